	.target	sm_103a

	.elftype	@"ET_EXEC"


//--------------------- .note.nv.tkinfo           --------------------------
	.section	.note.nv.tkinfo,"",@"SHT_NOTE"
	.sectionflags	@"SHF_NOTE_NV_TKINFO"
	.tkinfo
        /*0018*/ 	.word	0x00000002
        /*0030*/ 	.string	""
        /*0030*/ 	.string	"ptxas"
        /*0030*/ 	.string	"Cuda compilation tools, release 13.0, V13.0.88"
        /*0030*/ 	.string	"Build cuda_13.0.r13.0/compiler.36424714_0"
        /*0030*/ 	.string	"-arch sm_103a -m 64 "



//--------------------- .note.nv.cuinfo           --------------------------
	.section	.note.nv.cuinfo,"",@"SHT_NOTE"
	.sectionflags	@"SHF_NOTE_NV_CUINFO"
        /*0018*/ 	.short	0x0002
        /*001a*/ 	.short	0x0067
        /*001c*/ 	.short	0x0082
	.zero		2


//--------------------- .nv.info                  --------------------------
	.section	.nv.info,"",@"SHT_CUDA_INFO"
	.align	4


	//----- nvinfo : EIATTR_REGCOUNT
	.align		4
        /*0000*/ 	.byte	0x04, 0x2f
        /*0002*/ 	.short	(.L_29 - .L_28)
	.align		4
.L_28:
        /*0004*/ 	.word	index@(_Z25selective_scan_fwd_kernelI32Selective_Scan_fwd_kernel_traitsILi32ELi4ELi1ELb1ELb1ELb1ELb1EN3c108BFloat16EfEEv13SSMParamsBase)
        /*0008*/ 	.word	0x00000050


	//----- nvinfo : EIATTR_FRAME_SIZE
	.align		4
.L_29:
        /*000c*/ 	.byte	0x04, 0x11
        /*000e*/ 	.short	(.L_31 - .L_30)
	.align		4
.L_30:
        /*0010*/ 	.word	index@(_Z25selective_scan_fwd_kernelI32Selective_Scan_fwd_kernel_traitsILi32ELi4ELi1ELb1ELb1ELb1ELb1EN3c108BFloat16EfEEv13SSMParamsBase)
        /*0014*/ 	.word	0x00000000


	//----- nvinfo : EIATTR_REGCOUNT
	.align		4
.L_31:
        /*0018*/ 	.byte	0x04, 0x2f
        /*001a*/ 	.short	(.L_33 - .L_32)
	.align		4
.L_32:
        /*001c*/ 	.word	index@(_Z25selective_scan_fwd_kernelI32Selective_Scan_fwd_kernel_traitsILi32ELi4ELi1ELb1ELb1ELb1ELb0EN3c108BFloat16EfEEv13SSMParamsBase)
        /*0020*/ 	.word	0x00000048


	//----- nvinfo : EIATTR_FRAME_SIZE
	.align		4
.L_33:
        /*0024*/ 	.byte	0x04, 0x11
        /*0026*/ 	.short	(.L_35 - .L_34)
	.align		4
.L_34:
        /*0028*/ 	.word	index@(_Z25selective_scan_fwd_kernelI32Selective_Scan_fwd_kernel_traitsILi32ELi4ELi1ELb1ELb1ELb1ELb0EN3c108BFloat16EfEEv13SSMParamsBase)
        /*002c*/ 	.word	0x00000000


	//----- nvinfo : EIATTR_REGCOUNT
	.align		4
.L_35:
        /*0030*/ 	.byte	0x04, 0x2f
        /*0032*/ 	.short	(.L_37 - .L_36)
	.align		4
.L_36:
        /*0034*/ 	.word	index@(_Z25selective_scan_fwd_kernelI32Selective_Scan_fwd_kernel_traitsILi32ELi4ELi1ELb1ELb1ELb0ELb1EN3c108BFloat16EfEEv13SSMParamsBase)
        /*0038*/ 	.word	0x00000050


	//----- nvinfo : EIATTR_FRAME_SIZE
	.align		4
.L_37:
        /*003c*/ 	.byte	0x04, 0x11
        /*003e*/ 	.short	(.L_39 - .L_38)
	.align		4
.L_38:
        /*0040*/ 	.word	index@(_Z25selective_scan_fwd_kernelI32Selective_Scan_fwd_kernel_traitsILi32ELi4ELi1ELb1ELb1ELb0ELb1EN3c108BFloat16EfEEv13SSMParamsBase)
        /*0044*/ 	.word	0x00000000


	//----- nvinfo : EIATTR_REGCOUNT
	.align		4
.L_39:
        /*0048*/ 	.byte	0x04, 0x2f
        /*004a*/ 	.short	(.L_41 - .L_40)
	.align		4
.L_40:
        /*004c*/ 	.word	index@(_Z25selective_scan_fwd_kernelI32Selective_Scan_fwd_kernel_traitsILi32ELi4ELi1ELb1ELb1ELb0ELb0EN3c108BFloat16EfEEv13SSMParamsBase)
        /*0050*/ 	.word	0x00000047


	//----- nvinfo : EIATTR_FRAME_SIZE
	.align		4
.L_41:
        /*0054*/ 	.byte	0x04, 0x11
        /*0056*/ 	.short	(.L_43 - .L_42)
	.align		4
.L_42:
        /*0058*/ 	.word	index@(_Z25selective_scan_fwd_kernelI32Selective_Scan_fwd_kernel_traitsILi32ELi4ELi1ELb1ELb1ELb0ELb0EN3c108BFloat16EfEEv13SSMParamsBase)
        /*005c*/ 	.word	0x00000000


	//----- nvinfo : EIATTR_REGCOUNT
	.align		4
.L_43:
        /*0060*/ 	.byte	0x04, 0x2f
        /*0062*/ 	.short	(.L_45 - .L_44)
	.align		4
.L_44:
        /*0064*/ 	.word	index@(_Z25selective_scan_fwd_kernelI32Selective_Scan_fwd_kernel_traitsILi32ELi4ELi1ELb1ELb0ELb1ELb1EN3c108BFloat16EfEEv13SSMParamsBase)
        /*0068*/ 	.word	0x0000004f


	//----- nvinfo : EIATTR_FRAME_SIZE
	.align		4
.L_45:
        /*006c*/ 	.byte	0x04, 0x11
        /*006e*/ 	.short	(.L_47 - .L_46)
	.align		4
.L_46:
        /*0070*/ 	.word	index@(_Z25selective_scan_fwd_kernelI32Selective_Scan_fwd_kernel_traitsILi32ELi4ELi1ELb1ELb0ELb1ELb1EN3c108BFloat16EfEEv13SSMParamsBase)
        /*0074*/ 	.word	0x00000000


	//----- nvinfo : EIATTR_REGCOUNT
	.align		4
.L_47:
        /*0078*/ 	.byte	0x04, 0x2f
        /*007a*/ 	.short	(.L_49 - .L_48)
	.align		4
.L_48:
        /*007c*/ 	.word	index@(_Z25selective_scan_fwd_kernelI32Selective_Scan_fwd_kernel_traitsILi32ELi4ELi1ELb1ELb0ELb1ELb0EN3c108BFloat16EfEEv13SSMParamsBase)
        /*0080*/ 	.word	0x00000047


	//----- nvinfo : EIATTR_FRAME_SIZE
	.align		4
.L_49:
        /*0084*/ 	.byte	0x04, 0x11
        /*0086*/ 	.short	(.L_51 - .L_50)
	.align		4
.L_50:
        /*0088*/ 	.word	index@(_Z25selective_scan_fwd_kernelI32Selective_Scan_fwd_kernel_traitsILi32ELi4ELi1ELb1ELb0ELb1ELb0EN3c108BFloat16EfEEv13SSMParamsBase)
        /*008c*/ 	.word	0x00000000


	//----- nvinfo : EIATTR_REGCOUNT
	.align		4
.L_51:
        /*0090*/ 	.byte	0x04, 0x2f
        /*0092*/ 	.short	(.L_53 - .L_52)
	.align		4
.L_52:
        /*0094*/ 	.word	index@(_Z25selective_scan_fwd_kernelI32Selective_Scan_fwd_kernel_traitsILi32ELi4ELi1ELb1ELb0ELb0ELb1EN3c108BFloat16EfEEv13SSMParamsBase)
        /*0098*/ 	.word	0x00000050


	//----- nvinfo : EIATTR_FRAME_SIZE
	.align		4
.L_53:
        /*009c*/ 	.byte	0x04, 0x11
        /*009e*/ 	.short	(.L_55 - .L_54)
	.align		4
.L_54:
        /*00a0*/ 	.word	index@(_Z25selective_scan_fwd_kernelI32Selective_Scan_fwd_kernel_traitsILi32ELi4ELi1ELb1ELb0ELb0ELb1EN3c108BFloat16EfEEv13SSMParamsBase)
        /*00a4*/ 	.word	0x00000000


	//----- nvinfo : EIATTR_REGCOUNT
	.align		4
.L_55:
        /*00a8*/ 	.byte	0x04, 0x2f
        /*00aa*/ 	.short	(.L_57 - .L_56)
	.align		4
.L_56:
        /*00ac*/ 	.word	index@(_Z25selective_scan_fwd_kernelI32Selective_Scan_fwd_kernel_traitsILi32ELi4ELi1ELb1ELb0ELb0ELb0EN3c108BFloat16EfEEv13SSMParamsBase)
        /*00b0*/ 	.word	0x00000045


	//----- nvinfo : EIATTR_FRAME_SIZE
	.align		4
.L_57:
        /*00b4*/ 	.byte	0x04, 0x11
        /*00b6*/ 	.short	(.L_59 - .L_58)
	.align		4
.L_58:
        /*00b8*/ 	.word	index@(_Z25selective_scan_fwd_kernelI32Selective_Scan_fwd_kernel_traitsILi32ELi4ELi1ELb1ELb0ELb0ELb0EN3c108BFloat16EfEEv13SSMParamsBase)
        /*00bc*/ 	.word	0x00000000


	//----- nvinfo : EIATTR_REGCOUNT
	.align		4
.L_59:
        /*00c0*/ 	.byte	0x04, 0x2f
        /*00c2*/ 	.short	(.L_61 - .L_60)
	.align		4
.L_60:
        /*00c4*/ 	.word	index@(_Z25selective_scan_fwd_kernelI32Selective_Scan_fwd_kernel_traitsILi32ELi4ELi1ELb0ELb1ELb1ELb1EN3c108BFloat16EfEEv13SSMParamsBase)
        /*00c8*/ 	.word	0x00000056


	//----- nvinfo : EIATTR_FRAME_SIZE
	.align		4
.L_61:
        /*00cc*/ 	.byte	0x04, 0x11
        /*00ce*/ 	.short	(.L_63 - .L_62)
	.align		4
.L_62:
        /*00d0*/ 	.word	index@(_Z25selective_scan_fwd_kernelI32Selective_Scan_fwd_kernel_traitsILi32ELi4ELi1ELb0ELb1ELb1ELb1EN3c108BFloat16EfEEv13SSMParamsBase)
        /*00d4*/ 	.word	0x00000000


	//----- nvinfo : EIATTR_REGCOUNT
	.align		4
.L_63:
        /*00d8*/ 	.byte	0x04, 0x2f
        /*00da*/ 	.short	(.L_65 - .L_64)
	.align		4
.L_64:
        /*00dc*/ 	.word	index@(_Z25selective_scan_fwd_kernelI32Selective_Scan_fwd_kernel_traitsILi32ELi4ELi1ELb0ELb1ELb1ELb0EN3c108BFloat16EfEEv13SSMParamsBase)
        /*00e0*/ 	.word	0x00000058


	//----- nvinfo : EIATTR_FRAME_SIZE
	.align		4
.L_65:
        /*00e4*/ 	.byte	0x04, 0x11
        /*00e6*/ 	.short	(.L_67 - .L_66)
	.align		4
.L_66:
        /*00e8*/ 	.word	index@(_Z25selective_scan_fwd_kernelI32Selective_Scan_fwd_kernel_traitsILi32ELi4ELi1ELb0ELb1ELb1ELb0EN3c108BFloat16EfEEv13SSMParamsBase)
        /*00ec*/ 	.word	0x00000000


	//----- nvinfo : EIATTR_REGCOUNT
	.align		4
.L_67:
        /*00f0*/ 	.byte	0x04, 0x2f
        /*00f2*/ 	.short	(.L_69 - .L_68)
	.align		4
.L_68:
        /*00f4*/ 	.word	index@(_Z25selective_scan_fwd_kernelI32Selective_Scan_fwd_kernel_traitsILi32ELi4ELi1ELb0ELb1ELb0ELb1EN3c108BFloat16EfEEv13SSMParamsBase)
        /*00f8*/ 	.word	0x00000055


	//----- nvinfo : EIATTR_FRAME_SIZE
	.align		4
.L_69:
        /*00fc*/ 	.byte	0x04, 0x11
        /*00fe*/ 	.short	(.L_71 - .L_70)
	.align		4
.L_70:
        /*0100*/ 	.word	index@(_Z25selective_scan_fwd_kernelI32Selective_Scan_fwd_kernel_traitsILi32ELi4ELi1ELb0ELb1ELb0ELb1EN3c108BFloat16EfEEv13SSMParamsBase)
        /*0104*/ 	.word	0x00000000


	//----- nvinfo : EIATTR_REGCOUNT
	.align		4
.L_71:
        /*0108*/ 	.byte	0x04, 0x2f
        /*010a*/ 	.short	(.L_73 - .L_72)
	.align		4
.L_72:
        /*010c*/ 	.word	index@(_Z25selective_scan_fwd_kernelI32Selective_Scan_fwd_kernel_traitsILi32ELi4ELi1ELb0ELb1ELb0ELb0EN3c108BFloat16EfEEv13SSMParamsBase)
        /*0110*/ 	.word	0x00000055


	//----- nvinfo : EIATTR_FRAME_SIZE
	.align		4
.L_73:
        /*0114*/ 	.byte	0x04, 0x11
        /*0116*/ 	.short	(.L_75 - .L_74)
	.align		4
.L_74:
        /*0118*/ 	.word	index@(_Z25selective_scan_fwd_kernelI32Selective_Scan_fwd_kernel_traitsILi32ELi4ELi1ELb0ELb1ELb0ELb0EN3c108BFloat16EfEEv13SSMParamsBase)
        /*011c*/ 	.word	0x00000000


	//----- nvinfo : EIATTR_REGCOUNT
	.align		4
.L_75:
        /*0120*/ 	.byte	0x04, 0x2f
        /*0122*/ 	.short	(.L_77 - .L_76)
	.align		4
.L_76:
        /*0124*/ 	.word	index@(_Z25selective_scan_fwd_kernelI32Selective_Scan_fwd_kernel_traitsILi32ELi4ELi1ELb0ELb0ELb1ELb1EN3c108BFloat16EfEEv13SSMParamsBase)
        /*0128*/ 	.word	0x00000050


	//----- nvinfo : EIATTR_FRAME_SIZE
	.align		4
.L_77:
        /*012c*/ 	.byte	0x04, 0x11
        /*012e*/ 	.short	(.L_79 - .L_78)
	.align		4
.L_78:
        /*0130*/ 	.word	index@(_Z25selective_scan_fwd_kernelI32Selective_Scan_fwd_kernel_traitsILi32ELi4ELi1ELb0ELb0ELb1ELb1EN3c108BFloat16EfEEv13SSMParamsBase)
        /*0134*/ 	.word	0x00000000


	//----- nvinfo : EIATTR_REGCOUNT
	.align		4
.L_79:
        /*0138*/ 	.byte	0x04, 0x2f
        /*013a*/ 	.short	(.L_81 - .L_80)
	.align		4
.L_80:
        /*013c*/ 	.word	index@(_Z25selective_scan_fwd_kernelI32Selective_Scan_fwd_kernel_traitsILi32ELi4ELi1ELb0ELb0ELb1ELb0EN3c108BFloat16EfEEv13SSMParamsBase)
        /*0140*/ 	.word	0x00000050


	//----- nvinfo : EIATTR_FRAME_SIZE
	.align		4
.L_81:
        /*0144*/ 	.byte	0x04, 0x11
        /*0146*/ 	.short	(.L_83 - .L_82)
	.align		4
.L_82:
        /*0148*/ 	.word	index@(_Z25selective_scan_fwd_kernelI32Selective_Scan_fwd_kernel_traitsILi32ELi4ELi1ELb0ELb0ELb1ELb0EN3c108BFloat16EfEEv13SSMParamsBase)
        /*014c*/ 	.word	0x00000000


	//----- nvinfo : EIATTR_REGCOUNT
	.align		4
.L_83:
        /*0150*/ 	.byte	0x04, 0x2f
        /*0152*/ 	.short	(.L_85 - .L_84)
	.align		4
.L_84:
        /*0154*/ 	.word	index@(_Z25selective_scan_fwd_kernelI32Selective_Scan_fwd_kernel_traitsILi32ELi4ELi1ELb0ELb0ELb0ELb1EN3c108BFloat16EfEEv13SSMParamsBase)
        /*0158*/ 	.word	0x00000056


	//----- nvinfo : EIATTR_FRAME_SIZE
	.align		4
.L_85:
        /*015c*/ 	.byte	0x04, 0x11
        /*015e*/ 	.short	(.L_87 - .L_86)
	.align		4
.L_86:
        /*0160*/ 	.word	index@(_Z25selective_scan_fwd_kernelI32Selective_Scan_fwd_kernel_traitsILi32ELi4ELi1ELb0ELb0ELb0ELb1EN3c108BFloat16EfEEv13SSMParamsBase)
        /*0164*/ 	.word	0x00000000


	//----- nvinfo : EIATTR_REGCOUNT
	.align		4
.L_87:
        /*0168*/ 	.byte	0x04, 0x2f
        /*016a*/ 	.short	(.L_89 - .L_88)
	.align		4
.L_88:
        /*016c*/ 	.word	index@(_Z25selective_scan_fwd_kernelI32Selective_Scan_fwd_kernel_traitsILi32ELi4ELi1ELb0ELb0ELb0ELb0EN3c108BFloat16EfEEv13SSMParamsBase)
        /*0170*/ 	.word	0x0000004e


	//----- nvinfo : EIATTR_FRAME_SIZE
	.align		4
.L_89:
        /*0174*/ 	.byte	0x04, 0x11
        /*0176*/ 	.short	(.L_91 - .L_90)
	.align		4
.L_90:
        /*0178*/ 	.word	index@(_Z25selective_scan_fwd_kernelI32Selective_Scan_fwd_kernel_traitsILi32ELi4ELi1ELb0ELb0ELb0ELb0EN3c108BFloat16EfEEv13SSMParamsBase)
        /*017c*/ 	.word	0x00000000


	//----- nvinfo : EIATTR_REGCOUNT
	.align		4
.L_91:
        /*0180*/ 	.byte	0x04, 0x2f
        /*0182*/ 	.short	(.L_93 - .L_92)
	.align		4
.L_92:
        /*0184*/ 	.word	index@(_Z25selective_scan_fwd_kernelI32Selective_Scan_fwd_kernel_traitsILi32ELi8ELi1ELb1ELb1ELb1ELb1EN3c108BFloat16EfEEv13SSMParamsBase)
        /*0188*/ 	.word	0x00000069


	//----- nvinfo : EIATTR_FRAME_SIZE
	.align		4
.L_93:
        /*018c*/ 	.byte	0x04, 0x11
        /*018e*/ 	.short	(.L_95 - .L_94)
	.align		4
.L_94:
        /*0190*/ 	.word	index@(_Z25selective_scan_fwd_kernelI32Selective_Scan_fwd_kernel_traitsILi32ELi8ELi1ELb1ELb1ELb1ELb1EN3c108BFloat16EfEEv13SSMParamsBase)
        /*0194*/ 	.word	0x00000000


	//----- nvinfo : EIATTR_REGCOUNT
	.align		4
.L_95:
        /*0198*/ 	.byte	0x04, 0x2f
        /*019a*/ 	.short	(.L_97 - .L_96)
	.align		4
.L_96:
        /*019c*/ 	.word	index@(_Z25selective_scan_fwd_kernelI32Selective_Scan_fwd_kernel_traitsILi32ELi8ELi1ELb1ELb1ELb1ELb0EN3c108BFloat16EfEEv13SSMParamsBase)
        /*01a0*/ 	.word	0x0000005f


	//----- nvinfo : EIATTR_FRAME_SIZE
	.align		4
.L_97:
        /*01a4*/ 	.byte	0x04, 0x11
        /*01a6*/ 	.short	(.L_99 - .L_98)
	.align		4
.L_98:
        /*01a8*/ 	.word	index@(_Z25selective_scan_fwd_kernelI32Selective_Scan_fwd_kernel_traitsILi32ELi8ELi1ELb1ELb1ELb1ELb0EN3c108BFloat16EfEEv13SSMParamsBase)
        /*01ac*/ 	.word	0x00000000


	//----- nvinfo : EIATTR_REGCOUNT
	.align		4
.L_99:
        /*01b0*/ 	.byte	0x04, 0x2f
        /*01b2*/ 	.short	(.L_101 - .L_100)
	.align		4
.L_100:
        /*01b4*/ 	.word	index@(_Z25selective_scan_fwd_kernelI32Selective_Scan_fwd_kernel_traitsILi32ELi8ELi1ELb1ELb1ELb0ELb1EN3c108BFloat16EfEEv13SSMParamsBase)
        /*01b8*/ 	.word	0x00000066


	//----- nvinfo : EIATTR_FRAME_SIZE
	.align		4
.L_101:
        /*01bc*/ 	.byte	0x04, 0x11
        /*01be*/ 	.short	(.L_103 - .L_102)
	.align		4
.L_102:
        /*01c0*/ 	.word	index@(_Z25selective_scan_fwd_kernelI32Selective_Scan_fwd_kernel_traitsILi32ELi8ELi1ELb1ELb1ELb0ELb1EN3c108BFloat16EfEEv13SSMParamsBase)
        /*01c4*/ 	.word	0x00000000


	//----- nvinfo : EIATTR_REGCOUNT
	.align		4
.L_103:
        /*01c8*/ 	.byte	0x04, 0x2f
        /*01ca*/ 	.short	(.L_105 - .L_104)
	.align		4
.L_104:
        /*01cc*/ 	.word	index@(_Z25selective_scan_fwd_kernelI32Selective_Scan_fwd_kernel_traitsILi32ELi8ELi1ELb1ELb1ELb0ELb0EN3c108BFloat16EfEEv13SSMParamsBase)
        /*01d0*/ 	.word	0x0000005e


	//----- nvinfo : EIATTR_FRAME_SIZE
	.align		4
.L_105:
        /*01d4*/ 	.byte	0x04, 0x11
        /*01d6*/ 	.short	(.L_107 - .L_106)
	.align		4
.L_106:
        /*01d8*/ 	.word	index@(_Z25selective_scan_fwd_kernelI32Selective_Scan_fwd_kernel_traitsILi32ELi8ELi1ELb1ELb1ELb0ELb0EN3c108BFloat16EfEEv13SSMParamsBase)
        /*01dc*/ 	.word	0x00000000


	//----- nvinfo : EIATTR_REGCOUNT
	.align		4
.L_107:
        /*01e0*/ 	.byte	0x04, 0x2f
        /*01e2*/ 	.short	(.L_109 - .L_108)
	.align		4
.L_108:
        /*01e4*/ 	.word	index@(_Z25selective_scan_fwd_kernelI32Selective_Scan_fwd_kernel_traitsILi32ELi8ELi1ELb1ELb0ELb1ELb1EN3c108BFloat16EfEEv13SSMParamsBase)
        /*01e8*/ 	.word	0x00000062


	//----- nvinfo : EIATTR_FRAME_SIZE
	.align		4
.L_109:
        /*01ec*/ 	.byte	0x04, 0x11
        /*01ee*/ 	.short	(.L_111 - .L_110)
	.align		4
.L_110:
        /*01f0*/ 	.word	index@(_Z25selective_scan_fwd_kernelI32Selective_Scan_fwd_kernel_traitsILi32ELi8ELi1ELb1ELb0ELb1ELb1EN3c108BFloat16EfEEv13SSMParamsBase)
        /*01f4*/ 	.word	0x00000000


	//----- nvinfo : EIATTR_REGCOUNT
	.align		4
.L_111:
        /*01f8*/ 	.byte	0x04, 0x2f
        /*01fa*/ 	.short	(.L_113 - .L_112)
	.align		4
.L_112:
        /*01fc*/ 	.word	index@(_Z25selective_scan_fwd_kernelI32Selective_Scan_fwd_kernel_traitsILi32ELi8ELi1ELb1ELb0ELb1ELb0EN3c108BFloat16EfEEv13SSMParamsBase)
        /*0200*/ 	.word	0x00000060


	//----- nvinfo : EIATTR_FRAME_SIZE
	.align		4
.L_113:
        /*0204*/ 	.byte	0x04, 0x11
        /*0206*/ 	.short	(.L_115 - .L_114)
	.align		4
.L_114:
        /*0208*/ 	.word	index@(_Z25selective_scan_fwd_kernelI32Selective_Scan_fwd_kernel_traitsILi32ELi8ELi1ELb1ELb0ELb1ELb0EN3c108BFloat16EfEEv13SSMParamsBase)
        /*020c*/ 	.word	0x00000000


	//----- nvinfo : EIATTR_REGCOUNT
	.align		4
.L_115:
        /*0210*/ 	.byte	0x04, 0x2f
        /*0212*/ 	.short	(.L_117 - .L_116)
	.align		4
.L_116:
        /*0214*/ 	.word	index@(_Z25selective_scan_fwd_kernelI32Selective_Scan_fwd_kernel_traitsILi32ELi8ELi1ELb1ELb0ELb0ELb1EN3c108BFloat16EfEEv13SSMParamsBase)
        /*0218*/ 	.word	0x00000060


	//----- nvinfo : EIATTR_FRAME_SIZE
	.align		4
.L_117:
        /*021c*/ 	.byte	0x04, 0x11
        /*021e*/ 	.short	(.L_119 - .L_118)
	.align		4
.L_118:
        /*0220*/ 	.word	index@(_Z25selective_scan_fwd_kernelI32Selective_Scan_fwd_kernel_traitsILi32ELi8ELi1ELb1ELb0ELb0ELb1EN3c108BFloat16EfEEv13SSMParamsBase)
        /*0224*/ 	.word	0x00000000


	//----- nvinfo : EIATTR_REGCOUNT
	.align		4
.L_119:
        /*0228*/ 	.byte	0x04, 0x2f
        /*022a*/ 	.short	(.L_121 - .L_120)
	.align		4
.L_120:
        /*022c*/ 	.word	index@(_Z25selective_scan_fwd_kernelI32Selective_Scan_fwd_kernel_traitsILi32ELi8ELi1ELb1ELb0ELb0ELb0EN3c108BFloat16EfEEv13SSMParamsBase)
        /*0230*/ 	.word	0x00000055


	//----- nvinfo : EIATTR_FRAME_SIZE
	.align		4
.L_121:
        /*0234*/ 	.byte	0x04, 0x11
        /*0236*/ 	.short	(.L_123 - .L_122)
	.align		4
.L_122:
        /*0238*/ 	.word	index@(_Z25selective_scan_fwd_kernelI32Selective_Scan_fwd_kernel_traitsILi32ELi8ELi1ELb1ELb0ELb0ELb0EN3c108BFloat16EfEEv13SSMParamsBase)
        /*023c*/ 	.word	0x00000000


	//----- nvinfo : EIATTR_REGCOUNT
	.align		4
.L_123:
        /*0240*/ 	.byte	0x04, 0x2f
        /*0242*/ 	.short	(.L_125 - .L_124)
	.align		4
.L_124:
        /*0244*/ 	.word	index@(_Z25selective_scan_fwd_kernelI32Selective_Scan_fwd_kernel_traitsILi32ELi8ELi1ELb0ELb1ELb1ELb1EN3c108BFloat16EfEEv13SSMParamsBase)
        /*0248*/ 	.word	0x0000007f


	//----- nvinfo : EIATTR_FRAME_SIZE
	.align		4
.L_125:
        /*024c*/ 	.byte	0x04, 0x11
        /*024e*/ 	.short	(.L_127 - .L_126)
	.align		4
.L_126:
        /*0250*/ 	.word	index@(_Z25selective_scan_fwd_kernelI32Selective_Scan_fwd_kernel_traitsILi32ELi8ELi1ELb0ELb1ELb1ELb1EN3c108BFloat16EfEEv13SSMParamsBase)
        /*0254*/ 	.word	0x00000000


	//----- nvinfo : EIATTR_REGCOUNT
	.align		4
.L_127:
        /*0258*/ 	.byte	0x04, 0x2f
        /*025a*/ 	.short	(.L_129 - .L_128)
	.align		4
.L_128:
        /*025c*/ 	.word	index@(_Z25selective_scan_fwd_kernelI32Selective_Scan_fwd_kernel_traitsILi32ELi8ELi1ELb0ELb1ELb1ELb0EN3c108BFloat16EfEEv13SSMParamsBase)
        /*0260*/ 	.word	0x0000007f


	//----- nvinfo : EIATTR_FRAME_SIZE
	.align		4
.L_129:
        /*0264*/ 	.byte	0x04, 0x11
        /*0266*/ 	.short	(.L_131 - .L_130)
	.align		4
.L_130:
        /*0268*/ 	.word	index@(_Z25selective_scan_fwd_kernelI32Selective_Scan_fwd_kernel_traitsILi32ELi8ELi1ELb0ELb1ELb1ELb0EN3c108BFloat16EfEEv13SSMParamsBase)
        /*026c*/ 	.word	0x00000000


	//----- nvinfo : EIATTR_REGCOUNT
	.align		4
.L_131:
        /*0270*/ 	.byte	0x04, 0x2f
        /*0272*/ 	.short	(.L_133 - .L_132)
	.align		4
.L_132:
        /*0274*/ 	.word	index@(_Z25selective_scan_fwd_kernelI32Selective_Scan_fwd_kernel_traitsILi32ELi8ELi1ELb0ELb1ELb0ELb1EN3c108BFloat16EfEEv13SSMParamsBase)
        /*0278*/ 	.word	0x0000007d


	//----- nvinfo : EIATTR_FRAME_SIZE
	.align		4
.L_133:
        /*027c*/ 	.byte	0x04, 0x11
        /*027e*/ 	.short	(.L_135 - .L_134)
	.align		4
.L_134:
        /*0280*/ 	.word	index@(_Z25selective_scan_fwd_kernelI32Selective_Scan_fwd_kernel_traitsILi32ELi8ELi1ELb0ELb1ELb0ELb1EN3c108BFloat16EfEEv13SSMParamsBase)
        /*0284*/ 	.word	0x00000000


	//----- nvinfo : EIATTR_REGCOUNT
	.align		4
.L_135:
        /*0288*/ 	.byte	0x04, 0x2f
        /*028a*/ 	.short	(.L_137 - .L_136)
	.align		4
.L_136:
        /*028c*/ 	.word	index@(_Z25selective_scan_fwd_kernelI32Selective_Scan_fwd_kernel_traitsILi32ELi8ELi1ELb0ELb1ELb0ELb0EN3c108BFloat16EfEEv13SSMParamsBase)
        /*0290*/ 	.word	0x00000078


	//----- nvinfo : EIATTR_FRAME_SIZE
	.align		4
.L_137:
        /*0294*/ 	.byte	0x04, 0x11
        /*0296*/ 	.short	(.L_139 - .L_138)
	.align		4
.L_138:
        /*0298*/ 	.word	index@(_Z25selective_scan_fwd_kernelI32Selective_Scan_fwd_kernel_traitsILi32ELi8ELi1ELb0ELb1ELb0ELb0EN3c108BFloat16EfEEv13SSMParamsBase)
        /*029c*/ 	.word	0x00000000


	//----- nvinfo : EIATTR_REGCOUNT
	.align		4
.L_139:
        /*02a0*/ 	.byte	0x04, 0x2f
        /*02a2*/ 	.short	(.L_141 - .L_140)
	.align		4
.L_140:
        /*02a4*/ 	.word	index@(_Z25selective_scan_fwd_kernelI32Selective_Scan_fwd_kernel_traitsILi32ELi8ELi1ELb0ELb0ELb1ELb1EN3c108BFloat16EfEEv13SSMParamsBase)
        /*02a8*/ 	.word	0x0000007f


	//----- nvinfo : EIATTR_FRAME_SIZE
	.align		4
.L_141:
        /*02ac*/ 	.byte	0x04, 0x11
        /*02ae*/ 	.short	(.L_143 - .L_142)
	.align		4
.L_142:
        /*02b0*/ 	.word	index@(_Z25selective_scan_fwd_kernelI32Selective_Scan_fwd_kernel_traitsILi32ELi8ELi1ELb0ELb0ELb1ELb1EN3c108BFloat16EfEEv13SSMParamsBase)
        /*02b4*/ 	.word	0x00000000


	//----- nvinfo : EIATTR_REGCOUNT
	.align		4
.L_143:
        /*02b8*/ 	.byte	0x04, 0x2f
        /*02ba*/ 	.short	(.L_145 - .L_144)
	.align		4
.L_144:
        /*02bc*/ 	.word	index@(_Z25selective_scan_fwd_kernelI32Selective_Scan_fwd_kernel_traitsILi32ELi8ELi1ELb0ELb0ELb1ELb0EN3c108BFloat16EfEEv13SSMParamsBase)
        /*02c0*/ 	.word	0x0000007f


	//----- nvinfo : EIATTR_FRAME_SIZE
	.align		4
.L_145:
        /*02c4*/ 	.byte	0x04, 0x11
        /*02c6*/ 	.short	(.L_147 - .L_146)
	.align		4
.L_146:
        /*02c8*/ 	.word	index@(_Z25selective_scan_fwd_kernelI32Selective_Scan_fwd_kernel_traitsILi32ELi8ELi1ELb0ELb0ELb1ELb0EN3c108BFloat16EfEEv13SSMParamsBase)
        /*02cc*/ 	.word	0x00000000


	//----- nvinfo : EIATTR_REGCOUNT
	.align		4
.L_147:
        /*02d0*/ 	.byte	0x04, 0x2f
        /*02d2*/ 	.short	(.L_149 - .L_148)
	.align		4
.L_148:
        /*02d4*/ 	.word	index@(_Z25selective_scan_fwd_kernelI32Selective_Scan_fwd_kernel_traitsILi32ELi8ELi1ELb0ELb0ELb0ELb1EN3c108BFloat16EfEEv13SSMParamsBase)
        /*02d8*/ 	.word	0x00000077


	//----- nvinfo : EIATTR_FRAME_SIZE
	.align		4
.L_149:
        /*02dc*/ 	.byte	0x04, 0x11
        /*02de*/ 	.short	(.L_151 - .L_150)
	.align		4
.L_150:
        /*02e0*/ 	.word	index@(_Z25selective_scan_fwd_kernelI32Selective_Scan_fwd_kernel_traitsILi32ELi8ELi1ELb0ELb0ELb0ELb1EN3c108BFloat16EfEEv13SSMParamsBase)
        /*02e4*/ 	.word	0x00000000


	//----- nvinfo : EIATTR_REGCOUNT
	.align		4
.L_151:
        /*02e8*/ 	.byte	0x04, 0x2f
        /*02ea*/ 	.short	(.L_153 - .L_152)
	.align		4
.L_152:
        /*02ec*/ 	.word	index@(_Z25selective_scan_fwd_kernelI32Selective_Scan_fwd_kernel_traitsILi32ELi8ELi1ELb0ELb0ELb0ELb0EN3c108BFloat16EfEEv13SSMParamsBase)
        /*02f0*/ 	.word	0x0000006f


	//----- nvinfo : EIATTR_FRAME_SIZE
	.align		4
.L_153:
        /*02f4*/ 	.byte	0x04, 0x11
        /*02f6*/ 	.short	(.L_155 - .L_154)
	.align		4
.L_154:
        /*02f8*/ 	.word	index@(_Z25selective_scan_fwd_kernelI32Selective_Scan_fwd_kernel_traitsILi32ELi8ELi1ELb0ELb0ELb0ELb0EN3c108BFloat16EfEEv13SSMParamsBase)
        /*02fc*/ 	.word	0x00000000


	//----- nvinfo : EIATTR_REGCOUNT
	.align		4
.L_155:
        /*0300*/ 	.byte	0x04, 0x2f
        /*0302*/ 	.short	(.L_157 - .L_156)
	.align		4
.L_156:
        /*0304*/ 	.word	index@(_Z25selective_scan_fwd_kernelI32Selective_Scan_fwd_kernel_traitsILi32ELi16ELi1ELb1ELb1ELb1ELb1EN3c108BFloat16EfEEv13SSMParamsBase)
        /*0308*/ 	.word	0x0000008f


	//----- nvinfo : EIATTR_FRAME_SIZE
	.align		4
.L_157:
        /*030c*/ 	.byte	0x04, 0x11
        /*030e*/ 	.short	(.L_159 - .L_158)
	.align		4
.L_158:
        /*0310*/ 	.word	index@(_Z25selective_scan_fwd_kernelI32Selective_Scan_fwd_kernel_traitsILi32ELi16ELi1ELb1ELb1ELb1ELb1EN3c108BFloat16EfEEv13SSMParamsBase)
        /*0314*/ 	.word	0x00000000


	//----- nvinfo : EIATTR_REGCOUNT
	.align		4
.L_159:
        /*0318*/ 	.byte	0x04, 0x2f
        /*031a*/ 	.short	(.L_161 - .L_160)
	.align		4
.L_160:
        /*031c*/ 	.word	index@(_Z25selective_scan_fwd_kernelI32Selective_Scan_fwd_kernel_traitsILi32ELi16ELi1ELb1ELb1ELb1ELb0EN3c108BFloat16EfEEv13SSMParamsBase)
        /*0320*/ 	.word	0x0000008f


	//----- nvinfo : EIATTR_FRAME_SIZE
	.align		4
.L_161:
        /*0324*/ 	.byte	0x04, 0x11
        /*0326*/ 	.short	(.L_163 - .L_162)
	.align		4
.L_162:
        /*0328*/ 	.word	index@(_Z25selective_scan_fwd_kernelI32Selective_Scan_fwd_kernel_traitsILi32ELi16ELi1ELb1ELb1ELb1ELb0EN3c108BFloat16EfEEv13SSMParamsBase)
        /*032c*/ 	.word	0x00000000


	//----- nvinfo : EIATTR_REGCOUNT
	.align		4
.L_163:
        /*0330*/ 	.byte	0x04, 0x2f
        /*0332*/ 	.short	(.L_165 - .L_164)
	.align		4
.L_164:
        /*0334*/ 	.word	index@(_Z25selective_scan_fwd_kernelI32Selective_Scan_fwd_kernel_traitsILi32ELi16ELi1ELb1ELb1ELb0ELb1EN3c108BFloat16EfEEv13SSMParamsBase)
        /*0338*/ 	.word	0x00000087


	//----- nvinfo : EIATTR_FRAME_SIZE
	.align		4
.L_165:
        /*033c*/ 	.byte	0x04, 0x11
        /*033e*/ 	.short	(.L_167 - .L_166)
	.align		4
.L_166:
        /*0340*/ 	.word	index@(_Z25selective_scan_fwd_kernelI32Selective_Scan_fwd_kernel_traitsILi32ELi16ELi1ELb1ELb1ELb0ELb1EN3c108BFloat16EfEEv13SSMParamsBase)
        /*0344*/ 	.word	0x00000000


	//----- nvinfo : EIATTR_REGCOUNT
	.align		4
.L_167:
        /*0348*/ 	.byte	0x04, 0x2f
        /*034a*/ 	.short	(.L_169 - .L_168)
	.align		4
.L_168:
        /*034c*/ 	.word	index@(_Z25selective_scan_fwd_kernelI32Selective_Scan_fwd_kernel_traitsILi32ELi16ELi1ELb1ELb1ELb0ELb0EN3c108BFloat16EfEEv13SSMParamsBase)
        /*0350*/ 	.word	0x00000089


	//----- nvinfo : EIATTR_FRAME_SIZE
	.align		4
.L_169:
        /*0354*/ 	.byte	0x04, 0x11
        /*0356*/ 	.short	(.L_171 - .L_170)
	.align		4
.L_170:
        /*0358*/ 	.word	index@(_Z25selective_scan_fwd_kernelI32Selective_Scan_fwd_kernel_traitsILi32ELi16ELi1ELb1ELb1ELb0ELb0EN3c108BFloat16EfEEv13SSMParamsBase)
        /*035c*/ 	.word	0x00000000


	//----- nvinfo : EIATTR_REGCOUNT
	.align		4
.L_171:
        /*0360*/ 	.byte	0x04, 0x2f
        /*0362*/ 	.short	(.L_173 - .L_172)
	.align		4
.L_172:
        /*0364*/ 	.word	index@(_Z25selective_scan_fwd_kernelI32Selective_Scan_fwd_kernel_traitsILi32ELi16ELi1ELb1ELb0ELb1ELb1EN3c108BFloat16EfEEv13SSMParamsBase)
        /*0368*/ 	.word	0x00000080


	//----- nvinfo : EIATTR_FRAME_SIZE
	.align		4
.L_173:
        /*036c*/ 	.byte	0x04, 0x11
        /*036e*/ 	.short	(.L_175 - .L_174)
	.align		4
.L_174:
        /*0370*/ 	.word	index@(_Z25selective_scan_fwd_kernelI32Selective_Scan_fwd_kernel_traitsILi32ELi16ELi1ELb1ELb0ELb1ELb1EN3c108BFloat16EfEEv13SSMParamsBase)
        /*0374*/ 	.word	0x00000000


	//----- nvinfo : EIATTR_REGCOUNT
	.align		4
.L_175:
        /*0378*/ 	.byte	0x04, 0x2f
        /*037a*/ 	.short	(.L_177 - .L_176)
	.align		4
.L_176:
        /*037c*/ 	.word	index@(_Z25selective_scan_fwd_kernelI32Selective_Scan_fwd_kernel_traitsILi32ELi16ELi1ELb1ELb0ELb1ELb0EN3c108BFloat16EfEEv13SSMParamsBase)
        /*0380*/ 	.word	0x00000090


	//----- nvinfo : EIATTR_FRAME_SIZE
	.align		4
.L_177:
        /*0384*/ 	.byte	0x04, 0x11
        /*0386*/ 	.short	(.L_179 - .L_178)
	.align		4
.L_178:
        /*0388*/ 	.word	index@(_Z25selective_scan_fwd_kernelI32Selective_Scan_fwd_kernel_traitsILi32ELi16ELi1ELb1ELb0ELb1ELb0EN3c108BFloat16EfEEv13SSMParamsBase)
        /*038c*/ 	.word	0x00000000


	//----- nvinfo : EIATTR_REGCOUNT
	.align		4
.L_179:
        /*0390*/ 	.byte	0x04, 0x2f
        /*0392*/ 	.short	(.L_181 - .L_180)
	.align		4
.L_180:
        /*0394*/ 	.word	index@(_Z25selective_scan_fwd_kernelI32Selective_Scan_fwd_kernel_traitsILi32ELi16ELi1ELb1ELb0ELb0ELb1EN3c108BFloat16EfEEv13SSMParamsBase)
        /*0398*/ 	.word	0x00000075


	//----- nvinfo : EIATTR_FRAME_SIZE
	.align		4
.L_181:
        /*039c*/ 	.byte	0x04, 0x11
        /*039e*/ 	.short	(.L_183 - .L_182)
	.align		4
.L_182:
        /*03a0*/ 	.word	index@(_Z25selective_scan_fwd_kernelI32Selective_Scan_fwd_kernel_traitsILi32ELi16ELi1ELb1ELb0ELb0ELb1EN3c108BFloat16EfEEv13SSMParamsBase)
        /*03a4*/ 	.word	0x00000000


	//----- nvinfo : EIATTR_REGCOUNT
	.align		4
.L_183:
        /*03a8*/ 	.byte	0x04, 0x2f
        /*03aa*/ 	.short	(.L_185 - .L_184)
	.align		4
.L_184:
        /*03ac*/ 	.word	index@(_Z25selective_scan_fwd_kernelI32Selective_Scan_fwd_kernel_traitsILi32ELi16ELi1ELb1ELb0ELb0ELb0EN3c108BFloat16EfEEv13SSMParamsBase)
        /*03b0*/ 	.word	0x00000076


	//----- nvinfo : EIATTR_FRAME_SIZE
	.align		4
.L_185:
        /*03b4*/ 	.byte	0x04, 0x11
        /*03b6*/ 	.short	(.L_187 - .L_186)
	.align		4
.L_186:
        /*03b8*/ 	.word	index@(_Z25selective_scan_fwd_kernelI32Selective_Scan_fwd_kernel_traitsILi32ELi16ELi1ELb1ELb0ELb0ELb0EN3c108BFloat16EfEEv13SSMParamsBase)
        /*03bc*/ 	.word	0x00000000


	//----- nvinfo : EIATTR_REGCOUNT
	.align		4
.L_187:
        /*03c0*/ 	.byte	0x04, 0x2f
        /*03c2*/ 	.short	(.L_189 - .L_188)
	.align		4
.L_188:
        /*03c4*/ 	.word	index@(_Z25selective_scan_fwd_kernelI32Selective_Scan_fwd_kernel_traitsILi32ELi16ELi1ELb0ELb1ELb1ELb1EN3c108BFloat16EfEEv13SSMParamsBase)
        /*03c8*/ 	.word	0x000000c8


	//----- nvinfo : EIATTR_FRAME_SIZE
	.align		4
.L_189:
        /*03cc*/ 	.byte	0x04, 0x11
        /*03ce*/ 	.short	(.L_191 - .L_190)
	.align		4
.L_190:
        /*03d0*/ 	.word	index@(_Z25selective_scan_fwd_kernelI32Selective_Scan_fwd_kernel_traitsILi32ELi16ELi1ELb0ELb1ELb1ELb1EN3c108BFloat16EfEEv13SSMParamsBase)
        /*03d4*/ 	.word	0x00000000


	//----- nvinfo : EIATTR_REGCOUNT
	.align		4
.L_191:
        /*03d8*/ 	.byte	0x04, 0x2f
        /*03da*/ 	.short	(.L_193 - .L_192)
	.align		4
.L_192:
        /*03dc*/ 	.word	index@(_Z25selective_scan_fwd_kernelI32Selective_Scan_fwd_kernel_traitsILi32ELi16ELi1ELb0ELb1ELb1ELb0EN3c108BFloat16EfEEv13SSMParamsBase)
        /*03e0*/ 	.word	0x000000c8


	//----- nvinfo : EIATTR_FRAME_SIZE
	.align		4
.L_193:
        /*03e4*/ 	.byte	0x04, 0x11
        /*03e6*/ 	.short	(.L_195 - .L_194)
	.align		4
.L_194:
        /*03e8*/ 	.word	index@(_Z25selective_scan_fwd_kernelI32Selective_Scan_fwd_kernel_traitsILi32ELi16ELi1ELb0ELb1ELb1ELb0EN3c108BFloat16EfEEv13SSMParamsBase)
        /*03ec*/ 	.word	0x00000000


	//----- nvinfo : EIATTR_REGCOUNT
	.align		4
.L_195:
        /*03f0*/ 	.byte	0x04, 0x2f
        /*03f2*/ 	.short	(.L_197 - .L_196)
	.align		4
.L_196:
        /*03f4*/ 	.word	index@(_Z25selective_scan_fwd_kernelI32Selective_Scan_fwd_kernel_traitsILi32ELi16ELi1ELb0ELb1ELb0ELb1EN3c108BFloat16EfEEv13SSMParamsBase)
        /*03f8*/ 	.word	0x000000b8


	//----- nvinfo : EIATTR_FRAME_SIZE
	.align		4
.L_197:
        /*03fc*/ 	.byte	0x04, 0x11
        /*03fe*/ 	.short	(.L_199 - .L_198)
	.align		4
.L_198:
        /*0400*/ 	.word	index@(_Z25selective_scan_fwd_kernelI32Selective_Scan_fwd_kernel_traitsILi32ELi16ELi1ELb0ELb1ELb0ELb1EN3c108BFloat16EfEEv13SSMParamsBase)
        /*0404*/ 	.word	0x00000000


	//----- nvinfo : EIATTR_REGCOUNT
	.align		4
.L_199:
        /*0408*/ 	.byte	0x04, 0x2f
        /*040a*/ 	.short	(.L_201 - .L_200)
	.align		4
.L_200:
        /*040c*/ 	.word	index@(_Z25selective_scan_fwd_kernelI32Selective_Scan_fwd_kernel_traitsILi32ELi16ELi1ELb0ELb1ELb0ELb0EN3c108BFloat16EfEEv13SSMParamsBase)
        /*0410*/ 	.word	0x000000b8


	//----- nvinfo : EIATTR_FRAME_SIZE
	.align		4
.L_201:
        /*0414*/ 	.byte	0x04, 0x11
        /*0416*/ 	.short	(.L_203 - .L_202)
	.align		4
.L_202:
        /*0418*/ 	.word	index@(_Z25selective_scan_fwd_kernelI32Selective_Scan_fwd_kernel_traitsILi32ELi16ELi1ELb0ELb1ELb0ELb0EN3c108BFloat16EfEEv13SSMParamsBase)
        /*041c*/ 	.word	0x00000000


	//----- nvinfo : EIATTR_REGCOUNT
	.align		4
.L_203:
        /*0420*/ 	.byte	0x04, 0x2f
        /*0422*/ 	.short	(.L_205 - .L_204)
	.align		4
.L_204:
        /*0424*/ 	.word	index@(_Z25selective_scan_fwd_kernelI32Selective_Scan_fwd_kernel_traitsILi32ELi16ELi1ELb0ELb0ELb1ELb1EN3c108BFloat16EfEEv13SSMParamsBase)
        /*0428*/ 	.word	0x000000cc


	//----- nvinfo : EIATTR_FRAME_SIZE
	.align		4
.L_205:
        /*042c*/ 	.byte	0x04, 0x11
        /*042e*/ 	.short	(.L_207 - .L_206)
	.align		4
.L_206:
        /*0430*/ 	.word	index@(_Z25selective_scan_fwd_kernelI32Selective_Scan_fwd_kernel_traitsILi32ELi16ELi1ELb0ELb0ELb1ELb1EN3c108BFloat16EfEEv13SSMParamsBase)
        /*0434*/ 	.word	0x00000000


	//----- nvinfo : EIATTR_REGCOUNT
	.align		4
.L_207:
        /*0438*/ 	.byte	0x04, 0x2f
        /*043a*/ 	.short	(.L_209 - .L_208)
	.align		4
.L_208:
        /*043c*/ 	.word	index@(_Z25selective_scan_fwd_kernelI32Selective_Scan_fwd_kernel_traitsILi32ELi16ELi1ELb0ELb0ELb1ELb0EN3c108BFloat16EfEEv13SSMParamsBase)
        /*0440*/ 	.word	0x000000ca


	//----- nvinfo : EIATTR_FRAME_SIZE
	.align		4
.L_209:
        /*0444*/ 	.byte	0x04, 0x11
        /*0446*/ 	.short	(.L_211 - .L_210)
	.align		4
.L_210:
        /*0448*/ 	.word	index@(_Z25selective_scan_fwd_kernelI32Selective_Scan_fwd_kernel_traitsILi32ELi16ELi1ELb0ELb0ELb1ELb0EN3c108BFloat16EfEEv13SSMParamsBase)
        /*044c*/ 	.word	0x00000000


	//----- nvinfo : EIATTR_REGCOUNT
	.align		4
.L_211:
        /*0450*/ 	.byte	0x04, 0x2f
        /*0452*/ 	.short	(.L_213 - .L_212)
	.align		4
.L_212:
        /*0454*/ 	.word	index@(_Z25selective_scan_fwd_kernelI32Selective_Scan_fwd_kernel_traitsILi32ELi16ELi1ELb0ELb0ELb0ELb1EN3c108BFloat16EfEEv13SSMParamsBase)
        /*0458*/ 	.word	0x000000bc


	//----- nvinfo : EIATTR_FRAME_SIZE
	.align		4
.L_213:
        /*045c*/ 	.byte	0x04, 0x11
        /*045e*/ 	.short	(.L_215 - .L_214)
	.align		4
.L_214:
        /*0460*/ 	.word	index@(_Z25selective_scan_fwd_kernelI32Selective_Scan_fwd_kernel_traitsILi32ELi16ELi1ELb0ELb0ELb0ELb1EN3c108BFloat16EfEEv13SSMParamsBase)
        /*0464*/ 	.word	0x00000000


	//----- nvinfo : EIATTR_REGCOUNT
	.align		4
.L_215:
        /*0468*/ 	.byte	0x04, 0x2f
        /*046a*/ 	.short	(.L_217 - .L_216)
	.align		4
.L_216:
        /*046c*/ 	.word	index@(_Z25selective_scan_fwd_kernelI32Selective_Scan_fwd_kernel_traitsILi32ELi16ELi1ELb0ELb0ELb0ELb0EN3c108BFloat16EfEEv13SSMParamsBase)
        /*0470*/ 	.word	0x000000b5


	//----- nvinfo : EIATTR_FRAME_SIZE
	.align		4
.L_217:
        /*0474*/ 	.byte	0x04, 0x11
        /*0476*/ 	.short	(.L_219 - .L_218)
	.align		4
.L_218:
        /*0478*/ 	.word	index@(_Z25selective_scan_fwd_kernelI32Selective_Scan_fwd_kernel_traitsILi32ELi16ELi1ELb0ELb0ELb0ELb0EN3c108BFloat16EfEEv13SSMParamsBase)
        /*047c*/ 	.word	0x00000000


	//----- nvinfo : EIATTR_REGCOUNT
	.align		4
.L_219:
        /*0480*/ 	.byte	0x04, 0x2f
        /*0482*/ 	.short	(.L_221 - .L_220)
	.align		4
.L_220:
        /*0484*/ 	.word	index@(_Z25selective_scan_fwd_kernelI32Selective_Scan_fwd_kernel_traitsILi64ELi16ELi1ELb1ELb1ELb1ELb1EN3c108BFloat16EfEEv13SSMParamsBase)
        /*0488*/ 	.word	0x00000091


	//----- nvinfo : EIATTR_FRAME_SIZE
	.align		4
.L_221:
        /*048c*/ 	.byte	0x04, 0x11
        /*048e*/ 	.short	(.L_223 - .L_222)
	.align		4
.L_222:
        /*0490*/ 	.word	index@(_Z25selective_scan_fwd_kernelI32Selective_Scan_fwd_kernel_traitsILi64ELi16ELi1ELb1ELb1ELb1ELb1EN3c108BFloat16EfEEv13SSMParamsBase)
        /*0494*/ 	.word	0x00000000


	//----- nvinfo : EIATTR_REGCOUNT
	.align		4
.L_223:
        /*0498*/ 	.byte	0x04, 0x2f
        /*049a*/ 	.short	(.L_225 - .L_224)
	.align		4
.L_224:
        /*049c*/ 	.word	index@(_Z25selective_scan_fwd_kernelI32Selective_Scan_fwd_kernel_traitsILi64ELi16ELi1ELb1ELb1ELb1ELb0EN3c108BFloat16EfEEv13SSMParamsBase)
        /*04a0*/ 	.word	0x0000008f


	//----- nvinfo : EIATTR_FRAME_SIZE
	.align		4
.L_225:
        /*04a4*/ 	.byte	0x04, 0x11
        /*04a6*/ 	.short	(.L_227 - .L_226)
	.align		4
.L_226:
        /*04a8*/ 	.word	index@(_Z25selective_scan_fwd_kernelI32Selective_Scan_fwd_kernel_traitsILi64ELi16ELi1ELb1ELb1ELb1ELb0EN3c108BFloat16EfEEv13SSMParamsBase)
        /*04ac*/ 	.word	0x00000000


	//----- nvinfo : EIATTR_REGCOUNT
	.align		4
.L_227:
        /*04b0*/ 	.byte	0x04, 0x2f
        /*04b2*/ 	.short	(.L_229 - .L_228)
	.align		4
.L_228:
        /*04b4*/ 	.word	index@(_Z25selective_scan_fwd_kernelI32Selective_Scan_fwd_kernel_traitsILi64ELi16ELi1ELb1ELb1ELb0ELb1EN3c108BFloat16EfEEv13SSMParamsBase)
        /*04b8*/ 	.word	0x00000089


	//----- nvinfo : EIATTR_FRAME_SIZE
	.align		4
.L_229:
        /*04bc*/ 	.byte	0x04, 0x11
        /*04be*/ 	.short	(.L_231 - .L_230)
	.align		4
.L_230:
        /*04c0*/ 	.word	index@(_Z25selective_scan_fwd_kernelI32Selective_Scan_fwd_kernel_traitsILi64ELi16ELi1ELb1ELb1ELb0ELb1EN3c108BFloat16EfEEv13SSMParamsBase)
        /*04c4*/ 	.word	0x00000000


	//----- nvinfo : EIATTR_REGCOUNT
	.align		4
.L_231:
        /*04c8*/ 	.byte	0x04, 0x2f
        /*04ca*/ 	.short	(.L_233 - .L_232)
	.align		4
.L_232:
        /*04cc*/ 	.word	index@(_Z25selective_scan_fwd_kernelI32Selective_Scan_fwd_kernel_traitsILi64ELi16ELi1ELb1ELb1ELb0ELb0EN3c108BFloat16EfEEv13SSMParamsBase)
        /*04d0*/ 	.word	0x0000008d


	//----- nvinfo : EIATTR_FRAME_SIZE
	.align		4
.L_233:
        /*04d4*/ 	.byte	0x04, 0x11
        /*04d6*/ 	.short	(.L_235 - .L_234)
	.align		4
.L_234:
        /*04d8*/ 	.word	index@(_Z25selective_scan_fwd_kernelI32Selective_Scan_fwd_kernel_traitsILi64ELi16ELi1ELb1ELb1ELb0ELb0EN3c108BFloat16EfEEv13SSMParamsBase)
        /*04dc*/ 	.word	0x00000000


	//----- nvinfo : EIATTR_REGCOUNT
	.align		4
.L_235:
        /*04e0*/ 	.byte	0x04, 0x2f
        /*04e2*/ 	.short	(.L_237 - .L_236)
	.align		4
.L_236:
        /*04e4*/ 	.word	index@(_Z25selective_scan_fwd_kernelI32Selective_Scan_fwd_kernel_traitsILi64ELi16ELi1ELb1ELb0ELb1ELb1EN3c108BFloat16EfEEv13SSMParamsBase)
        /*04e8*/ 	.word	0x00000093


	//----- nvinfo : EIATTR_FRAME_SIZE
	.align		4
.L_237:
        /*04ec*/ 	.byte	0x04, 0x11
        /*04ee*/ 	.short	(.L_239 - .L_238)
	.align		4
.L_238:
        /*04f0*/ 	.word	index@(_Z25selective_scan_fwd_kernelI32Selective_Scan_fwd_kernel_traitsILi64ELi16ELi1ELb1ELb0ELb1ELb1EN3c108BFloat16EfEEv13SSMParamsBase)
        /*04f4*/ 	.word	0x00000000


	//----- nvinfo : EIATTR_REGCOUNT
	.align		4
.L_239:
        /*04f8*/ 	.byte	0x04, 0x2f
        /*04fa*/ 	.short	(.L_241 - .L_240)
	.align		4
.L_240:
        /*04fc*/ 	.word	index@(_Z25selective_scan_fwd_kernelI32Selective_Scan_fwd_kernel_traitsILi64ELi16ELi1ELb1ELb0ELb1ELb0EN3c108BFloat16EfEEv13SSMParamsBase)
        /*0500*/ 	.word	0x00000094


	//----- nvinfo : EIATTR_FRAME_SIZE
	.align		4
.L_241:
        /*0504*/ 	.byte	0x04, 0x11
        /*0506*/ 	.short	(.L_243 - .L_242)
	.align		4
.L_242:
        /*0508*/ 	.word	index@(_Z25selective_scan_fwd_kernelI32Selective_Scan_fwd_kernel_traitsILi64ELi16ELi1ELb1ELb0ELb1ELb0EN3c108BFloat16EfEEv13SSMParamsBase)
        /*050c*/ 	.word	0x00000000


	//----- nvinfo : EIATTR_REGCOUNT
	.align		4
.L_243:
        /*0510*/ 	.byte	0x04, 0x2f
        /*0512*/ 	.short	(.L_245 - .L_244)
	.align		4
.L_244:
        /*0514*/ 	.word	index@(_Z25selective_scan_fwd_kernelI32Selective_Scan_fwd_kernel_traitsILi64ELi16ELi1ELb1ELb0ELb0ELb1EN3c108BFloat16EfEEv13SSMParamsBase)
        /*0518*/ 	.word	0x00000079


	//----- nvinfo : EIATTR_FRAME_SIZE
	.align		4
.L_245:
        /*051c*/ 	.byte	0x04, 0x11
        /*051e*/ 	.short	(.L_247 - .L_246)
	.align		4
.L_246:
        /*0520*/ 	.word	index@(_Z25selective_scan_fwd_kernelI32Selective_Scan_fwd_kernel_traitsILi64ELi16ELi1ELb1ELb0ELb0ELb1EN3c108BFloat16EfEEv13SSMParamsBase)
        /*0524*/ 	.word	0x00000000


	//----- nvinfo : EIATTR_REGCOUNT
	.align		4
.L_247:
        /*0528*/ 	.byte	0x04, 0x2f
        /*052a*/ 	.short	(.L_249 - .L_248)
	.align		4
.L_248:
        /*052c*/ 	.word	index@(_Z25selective_scan_fwd_kernelI32Selective_Scan_fwd_kernel_traitsILi64ELi16ELi1ELb1ELb0ELb0ELb0EN3c108BFloat16EfEEv13SSMParamsBase)
        /*0530*/ 	.word	0x0000007a


	//----- nvinfo : EIATTR_FRAME_SIZE
	.align		4
.L_249:
        /*0534*/ 	.byte	0x04, 0x11
        /*0536*/ 	.short	(.L_251 - .L_250)
	.align		4
.L_250:
        /*0538*/ 	.word	index@(_Z25selective_scan_fwd_kernelI32Selective_Scan_fwd_kernel_traitsILi64ELi16ELi1ELb1ELb0ELb0ELb0EN3c108BFloat16EfEEv13SSMParamsBase)
        /*053c*/ 	.word	0x00000000


	//----- nvinfo : EIATTR_REGCOUNT
	.align		4
.L_251:
        /*0540*/ 	.byte	0x04, 0x2f
        /*0542*/ 	.short	(.L_253 - .L_252)
	.align		4
.L_252:
        /*0544*/ 	.word	index@(_Z25selective_scan_fwd_kernelI32Selective_Scan_fwd_kernel_traitsILi64ELi16ELi1ELb0ELb1ELb1ELb1EN3c108BFloat16EfEEv13SSMParamsBase)
        /*0548*/ 	.word	0x000000a8


	//----- nvinfo : EIATTR_FRAME_SIZE
	.align		4
.L_253:
        /*054c*/ 	.byte	0x04, 0x11
        /*054e*/ 	.short	(.L_255 - .L_254)
	.align		4
.L_254:
        /*0550*/ 	.word	index@(_Z25selective_scan_fwd_kernelI32Selective_Scan_fwd_kernel_traitsILi64ELi16ELi1ELb0ELb1ELb1ELb1EN3c108BFloat16EfEEv13SSMParamsBase)
        /*0554*/ 	.word	0x00000000


	//----- nvinfo : EIATTR_REGCOUNT
	.align		4
.L_255:
        /*0558*/ 	.byte	0x04, 0x2f
        /*055a*/ 	.short	(.L_257 - .L_256)
	.align		4
.L_256:
        /*055c*/ 	.word	index@(_Z25selective_scan_fwd_kernelI32Selective_Scan_fwd_kernel_traitsILi64ELi16ELi1ELb0ELb1ELb1ELb0EN3c108BFloat16EfEEv13SSMParamsBase)
        /*0560*/ 	.word	0x000000a8


	//----- nvinfo : EIATTR_FRAME_SIZE
	.align		4
.L_257:
        /*0564*/ 	.byte	0x04, 0x11
        /*0566*/ 	.short	(.L_259 - .L_258)
	.align		4
.L_258:
        /*0568*/ 	.word	index@(_Z25selective_scan_fwd_kernelI32Selective_Scan_fwd_kernel_traitsILi64ELi16ELi1ELb0ELb1ELb1ELb0EN3c108BFloat16EfEEv13SSMParamsBase)
        /*056c*/ 	.word	0x00000000


	//----- nvinfo : EIATTR_REGCOUNT
	.align		4
.L_259:
        /*0570*/ 	.byte	0x04, 0x2f
        /*0572*/ 	.short	(.L_261 - .L_260)
	.align		4
.L_260:
        /*0574*/ 	.word	index@(_Z25selective_scan_fwd_kernelI32Selective_Scan_fwd_kernel_traitsILi64ELi16ELi1ELb0ELb1ELb0ELb1EN3c108BFloat16EfEEv13SSMParamsBase)
        /*0578*/ 	.word	0x0000009b


	//----- nvinfo : EIATTR_FRAME_SIZE
	.align		4
.L_261:
        /*057c*/ 	.byte	0x04, 0x11
        /*057e*/ 	.short	(.L_263 - .L_262)
	.align		4
.L_262:
        /*0580*/ 	.word	index@(_Z25selective_scan_fwd_kernelI32Selective_Scan_fwd_kernel_traitsILi64ELi16ELi1ELb0ELb1ELb0ELb1EN3c108BFloat16EfEEv13SSMParamsBase)
        /*0584*/ 	.word	0x00000000


	//----- nvinfo : EIATTR_REGCOUNT
	.align		4
.L_263:
        /*0588*/ 	.byte	0x04, 0x2f
        /*058a*/ 	.short	(.L_265 - .L_264)
	.align		4
.L_264:
        /*058c*/ 	.word	index@(_Z25selective_scan_fwd_kernelI32Selective_Scan_fwd_kernel_traitsILi64ELi16ELi1ELb0ELb1ELb0ELb0EN3c108BFloat16EfEEv13SSMParamsBase)
        /*0590*/ 	.word	0x0000009b


	//----- nvinfo : EIATTR_FRAME_SIZE
	.align		4
.L_265:
        /*0594*/ 	.byte	0x04, 0x11
        /*0596*/ 	.short	(.L_267 - .L_266)
	.align		4
.L_266:
        /*0598*/ 	.word	index@(_Z25selective_scan_fwd_kernelI32Selective_Scan_fwd_kernel_traitsILi64ELi16ELi1ELb0ELb1ELb0ELb0EN3c108BFloat16EfEEv13SSMParamsBase)
        /*059c*/ 	.word	0x00000000


	//----- nvinfo : EIATTR_REGCOUNT
	.align		4
.L_267:
        /*05a0*/ 	.byte	0x04, 0x2f
        /*05a2*/ 	.short	(.L_269 - .L_268)
	.align		4
.L_268:
        /*05a4*/ 	.word	index@(_Z25selective_scan_fwd_kernelI32Selective_Scan_fwd_kernel_traitsILi64ELi16ELi1ELb0ELb0ELb1ELb1EN3c108BFloat16EfEEv13SSMParamsBase)
        /*05a8*/ 	.word	0x000000a8


	//----- nvinfo : EIATTR_FRAME_SIZE
	.align		4
.L_269:
        /*05ac*/ 	.byte	0x04, 0x11
        /*05ae*/ 	.short	(.L_271 - .L_270)
	.align		4
.L_270:
        /*05b0*/ 	.word	index@(_Z25selective_scan_fwd_kernelI32Selective_Scan_fwd_kernel_traitsILi64ELi16ELi1ELb0ELb0ELb1ELb1EN3c108BFloat16EfEEv13SSMParamsBase)
        /*05b4*/ 	.word	0x00000000


	//----- nvinfo : EIATTR_REGCOUNT
	.align		4
.L_271:
        /*05b8*/ 	.byte	0x04, 0x2f
        /*05ba*/ 	.short	(.L_273 - .L_272)
	.align		4
.L_272:
        /*05bc*/ 	.word	index@(_Z25selective_scan_fwd_kernelI32Selective_Scan_fwd_kernel_traitsILi64ELi16ELi1ELb0ELb0ELb1ELb0EN3c108BFloat16EfEEv13SSMParamsBase)
        /*05c0*/ 	.word	0x000000a6


	//----- nvinfo : EIATTR_FRAME_SIZE
	.align		4
.L_273:
        /*05c4*/ 	.byte	0x04, 0x11
        /*05c6*/ 	.short	(.L_275 - .L_274)
	.align		4
.L_274:
        /*05c8*/ 	.word	index@(_Z25selective_scan_fwd_kernelI32Selective_Scan_fwd_kernel_traitsILi64ELi16ELi1ELb0ELb0ELb1ELb0EN3c108BFloat16EfEEv13SSMParamsBase)
        /*05cc*/ 	.word	0x00000000


	//----- nvinfo : EIATTR_REGCOUNT
	.align		4
.L_275:
        /*05d0*/ 	.byte	0x04, 0x2f
        /*05d2*/ 	.short	(.L_277 - .L_276)
	.align		4
.L_276:
        /*05d4*/ 	.word	index@(_Z25selective_scan_fwd_kernelI32Selective_Scan_fwd_kernel_traitsILi64ELi16ELi1ELb0ELb0ELb0ELb1EN3c108BFloat16EfEEv13SSMParamsBase)
        /*05d8*/ 	.word	0x0000008b


	//----- nvinfo : EIATTR_FRAME_SIZE
	.align		4
.L_277:
        /*05dc*/ 	.byte	0x04, 0x11
        /*05de*/ 	.short	(.L_279 - .L_278)
	.align		4
.L_278:
        /*05e0*/ 	.word	index@(_Z25selective_scan_fwd_kernelI32Selective_Scan_fwd_kernel_traitsILi64ELi16ELi1ELb0ELb0ELb0ELb1EN3c108BFloat16EfEEv13SSMParamsBase)
        /*05e4*/ 	.word	0x00000000


	//----- nvinfo : EIATTR_REGCOUNT
	.align		4
.L_279:
        /*05e8*/ 	.byte	0x04, 0x2f
        /*05ea*/ 	.short	(.L_281 - .L_280)
	.align		4
.L_280:
        /*05ec*/ 	.word	index@(_Z25selective_scan_fwd_kernelI32Selective_Scan_fwd_kernel_traitsILi64ELi16ELi1ELb0ELb0ELb0ELb0EN3c108BFloat16EfEEv13SSMParamsBase)
        /*05f0*/ 	.word	0x00000091


	//----- nvinfo : EIATTR_FRAME_SIZE
	.align		4
.L_281:
        /*05f4*/ 	.byte	0x04, 0x11
        /*05f6*/ 	.short	(.L_283 - .L_282)
	.align		4
.L_282:
        /*05f8*/ 	.word	index@(_Z25selective_scan_fwd_kernelI32Selective_Scan_fwd_kernel_traitsILi64ELi16ELi1ELb0ELb0ELb0ELb0EN3c108BFloat16EfEEv13SSMParamsBase)
        /*05fc*/ 	.word	0x00000000


	//----- nvinfo : EIATTR_REGCOUNT
	.align		4
.L_283:
        /*0600*/ 	.byte	0x04, 0x2f
        /*0602*/ 	.short	(.L_285 - .L_284)
	.align		4
.L_284:
        /*0604*/ 	.word	index@(_Z25selective_scan_fwd_kernelI32Selective_Scan_fwd_kernel_traitsILi128ELi16ELi1ELb1ELb1ELb1ELb1EN3c108BFloat16EfEEv13SSMParamsBase)
        /*0608*/ 	.word	0x00000095


	//----- nvinfo : EIATTR_FRAME_SIZE
	.align		4
.L_285:
        /*060c*/ 	.byte	0x04, 0x11
        /*060e*/ 	.short	(.L_287 - .L_286)
	.align		4
.L_286:
        /*0610*/ 	.word	index@(_Z25selective_scan_fwd_kernelI32Selective_Scan_fwd_kernel_traitsILi128ELi16ELi1ELb1ELb1ELb1ELb1EN3c108BFloat16EfEEv13SSMParamsBase)
        /*0614*/ 	.word	0x00000000


	//----- nvinfo : EIATTR_REGCOUNT
	.align		4
.L_287:
        /*0618*/ 	.byte	0x04, 0x2f
        /*061a*/ 	.short	(.L_289 - .L_288)
	.align		4
.L_288:
        /*061c*/ 	.word	index@(_Z25selective_scan_fwd_kernelI32Selective_Scan_fwd_kernel_traitsILi128ELi16ELi1ELb1ELb1ELb1ELb0EN3c108BFloat16EfEEv13SSMParamsBase)
        /*0620*/ 	.word	0x00000093


	//----- nvinfo : EIATTR_FRAME_SIZE
	.align		4
.L_289:
        /*0624*/ 	.byte	0x04, 0x11
        /*0626*/ 	.short	(.L_291 - .L_290)
	.align		4
.L_290:
        /*0628*/ 	.word	index@(_Z25selective_scan_fwd_kernelI32Selective_Scan_fwd_kernel_traitsILi128ELi16ELi1ELb1ELb1ELb1ELb0EN3c108BFloat16EfEEv13SSMParamsBase)
        /*062c*/ 	.word	0x00000000


	//----- nvinfo : EIATTR_REGCOUNT
	.align		4
.L_291:
        /*0630*/ 	.byte	0x04, 0x2f
        /*0632*/ 	.short	(.L_293 - .L_292)
	.align		4
.L_292:
        /*0634*/ 	.word	index@(_Z25selective_scan_fwd_kernelI32Selective_Scan_fwd_kernel_traitsILi128ELi16ELi1ELb1ELb1ELb0ELb1EN3c108BFloat16EfEEv13SSMParamsBase)
        /*0638*/ 	.word	0x0000008d


	//----- nvinfo : EIATTR_FRAME_SIZE
	.align		4
.L_293:
        /*063c*/ 	.byte	0x04, 0x11
        /*063e*/ 	.short	(.L_295 - .L_294)
	.align		4
.L_294:
        /*0640*/ 	.word	index@(_Z25selective_scan_fwd_kernelI32Selective_Scan_fwd_kernel_traitsILi128ELi16ELi1ELb1ELb1ELb0ELb1EN3c108BFloat16EfEEv13SSMParamsBase)
        /*0644*/ 	.word	0x00000000


	//----- nvinfo : EIATTR_REGCOUNT
	.align		4
.L_295:
        /*0648*/ 	.byte	0x04, 0x2f
        /*064a*/ 	.short	(.L_297 - .L_296)
	.align		4
.L_296:
        /*064c*/ 	.word	index@(_Z25selective_scan_fwd_kernelI32Selective_Scan_fwd_kernel_traitsILi128ELi16ELi1ELb1ELb1ELb0ELb0EN3c108BFloat16EfEEv13SSMParamsBase)
        /*0650*/ 	.word	0x0000008e


	//----- nvinfo : EIATTR_FRAME_SIZE
	.align		4
.L_297:
        /*0654*/ 	.byte	0x04, 0x11
        /*0656*/ 	.short	(.L_299 - .L_298)
	.align		4
.L_298:
        /*0658*/ 	.word	index@(_Z25selective_scan_fwd_kernelI32Selective_Scan_fwd_kernel_traitsILi128ELi16ELi1ELb1ELb1ELb0ELb0EN3c108BFloat16EfEEv13SSMParamsBase)
        /*065c*/ 	.word	0x00000000


	//----- nvinfo : EIATTR_REGCOUNT
	.align		4
.L_299:
        /*0660*/ 	.byte	0x04, 0x2f
        /*0662*/ 	.short	(.L_301 - .L_300)
	.align		4
.L_300:
        /*0664*/ 	.word	index@(_Z25selective_scan_fwd_kernelI32Selective_Scan_fwd_kernel_traitsILi128ELi16ELi1ELb1ELb0ELb1ELb1EN3c108BFloat16EfEEv13SSMParamsBase)
        /*0668*/ 	.word	0x00000092


	//----- nvinfo : EIATTR_FRAME_SIZE
	.align		4
.L_301:
        /*066c*/ 	.byte	0x04, 0x11
        /*066e*/ 	.short	(.L_303 - .L_302)
	.align		4
.L_302:
        /*0670*/ 	.word	index@(_Z25selective_scan_fwd_kernelI32Selective_Scan_fwd_kernel_traitsILi128ELi16ELi1ELb1ELb0ELb1ELb1EN3c108BFloat16EfEEv13SSMParamsBase)
        /*0674*/ 	.word	0x00000000


	//----- nvinfo : EIATTR_REGCOUNT
	.align		4
.L_303:
        /*0678*/ 	.byte	0x04, 0x2f
        /*067a*/ 	.short	(.L_305 - .L_304)
	.align		4
.L_304:
        /*067c*/ 	.word	index@(_Z25selective_scan_fwd_kernelI32Selective_Scan_fwd_kernel_traitsILi128ELi16ELi1ELb1ELb0ELb1ELb0EN3c108BFloat16EfEEv13SSMParamsBase)
        /*0680*/ 	.word	0x00000095


	//----- nvinfo : EIATTR_FRAME_SIZE
	.align		4
.L_305:
        /*0684*/ 	.byte	0x04, 0x11
        /*0686*/ 	.short	(.L_307 - .L_306)
	.align		4
.L_306:
        /*0688*/ 	.word	index@(_Z25selective_scan_fwd_kernelI32Selective_Scan_fwd_kernel_traitsILi128ELi16ELi1ELb1ELb0ELb1ELb0EN3c108BFloat16EfEEv13SSMParamsBase)
        /*068c*/ 	.word	0x00000000


	//----- nvinfo : EIATTR_REGCOUNT
	.align		4
.L_307:
        /*0690*/ 	.byte	0x04, 0x2f
        /*0692*/ 	.short	(.L_309 - .L_308)
	.align		4
.L_308:
        /*0694*/ 	.word	index@(_Z25selective_scan_fwd_kernelI32Selective_Scan_fwd_kernel_traitsILi128ELi16ELi1ELb1ELb0ELb0ELb1EN3c108BFloat16EfEEv13SSMParamsBase)
        /*0698*/ 	.word	0x0000007f


	//----- nvinfo : EIATTR_FRAME_SIZE
	.align		4
.L_309:
        /*069c*/ 	.byte	0x04, 0x11
        /*069e*/ 	.short	(.L_311 - .L_310)
	.align		4
.L_310:
        /*06a0*/ 	.word	index@(_Z25selective_scan_fwd_kernelI32Selective_Scan_fwd_kernel_traitsILi128ELi16ELi1ELb1ELb0ELb0ELb1EN3c108BFloat16EfEEv13SSMParamsBase)
        /*06a4*/ 	.word	0x00000000


	//----- nvinfo : EIATTR_REGCOUNT
	.align		4
.L_311:
        /*06a8*/ 	.byte	0x04, 0x2f
        /*06aa*/ 	.short	(.L_313 - .L_312)
	.align		4
.L_312:
        /*06ac*/ 	.word	index@(_Z25selective_scan_fwd_kernelI32Selective_Scan_fwd_kernel_traitsILi128ELi16ELi1ELb1ELb0ELb0ELb0EN3c108BFloat16EfEEv13SSMParamsBase)
        /*06b0*/ 	.word	0x0000007d


	//----- nvinfo : EIATTR_FRAME_SIZE
	.align		4
.L_313:
        /*06b4*/ 	.byte	0x04, 0x11
        /*06b6*/ 	.short	(.L_315 - .L_314)
	.align		4
.L_314:
        /*06b8*/ 	.word	index@(_Z25selective_scan_fwd_kernelI32Selective_Scan_fwd_kernel_traitsILi128ELi16ELi1ELb1ELb0ELb0ELb0EN3c108BFloat16EfEEv13SSMParamsBase)
        /*06bc*/ 	.word	0x00000000


	//----- nvinfo : EIATTR_REGCOUNT
	.align		4
.L_315:
        /*06c0*/ 	.byte	0x04, 0x2f
        /*06c2*/ 	.short	(.L_317 - .L_316)
	.align		4
.L_316:
        /*06c4*/ 	.word	index@(_Z25selective_scan_fwd_kernelI32Selective_Scan_fwd_kernel_traitsILi128ELi16ELi1ELb0ELb1ELb1ELb1EN3c108BFloat16EfEEv13SSMParamsBase)
        /*06c8*/ 	.word	0x000000a8


	//----- nvinfo : EIATTR_FRAME_SIZE
	.align		4
.L_317:
        /*06cc*/ 	.byte	0x04, 0x11
        /*06ce*/ 	.short	(.L_319 - .L_318)
	.align		4
.L_318:
        /*06d0*/ 	.word	index@(_Z25selective_scan_fwd_kernelI32Selective_Scan_fwd_kernel_traitsILi128ELi16ELi1ELb0ELb1ELb1ELb1EN3c108BFloat16EfEEv13SSMParamsBase)
        /*06d4*/ 	.word	0x00000000


	//----- nvinfo : EIATTR_REGCOUNT
	.align		4
.L_319:
        /*06d8*/ 	.byte	0x04, 0x2f
        /*06da*/ 	.short	(.L_321 - .L_320)
	.align		4
.L_320:
        /*06dc*/ 	.word	index@(_Z25selective_scan_fwd_kernelI32Selective_Scan_fwd_kernel_traitsILi128ELi16ELi1ELb0ELb1ELb1ELb0EN3c108BFloat16EfEEv13SSMParamsBase)
        /*06e0*/ 	.word	0x000000a8


	//----- nvinfo : EIATTR_FRAME_SIZE
	.align		4
.L_321:
        /*06e4*/ 	.byte	0x04, 0x11
        /*06e6*/ 	.short	(.L_323 - .L_322)
	.align		4
.L_322:
        /*06e8*/ 	.word	index@(_Z25selective_scan_fwd_kernelI32Selective_Scan_fwd_kernel_traitsILi128ELi16ELi1ELb0ELb1ELb1ELb0EN3c108BFloat16EfEEv13SSMParamsBase)
        /*06ec*/ 	.word	0x00000000


	//----- nvinfo : EIATTR_REGCOUNT
	.align		4
.L_323:
        /*06f0*/ 	.byte	0x04, 0x2f
        /*06f2*/ 	.short	(.L_325 - .L_324)
	.align		4
.L_324:
        /*06f4*/ 	.word	index@(_Z25selective_scan_fwd_kernelI32Selective_Scan_fwd_kernel_traitsILi128ELi16ELi1ELb0ELb1ELb0ELb1EN3c108BFloat16EfEEv13SSMParamsBase)
        /*06f8*/ 	.word	0x0000009f


	//----- nvinfo : EIATTR_FRAME_SIZE
	.align		4
.L_325:
        /*06fc*/ 	.byte	0x04, 0x11
        /*06fe*/ 	.short	(.L_327 - .L_326)
	.align		4
.L_326:
        /*0700*/ 	.word	index@(_Z25selective_scan_fwd_kernelI32Selective_Scan_fwd_kernel_traitsILi128ELi16ELi1ELb0ELb1ELb0ELb1EN3c108BFloat16EfEEv13SSMParamsBase)
        /*0704*/ 	.word	0x00000000


	//----- nvinfo : EIATTR_REGCOUNT
	.align		4
.L_327:
        /*0708*/ 	.byte	0x04, 0x2f
        /*070a*/ 	.short	(.L_329 - .L_328)
	.align		4
.L_328:
        /*070c*/ 	.word	index@(_Z25selective_scan_fwd_kernelI32Selective_Scan_fwd_kernel_traitsILi128ELi16ELi1ELb0ELb1ELb0ELb0EN3c108BFloat16EfEEv13SSMParamsBase)
        /*0710*/ 	.word	0x0000009d


	//----- nvinfo : EIATTR_FRAME_SIZE
	.align		4
.L_329:
        /*0714*/ 	.byte	0x04, 0x11
        /*0716*/ 	.short	(.L_331 - .L_330)
	.align		4
.L_330:
        /*0718*/ 	.word	index@(_Z25selective_scan_fwd_kernelI32Selective_Scan_fwd_kernel_traitsILi128ELi16ELi1ELb0ELb1ELb0ELb0EN3c108BFloat16EfEEv13SSMParamsBase)
        /*071c*/ 	.word	0x00000000


	//----- nvinfo : EIATTR_REGCOUNT
	.align		4
.L_331:
        /*0720*/ 	.byte	0x04, 0x2f
        /*0722*/ 	.short	(.L_333 - .L_332)
	.align		4
.L_332:
        /*0724*/ 	.word	index@(_Z25selective_scan_fwd_kernelI32Selective_Scan_fwd_kernel_traitsILi128ELi16ELi1ELb0ELb0ELb1ELb1EN3c108BFloat16EfEEv13SSMParamsBase)
        /*0728*/ 	.word	0x000000a8


	//----- nvinfo : EIATTR_FRAME_SIZE
	.align		4
.L_333:
        /*072c*/ 	.byte	0x04, 0x11
        /*072e*/ 	.short	(.L_335 - .L_334)
	.align		4
.L_334:
        /*0730*/ 	.word	index@(_Z25selective_scan_fwd_kernelI32Selective_Scan_fwd_kernel_traitsILi128ELi16ELi1ELb0ELb0ELb1ELb1EN3c108BFloat16EfEEv13SSMParamsBase)
        /*0734*/ 	.word	0x00000000


	//----- nvinfo : EIATTR_REGCOUNT
	.align		4
.L_335:
        /*0738*/ 	.byte	0x04, 0x2f
        /*073a*/ 	.short	(.L_337 - .L_336)
	.align		4
.L_336:
        /*073c*/ 	.word	index@(_Z25selective_scan_fwd_kernelI32Selective_Scan_fwd_kernel_traitsILi128ELi16ELi1ELb0ELb0ELb1ELb0EN3c108BFloat16EfEEv13SSMParamsBase)
        /*0740*/ 	.word	0x000000a7


	//----- nvinfo : EIATTR_FRAME_SIZE
	.align		4
.L_337:
        /*0744*/ 	.byte	0x04, 0x11
        /*0746*/ 	.short	(.L_339 - .L_338)
	.align		4
.L_338:
        /*0748*/ 	.word	index@(_Z25selective_scan_fwd_kernelI32Selective_Scan_fwd_kernel_traitsILi128ELi16ELi1ELb0ELb0ELb1ELb0EN3c108BFloat16EfEEv13SSMParamsBase)
        /*074c*/ 	.word	0x00000000


	//----- nvinfo : EIATTR_REGCOUNT
	.align		4
.L_339:
        /*0750*/ 	.byte	0x04, 0x2f
        /*0752*/ 	.short	(.L_341 - .L_340)
	.align		4
.L_340:
        /*0754*/ 	.word	index@(_Z25selective_scan_fwd_kernelI32Selective_Scan_fwd_kernel_traitsILi128ELi16ELi1ELb0ELb0ELb0ELb1EN3c108BFloat16EfEEv13SSMParamsBase)
        /*0758*/ 	.word	0x0000008f


	//----- nvinfo : EIATTR_FRAME_SIZE
	.align		4
.L_341:
        /*075c*/ 	.byte	0x04, 0x11
        /*075e*/ 	.short	(.L_343 - .L_342)
	.align		4
.L_342:
        /*0760*/ 	.word	index@(_Z25selective_scan_fwd_kernelI32Selective_Scan_fwd_kernel_traitsILi128ELi16ELi1ELb0ELb0ELb0ELb1EN3c108BFloat16EfEEv13SSMParamsBase)
        /*0764*/ 	.word	0x00000000


	//----- nvinfo : EIATTR_REGCOUNT
	.align		4
.L_343:
        /*0768*/ 	.byte	0x04, 0x2f
        /*076a*/ 	.short	(.L_345 - .L_344)
	.align		4
.L_344:
        /*076c*/ 	.word	index@(_Z25selective_scan_fwd_kernelI32Selective_Scan_fwd_kernel_traitsILi128ELi16ELi1ELb0ELb0ELb0ELb0EN3c108BFloat16EfEEv13SSMParamsBase)
        /*0770*/ 	.word	0x0000008e


	//----- nvinfo : EIATTR_FRAME_SIZE
	.align		4
.L_345:
        /*0774*/ 	.byte	0x04, 0x11
        /*0776*/ 	.short	(.L_347 - .L_346)
	.align		4
.L_346:
        /*0778*/ 	.word	index@(_Z25selective_scan_fwd_kernelI32Selective_Scan_fwd_kernel_traitsILi128ELi16ELi1ELb0ELb0ELb0ELb0EN3c108BFloat16EfEEv13SSMParamsBase)
        /*077c*/ 	.word	0x00000000


	//----- nvinfo : EIATTR_REGCOUNT
	.align		4
.L_347:
        /*0780*/ 	.byte	0x04, 0x2f
        /*0782*/ 	.short	(.L_349 - .L_348)
	.align		4
.L_348:
        /*0784*/ 	.word	index@(_Z25selective_scan_fwd_kernelI32Selective_Scan_fwd_kernel_traitsILi32ELi4ELi1ELb1ELb1ELb1ELb1EN3c108BFloat16ENS1_7complexIfEEEEv13SSMParamsBase)
        /*0788*/ 	.word	0x00000065


	//----- nvinfo : EIATTR_FRAME_SIZE
	.align		4
.L_349:
        /*078c*/ 	.byte	0x04, 0x11
        /*078e*/ 	.short	(.L_351 - .L_350)
	.align		4
.L_350:
        /*0790*/ 	.word	index@(_Z25selective_scan_fwd_kernelI32Selective_Scan_fwd_kernel_traitsILi32ELi4ELi1ELb1ELb1ELb1ELb1EN3c108BFloat16ENS1_7complexIfEEEEv13SSMParamsBase)
        /*0794*/ 	.word	0x00000000


	//----- nvinfo : EIATTR_REGCOUNT
	.align		4
.L_351:
        /*0798*/ 	.byte	0x04, 0x2f
        /*079a*/ 	.short	(.L_353 - .L_352)
	.align		4
.L_352:
        /*079c*/ 	.word	index@(_Z25selective_scan_fwd_kernelI32Selective_Scan_fwd_kernel_traitsILi32ELi4ELi1ELb1ELb1ELb1ELb0EN3c108BFloat16ENS1_7complexIfEEEEv13SSMParamsBase)
        /*07a0*/ 	.word	0x0000005f


	//----- nvinfo : EIATTR_FRAME_SIZE
	.align		4
.L_353:
        /*07a4*/ 	.byte	0x04, 0x11
        /*07a6*/ 	.short	(.L_355 - .L_354)
	.align		4
.L_354:
        /*07a8*/ 	.word	index@(_Z25selective_scan_fwd_kernelI32Selective_Scan_fwd_kernel_traitsILi32ELi4ELi1ELb1ELb1ELb1ELb0EN3c108BFloat16ENS1_7complexIfEEEEv13SSMParamsBase)
        /*07ac*/ 	.word	0x00000000


	//----- nvinfo : EIATTR_REGCOUNT
	.align		4
.L_355:
        /*07b0*/ 	.byte	0x04, 0x2f
        /*07b2*/ 	.short	(.L_357 - .L_356)
	.align		4
.L_356:
        /*07b4*/ 	.word	index@(_Z25selective_scan_fwd_kernelI32Selective_Scan_fwd_kernel_traitsILi32ELi4ELi1ELb1ELb1ELb0ELb1EN3c108BFloat16ENS1_7complexIfEEEEv13SSMParamsBase)
        /*07b8*/ 	.word	0x00000060


	//----- nvinfo : EIATTR_FRAME_SIZE
	.align		4
.L_357:
        /*07bc*/ 	.byte	0x04, 0x11
        /*07be*/ 	.short	(.L_359 - .L_358)
	.align		4
.L_358:
        /*07c0*/ 	.word	index@(_Z25selective_scan_fwd_kernelI32Selective_Scan_fwd_kernel_traitsILi32ELi4ELi1ELb1ELb1ELb0ELb1EN3c108BFloat16ENS1_7complexIfEEEEv13SSMParamsBase)
        /*07c4*/ 	.word	0x00000000


	//----- nvinfo : EIATTR_REGCOUNT
	.align		4
.L_359:
        /*07c8*/ 	.byte	0x04, 0x2f
        /*07ca*/ 	.short	(.L_361 - .L_360)
	.align		4
.L_360:
        /*07cc*/ 	.word	index@(_Z25selective_scan_fwd_kernelI32Selective_Scan_fwd_kernel_traitsILi32ELi4ELi1ELb1ELb1ELb0ELb0EN3c108BFloat16ENS1_7complexIfEEEEv13SSMParamsBase)
        /*07d0*/ 	.word	0x0000005b


	//----- nvinfo : EIATTR_FRAME_SIZE
	.align		4
.L_361:
        /*07d4*/ 	.byte	0x04, 0x11
        /*07d6*/ 	.short	(.L_363 - .L_362)
	.align		4
.L_362:
        /*07d8*/ 	.word	index@(_Z25selective_scan_fwd_kernelI32Selective_Scan_fwd_kernel_traitsILi32ELi4ELi1ELb1ELb1ELb0ELb0EN3c108BFloat16ENS1_7complexIfEEEEv13SSMParamsBase)
        /*07dc*/ 	.word	0x00000000


	//----- nvinfo : EIATTR_REGCOUNT
	.align		4
.L_363:
        /*07e0*/ 	.byte	0x04, 0x2f
        /*07e2*/ 	.short	(.L_365 - .L_364)
	.align		4
.L_364:
        /*07e4*/ 	.word	index@(_Z25selective_scan_fwd_kernelI32Selective_Scan_fwd_kernel_traitsILi32ELi4ELi1ELb1ELb0ELb1ELb1EN3c108BFloat16ENS1_7complexIfEEEEv13SSMParamsBase)
        /*07e8*/ 	.word	0x00000060


	//----- nvinfo : EIATTR_FRAME_SIZE
	.align		4
.L_365:
        /*07ec*/ 	.byte	0x04, 0x11
        /*07ee*/ 	.short	(.L_367 - .L_366)
	.align		4
.L_366:
        /*07f0*/ 	.word	index@(_Z25selective_scan_fwd_kernelI32Selective_Scan_fwd_kernel_traitsILi32ELi4ELi1ELb1ELb0ELb1ELb1EN3c108BFloat16ENS1_7complexIfEEEEv13SSMParamsBase)
        /*07f4*/ 	.word	0x00000000


	//----- nvinfo : EIATTR_REGCOUNT
	.align		4
.L_367:
        /*07f8*/ 	.byte	0x04, 0x2f
        /*07fa*/ 	.short	(.L_369 - .L_368)
	.align		4
.L_368:
        /*07fc*/ 	.word	index@(_Z25selective_scan_fwd_kernelI32Selective_Scan_fwd_kernel_traitsILi32ELi4ELi1ELb1ELb0ELb1ELb0EN3c108BFloat16ENS1_7complexIfEEEEv13SSMParamsBase)
        /*0800*/ 	.word	0x0000005b


	//----- nvinfo : EIATTR_FRAME_SIZE
	.align		4
.L_369:
        /*0804*/ 	.byte	0x04, 0x11
        /*0806*/ 	.short	(.L_371 - .L_370)
	.align		4
.L_370:
        /*0808*/ 	.word	index@(_Z25selective_scan_fwd_kernelI32Selective_Scan_fwd_kernel_traitsILi32ELi4ELi1ELb1ELb0ELb1ELb0EN3c108BFloat16ENS1_7complexIfEEEEv13SSMParamsBase)
        /*080c*/ 	.word	0x00000000


	//----- nvinfo : EIATTR_REGCOUNT
	.align		4
.L_371:
        /*0810*/ 	.byte	0x04, 0x2f
        /*0812*/ 	.short	(.L_373 - .L_372)
	.align		4
.L_372:
        /*0814*/ 	.word	index@(_Z25selective_scan_fwd_kernelI32Selective_Scan_fwd_kernel_traitsILi32ELi4ELi1ELb1ELb0ELb0ELb1EN3c108BFloat16ENS1_7complexIfEEEEv13SSMParamsBase)
        /*0818*/ 	.word	0x00000059


	//----- nvinfo : EIATTR_FRAME_SIZE
	.align		4
.L_373:
        /*081c*/ 	.byte	0x04, 0x11
        /*081e*/ 	.short	(.L_375 - .L_374)
	.align		4
.L_374:
        /*0820*/ 	.word	index@(_Z25selective_scan_fwd_kernelI32Selective_Scan_fwd_kernel_traitsILi32ELi4ELi1ELb1ELb0ELb0ELb1EN3c108BFloat16ENS1_7complexIfEEEEv13SSMParamsBase)
        /*0824*/ 	.word	0x00000000


	//----- nvinfo : EIATTR_REGCOUNT
	.align		4
.L_375:
        /*0828*/ 	.byte	0x04, 0x2f
        /*082a*/ 	.short	(.L_377 - .L_376)
	.align		4
.L_376:
        /*082c*/ 	.word	index@(_Z25selective_scan_fwd_kernelI32Selective_Scan_fwd_kernel_traitsILi32ELi4ELi1ELb1ELb0ELb0ELb0EN3c108BFloat16ENS1_7complexIfEEEEv13SSMParamsBase)
        /*0830*/ 	.word	0x00000053


	//----- nvinfo : EIATTR_FRAME_SIZE
	.align		4
.L_377:
        /*0834*/ 	.byte	0x04, 0x11
        /*0836*/ 	.short	(.L_379 - .L_378)
	.align		4
.L_378:
        /*0838*/ 	.word	index@(_Z25selective_scan_fwd_kernelI32Selective_Scan_fwd_kernel_traitsILi32ELi4ELi1ELb1ELb0ELb0ELb0EN3c108BFloat16ENS1_7complexIfEEEEv13SSMParamsBase)
        /*083c*/ 	.word	0x00000000


	//----- nvinfo : EIATTR_REGCOUNT
	.align		4
.L_379:
        /*0840*/ 	.byte	0x04, 0x2f
        /*0842*/ 	.short	(.L_381 - .L_380)
	.align		4
.L_380:
        /*0844*/ 	.word	index@(_Z25selective_scan_fwd_kernelI32Selective_Scan_fwd_kernel_traitsILi32ELi4ELi1ELb0ELb1ELb1ELb1EN3c108BFloat16ENS1_7complexIfEEEEv13SSMParamsBase)
        /*0848*/ 	.word	0x00000074


	//----- nvinfo : EIATTR_FRAME_SIZE
	.align		4
.L_381:
        /*084c*/ 	.byte	0x04, 0x11
        /*084e*/ 	.short	(.L_383 - .L_382)
	.align		4
.L_382:
        /*0850*/ 	.word	index@(_Z25selective_scan_fwd_kernelI32Selective_Scan_fwd_kernel_traitsILi32ELi4ELi1ELb0ELb1ELb1ELb1EN3c108BFloat16ENS1_7complexIfEEEEv13SSMParamsBase)
        /*0854*/ 	.word	0x00000000


	//----- nvinfo : EIATTR_REGCOUNT
	.align		4
.L_383:
        /*0858*/ 	.byte	0x04, 0x2f
        /*085a*/ 	.short	(.L_385 - .L_384)
	.align		4
.L_384:
        /*085c*/ 	.word	index@(_Z25selective_scan_fwd_kernelI32Selective_Scan_fwd_kernel_traitsILi32ELi4ELi1ELb0ELb1ELb1ELb0EN3c108BFloat16ENS1_7complexIfEEEEv13SSMParamsBase)
        /*0860*/ 	.word	0x00000074


	//----- nvinfo : EIATTR_FRAME_SIZE
	.align		4
.L_385:
        /*0864*/ 	.byte	0x04, 0x11
        /*0866*/ 	.short	(.L_387 - .L_386)
	.align		4
.L_386:
        /*0868*/ 	.word	index@(_Z25selective_scan_fwd_kernelI32Selective_Scan_fwd_kernel_traitsILi32ELi4ELi1ELb0ELb1ELb1ELb0EN3c108BFloat16ENS1_7complexIfEEEEv13SSMParamsBase)
        /*086c*/ 	.word	0x00000000


	//----- nvinfo : EIATTR_REGCOUNT
	.align		4
.L_387:
        /*0870*/ 	.byte	0x04, 0x2f
        /*0872*/ 	.short	(.L_389 - .L_388)
	.align		4
.L_388:
        /*0874*/ 	.word	index@(_Z25selective_scan_fwd_kernelI32Selective_Scan_fwd_kernel_traitsILi32ELi4ELi1ELb0ELb1ELb0ELb1EN3c108BFloat16ENS1_7complexIfEEEEv13SSMParamsBase)
        /*0878*/ 	.word	0x00000074


	//----- nvinfo : EIATTR_FRAME_SIZE
	.align		4
.L_389:
        /*087c*/ 	.byte	0x04, 0x11
        /*087e*/ 	.short	(.L_391 - .L_390)
	.align		4
.L_390:
        /*0880*/ 	.word	index@(_Z25selective_scan_fwd_kernelI32Selective_Scan_fwd_kernel_traitsILi32ELi4ELi1ELb0ELb1ELb0ELb1EN3c108BFloat16ENS1_7complexIfEEEEv13SSMParamsBase)
        /*0884*/ 	.word	0x00000000


	//----- nvinfo : EIATTR_REGCOUNT
	.align		4
.L_391:
        /*0888*/ 	.byte	0x04, 0x2f
        /*088a*/ 	.short	(.L_393 - .L_392)
	.align		4
.L_392:
        /*088c*/ 	.word	index@(_Z25selective_scan_fwd_kernelI32Selective_Scan_fwd_kernel_traitsILi32ELi4ELi1ELb0ELb1ELb0ELb0EN3c108BFloat16ENS1_7complexIfEEEEv13SSMParamsBase)
        /*0890*/ 	.word	0x00000073


	//----- nvinfo : EIATTR_FRAME_SIZE
	.align		4
.L_393:
        /*0894*/ 	.byte	0x04, 0x11
        /*0896*/ 	.short	(.L_395 - .L_394)
	.align		4
.L_394:
        /*0898*/ 	.word	index@(_Z25selective_scan_fwd_kernelI32Selective_Scan_fwd_kernel_traitsILi32ELi4ELi1ELb0ELb1ELb0ELb0EN3c108BFloat16ENS1_7complexIfEEEEv13SSMParamsBase)
        /*089c*/ 	.word	0x00000000


	//----- nvinfo : EIATTR_REGCOUNT
	.align		4
.L_395:
        /*08a0*/ 	.byte	0x04, 0x2f
        /*08a2*/ 	.short	(.L_397 - .L_396)
	.align		4
.L_396:
        /*08a4*/ 	.word	index@(_Z25selective_scan_fwd_kernelI32Selective_Scan_fwd_kernel_traitsILi32ELi4ELi1ELb0ELb0ELb1ELb1EN3c108BFloat16ENS1_7complexIfEEEEv13SSMParamsBase)
        /*08a8*/ 	.word	0x00000079


	//----- nvinfo : EIATTR_FRAME_SIZE
	.align		4
.L_397:
        /*08ac*/ 	.byte	0x04, 0x11
        /*08ae*/ 	.short	(.L_399 - .L_398)
	.align		4
.L_398:
        /*08b0*/ 	.word	index@(_Z25selective_scan_fwd_kernelI32Selective_Scan_fwd_kernel_traitsILi32ELi4ELi1ELb0ELb0ELb1ELb1EN3c108BFloat16ENS1_7complexIfEEEEv13SSMParamsBase)
        /*08b4*/ 	.word	0x00000000


	//----- nvinfo : EIATTR_REGCOUNT
	.align		4
.L_399:
        /*08b8*/ 	.byte	0x04, 0x2f
        /*08ba*/ 	.short	(.L_401 - .L_400)
	.align		4
.L_400:
        /*08bc*/ 	.word	index@(_Z25selective_scan_fwd_kernelI32Selective_Scan_fwd_kernel_traitsILi32ELi4ELi1ELb0ELb0ELb1ELb0EN3c108BFloat16ENS1_7complexIfEEEEv13SSMParamsBase)
        /*08c0*/ 	.word	0x0000007c


	//----- nvinfo : EIATTR_FRAME_SIZE
	.align		4
.L_401:
        /*08c4*/ 	.byte	0x04, 0x11
        /*08c6*/ 	.short	(.L_403 - .L_402)
	.align		4
.L_402:
        /*08c8*/ 	.word	index@(_Z25selective_scan_fwd_kernelI32Selective_Scan_fwd_kernel_traitsILi32ELi4ELi1ELb0ELb0ELb1ELb0EN3c108BFloat16ENS1_7complexIfEEEEv13SSMParamsBase)
        /*08cc*/ 	.word	0x00000000


	//----- nvinfo : EIATTR_REGCOUNT
	.align		4
.L_403:
        /*08d0*/ 	.byte	0x04, 0x2f
        /*08d2*/ 	.short	(.L_405 - .L_404)
	.align		4
.L_404:
        /*08d4*/ 	.word	index@(_Z25selective_scan_fwd_kernelI32Selective_Scan_fwd_kernel_traitsILi32ELi4ELi1ELb0ELb0ELb0ELb1EN3c108BFloat16ENS1_7complexIfEEEEv13SSMParamsBase)
        /*08d8*/ 	.word	0x0000005f


	//----- nvinfo : EIATTR_FRAME_SIZE
	.align		4
.L_405:
        /*08dc*/ 	.byte	0x04, 0x11
        /*08de*/ 	.short	(.L_407 - .L_406)
	.align		4
.L_406:
        /*08e0*/ 	.word	index@(_Z25selective_scan_fwd_kernelI32Selective_Scan_fwd_kernel_traitsILi32ELi4ELi1ELb0ELb0ELb0ELb1EN3c108BFloat16ENS1_7complexIfEEEEv13SSMParamsBase)
        /*08e4*/ 	.word	0x00000000


	//----- nvinfo : EIATTR_REGCOUNT
	.align		4
.L_407:
        /*08e8*/ 	.byte	0x04, 0x2f
        /*08ea*/ 	.short	(.L_409 - .L_408)
	.align		4
.L_408:
        /*08ec*/ 	.word	index@(_Z25selective_scan_fwd_kernelI32Selective_Scan_fwd_kernel_traitsILi32ELi4ELi1ELb0ELb0ELb0ELb0EN3c108BFloat16ENS1_7complexIfEEEEv13SSMParamsBase)
        /*08f0*/ 	.word	0x0000005e


	//----- nvinfo : EIATTR_FRAME_SIZE
	.align		4
.L_409:
        /*08f4*/ 	.byte	0x04, 0x11
        /*08f6*/ 	.short	(.L_411 - .L_410)
	.align		4
.L_410:
        /*08f8*/ 	.word	index@(_Z25selective_scan_fwd_kernelI32Selective_Scan_fwd_kernel_traitsILi32ELi4ELi1ELb0ELb0ELb0ELb0EN3c108BFloat16ENS1_7complexIfEEEEv13SSMParamsBase)
        /*08fc*/ 	.word	0x00000000


	//----- nvinfo : EIATTR_REGCOUNT
	.align		4
.L_411:
        /*0900*/ 	.byte	0x04, 0x2f
        /*0902*/ 	.short	(.L_413 - .L_412)
	.align		4
.L_412:
        /*0904*/ 	.word	index@(_Z25selective_scan_fwd_kernelI32Selective_Scan_fwd_kernel_traitsILi32ELi8ELi1ELb1ELb1ELb1ELb1EN3c108BFloat16ENS1_7complexIfEEEEv13SSMParamsBase)
        /*0908*/ 	.word	0x00000085


	//----- nvinfo : EIATTR_FRAME_SIZE
	.align		4
.L_413:
        /*090c*/ 	.byte	0x04, 0x11
        /*090e*/ 	.short	(.L_415 - .L_414)
	.align		4
.L_414:
        /*0910*/ 	.word	index@(_Z25selective_scan_fwd_kernelI32Selective_Scan_fwd_kernel_traitsILi32ELi8ELi1ELb1ELb1ELb1ELb1EN3c108BFloat16ENS1_7complexIfEEEEv13SSMParamsBase)
        /*0914*/ 	.word	0x00000000


	//----- nvinfo : EIATTR_REGCOUNT
	.align		4
.L_415:
        /*0918*/ 	.byte	0x04, 0x2f
        /*091a*/ 	.short	(.L_417 - .L_416)
	.align		4
.L_416:
        /*091c*/ 	.word	index@(_Z25selective_scan_fwd_kernelI32Selective_Scan_fwd_kernel_traitsILi32ELi8ELi1ELb1ELb1ELb1ELb0EN3c108BFloat16ENS1_7complexIfEEEEv13SSMParamsBase)
        /*0920*/ 	.word	0x0000007c


	//----- nvinfo : EIATTR_FRAME_SIZE
	.align		4
.L_417:
        /*0924*/ 	.byte	0x04, 0x11
        /*0926*/ 	.short	(.L_419 - .L_418)
	.align		4
.L_418:
        /*0928*/ 	.word	index@(_Z25selective_scan_fwd_kernelI32Selective_Scan_fwd_kernel_traitsILi32ELi8ELi1ELb1ELb1ELb1ELb0EN3c108BFloat16ENS1_7complexIfEEEEv13SSMParamsBase)
        /*092c*/ 	.word	0x00000000


	//----- nvinfo : EIATTR_REGCOUNT
	.align		4
.L_419:
        /*0930*/ 	.byte	0x04, 0x2f
        /*0932*/ 	.short	(.L_421 - .L_420)
	.align		4
.L_420:
        /*0934*/ 	.word	index@(_Z25selective_scan_fwd_kernelI32Selective_Scan_fwd_kernel_traitsILi32ELi8ELi1ELb1ELb1ELb0ELb1EN3c108BFloat16ENS1_7complexIfEEEEv13SSMParamsBase)
        /*0938*/ 	.word	0x00000080


	//----- nvinfo : EIATTR_FRAME_SIZE
	.align		4
.L_421:
        /*093c*/ 	.byte	0x04, 0x11
        /*093e*/ 	.short	(.L_423 - .L_422)
	.align		4
.L_422:
        /*0940*/ 	.word	index@(_Z25selective_scan_fwd_kernelI32Selective_Scan_fwd_kernel_traitsILi32ELi8ELi1ELb1ELb1ELb0ELb1EN3c108BFloat16ENS1_7complexIfEEEEv13SSMParamsBase)
        /*0944*/ 	.word	0x00000000


	//----- nvinfo : EIATTR_REGCOUNT
	.align		4
.L_423:
        /*0948*/ 	.byte	0x04, 0x2f
        /*094a*/ 	.short	(.L_425 - .L_424)
	.align		4
.L_424:
        /*094c*/ 	.word	index@(_Z25selective_scan_fwd_kernelI32Selective_Scan_fwd_kernel_traitsILi32ELi8ELi1ELb1ELb1ELb0ELb0EN3c108BFloat16ENS1_7complexIfEEEEv13SSMParamsBase)
        /*0950*/ 	.word	0x00000078


	//----- nvinfo : EIATTR_FRAME_SIZE
	.align		4
.L_425:
        /*0954*/ 	.byte	0x04, 0x11
        /*0956*/ 	.short	(.L_427 - .L_426)
	.align		4
.L_426:
        /*0958*/ 	.word	index@(_Z25selective_scan_fwd_kernelI32Selective_Scan_fwd_kernel_traitsILi32ELi8ELi1ELb1ELb1ELb0ELb0EN3c108BFloat16ENS1_7complexIfEEEEv13SSMParamsBase)
        /*095c*/ 	.word	0x00000000


	//----- nvinfo : EIATTR_REGCOUNT
	.align		4
.L_427:
        /*0960*/ 	.byte	0x04, 0x2f
        /*0962*/ 	.short	(.L_429 - .L_428)
	.align		4
.L_428:
        /*0964*/ 	.word	index@(_Z25selective_scan_fwd_kernelI32Selective_Scan_fwd_kernel_traitsILi32ELi8ELi1ELb1ELb0ELb1ELb1EN3c108BFloat16ENS1_7complexIfEEEEv13SSMParamsBase)
        /*0968*/ 	.word	0x0000007d


	//----- nvinfo : EIATTR_FRAME_SIZE
	.align		4
.L_429:
        /*096c*/ 	.byte	0x04, 0x11
        /*096e*/ 	.short	(.L_431 - .L_430)
	.align		4
.L_430:
        /*0970*/ 	.word	index@(_Z25selective_scan_fwd_kernelI32Selective_Scan_fwd_kernel_traitsILi32ELi8ELi1ELb1ELb0ELb1ELb1EN3c108BFloat16ENS1_7complexIfEEEEv13SSMParamsBase)
        /*0974*/ 	.word	0x00000000


	//----- nvinfo : EIATTR_REGCOUNT
	.align		4
.L_431:
        /*0978*/ 	.byte	0x04, 0x2f
        /*097a*/ 	.short	(.L_433 - .L_432)
	.align		4
.L_432:
        /*097c*/ 	.word	index@(_Z25selective_scan_fwd_kernelI32Selective_Scan_fwd_kernel_traitsILi32ELi8ELi1ELb1ELb0ELb1ELb0EN3c108BFloat16ENS1_7complexIfEEEEv13SSMParamsBase)
        /*0980*/ 	.word	0x00000075


	//----- nvinfo : EIATTR_FRAME_SIZE
	.align		4
.L_433:
        /*0984*/ 	.byte	0x04, 0x11
        /*0986*/ 	.short	(.L_435 - .L_434)
	.align		4
.L_434:
        /*0988*/ 	.word	index@(_Z25selective_scan_fwd_kernelI32Selective_Scan_fwd_kernel_traitsILi32ELi8ELi1ELb1ELb0ELb1ELb0EN3c108BFloat16ENS1_7complexIfEEEEv13SSMParamsBase)
        /*098c*/ 	.word	0x00000000


	//----- nvinfo : EIATTR_REGCOUNT
	.align		4
.L_435:
        /*0990*/ 	.byte	0x04, 0x2f
        /*0992*/ 	.short	(.L_437 - .L_436)
	.align		4
.L_436:
        /*0994*/ 	.word	index@(_Z25selective_scan_fwd_kernelI32Selective_Scan_fwd_kernel_traitsILi32ELi8ELi1ELb1ELb0ELb0ELb1EN3c108BFloat16ENS1_7complexIfEEEEv13SSMParamsBase)
        /*0998*/ 	.word	0x0000006f


	//----- nvinfo : EIATTR_FRAME_SIZE
	.align		4
.L_437:
        /*099c*/ 	.byte	0x04, 0x11
        /*099e*/ 	.short	(.L_439 - .L_438)
	.align		4
.L_438:
        /*09a0*/ 	.word	index@(_Z25selective_scan_fwd_kernelI32Selective_Scan_fwd_kernel_traitsILi32ELi8ELi1ELb1ELb0ELb0ELb1EN3c108BFloat16ENS1_7complexIfEEEEv13SSMParamsBase)
        /*09a4*/ 	.word	0x00000000


	//----- nvinfo : EIATTR_REGCOUNT
	.align		4
.L_439:
        /*09a8*/ 	.byte	0x04, 0x2f
        /*09aa*/ 	.short	(.L_441 - .L_440)
	.align		4
.L_440:
        /*09ac*/ 	.word	index@(_Z25selective_scan_fwd_kernelI32Selective_Scan_fwd_kernel_traitsILi32ELi8ELi1ELb1ELb0ELb0ELb0EN3c108BFloat16ENS1_7complexIfEEEEv13SSMParamsBase)
        /*09b0*/ 	.word	0x00000065


	//----- nvinfo : EIATTR_FRAME_SIZE
	.align		4
.L_441:
        /*09b4*/ 	.byte	0x04, 0x11
        /*09b6*/ 	.short	(.L_443 - .L_442)
	.align		4
.L_442:
        /*09b8*/ 	.word	index@(_Z25selective_scan_fwd_kernelI32Selective_Scan_fwd_kernel_traitsILi32ELi8ELi1ELb1ELb0ELb0ELb0EN3c108BFloat16ENS1_7complexIfEEEEv13SSMParamsBase)
        /*09bc*/ 	.word	0x00000000


	//----- nvinfo : EIATTR_REGCOUNT
	.align		4
.L_443:
        /*09c0*/ 	.byte	0x04, 0x2f
        /*09c2*/ 	.short	(.L_445 - .L_444)
	.align		4
.L_444:
        /*09c4*/ 	.word	index@(_Z25selective_scan_fwd_kernelI32Selective_Scan_fwd_kernel_traitsILi32ELi8ELi1ELb0ELb1ELb1ELb1EN3c108BFloat16ENS1_7complexIfEEEEv13SSMParamsBase)
        /*09c8*/ 	.word	0x000000c2


	//----- nvinfo : EIATTR_FRAME_SIZE
	.align		4
.L_445:
        /*09cc*/ 	.byte	0x04, 0x11
        /*09ce*/ 	.short	(.L_447 - .L_446)
	.align		4
.L_446:
        /*09d0*/ 	.word	index@(_Z25selective_scan_fwd_kernelI32Selective_Scan_fwd_kernel_traitsILi32ELi8ELi1ELb0ELb1ELb1ELb1EN3c108BFloat16ENS1_7complexIfEEEEv13SSMParamsBase)
        /*09d4*/ 	.word	0x00000000


	//----- nvinfo : EIATTR_REGCOUNT
	.align		4
.L_447:
        /*09d8*/ 	.byte	0x04, 0x2f
        /*09da*/ 	.short	(.L_449 - .L_448)
	.align		4
.L_448:
        /*09dc*/ 	.word	index@(_Z25selective_scan_fwd_kernelI32Selective_Scan_fwd_kernel_traitsILi32ELi8ELi1ELb0ELb1ELb1ELb0EN3c108BFloat16ENS1_7complexIfEEEEv13SSMParamsBase)
        /*09e0*/ 	.word	0x000000c0


	//----- nvinfo : EIATTR_FRAME_SIZE
	.align		4
.L_449:
        /*09e4*/ 	.byte	0x04, 0x11
        /*09e6*/ 	.short	(.L_451 - .L_450)
	.align		4
.L_450:
        /*09e8*/ 	.word	index@(_Z25selective_scan_fwd_kernelI32Selective_Scan_fwd_kernel_traitsILi32ELi8ELi1ELb0ELb1ELb1ELb0EN3c108BFloat16ENS1_7complexIfEEEEv13SSMParamsBase)
        /*09ec*/ 	.word	0x00000000


	//----- nvinfo : EIATTR_REGCOUNT
	.align		4
.L_451:
        /*09f0*/ 	.byte	0x04, 0x2f
        /*09f2*/ 	.short	(.L_453 - .L_452)
	.align		4
.L_452:
        /*09f4*/ 	.word	index@(_Z25selective_scan_fwd_kernelI32Selective_Scan_fwd_kernel_traitsILi32ELi8ELi1ELb0ELb1ELb0ELb1EN3c108BFloat16ENS1_7complexIfEEEEv13SSMParamsBase)
        /*09f8*/ 	.word	0x000000ba


	//----- nvinfo : EIATTR_FRAME_SIZE
	.align		4
.L_453:
        /*09fc*/ 	.byte	0x04, 0x11
        /*09fe*/ 	.short	(.L_455 - .L_454)
	.align		4
.L_454:
        /*0a00*/ 	.word	index@(_Z25selective_scan_fwd_kernelI32Selective_Scan_fwd_kernel_traitsILi32ELi8ELi1ELb0ELb1ELb0ELb1EN3c108BFloat16ENS1_7complexIfEEEEv13SSMParamsBase)
        /*0a04*/ 	.word	0x00000000


	//----- nvinfo : EIATTR_REGCOUNT
	.align		4
.L_455:
        /*0a08*/ 	.byte	0x04, 0x2f
        /*0a0a*/ 	.short	(.L_457 - .L_456)
	.align		4
.L_456:
        /*0a0c*/ 	.word	index@(_Z25selective_scan_fwd_kernelI32Selective_Scan_fwd_kernel_traitsILi32ELi8ELi1ELb0ELb1ELb0ELb0EN3c108BFloat16ENS1_7complexIfEEEEv13SSMParamsBase)
        /*0a10*/ 	.word	0x000000b9


	//----- nvinfo : EIATTR_FRAME_SIZE
	.align		4
.L_457:
        /*0a14*/ 	.byte	0x04, 0x11
        /*0a16*/ 	.short	(.L_459 - .L_458)
	.align		4
.L_458:
        /*0a18*/ 	.word	index@(_Z25selective_scan_fwd_kernelI32Selective_Scan_fwd_kernel_traitsILi32ELi8ELi1ELb0ELb1ELb0ELb0EN3c108BFloat16ENS1_7complexIfEEEEv13SSMParamsBase)
        /*0a1c*/ 	.word	0x00000000


	//----- nvinfo : EIATTR_REGCOUNT
	.align		4
.L_459:
        /*0a20*/ 	.byte	0x04, 0x2f
        /*0a22*/ 	.short	(.L_461 - .L_460)
	.align		4
.L_460:
        /*0a24*/ 	.word	index@(_Z25selective_scan_fwd_kernelI32Selective_Scan_fwd_kernel_traitsILi32ELi8ELi1ELb0ELb0ELb1ELb1EN3c108BFloat16ENS1_7complexIfEEEEv13SSMParamsBase)
        /*0a28*/ 	.word	0x000000c4


	//----- nvinfo : EIATTR_FRAME_SIZE
	.align		4
.L_461:
        /*0a2c*/ 	.byte	0x04, 0x11
        /*0a2e*/ 	.short	(.L_463 - .L_462)
	.align		4
.L_462:
        /*0a30*/ 	.word	index@(_Z25selective_scan_fwd_kernelI32Selective_Scan_fwd_kernel_traitsILi32ELi8ELi1ELb0ELb0ELb1ELb1EN3c108BFloat16ENS1_7complexIfEEEEv13SSMParamsBase)
        /*0a34*/ 	.word	0x00000000


	//----- nvinfo : EIATTR_REGCOUNT
	.align		4
.L_463:
        /*0a38*/ 	.byte	0x04, 0x2f
        /*0a3a*/ 	.short	(.L_465 - .L_464)
	.align		4
.L_464:
        /*0a3c*/ 	.word	index@(_Z25selective_scan_fwd_kernelI32Selective_Scan_fwd_kernel_traitsILi32ELi8ELi1ELb0ELb0ELb1ELb0EN3c108BFloat16ENS1_7complexIfEEEEv13SSMParamsBase)
        /*0a40*/ 	.word	0x000000c3


	//----- nvinfo : EIATTR_FRAME_SIZE
	.align		4
.L_465:
        /*0a44*/ 	.byte	0x04, 0x11
        /*0a46*/ 	.short	(.L_467 - .L_466)
	.align		4
.L_466:
        /*0a48*/ 	.word	index@(_Z25selective_scan_fwd_kernelI32Selective_Scan_fwd_kernel_traitsILi32ELi8ELi1ELb0ELb0ELb1ELb0EN3c108BFloat16ENS1_7complexIfEEEEv13SSMParamsBase)
        /*0a4c*/ 	.word	0x00000000


	//----- nvinfo : EIATTR_REGCOUNT
	.align		4
.L_467:
        /*0a50*/ 	.byte	0x04, 0x2f
        /*0a52*/ 	.short	(.L_469 - .L_468)
	.align		4
.L_468:
        /*0a54*/ 	.word	index@(_Z25selective_scan_fwd_kernelI32Selective_Scan_fwd_kernel_traitsILi32ELi8ELi1ELb0ELb0ELb0ELb1EN3c108BFloat16ENS1_7complexIfEEEEv13SSMParamsBase)
        /*0a58*/ 	.word	0x00000088


	//----- nvinfo : EIATTR_FRAME_SIZE
	.align		4
.L_469:
        /*0a5c*/ 	.byte	0x04, 0x11
        /*0a5e*/ 	.short	(.L_471 - .L_470)
	.align		4
.L_470:
        /*0a60*/ 	.word	index@(_Z25selective_scan_fwd_kernelI32Selective_Scan_fwd_kernel_traitsILi32ELi8ELi1ELb0ELb0ELb0ELb1EN3c108BFloat16ENS1_7complexIfEEEEv13SSMParamsBase)
        /*0a64*/ 	.word	0x00000000


	//----- nvinfo : EIATTR_REGCOUNT
	.align		4
.L_471:
        /*0a68*/ 	.byte	0x04, 0x2f
        /*0a6a*/ 	.short	(.L_473 - .L_472)
	.align		4
.L_472:
        /*0a6c*/ 	.word	index@(_Z25selective_scan_fwd_kernelI32Selective_Scan_fwd_kernel_traitsILi32ELi8ELi1ELb0ELb0ELb0ELb0EN3c108BFloat16ENS1_7complexIfEEEEv13SSMParamsBase)
        /*0a70*/ 	.word	0x00000088


	//----- nvinfo : EIATTR_FRAME_SIZE
	.align		4
.L_473:
        /*0a74*/ 	.byte	0x04, 0x11
        /*0a76*/ 	.short	(.L_475 - .L_474)
	.align		4
.L_474:
        /*0a78*/ 	.word	index@(_Z25selective_scan_fwd_kernelI32Selective_Scan_fwd_kernel_traitsILi32ELi8ELi1ELb0ELb0ELb0ELb0EN3c108BFloat16ENS1_7complexIfEEEEv13SSMParamsBase)
        /*0a7c*/ 	.word	0x00000000


	//----- nvinfo : EIATTR_REGCOUNT
	.align		4
.L_475:
        /*0a80*/ 	.byte	0x04, 0x2f
        /*0a82*/ 	.short	(.L_477 - .L_476)
	.align		4
.L_476:
        /*0a84*/ 	.word	index@(_Z25selective_scan_fwd_kernelI32Selective_Scan_fwd_kernel_traitsILi32ELi16ELi1ELb1ELb1ELb1ELb1EN3c108BFloat16ENS1_7complexIfEEEEv13SSMParamsBase)
        /*0a88*/ 	.word	0x000000b6


	//----- nvinfo : EIATTR_FRAME_SIZE
	.align		4
.L_477:
        /*0a8c*/ 	.byte	0x04, 0x11
        /*0a8e*/ 	.short	(.L_479 - .L_478)
	.align		4
.L_478:
        /*0a90*/ 	.word	index@(_Z25selective_scan_fwd_kernelI32Selective_Scan_fwd_kernel_traitsILi32ELi16ELi1ELb1ELb1ELb1ELb1EN3c108BFloat16ENS1_7complexIfEEEEv13SSMParamsBase)
        /*0a94*/ 	.word	0x00000000


	//----- nvinfo : EIATTR_REGCOUNT
	.align		4
.L_479:
        /*0a98*/ 	.byte	0x04, 0x2f
        /*0a9a*/ 	.short	(.L_481 - .L_480)
	.align		4
.L_480:
        /*0a9c*/ 	.word	index@(_Z25selective_scan_fwd_kernelI32Selective_Scan_fwd_kernel_traitsILi32ELi16ELi1ELb1ELb1ELb1ELb0EN3c108BFloat16ENS1_7complexIfEEEEv13SSMParamsBase)
        /*0aa0*/ 	.word	0x000000b6


	//----- nvinfo : EIATTR_FRAME_SIZE
	.align		4
.L_481:
        /*0aa4*/ 	.byte	0x04, 0x11
        /*0aa6*/ 	.short	(.L_483 - .L_482)
	.align		4
.L_482:
        /*0aa8*/ 	.word	index@(_Z25selective_scan_fwd_kernelI32Selective_Scan_fwd_kernel_traitsILi32ELi16ELi1ELb1ELb1ELb1ELb0EN3c108BFloat16ENS1_7complexIfEEEEv13SSMParamsBase)
        /*0aac*/ 	.word	0x00000000


	//----- nvinfo : EIATTR_REGCOUNT
	.align		4
.L_483:
        /*0ab0*/ 	.byte	0x04, 0x2f
        /*0ab2*/ 	.short	(.L_485 - .L_484)
	.align		4
.L_484:
        /*0ab4*/ 	.word	index@(_Z25selective_scan_fwd_kernelI32Selective_Scan_fwd_kernel_traitsILi32ELi16ELi1ELb1ELb1ELb0ELb1EN3c108BFloat16ENS1_7complexIfEEEEv13SSMParamsBase)
        /*0ab8*/ 	.word	0x000000ab


	//----- nvinfo : EIATTR_FRAME_SIZE
	.align		4
.L_485:
        /*0abc*/ 	.byte	0x04, 0x11
        /*0abe*/ 	.short	(.L_487 - .L_486)
	.align		4
.L_486:
        /*0ac0*/ 	.word	index@(_Z25selective_scan_fwd_kernelI32Selective_Scan_fwd_kernel_traitsILi32ELi16ELi1ELb1ELb1ELb0ELb1EN3c108BFloat16ENS1_7complexIfEEEEv13SSMParamsBase)
        /*0ac4*/ 	.word	0x00000000


	//----- nvinfo : EIATTR_REGCOUNT
	.align		4
.L_487:
        /*0ac8*/ 	.byte	0x04, 0x2f
        /*0aca*/ 	.short	(.L_489 - .L_488)
	.align		4
.L_488:
        /*0acc*/ 	.word	index@(_Z25selective_scan_fwd_kernelI32Selective_Scan_fwd_kernel_traitsILi32ELi16ELi1ELb1ELb1ELb0ELb0EN3c108BFloat16ENS1_7complexIfEEEEv13SSMParamsBase)
        /*0ad0*/ 	.word	0x000000ab


	//----- nvinfo : EIATTR_FRAME_SIZE
	.align		4
.L_489:
        /*0ad4*/ 	.byte	0x04, 0x11
        /*0ad6*/ 	.short	(.L_491 - .L_490)
	.align		4
.L_490:
        /*0ad8*/ 	.word	index@(_Z25selective_scan_fwd_kernelI32Selective_Scan_fwd_kernel_traitsILi32ELi16ELi1ELb1ELb1ELb0ELb0EN3c108BFloat16ENS1_7complexIfEEEEv13SSMParamsBase)
        /*0adc*/ 	.word	0x00000000


	//----- nvinfo : EIATTR_REGCOUNT
	.align		4
.L_491:
        /*0ae0*/ 	.byte	0x04, 0x2f
        /*0ae2*/ 	.short	(.L_493 - .L_492)
	.align		4
.L_492:
        /*0ae4*/ 	.word	index@(_Z25selective_scan_fwd_kernelI32Selective_Scan_fwd_kernel_traitsILi32ELi16ELi1ELb1ELb0ELb1ELb1EN3c108BFloat16ENS1_7complexIfEEEEv13SSMParamsBase)
        /*0ae8*/ 	.word	0x000000a8


	//----- nvinfo : EIATTR_FRAME_SIZE
	.align		4
.L_493:
        /*0aec*/ 	.byte	0x04, 0x11
        /*0aee*/ 	.short	(.L_495 - .L_494)
	.align		4
.L_494:
        /*0af0*/ 	.word	index@(_Z25selective_scan_fwd_kernelI32Selective_Scan_fwd_kernel_traitsILi32ELi16ELi1ELb1ELb0ELb1ELb1EN3c108BFloat16ENS1_7complexIfEEEEv13SSMParamsBase)
        /*0af4*/ 	.word	0x00000000


	//----- nvinfo : EIATTR_REGCOUNT
	.align		4
.L_495:
        /*0af8*/ 	.byte	0x04, 0x2f
        /*0afa*/ 	.short	(.L_497 - .L_496)
	.align		4
.L_496:
        /*0afc*/ 	.word	index@(_Z25selective_scan_fwd_kernelI32Selective_Scan_fwd_kernel_traitsILi32ELi16ELi1ELb1ELb0ELb1ELb0EN3c108BFloat16ENS1_7complexIfEEEEv13SSMParamsBase)
        /*0b00*/ 	.word	0x000000a8


	//----- nvinfo : EIATTR_FRAME_SIZE
	.align		4
.L_497:
        /*0b04*/ 	.byte	0x04, 0x11
        /*0b06*/ 	.short	(.L_499 - .L_498)
	.align		4
.L_498:
        /*0b08*/ 	.word	index@(_Z25selective_scan_fwd_kernelI32Selective_Scan_fwd_kernel_traitsILi32ELi16ELi1ELb1ELb0ELb1ELb0EN3c108BFloat16ENS1_7complexIfEEEEv13SSMParamsBase)
        /*0b0c*/ 	.word	0x00000000


	//----- nvinfo : EIATTR_REGCOUNT
	.align		4
.L_499:
        /*0b10*/ 	.byte	0x04, 0x2f
        /*0b12*/ 	.short	(.L_501 - .L_500)
	.align		4
.L_500:
        /*0b14*/ 	.word	index@(_Z25selective_scan_fwd_kernelI32Selective_Scan_fwd_kernel_traitsILi32ELi16ELi1ELb1ELb0ELb0ELb1EN3c108BFloat16ENS1_7complexIfEEEEv13SSMParamsBase)
        /*0b18*/ 	.word	0x0000008f


	//----- nvinfo : EIATTR_FRAME_SIZE
	.align		4
.L_501:
        /*0b1c*/ 	.byte	0x04, 0x11
        /*0b1e*/ 	.short	(.L_503 - .L_502)
	.align		4
.L_502:
        /*0b20*/ 	.word	index@(_Z25selective_scan_fwd_kernelI32Selective_Scan_fwd_kernel_traitsILi32ELi16ELi1ELb1ELb0ELb0ELb1EN3c108BFloat16ENS1_7complexIfEEEEv13SSMParamsBase)
        /*0b24*/ 	.word	0x00000000


	//----- nvinfo : EIATTR_REGCOUNT
	.align		4
.L_503:
        /*0b28*/ 	.byte	0x04, 0x2f
        /*0b2a*/ 	.short	(.L_505 - .L_504)
	.align		4
.L_504:
        /*0b2c*/ 	.word	index@(_Z25selective_scan_fwd_kernelI32Selective_Scan_fwd_kernel_traitsILi32ELi16ELi1ELb1ELb0ELb0ELb0EN3c108BFloat16ENS1_7complexIfEEEEv13SSMParamsBase)
        /*0b30*/ 	.word	0x0000008f


	//----- nvinfo : EIATTR_FRAME_SIZE
	.align		4
.L_505:
        /*0b34*/ 	.byte	0x04, 0x11
        /*0b36*/ 	.short	(.L_507 - .L_506)
	.align		4
.L_506:
        /*0b38*/ 	.word	index@(_Z25selective_scan_fwd_kernelI32Selective_Scan_fwd_kernel_traitsILi32ELi16ELi1ELb1ELb0ELb0ELb0EN3c108BFloat16ENS1_7complexIfEEEEv13SSMParamsBase)
        /*0b3c*/ 	.word	0x00000000


	//----- nvinfo : EIATTR_REGCOUNT
	.align		4
.L_507:
        /*0b40*/ 	.byte	0x04, 0x2f
        /*0b42*/ 	.short	(.L_509 - .L_508)
	.align		4
.L_508:
        /*0b44*/ 	.word	index@(_Z25selective_scan_fwd_kernelI32Selective_Scan_fwd_kernel_traitsILi32ELi16ELi1ELb0ELb1ELb1ELb1EN3c108BFloat16ENS1_7complexIfEEEEv13SSMParamsBase)
        /*0b48*/ 	.word	0x000000f8


	//----- nvinfo : EIATTR_FRAME_SIZE
	.align		4
.L_509:
        /*0b4c*/ 	.byte	0x04, 0x11
        /*0b4e*/ 	.short	(.L_511 - .L_510)
	.align		4
.L_510:
        /*0b50*/ 	.word	index@(_Z25selective_scan_fwd_kernelI32Selective_Scan_fwd_kernel_traitsILi32ELi16ELi1ELb0ELb1ELb1ELb1EN3c108BFloat16ENS1_7complexIfEEEEv13SSMParamsBase)
        /*0b54*/ 	.word	0x00000000


	//----- nvinfo : EIATTR_REGCOUNT
	.align		4
.L_511:
        /*0b58*/ 	.byte	0x04, 0x2f
        /*0b5a*/ 	.short	(.L_513 - .L_512)
	.align		4
.L_512:
        /*0b5c*/ 	.word	index@(_Z25selective_scan_fwd_kernelI32Selective_Scan_fwd_kernel_traitsILi32ELi16ELi1ELb0ELb1ELb1ELb0EN3c108BFloat16ENS1_7complexIfEEEEv13SSMParamsBase)
        /*0b60*/ 	.word	0x000000f5


	//----- nvinfo : EIATTR_FRAME_SIZE
	.align		4
.L_513:
        /*0b64*/ 	.byte	0x04, 0x11
        /*0b66*/ 	.short	(.L_515 - .L_514)
	.align		4
.L_514:
        /*0b68*/ 	.word	index@(_Z25selective_scan_fwd_kernelI32Selective_Scan_fwd_kernel_traitsILi32ELi16ELi1ELb0ELb1ELb1ELb0EN3c108BFloat16ENS1_7complexIfEEEEv13SSMParamsBase)
        /*0b6c*/ 	.word	0x00000000


	//----- nvinfo : EIATTR_REGCOUNT
	.align		4
.L_515:
        /*0b70*/ 	.byte	0x04, 0x2f
        /*0b72*/ 	.short	(.L_517 - .L_516)
	.align		4
.L_516:
        /*0b74*/ 	.word	index@(_Z25selective_scan_fwd_kernelI32Selective_Scan_fwd_kernel_traitsILi32ELi16ELi1ELb0ELb1ELb0ELb1EN3c108BFloat16ENS1_7complexIfEEEEv13SSMParamsBase)
        /*0b78*/ 	.word	0x000000e3


	//----- nvinfo : EIATTR_FRAME_SIZE
	.align		4
.L_517:
        /*0b7c*/ 	.byte	0x04, 0x11
        /*0b7e*/ 	.short	(.L_519 - .L_518)
	.align		4
.L_518:
        /*0b80*/ 	.word	index@(_Z25selective_scan_fwd_kernelI32Selective_Scan_fwd_kernel_traitsILi32ELi16ELi1ELb0ELb1ELb0ELb1EN3c108BFloat16ENS1_7complexIfEEEEv13SSMParamsBase)
        /*0b84*/ 	.word	0x00000000


	//----- nvinfo : EIATTR_REGCOUNT
	.align		4
.L_519:
        /*0b88*/ 	.byte	0x04, 0x2f
        /*0b8a*/ 	.short	(.L_521 - .L_520)
	.align		4
.L_520:
        /*0b8c*/ 	.word	index@(_Z25selective_scan_fwd_kernelI32Selective_Scan_fwd_kernel_traitsILi32ELi16ELi1ELb0ELb1ELb0ELb0EN3c108BFloat16ENS1_7complexIfEEEEv13SSMParamsBase)
        /*0b90*/ 	.word	0x000000da


	//----- nvinfo : EIATTR_FRAME_SIZE
	.align		4
.L_521:
        /*0b94*/ 	.byte	0x04, 0x11
        /*0b96*/ 	.short	(.L_523 - .L_522)
	.align		4
.L_522:
        /*0b98*/ 	.word	index@(_Z25selective_scan_fwd_kernelI32Selective_Scan_fwd_kernel_traitsILi32ELi16ELi1ELb0ELb1ELb0ELb0EN3c108BFloat16ENS1_7complexIfEEEEv13SSMParamsBase)
        /*0b9c*/ 	.word	0x00000000


	//----- nvinfo : EIATTR_REGCOUNT
	.align		4
.L_523:
        /*0ba0*/ 	.byte	0x04, 0x2f
        /*0ba2*/ 	.short	(.L_525 - .L_524)
	.align		4
.L_524:
        /*0ba4*/ 	.word	index@(_Z25selective_scan_fwd_kernelI32Selective_Scan_fwd_kernel_traitsILi32ELi16ELi1ELb0ELb0ELb1ELb1EN3c108BFloat16ENS1_7complexIfEEEEv13SSMParamsBase)
        /*0ba8*/ 	.word	0x000000e7


	//----- nvinfo : EIATTR_FRAME_SIZE
	.align		4
.L_525:
        /*0bac*/ 	.byte	0x04, 0x11
        /*0bae*/ 	.short	(.L_527 - .L_526)
	.align		4
.L_526:
        /*0bb0*/ 	.word	index@(_Z25selective_scan_fwd_kernelI32Selective_Scan_fwd_kernel_traitsILi32ELi16ELi1ELb0ELb0ELb1ELb1EN3c108BFloat16ENS1_7complexIfEEEEv13SSMParamsBase)
        /*0bb4*/ 	.word	0x00000000


	//----- nvinfo : EIATTR_REGCOUNT
	.align		4
.L_527:
        /*0bb8*/ 	.byte	0x04, 0x2f
        /*0bba*/ 	.short	(.L_529 - .L_528)
	.align		4
.L_528:
        /*0bbc*/ 	.word	index@(_Z25selective_scan_fwd_kernelI32Selective_Scan_fwd_kernel_traitsILi32ELi16ELi1ELb0ELb0ELb1ELb0EN3c108BFloat16ENS1_7complexIfEEEEv13SSMParamsBase)
        /*0bc0*/ 	.word	0x000000e7


	//----- nvinfo : EIATTR_FRAME_SIZE
	.align		4
.L_529:
        /*0bc4*/ 	.byte	0x04, 0x11
        /*0bc6*/ 	.short	(.L_531 - .L_530)
	.align		4
.L_530:
        /*0bc8*/ 	.word	index@(_Z25selective_scan_fwd_kernelI32Selective_Scan_fwd_kernel_traitsILi32ELi16ELi1ELb0ELb0ELb1ELb0EN3c108BFloat16ENS1_7complexIfEEEEv13SSMParamsBase)
        /*0bcc*/ 	.word	0x00000000


	//----- nvinfo : EIATTR_REGCOUNT
	.align		4
.L_531:
        /*0bd0*/ 	.byte	0x04, 0x2f
        /*0bd2*/ 	.short	(.L_533 - .L_532)
	.align		4
.L_532:
        /*0bd4*/ 	.word	index@(_Z25selective_scan_fwd_kernelI32Selective_Scan_fwd_kernel_traitsILi32ELi16ELi1ELb0ELb0ELb0ELb1EN3c108BFloat16ENS1_7complexIfEEEEv13SSMParamsBase)
        /*0bd8*/ 	.word	0x000000d0


	//----- nvinfo : EIATTR_FRAME_SIZE
	.align		4
.L_533:
        /*0bdc*/ 	.byte	0x04, 0x11
        /*0bde*/ 	.short	(.L_535 - .L_534)
	.align		4
.L_534:
        /*0be0*/ 	.word	index@(_Z25selective_scan_fwd_kernelI32Selective_Scan_fwd_kernel_traitsILi32ELi16ELi1ELb0ELb0ELb0ELb1EN3c108BFloat16ENS1_7complexIfEEEEv13SSMParamsBase)
        /*0be4*/ 	.word	0x00000000


	//----- nvinfo : EIATTR_REGCOUNT
	.align		4
.L_535:
        /*0be8*/ 	.byte	0x04, 0x2f
        /*0bea*/ 	.short	(.L_537 - .L_536)
	.align		4
.L_536:
        /*0bec*/ 	.word	index@(_Z25selective_scan_fwd_kernelI32Selective_Scan_fwd_kernel_traitsILi32ELi16ELi1ELb0ELb0ELb0ELb0EN3c108BFloat16ENS1_7complexIfEEEEv13SSMParamsBase)
        /*0bf0*/ 	.word	0x000000d0


	//----- nvinfo : EIATTR_FRAME_SIZE
	.align		4
.L_537:
        /*0bf4*/ 	.byte	0x04, 0x11
        /*0bf6*/ 	.short	(.L_539 - .L_538)
	.align		4
.L_538:
        /*0bf8*/ 	.word	index@(_Z25selective_scan_fwd_kernelI32Selective_Scan_fwd_kernel_traitsILi32ELi16ELi1ELb0ELb0ELb0ELb0EN3c108BFloat16ENS1_7complexIfEEEEv13SSMParamsBase)
        /*0bfc*/ 	.word	0x00000000


	//----- nvinfo : EIATTR_REGCOUNT
	.align		4
.L_539:
        /*0c00*/ 	.byte	0x04, 0x2f
        /*0c02*/ 	.short	(.L_541 - .L_540)
	.align		4
.L_540:
        /*0c04*/ 	.word	index@(_Z25selective_scan_fwd_kernelI32Selective_Scan_fwd_kernel_traitsILi64ELi16ELi1ELb1ELb1ELb1ELb1EN3c108BFloat16ENS1_7complexIfEEEEv13SSMParamsBase)
        /*0c08*/ 	.word	0x000000a8


	//----- nvinfo : EIATTR_FRAME_SIZE
	.align		4
.L_541:
        /*0c0c*/ 	.byte	0x04, 0x11
        /*0c0e*/ 	.short	(.L_543 - .L_542)
	.align		4
.L_542:
        /*0c10*/ 	.word	index@(_Z25selective_scan_fwd_kernelI32Selective_Scan_fwd_kernel_traitsILi64ELi16ELi1ELb1ELb1ELb1ELb1EN3c108BFloat16ENS1_7complexIfEEEEv13SSMParamsBase)
        /*0c14*/ 	.word	0x00000008


	//----- nvinfo : EIATTR_REGCOUNT
	.align		4
.L_543:
        /*0c18*/ 	.byte	0x04, 0x2f
        /*0c1a*/ 	.short	(.L_545 - .L_544)
	.align		4
.L_544:
        /*0c1c*/ 	.word	index@(_Z25selective_scan_fwd_kernelI32Selective_Scan_fwd_kernel_traitsILi64ELi16ELi1ELb1ELb1ELb1ELb0EN3c108BFloat16ENS1_7complexIfEEEEv13SSMParamsBase)
        /*0c20*/ 	.word	0x000000a8


	//----- nvinfo : EIATTR_FRAME_SIZE
	.align		4
.L_545:
        /*0c24*/ 	.byte	0x04, 0x11
        /*0c26*/ 	.short	(.L_547 - .L_546)
	.align		4
.L_546:
        /*0c28*/ 	.word	index@(_Z25selective_scan_fwd_kernelI32Selective_Scan_fwd_kernel_traitsILi64ELi16ELi1ELb1ELb1ELb1ELb0EN3c108BFloat16ENS1_7complexIfEEEEv13SSMParamsBase)
        /*0c2c*/ 	.word	0x00000008


	//----- nvinfo : EIATTR_REGCOUNT
	.align		4
.L_547:
        /*0c30*/ 	.byte	0x04, 0x2f
        /*0c32*/ 	.short	(.L_549 - .L_548)
	.align		4
.L_548:
        /*0c34*/ 	.word	index@(_Z25selective_scan_fwd_kernelI32Selective_Scan_fwd_kernel_traitsILi64ELi16ELi1ELb1ELb1ELb0ELb1EN3c108BFloat16ENS1_7complexIfEEEEv13SSMParamsBase)
        /*0c38*/ 	.word	0x0000009a


	//----- nvinfo : EIATTR_FRAME_SIZE
	.align		4
.L_549:
        /*0c3c*/ 	.byte	0x04, 0x11
        /*0c3e*/ 	.short	(.L_551 - .L_550)
	.align		4
.L_550:
        /*0c40*/ 	.word	index@(_Z25selective_scan_fwd_kernelI32Selective_Scan_fwd_kernel_traitsILi64ELi16ELi1ELb1ELb1ELb0ELb1EN3c108BFloat16ENS1_7complexIfEEEEv13SSMParamsBase)
        /*0c44*/ 	.word	0x00000000


	//----- nvinfo : EIATTR_REGCOUNT
	.align		4
.L_551:
        /*0c48*/ 	.byte	0x04, 0x2f
        /*0c4a*/ 	.short	(.L_553 - .L_552)
	.align		4
.L_552:
        /*0c4c*/ 	.word	index@(_Z25selective_scan_fwd_kernelI32Selective_Scan_fwd_kernel_traitsILi64ELi16ELi1ELb1ELb1ELb0ELb0EN3c108BFloat16ENS1_7complexIfEEEEv13SSMParamsBase)
        /*0c50*/ 	.word	0x0000009a


	//----- nvinfo : EIATTR_FRAME_SIZE
	.align		4
.L_553:
        /*0c54*/ 	.byte	0x04, 0x11
        /*0c56*/ 	.short	(.L_555 - .L_554)
	.align		4
.L_554:
        /*0c58*/ 	.word	index@(_Z25selective_scan_fwd_kernelI32Selective_Scan_fwd_kernel_traitsILi64ELi16ELi1ELb1ELb1ELb0ELb0EN3c108BFloat16ENS1_7complexIfEEEEv13SSMParamsBase)
        /*0c5c*/ 	.word	0x00000000


	//----- nvinfo : EIATTR_REGCOUNT
	.align		4
.L_555:
        /*0c60*/ 	.byte	0x04, 0x2f
        /*0c62*/ 	.short	(.L_557 - .L_556)
	.align		4
.L_556:
        /*0c64*/ 	.word	index@(_Z25selective_scan_fwd_kernelI32Selective_Scan_fwd_kernel_traitsILi64ELi16ELi1ELb1ELb0ELb1ELb1EN3c108BFloat16ENS1_7complexIfEEEEv13SSMParamsBase)
        /*0c68*/ 	.word	0x0000009d


	//----- nvinfo : EIATTR_FRAME_SIZE
	.align		4
.L_557:
        /*0c6c*/ 	.byte	0x04, 0x11
        /*0c6e*/ 	.short	(.L_559 - .L_558)
	.align		4
.L_558:
        /*0c70*/ 	.word	index@(_Z25selective_scan_fwd_kernelI32Selective_Scan_fwd_kernel_traitsILi64ELi16ELi1ELb1ELb0ELb1ELb1EN3c108BFloat16ENS1_7complexIfEEEEv13SSMParamsBase)
        /*0c74*/ 	.word	0x00000000


	//----- nvinfo : EIATTR_REGCOUNT
	.align		4
.L_559:
        /*0c78*/ 	.byte	0x04, 0x2f
        /*0c7a*/ 	.short	(.L_561 - .L_560)
	.align		4
.L_560:
        /*0c7c*/ 	.word	index@(_Z25selective_scan_fwd_kernelI32Selective_Scan_fwd_kernel_traitsILi64ELi16ELi1ELb1ELb0ELb1ELb0EN3c108BFloat16ENS1_7complexIfEEEEv13SSMParamsBase)
        /*0c80*/ 	.word	0x0000009d


	//----- nvinfo : EIATTR_FRAME_SIZE
	.align		4
.L_561:
        /*0c84*/ 	.byte	0x04, 0x11
        /*0c86*/ 	.short	(.L_563 - .L_562)
	.align		4
.L_562:
        /*0c88*/ 	.word	index@(_Z25selective_scan_fwd_kernelI32Selective_Scan_fwd_kernel_traitsILi64ELi16ELi1ELb1ELb0ELb1ELb0EN3c108BFloat16ENS1_7complexIfEEEEv13SSMParamsBase)
        /*0c8c*/ 	.word	0x00000000


	//----- nvinfo : EIATTR_REGCOUNT
	.align		4
.L_563:
        /*0c90*/ 	.byte	0x04, 0x2f
        /*0c92*/ 	.short	(.L_565 - .L_564)
	.align		4
.L_564:
        /*0c94*/ 	.word	index@(_Z25selective_scan_fwd_kernelI32Selective_Scan_fwd_kernel_traitsILi64ELi16ELi1ELb1ELb0ELb0ELb1EN3c108BFloat16ENS1_7complexIfEEEEv13SSMParamsBase)
        /*0c98*/ 	.word	0x00000099


	//----- nvinfo : EIATTR_FRAME_SIZE
	.align		4
.L_565:
        /*0c9c*/ 	.byte	0x04, 0x11
        /*0c9e*/ 	.short	(.L_567 - .L_566)
	.align		4
.L_566:
        /*0ca0*/ 	.word	index@(_Z25selective_scan_fwd_kernelI32Selective_Scan_fwd_kernel_traitsILi64ELi16ELi1ELb1ELb0ELb0ELb1EN3c108BFloat16ENS1_7complexIfEEEEv13SSMParamsBase)
        /*0ca4*/ 	.word	0x00000000


	//----- nvinfo : EIATTR_REGCOUNT
	.align		4
.L_567:
        /*0ca8*/ 	.byte	0x04, 0x2f
        /*0caa*/ 	.short	(.L_569 - .L_568)
	.align		4
.L_568:
        /*0cac*/ 	.word	index@(_Z25selective_scan_fwd_kernelI32Selective_Scan_fwd_kernel_traitsILi64ELi16ELi1ELb1ELb0ELb0ELb0EN3c108BFloat16ENS1_7complexIfEEEEv13SSMParamsBase)
        /*0cb0*/ 	.word	0x00000099


	//----- nvinfo : EIATTR_FRAME_SIZE
	.align		4
.L_569:
        /*0cb4*/ 	.byte	0x04, 0x11
        /*0cb6*/ 	.short	(.L_571 - .L_570)
	.align		4
.L_570:
        /*0cb8*/ 	.word	index@(_Z25selective_scan_fwd_kernelI32Selective_Scan_fwd_kernel_traitsILi64ELi16ELi1ELb1ELb0ELb0ELb0EN3c108BFloat16ENS1_7complexIfEEEEv13SSMParamsBase)
        /*0cbc*/ 	.word	0x00000000


	//----- nvinfo : EIATTR_REGCOUNT
	.align		4
.L_571:
        /*0cc0*/ 	.byte	0x04, 0x2f
        /*0cc2*/ 	.short	(.L_573 - .L_572)
	.align		4
.L_572:
        /*0cc4*/ 	.word	index@(_Z25selective_scan_fwd_kernelI32Selective_Scan_fwd_kernel_traitsILi64ELi16ELi1ELb0ELb1ELb1ELb1EN3c108BFloat16ENS1_7complexIfEEEEv13SSMParamsBase)
        /*0cc8*/ 	.word	0x000000a8


	//----- nvinfo : EIATTR_FRAME_SIZE
	.align		4
.L_573:
        /*0ccc*/ 	.byte	0x04, 0x11
        /*0cce*/ 	.short	(.L_575 - .L_574)
	.align		4
.L_574:
        /*0cd0*/ 	.word	index@(_Z25selective_scan_fwd_kernelI32Selective_Scan_fwd_kernel_traitsILi64ELi16ELi1ELb0ELb1ELb1ELb1EN3c108BFloat16ENS1_7complexIfEEEEv13SSMParamsBase)
        /*0cd4*/ 	.word	0x00000090


	//----- nvinfo : EIATTR_REGCOUNT
	.align		4
.L_575:
        /*0cd8*/ 	.byte	0x04, 0x2f
        /*0cda*/ 	.short	(.L_577 - .L_576)
	.align		4
.L_576:
        /*0cdc*/ 	.word	index@(_Z25selective_scan_fwd_kernelI32Selective_Scan_fwd_kernel_traitsILi64ELi16ELi1ELb0ELb1ELb1ELb0EN3c108BFloat16ENS1_7complexIfEEEEv13SSMParamsBase)
        /*0ce0*/ 	.word	0x000000a8


	//----- nvinfo : EIATTR_FRAME_SIZE
	.align		4
.L_577:
        /*0ce4*/ 	.byte	0x04, 0x11
        /*0ce6*/ 	.short	(.L_579 - .L_578)
	.align		4
.L_578:
        /*0ce8*/ 	.word	index@(_Z25selective_scan_fwd_kernelI32Selective_Scan_fwd_kernel_traitsILi64ELi16ELi1ELb0ELb1ELb1ELb0EN3c108BFloat16ENS1_7complexIfEEEEv13SSMParamsBase)
        /*0cec*/ 	.word	0x00000088


	//----- nvinfo : EIATTR_REGCOUNT
	.align		4
.L_579:
        /*0cf0*/ 	.byte	0x04, 0x2f
        /*0cf2*/ 	.short	(.L_581 - .L_580)
	.align		4
.L_580:
        /*0cf4*/ 	.word	index@(_Z25selective_scan_fwd_kernelI32Selective_Scan_fwd_kernel_traitsILi64ELi16ELi1ELb0ELb1ELb0ELb1EN3c108BFloat16ENS1_7complexIfEEEEv13SSMParamsBase)
        /*0cf8*/ 	.word	0x000000a8


	//----- nvinfo : EIATTR_FRAME_SIZE
	.align		4
.L_581:
        /*0cfc*/ 	.byte	0x04, 0x11
        /*0cfe*/ 	.short	(.L_583 - .L_582)
	.align		4
.L_582:
        /*0d00*/ 	.word	index@(_Z25selective_scan_fwd_kernelI32Selective_Scan_fwd_kernel_traitsILi64ELi16ELi1ELb0ELb1ELb0ELb1EN3c108BFloat16ENS1_7complexIfEEEEv13SSMParamsBase)
        /*0d04*/ 	.word	0x00000030


	//----- nvinfo : EIATTR_REGCOUNT
	.align		4
.L_583:
        /*0d08*/ 	.byte	0x04, 0x2f
        /*0d0a*/ 	.short	(.L_585 - .L_584)
	.align		4
.L_584:
        /*0d0c*/ 	.word	index@(_Z25selective_scan_fwd_kernelI32Selective_Scan_fwd_kernel_traitsILi64ELi16ELi1ELb0ELb1ELb0ELb0EN3c108BFloat16ENS1_7complexIfEEEEv13SSMParamsBase)
        /*0d10*/ 	.word	0x000000a8


	//----- nvinfo : EIATTR_FRAME_SIZE
	.align		4
.L_585:
        /*0d14*/ 	.byte	0x04, 0x11
        /*0d16*/ 	.short	(.L_587 - .L_586)
	.align		4
.L_586:
        /*0d18*/ 	.word	index@(_Z25selective_scan_fwd_kernelI32Selective_Scan_fwd_kernel_traitsILi64ELi16ELi1ELb0ELb1ELb0ELb0EN3c108BFloat16ENS1_7complexIfEEEEv13SSMParamsBase)
        /*0d1c*/ 	.word	0x00000030


	//----- nvinfo : EIATTR_REGCOUNT
	.align		4
.L_587:
        /*0d20*/ 	.byte	0x04, 0x2f
        /*0d22*/ 	.short	(.L_589 - .L_588)
	.align		4
.L_588:
        /*0d24*/ 	.word	index@(_Z25selective_scan_fwd_kernelI32Selective_Scan_fwd_kernel_traitsILi64ELi16ELi1ELb0ELb0ELb1ELb1EN3c108BFloat16ENS1_7complexIfEEEEv13SSMParamsBase)
        /*0d28*/ 	.word	0x000000a8


	//----- nvinfo : EIATTR_FRAME_SIZE
	.align		4
.L_589:
        /*0d2c*/ 	.byte	0x04, 0x11
        /*0d2e*/ 	.short	(.L_591 - .L_590)
	.align		4
.L_590:
        /*0d30*/ 	.word	index@(_Z25selective_scan_fwd_kernelI32Selective_Scan_fwd_kernel_traitsILi64ELi16ELi1ELb0ELb0ELb1ELb1EN3c108BFloat16ENS1_7complexIfEEEEv13SSMParamsBase)
        /*0d34*/ 	.word	0x00000050


	//----- nvinfo : EIATTR_REGCOUNT
	.align		4
.L_591:
        /*0d38*/ 	.byte	0x04, 0x2f
        /*0d3a*/ 	.short	(.L_593 - .L_592)
	.align		4
.L_592:
        /*0d3c*/ 	.word	index@(_Z25selective_scan_fwd_kernelI32Selective_Scan_fwd_kernel_traitsILi64ELi16ELi1ELb0ELb0ELb1ELb0EN3c108BFloat16ENS1_7complexIfEEEEv13SSMParamsBase)
        /*0d40*/ 	.word	0x000000a8


	//----- nvinfo : EIATTR_FRAME_SIZE
	.align		4
.L_593:
        /*0d44*/ 	.byte	0x04, 0x11
        /*0d46*/ 	.short	(.L_595 - .L_594)
	.align		4
.L_594:
        /*0d48*/ 	.word	index@(_Z25selective_scan_fwd_kernelI32Selective_Scan_fwd_kernel_traitsILi64ELi16ELi1ELb0ELb0ELb1ELb0EN3c108BFloat16ENS1_7complexIfEEEEv13SSMParamsBase)
        /*0d4c*/ 	.word	0x00000050


	//----- nvinfo : EIATTR_REGCOUNT
	.align		4
.L_595:
        /*0d50*/ 	.byte	0x04, 0x2f
        /*0d52*/ 	.short	(.L_597 - .L_596)
	.align		4
.L_596:
        /*0d54*/ 	.word	index@(_Z25selective_scan_fwd_kernelI32Selective_Scan_fwd_kernel_traitsILi64ELi16ELi1ELb0ELb0ELb0ELb1EN3c108BFloat16ENS1_7complexIfEEEEv13SSMParamsBase)
        /*0d58*/ 	.word	0x000000a7


	//----- nvinfo : EIATTR_FRAME_SIZE
	.align		4
.L_597:
        /*0d5c*/ 	.byte	0x04, 0x11
        /*0d5e*/ 	.short	(.L_599 - .L_598)
	.align		4
.L_598:
        /*0d60*/ 	.word	index@(_Z25selective_scan_fwd_kernelI32Selective_Scan_fwd_kernel_traitsILi64ELi16ELi1ELb0ELb0ELb0ELb1EN3c108BFloat16ENS1_7complexIfEEEEv13SSMParamsBase)
        /*0d64*/ 	.word	0x00000000


	//----- nvinfo : EIATTR_REGCOUNT
	.align		4
.L_599:
        /*0d68*/ 	.byte	0x04, 0x2f
        /*0d6a*/ 	.short	(.L_601 - .L_600)
	.align		4
.L_600:
        /*0d6c*/ 	.word	index@(_Z25selective_scan_fwd_kernelI32Selective_Scan_fwd_kernel_traitsILi64ELi16ELi1ELb0ELb0ELb0ELb0EN3c108BFloat16ENS1_7complexIfEEEEv13SSMParamsBase)
        /*0d70*/ 	.word	0x000000a7


	//----- nvinfo : EIATTR_FRAME_SIZE
	.align		4
.L_601:
        /*0d74*/ 	.byte	0x04, 0x11
        /*0d76*/ 	.short	(.L_603 - .L_602)
	.align		4
.L_602:
        /*0d78*/ 	.word	index@(_Z25selective_scan_fwd_kernelI32Selective_Scan_fwd_kernel_traitsILi64ELi16ELi1ELb0ELb0ELb0ELb0EN3c108BFloat16ENS1_7complexIfEEEEv13SSMParamsBase)
        /*0d7c*/ 	.word	0x00000000


	//----- nvinfo : EIATTR_REGCOUNT
	.align		4
.L_603:
        /*0d80*/ 	.byte	0x04, 0x2f
        /*0d82*/ 	.short	(.L_605 - .L_604)
	.align		4
.L_604:
        /*0d84*/ 	.word	index@(_Z25selective_scan_fwd_kernelI32Selective_Scan_fwd_kernel_traitsILi128ELi16ELi1ELb1ELb1ELb1ELb1EN3c108BFloat16ENS1_7complexIfEEEEv13SSMParamsBase)
        /*0d88*/ 	.word	0x000000a8


	//----- nvinfo : EIATTR_FRAME_SIZE
	.align		4
.L_605:
        /*0d8c*/ 	.byte	0x04, 0x11
        /*0d8e*/ 	.short	(.L_607 - .L_606)
	.align		4
.L_606:
        /*0d90*/ 	.word	index@(_Z25selective_scan_fwd_kernelI32Selective_Scan_fwd_kernel_traitsILi128ELi16ELi1ELb1ELb1ELb1ELb1EN3c108BFloat16ENS1_7complexIfEEEEv13SSMParamsBase)
        /*0d94*/ 	.word	0x00000008


	//----- nvinfo : EIATTR_REGCOUNT
	.align		4
.L_607:
        /*0d98*/ 	.byte	0x04, 0x2f
        /*0d9a*/ 	.short	(.L_609 - .L_608)
	.align		4
.L_608:
        /*0d9c*/ 	.word	index@(_Z25selective_scan_fwd_kernelI32Selective_Scan_fwd_kernel_traitsILi128ELi16ELi1ELb1ELb1ELb1ELb0EN3c108BFloat16ENS1_7complexIfEEEEv13SSMParamsBase)
        /*0da0*/ 	.word	0x000000a8


	//----- nvinfo : EIATTR_FRAME_SIZE
	.align		4
.L_609:
        /*0da4*/ 	.byte	0x04, 0x11
        /*0da6*/ 	.short	(.L_611 - .L_610)
	.align		4
.L_610:
        /*0da8*/ 	.word	index@(_Z25selective_scan_fwd_kernelI32Selective_Scan_fwd_kernel_traitsILi128ELi16ELi1ELb1ELb1ELb1ELb0EN3c108BFloat16ENS1_7complexIfEEEEv13SSMParamsBase)
        /*0dac*/ 	.word	0x00000008


	//----- nvinfo : EIATTR_REGCOUNT
	.align		4
.L_611:
        /*0db0*/ 	.byte	0x04, 0x2f
        /*0db2*/ 	.short	(.L_613 - .L_612)
	.align		4
.L_612:
        /*0db4*/ 	.word	index@(_Z25selective_scan_fwd_kernelI32Selective_Scan_fwd_kernel_traitsILi128ELi16ELi1ELb1ELb1ELb0ELb1EN3c108BFloat16ENS1_7complexIfEEEEv13SSMParamsBase)
        /*0db8*/ 	.word	0x0000009f


	//----- nvinfo : EIATTR_FRAME_SIZE
	.align		4
.L_613:
        /*0dbc*/ 	.byte	0x04, 0x11
        /*0dbe*/ 	.short	(.L_615 - .L_614)
	.align		4
.L_614:
        /*0dc0*/ 	.word	index@(_Z25selective_scan_fwd_kernelI32Selective_Scan_fwd_kernel_traitsILi128ELi16ELi1ELb1ELb1ELb0ELb1EN3c108BFloat16ENS1_7complexIfEEEEv13SSMParamsBase)
        /*0dc4*/ 	.word	0x00000000


	//----- nvinfo : EIATTR_REGCOUNT
	.align		4
.L_615:
        /*0dc8*/ 	.byte	0x04, 0x2f
        /*0dca*/ 	.short	(.L_617 - .L_616)
	.align		4
.L_616:
        /*0dcc*/ 	.word	index@(_Z25selective_scan_fwd_kernelI32Selective_Scan_fwd_kernel_traitsILi128ELi16ELi1ELb1ELb1ELb0ELb0EN3c108BFloat16ENS1_7complexIfEEEEv13SSMParamsBase)
        /*0dd0*/ 	.word	0x0000009f


	//----- nvinfo : EIATTR_FRAME_SIZE
	.align		4
.L_617:
        /*0dd4*/ 	.byte	0x04, 0x11
        /*0dd6*/ 	.short	(.L_619 - .L_618)
	.align		4
.L_618:
        /*0dd8*/ 	.word	index@(_Z25selective_scan_fwd_kernelI32Selective_Scan_fwd_kernel_traitsILi128ELi16ELi1ELb1ELb1ELb0ELb0EN3c108BFloat16ENS1_7complexIfEEEEv13SSMParamsBase)
        /*0ddc*/ 	.word	0x00000000


	//----- nvinfo : EIATTR_REGCOUNT
	.align		4
.L_619:
        /*0de0*/ 	.byte	0x04, 0x2f
        /*0de2*/ 	.short	(.L_621 - .L_620)
	.align		4
.L_620:
        /*0de4*/ 	.word	index@(_Z25selective_scan_fwd_kernelI32Selective_Scan_fwd_kernel_traitsILi128ELi16ELi1ELb1ELb0ELb1ELb1EN3c108BFloat16ENS1_7complexIfEEEEv13SSMParamsBase)
        /*0de8*/ 	.word	0x000000a1


	//----- nvinfo : EIATTR_FRAME_SIZE
	.align		4
.L_621:
        /*0dec*/ 	.byte	0x04, 0x11
        /*0dee*/ 	.short	(.L_623 - .L_622)
	.align		4
.L_622:
        /*0df0*/ 	.word	index@(_Z25selective_scan_fwd_kernelI32Selective_Scan_fwd_kernel_traitsILi128ELi16ELi1ELb1ELb0ELb1ELb1EN3c108BFloat16ENS1_7complexIfEEEEv13SSMParamsBase)
        /*0df4*/ 	.word	0x00000000


	//----- nvinfo : EIATTR_REGCOUNT
	.align		4
.L_623:
        /*0df8*/ 	.byte	0x04, 0x2f
        /*0dfa*/ 	.short	(.L_625 - .L_624)
	.align		4
.L_624:
        /*0dfc*/ 	.word	index@(_Z25selective_scan_fwd_kernelI32Selective_Scan_fwd_kernel_traitsILi128ELi16ELi1ELb1ELb0ELb1ELb0EN3c108BFloat16ENS1_7complexIfEEEEv13SSMParamsBase)
        /*0e00*/ 	.word	0x000000a1


	//----- nvinfo : EIATTR_FRAME_SIZE
	.align		4
.L_625:
        /*0e04*/ 	.byte	0x04, 0x11
        /*0e06*/ 	.short	(.L_627 - .L_626)
	.align		4
.L_626:
        /*0e08*/ 	.word	index@(_Z25selective_scan_fwd_kernelI32Selective_Scan_fwd_kernel_traitsILi128ELi16ELi1ELb1ELb0ELb1ELb0EN3c108BFloat16ENS1_7complexIfEEEEv13SSMParamsBase)
        /*0e0c*/ 	.word	0x00000000


	//----- nvinfo : EIATTR_REGCOUNT
	.align		4
.L_627:
        /*0e10*/ 	.byte	0x04, 0x2f
        /*0e12*/ 	.short	(.L_629 - .L_628)
	.align		4
.L_628:
        /*0e14*/ 	.word	index@(_Z25selective_scan_fwd_kernelI32Selective_Scan_fwd_kernel_traitsILi128ELi16ELi1ELb1ELb0ELb0ELb1EN3c108BFloat16ENS1_7complexIfEEEEv13SSMParamsBase)
        /*0e18*/ 	.word	0x0000009d


	//----- nvinfo : EIATTR_FRAME_SIZE
	.align		4
.L_629:
        /*0e1c*/ 	.byte	0x04, 0x11
        /*0e1e*/ 	.short	(.L_631 - .L_630)
	.align		4
.L_630:
        /*0e20*/ 	.word	index@(_Z25selective_scan_fwd_kernelI32Selective_Scan_fwd_kernel_traitsILi128ELi16ELi1ELb1ELb0ELb0ELb1EN3c108BFloat16ENS1_7complexIfEEEEv13SSMParamsBase)
        /*0e24*/ 	.word	0x00000000


	//----- nvinfo : EIATTR_REGCOUNT
	.align		4
.L_631:
        /*0e28*/ 	.byte	0x04, 0x2f
        /*0e2a*/ 	.short	(.L_633 - .L_632)
	.align		4
.L_632:
        /*0e2c*/ 	.word	index@(_Z25selective_scan_fwd_kernelI32Selective_Scan_fwd_kernel_traitsILi128ELi16ELi1ELb1ELb0ELb0ELb0EN3c108BFloat16ENS1_7complexIfEEEEv13SSMParamsBase)
        /*0e30*/ 	.word	0x0000009d


	//----- nvinfo : EIATTR_FRAME_SIZE
	.align		4
.L_633:
        /*0e34*/ 	.byte	0x04, 0x11
        /*0e36*/ 	.short	(.L_635 - .L_634)
	.align		4
.L_634:
        /*0e38*/ 	.word	index@(_Z25selective_scan_fwd_kernelI32Selective_Scan_fwd_kernel_traitsILi128ELi16ELi1ELb1ELb0ELb0ELb0EN3c108BFloat16ENS1_7complexIfEEEEv13SSMParamsBase)
        /*0e3c*/ 	.word	0x00000000


	//----- nvinfo : EIATTR_REGCOUNT
	.align		4
.L_635:
        /*0e40*/ 	.byte	0x04, 0x2f
        /*0e42*/ 	.short	(.L_637 - .L_636)
	.align		4
.L_636:
        /*0e44*/ 	.word	index@(_Z25selective_scan_fwd_kernelI32Selective_Scan_fwd_kernel_traitsILi128ELi16ELi1ELb0ELb1ELb1ELb1EN3c108BFloat16ENS1_7complexIfEEEEv13SSMParamsBase)
        /*0e48*/ 	.word	0x000000a8


	//----- nvinfo : EIATTR_FRAME_SIZE
	.align		4
.L_637:
        /*0e4c*/ 	.byte	0x04, 0x11
        /*0e4e*/ 	.short	(.L_639 - .L_638)
	.align		4
.L_638:
        /*0e50*/ 	.word	index@(_Z25selective_scan_fwd_kernelI32Selective_Scan_fwd_kernel_traitsILi128ELi16ELi1ELb0ELb1ELb1ELb1EN3c108BFloat16ENS1_7complexIfEEEEv13SSMParamsBase)
        /*0e54*/ 	.word	0x00000098


	//----- nvinfo : EIATTR_REGCOUNT
	.align		4
.L_639:
        /*0e58*/ 	.byte	0x04, 0x2f
        /*0e5a*/ 	.short	(.L_641 - .L_640)
	.align		4
.L_640:
        /*0e5c*/ 	.word	index@(_Z25selective_scan_fwd_kernelI32Selective_Scan_fwd_kernel_traitsILi128ELi16ELi1ELb0ELb1ELb1ELb0EN3c108BFloat16ENS1_7complexIfEEEEv13SSMParamsBase)
        /*0e60*/ 	.word	0x000000a8


	//----- nvinfo : EIATTR_FRAME_SIZE
	.align		4
.L_641:
        /*0e64*/ 	.byte	0x04, 0x11
        /*0e66*/ 	.short	(.L_643 - .L_642)
	.align		4
.L_642:
        /*0e68*/ 	.word	index@(_Z25selective_scan_fwd_kernelI32Selective_Scan_fwd_kernel_traitsILi128ELi16ELi1ELb0ELb1ELb1ELb0EN3c108BFloat16ENS1_7complexIfEEEEv13SSMParamsBase)
        /*0e6c*/ 	.word	0x00000098


	//----- nvinfo : EIATTR_REGCOUNT
	.align		4
.L_643:
        /*0e70*/ 	.byte	0x04, 0x2f
        /*0e72*/ 	.short	(.L_645 - .L_644)
	.align		4
.L_644:
        /*0e74*/ 	.word	index@(_Z25selective_scan_fwd_kernelI32Selective_Scan_fwd_kernel_traitsILi128ELi16ELi1ELb0ELb1ELb0ELb1EN3c108BFloat16ENS1_7complexIfEEEEv13SSMParamsBase)
        /*0e78*/ 	.word	0x000000a8


	//----- nvinfo : EIATTR_FRAME_SIZE
	.align		4
.L_645:
        /*0e7c*/ 	.byte	0x04, 0x11
        /*0e7e*/ 	.short	(.L_647 - .L_646)
	.align		4
.L_646:
        /*0e80*/ 	.word	index@(_Z25selective_scan_fwd_kernelI32Selective_Scan_fwd_kernel_traitsILi128ELi16ELi1ELb0ELb1ELb0ELb1EN3c108BFloat16ENS1_7complexIfEEEEv13SSMParamsBase)
        /*0e84*/ 	.word	0x00000018


	//----- nvinfo : EIATTR_REGCOUNT
	.align		4
.L_647:
        /*0e88*/ 	.byte	0x04, 0x2f
        /*0e8a*/ 	.short	(.L_649 - .L_648)
	.align		4
.L_648:
        /*0e8c*/ 	.word	index@(_Z25selective_scan_fwd_kernelI32Selective_Scan_fwd_kernel_traitsILi128ELi16ELi1ELb0ELb1ELb0ELb0EN3c108BFloat16ENS1_7complexIfEEEEv13SSMParamsBase)
        /*0e90*/ 	.word	0x000000a8


	//----- nvinfo : EIATTR_FRAME_SIZE
	.align		4
.L_649:
        /*0e94*/ 	.byte	0x04, 0x11
        /*0e96*/ 	.short	(.L_651 - .L_650)
	.align		4
.L_650:
        /*0e98*/ 	.word	index@(_Z25selective_scan_fwd_kernelI32Selective_Scan_fwd_kernel_traitsILi128ELi16ELi1ELb0ELb1ELb0ELb0EN3c108BFloat16ENS1_7complexIfEEEEv13SSMParamsBase)
        /*0e9c*/ 	.word	0x00000018


	//----- nvinfo : EIATTR_REGCOUNT
	.align		4
.L_651:
        /*0ea0*/ 	.byte	0x04, 0x2f
        /*0ea2*/ 	.short	(.L_653 - .L_652)
	.align		4
.L_652:
        /*0ea4*/ 	.word	index@(_Z25selective_scan_fwd_kernelI32Selective_Scan_fwd_kernel_traitsILi128ELi16ELi1ELb0ELb0ELb1ELb1EN3c108BFloat16ENS1_7complexIfEEEEv13SSMParamsBase)
        /*0ea8*/ 	.word	0x000000a8


	//----- nvinfo : EIATTR_FRAME_SIZE
	.align		4
.L_653:
        /*0eac*/ 	.byte	0x04, 0x11
        /*0eae*/ 	.short	(.L_655 - .L_654)
	.align		4
.L_654:
        /*0eb0*/ 	.word	index@(_Z25selective_scan_fwd_kernelI32Selective_Scan_fwd_kernel_traitsILi128ELi16ELi1ELb0ELb0ELb1ELb1EN3c108BFloat16ENS1_7complexIfEEEEv13SSMParamsBase)
        /*0eb4*/ 	.word	0x00000058


	//----- nvinfo : EIATTR_REGCOUNT
	.align		4
.L_655:
        /*0eb8*/ 	.byte	0x04, 0x2f
        /*0eba*/ 	.short	(.L_657 - .L_656)
	.align		4
.L_656:
        /*0ebc*/ 	.word	index@(_Z25selective_scan_fwd_kernelI32Selective_Scan_fwd_kernel_traitsILi128ELi16ELi1ELb0ELb0ELb1ELb0EN3c108BFloat16ENS1_7complexIfEEEEv13SSMParamsBase)
        /*0ec0*/ 	.word	0x000000a8


	//----- nvinfo : EIATTR_FRAME_SIZE
	.align		4
.L_657:
        /*0ec4*/ 	.byte	0x04, 0x11
        /*0ec6*/ 	.short	(.L_659 - .L_658)
	.align		4
.L_658:
        /*0ec8*/ 	.word	index@(_Z25selective_scan_fwd_kernelI32Selective_Scan_fwd_kernel_traitsILi128ELi16ELi1ELb0ELb0ELb1ELb0EN3c108BFloat16ENS1_7complexIfEEEEv13SSMParamsBase)
        /*0ecc*/ 	.word	0x00000058


	//----- nvinfo : EIATTR_REGCOUNT
	.align		4
.L_659:
        /*0ed0*/ 	.byte	0x04, 0x2f
        /*0ed2*/ 	.short	(.L_661 - .L_660)
	.align		4
.L_660:
        /*0ed4*/ 	.word	index@(_Z25selective_scan_fwd_kernelI32Selective_Scan_fwd_kernel_traitsILi128ELi16ELi1ELb0ELb0ELb0ELb1EN3c108BFloat16ENS1_7complexIfEEEEv13SSMParamsBase)
        /*0ed8*/ 	.word	0x000000a7


	//----- nvinfo : EIATTR_FRAME_SIZE
	.align		4
.L_661:
        /*0edc*/ 	.byte	0x04, 0x11
        /*0ede*/ 	.short	(.L_663 - .L_662)
	.align		4
.L_662:
        /*0ee0*/ 	.word	index@(_Z25selective_scan_fwd_kernelI32Selective_Scan_fwd_kernel_traitsILi128ELi16ELi1ELb0ELb0ELb0ELb1EN3c108BFloat16ENS1_7complexIfEEEEv13SSMParamsBase)
        /*0ee4*/ 	.word	0x00000000


	//----- nvinfo : EIATTR_REGCOUNT
	.align		4
.L_663:
        /*0ee8*/ 	.byte	0x04, 0x2f
        /*0eea*/ 	.short	(.L_665 - .L_664)
	.align		4
.L_664:
        /*0eec*/ 	.word	index@(_Z25selective_scan_fwd_kernelI32Selective_Scan_fwd_kernel_traitsILi128ELi16ELi1ELb0ELb0ELb0ELb0EN3c108BFloat16ENS1_7complexIfEEEEv13SSMParamsBase)
        /*0ef0*/ 	.word	0x000000a6


	//----- nvinfo : EIATTR_FRAME_SIZE
	.align		4
.L_665:
        /*0ef4*/ 	.byte	0x04, 0x11
        /*0ef6*/ 	.short	(.L_667 - .L_666)
	.align		4
.L_666:
        /*0ef8*/ 	.word	index@(_Z25selective_scan_fwd_kernelI32Selective_Scan_fwd_kernel_traitsILi128ELi16ELi1ELb0ELb0ELb0ELb0EN3c108BFloat16ENS1_7complexIfEEEEv13SSMParamsBase)
        /*0efc*/ 	.word	0x00000000


	//----- nvinfo : EIATTR_MIN_STACK_SIZE
	.align		4
.L_667:
        /*0f00*/ 	.byte	0x04, 0x12
        /*0f02*/ 	.short	(.L_669 - .L_668)
	.align		4
.L_668:
        /*0f04*/ 	.word	index@(_Z25selective_scan_fwd_kernelI32Selective_Scan_fwd_kernel_traitsILi128ELi16ELi1ELb0ELb0ELb0ELb0EN3c108BFloat16ENS1_7complexIfEEEEv13SSMParamsBase)
        /*0f08*/ 	.word	0x00000000


	//----- nvinfo : EIATTR_MIN_STACK_SIZE
	.align		4
.L_669:
        /*0f0c*/ 	.byte	0x04, 0x12
        /*0f0e*/ 	.short	(.L_671 - .L_670)
	.align		4
.L_670:
        /*0f10*/ 	.word	index@(_Z25selective_scan_fwd_kernelI32Selective_Scan_fwd_kernel_traitsILi128ELi16ELi1ELb0ELb0ELb0ELb1EN3c108BFloat16ENS1_7complexIfEEEEv13SSMParamsBase)
        /*0f14*/ 	.word	0x00000000


	//----- nvinfo : EIATTR_MIN_STACK_SIZE
	.align		4
.L_671:
        /*0f18*/ 	.byte	0x04, 0x12
        /*0f1a*/ 	.short	(.L_673 - .L_672)
	.align		4
.L_672:
        /*0f1c*/ 	.word	index@(_Z25selective_scan_fwd_kernelI32Selective_Scan_fwd_kernel_traitsILi128ELi16ELi1ELb0ELb0ELb1ELb0EN3c108BFloat16ENS1_7complexIfEEEEv13SSMParamsBase)
        /*0f20*/ 	.word	0x00000058


	//----- nvinfo : EIATTR_MIN_STACK_SIZE
	.align		4
.L_673:
        /*0f24*/ 	.byte	0x04, 0x12
        /*0f26*/ 	.short	(.L_675 - .L_674)
	.align		4
.L_674:
        /*0f28*/ 	.word	index@(_Z25selective_scan_fwd_kernelI32Selective_Scan_fwd_kernel_traitsILi128ELi16ELi1ELb0ELb0ELb1ELb1EN3c108BFloat16ENS1_7complexIfEEEEv13SSMParamsBase)
        /*0f2c*/ 	.word	0x00000058


	//----- nvinfo : EIATTR_MIN_STACK_SIZE
	.align		4
.L_675:
        /*0f30*/ 	.byte	0x04, 0x12
        /*0f32*/ 	.short	(.L_677 - .L_676)
	.align		4
.L_676:
        /*0f34*/ 	.word	index@(_Z25selective_scan_fwd_kernelI32Selective_Scan_fwd_kernel_traitsILi128ELi16ELi1ELb0ELb1ELb0ELb0EN3c108BFloat16ENS1_7complexIfEEEEv13SSMParamsBase)
        /*0f38*/ 	.word	0x00000018


	//----- nvinfo : EIATTR_MIN_STACK_SIZE
	.align		4
.L_677:
        /*0f3c*/ 	.byte	0x04, 0x12
        /*0f3e*/ 	.short	(.L_679 - .L_678)
	.align		4
.L_678:
        /*0f40*/ 	.word	index@(_Z25selective_scan_fwd_kernelI32Selective_Scan_fwd_kernel_traitsILi128ELi16ELi1ELb0ELb1ELb0ELb1EN3c108BFloat16ENS1_7complexIfEEEEv13SSMParamsBase)
        /*0f44*/ 	.word	0x00000018


	//----- nvinfo : EIATTR_MIN_STACK_SIZE
	.align		4
.L_679:
        /*0f48*/ 	.byte	0x04, 0x12
        /*0f4a*/ 	.short	(.L_681 - .L_680)
	.align		4
.L_680:
        /*0f4c*/ 	.word	index@(_Z25selective_scan_fwd_kernelI32Selective_Scan_fwd_kernel_traitsILi128ELi16ELi1ELb0ELb1ELb1ELb0EN3c108BFloat16ENS1_7complexIfEEEEv13SSMParamsBase)
        /*0f50*/ 	.word	0x00000098


	//----- nvinfo : EIATTR_MIN_STACK_SIZE
	.align		4
.L_681:
        /*0f54*/ 	.byte	0x04, 0x12
        /*0f56*/ 	.short	(.L_683 - .L_682)
	.align		4
.L_682:
        /*0f58*/ 	.word	index@(_Z25selective_scan_fwd_kernelI32Selective_Scan_fwd_kernel_traitsILi128ELi16ELi1ELb0ELb1ELb1ELb1EN3c108BFloat16ENS1_7complexIfEEEEv13SSMParamsBase)
        /*0f5c*/ 	.word	0x00000098


	//----- nvinfo : EIATTR_MIN_STACK_SIZE
	.align		4
.L_683:
        /*0f60*/ 	.byte	0x04, 0x12
        /*0f62*/ 	.short	(.L_685 - .L_684)
	.align		4
.L_684:
        /*0f64*/ 	.word	index@(_Z25selective_scan_fwd_kernelI32Selective_Scan_fwd_kernel_traitsILi128ELi16ELi1ELb1ELb0ELb0ELb0EN3c108BFloat16ENS1_7complexIfEEEEv13SSMParamsBase)
        /*0f68*/ 	.word	0x00000000


	//----- nvinfo : EIATTR_MIN_STACK_SIZE
	.align		4
.L_685:
        /*0f6c*/ 	.byte	0x04, 0x12
        /*0f6e*/ 	.short	(.L_687 - .L_686)
	.align		4
.L_686:
        /*0f70*/ 	.word	index@(_Z25selective_scan_fwd_kernelI32Selective_Scan_fwd_kernel_traitsILi128ELi16ELi1ELb1ELb0ELb0ELb1EN3c108BFloat16ENS1_7complexIfEEEEv13SSMParamsBase)
        /*0f74*/ 	.word	0x00000000


	//----- nvinfo : EIATTR_MIN_STACK_SIZE
	.align		4
.L_687:
        /*0f78*/ 	.byte	0x04, 0x12
        /*0f7a*/ 	.short	(.L_689 - .L_688)
	.align		4
.L_688:
        /*0f7c*/ 	.word	index@(_Z25selective_scan_fwd_kernelI32Selective_Scan_fwd_kernel_traitsILi128ELi16ELi1ELb1ELb0ELb1ELb0EN3c108BFloat16ENS1_7complexIfEEEEv13SSMParamsBase)
        /*0f80*/ 	.word	0x00000000


	//----- nvinfo : EIATTR_MIN_STACK_SIZE
	.align		4
.L_689:
        /*0f84*/ 	.byte	0x04, 0x12
        /*0f86*/ 	.short	(.L_691 - .L_690)
	.align		4
.L_690:
        /*0f88*/ 	.word	index@(_Z25selective_scan_fwd_kernelI32Selective_Scan_fwd_kernel_traitsILi128ELi16ELi1ELb1ELb0ELb1ELb1EN3c108BFloat16ENS1_7complexIfEEEEv13SSMParamsBase)
        /*0f8c*/ 	.word	0x00000000


	//----- nvinfo : EIATTR_MIN_STACK_SIZE
	.align		4
.L_691:
        /*0f90*/ 	.byte	0x04, 0x12
        /*0f92*/ 	.short	(.L_693 - .L_692)
	.align		4
.L_692:
        /*0f94*/ 	.word	index@(_Z25selective_scan_fwd_kernelI32Selective_Scan_fwd_kernel_traitsILi128ELi16ELi1ELb1ELb1ELb0ELb0EN3c108BFloat16ENS1_7complexIfEEEEv13SSMParamsBase)
        /*0f98*/ 	.word	0x00000000


	//----- nvinfo : EIATTR_MIN_STACK_SIZE
	.align		4
.L_693:
        /*0f9c*/ 	.byte	0x04, 0x12
        /*0f9e*/ 	.short	(.L_695 - .L_694)
	.align		4
.L_694:
        /*0fa0*/ 	.word	index@(_Z25selective_scan_fwd_kernelI32Selective_Scan_fwd_kernel_traitsILi128ELi16ELi1ELb1ELb1ELb0ELb1EN3c108BFloat16ENS1_7complexIfEEEEv13SSMParamsBase)
        /*0fa4*/ 	.word	0x00000000


	//----- nvinfo : EIATTR_MIN_STACK_SIZE
	.align		4
.L_695:
        /*0fa8*/ 	.byte	0x04, 0x12
        /*0faa*/ 	.short	(.L_697 - .L_696)
	.align		4
.L_696:
        /*0fac*/ 	.word	index@(_Z25selective_scan_fwd_kernelI32Selective_Scan_fwd_kernel_traitsILi128ELi16ELi1ELb1ELb1ELb1ELb0EN3c108BFloat16ENS1_7complexIfEEEEv13SSMParamsBase)
        /*0fb0*/ 	.word	0x00000008


	//----- nvinfo : EIATTR_MIN_STACK_SIZE
	.align		4
.L_697:
        /*0fb4*/ 	.byte	0x04, 0x12
        /*0fb6*/ 	.short	(.L_699 - .L_698)
	.align		4
.L_698:
        /*0fb8*/ 	.word	index@(_Z25selective_scan_fwd_kernelI32Selective_Scan_fwd_kernel_traitsILi128ELi16ELi1ELb1ELb1ELb1ELb1EN3c108BFloat16ENS1_7complexIfEEEEv13SSMParamsBase)
        /*0fbc*/ 	.word	0x00000008


	//----- nvinfo : EIATTR_MIN_STACK_SIZE
	.align		4
.L_699:
        /*0fc0*/ 	.byte	0x04, 0x12
        /*0fc2*/ 	.short	(.L_701 - .L_700)
	.align		4
.L_700:
        /*0fc4*/ 	.word	index@(_Z25selective_scan_fwd_kernelI32Selective_Scan_fwd_kernel_traitsILi64ELi16ELi1ELb0ELb0ELb0ELb0EN3c108BFloat16ENS1_7complexIfEEEEv13SSMParamsBase)
        /*0fc8*/ 	.word	0x00000000


	//----- nvinfo : EIATTR_MIN_STACK_SIZE
	.align		4
.L_701:
        /*0fcc*/ 	.byte	0x04, 0x12
        /*0fce*/ 	.short	(.L_703 - .L_702)
	.align		4
.L_702:
        /*0fd0*/ 	.word	index@(_Z25selective_scan_fwd_kernelI32Selective_Scan_fwd_kernel_traitsILi64ELi16ELi1ELb0ELb0ELb0ELb1EN3c108BFloat16ENS1_7complexIfEEEEv13SSMParamsBase)
        /*0fd4*/ 	.word	0x00000000


	//----- nvinfo : EIATTR_MIN_STACK_SIZE
	.align		4
.L_703:
        /*0fd8*/ 	.byte	0x04, 0x12
        /*0fda*/ 	.short	(.L_705 - .L_704)
	.align		4
.L_704:
        /*0fdc*/ 	.word	index@(_Z25selective_scan_fwd_kernelI32Selective_Scan_fwd_kernel_traitsILi64ELi16ELi1ELb0ELb0ELb1ELb0EN3c108BFloat16ENS1_7complexIfEEEEv13SSMParamsBase)
        /*0fe0*/ 	.word	0x00000050


	//----- nvinfo : EIATTR_MIN_STACK_SIZE
	.align		4
.L_705:
        /*0fe4*/ 	.byte	0x04, 0x12
        /*0fe6*/ 	.short	(.L_707 - .L_706)
	.align		4
.L_706:
        /*0fe8*/ 	.word	index@(_Z25selective_scan_fwd_kernelI32Selective_Scan_fwd_kernel_traitsILi64ELi16ELi1ELb0ELb0ELb1ELb1EN3c108BFloat16ENS1_7complexIfEEEEv13SSMParamsBase)
        /*0fec*/ 	.word	0x00000050


	//----- nvinfo : EIATTR_MIN_STACK_SIZE
	.align		4
.L_707:
        /*0ff0*/ 	.byte	0x04, 0x12
        /*0ff2*/ 	.short	(.L_709 - .L_708)
	.align		4
.L_708:
        /*0ff4*/ 	.word	index@(_Z25selective_scan_fwd_kernelI32Selective_Scan_fwd_kernel_traitsILi64ELi16ELi1ELb0ELb1ELb0ELb0EN3c108BFloat16ENS1_7complexIfEEEEv13SSMParamsBase)
        /*0ff8*/ 	.word	0x00000030


	//----- nvinfo : EIATTR_MIN_STACK_SIZE
	.align		4
.L_709:
        /*0ffc*/ 	.byte	0x04, 0x12
        /*0ffe*/ 	.short	(.L_711 - .L_710)
	.align		4
.L_710:
        /*1000*/ 	.word	index@(_Z25selective_scan_fwd_kernelI32Selective_Scan_fwd_kernel_traitsILi64ELi16ELi1ELb0ELb1ELb0ELb1EN3c108BFloat16ENS1_7complexIfEEEEv13SSMParamsBase)
        /*1004*/ 	.word	0x00000030


	//----- nvinfo : EIATTR_MIN_STACK_SIZE
	.align		4
.L_711:
        /*1008*/ 	.byte	0x04, 0x12
        /*100a*/ 	.short	(.L_713 - .L_712)
	.align		4
.L_712:
        /*100c*/ 	.word	index@(_Z25selective_scan_fwd_kernelI32Selective_Scan_fwd_kernel_traitsILi64ELi16ELi1ELb0ELb1ELb1ELb0EN3c108BFloat16ENS1_7complexIfEEEEv13SSMParamsBase)
        /*1010*/ 	.word	0x00000088


	//----- nvinfo : EIATTR_MIN_STACK_SIZE
	.align		4
.L_713:
        /*1014*/ 	.byte	0x04, 0x12
        /*1016*/ 	.short	(.L_715 - .L_714)
	.align		4
.L_714:
        /*1018*/ 	.word	index@(_Z25selective_scan_fwd_kernelI32Selective_Scan_fwd_kernel_traitsILi64ELi16ELi1ELb0ELb1ELb1ELb1EN3c108BFloat16ENS1_7complexIfEEEEv13SSMParamsBase)
        /*101c*/ 	.word	0x00000090


	//----- nvinfo : EIATTR_MIN_STACK_SIZE
	.align		4
.L_715:
        /*1020*/ 	.byte	0x04, 0x12
        /*1022*/ 	.short	(.L_717 - .L_716)
	.align		4
.L_716:
        /*1024*/ 	.word	index@(_Z25selective_scan_fwd_kernelI32Selective_Scan_fwd_kernel_traitsILi64ELi16ELi1ELb1ELb0ELb0ELb0EN3c108BFloat16ENS1_7complexIfEEEEv13SSMParamsBase)
        /*1028*/ 	.word	0x00000000


	//----- nvinfo : EIATTR_MIN_STACK_SIZE
	.align		4
.L_717:
        /*102c*/ 	.byte	0x04, 0x12
        /*102e*/ 	.short	(.L_719 - .L_718)
	.align		4
.L_718:
        /*1030*/ 	.word	index@(_Z25selective_scan_fwd_kernelI32Selective_Scan_fwd_kernel_traitsILi64ELi16ELi1ELb1ELb0ELb0ELb1EN3c108BFloat16ENS1_7complexIfEEEEv13SSMParamsBase)
        /*1034*/ 	.word	0x00000000


	//----- nvinfo : EIATTR_MIN_STACK_SIZE
	.align		4
.L_719:
        /*1038*/ 	.byte	0x04, 0x12
        /*103a*/ 	.short	(.L_721 - .L_720)
	.align		4
.L_720:
        /*103c*/ 	.word	index@(_Z25selective_scan_fwd_kernelI32Selective_Scan_fwd_kernel_traitsILi64ELi16ELi1ELb1ELb0ELb1ELb0EN3c108BFloat16ENS1_7complexIfEEEEv13SSMParamsBase)
        /*1040*/ 	.word	0x00000000


	//----- nvinfo : EIATTR_MIN_STACK_SIZE
	.align		4
.L_721:
        /*1044*/ 	.byte	0x04, 0x12
        /*1046*/ 	.short	(.L_723 - .L_722)
	.align		4
.L_722:
        /*1048*/ 	.word	index@(_Z25selective_scan_fwd_kernelI32Selective_Scan_fwd_kernel_traitsILi64ELi16ELi1ELb1ELb0ELb1ELb1EN3c108BFloat16ENS1_7complexIfEEEEv13SSMParamsBase)
        /*104c*/ 	.word	0x00000000


	//----- nvinfo : EIATTR_MIN_STACK_SIZE
	.align		4
.L_723:
        /*1050*/ 	.byte	0x04, 0x12
        /*1052*/ 	.short	(.L_725 - .L_724)
	.align		4
.L_724:
        /*1054*/ 	.word	index@(_Z25selective_scan_fwd_kernelI32Selective_Scan_fwd_kernel_traitsILi64ELi16ELi1ELb1ELb1ELb0ELb0EN3c108BFloat16ENS1_7complexIfEEEEv13SSMParamsBase)
        /*1058*/ 	.word	0x00000000


	//----- nvinfo : EIATTR_MIN_STACK_SIZE
	.align		4
.L_725:
        /*105c*/ 	.byte	0x04, 0x12
        /*105e*/ 	.short	(.L_727 - .L_726)
	.align		4
.L_726:
        /*1060*/ 	.word	index@(_Z25selective_scan_fwd_kernelI32Selective_Scan_fwd_kernel_traitsILi64ELi16ELi1ELb1ELb1ELb0ELb1EN3c108BFloat16ENS1_7complexIfEEEEv13SSMParamsBase)
        /*1064*/ 	.word	0x00000000


	//----- nvinfo : EIATTR_MIN_STACK_SIZE
	.align		4
.L_727:
        /*1068*/ 	.byte	0x04, 0x12
        /*106a*/ 	.short	(.L_729 - .L_728)
	.align		4
.L_728:
        /*106c*/ 	.word	index@(_Z25selective_scan_fwd_kernelI32Selective_Scan_fwd_kernel_traitsILi64ELi16ELi1ELb1ELb1ELb1ELb0EN3c108BFloat16ENS1_7complexIfEEEEv13SSMParamsBase)
        /*1070*/ 	.word	0x00000008


	//----- nvinfo : EIATTR_MIN_STACK_SIZE
	.align		4
.L_729:
        /*1074*/ 	.byte	0x04, 0x12
        /*1076*/ 	.short	(.L_731 - .L_730)
	.align		4
.L_730:
        /*1078*/ 	.word	index@(_Z25selective_scan_fwd_kernelI32Selective_Scan_fwd_kernel_traitsILi64ELi16ELi1ELb1ELb1ELb1ELb1EN3c108BFloat16ENS1_7complexIfEEEEv13SSMParamsBase)
        /*107c*/ 	.word	0x00000008


	//----- nvinfo : EIATTR_MIN_STACK_SIZE
	.align		4
.L_731:
        /*1080*/ 	.byte	0x04, 0x12
        /*1082*/ 	.short	(.L_733 - .L_732)
	.align		4
.L_732:
        /*1084*/ 	.word	index@(_Z25selective_scan_fwd_kernelI32Selective_Scan_fwd_kernel_traitsILi32ELi16ELi1ELb0ELb0ELb0ELb0EN3c108BFloat16ENS1_7complexIfEEEEv13SSMParamsBase)
        /*1088*/ 	.word	0x00000000


	//----- nvinfo : EIATTR_MIN_STACK_SIZE
	.align		4
.L_733:
        /*108c*/ 	.byte	0x04, 0x12
        /*108e*/ 	.short	(.L_735 - .L_734)
	.align		4
.L_734:
        /*1090*/ 	.word	index@(_Z25selective_scan_fwd_kernelI32Selective_Scan_fwd_kernel_traitsILi32ELi16ELi1ELb0ELb0ELb0ELb1EN3c108BFloat16ENS1_7complexIfEEEEv13SSMParamsBase)
        /*1094*/ 	.word	0x00000000


	//----- nvinfo : EIATTR_MIN_STACK_SIZE
	.align		4
.L_735:
        /*1098*/ 	.byte	0x04, 0x12
        /*109a*/ 	.short	(.L_737 - .L_736)
	.align		4
.L_736:
        /*109c*/ 	.word	index@(_Z25selective_scan_fwd_kernelI32Selective_Scan_fwd_kernel_traitsILi32ELi16ELi1ELb0ELb0ELb1ELb0EN3c108BFloat16ENS1_7complexIfEEEEv13SSMParamsBase)
        /*10a0*/ 	.word	0x00000000


	//----- nvinfo : EIATTR_MIN_STACK_SIZE
	.align		4
.L_737:
        /*10a4*/ 	.byte	0x04, 0x12
        /*10a6*/ 	.short	(.L_739 - .L_738)
	.align		4
.L_738:
        /*10a8*/ 	.word	index@(_Z25selective_scan_fwd_kernelI32Selective_Scan_fwd_kernel_traitsILi32ELi16ELi1ELb0ELb0ELb1ELb1EN3c108BFloat16ENS1_7complexIfEEEEv13SSMParamsBase)
        /*10ac*/ 	.word	0x00000000


	//----- nvinfo : EIATTR_MIN_STACK_SIZE
	.align		4
.L_739:
        /*10b0*/ 	.byte	0x04, 0x12
        /*10b2*/ 	.short	(.L_741 - .L_740)
	.align		4
.L_740:
        /*10b4*/ 	.word	index@(_Z25selective_scan_fwd_kernelI32Selective_Scan_fwd_kernel_traitsILi32ELi16ELi1ELb0ELb1ELb0ELb0EN3c108BFloat16ENS1_7complexIfEEEEv13SSMParamsBase)
        /*10b8*/ 	.word	0x00000000


	//----- nvinfo : EIATTR_MIN_STACK_SIZE
	.align		4
.L_741:
        /*10bc*/ 	.byte	0x04, 0x12
        /*10be*/ 	.short	(.L_743 - .L_742)
	.align		4
.L_742:
        /*10c0*/ 	.word	index@(_Z25selective_scan_fwd_kernelI32Selective_Scan_fwd_kernel_traitsILi32ELi16ELi1ELb0ELb1ELb0ELb1EN3c108BFloat16ENS1_7complexIfEEEEv13SSMParamsBase)
        /*10c4*/ 	.word	0x00000000


	//----- nvinfo : EIATTR_MIN_STACK_SIZE
	.align		4
.L_743:
        /*10c8*/ 	.byte	0x04, 0x12
        /*10ca*/ 	.short	(.L_745 - .L_744)
	.align		4
.L_744:
        /*10cc*/ 	.word	index@(_Z25selective_scan_fwd_kernelI32Selective_Scan_fwd_kernel_traitsILi32ELi16ELi1ELb0ELb1ELb1ELb0EN3c108BFloat16ENS1_7complexIfEEEEv13SSMParamsBase)
        /*10d0*/ 	.word	0x00000000


	//----- nvinfo : EIATTR_MIN_STACK_SIZE
	.align		4
.L_745:
        /*10d4*/ 	.byte	0x04, 0x12
        /*10d6*/ 	.short	(.L_747 - .L_746)
	.align		4
.L_746:
        /*10d8*/ 	.word	index@(_Z25selective_scan_fwd_kernelI32Selective_Scan_fwd_kernel_traitsILi32ELi16ELi1ELb0ELb1ELb1ELb1EN3c108BFloat16ENS1_7complexIfEEEEv13SSMParamsBase)
        /*10dc*/ 	.word	0x00000000


	//----- nvinfo : EIATTR_MIN_STACK_SIZE
	.align		4
.L_747:
        /*10e0*/ 	.byte	0x04, 0x12
        /*10e2*/ 	.short	(.L_749 - .L_748)
	.align		4
.L_748:
        /*10e4*/ 	.word	index@(_Z25selective_scan_fwd_kernelI32Selective_Scan_fwd_kernel_traitsILi32ELi16ELi1ELb1ELb0ELb0ELb0EN3c108BFloat16ENS1_7complexIfEEEEv13SSMParamsBase)
        /*10e8*/ 	.word	0x00000000


	//----- nvinfo : EIATTR_MIN_STACK_SIZE
	.align		4
.L_749:
        /*10ec*/ 	.byte	0x04, 0x12
        /*10ee*/ 	.short	(.L_751 - .L_750)
	.align		4
.L_750:
        /*10f0*/ 	.word	index@(_Z25selective_scan_fwd_kernelI32Selective_Scan_fwd_kernel_traitsILi32ELi16ELi1ELb1ELb0ELb0ELb1EN3c108BFloat16ENS1_7complexIfEEEEv13SSMParamsBase)
        /*10f4*/ 	.word	0x00000000


	//----- nvinfo : EIATTR_MIN_STACK_SIZE
	.align		4
.L_751:
        /*10f8*/ 	.byte	0x04, 0x12
        /*10fa*/ 	.short	(.L_753 - .L_752)
	.align		4
.L_752:
        /*10fc*/ 	.word	index@(_Z25selective_scan_fwd_kernelI32Selective_Scan_fwd_kernel_traitsILi32ELi16ELi1ELb1ELb0ELb1ELb0EN3c108BFloat16ENS1_7complexIfEEEEv13SSMParamsBase)
        /*1100*/ 	.word	0x00000000


	//----- nvinfo : EIATTR_MIN_STACK_SIZE
	.align		4
.L_753:
        /*1104*/ 	.byte	0x04, 0x12
        /*1106*/ 	.short	(.L_755 - .L_754)
	.align		4
.L_754:
        /*1108*/ 	.word	index@(_Z25selective_scan_fwd_kernelI32Selective_Scan_fwd_kernel_traitsILi32ELi16ELi1ELb1ELb0ELb1ELb1EN3c108BFloat16ENS1_7complexIfEEEEv13SSMParamsBase)
        /*110c*/ 	.word	0x00000000


	//----- nvinfo : EIATTR_MIN_STACK_SIZE
	.align		4
.L_755:
        /*1110*/ 	.byte	0x04, 0x12
        /*1112*/ 	.short	(.L_757 - .L_756)
	.align		4
.L_756:
        /*1114*/ 	.word	index@(_Z25selective_scan_fwd_kernelI32Selective_Scan_fwd_kernel_traitsILi32ELi16ELi1ELb1ELb1ELb0ELb0EN3c108BFloat16ENS1_7complexIfEEEEv13SSMParamsBase)
        /*1118*/ 	.word	0x00000000


	//----- nvinfo : EIATTR_MIN_STACK_SIZE
	.align		4
.L_757:
        /*111c*/ 	.byte	0x04, 0x12
        /*111e*/ 	.short	(.L_759 - .L_758)
	.align		4
.L_758:
        /*1120*/ 	.word	index@(_Z25selective_scan_fwd_kernelI32Selective_Scan_fwd_kernel_traitsILi32ELi16ELi1ELb1ELb1ELb0ELb1EN3c108BFloat16ENS1_7complexIfEEEEv13SSMParamsBase)
        /*1124*/ 	.word	0x00000000


	//----- nvinfo : EIATTR_MIN_STACK_SIZE
	.align		4
.L_759:
        /*1128*/ 	.byte	0x04, 0x12
        /*112a*/ 	.short	(.L_761 - .L_760)
	.align		4
.L_760:
        /*112c*/ 	.word	index@(_Z25selective_scan_fwd_kernelI32Selective_Scan_fwd_kernel_traitsILi32ELi16ELi1ELb1ELb1ELb1ELb0EN3c108BFloat16ENS1_7complexIfEEEEv13SSMParamsBase)
        /*1130*/ 	.word	0x00000000


	//----- nvinfo : EIATTR_MIN_STACK_SIZE
	.align		4
.L_761:
        /*1134*/ 	.byte	0x04, 0x12
        /*1136*/ 	.short	(.L_763 - .L_762)
	.align		4
.L_762:
        /*1138*/ 	.word	index@(_Z25selective_scan_fwd_kernelI32Selective_Scan_fwd_kernel_traitsILi32ELi16ELi1ELb1ELb1ELb1ELb1EN3c108BFloat16ENS1_7complexIfEEEEv13SSMParamsBase)
        /*113c*/ 	.word	0x00000000


	//----- nvinfo : EIATTR_MIN_STACK_SIZE
	.align		4
.L_763:
        /*1140*/ 	.byte	0x04, 0x12
        /*1142*/ 	.short	(.L_765 - .L_764)
	.align		4
.L_764:
        /*1144*/ 	.word	index@(_Z25selective_scan_fwd_kernelI32Selective_Scan_fwd_kernel_traitsILi32ELi8ELi1ELb0ELb0ELb0ELb0EN3c108BFloat16ENS1_7complexIfEEEEv13SSMParamsBase)
        /*1148*/ 	.word	0x00000000


	//----- nvinfo : EIATTR_MIN_STACK_SIZE
	.align		4
.L_765:
        /*114c*/ 	.byte	0x04, 0x12
        /*114e*/ 	.short	(.L_767 - .L_766)
	.align		4
.L_766:
        /*1150*/ 	.word	index@(_Z25selective_scan_fwd_kernelI32Selective_Scan_fwd_kernel_traitsILi32ELi8ELi1ELb0ELb0ELb0ELb1EN3c108BFloat16ENS1_7complexIfEEEEv13SSMParamsBase)
        /*1154*/ 	.word	0x00000000


	//----- nvinfo : EIATTR_MIN_STACK_SIZE
	.align		4
.L_767:
        /*1158*/ 	.byte	0x04, 0x12
        /*115a*/ 	.short	(.L_769 - .L_768)
	.align		4
.L_768:
        /*115c*/ 	.word	index@(_Z25selective_scan_fwd_kernelI32Selective_Scan_fwd_kernel_traitsILi32ELi8ELi1ELb0ELb0ELb1ELb0EN3c108BFloat16ENS1_7complexIfEEEEv13SSMParamsBase)
        /*1160*/ 	.word	0x00000000


	//----- nvinfo : EIATTR_MIN_STACK_SIZE
	.align		4
.L_769:
        /*1164*/ 	.byte	0x04, 0x12
        /*1166*/ 	.short	(.L_771 - .L_770)
	.align		4
.L_770:
        /*1168*/ 	.word	index@(_Z25selective_scan_fwd_kernelI32Selective_Scan_fwd_kernel_traitsILi32ELi8ELi1ELb0ELb0ELb1ELb1EN3c108BFloat16ENS1_7complexIfEEEEv13SSMParamsBase)
        /*116c*/ 	.word	0x00000000


	//----- nvinfo : EIATTR_MIN_STACK_SIZE
	.align		4
.L_771:
        /*1170*/ 	.byte	0x04, 0x12
        /*1172*/ 	.short	(.L_773 - .L_772)
	.align		4
.L_772:
        /*1174*/ 	.word	index@(_Z25selective_scan_fwd_kernelI32Selective_Scan_fwd_kernel_traitsILi32ELi8ELi1ELb0ELb1ELb0ELb0EN3c108BFloat16ENS1_7complexIfEEEEv13SSMParamsBase)
        /*1178*/ 	.word	0x00000000


	//----- nvinfo : EIATTR_MIN_STACK_SIZE
	.align		4
.L_773:
        /*117c*/ 	.byte	0x04, 0x12
        /*117e*/ 	.short	(.L_775 - .L_774)
	.align		4
.L_774:
        /*1180*/ 	.word	index@(_Z25selective_scan_fwd_kernelI32Selective_Scan_fwd_kernel_traitsILi32ELi8ELi1ELb0ELb1ELb0ELb1EN3c108BFloat16ENS1_7complexIfEEEEv13SSMParamsBase)
        /*1184*/ 	.word	0x00000000


	//----- nvinfo : EIATTR_MIN_STACK_SIZE
	.align		4
.L_775:
        /*1188*/ 	.byte	0x04, 0x12
        /*118a*/ 	.short	(.L_777 - .L_776)
	.align		4
.L_776:
        /*118c*/ 	.word	index@(_Z25selective_scan_fwd_kernelI32Selective_Scan_fwd_kernel_traitsILi32ELi8ELi1ELb0ELb1ELb1ELb0EN3c108BFloat16ENS1_7complexIfEEEEv13SSMParamsBase)
        /*1190*/ 	.word	0x00000000


	//----- nvinfo : EIATTR_MIN_STACK_SIZE
	.align		4
.L_777:
        /*1194*/ 	.byte	0x04, 0x12
        /*1196*/ 	.short	(.L_779 - .L_778)
	.align		4
.L_778:
        /*1198*/ 	.word	index@(_Z25selective_scan_fwd_kernelI32Selective_Scan_fwd_kernel_traitsILi32ELi8ELi1ELb0ELb1ELb1ELb1EN3c108BFloat16ENS1_7complexIfEEEEv13SSMParamsBase)
        /*119c*/ 	.word	0x00000000


	//----- nvinfo : EIATTR_MIN_STACK_SIZE
	.align		4
.L_779:
        /*11a0*/ 	.byte	0x04, 0x12
        /*11a2*/ 	.short	(.L_781 - .L_780)
	.align		4
.L_780:
        /*11a4*/ 	.word	index@(_Z25selective_scan_fwd_kernelI32Selective_Scan_fwd_kernel_traitsILi32ELi8ELi1ELb1ELb0ELb0ELb0EN3c108BFloat16ENS1_7complexIfEEEEv13SSMParamsBase)
        /*11a8*/ 	.word	0x00000000


	//----- nvinfo : EIATTR_MIN_STACK_SIZE
	.align		4
.L_781:
        /*11ac*/ 	.byte	0x04, 0x12
        /*11ae*/ 	.short	(.L_783 - .L_782)
	.align		4
.L_782:
        /*11b0*/ 	.word	index@(_Z25selective_scan_fwd_kernelI32Selective_Scan_fwd_kernel_traitsILi32ELi8ELi1ELb1ELb0ELb0ELb1EN3c108BFloat16ENS1_7complexIfEEEEv13SSMParamsBase)
        /*11b4*/ 	.word	0x00000000


	//----- nvinfo : EIATTR_MIN_STACK_SIZE
	.align		4
.L_783:
        /*11b8*/ 	.byte	0x04, 0x12
        /*11ba*/ 	.short	(.L_785 - .L_784)
	.align		4
.L_784:
        /*11bc*/ 	.word	index@(_Z25selective_scan_fwd_kernelI32Selective_Scan_fwd_kernel_traitsILi32ELi8ELi1ELb1ELb0ELb1ELb0EN3c108BFloat16ENS1_7complexIfEEEEv13SSMParamsBase)
        /*11c0*/ 	.word	0x00000000


	//----- nvinfo : EIATTR_MIN_STACK_SIZE
	.align		4
.L_785:
        /*11c4*/ 	.byte	0x04, 0x12
        /*11c6*/ 	.short	(.L_787 - .L_786)
	.align		4
.L_786:
        /*11c8*/ 	.word	index@(_Z25selective_scan_fwd_kernelI32Selective_Scan_fwd_kernel_traitsILi32ELi8ELi1ELb1ELb0ELb1ELb1EN3c108BFloat16ENS1_7complexIfEEEEv13SSMParamsBase)
        /*11cc*/ 	.word	0x00000000


	//----- nvinfo : EIATTR_MIN_STACK_SIZE
	.align		4
.L_787:
        /*11d0*/ 	.byte	0x04, 0x12
        /*11d2*/ 	.short	(.L_789 - .L_788)
	.align		4
.L_788:
        /*11d4*/ 	.word	index@(_Z25selective_scan_fwd_kernelI32Selective_Scan_fwd_kernel_traitsILi32ELi8ELi1ELb1ELb1ELb0ELb0EN3c108BFloat16ENS1_7complexIfEEEEv13SSMParamsBase)
        /*11d8*/ 	.word	0x00000000


	//----- nvinfo : EIATTR_MIN_STACK_SIZE
	.align		4
.L_789:
        /*11dc*/ 	.byte	0x04, 0x12
        /*11de*/ 	.short	(.L_791 - .L_790)
	.align		4
.L_790:
        /*11e0*/ 	.word	index@(_Z25selective_scan_fwd_kernelI32Selective_Scan_fwd_kernel_traitsILi32ELi8ELi1ELb1ELb1ELb0ELb1EN3c108BFloat16ENS1_7complexIfEEEEv13SSMParamsBase)
        /*11e4*/ 	.word	0x00000000


	//----- nvinfo : EIATTR_MIN_STACK_SIZE
	.align		4
.L_791:
        /*11e8*/ 	.byte	0x04, 0x12
        /*11ea*/ 	.short	(.L_793 - .L_792)
	.align		4
.L_792:
        /*11ec*/ 	.word	index@(_Z25selective_scan_fwd_kernelI32Selective_Scan_fwd_kernel_traitsILi32ELi8ELi1ELb1ELb1ELb1ELb0EN3c108BFloat16ENS1_7complexIfEEEEv13SSMParamsBase)
        /*11f0*/ 	.word	0x00000000


	//----- nvinfo : EIATTR_MIN_STACK_SIZE
	.align		4
.L_793:
        /*11f4*/ 	.byte	0x04, 0x12
        /*11f6*/ 	.short	(.L_795 - .L_794)
	.align		4
.L_794:
        /*11f8*/ 	.word	index@(_Z25selective_scan_fwd_kernelI32Selective_Scan_fwd_kernel_traitsILi32ELi8ELi1ELb1ELb1ELb1ELb1EN3c108BFloat16ENS1_7complexIfEEEEv13SSMParamsBase)
        /*11fc*/ 	.word	0x00000000


	//----- nvinfo : EIATTR_MIN_STACK_SIZE
	.align		4
.L_795:
        /*1200*/ 	.byte	0x04, 0x12
        /*1202*/ 	.short	(.L_797 - .L_796)
	.align		4
.L_796:
        /*1204*/ 	.word	index@(_Z25selective_scan_fwd_kernelI32Selective_Scan_fwd_kernel_traitsILi32ELi4ELi1ELb0ELb0ELb0ELb0EN3c108BFloat16ENS1_7complexIfEEEEv13SSMParamsBase)
        /*1208*/ 	.word	0x00000000


	//----- nvinfo : EIATTR_MIN_STACK_SIZE
	.align		4
.L_797:
        /*120c*/ 	.byte	0x04, 0x12
        /*120e*/ 	.short	(.L_799 - .L_798)
	.align		4
.L_798:
        /*1210*/ 	.word	index@(_Z25selective_scan_fwd_kernelI32Selective_Scan_fwd_kernel_traitsILi32ELi4ELi1ELb0ELb0ELb0ELb1EN3c108BFloat16ENS1_7complexIfEEEEv13SSMParamsBase)
        /*1214*/ 	.word	0x00000000


	//----- nvinfo : EIATTR_MIN_STACK_SIZE
	.align		4
.L_799:
        /*1218*/ 	.byte	0x04, 0x12
        /*121a*/ 	.short	(.L_801 - .L_800)
	.align		4
.L_800:
        /*121c*/ 	.word	index@(_Z25selective_scan_fwd_kernelI32Selective_Scan_fwd_kernel_traitsILi32ELi4ELi1ELb0ELb0ELb1ELb0EN3c108BFloat16ENS1_7complexIfEEEEv13SSMParamsBase)
        /*1220*/ 	.word	0x00000000


	//----- nvinfo : EIATTR_MIN_STACK_SIZE
	.align		4
.L_801:
        /*1224*/ 	.byte	0x04, 0x12
        /*1226*/ 	.short	(.L_803 - .L_802)
	.align		4
.L_802:
        /*1228*/ 	.word	index@(_Z25selective_scan_fwd_kernelI32Selective_Scan_fwd_kernel_traitsILi32ELi4ELi1ELb0ELb0ELb1ELb1EN3c108BFloat16ENS1_7complexIfEEEEv13SSMParamsBase)
        /*122c*/ 	.word	0x00000000


	//----- nvinfo : EIATTR_MIN_STACK_SIZE
	.align		4
.L_803:
        /*1230*/ 	.byte	0x04, 0x12
        /*1232*/ 	.short	(.L_805 - .L_804)
	.align		4
.L_804:
        /*1234*/ 	.word	index@(_Z25selective_scan_fwd_kernelI32Selective_Scan_fwd_kernel_traitsILi32ELi4ELi1ELb0ELb1ELb0ELb0EN3c108BFloat16ENS1_7complexIfEEEEv13SSMParamsBase)
        /*1238*/ 	.word	0x00000000


	//----- nvinfo : EIATTR_MIN_STACK_SIZE
	.align		4
.L_805:
        /*123c*/ 	.byte	0x04, 0x12
        /*123e*/ 	.short	(.L_807 - .L_806)
	.align		4
.L_806:
        /*1240*/ 	.word	index@(_Z25selective_scan_fwd_kernelI32Selective_Scan_fwd_kernel_traitsILi32ELi4ELi1ELb0ELb1ELb0ELb1EN3c108BFloat16ENS1_7complexIfEEEEv13SSMParamsBase)
        /*1244*/ 	.word	0x00000000


	//----- nvinfo : EIATTR_MIN_STACK_SIZE
	.align		4
.L_807:
        /*1248*/ 	.byte	0x04, 0x12
        /*124a*/ 	.short	(.L_809 - .L_808)
	.align		4
.L_808:
        /*124c*/ 	.word	index@(_Z25selective_scan_fwd_kernelI32Selective_Scan_fwd_kernel_traitsILi32ELi4ELi1ELb0ELb1ELb1ELb0EN3c108BFloat16ENS1_7complexIfEEEEv13SSMParamsBase)
        /*1250*/ 	.word	0x00000000


	//----- nvinfo : EIATTR_MIN_STACK_SIZE
	.align		4
.L_809:
        /*1254*/ 	.byte	0x04, 0x12
        /*1256*/ 	.short	(.L_811 - .L_810)
	.align		4
.L_810:
        /*1258*/ 	.word	index@(_Z25selective_scan_fwd_kernelI32Selective_Scan_fwd_kernel_traitsILi32ELi4ELi1ELb0ELb1ELb1ELb1EN3c108BFloat16ENS1_7complexIfEEEEv13SSMParamsBase)
        /*125c*/ 	.word	0x00000000


	//----- nvinfo : EIATTR_MIN_STACK_SIZE
	.align		4
.L_811:
        /*1260*/ 	.byte	0x04, 0x12
        /*1262*/ 	.short	(.L_813 - .L_812)
	.align		4
.L_812:
        /*1264*/ 	.word	index@(_Z25selective_scan_fwd_kernelI32Selective_Scan_fwd_kernel_traitsILi32ELi4ELi1ELb1ELb0ELb0ELb0EN3c108BFloat16ENS1_7complexIfEEEEv13SSMParamsBase)
        /*1268*/ 	.word	0x00000000


	//----- nvinfo : EIATTR_MIN_STACK_SIZE
	.align		4
.L_813:
        /*126c*/ 	.byte	0x04, 0x12
        /*126e*/ 	.short	(.L_815 - .L_814)
	.align		4
.L_814:
        /*1270*/ 	.word	index@(_Z25selective_scan_fwd_kernelI32Selective_Scan_fwd_kernel_traitsILi32ELi4ELi1ELb1ELb0ELb0ELb1EN3c108BFloat16ENS1_7complexIfEEEEv13SSMParamsBase)
        /*1274*/ 	.word	0x00000000


	//----- nvinfo : EIATTR_MIN_STACK_SIZE
	.align		4
.L_815:
        /*1278*/ 	.byte	0x04, 0x12
        /*127a*/ 	.short	(.L_817 - .L_816)
	.align		4
.L_816:
        /*127c*/ 	.word	index@(_Z25selective_scan_fwd_kernelI32Selective_Scan_fwd_kernel_traitsILi32ELi4ELi1ELb1ELb0ELb1ELb0EN3c108BFloat16ENS1_7complexIfEEEEv13SSMParamsBase)
        /*1280*/ 	.word	0x00000000


	//----- nvinfo : EIATTR_MIN_STACK_SIZE
	.align		4
.L_817:
        /*1284*/ 	.byte	0x04, 0x12
        /*1286*/ 	.short	(.L_819 - .L_818)
	.align		4
.L_818:
        /*1288*/ 	.word	index@(_Z25selective_scan_fwd_kernelI32Selective_Scan_fwd_kernel_traitsILi32ELi4ELi1ELb1ELb0ELb1ELb1EN3c108BFloat16ENS1_7complexIfEEEEv13SSMParamsBase)
        /*128c*/ 	.word	0x00000000


	//----- nvinfo : EIATTR_MIN_STACK_SIZE
	.align		4
.L_819:
        /*1290*/ 	.byte	0x04, 0x12
        /*1292*/ 	.short	(.L_821 - .L_820)
	.align		4
.L_820:
        /*1294*/ 	.word	index@(_Z25selective_scan_fwd_kernelI32Selective_Scan_fwd_kernel_traitsILi32ELi4ELi1ELb1ELb1ELb0ELb0EN3c108BFloat16ENS1_7complexIfEEEEv13SSMParamsBase)
        /*1298*/ 	.word	0x00000000


	//----- nvinfo : EIATTR_MIN_STACK_SIZE
	.align		4
.L_821:
        /*129c*/ 	.byte	0x04, 0x12
        /*129e*/ 	.short	(.L_823 - .L_822)
	.align		4
.L_822:
        /*12a0*/ 	.word	index@(_Z25selective_scan_fwd_kernelI32Selective_Scan_fwd_kernel_traitsILi32ELi4ELi1ELb1ELb1ELb0ELb1EN3c108BFloat16ENS1_7complexIfEEEEv13SSMParamsBase)
        /*12a4*/ 	.word	0x00000000


	//----- nvinfo : EIATTR_MIN_STACK_SIZE
	.align		4
.L_823:
        /*12a8*/ 	.byte	0x04, 0x12
        /*12aa*/ 	.short	(.L_825 - .L_824)
	.align		4
.L_824:
        /*12ac*/ 	.word	index@(_Z25selective_scan_fwd_kernelI32Selective_Scan_fwd_kernel_traitsILi32ELi4ELi1ELb1ELb1ELb1ELb0EN3c108BFloat16ENS1_7complexIfEEEEv13SSMParamsBase)
        /*12b0*/ 	.word	0x00000000


	//----- nvinfo : EIATTR_MIN_STACK_SIZE
	.align		4
.L_825:
        /*12b4*/ 	.byte	0x04, 0x12
        /*12b6*/ 	.short	(.L_827 - .L_826)
	.align		4
.L_826:
        /*12b8*/ 	.word	index@(_Z25selective_scan_fwd_kernelI32Selective_Scan_fwd_kernel_traitsILi32ELi4ELi1ELb1ELb1ELb1ELb1EN3c108BFloat16ENS1_7complexIfEEEEv13SSMParamsBase)
        /*12bc*/ 	.word	0x00000000


	//----- nvinfo : EIATTR_MIN_STACK_SIZE
	.align		4
.L_827:
        /*12c0*/ 	.byte	0x04, 0x12
        /*12c2*/ 	.short	(.L_829 - .L_828)
	.align		4
.L_828:
        /*12c4*/ 	.word	index@(_Z25selective_scan_fwd_kernelI32Selective_Scan_fwd_kernel_traitsILi128ELi16ELi1ELb0ELb0ELb0ELb0EN3c108BFloat16EfEEv13SSMParamsBase)
        /*12c8*/ 	.word	0x00000000


	//----- nvinfo : EIATTR_MIN_STACK_SIZE
	.align		4
.L_829:
        /*12cc*/ 	.byte	0x04, 0x12
        /*12ce*/ 	.short	(.L_831 - .L_830)
	.align		4
.L_830:
        /*12d0*/ 	.word	index@(_Z25selective_scan_fwd_kernelI32Selective_Scan_fwd_kernel_traitsILi128ELi16ELi1ELb0ELb0ELb0ELb1EN3c108BFloat16EfEEv13SSMParamsBase)
        /*12d4*/ 	.word	0x00000000


	//----- nvinfo : EIATTR_MIN_STACK_SIZE
	.align		4
.L_831:
        /*12d8*/ 	.byte	0x04, 0x12
        /*12da*/ 	.short	(.L_833 - .L_832)
	.align		4
.L_832:
        /*12dc*/ 	.word	index@(_Z25selective_scan_fwd_kernelI32Selective_Scan_fwd_kernel_traitsILi128ELi16ELi1ELb0ELb0ELb1ELb0EN3c108BFloat16EfEEv13SSMParamsBase)
        /*12e0*/ 	.word	0x00000000


	//----- nvinfo : EIATTR_MIN_STACK_SIZE
	.align		4
.L_833:
        /*12e4*/ 	.byte	0x04, 0x12
        /*12e6*/ 	.short	(.L_835 - .L_834)
	.align		4
.L_834:
        /*12e8*/ 	.word	index@(_Z25selective_scan_fwd_kernelI32Selective_Scan_fwd_kernel_traitsILi128ELi16ELi1ELb0ELb0ELb1ELb1EN3c108BFloat16EfEEv13SSMParamsBase)
        /*12ec*/ 	.word	0x00000000


	//----- nvinfo : EIATTR_MIN_STACK_SIZE
	.align		4
.L_835:
        /*12f0*/ 	.byte	0x04, 0x12
        /*12f2*/ 	.short	(.L_837 - .L_836)
	.align		4
.L_836:
        /*12f4*/ 	.word	index@(_Z25selective_scan_fwd_kernelI32Selective_Scan_fwd_kernel_traitsILi128ELi16ELi1ELb0ELb1ELb0ELb0EN3c108BFloat16EfEEv13SSMParamsBase)
        /*12f8*/ 	.word	0x00000000


	//----- nvinfo : EIATTR_MIN_STACK_SIZE
	.align		4
.L_837:
        /*12fc*/ 	.byte	0x04, 0x12
        /*12fe*/ 	.short	(.L_839 - .L_838)
	.align		4
.L_838:
        /*1300*/ 	.word	index@(_Z25selective_scan_fwd_kernelI32Selective_Scan_fwd_kernel_traitsILi128ELi16ELi1ELb0ELb1ELb0ELb1EN3c108BFloat16EfEEv13SSMParamsBase)
        /*1304*/ 	.word	0x00000000


	//----- nvinfo : EIATTR_MIN_STACK_SIZE
	.align		4
.L_839:
        /*1308*/ 	.byte	0x04, 0x12
        /*130a*/ 	.short	(.L_841 - .L_840)
	.align		4
.L_840:
        /*130c*/ 	.word	index@(_Z25selective_scan_fwd_kernelI32Selective_Scan_fwd_kernel_traitsILi128ELi16ELi1ELb0ELb1ELb1ELb0EN3c108BFloat16EfEEv13SSMParamsBase)
        /*1310*/ 	.word	0x00000000


	//----- nvinfo : EIATTR_MIN_STACK_SIZE
	.align		4
.L_841:
        /*1314*/ 	.byte	0x04, 0x12
        /*1316*/ 	.short	(.L_843 - .L_842)
	.align		4
.L_842:
        /*1318*/ 	.word	index@(_Z25selective_scan_fwd_kernelI32Selective_Scan_fwd_kernel_traitsILi128ELi16ELi1ELb0ELb1ELb1ELb1EN3c108BFloat16EfEEv13SSMParamsBase)
        /*131c*/ 	.word	0x00000000


	//----- nvinfo : EIATTR_MIN_STACK_SIZE
	.align		4
.L_843:
        /*1320*/ 	.byte	0x04, 0x12
        /*1322*/ 	.short	(.L_845 - .L_844)
	.align		4
.L_844:
        /*1324*/ 	.word	index@(_Z25selective_scan_fwd_kernelI32Selective_Scan_fwd_kernel_traitsILi128ELi16ELi1ELb1ELb0ELb0ELb0EN3c108BFloat16EfEEv13SSMParamsBase)
        /*1328*/ 	.word	0x00000000


	//----- nvinfo : EIATTR_MIN_STACK_SIZE
	.align		4
.L_845:
        /*132c*/ 	.byte	0x04, 0x12
        /*132e*/ 	.short	(.L_847 - .L_846)
	.align		4
.L_846:
        /*1330*/ 	.word	index@(_Z25selective_scan_fwd_kernelI32Selective_Scan_fwd_kernel_traitsILi128ELi16ELi1ELb1ELb0ELb0ELb1EN3c108BFloat16EfEEv13SSMParamsBase)
        /*1334*/ 	.word	0x00000000


	//----- nvinfo : EIATTR_MIN_STACK_SIZE
	.align		4
.L_847:
        /*1338*/ 	.byte	0x04, 0x12
        /*133a*/ 	.short	(.L_849 - .L_848)
	.align		4
.L_848:
        /*133c*/ 	.word	index@(_Z25selective_scan_fwd_kernelI32Selective_Scan_fwd_kernel_traitsILi128ELi16ELi1ELb1ELb0ELb1ELb0EN3c108BFloat16EfEEv13SSMParamsBase)
        /*1340*/ 	.word	0x00000000


	//----- nvinfo : EIATTR_MIN_STACK_SIZE
	.align		4
.L_849:
        /*1344*/ 	.byte	0x04, 0x12
        /*1346*/ 	.short	(.L_851 - .L_850)
	.align		4
.L_850:
        /*1348*/ 	.word	index@(_Z25selective_scan_fwd_kernelI32Selective_Scan_fwd_kernel_traitsILi128ELi16ELi1ELb1ELb0ELb1ELb1EN3c108BFloat16EfEEv13SSMParamsBase)
        /*134c*/ 	.word	0x00000000


	//----- nvinfo : EIATTR_MIN_STACK_SIZE
	.align		4
.L_851:
        /*1350*/ 	.byte	0x04, 0x12
        /*1352*/ 	.short	(.L_853 - .L_852)
	.align		4
.L_852:
        /*1354*/ 	.word	index@(_Z25selective_scan_fwd_kernelI32Selective_Scan_fwd_kernel_traitsILi128ELi16ELi1ELb1ELb1ELb0ELb0EN3c108BFloat16EfEEv13SSMParamsBase)
        /*1358*/ 	.word	0x00000000


	//----- nvinfo : EIATTR_MIN_STACK_SIZE
	.align		4
.L_853:
        /*135c*/ 	.byte	0x04, 0x12
        /*135e*/ 	.short	(.L_855 - .L_854)
	.align		4
.L_854:
        /*1360*/ 	.word	index@(_Z25selective_scan_fwd_kernelI32Selective_Scan_fwd_kernel_traitsILi128ELi16ELi1ELb1ELb1ELb0ELb1EN3c108BFloat16EfEEv13SSMParamsBase)
        /*1364*/ 	.word	0x00000000


	//----- nvinfo : EIATTR_MIN_STACK_SIZE
	.align		4
.L_855:
        /*1368*/ 	.byte	0x04, 0x12
        /*136a*/ 	.short	(.L_857 - .L_856)
	.align		4
.L_856:
        /*136c*/ 	.word	index@(_Z25selective_scan_fwd_kernelI32Selective_Scan_fwd_kernel_traitsILi128ELi16ELi1ELb1ELb1ELb1ELb0EN3c108BFloat16EfEEv13SSMParamsBase)
        /*1370*/ 	.word	0x00000000


	//----- nvinfo : EIATTR_MIN_STACK_SIZE
	.align		4
.L_857:
        /*1374*/ 	.byte	0x04, 0x12
        /*1376*/ 	.short	(.L_859 - .L_858)
	.align		4
.L_858:
        /*1378*/ 	.word	index@(_Z25selective_scan_fwd_kernelI32Selective_Scan_fwd_kernel_traitsILi128ELi16ELi1ELb1ELb1ELb1ELb1EN3c108BFloat16EfEEv13SSMParamsBase)
        /*137c*/ 	.word	0x00000000


	//----- nvinfo : EIATTR_MIN_STACK_SIZE
	.align		4
.L_859:
        /*1380*/ 	.byte	0x04, 0x12
        /*1382*/ 	.short	(.L_861 - .L_860)
	.align		4
.L_860:
        /*1384*/ 	.word	index@(_Z25selective_scan_fwd_kernelI32Selective_Scan_fwd_kernel_traitsILi64ELi16ELi1ELb0ELb0ELb0ELb0EN3c108BFloat16EfEEv13SSMParamsBase)
        /*1388*/ 	.word	0x00000000


	//----- nvinfo : EIATTR_MIN_STACK_SIZE
	.align		4
.L_861:
        /*138c*/ 	.byte	0x04, 0x12
        /*138e*/ 	.short	(.L_863 - .L_862)
	.align		4
.L_862:
        /*1390*/ 	.word	index@(_Z25selective_scan_fwd_kernelI32Selective_Scan_fwd_kernel_traitsILi64ELi16ELi1ELb0ELb0ELb0ELb1EN3c108BFloat16EfEEv13SSMParamsBase)
        /*1394*/ 	.word	0x00000000


	//----- nvinfo : EIATTR_MIN_STACK_SIZE
	.align		4
.L_863:
        /*1398*/ 	.byte	0x04, 0x12
        /*139a*/ 	.short	(.L_865 - .L_864)
	.align		4
.L_864:
        /*139c*/ 	.word	index@(_Z25selective_scan_fwd_kernelI32Selective_Scan_fwd_kernel_traitsILi64ELi16ELi1ELb0ELb0ELb1ELb0EN3c108BFloat16EfEEv13SSMParamsBase)
        /*13a0*/ 	.word	0x00000000


	//----- nvinfo : EIATTR_MIN_STACK_SIZE
	.align		4
.L_865:
        /*13a4*/ 	.byte	0x04, 0x12
        /*13a6*/ 	.short	(.L_867 - .L_866)
	.align		4
.L_866:
        /*13a8*/ 	.word	index@(_Z25selective_scan_fwd_kernelI32Selective_Scan_fwd_kernel_traitsILi64ELi16ELi1ELb0ELb0ELb1ELb1EN3c108BFloat16EfEEv13SSMParamsBase)
        /*13ac*/ 	.word	0x00000000


	//----- nvinfo : EIATTR_MIN_STACK_SIZE
	.align		4
.L_867:
        /*13b0*/ 	.byte	0x04, 0x12
        /*13b2*/ 	.short	(.L_869 - .L_868)
	.align		4
.L_868:
        /*13b4*/ 	.word	index@(_Z25selective_scan_fwd_kernelI32Selective_Scan_fwd_kernel_traitsILi64ELi16ELi1ELb0ELb1ELb0ELb0EN3c108BFloat16EfEEv13SSMParamsBase)
        /*13b8*/ 	.word	0x00000000


	//----- nvinfo : EIATTR_MIN_STACK_SIZE
	.align		4
.L_869:
        /*13bc*/ 	.byte	0x04, 0x12
        /*13be*/ 	.short	(.L_871 - .L_870)
	.align		4
.L_870:
        /*13c0*/ 	.word	index@(_Z25selective_scan_fwd_kernelI32Selective_Scan_fwd_kernel_traitsILi64ELi16ELi1ELb0ELb1ELb0ELb1EN3c108BFloat16EfEEv13SSMParamsBase)
        /*13c4*/ 	.word	0x00000000


	//----- nvinfo : EIATTR_MIN_STACK_SIZE
	.align		4
.L_871:
        /*13c8*/ 	.byte	0x04, 0x12
        /*13ca*/ 	.short	(.L_873 - .L_872)
	.align		4
.L_872:
        /*13cc*/ 	.word	index@(_Z25selective_scan_fwd_kernelI32Selective_Scan_fwd_kernel_traitsILi64ELi16ELi1ELb0ELb1ELb1ELb0EN3c108BFloat16EfEEv13SSMParamsBase)
        /*13d0*/ 	.word	0x00000000


	//----- nvinfo : EIATTR_MIN_STACK_SIZE
	.align		4
.L_873:
        /*13d4*/ 	.byte	0x04, 0x12
        /*13d6*/ 	.short	(.L_875 - .L_874)
	.align		4
.L_874:
        /*13d8*/ 	.word	index@(_Z25selective_scan_fwd_kernelI32Selective_Scan_fwd_kernel_traitsILi64ELi16ELi1ELb0ELb1ELb1ELb1EN3c108BFloat16EfEEv13SSMParamsBase)
        /*13dc*/ 	.word	0x00000000


	//----- nvinfo : EIATTR_MIN_STACK_SIZE
	.align		4
.L_875:
        /*13e0*/ 	.byte	0x04, 0x12
        /*13e2*/ 	.short	(.L_877 - .L_876)
	.align		4
.L_876:
        /*13e4*/ 	.word	index@(_Z25selective_scan_fwd_kernelI32Selective_Scan_fwd_kernel_traitsILi64ELi16ELi1ELb1ELb0ELb0ELb0EN3c108BFloat16EfEEv13SSMParamsBase)
        /*13e8*/ 	.word	0x00000000


	//----- nvinfo : EIATTR_MIN_STACK_SIZE
	.align		4
.L_877:
        /*13ec*/ 	.byte	0x04, 0x12
        /*13ee*/ 	.short	(.L_879 - .L_878)
	.align		4
.L_878:
        /*13f0*/ 	.word	index@(_Z25selective_scan_fwd_kernelI32Selective_Scan_fwd_kernel_traitsILi64ELi16ELi1ELb1ELb0ELb0ELb1EN3c108BFloat16EfEEv13SSMParamsBase)
        /*13f4*/ 	.word	0x00000000


	//----- nvinfo : EIATTR_MIN_STACK_SIZE
	.align		4
.L_879:
        /*13f8*/ 	.byte	0x04, 0x12
        /*13fa*/ 	.short	(.L_881 - .L_880)
	.align		4
.L_880:
        /*13fc*/ 	.word	index@(_Z25selective_scan_fwd_kernelI32Selective_Scan_fwd_kernel_traitsILi64ELi16ELi1ELb1ELb0ELb1ELb0EN3c108BFloat16EfEEv13SSMParamsBase)
        /*1400*/ 	.word	0x00000000


	//----- nvinfo : EIATTR_MIN_STACK_SIZE
	.align		4
.L_881:
        /*1404*/ 	.byte	0x04, 0x12
        /*1406*/ 	.short	(.L_883 - .L_882)
	.align		4
.L_882:
        /*1408*/ 	.word	index@(_Z25selective_scan_fwd_kernelI32Selective_Scan_fwd_kernel_traitsILi64ELi16ELi1ELb1ELb0ELb1ELb1EN3c108BFloat16EfEEv13SSMParamsBase)
        /*140c*/ 	.word	0x00000000


	//----- nvinfo : EIATTR_MIN_STACK_SIZE
	.align		4
.L_883:
        /*1410*/ 	.byte	0x04, 0x12
        /*1412*/ 	.short	(.L_885 - .L_884)
	.align		4
.L_884:
        /*1414*/ 	.word	index@(_Z25selective_scan_fwd_kernelI32Selective_Scan_fwd_kernel_traitsILi64ELi16ELi1ELb1ELb1ELb0ELb0EN3c108BFloat16EfEEv13SSMParamsBase)
        /*1418*/ 	.word	0x00000000


	//----- nvinfo : EIATTR_MIN_STACK_SIZE
	.align		4
.L_885:
        /*141c*/ 	.byte	0x04, 0x12
        /*141e*/ 	.short	(.L_887 - .L_886)
	.align		4
.L_886:
        /*1420*/ 	.word	index@(_Z25selective_scan_fwd_kernelI32Selective_Scan_fwd_kernel_traitsILi64ELi16ELi1ELb1ELb1ELb0ELb1EN3c108BFloat16EfEEv13SSMParamsBase)
        /*1424*/ 	.word	0x00000000


	//----- nvinfo : EIATTR_MIN_STACK_SIZE
	.align		4
.L_887:
        /*1428*/ 	.byte	0x04, 0x12
        /*142a*/ 	.short	(.L_889 - .L_888)
	.align		4
.L_888:
        /*142c*/ 	.word	index@(_Z25selective_scan_fwd_kernelI32Selective_Scan_fwd_kernel_traitsILi64ELi16ELi1ELb1ELb1ELb1ELb0EN3c108BFloat16EfEEv13SSMParamsBase)
        /*1430*/ 	.word	0x00000000


	//----- nvinfo : EIATTR_MIN_STACK_SIZE
	.align		4
.L_889:
        /*1434*/ 	.byte	0x04, 0x12
        /*1436*/ 	.short	(.L_891 - .L_890)
	.align		4
.L_890:
        /*1438*/ 	.word	index@(_Z25selective_scan_fwd_kernelI32Selective_Scan_fwd_kernel_traitsILi64ELi16ELi1ELb1ELb1ELb1ELb1EN3c108BFloat16EfEEv13SSMParamsBase)
        /*143c*/ 	.word	0x00000000


	//----- nvinfo : EIATTR_MIN_STACK_SIZE
	.align		4
.L_891:
        /*1440*/ 	.byte	0x04, 0x12
        /*1442*/ 	.short	(.L_893 - .L_892)
	.align		4
.L_892:
        /*1444*/ 	.word	index@(_Z25selective_scan_fwd_kernelI32Selective_Scan_fwd_kernel_traitsILi32ELi16ELi1ELb0ELb0ELb0ELb0EN3c108BFloat16EfEEv13SSMParamsBase)
        /*1448*/ 	.word	0x00000000


	//----- nvinfo : EIATTR_MIN_STACK_SIZE
	.align		4
.L_893:
        /*144c*/ 	.byte	0x04, 0x12
        /*144e*/ 	.short	(.L_895 - .L_894)
	.align		4
.L_894:
        /*1450*/ 	.word	index@(_Z25selective_scan_fwd_kernelI32Selective_Scan_fwd_kernel_traitsILi32ELi16ELi1ELb0ELb0ELb0ELb1EN3c108BFloat16EfEEv13SSMParamsBase)
        /*1454*/ 	.word	0x00000000


	//----- nvinfo : EIATTR_MIN_STACK_SIZE
	.align		4
.L_895:
        /*1458*/ 	.byte	0x04, 0x12
        /*145a*/ 	.short	(.L_897 - .L_896)
	.align		4
.L_896:
        /*145c*/ 	.word	index@(_Z25selective_scan_fwd_kernelI32Selective_Scan_fwd_kernel_traitsILi32ELi16ELi1ELb0ELb0ELb1ELb0EN3c108BFloat16EfEEv13SSMParamsBase)
        /*1460*/ 	.word	0x00000000


	//----- nvinfo : EIATTR_MIN_STACK_SIZE
	.align		4
.L_897:
        /*1464*/ 	.byte	0x04, 0x12
        /*1466*/ 	.short	(.L_899 - .L_898)
	.align		4
.L_898:
        /*1468*/ 	.word	index@(_Z25selective_scan_fwd_kernelI32Selective_Scan_fwd_kernel_traitsILi32ELi16ELi1ELb0ELb0ELb1ELb1EN3c108BFloat16EfEEv13SSMParamsBase)
        /*146c*/ 	.word	0x00000000


	//----- nvinfo : EIATTR_MIN_STACK_SIZE
	.align		4
.L_899:
        /*1470*/ 	.byte	0x04, 0x12
        /*1472*/ 	.short	(.L_901 - .L_900)
	.align		4
.L_900:
        /*1474*/ 	.word	index@(_Z25selective_scan_fwd_kernelI32Selective_Scan_fwd_kernel_traitsILi32ELi16ELi1ELb0ELb1ELb0ELb0EN3c108BFloat16EfEEv13SSMParamsBase)
        /*1478*/ 	.word	0x00000000


	//----- nvinfo : EIATTR_MIN_STACK_SIZE
	.align		4
.L_901:
        /*147c*/ 	.byte	0x04, 0x12
        /*147e*/ 	.short	(.L_903 - .L_902)
	.align		4
.L_902:
        /*1480*/ 	.word	index@(_Z25selective_scan_fwd_kernelI32Selective_Scan_fwd_kernel_traitsILi32ELi16ELi1ELb0ELb1ELb0ELb1EN3c108BFloat16EfEEv13SSMParamsBase)
        /*1484*/ 	.word	0x00000000


	//----- nvinfo : EIATTR_MIN_STACK_SIZE
	.align		4
.L_903:
        /*1488*/ 	.byte	0x04, 0x12
        /*148a*/ 	.short	(.L_905 - .L_904)
	.align		4
.L_904:
        /*148c*/ 	.word	index@(_Z25selective_scan_fwd_kernelI32Selective_Scan_fwd_kernel_traitsILi32ELi16ELi1ELb0ELb1ELb1ELb0EN3c108BFloat16EfEEv13SSMParamsBase)
        /*1490*/ 	.word	0x00000000


	//----- nvinfo : EIATTR_MIN_STACK_SIZE
	.align		4
.L_905:
        /*1494*/ 	.byte	0x04, 0x12
        /*1496*/ 	.short	(.L_907 - .L_906)
	.align		4
.L_906:
        /*1498*/ 	.word	index@(_Z25selective_scan_fwd_kernelI32Selective_Scan_fwd_kernel_traitsILi32ELi16ELi1ELb0ELb1ELb1ELb1EN3c108BFloat16EfEEv13SSMParamsBase)
        /*149c*/ 	.word	0x00000000


	//----- nvinfo : EIATTR_MIN_STACK_SIZE
	.align		4
.L_907:
        /*14a0*/ 	.byte	0x04, 0x12
        /*14a2*/ 	.short	(.L_909 - .L_908)
	.align		4
.L_908:
        /*14a4*/ 	.word	index@(_Z25selective_scan_fwd_kernelI32Selective_Scan_fwd_kernel_traitsILi32ELi16ELi1ELb1ELb0ELb0ELb0EN3c108BFloat16EfEEv13SSMParamsBase)
        /*14a8*/ 	.word	0x00000000


	//----- nvinfo : EIATTR_MIN_STACK_SIZE
	.align		4
.L_909:
        /*14ac*/ 	.byte	0x04, 0x12
        /*14ae*/ 	.short	(.L_911 - .L_910)
	.align		4
.L_910:
        /*14b0*/ 	.word	index@(_Z25selective_scan_fwd_kernelI32Selective_Scan_fwd_kernel_traitsILi32ELi16ELi1ELb1ELb0ELb0ELb1EN3c108BFloat16EfEEv13SSMParamsBase)
        /*14b4*/ 	.word	0x00000000


	//----- nvinfo : EIATTR_MIN_STACK_SIZE
	.align		4
.L_911:
        /*14b8*/ 	.byte	0x04, 0x12
        /*14ba*/ 	.short	(.L_913 - .L_912)
	.align		4
.L_912:
        /*14bc*/ 	.word	index@(_Z25selective_scan_fwd_kernelI32Selective_Scan_fwd_kernel_traitsILi32ELi16ELi1ELb1ELb0ELb1ELb0EN3c108BFloat16EfEEv13SSMParamsBase)
        /*14c0*/ 	.word	0x00000000


	//----- nvinfo : EIATTR_MIN_STACK_SIZE
	.align		4
.L_913:
        /*14c4*/ 	.byte	0x04, 0x12
        /*14c6*/ 	.short	(.L_915 - .L_914)
	.align		4
.L_914:
        /*14c8*/ 	.word	index@(_Z25selective_scan_fwd_kernelI32Selective_Scan_fwd_kernel_traitsILi32ELi16ELi1ELb1ELb0ELb1ELb1EN3c108BFloat16EfEEv13SSMParamsBase)
        /*14cc*/ 	.word	0x00000000


	//----- nvinfo : EIATTR_MIN_STACK_SIZE
	.align		4
.L_915:
        /*14d0*/ 	.byte	0x04, 0x12
        /*14d2*/ 	.short	(.L_917 - .L_916)
	.align		4
.L_916:
        /*14d4*/ 	.word	index@(_Z25selective_scan_fwd_kernelI32Selective_Scan_fwd_kernel_traitsILi32ELi16ELi1ELb1ELb1ELb0ELb0EN3c108BFloat16EfEEv13SSMParamsBase)
        /*14d8*/ 	.word	0x00000000


	//----- nvinfo : EIATTR_MIN_STACK_SIZE
	.align		4
.L_917:
        /*14dc*/ 	.byte	0x04, 0x12
        /*14de*/ 	.short	(.L_919 - .L_918)
	.align		4
.L_918:
        /*14e0*/ 	.word	index@(_Z25selective_scan_fwd_kernelI32Selective_Scan_fwd_kernel_traitsILi32ELi16ELi1ELb1ELb1ELb0ELb1EN3c108BFloat16EfEEv13SSMParamsBase)
        /*14e4*/ 	.word	0x00000000


	//----- nvinfo : EIATTR_MIN_STACK_SIZE
	.align		4
.L_919:
        /*14e8*/ 	.byte	0x04, 0x12
        /*14ea*/ 	.short	(.L_921 - .L_920)
	.align		4
.L_920:
        /*14ec*/ 	.word	index@(_Z25selective_scan_fwd_kernelI32Selective_Scan_fwd_kernel_traitsILi32ELi16ELi1ELb1ELb1ELb1ELb0EN3c108BFloat16EfEEv13SSMParamsBase)
        /*14f0*/ 	.word	0x00000000


	//----- nvinfo : EIATTR_MIN_STACK_SIZE
	.align		4
.L_921:
        /*14f4*/ 	.byte	0x04, 0x12
        /*14f6*/ 	.short	(.L_923 - .L_922)
	.align		4
.L_922:
        /*14f8*/ 	.word	index@(_Z25selective_scan_fwd_kernelI32Selective_Scan_fwd_kernel_traitsILi32ELi16ELi1ELb1ELb1ELb1ELb1EN3c108BFloat16EfEEv13SSMParamsBase)
        /*14fc*/ 	.word	0x00000000


	//----- nvinfo : EIATTR_MIN_STACK_SIZE
	.align		4
.L_923:
        /*1500*/ 	.byte	0x04, 0x12
        /*1502*/ 	.short	(.L_925 - .L_924)
	.align		4
.L_924:
        /*1504*/ 	.word	index@(_Z25selective_scan_fwd_kernelI32Selective_Scan_fwd_kernel_traitsILi32ELi8ELi1ELb0ELb0ELb0ELb0EN3c108BFloat16EfEEv13SSMParamsBase)
        /*1508*/ 	.word	0x00000000


	//----- nvinfo : EIATTR_MIN_STACK_SIZE
	.align		4
.L_925:
        /*150c*/ 	.byte	0x04, 0x12
        /*150e*/ 	.short	(.L_927 - .L_926)
	.align		4
.L_926:
        /*1510*/ 	.word	index@(_Z25selective_scan_fwd_kernelI32Selective_Scan_fwd_kernel_traitsILi32ELi8ELi1ELb0ELb0ELb0ELb1EN3c108BFloat16EfEEv13SSMParamsBase)
        /*1514*/ 	.word	0x00000000


	//----- nvinfo : EIATTR_MIN_STACK_SIZE
	.align		4
.L_927:
        /*1518*/ 	.byte	0x04, 0x12
        /*151a*/ 	.short	(.L_929 - .L_928)
	.align		4
.L_928:
        /*151c*/ 	.word	index@(_Z25selective_scan_fwd_kernelI32Selective_Scan_fwd_kernel_traitsILi32ELi8ELi1ELb0ELb0ELb1ELb0EN3c108BFloat16EfEEv13SSMParamsBase)
        /*1520*/ 	.word	0x00000000


	//----- nvinfo : EIATTR_MIN_STACK_SIZE
	.align		4
.L_929:
        /*1524*/ 	.byte	0x04, 0x12
        /*1526*/ 	.short	(.L_931 - .L_930)
	.align		4
.L_930:
        /*1528*/ 	.word	index@(_Z25selective_scan_fwd_kernelI32Selective_Scan_fwd_kernel_traitsILi32ELi8ELi1ELb0ELb0ELb1ELb1EN3c108BFloat16EfEEv13SSMParamsBase)
        /*152c*/ 	.word	0x00000000


	//----- nvinfo : EIATTR_MIN_STACK_SIZE
	.align		4
.L_931:
        /*1530*/ 	.byte	0x04, 0x12
        /*1532*/ 	.short	(.L_933 - .L_932)
	.align		4
.L_932:
        /*1534*/ 	.word	index@(_Z25selective_scan_fwd_kernelI32Selective_Scan_fwd_kernel_traitsILi32ELi8ELi1ELb0ELb1ELb0ELb0EN3c108BFloat16EfEEv13SSMParamsBase)
        /*1538*/ 	.word	0x00000000


	//----- nvinfo : EIATTR_MIN_STACK_SIZE
	.align		4
.L_933:
        /*153c*/ 	.byte	0x04, 0x12
        /*153e*/ 	.short	(.L_935 - .L_934)
	.align		4
.L_934:
        /*1540*/ 	.word	index@(_Z25selective_scan_fwd_kernelI32Selective_Scan_fwd_kernel_traitsILi32ELi8ELi1ELb0ELb1ELb0ELb1EN3c108BFloat16EfEEv13SSMParamsBase)
        /*1544*/ 	.word	0x00000000


	//----- nvinfo : EIATTR_MIN_STACK_SIZE
	.align		4
.L_935:
        /*1548*/ 	.byte	0x04, 0x12
        /*154a*/ 	.short	(.L_937 - .L_936)
	.align		4
.L_936:
        /*154c*/ 	.word	index@(_Z25selective_scan_fwd_kernelI32Selective_Scan_fwd_kernel_traitsILi32ELi8ELi1ELb0ELb1ELb1ELb0EN3c108BFloat16EfEEv13SSMParamsBase)
        /*1550*/ 	.word	0x00000000


	//----- nvinfo : EIATTR_MIN_STACK_SIZE
	.align		4
.L_937:
        /*1554*/ 	.byte	0x04, 0x12
        /*1556*/ 	.short	(.L_939 - .L_938)
	.align		4
.L_938:
        /*1558*/ 	.word	index@(_Z25selective_scan_fwd_kernelI32Selective_Scan_fwd_kernel_traitsILi32ELi8ELi1ELb0ELb1ELb1ELb1EN3c108BFloat16EfEEv13SSMParamsBase)
        /*155c*/ 	.word	0x00000000


	//----- nvinfo : EIATTR_MIN_STACK_SIZE
	.align		4
.L_939:
        /*1560*/ 	.byte	0x04, 0x12
        /*1562*/ 	.short	(.L_941 - .L_940)
	.align		4
.L_940:
        /*1564*/ 	.word	index@(_Z25selective_scan_fwd_kernelI32Selective_Scan_fwd_kernel_traitsILi32ELi8ELi1ELb1ELb0ELb0ELb0EN3c108BFloat16EfEEv13SSMParamsBase)
        /*1568*/ 	.word	0x00000000


	//----- nvinfo : EIATTR_MIN_STACK_SIZE
	.align		4
.L_941:
        /*156c*/ 	.byte	0x04, 0x12
        /*156e*/ 	.short	(.L_943 - .L_942)
	.align		4
.L_942:
        /*1570*/ 	.word	index@(_Z25selective_scan_fwd_kernelI32Selective_Scan_fwd_kernel_traitsILi32ELi8ELi1ELb1ELb0ELb0ELb1EN3c108BFloat16EfEEv13SSMParamsBase)
        /*1574*/ 	.word	0x00000000


	//----- nvinfo : EIATTR_MIN_STACK_SIZE
	.align		4
.L_943:
        /*1578*/ 	.byte	0x04, 0x12
        /*157a*/ 	.short	(.L_945 - .L_944)
	.align		4
.L_944:
        /*157c*/ 	.word	index@(_Z25selective_scan_fwd_kernelI32Selective_Scan_fwd_kernel_traitsILi32ELi8ELi1ELb1ELb0ELb1ELb0EN3c108BFloat16EfEEv13SSMParamsBase)
        /*1580*/ 	.word	0x00000000


	//----- nvinfo : EIATTR_MIN_STACK_SIZE
	.align		4
.L_945:
        /*1584*/ 	.byte	0x04, 0x12
        /*1586*/ 	.short	(.L_947 - .L_946)
	.align		4
.L_946:
        /*1588*/ 	.word	index@(_Z25selective_scan_fwd_kernelI32Selective_Scan_fwd_kernel_traitsILi32ELi8ELi1ELb1ELb0ELb1ELb1EN3c108BFloat16EfEEv13SSMParamsBase)
        /*158c*/ 	.word	0x00000000


	//----- nvinfo : EIATTR_MIN_STACK_SIZE
	.align		4
.L_947:
        /*1590*/ 	.byte	0x04, 0x12
        /*1592*/ 	.short	(.L_949 - .L_948)
	.align		4
.L_948:
        /*1594*/ 	.word	index@(_Z25selective_scan_fwd_kernelI32Selective_Scan_fwd_kernel_traitsILi32ELi8ELi1ELb1ELb1ELb0ELb0EN3c108BFloat16EfEEv13SSMParamsBase)
        /*1598*/ 	.word	0x00000000


	//----- nvinfo : EIATTR_MIN_STACK_SIZE
	.align		4
.L_949:
        /*159c*/ 	.byte	0x04, 0x12
        /*159e*/ 	.short	(.L_951 - .L_950)
	.align		4
.L_950:
        /*15a0*/ 	.word	index@(_Z25selective_scan_fwd_kernelI32Selective_Scan_fwd_kernel_traitsILi32ELi8ELi1ELb1ELb1ELb0ELb1EN3c108BFloat16EfEEv13SSMParamsBase)
        /*15a4*/ 	.word	0x00000000


	//----- nvinfo : EIATTR_MIN_STACK_SIZE
	.align		4
.L_951:
        /*15a8*/ 	.byte	0x04, 0x12
        /*15aa*/ 	.short	(.L_953 - .L_952)
	.align		4
.L_952:
        /*15ac*/ 	.word	index@(_Z25selective_scan_fwd_kernelI32Selective_Scan_fwd_kernel_traitsILi32ELi8ELi1ELb1ELb1ELb1ELb0EN3c108BFloat16EfEEv13SSMParamsBase)
        /*15b0*/ 	.word	0x00000000


	//----- nvinfo : EIATTR_MIN_STACK_SIZE
	.align		4
.L_953:
        /*15b4*/ 	.byte	0x04, 0x12
        /*15b6*/ 	.short	(.L_955 - .L_954)
	.align		4
.L_954:
        /*15b8*/ 	.word	index@(_Z25selective_scan_fwd_kernelI32Selective_Scan_fwd_kernel_traitsILi32ELi8ELi1ELb1ELb1ELb1ELb1EN3c108BFloat16EfEEv13SSMParamsBase)
        /*15bc*/ 	.word	0x00000000


	//----- nvinfo : EIATTR_MIN_STACK_SIZE
	.align		4
.L_955:
        /*15c0*/ 	.byte	0x04, 0x12
        /*15c2*/ 	.short	(.L_957 - .L_956)
	.align		4
.L_956:
        /*15c4*/ 	.word	index@(_Z25selective_scan_fwd_kernelI32Selective_Scan_fwd_kernel_traitsILi32ELi4ELi1ELb0ELb0ELb0ELb0EN3c108BFloat16EfEEv13SSMParamsBase)
        /*15c8*/ 	.word	0x00000000


	//----- nvinfo : EIATTR_MIN_STACK_SIZE
	.align		4
.L_957:
        /*15cc*/ 	.byte	0x04, 0x12
        /*15ce*/ 	.short	(.L_959 - .L_958)
	.align		4
.L_958:
        /*15d0*/ 	.word	index@(_Z25selective_scan_fwd_kernelI32Selective_Scan_fwd_kernel_traitsILi32ELi4ELi1ELb0ELb0ELb0ELb1EN3c108BFloat16EfEEv13SSMParamsBase)
        /*15d4*/ 	.word	0x00000000


	//----- nvinfo : EIATTR_MIN_STACK_SIZE
	.align		4
.L_959:
        /*15d8*/ 	.byte	0x04, 0x12
        /*15da*/ 	.short	(.L_961 - .L_960)
	.align		4
.L_960:
        /*15dc*/ 	.word	index@(_Z25selective_scan_fwd_kernelI32Selective_Scan_fwd_kernel_traitsILi32ELi4ELi1ELb0ELb0ELb1ELb0EN3c108BFloat16EfEEv13SSMParamsBase)
        /*15e0*/ 	.word	0x00000000


	//----- nvinfo : EIATTR_MIN_STACK_SIZE
	.align		4
.L_961:
        /*15e4*/ 	.byte	0x04, 0x12
        /*15e6*/ 	.short	(.L_963 - .L_962)
	.align		4
.L_962:
        /*15e8*/ 	.word	index@(_Z25selective_scan_fwd_kernelI32Selective_Scan_fwd_kernel_traitsILi32ELi4ELi1ELb0ELb0ELb1ELb1EN3c108BFloat16EfEEv13SSMParamsBase)
        /*15ec*/ 	.word	0x00000000


	//----- nvinfo : EIATTR_MIN_STACK_SIZE
	.align		4
.L_963:
        /*15f0*/ 	.byte	0x04, 0x12
        /*15f2*/ 	.short	(.L_965 - .L_964)
	.align		4
.L_964:
        /*15f4*/ 	.word	index@(_Z25selective_scan_fwd_kernelI32Selective_Scan_fwd_kernel_traitsILi32ELi4ELi1ELb0ELb1ELb0ELb0EN3c108BFloat16EfEEv13SSMParamsBase)
        /*15f8*/ 	.word	0x00000000


	//----- nvinfo : EIATTR_MIN_STACK_SIZE
	.align		4
.L_965:
        /*15fc*/ 	.byte	0x04, 0x12
        /*15fe*/ 	.short	(.L_967 - .L_966)
	.align		4
.L_966:
        /*1600*/ 	.word	index@(_Z25selective_scan_fwd_kernelI32Selective_Scan_fwd_kernel_traitsILi32ELi4ELi1ELb0ELb1ELb0ELb1EN3c108BFloat16EfEEv13SSMParamsBase)
        /*1604*/ 	.word	0x00000000


	//----- nvinfo : EIATTR_MIN_STACK_SIZE
	.align		4
.L_967:
        /*1608*/ 	.byte	0x04, 0x12
        /*160a*/ 	.short	(.L_969 - .L_968)
	.align		4
.L_968:
        /*160c*/ 	.word	index@(_Z25selective_scan_fwd_kernelI32Selective_Scan_fwd_kernel_traitsILi32ELi4ELi1ELb0ELb1ELb1ELb0EN3c108BFloat16EfEEv13SSMParamsBase)
        /*1610*/ 	.word	0x00000000


	//----- nvinfo : EIATTR_MIN_STACK_SIZE
	.align		4
.L_969:
        /*1614*/ 	.byte	0x04, 0x12
        /*1616*/ 	.short	(.L_971 - .L_970)
	.align		4
.L_970:
        /*1618*/ 	.word	index@(_Z25selective_scan_fwd_kernelI32Selective_Scan_fwd_kernel_traitsILi32ELi4ELi1ELb0ELb1ELb1ELb1EN3c108BFloat16EfEEv13SSMParamsBase)
        /*161c*/ 	.word	0x00000000


	//----- nvinfo : EIATTR_MIN_STACK_SIZE
	.align		4
.L_971:
        /*1620*/ 	.byte	0x04, 0x12
        /*1622*/ 	.short	(.L_973 - .L_972)
	.align		4
.L_972:
        /*1624*/ 	.word	index@(_Z25selective_scan_fwd_kernelI32Selective_Scan_fwd_kernel_traitsILi32ELi4ELi1ELb1ELb0ELb0ELb0EN3c108BFloat16EfEEv13SSMParamsBase)
        /*1628*/ 	.word	0x00000000


	//----- nvinfo : EIATTR_MIN_STACK_SIZE
	.align		4
.L_973:
        /*162c*/ 	.byte	0x04, 0x12
        /*162e*/ 	.short	(.L_975 - .L_974)
	.align		4
.L_974:
        /*1630*/ 	.word	index@(_Z25selective_scan_fwd_kernelI32Selective_Scan_fwd_kernel_traitsILi32ELi4ELi1ELb1ELb0ELb0ELb1EN3c108BFloat16EfEEv13SSMParamsBase)
        /*1634*/ 	.word	0x00000000


	//----- nvinfo : EIATTR_MIN_STACK_SIZE
	.align		4
.L_975:
        /*1638*/ 	.byte	0x04, 0x12
        /*163a*/ 	.short	(.L_977 - .L_976)
	.align		4
.L_976:
        /*163c*/ 	.word	index@(_Z25selective_scan_fwd_kernelI32Selective_Scan_fwd_kernel_traitsILi32ELi4ELi1ELb1ELb0ELb1ELb0EN3c108BFloat16EfEEv13SSMParamsBase)
        /*1640*/ 	.word	0x00000000


	//----- nvinfo : EIATTR_MIN_STACK_SIZE
	.align		4
.L_977:
        /*1644*/ 	.byte	0x04, 0x12
        /*1646*/ 	.short	(.L_979 - .L_978)
	.align		4
.L_978:
        /*1648*/ 	.word	index@(_Z25selective_scan_fwd_kernelI32Selective_Scan_fwd_kernel_traitsILi32ELi4ELi1ELb1ELb0ELb1ELb1EN3c108BFloat16EfEEv13SSMParamsBase)
        /*164c*/ 	.word	0x00000000


	//----- nvinfo : EIATTR_MIN_STACK_SIZE
	.align		4
.L_979:
        /*1650*/ 	.byte	0x04, 0x12
        /*1652*/ 	.short	(.L_981 - .L_980)
	.align		4
.L_980:
        /*1654*/ 	.word	index@(_Z25selective_scan_fwd_kernelI32Selective_Scan_fwd_kernel_traitsILi32ELi4ELi1ELb1ELb1ELb0ELb0EN3c108BFloat16EfEEv13SSMParamsBase)
        /*1658*/ 	.word	0x00000000


	//----- nvinfo : EIATTR_MIN_STACK_SIZE
	.align		4
.L_981:
        /*165c*/ 	.byte	0x04, 0x12
        /*165e*/ 	.short	(.L_983 - .L_982)
	.align		4
.L_982:
        /*1660*/ 	.word	index@(_Z25selective_scan_fwd_kernelI32Selective_Scan_fwd_kernel_traitsILi32ELi4ELi1ELb1ELb1ELb0ELb1EN3c108BFloat16EfEEv13SSMParamsBase)
        /*1664*/ 	.word	0x00000000


	//----- nvinfo : EIATTR_MIN_STACK_SIZE
	.align		4
.L_983:
        /*1668*/ 	.byte	0x04, 0x12
        /*166a*/ 	.short	(.L_985 - .L_984)
	.align		4
.L_984:
        /*166c*/ 	.word	index@(_Z25selective_scan_fwd_kernelI32Selective_Scan_fwd_kernel_traitsILi32ELi4ELi1ELb1ELb1ELb1ELb0EN3c108BFloat16EfEEv13SSMParamsBase)
        /*1670*/ 	.word	0x00000000


	//----- nvinfo : EIATTR_MIN_STACK_SIZE
	.align		4
.L_985:
        /*1674*/ 	.byte	0x04, 0x12
        /*1676*/ 	.short	(.L_987 - .L_986)
	.align		4
.L_986:
        /*1678*/ 	.word	index@(_Z25selective_scan_fwd_kernelI32Selective_Scan_fwd_kernel_traitsILi32ELi4ELi1ELb1ELb1ELb1ELb1EN3c108BFloat16EfEEv13SSMParamsBase)
        /*167c*/ 	.word	0x00000000
.L_987:


//--------------------- .nv.compat                --------------------------
	.section	.nv.compat,"",@"SHT_CUDA_COMPAT_INFO"
	.align	4
        /*0000*/ 	.byte	0x02, 0x09, 0x01, 0x00, 0x02, 0x02, 0x01, 0x00, 0x02, 0x05, 0x05, 0x00, 0x03, 0x07, 0x01, 0x01
        /*0010*/ 	.byte	0x02, 0x03, 0x00, 0x00, 0x02, 0x06, 0x01, 0x00, 0x04, 0x0b, 0x08, 0x00, 0x00, 0x00, 0x00, 0x00
        /*0020*/ 	.byte	0x00, 0x00, 0x00, 0x00


//--------------------- .nv.info._Z25selective_scan_fwd_kernelI32Selective_Scan_fwd_kernel_traitsILi128ELi16ELi1ELb0ELb0ELb0ELb0EN3c108BFloat16ENS1_7complexIfEEEEv13SSMParamsBase --------------------------
	.section	.nv.info._Z25selective_scan_fwd_kernelI32Selective_Scan_fwd_kernel_traitsILi128ELi16ELi1ELb0ELb0ELb0ELb0EN3c108BFloat16ENS1_7complexIfEEEEv13SSMParamsBase,"",@"SHT_CUDA_INFO"
	.sectionflags	@""
	.align	4


	//----- nvinfo : EIATTR_CUDA_API_VERSION
	.align		4
        /*0000*/ 	.byte	0x04, 0x37
        /*0002*/ 	.short	(.L_989 - .L_988)
.L_988:
        /*0004*/ 	.word	0x00000082


	//----- nvinfo : EIATTR_KPARAM_INFO
	.align		4
.L_989:
        /*0008*/ 	.byte	0x04, 0x17
        /*000a*/ 	.short	(.L_991 - .L_990)
.L_990:
        /*000c*/ 	.word	0x00000000
        /*0010*/ 	.short	0x0000
        /*0012*/ 	.short	0x0000
        /*0014*/ 	.byte	0x00, 0xf0, 0x61, 0x04


	//----- nvinfo : EIATTR_SPARSE_MMA_MASK
	.align		4
.L_991:
        /*0018*/ 	.byte	0x03, 0x50
        /*001a*/ 	.short	0x0000


	//----- nvinfo : EIATTR_MAXREG_COUNT
	.align		4
        /*001c*/ 	.byte	0x03, 0x1b
        /*001e*/ 	.short	0x00a8


	//----- nvinfo : EIATTR_NUM_BARRIERS
	.align		4
        /*0020*/ 	.byte	0x02, 0x4c
        /*0022*/ 	.byte	0x01
	.zero		1


	//----- nvinfo : EIATTR_MERCURY_ISA_VERSION
	.align		4
        /*0024*/ 	.byte	0x03, 0x5f
        /*0026*/ 	.short	0x0101


	//----- nvinfo : EIATTR_COOP_GROUP_MASK_REGIDS
	.align		4
        /*0028*/ 	.byte	0x04, 0x29
        /*002a*/ 	.short	(.L_993 - .L_992)


	//   ....[0]....
.L_992:
        /*002c*/ 	.word	0xffffffff


	//   ....[1]....
        /*0030*/ 	.word	0xffffffff


	//   ....[2]....
        /*0034*/ 	.word	0xffffffff


	//   ....[3]....
        /*0038*/ 	.word	0xffffffff


	//   ....[4]....
        /*003c*/ 	.word	0xffffffff


	//   ....[5]....
        /*0040*/ 	.word	0xffffffff


	//   ....[6]....
        /*0044*/ 	.word	0xffffffff


	//   ....[7]....
        /*0048*/ 	.word	0xffffffff


	//   ....[8]....
        /*004c*/ 	.word	0xffffffff


	//   ....[9]....
        /*0050*/ 	.word	0xffffffff


	//   ....[10]....
        /*0054*/ 	.word	0xffffffff


	//   ....[11]....
        /*0058*/ 	.word	0xffffffff


	//   ....[12]....
        /*005c*/ 	.word	0xffffffff


	//   ....[13]....
        /*0060*/ 	.word	0xffffffff


	//   ....[14]....
        /*0064*/ 	.word	0xffffffff


	//   ....[15]....
        /*0068*/ 	.word	0xffffffff


	//   ....[16]....
        /*006c*/ 	.word	0xffffffff


	//   ....[17]....
        /*0070*/ 	.word	0xffffffff


	//   ....[18]....
        /*0074*/ 	.word	0xffffffff


	//   ....[19]....
        /*0078*/ 	.word	0xffffffff


	//   ....[20]....
        /*007c*/ 	.word	0xffffffff


	//   ....[21]....
        /*0080*/ 	.word	0xffffffff


	//   ....[22]....
        /*0084*/ 	.word	0xffffffff


	//   ....[23]....
        /*0088*/ 	.word	0xffffffff


	//   ....[24]....
        /*008c*/ 	.word	0xffffffff


	//   ....[25]....
        /*0090*/ 	.word	0xffffffff


	//   ....[26]....
        /*0094*/ 	.word	0xffffffff


	//----- nvinfo : EIATTR_COOP_GROUP_INSTR_OFFSETS
	.align		4
.L_993:
        /*0098*/ 	.byte	0x04, 0x28
        /*009a*/ 	.short	(.L_995 - .L_994)


	//   ....[0]....
.L_994:
        /*009c*/ 	.word	0x00000fd0


	//   ....[1]....
        /*00a0*/ 	.word	0x00001470


	//   ....[2]....
        /*00a4*/ 	.word	0x00005600


	//   ....[3]....
        /*00a8*/ 	.word	0x00005640


	//   ....[4]....
        /*00ac*/ 	.word	0x000056d0


	//   ....[5]....
        /*00b0*/ 	.word	0x000056e0


	//   ....[6]....
        /*00b4*/ 	.word	0x00005770


	//   ....[7]....
        /*00b8*/ 	.word	0x00005790


	//   ....[8]....
        /*00bc*/ 	.word	0x000057e0


	//   ....[9]....
        /*00c0*/ 	.word	0x000057f0


	//   ....[10]....
        /*00c4*/ 	.word	0x00005870


	//   ....[11]....
        /*00c8*/ 	.word	0x000058a0


	//   ....[12]....
        /*00cc*/ 	.word	0x000058d0


	//   ....[13]....
        /*00d0*/ 	.word	0x000058e0


	//   ....[14]....
        /*00d4*/ 	.word	0x00005970


	//   ....[15]....
        /*00d8*/ 	.word	0x000059b0


	//   ....[16]....
        /*00dc*/ 	.word	0x000059c0


	//   ....[17]....
        /*00e0*/ 	.word	0x000059d0


	//   ....[18]....
        /*00e4*/ 	.word	0x00005a70


	//   ....[19]....
        /*00e8*/ 	.word	0x00005aa0


	//   ....[20]....
        /*00ec*/ 	.word	0x00005ac0


	//   ....[21]....
        /*00f0*/ 	.word	0x00005ad0


	//   ....[22]....
        /*00f4*/ 	.word	0x00005c90


	//   ....[23]....
        /*00f8*/ 	.word	0x00005cf0


	//   ....[24]....
        /*00fc*/ 	.word	0x00005d00


	//   ....[25]....
        /*0100*/ 	.word	0x00005d10


	//   ....[26]....
        /*0104*/ 	.word	0x00007030


	//----- nvinfo : EIATTR_VRC_CTA_INIT_COUNT
	.align		4
.L_995:
        /*0108*/ 	.byte	0x02, 0x4a
	.zero		1
	.zero		1


	//----- nvinfo : EIATTR_EXIT_INSTR_OFFSETS
	.align		4
        /*010c*/ 	.byte	0x04, 0x1c
        /*010e*/ 	.short	(.L_997 - .L_996)


	//   ....[0]....
.L_996:
        /*0110*/ 	.word	0x000001e0


	//   ....[1]....
        /*0114*/ 	.word	0x00007500


	//----- nvinfo : EIATTR_MAX_THREADS
	.align		4
.L_997:
        /*0118*/ 	.byte	0x04, 0x05
        /*011a*/ 	.short	(.L_999 - .L_998)
.L_998:
        /*011c*/ 	.word	0x00000080
        /*0120*/ 	.word	0x00000001
        /*0124*/ 	.word	0x00000001


	//----- nvinfo : EIATTR_CRS_STACK_SIZE
	.align		4
.L_999:
        /*0128*/ 	.byte	0x04, 0x1e
        /*012a*/ 	.short	(.L_1001 - .L_1000)
.L_1000:
        /*012c*/ 	.word	0x00000000


	//----- nvinfo : EIATTR_CBANK_PARAM_SIZE
	.align		4
.L_1001:
        /*0130*/ 	.byte	0x03, 0x19
        /*0132*/ 	.short	0x0118


	//----- nvinfo : EIATTR_PARAM_CBANK
	.align		4
        /*0134*/ 	.byte	0x04, 0x0a
        /*0136*/ 	.short	(.L_1003 - .L_1002)
	.align		4
.L_1002:
        /*0138*/ 	.word	index@(.nv.constant0._Z25selective_scan_fwd_kernelI32Selective_Scan_fwd_kernel_traitsILi128ELi16ELi1ELb0ELb0ELb0ELb0EN3c108BFloat16ENS1_7complexIfEEEEv13SSMParamsBase)
        /*013c*/ 	.short	0x0380
        /*013e*/ 	.short	0x0118


	//----- nvinfo : EIATTR_SW_WAR
	.align		4
.L_1003:
        /*0140*/ 	.byte	0x04, 0x36
        /*0142*/ 	.short	(.L_1005 - .L_1004)
.L_1004:
        /*0144*/ 	.word	0x00000008
.L_1005:


//--------------------- .nv.info._Z25selective_scan_fwd_kernelI32Selective_Scan_fwd_kernel_traitsILi128ELi16ELi1ELb0ELb0ELb0ELb1EN3c108BFloat16ENS1_7complexIfEEEEv13SSMParamsBase --------------------------
	.section	.nv.info._Z25selective_scan_fwd_kernelI32Selective_Scan_fwd_kernel_traitsILi128ELi16ELi1ELb0ELb0ELb0ELb1EN3c108BFloat16ENS1_7complexIfEEEEv13SSMParamsBase,"",@"SHT_CUDA_INFO"
	.sectionflags	@""
	.align	4


	//----- nvinfo : EIATTR_CUDA_API_VERSION
	.align		4
        /*0000*/ 	.byte	0x04, 0x37
        /*0002*/ 	.short	(.L_1007 - .L_1006)
.L_1006:
        /*0004*/ 	.word	0x00000082


	//----- nvinfo : EIATTR_KPARAM_INFO
	.align		4
.L_1007:
        /*0008*/ 	.byte	0x04, 0x17
        /*000a*/ 	.short	(.L_1009 - .L_1008)
.L_1008:
        /*000c*/ 	.word	0x00000000
        /*0010*/ 	.short	0x0000
        /*0012*/ 	.short	0x0000
        /*0014*/ 	.byte	0x00, 0xf0, 0x61, 0x04


	//----- nvinfo : EIATTR_SPARSE_MMA_MASK
	.align		4
.L_1009:
        /*0018*/ 	.byte	0x03, 0x50
        /*001a*/ 	.short	0x0000


	//----- nvinfo : EIATTR_MAXREG_COUNT
	.align		4
        /*001c*/ 	.byte	0x03, 0x1b
        /*001e*/ 	.short	0x00a8


	//----- nvinfo : EIATTR_NUM_BARRIERS
	.align		4
        /*0020*/ 	.byte	0x02, 0x4c
        /*0022*/ 	.byte	0x01
	.zero		1


	//----- nvinfo : EIATTR_MERCURY_ISA_VERSION
	.align		4
        /*0024*/ 	.byte	0x03, 0x5f
        /*0026*/ 	.short	0x0101


	//----- nvinfo : EIATTR_COOP_GROUP_MASK_REGIDS
	.align		4
        /*0028*/ 	.byte	0x04, 0x29
        /*002a*/ 	.short	(.L_1011 - .L_1010)


	//   ....[0]....
.L_1010:
        /*002c*/ 	.word	0xffffffff


	//   ....[1]....
        /*0030*/ 	.word	0xffffffff


	//   ....[2]....
        /*0034*/ 	.word	0xffffffff


	//   ....[3]....
        /*0038*/ 	.word	0xffffffff


	//   ....[4]....
        /*003c*/ 	.word	0xffffffff


	//   ....[5]....
        /*0040*/ 	.word	0xffffffff


	//   ....[6]....
        /*0044*/ 	.word	0xffffffff


	//   ....[7]....
        /*0048*/ 	.word	0xffffffff


	//   ....[8]....
        /*004c*/ 	.word	0xffffffff


	//   ....[9]....
        /*0050*/ 	.word	0xffffffff


	//   ....[10]....
        /*0054*/ 	.word	0xffffffff


	//   ....[11]....
        /*0058*/ 	.word	0xffffffff


	//   ....[12]....
        /*005c*/ 	.word	0xffffffff


	//   ....[13]....
        /*0060*/ 	.word	0xffffffff


	//   ....[14]....
        /*0064*/ 	.word	0xffffffff


	//   ....[15]....
        /*0068*/ 	.word	0xffffffff


	//   ....[16]....
        /*006c*/ 	.word	0xffffffff


	//   ....[17]....
        /*0070*/ 	.word	0xffffffff


	//   ....[18]....
        /*0074*/ 	.word	0xffffffff


	//   ....[19]....
        /*0078*/ 	.word	0xffffffff


	//   ....[20]....
        /*007c*/ 	.word	0xffffffff


	//   ....[21]....
        /*0080*/ 	.word	0xffffffff


	//   ....[22]....
        /*0084*/ 	.word	0xffffffff


	//   ....[23]....
        /*0088*/ 	.word	0xffffffff


	//   ....[24]....
        /*008c*/ 	.word	0xffffffff


	//   ....[25]....
        /*0090*/ 	.word	0xffffffff


	//   ....[26]....
        /*0094*/ 	.word	0xffffffff


	//   ....[27]....
        /*0098*/ 	.word	0xffffffff


	//   ....[28]....
        /*009c*/ 	.word	0xffffffff


	//----- nvinfo : EIATTR_COOP_GROUP_INSTR_OFFSETS
	.align		4
.L_1011:
        /*00a0*/ 	.byte	0x04, 0x28
        /*00a2*/ 	.short	(.L_1013 - .L_1012)


	//   ....[0]....
.L_1012:
        /*00a4*/ 	.word	0x00000fc0


	//   ....[1]....
        /*00a8*/ 	.word	0x00001470


	//   ....[2]....
        /*00ac*/ 	.word	0x00005610


	//   ....[3]....
        /*00b0*/ 	.word	0x00005650


	//   ....[4]....
        /*00b4*/ 	.word	0x000056e0


	//   ....[5]....
        /*00b8*/ 	.word	0x000056f0


	//   ....[6]....
        /*00bc*/ 	.word	0x00005780


	//   ....[7]....
        /*00c0*/ 	.word	0x00005790


	//   ....[8]....
        /*00c4*/ 	.word	0x000057f0


	//   ....[9]....
        /*00c8*/ 	.word	0x00005800


	//   ....[10]....
        /*00cc*/ 	.word	0x00005870


	//   ....[11]....
        /*00d0*/ 	.word	0x000058a0


	//   ....[12]....
        /*00d4*/ 	.word	0x000058e0


	//   ....[13]....
        /*00d8*/ 	.word	0x000058f0


	//   ....[14]....
        /*00dc*/ 	.word	0x00005980


	//   ....[15]....
        /*00e0*/ 	.word	0x000059c0


	//   ....[16]....
        /*00e4*/ 	.word	0x000059d0


	//   ....[17]....
        /*00e8*/ 	.word	0x000059e0


	//   ....[18]....
        /*00ec*/ 	.word	0x00005a80


	//   ....[19]....
        /*00f0*/ 	.word	0x00005ab0


	//   ....[20]....
        /*00f4*/ 	.word	0x00005ad0


	//   ....[21]....
        /*00f8*/ 	.word	0x00005ae0


	//   ....[22]....
        /*00fc*/ 	.word	0x00005ca0


	//   ....[23]....
        /*0100*/ 	.word	0x00005d00


	//   ....[24]....
        /*0104*/ 	.word	0x00005d10


	//   ....[25]....
        /*0108*/ 	.word	0x00005d20


	//   ....[26]....
        /*010c*/ 	.word	0x000070a0


	//   ....[27]....
        /*0110*/ 	.word	0x000079d0


	//   ....[28]....
        /*0114*/ 	.word	0x00008410


	//----- nvinfo : EIATTR_VRC_CTA_INIT_COUNT
	.align		4
.L_1013:
        /*0118*/ 	.byte	0x02, 0x4a
	.zero		1
	.zero		1


	//----- nvinfo : EIATTR_EXIT_INSTR_OFFSETS
	.align		4
        /*011c*/ 	.byte	0x04, 0x1c
        /*011e*/ 	.short	(.L_1015 - .L_1014)


	//   ....[0]....
.L_1014:
        /*0120*/ 	.word	0x000001e0


	//   ....[1]....
        /*0124*/ 	.word	0x00008840


	//----- nvinfo : EIATTR_MAX_THREADS
	.align		4
.L_1015:
        /*0128*/ 	.byte	0x04, 0x05
        /*012a*/ 	.short	(.L_1017 - .L_1016)
.L_1016:
        /*012c*/ 	.word	0x00000080
        /*0130*/ 	.word	0x00000001
        /*0134*/ 	.word	0x00000001


	//----- nvinfo : EIATTR_CRS_STACK_SIZE
	.align		4
.L_1017:
        /*0138*/ 	.byte	0x04, 0x1e
        /*013a*/ 	.short	(.L_1019 - .L_1018)
.L_1018:
        /*013c*/ 	.word	0x00000000


	//----- nvinfo : EIATTR_CBANK_PARAM_SIZE
	.align		4
.L_1019:
        /*0140*/ 	.byte	0x03, 0x19
        /*0142*/ 	.short	0x0118


	//----- nvinfo : EIATTR_PARAM_CBANK
	.align		4
        /*0144*/ 	.byte	0x04, 0x0a
        /*0146*/ 	.short	(.L_1021 - .L_1020)
	.align		4
.L_1020:
        /*0148*/ 	.word	index@(.nv.constant0._Z25selective_scan_fwd_kernelI32Selective_Scan_fwd_kernel_traitsILi128ELi16ELi1ELb0ELb0ELb0ELb1EN3c108BFloat16ENS1_7complexIfEEEEv13SSMParamsBase)
        /*014c*/ 	.short	0x0380
        /*014e*/ 	.short	0x0118


	//----- nvinfo : EIATTR_SW_WAR
	.align		4
.L_1021:
        /*0150*/ 	.byte	0x04, 0x36
        /*0152*/ 	.short	(.L_1023 - .L_1022)
.L_1022:
        /*0154*/ 	.word	0x00000008
.L_1023:


//--------------------- .nv.info._Z25selective_scan_fwd_kernelI32Selective_Scan_fwd_kernel_traitsILi128ELi16ELi1ELb0ELb0ELb1ELb0EN3c108BFloat16ENS1_7complexIfEEEEv13SSMParamsBase --------------------------
	.section	.nv.info._Z25selective_scan_fwd_kernelI32Selective_Scan_fwd_kernel_traitsILi128ELi16ELi1ELb0ELb0ELb1ELb0EN3c108BFloat16ENS1_7complexIfEEEEv13SSMParamsBase,"",@"SHT_CUDA_INFO"
	.sectionflags	@""
	.align	4


	//----- nvinfo : EIATTR_CUDA_API_VERSION
	.align		4
        /*0000*/ 	.byte	0x04, 0x37
        /*0002*/ 	.short	(.L_1025 - .L_1024)
.L_1024:
        /*0004*/ 	.word	0x00000082


	//----- nvinfo : EIATTR_KPARAM_INFO
	.align		4
.L_1025:
        /*0008*/ 	.byte	0x04, 0x17
        /*000a*/ 	.short	(.L_1027 - .L_1026)
.L_1026:
        /*000c*/ 	.word	0x00000000
        /*0010*/ 	.short	0x0000
        /*0012*/ 	.short	0x0000
        /*0014*/ 	.byte	0x00, 0xf0, 0x61, 0x04


	//----- nvinfo : EIATTR_SPARSE_MMA_MASK
	.align		4
.L_1027:
        /*0018*/ 	.byte	0x03, 0x50
        /*001a*/ 	.short	0x0000


	//----- nvinfo : EIATTR_MAXREG_COUNT
	.align		4
        /*001c*/ 	.byte	0x03, 0x1b
        /*001e*/ 	.short	0x00a8


	//----- nvinfo : EIATTR_NUM_BARRIERS
	.align		4
        /*0020*/ 	.byte	0x02, 0x4c
        /*0022*/ 	.byte	0x01
	.zero		1


	//----- nvinfo : EIATTR_ANNOTATIONS
	.align		4
        /*0024*/ 	.byte	0x04, 0x55
        /*0026*/ 	.short	(.L_1029 - .L_1028)


	//   ....[0]....
.L_1028:
        /*0028*/ 	.word	0x00000001
        /*002c*/ 	.byte	0x30, 0x18, 0x00, 0x00, 0x01, 0x00, 0x00, 0x00, 0x40, 0x18, 0x00, 0x00, 0x01, 0x00, 0x00, 0x00
        /* <DEDUP_REMOVED lines=19> */
        /*016c*/ 	.byte	0x00, 0x8f, 0x00, 0x00, 0x01, 0x00, 0x00, 0x00, 0x10, 0x8f, 0x00, 0x00


	//----- nvinfo : EIATTR_MERCURY_ISA_VERSION
	.align		4
.L_1029:
        /*0178*/ 	.byte	0x03, 0x5f
        /*017a*/ 	.short	0x0101


	//----- nvinfo : EIATTR_INT_WARP_WIDE_INSTR_OFFSETS
	.align		4
        /*017c*/ 	.byte	0x04, 0x31
        /*017e*/ 	.short	(.L_1031 - .L_1030)


	//   ....[0]....
.L_1030:
        /*0180*/ 	.word	0x00007120


	//----- nvinfo : EIATTR_COOP_GROUP_MASK_REGIDS
	.align		4
.L_1031:
        /*0184*/ 	.byte	0x04, 0x29
        /*0186*/ 	.short	(.L_1033 - .L_1032)


	//   ....[0]....
.L_1032:
        /*0188*/ 	.word	0xffffffff


	//   ....[1]....
        /*018c*/ 	.word	0xffffffff


	//   ....[2]....
        /*0190*/ 	.word	0xffffffff


	//   ....[3]....
        /*0194*/ 	.word	0xffffffff


	//   ....[4]....
        /*0198*/ 	.word	0xffffffff


	//   ....[5]....
        /*019c*/ 	.word	0xffffffff


	//   ....[6]....
        /*01a0*/ 	.word	0xffffffff


	//   ....[7]....
        /*01a4*/ 	.word	0xffffffff


	//   ....[8]....
        /*01a8*/ 	.word	0xffffffff


	//   ....[9]....
        /*01ac*/ 	.word	0xffffffff


	//   ....[10]....
        /*01b0*/ 	.word	0xffffffff


	//   ....[11]....
        /*01b4*/ 	.word	0xffffffff


	//   ....[12]....
        /*01b8*/ 	.word	0xffffffff


	//   ....[13]....
        /*01bc*/ 	.word	0xffffffff


	//   ....[14]....
        /*01c0*/ 	.word	0xffffffff


	//   ....[15]....
        /*01c4*/ 	.word	0xffffffff


	//   ....[16]....
        /*01c8*/ 	.word	0xffffffff


	//   ....[17]....
        /*01cc*/ 	.word	0xffffffff


	//   ....[18]....
        /*01d0*/ 	.word	0xffffffff


	//   ....[19]....
        /*01d4*/ 	.word	0xffffffff


	//   ....[20]....
        /*01d8*/ 	.word	0xffffffff


	//   ....[21]....
        /*01dc*/ 	.word	0xffffffff


	//   ....[22]....
        /*01e0*/ 	.word	0xffffffff


	//   ....[23]....
        /*01e4*/ 	.word	0xffffffff


	//   ....[24]....
        /*01e8*/ 	.word	0xffffffff


	//   ....[25]....
        /*01ec*/ 	.word	0xffffffff


	//   ....[26]....
        /*01f0*/ 	.word	0xffffffff


	//   ....[27]....
        /*01f4*/ 	.word	0xffffffff


	//----- nvinfo : EIATTR_COOP_GROUP_INSTR_OFFSETS
	.align		4
.L_1033:
        /*01f8*/ 	.byte	0x04, 0x28
        /*01fa*/ 	.short	(.L_1035 - .L_1034)


	//   ....[0]....
.L_1034:
        /*01fc*/ 	.word	0x00001490


	//   ....[1]....
        /*0200*/ 	.word	0x00001a90


	//   ....[2]....
        /*0204*/ 	.word	0x00006690


	//   ....[3]....
        /*0208*/ 	.word	0x000066c0


	//   ....[4]....
        /*020c*/ 	.word	0x00006720


	//   ....[5]....
        /*0210*/ 	.word	0x00006750


	//   ....[6]....
        /*0214*/ 	.word	0x00006850


	//   ....[7]....
        /*0218*/ 	.word	0x00006890


	//   ....[8]....
        /*021c*/ 	.word	0x000068d0


	//   ....[9]....
        /*0220*/ 	.word	0x000068f0


	//   ....[10]....
        /*0224*/ 	.word	0x000069e0


	//   ....[11]....
        /*0228*/ 	.word	0x00006a00


	//   ....[12]....
        /*022c*/ 	.word	0x00006a40


	//   ....[13]....
        /*0230*/ 	.word	0x00006a70


	//   ....[14]....
        /*0234*/ 	.word	0x00006c20


	//   ....[15]....
        /*0238*/ 	.word	0x00006c60


	//   ....[16]....
        /*023c*/ 	.word	0x00006c70


	//   ....[17]....
        /*0240*/ 	.word	0x00006ca0


	//   ....[18]....
        /*0244*/ 	.word	0x00006f90


	//   ....[19]....
        /*0248*/ 	.word	0x00006fa0


	//   ....[20]....
        /*024c*/ 	.word	0x00006fe0


	//   ....[21]....
        /*0250*/ 	.word	0x00006ff0


	//   ....[22]....
        /*0254*/ 	.word	0x000072e0


	//   ....[23]....
        /*0258*/ 	.word	0x00007640


	//   ....[24]....
        /*025c*/ 	.word	0x00007660


	//   ....[25]....
        /*0260*/ 	.word	0x00007680


	//   ....[26]....
        /*0264*/ 	.word	0x000076a0


	//   ....[27]....
        /*0268*/ 	.word	0x00009040


	//----- nvinfo : EIATTR_VRC_CTA_INIT_COUNT
	.align		4
.L_1035:
        /*026c*/ 	.byte	0x02, 0x4a
	.zero		1
	.zero		1


	//----- nvinfo : EIATTR_EXIT_INSTR_OFFSETS
	.align		4
        /*0270*/ 	.byte	0x04, 0x1c
        /*0272*/ 	.short	(.L_1037 - .L_1036)


	//   ....[0]....
.L_1036:
        /*0274*/ 	.word	0x00000410


	//   ....[1]....
        /*0278*/ 	.word	0x000095c0


	//----- nvinfo : EIATTR_MAX_THREADS
	.align		4
.L_1037:
        /*027c*/ 	.byte	0x04, 0x05
        /*027e*/ 	.short	(.L_1039 - .L_1038)
.L_1038:
        /*0280*/ 	.word	0x00000080
        /*0284*/ 	.word	0x00000001
        /*0288*/ 	.word	0x00000001


	//----- nvinfo : EIATTR_CRS_STACK_SIZE
	.align		4
.L_1039:
        /*028c*/ 	.byte	0x04, 0x1e
        /*028e*/ 	.short	(.L_1041 - .L_1040)
.L_1040:
        /*0290*/ 	.word	0x00000000


	//----- nvinfo : EIATTR_CBANK_PARAM_SIZE
	.align		4
.L_1041:
        /*0294*/ 	.byte	0x03, 0x19
        /*0296*/ 	.short	0x0118


	//----- nvinfo : EIATTR_PARAM_CBANK
	.align		4
        /*0298*/ 	.byte	0x04, 0x0a
        /*029a*/ 	.short	(.L_1043 - .L_1042)
	.align		4
.L_1042:
        /*029c*/ 	.word	index@(.nv.constant0._Z25selective_scan_fwd_kernelI32Selective_Scan_fwd_kernel_traitsILi128ELi16ELi1ELb0ELb0ELb1ELb0EN3c108BFloat16ENS1_7complexIfEEEEv13SSMParamsBase)
        /*02a0*/ 	.short	0x0380
        /*02a2*/ 	.short	0x0118


	//----- nvinfo : EIATTR_SW_WAR
	.align		4
.L_1043:
        /*02a4*/ 	.byte	0x04, 0x36
        /*02a6*/ 	.short	(.L_1045 - .L_1044)
.L_1044:
        /*02a8*/ 	.word	0x00000008
.L_1045:


//--------------------- .nv.info._Z25selective_scan_fwd_kernelI32Selective_Scan_fwd_kernel_traitsILi128ELi16ELi1ELb0ELb0ELb1ELb1EN3c108BFloat16ENS1_7complexIfEEEEv13SSMParamsBase --------------------------
	.section	.nv.info._Z25selective_scan_fwd_kernelI32Selective_Scan_fwd_kernel_traitsILi128ELi16ELi1ELb0ELb0ELb1ELb1EN3c108BFloat16ENS1_7complexIfEEEEv13SSMParamsBase,"",@"SHT_CUDA_INFO"
	.sectionflags	@""
	.align	4


	//----- nvinfo : EIATTR_CUDA_API_VERSION
	.align		4
        /*0000*/ 	.byte	0x04, 0x37
        /*0002*/ 	.short	(.L_1047 - .L_1046)
.L_1046:
        /*0004*/ 	.word	0x00000082


	//----- nvinfo : EIATTR_KPARAM_INFO
	.align		4
.L_1047:
        /*0008*/ 	.byte	0x04, 0x17
        /*000a*/ 	.short	(.L_1049 - .L_1048)
.L_1048:
        /*000c*/ 	.word	0x00000000
        /*0010*/ 	.short	0x0000
        /*0012*/ 	.short	0x0000
        /*0014*/ 	.byte	0x00, 0xf0, 0x61, 0x04


	//----- nvinfo : EIATTR_SPARSE_MMA_MASK
	.align		4
.L_1049:
        /*0018*/ 	.byte	0x03, 0x50
        /*001a*/ 	.short	0x0000


	//----- nvinfo : EIATTR_MAXREG_COUNT
	.align		4
        /*001c*/ 	.byte	0x03, 0x1b
        /*001e*/ 	.short	0x00a8


	//----- nvinfo : EIATTR_NUM_BARRIERS
	.align		4
        /*0020*/ 	.byte	0x02, 0x4c
        /*0022*/ 	.byte	0x01
	.zero		1


	//----- nvinfo : EIATTR_ANNOTATIONS
	.align		4
        /*0024*/ 	.byte	0x04, 0x55
        /*0026*/ 	.short	(.L_1051 - .L_1050)


	//   ....[0]....
.L_1050:
        /* <DEDUP_REMOVED lines=23> */
        /*018c*/ 	.byte	0x10, 0x9e, 0x00, 0x00


	//----- nvinfo : EIATTR_MERCURY_ISA_VERSION
	.align		4
.L_1051:
        /*0190*/ 	.byte	0x03, 0x5f
        /*0192*/ 	.short	0x0101


	//----- nvinfo : EIATTR_INT_WARP_WIDE_INSTR_OFFSETS
	.align		4
        /*0194*/ 	.byte	0x04, 0x31
        /*0196*/ 	.short	(.L_1053 - .L_1052)


	//   ....[0]....
.L_1052:
        /*0198*/ 	.word	0x00007120


	//----- nvinfo : EIATTR_COOP_GROUP_MASK_REGIDS
	.align		4
.L_1053:
        /*019c*/ 	.byte	0x04, 0x29
        /*019e*/ 	.short	(.L_1055 - .L_1054)


	//   ....[0]....
.L_1054:
        /*01a0*/ 	.word	0xffffffff


	//   ....[1]....
        /*01a4*/ 	.word	0xffffffff


	//   ....[2]....
        /*01a8*/ 	.word	0xffffffff


	//   ....[3]....
        /*01ac*/ 	.word	0xffffffff


	//   ....[4]....
        /*01b0*/ 	.word	0xffffffff


	//   ....[5]....
        /*01b4*/ 	.word	0xffffffff


	//   ....[6]....
        /*01b8*/ 	.word	0xffffffff


	//   ....[7]....
        /*01bc*/ 	.word	0xffffffff


	//   ....[8]....
        /*01c0*/ 	.word	0xffffffff


	//   ....[9]....
        /*01c4*/ 	.word	0xffffffff


	//   ....[10]....
        /*01c8*/ 	.word	0xffffffff


	//   ....[11]....
        /*01cc*/ 	.word	0xffffffff


	//   ....[12]....
        /*01d0*/ 	.word	0xffffffff


	//   ....[13]....
        /*01d4*/ 	.word	0xffffffff


	//   ....[14]....
        /*01d8*/ 	.word	0xffffffff


	//   ....[15]....
        /*01dc*/ 	.word	0xffffffff


	//   ....[16]....
        /*01e0*/ 	.word	0xffffffff


	//   ....[17]....
        /*01e4*/ 	.word	0xffffffff


	//   ....[18]....
        /*01e8*/ 	.word	0xffffffff


	//   ....[19]....
        /*01ec*/ 	.word	0xffffffff


	//   ....[20]....
        /*01f0*/ 	.word	0xffffffff


	//   ....[21]....
        /*01f4*/ 	.word	0xffffffff


	//   ....[22]....
        /*01f8*/ 	.word	0xffffffff


	//   ....[23]....
        /*01fc*/ 	.word	0xffffffff


	//   ....[24]....
        /*0200*/ 	.word	0xffffffff


	//   ....[25]....
        /*0204*/ 	.word	0xffffffff


	//   ....[26]....
        /*0208*/ 	.word	0xffffffff


	//   ....[27]....
        /*020c*/ 	.word	0xffffffff


	//   ....[28]....
        /*0210*/ 	.word	0xffffffff


	//   ....[29]....
        /*0214*/ 	.word	0xffffffff


	//----- nvinfo : EIATTR_COOP_GROUP_INSTR_OFFSETS
	.align		4
.L_1055:
        /*0218*/ 	.byte	0x04, 0x28
        /*021a*/ 	.short	(.L_1057 - .L_1056)


	//   ....[0]....
.L_1056:
        /*021c*/ 	.word	0x00001470


	//   ....[1]....
        /*0220*/ 	.word	0x00001a70


	//   ....[2]....
        /*0224*/ 	.word	0x00006690


	//   ....[3]....
        /*0228*/ 	.word	0x000066c0


	//   ....[4]....
        /*022c*/ 	.word	0x00006720


	//   ....[5]....
        /*0230*/ 	.word	0x00006740


	//   ....[6]....
        /*0234*/ 	.word	0x00006850


	//   ....[7]....
        /*0238*/ 	.word	0x00006890


	//   ....[8]....
        /*023c*/ 	.word	0x000068d0


	//   ....[9]....
        /*0240*/ 	.word	0x00006900


	//   ....[10]....
        /*0244*/ 	.word	0x00006a40


	//   ....[11]....
        /*0248*/ 	.word	0x00006a70


	//   ....[12]....
        /*024c*/ 	.word	0x00006aa0


	//   ....[13]....
        /*0250*/ 	.word	0x00006ab0


	//   ....[14]....
        /*0254*/ 	.word	0x00006c20


	//   ....[15]....
        /*0258*/ 	.word	0x00006c70


	//   ....[16]....
        /*025c*/ 	.word	0x00006c80


	//   ....[17]....
        /*0260*/ 	.word	0x00006ca0


	//   ....[18]....
        /*0264*/ 	.word	0x00006f90


	//   ....[19]....
        /*0268*/ 	.word	0x00006fa0


	//   ....[20]....
        /*026c*/ 	.word	0x00006fe0


	//   ....[21]....
        /*0270*/ 	.word	0x00006ff0


	//   ....[22]....
        /*0274*/ 	.word	0x000072e0


	//   ....[23]....
        /*0278*/ 	.word	0x00007640


	//   ....[24]....
        /*027c*/ 	.word	0x00007660


	//   ....[25]....
        /*0280*/ 	.word	0x00007680


	//   ....[26]....
        /*0284*/ 	.word	0x000076a0


	//   ....[27]....
        /*0288*/ 	.word	0x00009150


	//   ....[28]....
        /*028c*/ 	.word	0x00009a90


	//   ....[29]....
        /*0290*/ 	.word	0x0000a4c0


	//----- nvinfo : EIATTR_VRC_CTA_INIT_COUNT
	.align		4
.L_1057:
        /*0294*/ 	.byte	0x02, 0x4a
	.zero		1
	.zero		1


	//----- nvinfo : EIATTR_EXIT_INSTR_OFFSETS
	.align		4
        /*0298*/ 	.byte	0x04, 0x1c
        /*029a*/ 	.short	(.L_1059 - .L_1058)


	//   ....[0]....
.L_1058:
        /*029c*/ 	.word	0x00000410


	//   ....[1]....
        /*02a0*/ 	.word	0x0000a8f0


	//----- nvinfo : EIATTR_MAX_THREADS
	.align		4
.L_1059:
        /*02a4*/ 	.byte	0x04, 0x05
        /*02a6*/ 	.short	(.L_1061 - .L_1060)
.L_1060:
        /*02a8*/ 	.word	0x00000080
        /*02ac*/ 	.word	0x00000001
        /*02b0*/ 	.word	0x00000001


	//----- nvinfo : EIATTR_CRS_STACK_SIZE
	.align		4
.L_1061:
        /*02b4*/ 	.byte	0x04, 0x1e
        /*02b6*/ 	.short	(.L_1063 - .L_1062)
.L_1062:
        /*02b8*/ 	.word	0x00000000


	//----- nvinfo : EIATTR_CBANK_PARAM_SIZE
	.align		4
.L_1063:
        /*02bc*/ 	.byte	0x03, 0x19
        /*02be*/ 	.short	0x0118


	//----- nvinfo : EIATTR_PARAM_CBANK
	.align		4
        /*02c0*/ 	.byte	0x04, 0x0a
        /*02c2*/ 	.short	(.L_1065 - .L_1064)
	.align		4
.L_1064:
        /*02c4*/ 	.word	index@(.nv.constant0._Z25selective_scan_fwd_kernelI32Selective_Scan_fwd_kernel_traitsILi128ELi16ELi1ELb0ELb0ELb1ELb1EN3c108BFloat16ENS1_7complexIfEEEEv13SSMParamsBase)
        /*02c8*/ 	.short	0x0380
        /*02ca*/ 	.short	0x0118


	//----- nvinfo : EIATTR_SW_WAR
	.align		4
.L_1065:
        /*02cc*/ 	.byte	0x04, 0x36
        /*02ce*/ 	.short	(.L_1067 - .L_1066)
.L_1066:
        /*02d0*/ 	.word	0x00000008
.L_1067:


//--------------------- .nv.info._Z25selective_scan_fwd_kernelI32Selective_Scan_fwd_kernel_traitsILi128ELi16ELi1ELb0ELb1ELb0ELb0EN3c108BFloat16ENS1_7complexIfEEEEv13SSMParamsBase --------------------------
	.section	.nv.info._Z25selective_scan_fwd_kernelI32Selective_Scan_fwd_kernel_traitsILi128ELi16ELi1ELb0ELb1ELb0ELb0EN3c108BFloat16ENS1_7complexIfEEEEv13SSMParamsBase,"",@"SHT_CUDA_INFO"
	.sectionflags	@""
	.align	4


	//----- nvinfo : EIATTR_CUDA_API_VERSION
	.align		4
        /*0000*/ 	.byte	0x04, 0x37
        /*0002*/ 	.short	(.L_1069 - .L_1068)
.L_1068:
        /*0004*/ 	.word	0x00000082


	//----- nvinfo : EIATTR_KPARAM_INFO
	.align		4
.L_1069:
        /*0008*/ 	.byte	0x04, 0x17
        /*000a*/ 	.short	(.L_1071 - .L_1070)
.L_1070:
        /*000c*/ 	.word	0x00000000
        /*0010*/ 	.short	0x0000
        /*0012*/ 	.short	0x0000
        /*0014*/ 	.byte	0x00, 0xf0, 0x61, 0x04


	//----- nvinfo : EIATTR_SPARSE_MMA_MASK
	.align		4
.L_1071:
        /*0018*/ 	.byte	0x03, 0x50
        /*001a*/ 	.short	0x0000


	//----- nvinfo : EIATTR_MAXREG_COUNT
	.align		4
        /*001c*/ 	.byte	0x03, 0x1b
        /*001e*/ 	.short	0x00a8


	//----- nvinfo : EIATTR_NUM_BARRIERS
	.align		4
        /*0020*/ 	.byte	0x02, 0x4c
        /*0022*/ 	.byte	0x01
	.zero		1


	//----- nvinfo : EIATTR_ANNOTATIONS
	.align		4
        /*0024*/ 	.byte	0x04, 0x55
        /*0026*/ 	.short	(.L_1073 - .L_1072)


	//   ....[0]....
.L_1072:
        /*0028*/ 	.word	0x00000001
        /*002c*/ 	.byte	0x70, 0x18, 0x00, 0x00, 0x01, 0x00, 0x00, 0x00, 0x80, 0x18, 0x00, 0x00, 0x01, 0x00, 0x00, 0x00
        /*003c*/ 	.byte	0x90, 0x18, 0x00, 0x00, 0x01, 0x00, 0x00, 0x00, 0xa0, 0x18, 0x00, 0x00, 0x01, 0x00, 0x00, 0x00
        /*004c*/ 	.byte	0xb0, 0x18, 0x00, 0x00, 0x01, 0x00, 0x00, 0x00, 0x80, 0x8a, 0x00, 0x00, 0x01, 0x00, 0x00, 0x00
        /*005c*/ 	.byte	0xf0, 0x8a, 0x00, 0x00, 0x01, 0x00, 0x00, 0x00, 0x20, 0x8b, 0x00, 0x00, 0x01, 0x00, 0x00, 0x00
        /*006c*/ 	.byte	0x50, 0x8b, 0x00, 0x00, 0x01, 0x00, 0x00, 0x00, 0x90, 0x8b, 0x00, 0x00


	//----- nvinfo : EIATTR_MERCURY_ISA_VERSION
	.align		4
.L_1073:
        /*0078*/ 	.byte	0x03, 0x5f
        /*007a*/ 	.short	0x0101


	//----- nvinfo : EIATTR_INT_WARP_WIDE_INSTR_OFFSETS
	.align		4
        /*007c*/ 	.byte	0x04, 0x31
        /*007e*/ 	.short	(.L_1075 - .L_1074)


	//   ....[0]....
.L_1074:
        /*0080*/ 	.word	0x00007230


	//----- nvinfo : EIATTR_COOP_GROUP_MASK_REGIDS
	.align		4
.L_1075:
        /*0084*/ 	.byte	0x04, 0x29
        /*0086*/ 	.short	(.L_1077 - .L_1076)


	//   ....[0]....
.L_1076:
        /*0088*/ 	.word	0xffffffff


	//   ....[1]....
        /*008c*/ 	.word	0xffffffff


	//   ....[2]....
        /*0090*/ 	.word	0xffffffff


	//   ....[3]....
        /*0094*/ 	.word	0xffffffff


	//   ....[4]....
        /*0098*/ 	.word	0xffffffff


	//   ....[5]....
        /*009c*/ 	.word	0xffffffff


	//   ....[6]....
        /*00a0*/ 	.word	0xffffffff


	//   ....[7]....
        /*00a4*/ 	.word	0xffffffff


	//   ....[8]....
        /*00a8*/ 	.word	0xffffffff


	//   ....[9]....
        /*00ac*/ 	.word	0xffffffff


	//   ....[10]....
        /*00b0*/ 	.word	0xffffffff


	//   ....[11]....
        /*00b4*/ 	.word	0xffffffff


	//   ....[12]....
        /*00b8*/ 	.word	0xffffffff


	//   ....[13]....
        /*00bc*/ 	.word	0xffffffff


	//   ....[14]....
        /*00c0*/ 	.word	0xffffffff


	//   ....[15]....
        /*00c4*/ 	.word	0xffffffff


	//   ....[16]....
        /*00c8*/ 	.word	0xffffffff


	//   ....[17]....
        /*00cc*/ 	.word	0xffffffff


	//   ....[18]....
        /*00d0*/ 	.word	0xffffffff


	//   ....[19]....
        /*00d4*/ 	.word	0xffffffff


	//   ....[20]....
        /*00d8*/ 	.word	0xffffffff


	//   ....[21]....
        /*00dc*/ 	.word	0xffffffff


	//   ....[22]....
        /*00e0*/ 	.word	0xffffffff


	//   ....[23]....
        /*00e4*/ 	.word	0xffffffff


	//   ....[24]....
        /*00e8*/ 	.word	0xffffffff


	//   ....[25]....
        /*00ec*/ 	.word	0xffffffff


	//   ....[26]....
        /*00f0*/ 	.word	0xffffffff


	//   ....[27]....
        /*00f4*/ 	.word	0xffffffff


	//----- nvinfo : EIATTR_COOP_GROUP_INSTR_OFFSETS
	.align		4
.L_1077:
        /*00f8*/ 	.byte	0x04, 0x28
        /*00fa*/ 	.short	(.L_1079 - .L_1078)


	//   ....[0]....
.L_1078:
        /*00fc*/ 	.word	0x000014c0


	//   ....[1]....
        /*0100*/ 	.word	0x000019d0


	//   ....[2]....
        /*0104*/ 	.word	0x00005680


	//   ....[3]....
        /*0108*/ 	.word	0x00007420


	//   ....[4]....
        /*010c*/ 	.word	0x00007450


	//   ....[5]....
        /*0110*/ 	.word	0x00007460


	//   ....[6]....
        /*0114*/ 	.word	0x00007480


	//   ....[7]....
        /*0118*/ 	.word	0x00007510


	//   ....[8]....
        /*011c*/ 	.word	0x00007540


	//   ....[9]....
        /*0120*/ 	.word	0x00007550


	//   ....[10]....
        /*0124*/ 	.word	0x00007570


	//   ....[11]....
        /*0128*/ 	.word	0x00007600


	//   ....[12]....
        /*012c*/ 	.word	0x00007630


	//   ....[13]....
        /*0130*/ 	.word	0x00007640


	//   ....[14]....
        /*0134*/ 	.word	0x00007650


	//   ....[15]....
        /*0138*/ 	.word	0x000076f0


	//   ....[16]....
        /*013c*/ 	.word	0x00007720


	//   ....[17]....
        /*0140*/ 	.word	0x00007730


	//   ....[18]....
        /*0144*/ 	.word	0x00007740


	//   ....[19]....
        /*0148*/ 	.word	0x00007800


	//   ....[20]....
        /*014c*/ 	.word	0x00007820


	//   ....[21]....
        /*0150*/ 	.word	0x00007830


	//   ....[22]....
        /*0154*/ 	.word	0x00007840


	//   ....[23]....
        /*0158*/ 	.word	0x00007c60


	//   ....[24]....
        /*015c*/ 	.word	0x00007c80


	//   ....[25]....
        /*0160*/ 	.word	0x00007ca0


	//   ....[26]....
        /*0164*/ 	.word	0x00007cc0


	//   ....[27]....
        /*0168*/ 	.word	0x00008e60


	//----- nvinfo : EIATTR_VRC_CTA_INIT_COUNT
	.align		4
.L_1079:
        /*016c*/ 	.byte	0x02, 0x4a
	.zero		1
	.zero		1


	//----- nvinfo : EIATTR_EXIT_INSTR_OFFSETS
	.align		4
        /*0170*/ 	.byte	0x04, 0x1c
        /*0172*/ 	.short	(.L_1081 - .L_1080)


	//   ....[0]....
.L_1080:
        /*0174*/ 	.word	0x00000430


	//   ....[1]....
        /*0178*/ 	.word	0x000092f0


	//----- nvinfo : EIATTR_MAX_THREADS
	.align		4
.L_1081:
        /*017c*/ 	.byte	0x04, 0x05
        /*017e*/ 	.short	(.L_1083 - .L_1082)
.L_1082:
        /*0180*/ 	.word	0x00000080
        /*0184*/ 	.word	0x00000001
        /*0188*/ 	.word	0x00000001


	//----- nvinfo : EIATTR_CRS_STACK_SIZE
	.align		4
.L_1083:
        /*018c*/ 	.byte	0x04, 0x1e
        /*018e*/ 	.short	(.L_1085 - .L_1084)
.L_1084:
        /*0190*/ 	.word	0x00000000


	//----- nvinfo : EIATTR_CBANK_PARAM_SIZE
	.align		4
.L_1085:
        /*0194*/ 	.byte	0x03, 0x19
        /*0196*/ 	.short	0x0118


	//----- nvinfo : EIATTR_PARAM_CBANK
	.align		4
        /*0198*/ 	.byte	0x04, 0x0a
        /*019a*/ 	.short	(.L_1087 - .L_1086)
	.align		4
.L_1086:
        /*019c*/ 	.word	index@(.nv.constant0._Z25selective_scan_fwd_kernelI32Selective_Scan_fwd_kernel_traitsILi128ELi16ELi1ELb0ELb1ELb0ELb0EN3c108BFloat16ENS1_7complexIfEEEEv13SSMParamsBase)
        /*01a0*/ 	.short	0x0380
        /*01a2*/ 	.short	0x0118


	//----- nvinfo : EIATTR_SW_WAR
	.align		4
.L_1087:
        /*01a4*/ 	.byte	0x04, 0x36
        /*01a6*/ 	.short	(.L_1089 - .L_1088)
.L_1088:
        /*01a8*/ 	.word	0x00000008
.L_1089:


//--------------------- .nv.info._Z25selective_scan_fwd_kernelI32Selective_Scan_fwd_kernel_traitsILi128ELi16ELi1ELb0ELb1ELb0ELb1EN3c108BFloat16ENS1_7complexIfEEEEv13SSMParamsBase --------------------------
	.section	.nv.info._Z25selective_scan_fwd_kernelI32Selective_Scan_fwd_kernel_traitsILi128ELi16ELi1ELb0ELb1ELb0ELb1EN3c108BFloat16ENS1_7complexIfEEEEv13SSMParamsBase,"",@"SHT_CUDA_INFO"
	.sectionflags	@""
	.align	4


	//----- nvinfo : EIATTR_CUDA_API_VERSION
	.align		4
        /*0000*/ 	.byte	0x04, 0x37
        /*0002*/ 	.short	(.L_1091 - .L_1090)
.L_1090:
        /*0004*/ 	.word	0x00000082


	//----- nvinfo : EIATTR_KPARAM_INFO
	.align		4
.L_1091:
        /*0008*/ 	.byte	0x04, 0x17
        /*000a*/ 	.short	(.L_1093 - .L_1092)
.L_1092:
        /*000c*/ 	.word	0x00000000
        /*0010*/ 	.short	0x0000
        /*0012*/ 	.short	0x0000
        /*0014*/ 	.byte	0x00, 0xf0, 0x61, 0x04


	//----- nvinfo : EIATTR_SPARSE_MMA_MASK
	.align		4
.L_1093:
        /*0018*/ 	.byte	0x03, 0x50
        /*001a*/ 	.short	0x0000


	//----- nvinfo : EIATTR_MAXREG_COUNT
	.align		4
        /*001c*/ 	.byte	0x03, 0x1b
        /*001e*/ 	.short	0x00a8


	//----- nvinfo : EIATTR_NUM_BARRIERS
	.align		4
        /*0020*/ 	.byte	0x02, 0x4c
        /*0022*/ 	.byte	0x01
	.zero		1


	//----- nvinfo : EIATTR_ANNOTATIONS
	.align		4
        /*0024*/ 	.byte	0x04, 0x55
        /*0026*/ 	.short	(.L_1095 - .L_1094)


	//   ....[0]....
.L_1094:
        /*0028*/ 	.word	0x00000001
        /*002c*/ 	.byte	0x70, 0x18, 0x00, 0x00, 0x01, 0x00, 0x00, 0x00, 0x80, 0x18, 0x00, 0x00, 0x01, 0x00, 0x00, 0x00
        /*003c*/ 	.byte	0x90, 0x18, 0x00, 0x00, 0x01, 0x00, 0x00, 0x00, 0xa0, 0x18, 0x00, 0x00, 0x01, 0x00, 0x00, 0x00
        /*004c*/ 	.byte	0xb0, 0x18, 0x00, 0x00, 0x01, 0x00, 0x00, 0x00, 0x60, 0x25, 0x00, 0x00, 0x01, 0x00, 0x00, 0x00
        /*005c*/ 	.byte	0xa0, 0x8a, 0x00, 0x00, 0x01, 0x00, 0x00, 0x00, 0xd0, 0x8a, 0x00, 0x00, 0x01, 0x00, 0x00, 0x00
        /*006c*/ 	.byte	0x10, 0x8b, 0x00, 0x00, 0x01, 0x00, 0x00, 0x00, 0x40, 0x8b, 0x00, 0x00, 0x01, 0x00, 0x00, 0x00
        /*007c*/ 	.byte	0x50, 0x8b, 0x00, 0x00, 0x01, 0x00, 0x00, 0x00, 0x60, 0x8b, 0x00, 0x00, 0x01, 0x00, 0x00, 0x00
        /*008c*/ 	.byte	0xa0, 0x99, 0x00, 0x00


	//----- nvinfo : EIATTR_MERCURY_ISA_VERSION
	.align		4
.L_1095:
        /*0090*/ 	.byte	0x03, 0x5f
        /*0092*/ 	.short	0x0101


	//----- nvinfo : EIATTR_INT_WARP_WIDE_INSTR_OFFSETS
	.align		4
        /*0094*/ 	.byte	0x04, 0x31
        /*0096*/ 	.short	(.L_1097 - .L_1096)


	//   ....[0]....
.L_1096:
        /*0098*/ 	.word	0x000077e0


	//----- nvinfo : EIATTR_COOP_GROUP_MASK_REGIDS
	.align		4
.L_1097:
        /*009c*/ 	.byte	0x04, 0x29
        /*009e*/ 	.short	(.L_1099 - .L_1098)


	//   ....[0]....
.L_1098:
        /*00a0*/ 	.word	0xffffffff


	//   ....[1]....
        /*00a4*/ 	.word	0xffffffff


	//   ....[2]....
        /*00a8*/ 	.word	0xffffffff


	//   ....[3]....
        /*00ac*/ 	.word	0xffffffff


	//   ....[4]....
        /*00b0*/ 	.word	0xffffffff


	//   ....[5]....
        /*00b4*/ 	.word	0xffffffff


	//   ....[6]....
        /*00b8*/ 	.word	0xffffffff


	//   ....[7]....
        /*00bc*/ 	.word	0xffffffff


	//   ....[8]....
        /*00c0*/ 	.word	0xffffffff


	//   ....[9]....
        /*00c4*/ 	.word	0xffffffff


	//   ....[10]....
        /*00c8*/ 	.word	0xffffffff


	//   ....[11]....
        /*00cc*/ 	.word	0xffffffff


	//   ....[12]....
        /*00d0*/ 	.word	0xffffffff


	//   ....[13]....
        /*00d4*/ 	.word	0xffffffff


	//   ....[14]....
        /*00d8*/ 	.word	0xffffffff


	//   ....[15]....
        /*00dc*/ 	.word	0xffffffff


	//   ....[16]....
        /*00e0*/ 	.word	0xffffffff


	//   ....[17]....
        /*00e4*/ 	.word	0xffffffff


	//   ....[18]....
        /*00e8*/ 	.word	0xffffffff


	//   ....[19]....
        /*00ec*/ 	.word	0xffffffff


	//   ....[20]....
        /*00f0*/ 	.word	0xffffffff


	//   ....[21]....
        /*00f4*/ 	.word	0xffffffff


	//   ....[22]....
        /*00f8*/ 	.word	0xffffffff


	//   ....[23]....
        /*00fc*/ 	.word	0xffffffff


	//   ....[24]....
        /*0100*/ 	.word	0xffffffff


	//   ....[25]....
        /*0104*/ 	.word	0xffffffff


	//   ....[26]....
        /*0108*/ 	.word	0xffffffff


	//   ....[27]....
        /*010c*/ 	.word	0xffffffff


	//   ....[28]....
        /*0110*/ 	.word	0xffffffff


	//   ....[29]....
        /*0114*/ 	.word	0xffffffff


	//----- nvinfo : EIATTR_COOP_GROUP_INSTR_OFFSETS
	.align		4
.L_1099:
        /*0118*/ 	.byte	0x04, 0x28
        /*011a*/ 	.short	(.L_1101 - .L_1100)


	//   ....[0]....
.L_1100:
        /*011c*/ 	.word	0x000014c0


	//   ....[1]....
        /*0120*/ 	.word	0x000019d0


	//   ....[2]....
        /*0124*/ 	.word	0x00005730


	//   ....[3]....
        /*0128*/ 	.word	0x00007380


	//   ....[4]....
        /*012c*/ 	.word	0x000073b0


	//   ....[5]....
        /*0130*/ 	.word	0x000073d0


	//   ....[6]....
        /*0134*/ 	.word	0x000073f0


	//   ....[7]....
        /*0138*/ 	.word	0x00007480


	//   ....[8]....
        /*013c*/ 	.word	0x000074b0


	//   ....[9]....
        /*0140*/ 	.word	0x000074c0


	//   ....[10]....
        /*0144*/ 	.word	0x000074e0


	//   ....[11]....
        /*0148*/ 	.word	0x00007570


	//   ....[12]....
        /*014c*/ 	.word	0x000075a0


	//   ....[13]....
        /*0150*/ 	.word	0x000075b0


	//   ....[14]....
        /*0154*/ 	.word	0x000075c0


	//   ....[15]....
        /*0158*/ 	.word	0x00007660


	//   ....[16]....
        /*015c*/ 	.word	0x00007690


	//   ....[17]....
        /*0160*/ 	.word	0x000076a0


	//   ....[18]....
        /*0164*/ 	.word	0x000076b0


	//   ....[19]....
        /*0168*/ 	.word	0x00007770


	//   ....[20]....
        /*016c*/ 	.word	0x00007790


	//   ....[21]....
        /*0170*/ 	.word	0x000077a0


	//   ....[22]....
        /*0174*/ 	.word	0x000077b0


	//   ....[23]....
        /*0178*/ 	.word	0x00007a90


	//   ....[24]....
        /*017c*/ 	.word	0x00007ab0


	//   ....[25]....
        /*0180*/ 	.word	0x00007ac0


	//   ....[26]....
        /*0184*/ 	.word	0x00007ad0


	//   ....[27]....
        /*0188*/ 	.word	0x00008e90


	//   ....[28]....
        /*018c*/ 	.word	0x000097e0


	//   ....[29]....
        /*0190*/ 	.word	0x0000a220


	//----- nvinfo : EIATTR_VRC_CTA_INIT_COUNT
	.align		4
.L_1101:
        /*0194*/ 	.byte	0x02, 0x4a
	.zero		1
	.zero		1


	//----- nvinfo : EIATTR_EXIT_INSTR_OFFSETS
	.align		4
        /*0198*/ 	.byte	0x04, 0x1c
        /*019a*/ 	.short	(.L_1103 - .L_1102)


	//   ....[0]....
.L_1102:
        /*019c*/ 	.word	0x00000430


	//   ....[1]....
        /*01a0*/ 	.word	0x0000a650


	//----- nvinfo : EIATTR_MAX_THREADS
	.align		4
.L_1103:
        /*01a4*/ 	.byte	0x04, 0x05
        /*01a6*/ 	.short	(.L_1105 - .L_1104)
.L_1104:
        /*01a8*/ 	.word	0x00000080
        /*01ac*/ 	.word	0x00000001
        /*01b0*/ 	.word	0x00000001


	//----- nvinfo : EIATTR_CRS_STACK_SIZE
	.align		4
.L_1105:
        /*01b4*/ 	.byte	0x04, 0x1e
        /*01b6*/ 	.short	(.L_1107 - .L_1106)
.L_1106:
        /*01b8*/ 	.word	0x00000000


	//----- nvinfo : EIATTR_CBANK_PARAM_SIZE
	.align		4
.L_1107:
        /*01bc*/ 	.byte	0x03, 0x19
        /*01be*/ 	.short	0x0118


	//----- nvinfo : EIATTR_PARAM_CBANK
	.align		4
        /*01c0*/ 	.byte	0x04, 0x0a
        /*01c2*/ 	.short	(.L_1109 - .L_1108)
	.align		4
.L_1108:
        /*01c4*/ 	.word	index@(.nv.constant0._Z25selective_scan_fwd_kernelI32Selective_Scan_fwd_kernel_traitsILi128ELi16ELi1ELb0ELb1ELb0ELb1EN3c108BFloat16ENS1_7complexIfEEEEv13SSMParamsBase)
        /*01c8*/ 	.short	0x0380
        /*01ca*/ 	.short	0x0118


	//----- nvinfo : EIATTR_SW_WAR
	.align		4
.L_1109:
        /*01cc*/ 	.byte	0x04, 0x36
        /*01ce*/ 	.short	(.L_1111 - .L_1110)
.L_1110:
        /*01d0*/ 	.word	0x00000008
.L_1111:


//--------------------- .nv.info._Z25selective_scan_fwd_kernelI32Selective_Scan_fwd_kernel_traitsILi128ELi16ELi1ELb0ELb1ELb1ELb0EN3c108BFloat16ENS1_7complexIfEEEEv13SSMParamsBase --------------------------
	.section	.nv.info._Z25selective_scan_fwd_kernelI32Selective_Scan_fwd_kernel_traitsILi128ELi16ELi1ELb0ELb1ELb1ELb0EN3c108BFloat16ENS1_7complexIfEEEEv13SSMParamsBase,"",@"SHT_CUDA_INFO"
	.sectionflags	@""
	.align	4


	//----- nvinfo : EIATTR_CUDA_API_VERSION
	.align		4
        /*0000*/ 	.byte	0x04, 0x37
        /*0002*/ 	.short	(.L_1113 - .L_1112)
.L_1112:
        /*0004*/ 	.word	0x00000082


	//----- nvinfo : EIATTR_KPARAM_INFO
	.align		4
.L_1113:
        /*0008*/ 	.byte	0x04, 0x17
        /*000a*/ 	.short	(.L_1115 - .L_1114)
.L_1114:
        /*000c*/ 	.word	0x00000000
        /*0010*/ 	.short	0x0000
        /*0012*/ 	.short	0x0000
        /*0014*/ 	.byte	0x00, 0xf0, 0x61, 0x04


	//----- nvinfo : EIATTR_SPARSE_MMA_MASK
	.align		4
.L_1115:
        /*0018*/ 	.byte	0x03, 0x50
        /*001a*/ 	.short	0x0000


	//----- nvinfo : EIATTR_MAXREG_COUNT
	.align		4
        /*001c*/ 	.byte	0x03, 0x1b
        /*001e*/ 	.short	0x00a8


	//----- nvinfo : EIATTR_NUM_BARRIERS
	.align		4
        /*0020*/ 	.byte	0x02, 0x4c
        /*0022*/ 	.byte	0x01
	.zero		1


	//----- nvinfo : EIATTR_ANNOTATIONS
	.align		4
        /*0024*/ 	.byte	0x04, 0x55
        /*0026*/ 	.short	(.L_1117 - .L_1116)


	//   ....[0]....
.L_1116:
        /* <DEDUP_REMOVED lines=38> */


	//----- nvinfo : EIATTR_MERCURY_ISA_VERSION
	.align		4
.L_1117:
        /*0278*/ 	.byte	0x03, 0x5f
        /*027a*/ 	.short	0x0101


	//----- nvinfo : EIATTR_INT_WARP_WIDE_INSTR_OFFSETS
	.align		4
        /*027c*/ 	.byte	0x04, 0x31
        /*027e*/ 	.short	(.L_1119 - .L_1118)


	//   ....[0]....
.L_1118:
        /*0280*/ 	.word	0x00008340


	//----- nvinfo : EIATTR_COOP_GROUP_MASK_REGIDS
	.align		4
.L_1119:
        /*0284*/ 	.byte	0x04, 0x29
        /*0286*/ 	.short	(.L_1121 - .L_1120)


	//   ....[0]....
.L_1120:
        /*0288*/ 	.word	0xffffffff


	//   ....[1]....
        /*028c*/ 	.word	0xffffffff


	//   ....[2]....
        /*0290*/ 	.word	0xffffffff


	//   ....[3]....
        /*0294*/ 	.word	0xffffffff


	//   ....[4]....
        /*0298*/ 	.word	0xffffffff


	//   ....[5]....
        /*029c*/ 	.word	0xffffffff


	//   ....[6]....
        /*02a0*/ 	.word	0xffffffff


	//   ....[7]....
        /*02a4*/ 	.word	0xffffffff


	//   ....[8]....
        /*02a8*/ 	.word	0xffffffff


	//   ....[9]....
        /*02ac*/ 	.word	0xffffffff


	//   ....[10]....
        /*02b0*/ 	.word	0xffffffff


	//   ....[11]....
        /*02b4*/ 	.word	0xffffffff


	//   ....[12]....
        /*02b8*/ 	.word	0xffffffff


	//   ....[13]....
        /*02bc*/ 	.word	0xffffffff


	//   ....[14]....
        /*02c0*/ 	.word	0xffffffff


	//   ....[15]....
        /*02c4*/ 	.word	0xffffffff


	//   ....[16]....
        /*02c8*/ 	.word	0xffffffff


	//   ....[17]....
        /*02cc*/ 	.word	0xffffffff


	//   ....[18]....
        /*02d0*/ 	.word	0xffffffff


	//   ....[19]....
        /*02d4*/ 	.word	0xffffffff


	//   ....[20]....
        /*02d8*/ 	.word	0xffffffff


	//   ....[21]....
        /*02dc*/ 	.word	0xffffffff


	//   ....[22]....
        /*02e0*/ 	.word	0xffffffff


	//   ....[23]....
        /*02e4*/ 	.word	0xffffffff


	//   ....[24]....
        /*02e8*/ 	.word	0xffffffff


	//   ....[25]....
        /*02ec*/ 	.word	0xffffffff


	//   ....[26]....
        /*02f0*/ 	.word	0xffffffff


	//   ....[27]....
        /*02f4*/ 	.word	0xffffffff


	//   ....[28]....
        /*02f8*/ 	.word	0xffffffff


	//----- nvinfo : EIATTR_COOP_GROUP_INSTR_OFFSETS
	.align		4
.L_1121:
        /*02fc*/ 	.byte	0x04, 0x28
        /*02fe*/ 	.short	(.L_1123 - .L_1122)


	//   ....[0]....
.L_1122:
        /*0300*/ 	.word	0x000014c0


	//   ....[1]....
        /*0304*/ 	.word	0x00001b10


	//   ....[2]....
        /*0308*/ 	.word	0x000058b0


	//   ....[3]....
        /*030c*/ 	.word	0x00007e70


	//   ....[4]....
        /*0310*/ 	.word	0x00007ea0


	//   ....[5]....
        /*0314*/ 	.word	0x00007ec0


	//   ....[6]....
        /*0318*/ 	.word	0x00007ee0


	//   ....[7]....
        /*031c*/ 	.word	0x00007f70


	//   ....[8]....
        /*0320*/ 	.word	0x00007fa0


	//   ....[9]....
        /*0324*/ 	.word	0x00007fb0


	//   ....[10]....
        /*0328*/ 	.word	0x00007fc0


	//   ....[11]....
        /*032c*/ 	.word	0x00008060


	//   ....[12]....
        /*0330*/ 	.word	0x00008090


	//   ....[13]....
        /*0334*/ 	.word	0x000080a0


	//   ....[14]....
        /*0338*/ 	.word	0x000080b0


	//   ....[15]....
        /*033c*/ 	.word	0x00008170


	//   ....[16]....
        /*0340*/ 	.word	0x00008180


	//   ....[17]....
        /*0344*/ 	.word	0x00008190


	//   ....[18]....
        /*0348*/ 	.word	0x000081a0


	//   ....[19]....
        /*034c*/ 	.word	0x00008280


	//   ....[20]....
        /*0350*/ 	.word	0x00008290


	//   ....[21]....
        /*0354*/ 	.word	0x000082a0


	//   ....[22]....
        /*0358*/ 	.word	0x000082b0


	//   ....[23]....
        /*035c*/ 	.word	0x00008430


	//   ....[24]....
        /*0360*/ 	.word	0x000089c0


	//   ....[25]....
        /*0364*/ 	.word	0x000089e0


	//   ....[26]....
        /*0368*/ 	.word	0x00008a00


	//   ....[27]....
        /*036c*/ 	.word	0x00008a20


	//   ....[28]....
        /*0370*/ 	.word	0x00009f20


	//----- nvinfo : EIATTR_VRC_CTA_INIT_COUNT
	.align		4
.L_1123:
        /*0374*/ 	.byte	0x02, 0x4a
	.zero		1
	.zero		1


	//----- nvinfo : EIATTR_EXIT_INSTR_OFFSETS
	.align		4
        /*0378*/ 	.byte	0x04, 0x1c
        /*037a*/ 	.short	(.L_1125 - .L_1124)


	//   ....[0]....
.L_1124:
        /*037c*/ 	.word	0x000004b0


	//   ....[1]....
        /*0380*/ 	.word	0x0000a420


	//----- nvinfo : EIATTR_MAX_THREADS
	.align		4
.L_1125:
        /*0384*/ 	.byte	0x04, 0x05
        /*0386*/ 	.short	(.L_1127 - .L_1126)
.L_1126:
        /*0388*/ 	.word	0x00000080
        /*038c*/ 	.word	0x00000001
        /*0390*/ 	.word	0x00000001


	//----- nvinfo : EIATTR_CRS_STACK_SIZE
	.align		4
.L_1127:
        /*0394*/ 	.byte	0x04, 0x1e
        /*0396*/ 	.short	(.L_1129 - .L_1128)
.L_1128:
        /*0398*/ 	.word	0x00000000


	//----- nvinfo : EIATTR_CBANK_PARAM_SIZE
	.align		4
.L_1129:
        /*039c*/ 	.byte	0x03, 0x19
        /*039e*/ 	.short	0x0118


	//----- nvinfo : EIATTR_PARAM_CBANK
	.align		4
        /*03a0*/ 	.byte	0x04, 0x0a
        /*03a2*/ 	.short	(.L_1131 - .L_1130)
	.align		4
.L_1130:
        /*03a4*/ 	.word	index@(.nv.constant0._Z25selective_scan_fwd_kernelI32Selective_Scan_fwd_kernel_traitsILi128ELi16ELi1ELb0ELb1ELb1ELb0EN3c108BFloat16ENS1_7complexIfEEEEv13SSMParamsBase)
        /*03a8*/ 	.short	0x0380
        /*03aa*/ 	.short	0x0118


	//----- nvinfo : EIATTR_SW_WAR
	.align		4
.L_1131:
        /*03ac*/ 	.byte	0x04, 0x36
        /*03ae*/ 	.short	(.L_1133 - .L_1132)
.L_1132:
        /*03b0*/ 	.word	0x00000008
.L_1133:


//--------------------- .nv.info._Z25selective_scan_fwd_kernelI32Selective_Scan_fwd_kernel_traitsILi128ELi16ELi1ELb0ELb1ELb1ELb1EN3c108BFloat16ENS1_7complexIfEEEEv13SSMParamsBase --------------------------
	.section	.nv.info._Z25selective_scan_fwd_kernelI32Selective_Scan_fwd_kernel_traitsILi128ELi16ELi1ELb0ELb1ELb1ELb1EN3c108BFloat16ENS1_7complexIfEEEEv13SSMParamsBase,"",@"SHT_CUDA_INFO"
	.sectionflags	@""
	.align	4


	//----- nvinfo : EIATTR_CUDA_API_VERSION
	.align		4
        /*0000*/ 	.byte	0x04, 0x37
        /*0002*/ 	.short	(.L_1135 - .L_1134)
.L_1134:
        /*0004*/ 	.word	0x00000082


	//----- nvinfo : EIATTR_KPARAM_INFO
	.align		4
.L_1135:
        /*0008*/ 	.byte	0x04, 0x17
        /*000a*/ 	.short	(.L_1137 - .L_1136)
.L_1136:
        /*000c*/ 	.word	0x00000000
        /*0010*/ 	.short	0x0000
        /*0012*/ 	.short	0x0000
        /*0014*/ 	.byte	0x00, 0xf0, 0x61, 0x04


	//----- nvinfo : EIATTR_SPARSE_MMA_MASK
	.align		4
.L_1137:
        /*0018*/ 	.byte	0x03, 0x50
        /*001a*/ 	.short	0x0000


	//----- nvinfo : EIATTR_MAXREG_COUNT
	.align		4
        /*001c*/ 	.byte	0x03, 0x1b
        /*001e*/ 	.short	0x00a8


	//----- nvinfo : EIATTR_NUM_BARRIERS
	.align		4
        /*0020*/ 	.byte	0x02, 0x4c
        /*0022*/ 	.byte	0x01
	.zero		1


	//----- nvinfo : EIATTR_ANNOTATIONS
	.align		4
        /*0024*/ 	.byte	0x04, 0x55
        /*0026*/ 	.short	(.L_1139 - .L_1138)


	//   ....[0]....
.L_1138:
        /* <DEDUP_REMOVED lines=40> */


	//----- nvinfo : EIATTR_MERCURY_ISA_VERSION
	.align		4
.L_1139:
        /*0290*/ 	.byte	0x03, 0x5f
        /*0292*/ 	.short	0x0101


	//----- nvinfo : EIATTR_INT_WARP_WIDE_INSTR_OFFSETS
	.align		4
        /*0294*/ 	.byte	0x04, 0x31
        /*0296*/ 	.short	(.L_1141 - .L_1140)


	//   ....[0]....
.L_1140:
        /*0298*/ 	.word	0x00008360


	//----- nvinfo : EIATTR_COOP_GROUP_MASK_REGIDS
	.align		4
.L_1141:
        /*029c*/ 	.byte	0x04, 0x29
        /*029e*/ 	.short	(.L_1143 - .L_1142)


	//   ....[0]....
.L_1142:
        /*02a0*/ 	.word	0xffffffff


	//   ....[1]....
        /*02a4*/ 	.word	0xffffffff


	//   ....[2]....
        /*02a8*/ 	.word	0xffffffff


	//   ....[3]....
        /*02ac*/ 	.word	0xffffffff


	//   ....[4]....
        /*02b0*/ 	.word	0xffffffff


	//   ....[5]....
        /*02b4*/ 	.word	0xffffffff


	//   ....[6]....
        /*02b8*/ 	.word	0xffffffff


	//   ....[7]....
        /*02bc*/ 	.word	0xffffffff


	//   ....[8]....
        /*02c0*/ 	.word	0xffffffff


	//   ....[9]....
        /*02c4*/ 	.word	0xffffffff


	//   ....[10]....
        /*02c8*/ 	.word	0xffffffff


	//   ....[11]....
        /*02cc*/ 	.word	0xffffffff


	//   ....[12]....
        /*02d0*/ 	.word	0xffffffff


	//   ....[13]....
        /*02d4*/ 	.word	0xffffffff


	//   ....[14]....
        /*02d8*/ 	.word	0xffffffff


	//   ....[15]....
        /*02dc*/ 	.word	0xffffffff


	//   ....[16]....
        /*02e0*/ 	.word	0xffffffff


	//   ....[17]....
        /*02e4*/ 	.word	0xffffffff


	//   ....[18]....
        /*02e8*/ 	.word	0xffffffff


	//   ....[19]....
        /*02ec*/ 	.word	0xffffffff


	//   ....[20]....
        /*02f0*/ 	.word	0xffffffff


	//   ....[21]....
        /*02f4*/ 	.word	0xffffffff


	//   ....[22]....
        /*02f8*/ 	.word	0xffffffff


	//   ....[23]....
        /*02fc*/ 	.word	0xffffffff


	//   ....[24]....
        /*0300*/ 	.word	0xffffffff


	//   ....[25]....
        /*0304*/ 	.word	0xffffffff


	//   ....[26]....
        /*0308*/ 	.word	0xffffffff


	//   ....[27]....
        /*030c*/ 	.word	0xffffffff


	//   ....[28]....
        /*0310*/ 	.word	0xffffffff


	//   ....[29]....
        /*0314*/ 	.word	0xffffffff


	//   ....[30]....
        /*0318*/ 	.word	0xffffffff


	//----- nvinfo : EIATTR_COOP_GROUP_INSTR_OFFSETS
	.align		4
.L_1143:
        /*031c*/ 	.byte	0x04, 0x28
        /*031e*/ 	.short	(.L_1145 - .L_1144)


	//   ....[0]....
.L_1144:
        /*0320*/ 	.word	0x000014c0


	//   ....[1]....
        /*0324*/ 	.word	0x00001b10


	//   ....[2]....
        /*0328*/ 	.word	0x000058d0


	//   ....[3]....
        /*032c*/ 	.word	0x00007ee0


	//   ....[4]....
        /*0330*/ 	.word	0x00007f10


	//   ....[5]....
        /*0334*/ 	.word	0x00007f30


	//   ....[6]....
        /*0338*/ 	.word	0x00007f50


	//   ....[7]....
        /*033c*/ 	.word	0x00007fe0


	//   ....[8]....
        /*0340*/ 	.word	0x00008010


	//   ....[9]....
        /*0344*/ 	.word	0x00008020


	//   ....[10]....
        /*0348*/ 	.word	0x00008030


	//   ....[11]....
        /*034c*/ 	.word	0x000080d0


	//   ....[12]....
        /*0350*/ 	.word	0x00008100


	//   ....[13]....
        /*0354*/ 	.word	0x00008110


	//   ....[14]....
        /*0358*/ 	.word	0x00008120


	//   ....[15]....
        /*035c*/ 	.word	0x000081d0


	//   ....[16]....
        /*0360*/ 	.word	0x000081f0


	//   ....[17]....
        /*0364*/ 	.word	0x00008200


	//   ....[18]....
        /*0368*/ 	.word	0x00008210


	//   ....[19]....
        /*036c*/ 	.word	0x000082c0


	//   ....[20]....
        /*0370*/ 	.word	0x000082e0


	//   ....[21]....
        /*0374*/ 	.word	0x000082f0


	//   ....[22]....
        /*0378*/ 	.word	0x00008300


	//   ....[23]....
        /*037c*/ 	.word	0x00008420


	//   ....[24]....
        /*0380*/ 	.word	0x000089d0


	//   ....[25]....
        /*0384*/ 	.word	0x000089f0


	//   ....[26]....
        /*0388*/ 	.word	0x00008a10


	//   ....[27]....
        /*038c*/ 	.word	0x00008a30


	//   ....[28]....
        /*0390*/ 	.word	0x00009f80


	//   ....[29]....
        /*0394*/ 	.word	0x0000a8e0


	//   ....[30]....
        /*0398*/ 	.word	0x0000b320


	//----- nvinfo : EIATTR_VRC_CTA_INIT_COUNT
	.align		4
.L_1145:
        /*039c*/ 	.byte	0x02, 0x4a
	.zero		1
	.zero		1


	//----- nvinfo : EIATTR_EXIT_INSTR_OFFSETS
	.align		4
        /*03a0*/ 	.byte	0x04, 0x1c
        /*03a2*/ 	.short	(.L_1147 - .L_1146)


	//   ....[0]....
.L_1146:
        /*03a4*/ 	.word	0x000004b0


	//   ....[1]....
        /*03a8*/ 	.word	0x0000b770


	//----- nvinfo : EIATTR_MAX_THREADS
	.align		4
.L_1147:
        /*03ac*/ 	.byte	0x04, 0x05
        /*03ae*/ 	.short	(.L_1149 - .L_1148)
.L_1148:
        /*03b0*/ 	.word	0x00000080
        /*03b4*/ 	.word	0x00000001
        /*03b8*/ 	.word	0x00000001


	//----- nvinfo : EIATTR_CRS_STACK_SIZE
	.align		4
.L_1149:
        /*03bc*/ 	.byte	0x04, 0x1e
        /*03be*/ 	.short	(.L_1151 - .L_1150)
.L_1150:
        /*03c0*/ 	.word	0x00000000


	//----- nvinfo : EIATTR_CBANK_PARAM_SIZE
	.align		4
.L_1151:
        /*03c4*/ 	.byte	0x03, 0x19
        /*03c6*/ 	.short	0x0118


	//----- nvinfo : EIATTR_PARAM_CBANK
	.align		4
        /*03c8*/ 	.byte	0x04, 0x0a
        /*03ca*/ 	.short	(.L_1153 - .L_1152)
	.align		4
.L_1152:
        /*03cc*/ 	.word	index@(.nv.constant0._Z25selective_scan_fwd_kernelI32Selective_Scan_fwd_kernel_traitsILi128ELi16ELi1ELb0ELb1ELb1ELb1EN3c108BFloat16ENS1_7complexIfEEEEv13SSMParamsBase)
        /*03d0*/ 	.short	0x0380
        /*03d2*/ 	.short	0x0118


	//----- nvinfo : EIATTR_SW_WAR
	.align		4
.L_1153:
        /*03d4*/ 	.byte	0x04, 0x36
        /*03d6*/ 	.short	(.L_1155 - .L_1154)
.L_1154:
        /*03d8*/ 	.word	0x00000008
.L_1155:


//--------------------- .nv.info._Z25selective_scan_fwd_kernelI32Selective_Scan_fwd_kernel_traitsILi128ELi16ELi1ELb1ELb0ELb0ELb0EN3c108BFloat16ENS1_7complexIfEEEEv13SSMParamsBase --------------------------
	.section	.nv.info._Z25selective_scan_fwd_kernelI32Selective_Scan_fwd_kernel_traitsILi128ELi16ELi1ELb1ELb0ELb0ELb0EN3c108BFloat16ENS1_7complexIfEEEEv13SSMParamsBase,"",@"SHT_CUDA_INFO"
	.sectionflags	@""
	.align	4


	//----- nvinfo : EIATTR_CUDA_API_VERSION
	.align		4
        /*0000*/ 	.byte	0x04, 0x37
        /*0002*/ 	.short	(.L_1157 - .L_1156)
.L_1156:
        /*0004*/ 	.word	0x00000082


	//----- nvinfo : EIATTR_KPARAM_INFO
	.align		4
.L_1157:
        /*0008*/ 	.byte	0x04, 0x17
        /*000a*/ 	.short	(.L_1159 - .L_1158)
.L_1158:
        /*000c*/ 	.word	0x00000000
        /*0010*/ 	.short	0x0000
        /*0012*/ 	.short	0x0000
        /*0014*/ 	.byte	0x00, 0xf0, 0x61, 0x04


	//----- nvinfo : EIATTR_SPARSE_MMA_MASK
	.align		4
.L_1159:
        /*0018*/ 	.byte	0x03, 0x50
        /*001a*/ 	.short	0x0000


	//----- nvinfo : EIATTR_MAXREG_COUNT
	.align		4
        /*001c*/ 	.byte	0x03, 0x1b
        /*001e*/ 	.short	0x00a8


	//----- nvinfo : EIATTR_NUM_BARRIERS
	.align		4
        /*0020*/ 	.byte	0x02, 0x4c
        /*0022*/ 	.byte	0x01
	.zero		1


	//----- nvinfo : EIATTR_MERCURY_ISA_VERSION
	.align		4
        /*0024*/ 	.byte	0x03, 0x5f
        /*0026*/ 	.short	0x0101


	//----- nvinfo : EIATTR_COOP_GROUP_MASK_REGIDS
	.align		4
        /*0028*/ 	.byte	0x04, 0x29
        /*002a*/ 	.short	(.L_1161 - .L_1160)


	//   ....[0]....
.L_1160:
        /*002c*/ 	.word	0xffffffff


	//   ....[1]....
        /*0030*/ 	.word	0xffffffff


	//   ....[2]....
        /*0034*/ 	.word	0xffffffff


	//   ....[3]....
        /*0038*/ 	.word	0xffffffff


	//   ....[4]....
        /*003c*/ 	.word	0xffffffff


	//   ....[5]....
        /*0040*/ 	.word	0xffffffff


	//   ....[6]....
        /*0044*/ 	.word	0xffffffff


	//   ....[7]....
        /*0048*/ 	.word	0xffffffff


	//   ....[8]....
        /*004c*/ 	.word	0xffffffff


	//   ....[9]....
        /*0050*/ 	.word	0xffffffff


	//   ....[10]....
        /*0054*/ 	.word	0xffffffff


	//   ....[11]....
        /*0058*/ 	.word	0xffffffff


	//   ....[12]....
        /*005c*/ 	.word	0xffffffff


	//   ....[13]....
        /*0060*/ 	.word	0xffffffff


	//   ....[14]....
        /*0064*/ 	.word	0xffffffff


	//   ....[15]....
        /*0068*/ 	.word	0xffffffff


	//   ....[16]....
        /*006c*/ 	.word	0xffffffff


	//   ....[17]....
        /*0070*/ 	.word	0xffffffff


	//   ....[18]....
        /*0074*/ 	.word	0xffffffff


	//   ....[19]....
        /*0078*/ 	.word	0xffffffff


	//   ....[20]....
        /*007c*/ 	.word	0xffffffff


	//   ....[21]....
        /*0080*/ 	.word	0xffffffff


	//   ....[22]....
        /*0084*/ 	.word	0xffffffff


	//   ....[23]....
        /*0088*/ 	.word	0xffffffff


	//   ....[24]....
        /*008c*/ 	.word	0xffffffff


	//   ....[25]....
        /*0090*/ 	.word	0xffffffff


	//   ....[26]....
        /*0094*/ 	.word	0xffffffff


	//----- nvinfo : EIATTR_COOP_GROUP_INSTR_OFFSETS
	.align		4
.L_1161:
        /*0098*/ 	.byte	0x04, 0x28
        /*009a*/ 	.short	(.L_1163 - .L_1162)


	//   ....[0]....
.L_1162:
        /*009c*/ 	.word	0x000005e0


	//   ....[1]....
        /*00a0*/ 	.word	0x00000680


	//   ....[2]....
        /*00a4*/ 	.word	0x00004270


	//   ....[3]....
        /*00a8*/ 	.word	0x000042a0


	//   ....[4]....
        /*00ac*/ 	.word	0x00004300


	//   ....[5]....
        /*00b0*/ 	.word	0x00004310


	//   ....[6]....
        /*00b4*/ 	.word	0x00004380


	//   ....[7]....
        /*00b8*/ 	.word	0x000043a0


	//   ....[8]....
        /*00bc*/ 	.word	0x000043e0


	//   ....[9]....
        /*00c0*/ 	.word	0x00004400


	//   ....[10]....
        /*00c4*/ 	.word	0x00004480


	//   ....[11]....
        /*00c8*/ 	.word	0x000044b0


	//   ....[12]....
        /*00cc*/ 	.word	0x000044d0


	//   ....[13]....
        /*00d0*/ 	.word	0x000044e0


	//   ....[14]....
        /*00d4*/ 	.word	0x00004580


	//   ....[15]....
        /*00d8*/ 	.word	0x000045b0


	//   ....[16]....
        /*00dc*/ 	.word	0x000045c0


	//   ....[17]....
        /*00e0*/ 	.word	0x000045d0


	//   ....[18]....
        /*00e4*/ 	.word	0x00004670


	//   ....[19]....
        /*00e8*/ 	.word	0x000046a0


	//   ....[20]....
        /*00ec*/ 	.word	0x000046b0


	//   ....[21]....
        /*00f0*/ 	.word	0x000046c0


	//   ....[22]....
        /*00f4*/ 	.word	0x00004b60


	//   ....[23]....
        /*00f8*/ 	.word	0x00004b80


	//   ....[24]....
        /*00fc*/ 	.word	0x00004ba0


	//   ....[25]....
        /*0100*/ 	.word	0x00004bc0


	//   ....[26]....
        /*0104*/ 	.word	0x00005a90


	//----- nvinfo : EIATTR_VRC_CTA_INIT_COUNT
	.align		4
.L_1163:
        /*0108*/ 	.byte	0x02, 0x4a
	.zero		1
	.zero		1


	//----- nvinfo : EIATTR_EXIT_INSTR_OFFSETS
	.align		4
        /*010c*/ 	.byte	0x04, 0x1c
        /*010e*/ 	.short	(.L_1165 - .L_1164)


	//   ....[0]....
.L_1164:
        /*0110*/ 	.word	0x000001f0


	//   ....[1]....
        /*0114*/ 	.word	0x00005b70


	//----- nvinfo : EIATTR_MAX_THREADS
	.align		4
.L_1165:
        /*0118*/ 	.byte	0x04, 0x05
        /*011a*/ 	.short	(.L_1167 - .L_1166)
.L_1166:
        /*011c*/ 	.word	0x00000080
        /*0120*/ 	.word	0x00000001
        /*0124*/ 	.word	0x00000001


	//----- nvinfo : EIATTR_CRS_STACK_SIZE
	.align		4
.L_1167:
        /*0128*/ 	.byte	0x04, 0x1e
        /*012a*/ 	.short	(.L_1169 - .L_1168)
.L_1168:
        /*012c*/ 	.word	0x00000000


	//----- nvinfo : EIATTR_CBANK_PARAM_SIZE
	.align		4
.L_1169:
        /*0130*/ 	.byte	0x03, 0x19
        /*0132*/ 	.short	0x0118


	//----- nvinfo : EIATTR_PARAM_CBANK
	.align		4
        /*0134*/ 	.byte	0x04, 0x0a
        /*0136*/ 	.short	(.L_1171 - .L_1170)
	.align		4
.L_1170:
        /*0138*/ 	.word	index@(.nv.constant0._Z25selective_scan_fwd_kernelI32Selective_Scan_fwd_kernel_traitsILi128ELi16ELi1ELb1ELb0ELb0ELb0EN3c108BFloat16ENS1_7complexIfEEEEv13SSMParamsBase)
        /*013c*/ 	.short	0x0380
        /*013e*/ 	.short	0x0118


	//----- nvinfo : EIATTR_SW_WAR
	.align		4
.L_1171:
        /*0140*/ 	.byte	0x04, 0x36
        /*0142*/ 	.short	(.L_1173 - .L_1172)
.L_1172:
        /*0144*/ 	.word	0x00000008
.L_1173:


//--------------------- .nv.info._Z25selective_scan_fwd_kernelI32Selective_Scan_fwd_kernel_traitsILi128ELi16ELi1ELb1ELb0ELb0ELb1EN3c108BFloat16ENS1_7complexIfEEEEv13SSMParamsBase --------------------------
	.section	.nv.info._Z25selective_scan_fwd_kernelI32Selective_Scan_fwd_kernel_traitsILi128ELi16ELi1ELb1ELb0ELb0ELb1EN3c108BFloat16ENS1_7complexIfEEEEv13SSMParamsBase,"",@"SHT_CUDA_INFO"
	.sectionflags	@""
	.align	4


	//----- nvinfo : EIATTR_CUDA_API_VERSION
	.align		4
        /*0000*/ 	.byte	0x04, 0x37
        /*0002*/ 	.short	(.L_1175 - .L_1174)
.L_1174:
        /*0004*/ 	.word	0x00000082


	//----- nvinfo : EIATTR_KPARAM_INFO
	.align		4
.L_1175:
        /*0008*/ 	.byte	0x04, 0x17
        /*000a*/ 	.short	(.L_1177 - .L_1176)
.L_1176:
        /*000c*/ 	.word	0x00000000
        /*0010*/ 	.short	0x0000
        /*0012*/ 	.short	0x0000
        /*0014*/ 	.byte	0x00, 0xf0, 0x61, 0x04


	//----- nvinfo : EIATTR_SPARSE_MMA_MASK
	.align		4
.L_1177:
        /*0018*/ 	.byte	0x03, 0x50
        /*001a*/ 	.short	0x0000


	//----- nvinfo : EIATTR_MAXREG_COUNT
	.align		4
        /*001c*/ 	.byte	0x03, 0x1b
        /*001e*/ 	.short	0x00a8


	//----- nvinfo : EIATTR_NUM_BARRIERS
	.align		4
        /*0020*/ 	.byte	0x02, 0x4c
        /*0022*/ 	.byte	0x01
	.zero		1


	//----- nvinfo : EIATTR_MERCURY_ISA_VERSION
	.align		4
        /*0024*/ 	.byte	0x03, 0x5f
        /*0026*/ 	.short	0x0101


	//----- nvinfo : EIATTR_COOP_GROUP_MASK_REGIDS
	.align		4
        /*0028*/ 	.byte	0x04, 0x29
        /*002a*/ 	.short	(.L_1179 - .L_1178)


	//   ....[0]....
.L_1178:
        /*002c*/ 	.word	0xffffffff


	//   ....[1]....
        /*0030*/ 	.word	0xffffffff


	//   ....[2]....
        /*0034*/ 	.word	0xffffffff


	//   ....[3]....
        /*0038*/ 	.word	0xffffffff


	//   ....[4]....
        /*003c*/ 	.word	0xffffffff


	//   ....[5]....
        /*0040*/ 	.word	0xffffffff


	//   ....[6]....
        /*0044*/ 	.word	0xffffffff


	//   ....[7]....
        /*0048*/ 	.word	0xffffffff


	//   ....[8]....
        /*004c*/ 	.word	0xffffffff


	//   ....[9]....
        /*0050*/ 	.word	0xffffffff


	//   ....[10]....
        /*0054*/ 	.word	0xffffffff


	//   ....[11]....
        /*0058*/ 	.word	0xffffffff


	//   ....[12]....
        /*005c*/ 	.word	0xffffffff


	//   ....[13]....
        /*0060*/ 	.word	0xffffffff


	//   ....[14]....
        /*0064*/ 	.word	0xffffffff


	//   ....[15]....
        /*0068*/ 	.word	0xffffffff


	//   ....[16]....
        /*006c*/ 	.word	0xffffffff


	//   ....[17]....
        /*0070*/ 	.word	0xffffffff


	//   ....[18]....
        /*0074*/ 	.word	0xffffffff


	//   ....[19]....
        /*0078*/ 	.word	0xffffffff


	//   ....[20]....
        /*007c*/ 	.word	0xffffffff


	//   ....[21]....
        /*0080*/ 	.word	0xffffffff


	//   ....[22]....
        /*0084*/ 	.word	0xffffffff


	//   ....[23]....
        /*0088*/ 	.word	0xffffffff


	//   ....[24]....
        /*008c*/ 	.word	0xffffffff


	//   ....[25]....
        /*0090*/ 	.word	0xffffffff


	//   ....[26]....
        /*0094*/ 	.word	0xffffffff


	//   ....[27]....
        /*0098*/ 	.word	0xffffffff


	//   ....[28]....
        /*009c*/ 	.word	0xffffffff


	//----- nvinfo : EIATTR_COOP_GROUP_INSTR_OFFSETS
	.align		4
.L_1179:
        /*00a0*/ 	.byte	0x04, 0x28
        /*00a2*/ 	.short	(.L_1181 - .L_1180)


	//   ....[0]....
.L_1180:
        /*00a4*/ 	.word	0x00000610


	//   ....[1]....
        /*00a8*/ 	.word	0x000006b0


	//   ....[2]....
        /*00ac*/ 	.word	0x000042a0


	//   ....[3]....
        /*00b0*/ 	.word	0x000042d0


	//   ....[4]....
        /*00b4*/ 	.word	0x00004330


	//   ....[5]....
        /*00b8*/ 	.word	0x00004340


	//   ....[6]....
        /*00bc*/ 	.word	0x000043b0


	//   ....[7]....
        /*00c0*/ 	.word	0x000043d0


	//   ....[8]....
        /*00c4*/ 	.word	0x00004410


	//   ....[9]....
        /*00c8*/ 	.word	0x00004430


	//   ....[10]....
        /*00cc*/ 	.word	0x000044b0


	//   ....[11]....
        /*00d0*/ 	.word	0x000044e0


	//   ....[12]....
        /*00d4*/ 	.word	0x00004500


	//   ....[13]....
        /*00d8*/ 	.word	0x00004510


	//   ....[14]....
        /*00dc*/ 	.word	0x000045b0


	//   ....[15]....
        /*00e0*/ 	.word	0x000045e0


	//   ....[16]....
        /*00e4*/ 	.word	0x000045f0


	//   ....[17]....
        /*00e8*/ 	.word	0x00004600


	//   ....[18]....
        /*00ec*/ 	.word	0x000046a0


	//   ....[19]....
        /*00f0*/ 	.word	0x000046d0


	//   ....[20]....
        /*00f4*/ 	.word	0x000046e0


	//   ....[21]....
        /*00f8*/ 	.word	0x000046f0


	//   ....[22]....
        /*00fc*/ 	.word	0x00004b90


	//   ....[23]....
        /*0100*/ 	.word	0x00004bb0


	//   ....[24]....
        /*0104*/ 	.word	0x00004bd0


	//   ....[25]....
        /*0108*/ 	.word	0x00004bf0


	//   ....[26]....
        /*010c*/ 	.word	0x00005a70


	//   ....[27]....
        /*0110*/ 	.word	0x00005c70


	//   ....[28]....
        /*0114*/ 	.word	0x00006500


	//----- nvinfo : EIATTR_VRC_CTA_INIT_COUNT
	.align		4
.L_1181:
        /*0118*/ 	.byte	0x02, 0x4a
	.zero		1
	.zero		1


	//----- nvinfo : EIATTR_EXIT_INSTR_OFFSETS
	.align		4
        /*011c*/ 	.byte	0x04, 0x1c
        /*011e*/ 	.short	(.L_1183 - .L_1182)


	//   ....[0]....
.L_1182:
        /*0120*/ 	.word	0x000001f0


	//   ....[1]....
        /*0124*/ 	.word	0x000065e0


	//----- nvinfo : EIATTR_MAX_THREADS
	.align		4
.L_1183:
        /*0128*/ 	.byte	0x04, 0x05
        /*012a*/ 	.short	(.L_1185 - .L_1184)
.L_1184:
        /*012c*/ 	.word	0x00000080
        /*0130*/ 	.word	0x00000001
        /*0134*/ 	.word	0x00000001


	//----- nvinfo : EIATTR_CRS_STACK_SIZE
	.align		4
.L_1185:
        /*0138*/ 	.byte	0x04, 0x1e
        /*013a*/ 	.short	(.L_1187 - .L_1186)
.L_1186:
        /*013c*/ 	.word	0x00000000


	//----- nvinfo : EIATTR_CBANK_PARAM_SIZE
	.align		4
.L_1187:
        /*0140*/ 	.byte	0x03, 0x19
        /*0142*/ 	.short	0x0118


	//----- nvinfo : EIATTR_PARAM_CBANK
	.align		4
        /*0144*/ 	.byte	0x04, 0x0a
        /*0146*/ 	.short	(.L_1189 - .L_1188)
	.align		4
.L_1188:
        /*0148*/ 	.word	index@(.nv.constant0._Z25selective_scan_fwd_kernelI32Selective_Scan_fwd_kernel_traitsILi128ELi16ELi1ELb1ELb0ELb0ELb1EN3c108BFloat16ENS1_7complexIfEEEEv13SSMParamsBase)
        /*014c*/ 	.short	0x0380
        /*014e*/ 	.short	0x0118


	//----- nvinfo : EIATTR_SW_WAR
	.align		4
.L_1189:
        /*0150*/ 	.byte	0x04, 0x36
        /*0152*/ 	.short	(.L_1191 - .L_1190)
.L_1190:
        /*0154*/ 	.word	0x00000008
.L_1191:


//--------------------- .nv.info._Z25selective_scan_fwd_kernelI32Selective_Scan_fwd_kernel_traitsILi128ELi16ELi1ELb1ELb0ELb1ELb0EN3c108BFloat16ENS1_7complexIfEEEEv13SSMParamsBase --------------------------
	.section	.nv.info._Z25selective_scan_fwd_kernelI32Selective_Scan_fwd_kernel_traitsILi128ELi16ELi1ELb1ELb0ELb1ELb0EN3c108BFloat16ENS1_7complexIfEEEEv13SSMParamsBase,"",@"SHT_CUDA_INFO"
	.sectionflags	@""
	.align	4


	//----- nvinfo : EIATTR_CUDA_API_VERSION
	.align		4
        /*0000*/ 	.byte	0x04, 0x37
        /*0002*/ 	.short	(.L_1193 - .L_1192)
.L_1192:
        /*0004*/ 	.word	0x00000082


	//----- nvinfo : EIATTR_KPARAM_INFO
	.align		4
.L_1193:
        /*0008*/ 	.byte	0x04, 0x17
        /*000a*/ 	.short	(.L_1195 - .L_1194)
.L_1194:
        /*000c*/ 	.word	0x00000000
        /*0010*/ 	.short	0x0000
        /*0012*/ 	.short	0x0000
        /*0014*/ 	.byte	0x00, 0xf0, 0x61, 0x04


	//----- nvinfo : EIATTR_SPARSE_MMA_MASK
	.align		4
.L_1195:
        /*0018*/ 	.byte	0x03, 0x50
        /*001a*/ 	.short	0x0000


	//----- nvinfo : EIATTR_MAXREG_COUNT
	.align		4
        /*001c*/ 	.byte	0x03, 0x1b
        /*001e*/ 	.short	0x00a8


	//----- nvinfo : EIATTR_NUM_BARRIERS
	.align		4
        /*0020*/ 	.byte	0x02, 0x4c
        /*0022*/ 	.byte	0x01
	.zero		1


	//----- nvinfo : EIATTR_MERCURY_ISA_VERSION
	.align		4
        /*0024*/ 	.byte	0x03, 0x5f
        /*0026*/ 	.short	0x0101


	//----- nvinfo : EIATTR_COOP_GROUP_MASK_REGIDS
	.align		4
        /*0028*/ 	.byte	0x04, 0x29
        /*002a*/ 	.short	(.L_1197 - .L_1196)


	//   ....[0]....
.L_1196:
        /*002c*/ 	.word	0xffffffff


	//   ....[1]....
        /*0030*/ 	.word	0xffffffff


	//   ....[2]....
        /*0034*/ 	.word	0xffffffff


	//   ....[3]....
        /*0038*/ 	.word	0xffffffff


	//   ....[4]....
        /*003c*/ 	.word	0xffffffff


	//   ....[5]....
        /*0040*/ 	.word	0xffffffff


	//   ....[6]....
        /*0044*/ 	.word	0xffffffff


	//   ....[7]....
        /*0048*/ 	.word	0xffffffff


	//   ....[8]....
        /*004c*/ 	.word	0xffffffff


	//   ....[9]....
        /*0050*/ 	.word	0xffffffff


	//   ....[10]....
        /*0054*/ 	.word	0xffffffff


	//   ....[11]....
        /*0058*/ 	.word	0xffffffff


	//   ....[12]....
        /*005c*/ 	.word	0xffffffff


	//   ....[13]....
        /*0060*/ 	.word	0xffffffff


	//   ....[14]....
        /*0064*/ 	.word	0xffffffff


	//   ....[15]....
        /*0068*/ 	.word	0xffffffff


	//   ....[16]....
        /*006c*/ 	.word	0xffffffff


	//   ....[17]....
        /*0070*/ 	.word	0xffffffff


	//   ....[18]....
        /*0074*/ 	.word	0xffffffff


	//   ....[19]....
        /*0078*/ 	.word	0xffffffff


	//   ....[20]....
        /*007c*/ 	.word	0xffffffff


	//   ....[21]....
        /*0080*/ 	.word	0xffffffff


	//   ....[22]....
        /*0084*/ 	.word	0xffffffff


	//   ....[23]....
        /*0088*/ 	.word	0xffffffff


	//   ....[24]....
        /*008c*/ 	.word	0xffffffff


	//   ....[25]....
        /*0090*/ 	.word	0xffffffff


	//   ....[26]....
        /*0094*/ 	.word	0xffffffff


	//   ....[27]....
        /*0098*/ 	.word	0xffffffff


	//----- nvinfo : EIATTR_COOP_GROUP_INSTR_OFFSETS
	.align		4
.L_1197:
        /*009c*/ 	.byte	0x04, 0x28
        /*009e*/ 	.short	(.L_1199 - .L_1198)


	//   ....[0]....
.L_1198:
        /*00a0*/ 	.word	0x00000830


	//   ....[1]....
        /*00a4*/ 	.word	0x000008d0


	//   ....[2]....
        /*00a8*/ 	.word	0x00004570


	//   ....[3]....
        /*00ac*/ 	.word	0x000045b0


	//   ....[4]....
        /*00b0*/ 	.word	0x00004620


	//   ....[5]....
        /*00b4*/ 	.word	0x00004670


	//   ....[6]....
        /*00b8*/ 	.word	0x000046f0


	//   ....[7]....
        /*00bc*/ 	.word	0x00004700


	//   ....[8]....
        /*00c0*/ 	.word	0x00004750


	//   ....[9]....
        /*00c4*/ 	.word	0x00004770


	//   ....[10]....
        /*00c8*/ 	.word	0x000047a0


	//   ....[11]....
        /*00cc*/ 	.word	0x00004840


	//   ....[12]....
        /*00d0*/ 	.word	0x00004870


	//   ....[13]....
        /*00d4*/ 	.word	0x00004890


	//   ....[14]....
        /*00d8*/ 	.word	0x000048a0


	//   ....[15]....
        /*00dc*/ 	.word	0x00004940


	//   ....[16]....
        /*00e0*/ 	.word	0x00004970


	//   ....[17]....
        /*00e4*/ 	.word	0x00004980


	//   ....[18]....
        /*00e8*/ 	.word	0x00004990


	//   ....[19]....
        /*00ec*/ 	.word	0x00004a30


	//   ....[20]....
        /*00f0*/ 	.word	0x00004a60


	//   ....[21]....
        /*00f4*/ 	.word	0x00004a70


	//   ....[22]....
        /*00f8*/ 	.word	0x00004a80


	//   ....[23]....
        /*00fc*/ 	.word	0x00005030


	//   ....[24]....
        /*0100*/ 	.word	0x00005070


	//   ....[25]....
        /*0104*/ 	.word	0x000050a0


	//   ....[26]....
        /*0108*/ 	.word	0x000050d0


	//   ....[27]....
        /*010c*/ 	.word	0x00006550


	//----- nvinfo : EIATTR_VRC_CTA_INIT_COUNT
	.align		4
.L_1199:
        /*0110*/ 	.byte	0x02, 0x4a
	.zero		1
	.zero		1


	//----- nvinfo : EIATTR_EXIT_INSTR_OFFSETS
	.align		4
        /*0114*/ 	.byte	0x04, 0x1c
        /*0116*/ 	.short	(.L_1201 - .L_1200)


	//   ....[0]....
.L_1200:
        /*0118*/ 	.word	0x000004a0


	//   ....[1]....
        /*011c*/ 	.word	0x00006650


	//----- nvinfo : EIATTR_MAX_THREADS
	.align		4
.L_1201:
        /*0120*/ 	.byte	0x04, 0x05
        /*0122*/ 	.short	(.L_1203 - .L_1202)
.L_1202:
        /*0124*/ 	.word	0x00000080
        /*0128*/ 	.word	0x00000001
        /*012c*/ 	.word	0x00000001


	//----- nvinfo : EIATTR_CRS_STACK_SIZE
	.align		4
.L_1203:
        /*0130*/ 	.byte	0x04, 0x1e
        /*0132*/ 	.short	(.L_1205 - .L_1204)
.L_1204:
        /*0134*/ 	.word	0x00000000


	//----- nvinfo : EIATTR_CBANK_PARAM_SIZE
	.align		4
.L_1205:
        /*0138*/ 	.byte	0x03, 0x19
        /*013a*/ 	.short	0x0118


	//----- nvinfo : EIATTR_PARAM_CBANK
	.align		4
        /*013c*/ 	.byte	0x04, 0x0a
        /*013e*/ 	.short	(.L_1207 - .L_1206)
	.align		4
.L_1206:
        /*0140*/ 	.word	index@(.nv.constant0._Z25selective_scan_fwd_kernelI32Selective_Scan_fwd_kernel_traitsILi128ELi16ELi1ELb1ELb0ELb1ELb0EN3c108BFloat16ENS1_7complexIfEEEEv13SSMParamsBase)
        /*0144*/ 	.short	0x0380
        /*0146*/ 	.short	0x0118


	//----- nvinfo : EIATTR_SW_WAR
	.align		4
.L_1207:
        /*0148*/ 	.byte	0x04, 0x36
        /*014a*/ 	.short	(.L_1209 - .L_1208)
.L_1208:
        /*014c*/ 	.word	0x00000008
.L_1209:


//--------------------- .nv.info._Z25selective_scan_fwd_kernelI32Selective_Scan_fwd_kernel_traitsILi128ELi16ELi1ELb1ELb0ELb1ELb1EN3c108BFloat16ENS1_7complexIfEEEEv13SSMParamsBase --------------------------
	.section	.nv.info._Z25selective_scan_fwd_kernelI32Selective_Scan_fwd_kernel_traitsILi128ELi16ELi1ELb1ELb0ELb1ELb1EN3c108BFloat16ENS1_7complexIfEEEEv13SSMParamsBase,"",@"SHT_CUDA_INFO"
	.sectionflags	@""
	.align	4


	//----- nvinfo : EIATTR_CUDA_API_VERSION
	.align		4
        /*0000*/ 	.byte	0x04, 0x37
        /*0002*/ 	.short	(.L_1211 - .L_1210)
.L_1210:
        /*0004*/ 	.word	0x00000082


	//----- nvinfo : EIATTR_KPARAM_INFO
	.align		4
.L_1211:
        /*0008*/ 	.byte	0x04, 0x17
        /*000a*/ 	.short	(.L_1213 - .L_1212)
.L_1212:
        /*000c*/ 	.word	0x00000000
        /*0010*/ 	.short	0x0000
        /*0012*/ 	.short	0x0000
        /*0014*/ 	.byte	0x00, 0xf0, 0x61, 0x04


	//----- nvinfo : EIATTR_SPARSE_MMA_MASK
	.align		4
.L_1213:
        /*0018*/ 	.byte	0x03, 0x50
        /*001a*/ 	.short	0x0000


	//----- nvinfo : EIATTR_MAXREG_COUNT
	.align		4
        /*001c*/ 	.byte	0x03, 0x1b
        /*001e*/ 	.short	0x00a8


	//----- nvinfo : EIATTR_NUM_BARRIERS
	.align		4
        /*0020*/ 	.byte	0x02, 0x4c
        /*0022*/ 	.byte	0x01
	.zero		1


	//----- nvinfo : EIATTR_MERCURY_ISA_VERSION
	.align		4
        /*0024*/ 	.byte	0x03, 0x5f
        /*0026*/ 	.short	0x0101


	//----- nvinfo : EIATTR_COOP_GROUP_MASK_REGIDS
	.align		4
        /*0028*/ 	.byte	0x04, 0x29
        /*002a*/ 	.short	(.L_1215 - .L_1214)


	//   ....[0]....
.L_1214:
        /*002c*/ 	.word	0xffffffff


	//   ....[1]....
        /*0030*/ 	.word	0xffffffff


	//   ....[2]....
        /*0034*/ 	.word	0xffffffff


	//   ....[3]....
        /*0038*/ 	.word	0xffffffff


	//   ....[4]....
        /*003c*/ 	.word	0xffffffff


	//   ....[5]....
        /*0040*/ 	.word	0xffffffff


	//   ....[6]....
        /*0044*/ 	.word	0xffffffff


	//   ....[7]....
        /*0048*/ 	.word	0xffffffff


	//   ....[8]....
        /*004c*/ 	.word	0xffffffff


	//   ....[9]....
        /*0050*/ 	.word	0xffffffff


	//   ....[10]....
        /*0054*/ 	.word	0xffffffff


	//   ....[11]....
        /*0058*/ 	.word	0xffffffff


	//   ....[12]....
        /*005c*/ 	.word	0xffffffff


	//   ....[13]....
        /*0060*/ 	.word	0xffffffff


	//   ....[14]....
        /*0064*/ 	.word	0xffffffff


	//   ....[15]....
        /*0068*/ 	.word	0xffffffff


	//   ....[16]....
        /*006c*/ 	.word	0xffffffff


	//   ....[17]....
        /*0070*/ 	.word	0xffffffff


	//   ....[18]....
        /*0074*/ 	.word	0xffffffff


	//   ....[19]....
        /*0078*/ 	.word	0xffffffff


	//   ....[20]....
        /*007c*/ 	.word	0xffffffff


	//   ....[21]....
        /*0080*/ 	.word	0xffffffff


	//   ....[22]....
        /*0084*/ 	.word	0xffffffff


	//   ....[23]....
        /*0088*/ 	.word	0xffffffff


	//   ....[24]....
        /*008c*/ 	.word	0xffffffff


	//   ....[25]....
        /*0090*/ 	.word	0xffffffff


	//   ....[26]....
        /*0094*/ 	.word	0xffffffff


	//   ....[27]....
        /*0098*/ 	.word	0xffffffff


	//   ....[28]....
        /*009c*/ 	.word	0xffffffff


	//   ....[29]....
        /*00a0*/ 	.word	0xffffffff


	//----- nvinfo : EIATTR_COOP_GROUP_INSTR_OFFSETS
	.align		4
.L_1215:
        /*00a4*/ 	.byte	0x04, 0x28
        /*00a6*/ 	.short	(.L_1217 - .L_1216)


	//   ....[0]....
.L_1216:
        /*00a8*/ 	.word	0x00000830


	//   ....[1]....
        /*00ac*/ 	.word	0x000008d0


	//   ....[2]....
        /*00b0*/ 	.word	0x00004570


	//   ....[3]....
        /*00b4*/ 	.word	0x000045b0


	//   ....[4]....
        /*00b8*/ 	.word	0x00004620


	//   ....[5]....
        /*00bc*/ 	.word	0x00004670


	//   ....[6]....
        /*00c0*/ 	.word	0x000046f0


	//   ....[7]....
        /*00c4*/ 	.word	0x00004700


	//   ....[8]....
        /*00c8*/ 	.word	0x00004750


	//   ....[9]....
        /*00cc*/ 	.word	0x00004770


	//   ....[10]....
        /*00d0*/ 	.word	0x000047a0


	//   ....[11]....
        /*00d4*/ 	.word	0x00004840


	//   ....[12]....
        /*00d8*/ 	.word	0x00004870


	//   ....[13]....
        /*00dc*/ 	.word	0x00004890


	//   ....[14]....
        /*00e0*/ 	.word	0x000048a0


	//   ....[15]....
        /*00e4*/ 	.word	0x00004940


	//   ....[16]....
        /*00e8*/ 	.word	0x00004970


	//   ....[17]....
        /*00ec*/ 	.word	0x00004980


	//   ....[18]....
        /*00f0*/ 	.word	0x00004990


	//   ....[19]....
        /*00f4*/ 	.word	0x00004a30


	//   ....[20]....
        /*00f8*/ 	.word	0x00004a60


	//   ....[21]....
        /*00fc*/ 	.word	0x00004a70


	//   ....[22]....
        /*0100*/ 	.word	0x00004a80


	//   ....[23]....
        /*0104*/ 	.word	0x00005030


	//   ....[24]....
        /*0108*/ 	.word	0x00005070


	//   ....[25]....
        /*010c*/ 	.word	0x000050a0


	//   ....[26]....
        /*0110*/ 	.word	0x000050d0


	//   ....[27]....
        /*0114*/ 	.word	0x000064e0


	//   ....[28]....
        /*0118*/ 	.word	0x00006730


	//   ....[29]....
        /*011c*/ 	.word	0x00007030


	//----- nvinfo : EIATTR_VRC_CTA_INIT_COUNT
	.align		4
.L_1217:
        /*0120*/ 	.byte	0x02, 0x4a
	.zero		1
	.zero		1


	//----- nvinfo : EIATTR_EXIT_INSTR_OFFSETS
	.align		4
        /*0124*/ 	.byte	0x04, 0x1c
        /*0126*/ 	.short	(.L_1219 - .L_1218)


	//   ....[0]....
.L_1218:
        /*0128*/ 	.word	0x000004a0


	//   ....[1]....
        /*012c*/ 	.word	0x00007090


	//----- nvinfo : EIATTR_MAX_THREADS
	.align		4
.L_1219:
        /*0130*/ 	.byte	0x04, 0x05
        /*0132*/ 	.short	(.L_1221 - .L_1220)
.L_1220:
        /*0134*/ 	.word	0x00000080
        /*0138*/ 	.word	0x00000001
        /*013c*/ 	.word	0x00000001


	//----- nvinfo : EIATTR_CRS_STACK_SIZE
	.align		4
.L_1221:
        /*0140*/ 	.byte	0x04, 0x1e
        /*0142*/ 	.short	(.L_1223 - .L_1222)
.L_1222:
        /*0144*/ 	.word	0x00000000


	//----- nvinfo : EIATTR_CBANK_PARAM_SIZE
	.align		4
.L_1223:
        /*0148*/ 	.byte	0x03, 0x19
        /*014a*/ 	.short	0x0118


	//----- nvinfo : EIATTR_PARAM_CBANK
	.align		4
        /*014c*/ 	.byte	0x04, 0x0a
        /*014e*/ 	.short	(.L_1225 - .L_1224)
	.align		4
.L_1224:
        /*0150*/ 	.word	index@(.nv.constant0._Z25selective_scan_fwd_kernelI32Selective_Scan_fwd_kernel_traitsILi128ELi16ELi1ELb1ELb0ELb1ELb1EN3c108BFloat16ENS1_7complexIfEEEEv13SSMParamsBase)
        /*0154*/ 	.short	0x0380
        /*0156*/ 	.short	0x0118


	//----- nvinfo : EIATTR_SW_WAR
	.align		4
.L_1225:
        /*0158*/ 	.byte	0x04, 0x36
        /*015a*/ 	.short	(.L_1227 - .L_1226)
.L_1226:
        /*015c*/ 	.word	0x00000008
.L_1227:


//--------------------- .nv.info._Z25selective_scan_fwd_kernelI32Selective_Scan_fwd_kernel_traitsILi128ELi16ELi1ELb1ELb1ELb0ELb0EN3c108BFloat16ENS1_7complexIfEEEEv13SSMParamsBase --------------------------
	.section	.nv.info._Z25selective_scan_fwd_kernelI32Selective_Scan_fwd_kernel_traitsILi128ELi16ELi1ELb1ELb1ELb0ELb0EN3c108BFloat16ENS1_7complexIfEEEEv13SSMParamsBase,"",@"SHT_CUDA_INFO"
	.sectionflags	@""
	.align	4


	//----- nvinfo : EIATTR_CUDA_API_VERSION
	.align		4
        /*0000*/ 	.byte	0x04, 0x37
        /*0002*/ 	.short	(.L_1229 - .L_1228)
.L_1228:
        /*0004*/ 	.word	0x00000082


	//----- nvinfo : EIATTR_KPARAM_INFO
	.align		4
.L_1229:
        /*0008*/ 	.byte	0x04, 0x17
        /*000a*/ 	.short	(.L_1231 - .L_1230)
.L_1230:
        /*000c*/ 	.word	0x00000000
        /*0010*/ 	.short	0x0000
        /*0012*/ 	.short	0x0000
        /*0014*/ 	.byte	0x00, 0xf0, 0x61, 0x04


	//----- nvinfo : EIATTR_SPARSE_MMA_MASK
	.align		4
.L_1231:
        /*0018*/ 	.byte	0x03, 0x50
        /*001a*/ 	.short	0x0000


	//----- nvinfo : EIATTR_MAXREG_COUNT
	.align		4
        /*001c*/ 	.byte	0x03, 0x1b
        /*001e*/ 	.short	0x00a8


	//----- nvinfo : EIATTR_NUM_BARRIERS
	.align		4
        /*0020*/ 	.byte	0x02, 0x4c
        /*0022*/ 	.byte	0x01
	.zero		1


	//----- nvinfo : EIATTR_MERCURY_ISA_VERSION
	.align		4
        /*0024*/ 	.byte	0x03, 0x5f
        /*0026*/ 	.short	0x0101


	//----- nvinfo : EIATTR_COOP_GROUP_MASK_REGIDS
	.align		4
        /*0028*/ 	.byte	0x04, 0x29
        /*002a*/ 	.short	(.L_1233 - .L_1232)


	//   ....[0]....
.L_1232:
        /*002c*/ 	.word	0xffffffff


	//   ....[1]....
        /*0030*/ 	.word	0xffffffff


	//   ....[2]....
        /*0034*/ 	.word	0xffffffff


	//   ....[3]....
        /*0038*/ 	.word	0xffffffff


	//   ....[4]....
        /*003c*/ 	.word	0xffffffff


	//   ....[5]....
        /*0040*/ 	.word	0xffffffff


	//   ....[6]....
        /*0044*/ 	.word	0xffffffff


	//   ....[7]....
        /*0048*/ 	.word	0xffffffff


	//   ....[8]....
        /*004c*/ 	.word	0xffffffff


	//   ....[9]....
        /*0050*/ 	.word	0xffffffff


	//   ....[10]....
        /*0054*/ 	.word	0xffffffff


	//   ....[11]....
        /*0058*/ 	.word	0xffffffff


	//   ....[12]....
        /*005c*/ 	.word	0xffffffff


	//   ....[13]....
        /*0060*/ 	.word	0xffffffff


	//   ....[14]....
        /*0064*/ 	.word	0xffffffff


	//   ....[15]....
        /*0068*/ 	.word	0xffffffff


	//   ....[16]....
        /*006c*/ 	.word	0xffffffff


	//   ....[17]....
        /*0070*/ 	.word	0xffffffff


	//   ....[18]....
        /*0074*/ 	.word	0xffffffff


	//   ....[19]....
        /*0078*/ 	.word	0xffffffff


	//   ....[20]....
        /*007c*/ 	.word	0xffffffff


	//   ....[21]....
        /*0080*/ 	.word	0xffffffff


	//   ....[22]....
        /*0084*/ 	.word	0xffffffff


	//   ....[23]....
        /*0088*/ 	.word	0xffffffff


	//   ....[24]....
        /*008c*/ 	.word	0xffffffff


	//   ....[25]....
        /*0090*/ 	.word	0xffffffff


	//   ....[26]....
        /*0094*/ 	.word	0xffffffff


	//   ....[27]....
        /*0098*/ 	.word	0xffffffff


	//----- nvinfo : EIATTR_COOP_GROUP_INSTR_OFFSETS
	.align		4
.L_1233:
        /*009c*/ 	.byte	0x04, 0x28
        /*009e*/ 	.short	(.L_1235 - .L_1234)


	//   ....[0]....
.L_1234:
        /*00a0*/ 	.word	0x00000820


	//   ....[1]....
        /*00a4*/ 	.word	0x000008c0


	//   ....[2]....
        /*00a8*/ 	.word	0x00003870


	//   ....[3]....
        /*00ac*/ 	.word	0x00004b20


	//   ....[4]....
        /*00b0*/ 	.word	0x00004b60


	//   ....[5]....
        /*00b4*/ 	.word	0x00004bf0


	//   ....[6]....
        /*00b8*/ 	.word	0x00004c00


	//   ....[7]....
        /*00bc*/ 	.word	0x00004cb0


	//   ....[8]....
        /*00c0*/ 	.word	0x00004cc0


	//   ....[9]....
        /*00c4*/ 	.word	0x00004d40


	//   ....[10]....
        /*00c8*/ 	.word	0x00004d50


	//   ....[11]....
        /*00cc*/ 	.word	0x00004dc0


	//   ....[12]....
        /*00d0*/ 	.word	0x00004df0


	//   ....[13]....
        /*00d4*/ 	.word	0x00004e30


	//   ....[14]....
        /*00d8*/ 	.word	0x00004e40


	//   ....[15]....
        /*00dc*/ 	.word	0x00004ed0


	//   ....[16]....
        /*00e0*/ 	.word	0x00004f10


	//   ....[17]....
        /*00e4*/ 	.word	0x00004f20


	//   ....[18]....
        /*00e8*/ 	.word	0x00004f30


	//   ....[19]....
        /*00ec*/ 	.word	0x00004fd0


	//   ....[20]....
        /*00f0*/ 	.word	0x00005000


	//   ....[21]....
        /*00f4*/ 	.word	0x00005010


	//   ....[22]....
        /*00f8*/ 	.word	0x00005020


	//   ....[23]....
        /*00fc*/ 	.word	0x00005190


	//   ....[24]....
        /*0100*/ 	.word	0x000051b0


	//   ....[25]....
        /*0104*/ 	.word	0x000051c0


	//   ....[26]....
        /*0108*/ 	.word	0x000053f0


	//   ....[27]....
        /*010c*/ 	.word	0x00006340


	//----- nvinfo : EIATTR_VRC_CTA_INIT_COUNT
	.align		4
.L_1235:
        /*0110*/ 	.byte	0x02, 0x4a
	.zero		1
	.zero		1


	//----- nvinfo : EIATTR_EXIT_INSTR_OFFSETS
	.align		4
        /*0114*/ 	.byte	0x04, 0x1c
        /*0116*/ 	.short	(.L_1237 - .L_1236)


	//   ....[0]....
.L_1236:
        /*0118*/ 	.word	0x000004b0


	//   ....[1]....
        /*011c*/ 	.word	0x00006440


	//----- nvinfo : EIATTR_MAX_THREADS
	.align		4
.L_1237:
        /*0120*/ 	.byte	0x04, 0x05
        /*0122*/ 	.short	(.L_1239 - .L_1238)
.L_1238:
        /*0124*/ 	.word	0x00000080
        /*0128*/ 	.word	0x00000001
        /*012c*/ 	.word	0x00000001


	//----- nvinfo : EIATTR_CRS_STACK_SIZE
	.align		4
.L_1239:
        /*0130*/ 	.byte	0x04, 0x1e
        /*0132*/ 	.short	(.L_1241 - .L_1240)
.L_1240:
        /*0134*/ 	.word	0x00000000


	//----- nvinfo : EIATTR_CBANK_PARAM_SIZE
	.align		4
.L_1241:
        /*0138*/ 	.byte	0x03, 0x19
        /*013a*/ 	.short	0x0118


	//----- nvinfo : EIATTR_PARAM_CBANK
	.align		4
        /*013c*/ 	.byte	0x04, 0x0a
        /*013e*/ 	.short	(.L_1243 - .L_1242)
	.align		4
.L_1242:
        /*0140*/ 	.word	index@(.nv.constant0._Z25selective_scan_fwd_kernelI32Selective_Scan_fwd_kernel_traitsILi128ELi16ELi1ELb1ELb1ELb0ELb0EN3c108BFloat16ENS1_7complexIfEEEEv13SSMParamsBase)
        /*0144*/ 	.short	0x0380
        /*0146*/ 	.short	0x0118


	//----- nvinfo : EIATTR_SW_WAR
	.align		4
.L_1243:
        /*0148*/ 	.byte	0x04, 0x36
        /*014a*/ 	.short	(.L_1245 - .L_1244)
.L_1244:
        /*014c*/ 	.word	0x00000008
.L_1245:


//--------------------- .nv.info._Z25selective_scan_fwd_kernelI32Selective_Scan_fwd_kernel_traitsILi128ELi16ELi1ELb1ELb1ELb0ELb1EN3c108BFloat16ENS1_7complexIfEEEEv13SSMParamsBase --------------------------
	.section	.nv.info._Z25selective_scan_fwd_kernelI32Selective_Scan_fwd_kernel_traitsILi128ELi16ELi1ELb1ELb1ELb0ELb1EN3c108BFloat16ENS1_7complexIfEEEEv13SSMParamsBase,"",@"SHT_CUDA_INFO"
	.sectionflags	@""
	.align	4


	//----- nvinfo : EIATTR_CUDA_API_VERSION
	.align		4
        /*0000*/ 	.byte	0x04, 0x37
        /*0002*/ 	.short	(.L_1247 - .L_1246)
.L_1246:
        /*0004*/ 	.word	0x00000082


	//----- nvinfo : EIATTR_KPARAM_INFO
	.align		4
.L_1247:
        /*0008*/ 	.byte	0x04, 0x17
        /*000a*/ 	.short	(.L_1249 - .L_1248)
.L_1248:
        /*000c*/ 	.word	0x00000000
        /*0010*/ 	.short	0x0000
        /*0012*/ 	.short	0x0000
        /*0014*/ 	.byte	0x00, 0xf0, 0x61, 0x04


	//----- nvinfo : EIATTR_SPARSE_MMA_MASK
	.align		4
.L_1249:
        /*0018*/ 	.byte	0x03, 0x50
        /*001a*/ 	.short	0x0000


	//----- nvinfo : EIATTR_MAXREG_COUNT
	.align		4
        /*001c*/ 	.byte	0x03, 0x1b
        /*001e*/ 	.short	0x00a8


	//----- nvinfo : EIATTR_NUM_BARRIERS
	.align		4
        /*0020*/ 	.byte	0x02, 0x4c
        /*0022*/ 	.byte	0x01
	.zero		1


	//----- nvinfo : EIATTR_MERCURY_ISA_VERSION
	.align		4
        /*0024*/ 	.byte	0x03, 0x5f
        /*0026*/ 	.short	0x0101


	//----- nvinfo : EIATTR_COOP_GROUP_MASK_REGIDS
	.align		4
        /*0028*/ 	.byte	0x04, 0x29
        /*002a*/ 	.short	(.L_1251 - .L_1250)


	//   ....[0]....
.L_1250:
        /*002c*/ 	.word	0xffffffff


	//   ....[1]....
        /*0030*/ 	.word	0xffffffff


	//   ....[2]....
        /*0034*/ 	.word	0xffffffff


	//   ....[3]....
        /*0038*/ 	.word	0xffffffff


	//   ....[4]....
        /*003c*/ 	.word	0xffffffff


	//   ....[5]....
        /*0040*/ 	.word	0xffffffff


	//   ....[6]....
        /*0044*/ 	.word	0xffffffff


	//   ....[7]....
        /*0048*/ 	.word	0xffffffff


	//   ....[8]....
        /*004c*/ 	.word	0xffffffff


	//   ....[9]....
        /*0050*/ 	.word	0xffffffff


	//   ....[10]....
        /*0054*/ 	.word	0xffffffff


	//   ....[11]....
        /*0058*/ 	.word	0xffffffff


	//   ....[12]....
        /*005c*/ 	.word	0xffffffff


	//   ....[13]....
        /*0060*/ 	.word	0xffffffff


	//   ....[14]....
        /*0064*/ 	.word	0xffffffff


	//   ....[15]....
        /*0068*/ 	.word	0xffffffff


	//   ....[16]....
        /*006c*/ 	.word	0xffffffff


	//   ....[17]....
        /*0070*/ 	.word	0xffffffff


	//   ....[18]....
        /*0074*/ 	.word	0xffffffff


	//   ....[19]....
        /*0078*/ 	.word	0xffffffff


	//   ....[20]....
        /*007c*/ 	.word	0xffffffff


	//   ....[21]....
        /*0080*/ 	.word	0xffffffff


	//   ....[22]....
        /*0084*/ 	.word	0xffffffff


	//   ....[23]....
        /*0088*/ 	.word	0xffffffff


	//   ....[24]....
        /*008c*/ 	.word	0xffffffff


	//   ....[25]....
        /*0090*/ 	.word	0xffffffff


	//   ....[26]....
        /*0094*/ 	.word	0xffffffff


	//   ....[27]....
        /*0098*/ 	.word	0xffffffff


	//   ....[28]....
        /*009c*/ 	.word	0xffffffff


	//   ....[29]....
        /*00a0*/ 	.word	0xffffffff


	//----- nvinfo : EIATTR_COOP_GROUP_INSTR_OFFSETS
	.align		4
.L_1251:
        /*00a4*/ 	.byte	0x04, 0x28
        /*00a6*/ 	.short	(.L_1253 - .L_1252)


	//   ....[0]....
.L_1252:
        /*00a8*/ 	.word	0x00000820


	//   ....[1]....
        /*00ac*/ 	.word	0x000008c0


	//   ....[2]....
        /*00b0*/ 	.word	0x00003870


	//   ....[3]....
        /*00b4*/ 	.word	0x00004b20


	//   ....[4]....
        /*00b8*/ 	.word	0x00004b60


	//   ....[5]....
        /*00bc*/ 	.word	0x00004bf0


	//   ....[6]....
        /*00c0*/ 	.word	0x00004c00


	//   ....[7]....
        /*00c4*/ 	.word	0x00004cb0


	//   ....[8]....
        /*00c8*/ 	.word	0x00004cc0


	//   ....[9]....
        /*00cc*/ 	.word	0x00004d40


	//   ....[10]....
        /*00d0*/ 	.word	0x00004d50


	//   ....[11]....
        /*00d4*/ 	.word	0x00004dc0


	//   ....[12]....
        /*00d8*/ 	.word	0x00004df0


	//   ....[13]....
        /*00dc*/ 	.word	0x00004e30


	//   ....[14]....
        /*00e0*/ 	.word	0x00004e40


	//   ....[15]....
        /*00e4*/ 	.word	0x00004ed0


	//   ....[16]....
        /*00e8*/ 	.word	0x00004f10


	//   ....[17]....
        /*00ec*/ 	.word	0x00004f20


	//   ....[18]....
        /*00f0*/ 	.word	0x00004f30


	//   ....[19]....
        /*00f4*/ 	.word	0x00004fd0


	//   ....[20]....
        /*00f8*/ 	.word	0x00005000


	//   ....[21]....
        /*00fc*/ 	.word	0x00005010


	//   ....[22]....
        /*0100*/ 	.word	0x00005020


	//   ....[23]....
        /*0104*/ 	.word	0x00005190


	//   ....[24]....
        /*0108*/ 	.word	0x000051b0


	//   ....[25]....
        /*010c*/ 	.word	0x000051c0


	//   ....[26]....
        /*0110*/ 	.word	0x000053f0


	//   ....[27]....
        /*0114*/ 	.word	0x000062d0


	//   ....[28]....
        /*0118*/ 	.word	0x00006520


	//   ....[29]....
        /*011c*/ 	.word	0x00006dd0


	//----- nvinfo : EIATTR_VRC_CTA_INIT_COUNT
	.align		4
.L_1253:
        /*0120*/ 	.byte	0x02, 0x4a
	.zero		1
	.zero		1


	//----- nvinfo : EIATTR_EXIT_INSTR_OFFSETS
	.align		4
        /*0124*/ 	.byte	0x04, 0x1c
        /*0126*/ 	.short	(.L_1255 - .L_1254)


	//   ....[0]....
.L_1254:
        /*0128*/ 	.word	0x000004b0


	//   ....[1]....
        /*012c*/ 	.word	0x00006e80


	//----- nvinfo : EIATTR_MAX_THREADS
	.align		4
.L_1255:
        /*0130*/ 	.byte	0x04, 0x05
        /*0132*/ 	.short	(.L_1257 - .L_1256)
.L_1256:
        /*0134*/ 	.word	0x00000080
        /*0138*/ 	.word	0x00000001
        /*013c*/ 	.word	0x00000001


	//----- nvinfo : EIATTR_CRS_STACK_SIZE
	.align		4
.L_1257:
        /*0140*/ 	.byte	0x04, 0x1e
        /*0142*/ 	.short	(.L_1259 - .L_1258)
.L_1258:
        /*0144*/ 	.word	0x00000000


	//----- nvinfo : EIATTR_CBANK_PARAM_SIZE
	.align		4
.L_1259:
        /*0148*/ 	.byte	0x03, 0x19
        /*014a*/ 	.short	0x0118


	//----- nvinfo : EIATTR_PARAM_CBANK
	.align		4
        /*014c*/ 	.byte	0x04, 0x0a
        /*014e*/ 	.short	(.L_1261 - .L_1260)
	.align		4
.L_1260:
        /*0150*/ 	.word	index@(.nv.constant0._Z25selective_scan_fwd_kernelI32Selective_Scan_fwd_kernel_traitsILi128ELi16ELi1ELb1ELb1ELb0ELb1EN3c108BFloat16ENS1_7complexIfEEEEv13SSMParamsBase)
        /*0154*/ 	.short	0x0380
        /*0156*/ 	.short	0x0118


	//----- nvinfo : EIATTR_SW_WAR
	.align		4
.L_1261:
        /*0158*/ 	.byte	0x04, 0x36
        /*015a*/ 	.short	(.L_1263 - .L_1262)
.L_1262:
        /*015c*/ 	.word	0x00000008
.L_1263:


//--------------------- .nv.info._Z25selective_scan_fwd_kernelI32Selective_Scan_fwd_kernel_traitsILi128ELi16ELi1ELb1ELb1ELb1ELb0EN3c108BFloat16ENS1_7complexIfEEEEv13SSMParamsBase --------------------------
	.section	.nv.info._Z25selective_scan_fwd_kernelI32Selective_Scan_fwd_kernel_traitsILi128ELi16ELi1ELb1ELb1ELb1ELb0EN3c108BFloat16ENS1_7complexIfEEEEv13SSMParamsBase,"",@"SHT_CUDA_INFO"
	.sectionflags	@""
	.align	4


	//----- nvinfo : EIATTR_CUDA_API_VERSION
	.align		4
        /*0000*/ 	.byte	0x04, 0x37
        /*0002*/ 	.short	(.L_1265 - .L_1264)
.L_1264:
        /*0004*/ 	.word	0x00000082


	//----- nvinfo : EIATTR_KPARAM_INFO
	.align		4
.L_1265:
        /*0008*/ 	.byte	0x04, 0x17
        /*000a*/ 	.short	(.L_1267 - .L_1266)
.L_1266:
        /*000c*/ 	.word	0x00000000
        /*0010*/ 	.short	0x0000
        /*0012*/ 	.short	0x0000
        /*0014*/ 	.byte	0x00, 0xf0, 0x61, 0x04


	//----- nvinfo : EIATTR_SPARSE_MMA_MASK
	.align		4
.L_1267:
        /*0018*/ 	.byte	0x03, 0x50
        /*001a*/ 	.short	0x0000


	//----- nvinfo : EIATTR_MAXREG_COUNT
	.align		4
        /*001c*/ 	.byte	0x03, 0x1b
        /*001e*/ 	.short	0x00a8


	//----- nvinfo : EIATTR_NUM_BARRIERS
	.align		4
        /*0020*/ 	.byte	0x02, 0x4c
        /*0022*/ 	.byte	0x01
	.zero		1


	//----- nvinfo : EIATTR_ANNOTATIONS
	.align		4
        /*0024*/ 	.byte	0x04, 0x55
        /*0026*/ 	.short	(.L_1269 - .L_1268)


	//   ....[0]....
.L_1268:
        /*0028*/ 	.word	0x00000001
        /*002c*/ 	.byte	0x40, 0x08, 0x00, 0x00, 0x01, 0x00, 0x00, 0x00, 0x10, 0x32, 0x00, 0x00, 0x01, 0x00, 0x00, 0x00
        /*003c*/ 	.byte	0xd0, 0x37, 0x00, 0x00, 0x01, 0x00, 0x00, 0x00, 0xc0, 0x67, 0x00, 0x00


	//----- nvinfo : EIATTR_MERCURY_ISA_VERSION
	.align		4
.L_1269:
        /*0048*/ 	.byte	0x03, 0x5f
        /*004a*/ 	.short	0x0101


	//----- nvinfo : EIATTR_INT_WARP_WIDE_INSTR_OFFSETS
	.align		4
        /*004c*/ 	.byte	0x04, 0x31
        /*004e*/ 	.short	(.L_1271 - .L_1270)


	//   ....[0]....
.L_1270:
        /*0050*/ 	.word	0x000051a0


	//----- nvinfo : EIATTR_COOP_GROUP_MASK_REGIDS
	.align		4
.L_1271:
        /*0054*/ 	.byte	0x04, 0x29
        /*0056*/ 	.short	(.L_1273 - .L_1272)


	//   ....[0]....
.L_1272:
        /*0058*/ 	.word	0xffffffff


	//   ....[1]....
        /*005c*/ 	.word	0xffffffff


	//   ....[2]....
        /*0060*/ 	.word	0xffffffff


	//   ....[3]....
        /*0064*/ 	.word	0xffffffff


	//   ....[4]....
        /*0068*/ 	.word	0xffffffff


	//   ....[5]....
        /*006c*/ 	.word	0xffffffff


	//   ....[6]....
        /*0070*/ 	.word	0xffffffff


	//   ....[7]....
        /*0074*/ 	.word	0xffffffff


	//   ....[8]....
        /*0078*/ 	.word	0xffffffff


	//   ....[9]....
        /*007c*/ 	.word	0xffffffff


	//   ....[10]....
        /*0080*/ 	.word	0xffffffff


	//   ....[11]....
        /*0084*/ 	.word	0xffffffff


	//   ....[12]....
        /*0088*/ 	.word	0xffffffff


	//   ....[13]....
        /*008c*/ 	.word	0xffffffff


	//   ....[14]....
        /*0090*/ 	.word	0xffffffff


	//   ....[15]....
        /*0094*/ 	.word	0xffffffff


	//   ....[16]....
        /*0098*/ 	.word	0xffffffff


	//   ....[17]....
        /*009c*/ 	.word	0xffffffff


	//   ....[18]....
        /*00a0*/ 	.word	0xffffffff


	//   ....[19]....
        /*00a4*/ 	.word	0xffffffff


	//   ....[20]....
        /*00a8*/ 	.word	0xffffffff


	//   ....[21]....
        /*00ac*/ 	.word	0xffffffff


	//   ....[22]....
        /*00b0*/ 	.word	0xffffffff


	//   ....[23]....
        /*00b4*/ 	.word	0xffffffff


	//   ....[24]....
        /*00b8*/ 	.word	0xffffffff


	//   ....[25]....
        /*00bc*/ 	.word	0xffffffff


	//   ....[26]....
        /*00c0*/ 	.word	0xffffffff


	//   ....[27]....
        /*00c4*/ 	.word	0xffffffff


	//   ....[28]....
        /*00c8*/ 	.word	0xffffffff


	//----- nvinfo : EIATTR_COOP_GROUP_INSTR_OFFSETS
	.align		4
.L_1273:
        /*00cc*/ 	.byte	0x04, 0x28
        /*00ce*/ 	.short	(.L_1275 - .L_1274)


	//   ....[0]....
.L_1274:
        /*00d0*/ 	.word	0x00000870


	//   ....[1]....
        /*00d4*/ 	.word	0x00000900


	//   ....[2]....
        /*00d8*/ 	.word	0x00003770


	//   ....[3]....
        /*00dc*/ 	.word	0x00004c80


	//   ....[4]....
        /*00e0*/ 	.word	0x00004cc0


	//   ....[5]....
        /*00e4*/ 	.word	0x00004d80


	//   ....[6]....
        /*00e8*/ 	.word	0x00004da0


	//   ....[7]....
        /*00ec*/ 	.word	0x00004df0


	//   ....[8]....
        /*00f0*/ 	.word	0x00004e00


	//   ....[9]....
        /*00f4*/ 	.word	0x00004e60


	//   ....[10]....
        /*00f8*/ 	.word	0x00004e70


	//   ....[11]....
        /*00fc*/ 	.word	0x00004ee0


	//   ....[12]....
        /*0100*/ 	.word	0x00004ef0


	//   ....[13]....
        /*0104*/ 	.word	0x00004f40


	//   ....[14]....
        /*0108*/ 	.word	0x00004f60


	//   ....[15]....
        /*010c*/ 	.word	0x00004fd0


	//   ....[16]....
        /*0110*/ 	.word	0x00005000


	//   ....[17]....
        /*0114*/ 	.word	0x00005030


	//   ....[18]....
        /*0118*/ 	.word	0x00005040


	//   ....[19]....
        /*011c*/ 	.word	0x00005120


	//   ....[20]....
        /*0120*/ 	.word	0x00005150


	//   ....[21]....
        /*0124*/ 	.word	0x00005160


	//   ....[22]....
        /*0128*/ 	.word	0x00005170


	//   ....[23]....
        /*012c*/ 	.word	0x00005320


	//   ....[24]....
        /*0130*/ 	.word	0x000057a0


	//   ....[25]....
        /*0134*/ 	.word	0x000057e0


	//   ....[26]....
        /*0138*/ 	.word	0x00005810


	//   ....[27]....
        /*013c*/ 	.word	0x00005840


	//   ....[28]....
        /*0140*/ 	.word	0x00006a10


	//----- nvinfo : EIATTR_VRC_CTA_INIT_COUNT
	.align		4
.L_1275:
        /*0144*/ 	.byte	0x02, 0x4a
	.zero		1
	.zero		1


	//----- nvinfo : EIATTR_EXIT_INSTR_OFFSETS
	.align		4
        /*0148*/ 	.byte	0x04, 0x1c
        /*014a*/ 	.short	(.L_1277 - .L_1276)


	//   ....[0]....
.L_1276:
        /*014c*/ 	.word	0x00000500


	//   ....[1]....
        /*0150*/ 	.word	0x00006af0


	//----- nvinfo : EIATTR_MAX_THREADS
	.align		4
.L_1277:
        /*0154*/ 	.byte	0x04, 0x05
        /*0156*/ 	.short	(.L_1279 - .L_1278)
.L_1278:
        /*0158*/ 	.word	0x00000080
        /*015c*/ 	.word	0x00000001
        /*0160*/ 	.word	0x00000001


	//----- nvinfo : EIATTR_CRS_STACK_SIZE
	.align		4
.L_1279:
        /*0164*/ 	.byte	0x04, 0x1e
        /*0166*/ 	.short	(.L_1281 - .L_1280)
.L_1280:
        /*0168*/ 	.word	0x00000000


	//----- nvinfo : EIATTR_CBANK_PARAM_SIZE
	.align		4
.L_1281:
        /*016c*/ 	.byte	0x03, 0x19
        /*016e*/ 	.short	0x0118


	//----- nvinfo : EIATTR_PARAM_CBANK
	.align		4
        /*0170*/ 	.byte	0x04, 0x0a
        /*0172*/ 	.short	(.L_1283 - .L_1282)
	.align		4
.L_1282:
        /*0174*/ 	.word	index@(.nv.constant0._Z25selective_scan_fwd_kernelI32Selective_Scan_fwd_kernel_traitsILi128ELi16ELi1ELb1ELb1ELb1ELb0EN3c108BFloat16ENS1_7complexIfEEEEv13SSMParamsBase)
        /*0178*/ 	.short	0x0380
        /*017a*/ 	.short	0x0118


	//----- nvinfo : EIATTR_SW_WAR
	.align		4
.L_1283:
        /*017c*/ 	.byte	0x04, 0x36
        /*017e*/ 	.short	(.L_1285 - .L_1284)
.L_1284:
        /*0180*/ 	.word	0x00000008
.L_1285:


//--------------------- .nv.info._Z25selective_scan_fwd_kernelI32Selective_Scan_fwd_kernel_traitsILi128ELi16ELi1ELb1ELb1ELb1ELb1EN3c108BFloat16ENS1_7complexIfEEEEv13SSMParamsBase --------------------------
	.section	.nv.info._Z25selective_scan_fwd_kernelI32Selective_Scan_fwd_kernel_traitsILi128ELi16ELi1ELb1ELb1ELb1ELb1EN3c108BFloat16ENS1_7complexIfEEEEv13SSMParamsBase,"",@"SHT_CUDA_INFO"
	.sectionflags	@""
	.align	4


	//----- nvinfo : EIATTR_CUDA_API_VERSION
	.align		4
        /*0000*/ 	.byte	0x04, 0x37
        /*0002*/ 	.short	(.L_1287 - .L_1286)
.L_1286:
        /*0004*/ 	.word	0x00000082


	//----- nvinfo : EIATTR_KPARAM_INFO
	.align		4
.L_1287:
        /*0008*/ 	.byte	0x04, 0x17
        /*000a*/ 	.short	(.L_1289 - .L_1288)
.L_1288:
        /*000c*/ 	.word	0x00000000
        /*0010*/ 	.short	0x0000
        /*0012*/ 	.short	0x0000
        /*0014*/ 	.byte	0x00, 0xf0, 0x61, 0x04


	//----- nvinfo : EIATTR_SPARSE_MMA_MASK
	.align		4
.L_1289:
        /*0018*/ 	.byte	0x03, 0x50
        /*001a*/ 	.short	0x0000


	//----- nvinfo : EIATTR_MAXREG_COUNT
	.align		4
        /*001c*/ 	.byte	0x03, 0x1b
        /*001e*/ 	.short	0x00a8


	//----- nvinfo : EIATTR_NUM_BARRIERS
	.align		4
        /*0020*/ 	.byte	0x02, 0x4c
        /*0022*/ 	.byte	0x01
	.zero		1


	//----- nvinfo : EIATTR_ANNOTATIONS
	.align		4
        /*0024*/ 	.byte	0x04, 0x55
        /*0026*/ 	.short	(.L_1291 - .L_1290)


	//   ....[0]....
.L_1290:
        /*0028*/ 	.word	0x00000001
        /*002c*/ 	.byte	0x40, 0x08, 0x00, 0x00, 0x01, 0x00, 0x00, 0x00, 0x10, 0x32, 0x00, 0x00, 0x01, 0x00, 0x00, 0x00
        /*003c*/ 	.byte	0xd0, 0x37, 0x00, 0x00, 0x01, 0x00, 0x00, 0x00, 0xc0, 0x67, 0x00, 0x00


	//----- nvinfo : EIATTR_MERCURY_ISA_VERSION
	.align		4
.L_1291:
        /*0048*/ 	.byte	0x03, 0x5f
        /*004a*/ 	.short	0x0101


	//----- nvinfo : EIATTR_INT_WARP_WIDE_INSTR_OFFSETS
	.align		4
        /*004c*/ 	.byte	0x04, 0x31
        /*004e*/ 	.short	(.L_1293 - .L_1292)


	//   ....[0]....
.L_1292:
        /*0050*/ 	.word	0x000051a0


	//----- nvinfo : EIATTR_COOP_GROUP_MASK_REGIDS
	.align		4
.L_1293:
        /*0054*/ 	.byte	0x04, 0x29
        /*0056*/ 	.short	(.L_1295 - .L_1294)


	//   ....[0]....
.L_1294:
        /*0058*/ 	.word	0xffffffff


	//   ....[1]....
        /*005c*/ 	.word	0xffffffff


	//   ....[2]....
        /*0060*/ 	.word	0xffffffff


	//   ....[3]....
        /*0064*/ 	.word	0xffffffff


	//   ....[4]....
        /*0068*/ 	.word	0xffffffff


	//   ....[5]....
        /*006c*/ 	.word	0xffffffff


	//   ....[6]....
        /*0070*/ 	.word	0xffffffff


	//   ....[7]....
        /*0074*/ 	.word	0xffffffff


	//   ....[8]....
        /*0078*/ 	.word	0xffffffff


	//   ....[9]....
        /*007c*/ 	.word	0xffffffff


	//   ....[10]....
        /*0080*/ 	.word	0xffffffff


	//   ....[11]....
        /*0084*/ 	.word	0xffffffff


	//   ....[12]....
        /*0088*/ 	.word	0xffffffff


	//   ....[13]....
        /*008c*/ 	.word	0xffffffff


	//   ....[14]....
        /*0090*/ 	.word	0xffffffff


	//   ....[15]....
        /*0094*/ 	.word	0xffffffff


	//   ....[16]....
        /*0098*/ 	.word	0xffffffff


	//   ....[17]....
        /*009c*/ 	.word	0xffffffff


	//   ....[18]....
        /*00a0*/ 	.word	0xffffffff


	//   ....[19]....
        /*00a4*/ 	.word	0xffffffff


	//   ....[20]....
        /*00a8*/ 	.word	0xffffffff


	//   ....[21]....
        /*00ac*/ 	.word	0xffffffff


	//   ....[22]....
        /*00b0*/ 	.word	0xffffffff


	//   ....[23]....
        /*00b4*/ 	.word	0xffffffff


	//   ....[24]....
        /*00b8*/ 	.word	0xffffffff


	//   ....[25]....
        /*00bc*/ 	.word	0xffffffff


	//   ....[26]....
        /*00c0*/ 	.word	0xffffffff


	//   ....[27]....
        /*00c4*/ 	.word	0xffffffff


	//   ....[28]....
        /*00c8*/ 	.word	0xffffffff


	//   ....[29]....
        /*00cc*/ 	.word	0xffffffff


	//   ....[30]....
        /*00d0*/ 	.word	0xffffffff


	//----- nvinfo : EIATTR_COOP_GROUP_INSTR_OFFSETS
	.align		4
.L_1295:
        /*00d4*/ 	.byte	0x04, 0x28
        /*00d6*/ 	.short	(.L_1297 - .L_1296)


	//   ....[0]....
.L_1296:
        /*00d8*/ 	.word	0x00000870


	//   ....[1]....
        /*00dc*/ 	.word	0x00000900


	//   ....[2]....
        /*00e0*/ 	.word	0x00003770


	//   ....[3]....
        /*00e4*/ 	.word	0x00004c80


	//   ....[4]....
        /*00e8*/ 	.word	0x00004cc0


	//   ....[5]....
        /*00ec*/ 	.word	0x00004d80


	//   ....[6]....
        /*00f0*/ 	.word	0x00004da0


	//   ....[7]....
        /*00f4*/ 	.word	0x00004df0


	//   ....[8]....
        /*00f8*/ 	.word	0x00004e00


	//   ....[9]....
        /*00fc*/ 	.word	0x00004e60


	//   ....[10]....
        /*0100*/ 	.word	0x00004e70


	//   ....[11]....
        /*0104*/ 	.word	0x00004ee0


	//   ....[12]....
        /*0108*/ 	.word	0x00004ef0


	//   ....[13]....
        /*010c*/ 	.word	0x00004f40


	//   ....[14]....
        /*0110*/ 	.word	0x00004f60


	//   ....[15]....
        /*0114*/ 	.word	0x00004fd0


	//   ....[16]....
        /*0118*/ 	.word	0x00005000


	//   ....[17]....
        /*011c*/ 	.word	0x00005030


	//   ....[18]....
        /*0120*/ 	.word	0x00005040


	//   ....[19]....
        /*0124*/ 	.word	0x00005120


	//   ....[20]....
        /*0128*/ 	.word	0x00005150


	//   ....[21]....
        /*012c*/ 	.word	0x00005160


	//   ....[22]....
        /*0130*/ 	.word	0x00005170


	//   ....[23]....
        /*0134*/ 	.word	0x00005320


	//   ....[24]....
        /*0138*/ 	.word	0x000057a0


	//   ....[25]....
        /*013c*/ 	.word	0x000057e0


	//   ....[26]....
        /*0140*/ 	.word	0x00005810


	//   ....[27]....
        /*0144*/ 	.word	0x00005840


	//   ....[28]....
        /*0148*/ 	.word	0x00006960


	//   ....[29]....
        /*014c*/ 	.word	0x00006bd0


	//   ....[30]....
        /*0150*/ 	.word	0x000074a0


	//----- nvinfo : EIATTR_VRC_CTA_INIT_COUNT
	.align		4
.L_1297:
        /*0154*/ 	.byte	0x02, 0x4a
	.zero		1
	.zero		1


	//----- nvinfo : EIATTR_EXIT_INSTR_OFFSETS
	.align		4
        /*0158*/ 	.byte	0x04, 0x1c
        /*015a*/ 	.short	(.L_1299 - .L_1298)


	//   ....[0]....
.L_1298:
        /*015c*/ 	.word	0x00000500


	//   ....[1]....
        /*0160*/ 	.word	0x00007530


	//----- nvinfo : EIATTR_MAX_THREADS
	.align		4
.L_1299:
        /*0164*/ 	.byte	0x04, 0x05
        /*0166*/ 	.short	(.L_1301 - .L_1300)
.L_1300:
        /*0168*/ 	.word	0x00000080
        /*016c*/ 	.word	0x00000001
        /*0170*/ 	.word	0x00000001


	//----- nvinfo : EIATTR_CRS_STACK_SIZE
	.align		4
.L_1301:
        /*0174*/ 	.byte	0x04, 0x1e
        /*0176*/ 	.short	(.L_1303 - .L_1302)
.L_1302:
        /*0178*/ 	.word	0x00000000


	//----- nvinfo : EIATTR_CBANK_PARAM_SIZE
	.align		4
.L_1303:
        /*017c*/ 	.byte	0x03, 0x19
        /*017e*/ 	.short	0x0118


	//----- nvinfo : EIATTR_PARAM_CBANK
	.align		4
        /*0180*/ 	.byte	0x04, 0x0a
        /*0182*/ 	.short	(.L_1305 - .L_1304)
	.align		4
.L_1304:
        /*0184*/ 	.word	index@(.nv.constant0._Z25selective_scan_fwd_kernelI32Selective_Scan_fwd_kernel_traitsILi128ELi16ELi1ELb1ELb1ELb1ELb1EN3c108BFloat16ENS1_7complexIfEEEEv13SSMParamsBase)
        /*0188*/ 	.short	0x0380
        /*018a*/ 	.short	0x0118


	//----- nvinfo : EIATTR_SW_WAR
	.align		4
.L_1305:
        /*018c*/ 	.byte	0x04, 0x36
        /*018e*/ 	.short	(.L_1307 - .L_1306)
.L_1306:
        /*0190*/ 	.word	0x00000008
.L_1307:


//--------------------- .nv.info._Z25selective_scan_fwd_kernelI32Selective_Scan_fwd_kernel_traitsILi64ELi16ELi1ELb0ELb0ELb0ELb0EN3c108BFloat16ENS1_7complexIfEEEEv13SSMParamsBase --------------------------
	.section	.nv.info._Z25selective_scan_fwd_kernelI32Selective_Scan_fwd_kernel_traitsILi64ELi16ELi1ELb0ELb0ELb0ELb0EN3c108BFloat16ENS1_7complexIfEEEEv13SSMParamsBase,"",@"SHT_CUDA_INFO"
	.sectionflags	@""
	.align	4


	//----- nvinfo : EIATTR_CUDA_API_VERSION
	.align		4
        /*0000*/ 	.byte	0x04, 0x37
        /*0002*/ 	.short	(.L_1309 - .L_1308)
.L_1308:
        /*0004*/ 	.word	0x00000082


	//----- nvinfo : EIATTR_KPARAM_INFO
	.align		4
.L_1309:
        /*0008*/ 	.byte	0x04, 0x17
        /*000a*/ 	.short	(.L_1311 - .L_1310)
.L_1310:
        /*000c*/ 	.word	0x00000000
        /*0010*/ 	.short	0x0000
        /*0012*/ 	.short	0x0000
        /*0014*/ 	.byte	0x00, 0xf0, 0x61, 0x04


	//----- nvinfo : EIATTR_SPARSE_MMA_MASK
	.align		4
.L_1311:
        /*0018*/ 	.byte	0x03, 0x50
        /*001a*/ 	.short	0x0000


	//----- nvinfo : EIATTR_MAXREG_COUNT
	.align		4
        /*001c*/ 	.byte	0x03, 0x1b
        /*001e*/ 	.short	0x00a8


	//----- nvinfo : EIATTR_NUM_BARRIERS
	.align		4
        /*0020*/ 	.byte	0x02, 0x4c
        /*0022*/ 	.byte	0x01
	.zero		1


	//----- nvinfo : EIATTR_MERCURY_ISA_VERSION
	.align		4
        /*0024*/ 	.byte	0x03, 0x5f
        /*0026*/ 	.short	0x0101


	//----- nvinfo : EIATTR_COOP_GROUP_MASK_REGIDS
	.align		4
        /*0028*/ 	.byte	0x04, 0x29
        /*002a*/ 	.short	(.L_1313 - .L_1312)


	//   ....[0]....
.L_1312:
        /*002c*/ 	.word	0xffffffff


	//   ....[1]....
        /*0030*/ 	.word	0xffffffff


	//   ....[2]....
        /*0034*/ 	.word	0xffffffff


	//   ....[3]....
        /*0038*/ 	.word	0xffffffff


	//   ....[4]....
        /*003c*/ 	.word	0xffffffff


	//   ....[5]....
        /*0040*/ 	.word	0xffffffff


	//   ....[6]....
        /*0044*/ 	.word	0xffffffff


	//   ....[7]....
        /*0048*/ 	.word	0xffffffff


	//   ....[8]....
        /*004c*/ 	.word	0xffffffff


	//   ....[9]....
        /*0050*/ 	.word	0xffffffff


	//   ....[10]....
        /*0054*/ 	.word	0xffffffff


	//   ....[11]....
        /*0058*/ 	.word	0xffffffff


	//   ....[12]....
        /*005c*/ 	.word	0xffffffff


	//   ....[13]....
        /*0060*/ 	.word	0xffffffff


	//   ....[14]....
        /*0064*/ 	.word	0xffffffff


	//   ....[15]....
        /*0068*/ 	.word	0xffffffff


	//   ....[16]....
        /*006c*/ 	.word	0xffffffff


	//   ....[17]....
        /*0070*/ 	.word	0xffffffff


	//   ....[18]....
        /*0074*/ 	.word	0xffffffff


	//   ....[19]....
        /*0078*/ 	.word	0xffffffff


	//   ....[20]....
        /*007c*/ 	.word	0xffffffff


	//   ....[21]....
        /*0080*/ 	.word	0xffffffff


	//   ....[22]....
        /*0084*/ 	.word	0xffffffff


	//   ....[23]....
        /*0088*/ 	.word	0xffffffff


	//   ....[24]....
        /*008c*/ 	.word	0xffffffff


	//   ....[25]....
        /*0090*/ 	.word	0xffffffff


	//   ....[26]....
        /*0094*/ 	.word	0xffffffff


	//----- nvinfo : EIATTR_COOP_GROUP_INSTR_OFFSETS
	.align		4
.L_1313:
        /*0098*/ 	.byte	0x04, 0x28
        /*009a*/ 	.short	(.L_1315 - .L_1314)


	//   ....[0]....
.L_1314:
        /*009c*/ 	.word	0x000010c0


	//   ....[1]....
        /*00a0*/ 	.word	0x00001580


	//   ....[2]....
        /*00a4*/ 	.word	0x00005670


	//   ....[3]....
        /*00a8*/ 	.word	0x000056b0


	//   ....[4]....
        /*00ac*/ 	.word	0x00005750


	//   ....[5]....
        /*00b0*/ 	.word	0x00005760


	//   ....[6]....
        /*00b4*/ 	.word	0x000057e0


	//   ....[7]....
        /*00b8*/ 	.word	0x000057f0


	//   ....[8]....
        /*00bc*/ 	.word	0x00005850


	//   ....[9]....
        /*00c0*/ 	.word	0x00005860


	//   ....[10]....
        /*00c4*/ 	.word	0x000058d0


	//   ....[11]....
        /*00c8*/ 	.word	0x00005900


	//   ....[12]....
        /*00cc*/ 	.word	0x00005940


	//   ....[13]....
        /*00d0*/ 	.word	0x00005950


	//   ....[14]....
        /*00d4*/ 	.word	0x000059e0


	//   ....[15]....
        /*00d8*/ 	.word	0x00005a10


	//   ....[16]....
        /*00dc*/ 	.word	0x00005a30


	//   ....[17]....
        /*00e0*/ 	.word	0x00005a40


	//   ....[18]....
        /*00e4*/ 	.word	0x00005ae0


	//   ....[19]....
        /*00e8*/ 	.word	0x00005b10


	//   ....[20]....
        /*00ec*/ 	.word	0x00005b30


	//   ....[21]....
        /*00f0*/ 	.word	0x00005b40


	//   ....[22]....
        /*00f4*/ 	.word	0x00005cb0


	//   ....[23]....
        /*00f8*/ 	.word	0x00005cd0


	//   ....[24]....
        /*00fc*/ 	.word	0x00005d00


	//   ....[25]....
        /*0100*/ 	.word	0x00005d10


	//   ....[26]....
        /*0104*/ 	.word	0x00006e50


	//----- nvinfo : EIATTR_VRC_CTA_INIT_COUNT
	.align		4
.L_1315:
        /*0108*/ 	.byte	0x02, 0x4a
	.zero		1
	.zero		1


	//----- nvinfo : EIATTR_EXIT_INSTR_OFFSETS
	.align		4
        /*010c*/ 	.byte	0x04, 0x1c
        /*010e*/ 	.short	(.L_1317 - .L_1316)


	//   ....[0]....
.L_1316:
        /*0110*/ 	.word	0x00000220


	//   ....[1]....
        /*0114*/ 	.word	0x00007360


	//----- nvinfo : EIATTR_MAX_THREADS
	.align		4
.L_1317:
        /*0118*/ 	.byte	0x04, 0x05
        /*011a*/ 	.short	(.L_1319 - .L_1318)
.L_1318:
        /*011c*/ 	.word	0x00000040
        /*0120*/ 	.word	0x00000001
        /*0124*/ 	.word	0x00000001


	//----- nvinfo : EIATTR_CRS_STACK_SIZE
	.align		4
.L_1319:
        /*0128*/ 	.byte	0x04, 0x1e
        /*012a*/ 	.short	(.L_1321 - .L_1320)
.L_1320:
        /*012c*/ 	.word	0x00000000


	//----- nvinfo : EIATTR_CBANK_PARAM_SIZE
	.align		4
.L_1321:
        /*0130*/ 	.byte	0x03, 0x19
        /*0132*/ 	.short	0x0118


	//----- nvinfo : EIATTR_PARAM_CBANK
	.align		4
        /*0134*/ 	.byte	0x04, 0x0a
        /*0136*/ 	.short	(.L_1323 - .L_1322)
	.align		4
.L_1322:
        /*0138*/ 	.word	index@(.nv.constant0._Z25selective_scan_fwd_kernelI32Selective_Scan_fwd_kernel_traitsILi64ELi16ELi1ELb0ELb0ELb0ELb0EN3c108BFloat16ENS1_7complexIfEEEEv13SSMParamsBase)
        /*013c*/ 	.short	0x0380
        /*013e*/ 	.short	0x0118


	//----- nvinfo : EIATTR_SW_WAR
	.align		4
.L_1323:
        /*0140*/ 	.byte	0x04, 0x36
        /*0142*/ 	.short	(.L_1325 - .L_1324)
.L_1324:
        /*0144*/ 	.word	0x00000008
.L_1325:


//--------------------- .nv.info._Z25selective_scan_fwd_kernelI32Selective_Scan_fwd_kernel_traitsILi64ELi16ELi1ELb0ELb0ELb0ELb1EN3c108BFloat16ENS1_7complexIfEEEEv13SSMParamsBase --------------------------
	.section	.nv.info._Z25selective_scan_fwd_kernelI32Selective_Scan_fwd_kernel_traitsILi64ELi16ELi1ELb0ELb0ELb0ELb1EN3c108BFloat16ENS1_7complexIfEEEEv13SSMParamsBase,"",@"SHT_CUDA_INFO"
	.sectionflags	@""
	.align	4


	//----- nvinfo : EIATTR_CUDA_API_VERSION
	.align		4
        /*0000*/ 	.byte	0x04, 0x37
        /*0002*/ 	.short	(.L_1327 - .L_1326)
.L_1326:
        /*0004*/ 	.word	0x00000082


	//----- nvinfo : EIATTR_KPARAM_INFO
	.align		4
.L_1327:
        /*0008*/ 	.byte	0x04, 0x17
        /*000a*/ 	.short	(.L_1329 - .L_1328)
.L_1328:
        /*000c*/ 	.word	0x00000000
        /*0010*/ 	.short	0x0000
        /*0012*/ 	.short	0x0000
        /*0014*/ 	.byte	0x00, 0xf0, 0x61, 0x04


	//----- nvinfo : EIATTR_SPARSE_MMA_MASK
	.align		4
.L_1329:
        /*0018*/ 	.byte	0x03, 0x50
        /*001a*/ 	.short	0x0000


	//----- nvinfo : EIATTR_MAXREG_COUNT
	.align		4
        /*001c*/ 	.byte	0x03, 0x1b
        /*001e*/ 	.short	0x00a8


	//----- nvinfo : EIATTR_NUM_BARRIERS
	.align		4
        /*0020*/ 	.byte	0x02, 0x4c
        /*0022*/ 	.byte	0x01
	.zero		1


	//----- nvinfo : EIATTR_MERCURY_ISA_VERSION
	.align		4
        /*0024*/ 	.byte	0x03, 0x5f
        /*0026*/ 	.short	0x0101


	//----- nvinfo : EIATTR_COOP_GROUP_MASK_REGIDS
	.align		4
        /*0028*/ 	.byte	0x04, 0x29
        /*002a*/ 	.short	(.L_1331 - .L_1330)


	//   ....[0]....
.L_1330:
        /*002c*/ 	.word	0xffffffff


	//   ....[1]....
        /*0030*/ 	.word	0xffffffff


	//   ....[2]....
        /*0034*/ 	.word	0xffffffff


	//   ....[3]....
        /*0038*/ 	.word	0xffffffff


	//   ....[4]....
        /*003c*/ 	.word	0xffffffff


	//   ....[5]....
        /*0040*/ 	.word	0xffffffff


	//   ....[6]....
        /*0044*/ 	.word	0xffffffff


	//   ....[7]....
        /*0048*/ 	.word	0xffffffff


	//   ....[8]....
        /*004c*/ 	.word	0xffffffff


	//   ....[9]....
        /*0050*/ 	.word	0xffffffff


	//   ....[10]....
        /*0054*/ 	.word	0xffffffff


	//   ....[11]....
        /*0058*/ 	.word	0xffffffff


	//   ....[12]....
        /*005c*/ 	.word	0xffffffff


	//   ....[13]....
        /*0060*/ 	.word	0xffffffff


	//   ....[14]....
        /*0064*/ 	.word	0xffffffff


	//   ....[15]....
        /*0068*/ 	.word	0xffffffff


	//   ....[16]....
        /*006c*/ 	.word	0xffffffff


	//   ....[17]....
        /*0070*/ 	.word	0xffffffff


	//   ....[18]....
        /*0074*/ 	.word	0xffffffff


	//   ....[19]....
        /*0078*/ 	.word	0xffffffff


	//   ....[20]....
        /*007c*/ 	.word	0xffffffff


	//   ....[21]....
        /*0080*/ 	.word	0xffffffff


	//   ....[22]....
        /*0084*/ 	.word	0xffffffff


	//   ....[23]....
        /*0088*/ 	.word	0xffffffff


	//   ....[24]....
        /*008c*/ 	.word	0xffffffff


	//   ....[25]....
        /*0090*/ 	.word	0xffffffff


	//   ....[26]....
        /*0094*/ 	.word	0xffffffff


	//   ....[27]....
        /*0098*/ 	.word	0xffffffff


	//   ....[28]....
        /*009c*/ 	.word	0xffffffff


	//----- nvinfo : EIATTR_COOP_GROUP_INSTR_OFFSETS
	.align		4
.L_1331:
        /*00a0*/ 	.byte	0x04, 0x28
        /*00a2*/ 	.short	(.L_1333 - .L_1332)


	//   ....[0]....
.L_1332:
        /*00a4*/ 	.word	0x00000fd0


	//   ....[1]....
        /*00a8*/ 	.word	0x00001470


	//   ....[2]....
        /*00ac*/ 	.word	0x000055d0


	//   ....[3]....
        /*00b0*/ 	.word	0x00005600


	//   ....[4]....
        /*00b4*/ 	.word	0x000056a0


	//   ....[5]....
        /*00b8*/ 	.word	0x000056c0


	//   ....[6]....
        /*00bc*/ 	.word	0x00005720


	//   ....[7]....
        /*00c0*/ 	.word	0x00005730


	//   ....[8]....
        /*00c4*/ 	.word	0x00005790


	//   ....[9]....
        /*00c8*/ 	.word	0x000057a0


	//   ....[10]....
        /*00cc*/ 	.word	0x00005810


	//   ....[11]....
        /*00d0*/ 	.word	0x00005820


	//   ....[12]....
        /*00d4*/ 	.word	0x00005870


	//   ....[13]....
        /*00d8*/ 	.word	0x00005890


	//   ....[14]....
        /*00dc*/ 	.word	0x00005900


	//   ....[15]....
        /*00e0*/ 	.word	0x00005930


	//   ....[16]....
        /*00e4*/ 	.word	0x00005960


	//   ....[17]....
        /*00e8*/ 	.word	0x00005970


	//   ....[18]....
        /*00ec*/ 	.word	0x00005a20


	//   ....[19]....
        /*00f0*/ 	.word	0x00005a50


	//   ....[20]....
        /*00f4*/ 	.word	0x00005a60


	//   ....[21]....
        /*00f8*/ 	.word	0x00005a70


	//   ....[22]....
        /*00fc*/ 	.word	0x00005cc0


	//   ....[23]....
        /*0100*/ 	.word	0x00005ce0


	//   ....[24]....
        /*0104*/ 	.word	0x00005cf0


	//   ....[25]....
        /*0108*/ 	.word	0x00005d00


	//   ....[26]....
        /*010c*/ 	.word	0x00006ec0


	//   ....[27]....
        /*0110*/ 	.word	0x00007800


	//   ....[28]....
        /*0114*/ 	.word	0x00008230


	//----- nvinfo : EIATTR_VRC_CTA_INIT_COUNT
	.align		4
.L_1333:
        /*0118*/ 	.byte	0x02, 0x4a
	.zero		1
	.zero		1


	//----- nvinfo : EIATTR_EXIT_INSTR_OFFSETS
	.align		4
        /*011c*/ 	.byte	0x04, 0x1c
        /*011e*/ 	.short	(.L_1335 - .L_1334)


	//   ....[0]....
.L_1334:
        /*0120*/ 	.word	0x000001f0


	//   ....[1]....
        /*0124*/ 	.word	0x00008650


	//----- nvinfo : EIATTR_MAX_THREADS
	.align		4
.L_1335:
        /*0128*/ 	.byte	0x04, 0x05
        /*012a*/ 	.short	(.L_1337 - .L_1336)
.L_1336:
        /*012c*/ 	.word	0x00000040
        /*0130*/ 	.word	0x00000001
        /*0134*/ 	.word	0x00000001


	//----- nvinfo : EIATTR_CRS_STACK_SIZE
	.align		4
.L_1337:
        /*0138*/ 	.byte	0x04, 0x1e
        /*013a*/ 	.short	(.L_1339 - .L_1338)
.L_1338:
        /*013c*/ 	.word	0x00000000


	//----- nvinfo : EIATTR_CBANK_PARAM_SIZE
	.align		4
.L_1339:
        /*0140*/ 	.byte	0x03, 0x19
        /*0142*/ 	.short	0x0118


	//----- nvinfo : EIATTR_PARAM_CBANK
	.align		4
        /*0144*/ 	.byte	0x04, 0x0a
        /*0146*/ 	.short	(.L_1341 - .L_1340)
	.align		4
.L_1340:
        /*0148*/ 	.word	index@(.nv.constant0._Z25selective_scan_fwd_kernelI32Selective_Scan_fwd_kernel_traitsILi64ELi16ELi1ELb0ELb0ELb0ELb1EN3c108BFloat16ENS1_7complexIfEEEEv13SSMParamsBase)
        /*014c*/ 	.short	0x0380
        /*014e*/ 	.short	0x0118


	//----- nvinfo : EIATTR_SW_WAR
	.align		4
.L_1341:
        /*0150*/ 	.byte	0x04, 0x36
        /*0152*/ 	.short	(.L_1343 - .L_1342)
.L_1342:
        /*0154*/ 	.word	0x00000008
.L_1343:


//--------------------- .nv.info._Z25selective_scan_fwd_kernelI32Selective_Scan_fwd_kernel_traitsILi64ELi16ELi1ELb0ELb0ELb1ELb0EN3c108BFloat16ENS1_7complexIfEEEEv13SSMParamsBase --------------------------
	.section	.nv.info._Z25selective_scan_fwd_kernelI32Selective_Scan_fwd_kernel_traitsILi64ELi16ELi1ELb0ELb0ELb1ELb0EN3c108BFloat16ENS1_7complexIfEEEEv13SSMParamsBase,"",@"SHT_CUDA_INFO"
	.sectionflags	@""
	.align	4


	//----- nvinfo : EIATTR_CUDA_API_VERSION
	.align		4
        /*0000*/ 	.byte	0x04, 0x37
        /*0002*/ 	.short	(.L_1345 - .L_1344)
.L_1344:
        /*0004*/ 	.word	0x00000082


	//----- nvinfo : EIATTR_KPARAM_INFO
	.align		4
.L_1345:
        /*0008*/ 	.byte	0x04, 0x17
        /*000a*/ 	.short	(.L_1347 - .L_1346)
.L_1346:
        /*000c*/ 	.word	0x00000000
        /*0010*/ 	.short	0x0000
        /*0012*/ 	.short	0x0000
        /*0014*/ 	.byte	0x00, 0xf0, 0x61, 0x04


	//----- nvinfo : EIATTR_SPARSE_MMA_MASK
	.align		4
.L_1347:
        /*0018*/ 	.byte	0x03, 0x50
        /*001a*/ 	.short	0x0000


	//----- nvinfo : EIATTR_MAXREG_COUNT
	.align		4
        /*001c*/ 	.byte	0x03, 0x1b
        /*001e*/ 	.short	0x00a8


	//----- nvinfo : EIATTR_NUM_BARRIERS
	.align		4
        /*0020*/ 	.byte	0x02, 0x4c
        /*0022*/ 	.byte	0x01
	.zero		1


	//----- nvinfo : EIATTR_ANNOTATIONS
	.align		4
        /*0024*/ 	.byte	0x04, 0x55
        /*0026*/ 	.short	(.L_1349 - .L_1348)


	//   ....[0]....
.L_1348:
        /* <DEDUP_REMOVED lines=20> */


	//----- nvinfo : EIATTR_MERCURY_ISA_VERSION
	.align		4
.L_1349:
        /*0158*/ 	.byte	0x03, 0x5f
        /*015a*/ 	.short	0x0101


	//----- nvinfo : EIATTR_INT_WARP_WIDE_INSTR_OFFSETS
	.align		4
        /*015c*/ 	.byte	0x04, 0x31
        /*015e*/ 	.short	(.L_1351 - .L_1350)


	//   ....[0]....
.L_1350:
        /*0160*/ 	.word	0x00007110


	//----- nvinfo : EIATTR_COOP_GROUP_MASK_REGIDS
	.align		4
.L_1351:
        /*0164*/ 	.byte	0x04, 0x29
        /*0166*/ 	.short	(.L_1353 - .L_1352)


	//   ....[0]....
.L_1352:
        /*0168*/ 	.word	0xffffffff


	//   ....[1]....
        /*016c*/ 	.word	0xffffffff


	//   ....[2]....
        /*0170*/ 	.word	0xffffffff


	//   ....[3]....
        /*0174*/ 	.word	0xffffffff


	//   ....[4]....
        /*0178*/ 	.word	0xffffffff


	//   ....[5]....
        /*017c*/ 	.word	0xffffffff


	//   ....[6]....
        /*0180*/ 	.word	0xffffffff


	//   ....[7]....
        /*0184*/ 	.word	0xffffffff


	//   ....[8]....
        /*0188*/ 	.word	0xffffffff


	//   ....[9]....
        /*018c*/ 	.word	0xffffffff


	//   ....[10]....
        /*0190*/ 	.word	0xffffffff


	//   ....[11]....
        /*0194*/ 	.word	0xffffffff


	//   ....[12]....
        /*0198*/ 	.word	0xffffffff


	//   ....[13]....
        /*019c*/ 	.word	0xffffffff


	//   ....[14]....
        /*01a0*/ 	.word	0xffffffff


	//   ....[15]....
        /*01a4*/ 	.word	0xffffffff


	//   ....[16]....
        /*01a8*/ 	.word	0xffffffff


	//   ....[17]....
        /*01ac*/ 	.word	0xffffffff


	//   ....[18]....
        /*01b0*/ 	.word	0xffffffff


	//   ....[19]....
        /*01b4*/ 	.word	0xffffffff


	//   ....[20]....
        /*01b8*/ 	.word	0xffffffff


	//   ....[21]....
        /*01bc*/ 	.word	0xffffffff


	//   ....[22]....
        /*01c0*/ 	.word	0xffffffff


	//   ....[23]....
        /*01c4*/ 	.word	0xffffffff


	//   ....[24]....
        /*01c8*/ 	.word	0xffffffff


	//   ....[25]....
        /*01cc*/ 	.word	0xffffffff


	//   ....[26]....
        /*01d0*/ 	.word	0xffffffff


	//   ....[27]....
        /*01d4*/ 	.word	0xffffffff


	//----- nvinfo : EIATTR_COOP_GROUP_INSTR_OFFSETS
	.align		4
.L_1353:
        /*01d8*/ 	.byte	0x04, 0x28
        /*01da*/ 	.short	(.L_1355 - .L_1354)


	//   ....[0]....
.L_1354:
        /*01dc*/ 	.word	0x000014a0


	//   ....[1]....
        /*01e0*/ 	.word	0x00001aa0


	//   ....[2]....
        /*01e4*/ 	.word	0x000066e0


	//   ....[3]....
        /*01e8*/ 	.word	0x00006710


	//   ....[4]....
        /*01ec*/ 	.word	0x00006770


	//   ....[5]....
        /*01f0*/ 	.word	0x000067a0


	//   ....[6]....
        /*01f4*/ 	.word	0x000068a0


	//   ....[7]....
        /*01f8*/ 	.word	0x000068e0


	//   ....[8]....
        /*01fc*/ 	.word	0x00006920


	//   ....[9]....
        /*0200*/ 	.word	0x00006940


	//   ....[10]....
        /*0204*/ 	.word	0x00006ac0


	//   ....[11]....
        /*0208*/ 	.word	0x00006ad0


	//   ....[12]....
        /*020c*/ 	.word	0x00006af0


	//   ....[13]....
        /*0210*/ 	.word	0x00006b00


	//   ....[14]....
        /*0214*/ 	.word	0x00006c60


	//   ....[15]....
        /*0218*/ 	.word	0x00006cc0


	//   ....[16]....
        /*021c*/ 	.word	0x00006d00


	//   ....[17]....
        /*0220*/ 	.word	0x00006d20


	//   ....[18]....
        /*0224*/ 	.word	0x00006fa0


	//   ....[19]....
        /*0228*/ 	.word	0x00006fe0


	//   ....[20]....
        /*022c*/ 	.word	0x00007000


	//   ....[21]....
        /*0230*/ 	.word	0x00007010


	//   ....[22]....
        /*0234*/ 	.word	0x000072e0


	//   ....[23]....
        /*0238*/ 	.word	0x000075e0


	//   ....[24]....
        /*023c*/ 	.word	0x00007600


	//   ....[25]....
        /*0240*/ 	.word	0x00007620


	//   ....[26]....
        /*0244*/ 	.word	0x00007640


	//   ....[27]....
        /*0248*/ 	.word	0x00008e10


	//----- nvinfo : EIATTR_VRC_CTA_INIT_COUNT
	.align		4
.L_1355:
        /*024c*/ 	.byte	0x02, 0x4a
	.zero		1
	.zero		1


	//----- nvinfo : EIATTR_EXIT_INSTR_OFFSETS
	.align		4
        /*0250*/ 	.byte	0x04, 0x1c
        /*0252*/ 	.short	(.L_1357 - .L_1356)


	//   ....[0]....
.L_1356:
        /*0254*/ 	.word	0x00000430


	//   ....[1]....
        /*0258*/ 	.word	0x00009390


	//----- nvinfo : EIATTR_MAX_THREADS
	.align		4
.L_1357:
        /*025c*/ 	.byte	0x04, 0x05
        /*025e*/ 	.short	(.L_1359 - .L_1358)
.L_1358:
        /*0260*/ 	.word	0x00000040
        /*0264*/ 	.word	0x00000001
        /*0268*/ 	.word	0x00000001


	//----- nvinfo : EIATTR_CRS_STACK_SIZE
	.align		4
.L_1359:
        /*026c*/ 	.byte	0x04, 0x1e
        /*026e*/ 	.short	(.L_1361 - .L_1360)
.L_1360:
        /*0270*/ 	.word	0x00000000


	//----- nvinfo : EIATTR_CBANK_PARAM_SIZE
	.align		4
.L_1361:
        /*0274*/ 	.byte	0x03, 0x19
        /*0276*/ 	.short	0x0118


	//----- nvinfo : EIATTR_PARAM_CBANK
	.align		4
        /*0278*/ 	.byte	0x04, 0x0a
        /*027a*/ 	.short	(.L_1363 - .L_1362)
	.align		4
.L_1362:
        /*027c*/ 	.word	index@(.nv.constant0._Z25selective_scan_fwd_kernelI32Selective_Scan_fwd_kernel_traitsILi64ELi16ELi1ELb0ELb0ELb1ELb0EN3c108BFloat16ENS1_7complexIfEEEEv13SSMParamsBase)
        /*0280*/ 	.short	0x0380
        /*0282*/ 	.short	0x0118


	//----- nvinfo : EIATTR_SW_WAR
	.align		4
.L_1363:
        /*0284*/ 	.byte	0x04, 0x36
        /*0286*/ 	.short	(.L_1365 - .L_1364)
.L_1364:
        /*0288*/ 	.word	0x00000008
.L_1365:


//--------------------- .nv.info._Z25selective_scan_fwd_kernelI32Selective_Scan_fwd_kernel_traitsILi64ELi16ELi1ELb0ELb0ELb1ELb1EN3c108BFloat16ENS1_7complexIfEEEEv13SSMParamsBase --------------------------
	.section	.nv.info._Z25selective_scan_fwd_kernelI32Selective_Scan_fwd_kernel_traitsILi64ELi16ELi1ELb0ELb0ELb1ELb1EN3c108BFloat16ENS1_7complexIfEEEEv13SSMParamsBase,"",@"SHT_CUDA_INFO"
	.sectionflags	@""
	.align	4


	//----- nvinfo : EIATTR_CUDA_API_VERSION
	.align		4
        /*0000*/ 	.byte	0x04, 0x37
        /*0002*/ 	.short	(.L_1367 - .L_1366)
.L_1366:
        /*0004*/ 	.word	0x00000082


	//----- nvinfo : EIATTR_KPARAM_INFO
	.align		4
.L_1367:
        /*0008*/ 	.byte	0x04, 0x17
        /*000a*/ 	.short	(.L_1369 - .L_1368)
.L_1368:
        /*000c*/ 	.word	0x00000000
        /*0010*/ 	.short	0x0000
        /*0012*/ 	.short	0x0000
        /*0014*/ 	.byte	0x00, 0xf0, 0x61, 0x04


	//----- nvinfo : EIATTR_SPARSE_MMA_MASK
	.align		4
.L_1369:
        /*0018*/ 	.byte	0x03, 0x50
        /*001a*/ 	.short	0x0000


	//----- nvinfo : EIATTR_MAXREG_COUNT
	.align		4
        /*001c*/ 	.byte	0x03, 0x1b
        /*001e*/ 	.short	0x00a8


	//----- nvinfo : EIATTR_NUM_BARRIERS
	.align		4
        /*0020*/ 	.byte	0x02, 0x4c
        /*0022*/ 	.byte	0x01
	.zero		1


	//----- nvinfo : EIATTR_ANNOTATIONS
	.align		4
        /*0024*/ 	.byte	0x04, 0x55
        /*0026*/ 	.short	(.L_1371 - .L_1370)


	//   ....[0]....
.L_1370:
        /* <DEDUP_REMOVED lines=22> */


	//----- nvinfo : EIATTR_MERCURY_ISA_VERSION
	.align		4
.L_1371:
        /*0170*/ 	.byte	0x03, 0x5f
        /*0172*/ 	.short	0x0101


	//----- nvinfo : EIATTR_INT_WARP_WIDE_INSTR_OFFSETS
	.align		4
        /*0174*/ 	.byte	0x04, 0x31
        /*0176*/ 	.short	(.L_1373 - .L_1372)


	//   ....[0]....
.L_1372:
        /*0178*/ 	.word	0x000070e0


	//----- nvinfo : EIATTR_COOP_GROUP_MASK_REGIDS
	.align		4
.L_1373:
        /*017c*/ 	.byte	0x04, 0x29
        /*017e*/ 	.short	(.L_1375 - .L_1374)


	//   ....[0]....
.L_1374:
        /*0180*/ 	.word	0xffffffff


	//   ....[1]....
        /*0184*/ 	.word	0xffffffff


	//   ....[2]....
        /*0188*/ 	.word	0xffffffff


	//   ....[3]....
        /*018c*/ 	.word	0xffffffff


	//   ....[4]....
        /*0190*/ 	.word	0xffffffff


	//   ....[5]....
        /*0194*/ 	.word	0xffffffff


	//   ....[6]....
        /*0198*/ 	.word	0xffffffff


	//   ....[7]....
        /*019c*/ 	.word	0xffffffff


	//   ....[8]....
        /*01a0*/ 	.word	0xffffffff


	//   ....[9]....
        /*01a4*/ 	.word	0xffffffff


	//   ....[10]....
        /*01a8*/ 	.word	0xffffffff


	//   ....[11]....
        /*01ac*/ 	.word	0xffffffff


	//   ....[12]....
        /*01b0*/ 	.word	0xffffffff


	//   ....[13]....
        /*01b4*/ 	.word	0xffffffff


	//   ....[14]....
        /*01b8*/ 	.word	0xffffffff


	//   ....[15]....
        /*01bc*/ 	.word	0xffffffff


	//   ....[16]....
        /*01c0*/ 	.word	0xffffffff


	//   ....[17]....
        /*01c4*/ 	.word	0xffffffff


	//   ....[18]....
        /*01c8*/ 	.word	0xffffffff


	//   ....[19]....
        /*01cc*/ 	.word	0xffffffff


	//   ....[20]....
        /*01d0*/ 	.word	0xffffffff


	//   ....[21]....
        /*01d4*/ 	.word	0xffffffff


	//   ....[22]....
        /*01d8*/ 	.word	0xffffffff


	//   ....[23]....
        /*01dc*/ 	.word	0xffffffff


	//   ....[24]....
        /*01e0*/ 	.word	0xffffffff


	//   ....[25]....
        /*01e4*/ 	.word	0xffffffff


	//   ....[26]....
        /*01e8*/ 	.word	0xffffffff


	//   ....[27]....
        /*01ec*/ 	.word	0xffffffff


	//   ....[28]....
        /*01f0*/ 	.word	0xffffffff


	//   ....[29]....
        /*01f4*/ 	.word	0xffffffff


	//----- nvinfo : EIATTR_COOP_GROUP_INSTR_OFFSETS
	.align		4
.L_1375:
        /*01f8*/ 	.byte	0x04, 0x28
        /*01fa*/ 	.short	(.L_1377 - .L_1376)


	//   ....[0]....
.L_1376:
        /*01fc*/ 	.word	0x00001460


	//   ....[1]....
        /*0200*/ 	.word	0x00001a60


	//   ....[2]....
        /*0204*/ 	.word	0x000066c0


	//   ....[3]....
        /*0208*/ 	.word	0x000066f0


	//   ....[4]....
        /*020c*/ 	.word	0x00006750


	//   ....[5]....
        /*0210*/ 	.word	0x00006780


	//   ....[6]....
        /*0214*/ 	.word	0x00006880


	//   ....[7]....
        /*0218*/ 	.word	0x000068c0


	//   ....[8]....
        /*021c*/ 	.word	0x00006900


	//   ....[9]....
        /*0220*/ 	.word	0x00006930


	//   ....[10]....
        /*0224*/ 	.word	0x00006aa0


	//   ....[11]....
        /*0228*/ 	.word	0x00006ab0


	//   ....[12]....
        /*022c*/ 	.word	0x00006ad0


	//   ....[13]....
        /*0230*/ 	.word	0x00006ae0


	//   ....[14]....
        /*0234*/ 	.word	0x00006c40


	//   ....[15]....
        /*0238*/ 	.word	0x00006ca0


	//   ....[16]....
        /*023c*/ 	.word	0x00006cd0


	//   ....[17]....
        /*0240*/ 	.word	0x00006d00


	//   ....[18]....
        /*0244*/ 	.word	0x00006f70


	//   ....[19]....
        /*0248*/ 	.word	0x00006fb0


	//   ....[20]....
        /*024c*/ 	.word	0x00006fd0


	//   ....[21]....
        /*0250*/ 	.word	0x00006fe0


	//   ....[22]....
        /*0254*/ 	.word	0x000072c0


	//   ....[23]....
        /*0258*/ 	.word	0x000075c0


	//   ....[24]....
        /*025c*/ 	.word	0x000075e0


	//   ....[25]....
        /*0260*/ 	.word	0x00007600


	//   ....[26]....
        /*0264*/ 	.word	0x00007620


	//   ....[27]....
        /*0268*/ 	.word	0x00008f20


	//   ....[28]....
        /*026c*/ 	.word	0x00009850


	//   ....[29]....
        /*0270*/ 	.word	0x0000a280


	//----- nvinfo : EIATTR_VRC_CTA_INIT_COUNT
	.align		4
.L_1377:
        /*0274*/ 	.byte	0x02, 0x4a
	.zero		1
	.zero		1


	//----- nvinfo : EIATTR_EXIT_INSTR_OFFSETS
	.align		4
        /*0278*/ 	.byte	0x04, 0x1c
        /*027a*/ 	.short	(.L_1379 - .L_1378)


	//   ....[0]....
.L_1378:
        /*027c*/ 	.word	0x00000430


	//   ....[1]....
        /*0280*/ 	.word	0x0000a6a0


	//----- nvinfo : EIATTR_MAX_THREADS
	.align		4
.L_1379:
        /*0284*/ 	.byte	0x04, 0x05
        /*0286*/ 	.short	(.L_1381 - .L_1380)
.L_1380:
        /*0288*/ 	.word	0x00000040
        /*028c*/ 	.word	0x00000001
        /*0290*/ 	.word	0x00000001


	//----- nvinfo : EIATTR_CRS_STACK_SIZE
	.align		4
.L_1381:
        /*0294*/ 	.byte	0x04, 0x1e
        /*0296*/ 	.short	(.L_1383 - .L_1382)
.L_1382:
        /*0298*/ 	.word	0x00000000


	//----- nvinfo : EIATTR_CBANK_PARAM_SIZE
	.align		4
.L_1383:
        /*029c*/ 	.byte	0x03, 0x19
        /*029e*/ 	.short	0x0118


	//----- nvinfo : EIATTR_PARAM_CBANK
	.align		4
        /*02a0*/ 	.byte	0x04, 0x0a
        /*02a2*/ 	.short	(.L_1385 - .L_1384)
	.align		4
.L_1384:
        /*02a4*/ 	.word	index@(.nv.constant0._Z25selective_scan_fwd_kernelI32Selective_Scan_fwd_kernel_traitsILi64ELi16ELi1ELb0ELb0ELb1ELb1EN3c108BFloat16ENS1_7complexIfEEEEv13SSMParamsBase)
        /*02a8*/ 	.short	0x0380
        /*02aa*/ 	.short	0x0118


	//----- nvinfo : EIATTR_SW_WAR
	.align		4
.L_1385:
        /*02ac*/ 	.byte	0x04, 0x36
        /*02ae*/ 	.short	(.L_1387 - .L_1386)
.L_1386:
        /*02b0*/ 	.word	0x00000008
.L_1387:


//--------------------- .nv.info._Z25selective_scan_fwd_kernelI32Selective_Scan_fwd_kernel_traitsILi64ELi16ELi1ELb0ELb1ELb0ELb0EN3c108BFloat16ENS1_7complexIfEEEEv13SSMParamsBase --------------------------
	.section	.nv.info._Z25selective_scan_fwd_kernelI32Selective_Scan_fwd_kernel_traitsILi64ELi16ELi1ELb0ELb1ELb0ELb0EN3c108BFloat16ENS1_7complexIfEEEEv13SSMParamsBase,"",@"SHT_CUDA_INFO"
	.sectionflags	@""
	.align	4


	//----- nvinfo : EIATTR_CUDA_API_VERSION
	.align		4
        /*0000*/ 	.byte	0x04, 0x37
        /*0002*/ 	.short	(.L_1389 - .L_1388)
.L_1388:
        /*0004*/ 	.word	0x00000082


	//----- nvinfo : EIATTR_KPARAM_INFO
	.align		4
.L_1389:
        /*0008*/ 	.byte	0x04, 0x17
        /*000a*/ 	.short	(.L_1391 - .L_1390)
.L_1390:
        /*000c*/ 	.word	0x00000000
        /*0010*/ 	.short	0x0000
        /*0012*/ 	.short	0x0000
        /*0014*/ 	.byte	0x00, 0xf0, 0x61, 0x04


	//----- nvinfo : EIATTR_SPARSE_MMA_MASK
	.align		4
.L_1391:
        /*0018*/ 	.byte	0x03, 0x50
        /*001a*/ 	.short	0x0000


	//----- nvinfo : EIATTR_MAXREG_COUNT
	.align		4
        /*001c*/ 	.byte	0x03, 0x1b
        /*001e*/ 	.short	0x00a8


	//----- nvinfo : EIATTR_NUM_BARRIERS
	.align		4
        /*0020*/ 	.byte	0x02, 0x4c
        /*0022*/ 	.byte	0x01
	.zero		1


	//----- nvinfo : EIATTR_ANNOTATIONS
	.align		4
        /*0024*/ 	.byte	0x04, 0x55
        /*0026*/ 	.short	(.L_1393 - .L_1392)


	//   ....[0]....
.L_1392:
        /* <DEDUP_REMOVED lines=13> */


	//----- nvinfo : EIATTR_MERCURY_ISA_VERSION
	.align		4
.L_1393:
        /*00e8*/ 	.byte	0x03, 0x5f
        /*00ea*/ 	.short	0x0101


	//----- nvinfo : EIATTR_INT_WARP_WIDE_INSTR_OFFSETS
	.align		4
        /*00ec*/ 	.byte	0x04, 0x31
        /*00ee*/ 	.short	(.L_1395 - .L_1394)


	//   ....[0]....
.L_1394:
        /*00f0*/ 	.word	0x00007880


	//----- nvinfo : EIATTR_COOP_GROUP_MASK_REGIDS
	.align		4
.L_1395:
        /*00f4*/ 	.byte	0x04, 0x29
        /*00f6*/ 	.short	(.L_1397 - .L_1396)


	//   ....[0]....
.L_1396:
        /*00f8*/ 	.word	0xffffffff


	//   ....[1]....
        /*00fc*/ 	.word	0xffffffff


	//   ....[2]....
        /*0100*/ 	.word	0xffffffff


	//   ....[3]....
        /*0104*/ 	.word	0xffffffff


	//   ....[4]....
        /*0108*/ 	.word	0xffffffff


	//   ....[5]....
        /*010c*/ 	.word	0xffffffff


	//   ....[6]....
        /*0110*/ 	.word	0xffffffff


	//   ....[7]....
        /*0114*/ 	.word	0xffffffff


	//   ....[8]....
        /*0118*/ 	.word	0xffffffff


	//   ....[9]....
        /*011c*/ 	.word	0xffffffff


	//   ....[10]....
        /*0120*/ 	.word	0xffffffff


	//   ....[11]....
        /*0124*/ 	.word	0xffffffff


	//   ....[12]....
        /*0128*/ 	.word	0xffffffff


	//   ....[13]....
        /*012c*/ 	.word	0xffffffff


	//   ....[14]....
        /*0130*/ 	.word	0xffffffff


	//   ....[15]....
        /*0134*/ 	.word	0xffffffff


	//   ....[16]....
        /*0138*/ 	.word	0xffffffff


	//   ....[17]....
        /*013c*/ 	.word	0xffffffff


	//   ....[18]....
        /*0140*/ 	.word	0xffffffff


	//   ....[19]....
        /*0144*/ 	.word	0xffffffff


	//   ....[20]....
        /*0148*/ 	.word	0xffffffff


	//   ....[21]....
        /*014c*/ 	.word	0xffffffff


	//   ....[22]....
        /*0150*/ 	.word	0xffffffff


	//   ....[23]....
        /*0154*/ 	.word	0xffffffff


	//   ....[24]....
        /*0158*/ 	.word	0xffffffff


	//   ....[25]....
        /*015c*/ 	.word	0xffffffff


	//   ....[26]....
        /*0160*/ 	.word	0xffffffff


	//   ....[27]....
        /*0164*/ 	.word	0xffffffff


	//----- nvinfo : EIATTR_COOP_GROUP_INSTR_OFFSETS
	.align		4
.L_1397:
        /*0168*/ 	.byte	0x04, 0x28
        /*016a*/ 	.short	(.L_1399 - .L_1398)


	//   ....[0]....
.L_1398:
        /*016c*/ 	.word	0x00001490


	//   ....[1]....
        /*0170*/ 	.word	0x00001a20


	//   ....[2]....
        /*0174*/ 	.word	0x00005770


	//   ....[3]....
        /*0178*/ 	.word	0x00007430


	//   ....[4]....
        /*017c*/ 	.word	0x00007460


	//   ....[5]....
        /*0180*/ 	.word	0x00007480


	//   ....[6]....
        /*0184*/ 	.word	0x000074a0


	//   ....[7]....
        /*0188*/ 	.word	0x00007530


	//   ....[8]....
        /*018c*/ 	.word	0x00007560


	//   ....[9]....
        /*0190*/ 	.word	0x00007570


	//   ....[10]....
        /*0194*/ 	.word	0x00007590


	//   ....[11]....
        /*0198*/ 	.word	0x00007620


	//   ....[12]....
        /*019c*/ 	.word	0x00007650


	//   ....[13]....
        /*01a0*/ 	.word	0x00007660


	//   ....[14]....
        /*01a4*/ 	.word	0x00007670


	//   ....[15]....
        /*01a8*/ 	.word	0x00007710


	//   ....[16]....
        /*01ac*/ 	.word	0x00007740


	//   ....[17]....
        /*01b0*/ 	.word	0x00007750


	//   ....[18]....
        /*01b4*/ 	.word	0x00007760


	//   ....[19]....
        /*01b8*/ 	.word	0x00007820


	//   ....[20]....
        /*01bc*/ 	.word	0x00007830


	//   ....[21]....
        /*01c0*/ 	.word	0x00007840


	//   ....[22]....
        /*01c4*/ 	.word	0x00007850


	//   ....[23]....
        /*01c8*/ 	.word	0x00007ad0


	//   ....[24]....
        /*01cc*/ 	.word	0x00007ae0


	//   ....[25]....
        /*01d0*/ 	.word	0x00007af0


	//   ....[26]....
        /*01d4*/ 	.word	0x00007b00


	//   ....[27]....
        /*01d8*/ 	.word	0x00008da0


	//----- nvinfo : EIATTR_VRC_CTA_INIT_COUNT
	.align		4
.L_1399:
        /*01dc*/ 	.byte	0x02, 0x4a
	.zero		1
	.zero		1


	//----- nvinfo : EIATTR_EXIT_INSTR_OFFSETS
	.align		4
        /*01e0*/ 	.byte	0x04, 0x1c
        /*01e2*/ 	.short	(.L_1401 - .L_1400)


	//   ....[0]....
.L_1400:
        /*01e4*/ 	.word	0x00000430


	//   ....[1]....
        /*01e8*/ 	.word	0x00009210


	//----- nvinfo : EIATTR_MAX_THREADS
	.align		4
.L_1401:
        /*01ec*/ 	.byte	0x04, 0x05
        /*01ee*/ 	.short	(.L_1403 - .L_1402)
.L_1402:
        /*01f0*/ 	.word	0x00000040
        /*01f4*/ 	.word	0x00000001
        /*01f8*/ 	.word	0x00000001


	//----- nvinfo : EIATTR_CRS_STACK_SIZE
	.align		4
.L_1403:
        /*01fc*/ 	.byte	0x04, 0x1e
        /*01fe*/ 	.short	(.L_1405 - .L_1404)
.L_1404:
        /*0200*/ 	.word	0x00000000


	//----- nvinfo : EIATTR_CBANK_PARAM_SIZE
	.align		4
.L_1405:
        /*0204*/ 	.byte	0x03, 0x19
        /*0206*/ 	.short	0x0118


	//----- nvinfo : EIATTR_PARAM_CBANK
	.align		4
        /*0208*/ 	.byte	0x04, 0x0a
        /*020a*/ 	.short	(.L_1407 - .L_1406)
	.align		4
.L_1406:
        /*020c*/ 	.word	index@(.nv.constant0._Z25selective_scan_fwd_kernelI32Selective_Scan_fwd_kernel_traitsILi64ELi16ELi1ELb0ELb1ELb0ELb0EN3c108BFloat16ENS1_7complexIfEEEEv13SSMParamsBase)
        /*0210*/ 	.short	0x0380
        /*0212*/ 	.short	0x0118


	//----- nvinfo : EIATTR_SW_WAR
	.align		4
.L_1407:
        /*0214*/ 	.byte	0x04, 0x36
        /*0216*/ 	.short	(.L_1409 - .L_1408)
.L_1408:
        /*0218*/ 	.word	0x00000008
.L_1409:


//--------------------- .nv.info._Z25selective_scan_fwd_kernelI32Selective_Scan_fwd_kernel_traitsILi64ELi16ELi1ELb0ELb1ELb0ELb1EN3c108BFloat16ENS1_7complexIfEEEEv13SSMParamsBase --------------------------
	.section	.nv.info._Z25selective_scan_fwd_kernelI32Selective_Scan_fwd_kernel_traitsILi64ELi16ELi1ELb0ELb1ELb0ELb1EN3c108BFloat16ENS1_7complexIfEEEEv13SSMParamsBase,"",@"SHT_CUDA_INFO"
	.sectionflags	@""
	.align	4


	//----- nvinfo : EIATTR_CUDA_API_VERSION
	.align		4
        /*0000*/ 	.byte	0x04, 0x37
        /*0002*/ 	.short	(.L_1411 - .L_1410)
.L_1410:
        /*0004*/ 	.word	0x00000082


	//----- nvinfo : EIATTR_KPARAM_INFO
	.align		4
.L_1411:
        /*0008*/ 	.byte	0x04, 0x17
        /*000a*/ 	.short	(.L_1413 - .L_1412)
.L_1412:
        /*000c*/ 	.word	0x00000000
        /*0010*/ 	.short	0x0000
        /*0012*/ 	.short	0x0000
        /*0014*/ 	.byte	0x00, 0xf0, 0x61, 0x04


	//----- nvinfo : EIATTR_SPARSE_MMA_MASK
	.align		4
.L_1413:
        /*0018*/ 	.byte	0x03, 0x50
        /*001a*/ 	.short	0x0000


	//----- nvinfo : EIATTR_MAXREG_COUNT
	.align		4
        /*001c*/ 	.byte	0x03, 0x1b
        /*001e*/ 	.short	0x00a8


	//----- nvinfo : EIATTR_NUM_BARRIERS
	.align		4
        /*0020*/ 	.byte	0x02, 0x4c
        /*0022*/ 	.byte	0x01
	.zero		1


	//----- nvinfo : EIATTR_ANNOTATIONS
	.align		4
        /*0024*/ 	.byte	0x04, 0x55
        /*0026*/ 	.short	(.L_1415 - .L_1414)


	//   ....[0]....
.L_1414:
        /* <DEDUP_REMOVED lines=13> */


	//----- nvinfo : EIATTR_MERCURY_ISA_VERSION
	.align		4
.L_1415:
        /*00e0*/ 	.byte	0x03, 0x5f
        /*00e2*/ 	.short	0x0101


	//----- nvinfo : EIATTR_INT_WARP_WIDE_INSTR_OFFSETS
	.align		4
        /*00e4*/ 	.byte	0x04, 0x31
        /*00e6*/ 	.short	(.L_1417 - .L_1416)


	//   ....[0]....
.L_1416:
        /*00e8*/ 	.word	0x00007860


	//----- nvinfo : EIATTR_COOP_GROUP_MASK_REGIDS
	.align		4
.L_1417:
        /*00ec*/ 	.byte	0x04, 0x29
        /*00ee*/ 	.short	(.L_1419 - .L_1418)


	//   ....[0]....
.L_1418:
        /*00f0*/ 	.word	0xffffffff


	//   ....[1]....
        /*00f4*/ 	.word	0xffffffff


	//   ....[2]....
        /*00f8*/ 	.word	0xffffffff


	//   ....[3]....
        /*00fc*/ 	.word	0xffffffff


	//   ....[4]....
        /*0100*/ 	.word	0xffffffff


	//   ....[5]....
        /*0104*/ 	.word	0xffffffff


	//   ....[6]....
        /*0108*/ 	.word	0xffffffff


	//   ....[7]....
        /*010c*/ 	.word	0xffffffff


	//   ....[8]....
        /*0110*/ 	.word	0xffffffff


	//   ....[9]....
        /*0114*/ 	.word	0xffffffff


	//   ....[10]....
        /*0118*/ 	.word	0xffffffff


	//   ....[11]....
        /*011c*/ 	.word	0xffffffff


	//   ....[12]....
        /*0120*/ 	.word	0xffffffff


	//   ....[13]....
        /*0124*/ 	.word	0xffffffff


	//   ....[14]....
        /*0128*/ 	.word	0xffffffff


	//   ....[15]....
        /*012c*/ 	.word	0xffffffff


	//   ....[16]....
        /*0130*/ 	.word	0xffffffff


	//   ....[17]....
        /*0134*/ 	.word	0xffffffff


	//   ....[18]....
        /*0138*/ 	.word	0xffffffff


	//   ....[19]....
        /*013c*/ 	.word	0xffffffff


	//   ....[20]....
        /*0140*/ 	.word	0xffffffff


	//   ....[21]....
        /*0144*/ 	.word	0xffffffff


	//   ....[22]....
        /*0148*/ 	.word	0xffffffff


	//   ....[23]....
        /*014c*/ 	.word	0xffffffff


	//   ....[24]....
        /*0150*/ 	.word	0xffffffff


	//   ....[25]....
        /*0154*/ 	.word	0xffffffff


	//   ....[26]....
        /*0158*/ 	.word	0xffffffff


	//   ....[27]....
        /*015c*/ 	.word	0xffffffff


	//   ....[28]....
        /*0160*/ 	.word	0xffffffff


	//   ....[29]....
        /*0164*/ 	.word	0xffffffff


	//----- nvinfo : EIATTR_COOP_GROUP_INSTR_OFFSETS
	.align		4
.L_1419:
        /*0168*/ 	.byte	0x04, 0x28
        /*016a*/ 	.short	(.L_1421 - .L_1420)


	//   ....[0]....
.L_1420:
        /*016c*/ 	.word	0x00001470


	//   ....[1]....
        /*0170*/ 	.word	0x000019e0


	//   ....[2]....
        /*0174*/ 	.word	0x00005740


	//   ....[3]....
        /*0178*/ 	.word	0x00007410


	//   ....[4]....
        /*017c*/ 	.word	0x00007440


	//   ....[5]....
        /*0180*/ 	.word	0x00007460


	//   ....[6]....
        /*0184*/ 	.word	0x00007480


	//   ....[7]....
        /*0188*/ 	.word	0x00007510


	//   ....[8]....
        /*018c*/ 	.word	0x00007540


	//   ....[9]....
        /*0190*/ 	.word	0x00007550


	//   ....[10]....
        /*0194*/ 	.word	0x00007570


	//   ....[11]....
        /*0198*/ 	.word	0x00007600


	//   ....[12]....
        /*019c*/ 	.word	0x00007630


	//   ....[13]....
        /*01a0*/ 	.word	0x00007640


	//   ....[14]....
        /*01a4*/ 	.word	0x00007650


	//   ....[15]....
        /*01a8*/ 	.word	0x000076f0


	//   ....[16]....
        /*01ac*/ 	.word	0x00007720


	//   ....[17]....
        /*01b0*/ 	.word	0x00007730


	//   ....[18]....
        /*01b4*/ 	.word	0x00007740


	//   ....[19]....
        /*01b8*/ 	.word	0x00007800


	//   ....[20]....
        /*01bc*/ 	.word	0x00007810


	//   ....[21]....
        /*01c0*/ 	.word	0x00007820


	//   ....[22]....
        /*01c4*/ 	.word	0x00007830


	//   ....[23]....
        /*01c8*/ 	.word	0x00007ab0


	//   ....[24]....
        /*01cc*/ 	.word	0x00007ac0


	//   ....[25]....
        /*01d0*/ 	.word	0x00007ad0


	//   ....[26]....
        /*01d4*/ 	.word	0x00007ae0


	//   ....[27]....
        /*01d8*/ 	.word	0x00008d50


	//   ....[28]....
        /*01dc*/ 	.word	0x00009680


	//   ....[29]....
        /*01e0*/ 	.word	0x0000a0c0


	//----- nvinfo : EIATTR_VRC_CTA_INIT_COUNT
	.align		4
.L_1421:
        /*01e4*/ 	.byte	0x02, 0x4a
	.zero		1
	.zero		1


	//----- nvinfo : EIATTR_EXIT_INSTR_OFFSETS
	.align		4
        /*01e8*/ 	.byte	0x04, 0x1c
        /*01ea*/ 	.short	(.L_1423 - .L_1422)


	//   ....[0]....
.L_1422:
        /*01ec*/ 	.word	0x00000430


	//   ....[1]....
        /*01f0*/ 	.word	0x0000a500


	//----- nvinfo : EIATTR_MAX_THREADS
	.align		4
.L_1423:
        /*01f4*/ 	.byte	0x04, 0x05
        /*01f6*/ 	.short	(.L_1425 - .L_1424)
.L_1424:
        /*01f8*/ 	.word	0x00000040
        /*01fc*/ 	.word	0x00000001
        /*0200*/ 	.word	0x00000001


	//----- nvinfo : EIATTR_CRS_STACK_SIZE
	.align		4
.L_1425:
        /*0204*/ 	.byte	0x04, 0x1e
        /*0206*/ 	.short	(.L_1427 - .L_1426)
.L_1426:
        /*0208*/ 	.word	0x00000000


	//----- nvinfo : EIATTR_CBANK_PARAM_SIZE
	.align		4
.L_1427:
        /*020c*/ 	.byte	0x03, 0x19
        /*020e*/ 	.short	0x0118


	//----- nvinfo : EIATTR_PARAM_CBANK
	.align		4
        /*0210*/ 	.byte	0x04, 0x0a
        /*0212*/ 	.short	(.L_1429 - .L_1428)
	.align		4
.L_1428:
        /*0214*/ 	.word	index@(.nv.constant0._Z25selective_scan_fwd_kernelI32Selective_Scan_fwd_kernel_traitsILi64ELi16ELi1ELb0ELb1ELb0ELb1EN3c108BFloat16ENS1_7complexIfEEEEv13SSMParamsBase)
        /*0218*/ 	.short	0x0380
        /*021a*/ 	.short	0x0118


	//----- nvinfo : EIATTR_SW_WAR
	.align		4
.L_1429:
        /*021c*/ 	.byte	0x04, 0x36
        /*021e*/ 	.short	(.L_1431 - .L_1430)
.L_1430:
        /*0220*/ 	.word	0x00000008
.L_1431:


//--------------------- .nv.info._Z25selective_scan_fwd_kernelI32Selective_Scan_fwd_kernel_traitsILi64ELi16ELi1ELb0ELb1ELb1ELb0EN3c108BFloat16ENS1_7complexIfEEEEv13SSMParamsBase --------------------------
	.section	.nv.info._Z25selective_scan_fwd_kernelI32Selective_Scan_fwd_kernel_traitsILi64ELi16ELi1ELb0ELb1ELb1ELb0EN3c108BFloat16ENS1_7complexIfEEEEv13SSMParamsBase,"",@"SHT_CUDA_INFO"
	.sectionflags	@""
	.align	4


	//----- nvinfo : EIATTR_CUDA_API_VERSION
	.align		4
        /*0000*/ 	.byte	0x04, 0x37
        /*0002*/ 	.short	(.L_1433 - .L_1432)
.L_1432:
        /*0004*/ 	.word	0x00000082


	//----- nvinfo : EIATTR_KPARAM_INFO
	.align		4
.L_1433:
        /*0008*/ 	.byte	0x04, 0x17
        /*000a*/ 	.short	(.L_1435 - .L_1434)
.L_1434:
        /*000c*/ 	.word	0x00000000
        /*0010*/ 	.short	0x0000
        /*0012*/ 	.short	0x0000
        /*0014*/ 	.byte	0x00, 0xf0, 0x61, 0x04


	//----- nvinfo : EIATTR_SPARSE_MMA_MASK
	.align		4
.L_1435:
        /*0018*/ 	.byte	0x03, 0x50
        /*001a*/ 	.short	0x0000


	//----- nvinfo : EIATTR_MAXREG_COUNT
	.align		4
        /*001c*/ 	.byte	0x03, 0x1b
        /*001e*/ 	.short	0x00a8


	//----- nvinfo : EIATTR_NUM_BARRIERS
	.align		4
        /*0020*/ 	.byte	0x02, 0x4c
        /*0022*/ 	.byte	0x01
	.zero		1


	//----- nvinfo : EIATTR_ANNOTATIONS
	.align		4
        /*0024*/ 	.byte	0x04, 0x55
        /*0026*/ 	.short	(.L_1437 - .L_1436)


	//   ....[0]....
.L_1436:
        /* <DEDUP_REMOVED lines=35> */


	//----- nvinfo : EIATTR_MERCURY_ISA_VERSION
	.align		4
.L_1437:
        /*0248*/ 	.byte	0x03, 0x5f
        /*024a*/ 	.short	0x0101


	//----- nvinfo : EIATTR_INT_WARP_WIDE_INSTR_OFFSETS
	.align		4
        /*024c*/ 	.byte	0x04, 0x31
        /*024e*/ 	.short	(.L_1439 - .L_1438)


	//   ....[0]....
.L_1438:
        /*0250*/ 	.word	0x00008240


	//----- nvinfo : EIATTR_COOP_GROUP_MASK_REGIDS
	.align		4
.L_1439:
        /*0254*/ 	.byte	0x04, 0x29
        /*0256*/ 	.short	(.L_1441 - .L_1440)


	//   ....[0]....
.L_1440:
        /*0258*/ 	.word	0xffffffff


	//   ....[1]....
        /*025c*/ 	.word	0xffffffff


	//   ....[2]....
        /*0260*/ 	.word	0xffffffff


	//   ....[3]....
        /*0264*/ 	.word	0xffffffff


	//   ....[4]....
        /*0268*/ 	.word	0xffffffff


	//   ....[5]....
        /*026c*/ 	.word	0xffffffff


	//   ....[6]....
        /*0270*/ 	.word	0xffffffff


	//   ....[7]....
        /*0274*/ 	.word	0xffffffff


	//   ....[8]....
        /*0278*/ 	.word	0xffffffff


	//   ....[9]....
        /*027c*/ 	.word	0xffffffff


	//   ....[10]....
        /*0280*/ 	.word	0xffffffff


	//   ....[11]....
        /*0284*/ 	.word	0xffffffff


	//   ....[12]....
        /*0288*/ 	.word	0xffffffff


	//   ....[13]....
        /*028c*/ 	.word	0xffffffff


	//   ....[14]....
        /*0290*/ 	.word	0xffffffff


	//   ....[15]....
        /*0294*/ 	.word	0xffffffff


	//   ....[16]....
        /*0298*/ 	.word	0xffffffff


	//   ....[17]....
        /*029c*/ 	.word	0xffffffff


	//   ....[18]....
        /*02a0*/ 	.word	0xffffffff


	//   ....[19]....
        /*02a4*/ 	.word	0xffffffff


	//   ....[20]....
        /*02a8*/ 	.word	0xffffffff


	//   ....[21]....
        /*02ac*/ 	.word	0xffffffff


	//   ....[22]....
        /*02b0*/ 	.word	0xffffffff


	//   ....[23]....
        /*02b4*/ 	.word	0xffffffff


	//   ....[24]....
        /*02b8*/ 	.word	0xffffffff


	//   ....[25]....
        /*02bc*/ 	.word	0xffffffff


	//   ....[26]....
        /*02c0*/ 	.word	0xffffffff


	//   ....[27]....
        /*02c4*/ 	.word	0xffffffff


	//   ....[28]....
        /*02c8*/ 	.word	0xffffffff


	//----- nvinfo : EIATTR_COOP_GROUP_INSTR_OFFSETS
	.align		4
.L_1441:
        /*02cc*/ 	.byte	0x04, 0x28
        /*02ce*/ 	.short	(.L_1443 - .L_1442)


	//   ....[0]....
.L_1442:
        /*02d0*/ 	.word	0x000014c0


	//   ....[1]....
        /*02d4*/ 	.word	0x00001b10


	//   ....[2]....
        /*02d8*/ 	.word	0x00005900


	//   ....[3]....
        /*02dc*/ 	.word	0x00007d40


	//   ....[4]....
        /*02e0*/ 	.word	0x00007d70


	//   ....[5]....
        /*02e4*/ 	.word	0x00007d90


	//   ....[6]....
        /*02e8*/ 	.word	0x00007db0


	//   ....[7]....
        /*02ec*/ 	.word	0x00007e30


	//   ....[8]....
        /*02f0*/ 	.word	0x00007e60


	//   ....[9]....
        /*02f4*/ 	.word	0x00007e80


	//   ....[10]....
        /*02f8*/ 	.word	0x00007ea0


	//   ....[11]....
        /*02fc*/ 	.word	0x00007f20


	//   ....[12]....
        /*0300*/ 	.word	0x00007f60


	//   ....[13]....
        /*0304*/ 	.word	0x00007f80


	//   ....[14]....
        /*0308*/ 	.word	0x00007f90


	//   ....[15]....
        /*030c*/ 	.word	0x00008030


	//   ....[16]....
        /*0310*/ 	.word	0x00008060


	//   ....[17]....
        /*0314*/ 	.word	0x00008080


	//   ....[18]....
        /*0318*/ 	.word	0x00008090


	//   ....[19]....
        /*031c*/ 	.word	0x00008150


	//   ....[20]....
        /*0320*/ 	.word	0x00008170


	//   ....[21]....
        /*0324*/ 	.word	0x00008180


	//   ....[22]....
        /*0328*/ 	.word	0x00008190


	//   ....[23]....
        /*032c*/ 	.word	0x00008390


	//   ....[24]....
        /*0330*/ 	.word	0x00008750


	//   ....[25]....
        /*0334*/ 	.word	0x00008770


	//   ....[26]....
        /*0338*/ 	.word	0x00008790


	//   ....[27]....
        /*033c*/ 	.word	0x000087b0


	//   ....[28]....
        /*0340*/ 	.word	0x00009c40


	//----- nvinfo : EIATTR_VRC_CTA_INIT_COUNT
	.align		4
.L_1443:
        /*0344*/ 	.byte	0x02, 0x4a
	.zero		1
	.zero		1


	//----- nvinfo : EIATTR_EXIT_INSTR_OFFSETS
	.align		4
        /*0348*/ 	.byte	0x04, 0x1c
        /*034a*/ 	.short	(.L_1445 - .L_1444)


	//   ....[0]....
.L_1444:
        /*034c*/ 	.word	0x000004b0


	//   ....[1]....
        /*0350*/ 	.word	0x0000a130


	//----- nvinfo : EIATTR_MAX_THREADS
	.align		4
.L_1445:
        /*0354*/ 	.byte	0x04, 0x05
        /*0356*/ 	.short	(.L_1447 - .L_1446)
.L_1446:
        /*0358*/ 	.word	0x00000040
        /*035c*/ 	.word	0x00000001
        /*0360*/ 	.word	0x00000001


	//----- nvinfo : EIATTR_CRS_STACK_SIZE
	.align		4
.L_1447:
        /*0364*/ 	.byte	0x04, 0x1e
        /*0366*/ 	.short	(.L_1449 - .L_1448)
.L_1448:
        /*0368*/ 	.word	0x00000000


	//----- nvinfo : EIATTR_CBANK_PARAM_SIZE
	.align		4
.L_1449:
        /*036c*/ 	.byte	0x03, 0x19
        /*036e*/ 	.short	0x0118


	//----- nvinfo : EIATTR_PARAM_CBANK
	.align		4
        /*0370*/ 	.byte	0x04, 0x0a
        /*0372*/ 	.short	(.L_1451 - .L_1450)
	.align		4
.L_1450:
        /*0374*/ 	.word	index@(.nv.constant0._Z25selective_scan_fwd_kernelI32Selective_Scan_fwd_kernel_traitsILi64ELi16ELi1ELb0ELb1ELb1ELb0EN3c108BFloat16ENS1_7complexIfEEEEv13SSMParamsBase)
        /*0378*/ 	.short	0x0380
        /*037a*/ 	.short	0x0118


	//----- nvinfo : EIATTR_SW_WAR
	.align		4
.L_1451:
        /*037c*/ 	.byte	0x04, 0x36
        /*037e*/ 	.short	(.L_1453 - .L_1452)
.L_1452:
        /*0380*/ 	.word	0x00000008
.L_1453:


//--------------------- .nv.info._Z25selective_scan_fwd_kernelI32Selective_Scan_fwd_kernel_traitsILi64ELi16ELi1ELb0ELb1ELb1ELb1EN3c108BFloat16ENS1_7complexIfEEEEv13SSMParamsBase --------------------------
	.section	.nv.info._Z25selective_scan_fwd_kernelI32Selective_Scan_fwd_kernel_traitsILi64ELi16ELi1ELb0ELb1ELb1ELb1EN3c108BFloat16ENS1_7complexIfEEEEv13SSMParamsBase,"",@"SHT_CUDA_INFO"
	.sectionflags	@""
	.align	4


	//----- nvinfo : EIATTR_CUDA_API_VERSION
	.align		4
        /*0000*/ 	.byte	0x04, 0x37
        /*0002*/ 	.short	(.L_1455 - .L_1454)
.L_1454:
        /*0004*/ 	.word	0x00000082


	//----- nvinfo : EIATTR_KPARAM_INFO
	.align		4
.L_1455:
        /*0008*/ 	.byte	0x04, 0x17
        /*000a*/ 	.short	(.L_1457 - .L_1456)
.L_1456:
        /*000c*/ 	.word	0x00000000
        /*0010*/ 	.short	0x0000
        /*0012*/ 	.short	0x0000
        /*0014*/ 	.byte	0x00, 0xf0, 0x61, 0x04


	//----- nvinfo : EIATTR_SPARSE_MMA_MASK
	.align		4
.L_1457:
        /*0018*/ 	.byte	0x03, 0x50
        /*001a*/ 	.short	0x0000


	//----- nvinfo : EIATTR_MAXREG_COUNT
	.align		4
        /*001c*/ 	.byte	0x03, 0x1b
        /*001e*/ 	.short	0x00a8


	//----- nvinfo : EIATTR_NUM_BARRIERS
	.align		4
        /*0020*/ 	.byte	0x02, 0x4c
        /*0022*/ 	.byte	0x01
	.zero		1


	//----- nvinfo : EIATTR_ANNOTATIONS
	.align		4
        /*0024*/ 	.byte	0x04, 0x55
        /*0026*/ 	.short	(.L_1459 - .L_1458)


	//   ....[0]....
.L_1458:
        /* <DEDUP_REMOVED lines=37> */


	//----- nvinfo : EIATTR_MERCURY_ISA_VERSION
	.align		4
.L_1459:
        /*0260*/ 	.byte	0x03, 0x5f
        /*0262*/ 	.short	0x0101


	//----- nvinfo : EIATTR_INT_WARP_WIDE_INSTR_OFFSETS
	.align		4
        /*0264*/ 	.byte	0x04, 0x31
        /*0266*/ 	.short	(.L_1461 - .L_1460)


	//   ....[0]....
.L_1460:
        /*0268*/ 	.word	0x00008250


	//----- nvinfo : EIATTR_COOP_GROUP_MASK_REGIDS
	.align		4
.L_1461:
        /*026c*/ 	.byte	0x04, 0x29
        /*026e*/ 	.short	(.L_1463 - .L_1462)


	//   ....[0]....
.L_1462:
        /*0270*/ 	.word	0xffffffff


	//   ....[1]....
        /*0274*/ 	.word	0xffffffff


	//   ....[2]....
        /*0278*/ 	.word	0xffffffff


	//   ....[3]....
        /*027c*/ 	.word	0xffffffff


	//   ....[4]....
        /*0280*/ 	.word	0xffffffff


	//   ....[5]....
        /*0284*/ 	.word	0xffffffff


	//   ....[6]....
        /*0288*/ 	.word	0xffffffff


	//   ....[7]....
        /*028c*/ 	.word	0xffffffff


	//   ....[8]....
        /*0290*/ 	.word	0xffffffff


	//   ....[9]....
        /*0294*/ 	.word	0xffffffff


	//   ....[10]....
        /*0298*/ 	.word	0xffffffff


	//   ....[11]....
        /*029c*/ 	.word	0xffffffff


	//   ....[12]....
        /*02a0*/ 	.word	0xffffffff


	//   ....[13]....
        /*02a4*/ 	.word	0xffffffff


	//   ....[14]....
        /*02a8*/ 	.word	0xffffffff


	//   ....[15]....
        /*02ac*/ 	.word	0xffffffff


	//   ....[16]....
        /*02b0*/ 	.word	0xffffffff


	//   ....[17]....
        /*02b4*/ 	.word	0xffffffff


	//   ....[18]....
        /*02b8*/ 	.word	0xffffffff


	//   ....[19]....
        /*02bc*/ 	.word	0xffffffff


	//   ....[20]....
        /*02c0*/ 	.word	0xffffffff


	//   ....[21]....
        /*02c4*/ 	.word	0xffffffff


	//   ....[22]....
        /*02c8*/ 	.word	0xffffffff


	//   ....[23]....
        /*02cc*/ 	.word	0xffffffff


	//   ....[24]....
        /*02d0*/ 	.word	0xffffffff


	//   ....[25]....
        /*02d4*/ 	.word	0xffffffff


	//   ....[26]....
        /*02d8*/ 	.word	0xffffffff


	//   ....[27]....
        /*02dc*/ 	.word	0xffffffff


	//   ....[28]....
        /*02e0*/ 	.word	0xffffffff


	//   ....[29]....
        /*02e4*/ 	.word	0xffffffff


	//   ....[30]....
        /*02e8*/ 	.word	0xffffffff


	//----- nvinfo : EIATTR_COOP_GROUP_INSTR_OFFSETS
	.align		4
.L_1463:
        /*02ec*/ 	.byte	0x04, 0x28
        /*02ee*/ 	.short	(.L_1465 - .L_1464)


	//   ....[0]....
.L_1464:
        /*02f0*/ 	.word	0x000014c0


	//   ....[1]....
        /*02f4*/ 	.word	0x00001b10


	//   ....[2]....
        /*02f8*/ 	.word	0x00005940


	//   ....[3]....
        /*02fc*/ 	.word	0x00007d60


	//   ....[4]....
        /*0300*/ 	.word	0x00007d80


	//   ....[5]....
        /*0304*/ 	.word	0x00007da0


	//   ....[6]....
        /*0308*/ 	.word	0x00007dc0


	//   ....[7]....
        /*030c*/ 	.word	0x00007e40


	//   ....[8]....
        /*0310*/ 	.word	0x00007e70


	//   ....[9]....
        /*0314*/ 	.word	0x00007e90


	//   ....[10]....
        /*0318*/ 	.word	0x00007eb0


	//   ....[11]....
        /*031c*/ 	.word	0x00007f50


	//   ....[12]....
        /*0320*/ 	.word	0x00007f70


	//   ....[13]....
        /*0324*/ 	.word	0x00007f90


	//   ....[14]....
        /*0328*/ 	.word	0x00007fa0


	//   ....[15]....
        /*032c*/ 	.word	0x00008040


	//   ....[16]....
        /*0330*/ 	.word	0x00008070


	//   ....[17]....
        /*0334*/ 	.word	0x00008090


	//   ....[18]....
        /*0338*/ 	.word	0x000080a0


	//   ....[19]....
        /*033c*/ 	.word	0x00008160


	//   ....[20]....
        /*0340*/ 	.word	0x00008180


	//   ....[21]....
        /*0344*/ 	.word	0x00008190


	//   ....[22]....
        /*0348*/ 	.word	0x000081b0


	//   ....[23]....
        /*034c*/ 	.word	0x000083c0


	//   ....[24]....
        /*0350*/ 	.word	0x00008760


	//   ....[25]....
        /*0354*/ 	.word	0x00008780


	//   ....[26]....
        /*0358*/ 	.word	0x000087a0


	//   ....[27]....
        /*035c*/ 	.word	0x000087c0


	//   ....[28]....
        /*0360*/ 	.word	0x00009d00


	//   ....[29]....
        /*0364*/ 	.word	0x0000a5f0


	//   ....[30]....
        /*0368*/ 	.word	0x0000b030


	//----- nvinfo : EIATTR_VRC_CTA_INIT_COUNT
	.align		4
.L_1465:
        /*036c*/ 	.byte	0x02, 0x4a
	.zero		1
	.zero		1


	//----- nvinfo : EIATTR_EXIT_INSTR_OFFSETS
	.align		4
        /*0370*/ 	.byte	0x04, 0x1c
        /*0372*/ 	.short	(.L_1467 - .L_1466)


	//   ....[0]....
.L_1466:
        /*0374*/ 	.word	0x000004b0


	//   ....[1]....
        /*0378*/ 	.word	0x0000b480


	//----- nvinfo : EIATTR_MAX_THREADS
	.align		4
.L_1467:
        /*037c*/ 	.byte	0x04, 0x05
        /*037e*/ 	.short	(.L_1469 - .L_1468)
.L_1468:
        /*0380*/ 	.word	0x00000040
        /*0384*/ 	.word	0x00000001
        /*0388*/ 	.word	0x00000001


	//----- nvinfo : EIATTR_CRS_STACK_SIZE
	.align		4
.L_1469:
        /*038c*/ 	.byte	0x04, 0x1e
        /*038e*/ 	.short	(.L_1471 - .L_1470)
.L_1470:
        /*0390*/ 	.word	0x00000000


	//----- nvinfo : EIATTR_CBANK_PARAM_SIZE
	.align		4
.L_1471:
        /*0394*/ 	.byte	0x03, 0x19
        /*0396*/ 	.short	0x0118


	//----- nvinfo : EIATTR_PARAM_CBANK
	.align		4
        /*0398*/ 	.byte	0x04, 0x0a
        /*039a*/ 	.short	(.L_1473 - .L_1472)
	.align		4
.L_1472:
        /*039c*/ 	.word	index@(.nv.constant0._Z25selective_scan_fwd_kernelI32Selective_Scan_fwd_kernel_traitsILi64ELi16ELi1ELb0ELb1ELb1ELb1EN3c108BFloat16ENS1_7complexIfEEEEv13SSMParamsBase)
        /*03a0*/ 	.short	0x0380
        /*03a2*/ 	.short	0x0118


	//----- nvinfo : EIATTR_SW_WAR
	.align		4
.L_1473:
        /*03a4*/ 	.byte	0x04, 0x36
        /*03a6*/ 	.short	(.L_1475 - .L_1474)
.L_1474:
        /*03a8*/ 	.word	0x00000008
.L_1475:


//--------------------- .nv.info._Z25selective_scan_fwd_kernelI32Selective_Scan_fwd_kernel_traitsILi64ELi16ELi1ELb1ELb0ELb0ELb0EN3c108BFloat16ENS1_7complexIfEEEEv13SSMParamsBase --------------------------
	.section	.nv.info._Z25selective_scan_fwd_kernelI32Selective_Scan_fwd_kernel_traitsILi64ELi16ELi1ELb1ELb0ELb0ELb0EN3c108BFloat16ENS1_7complexIfEEEEv13SSMParamsBase,"",@"SHT_CUDA_INFO"
	.sectionflags	@""
	.align	4


	//----- nvinfo : EIATTR_CUDA_API_VERSION
	.align		4
        /*0000*/ 	.byte	0x04, 0x37
        /*0002*/ 	.short	(.L_1477 - .L_1476)
.L_1476:
        /*0004*/ 	.word	0x00000082


	//----- nvinfo : EIATTR_KPARAM_INFO
	.align		4
.L_1477:
        /*0008*/ 	.byte	0x04, 0x17
        /*000a*/ 	.short	(.L_1479 - .L_1478)
.L_1478:
        /*000c*/ 	.word	0x00000000
        /*0010*/ 	.short	0x0000
        /*0012*/ 	.short	0x0000
        /*0014*/ 	.byte	0x00, 0xf0, 0x61, 0x04


	//----- nvinfo : EIATTR_SPARSE_MMA_MASK
	.align		4
.L_1479:
        /*0018*/ 	.byte	0x03, 0x50
        /*001a*/ 	.short	0x0000


	//----- nvinfo : EIATTR_MAXREG_COUNT
	.align		4
        /*001c*/ 	.byte	0x03, 0x1b
        /*001e*/ 	.short	0x00a8


	//----- nvinfo : EIATTR_NUM_BARRIERS
	.align		4
        /*0020*/ 	.byte	0x02, 0x4c
        /*0022*/ 	.byte	0x01
	.zero		1


	//----- nvinfo : EIATTR_MERCURY_ISA_VERSION
	.align		4
        /*0024*/ 	.byte	0x03, 0x5f
        /*0026*/ 	.short	0x0101


	//----- nvinfo : EIATTR_COOP_GROUP_MASK_REGIDS
	.align		4
        /*0028*/ 	.byte	0x04, 0x29
        /*002a*/ 	.short	(.L_1481 - .L_1480)


	//   ....[0]....
.L_1480:
        /*002c*/ 	.word	0xffffffff


	//   ....[1]....
        /*0030*/ 	.word	0xffffffff


	//   ....[2]....
        /*0034*/ 	.word	0xffffffff


	//   ....[3]....
        /*0038*/ 	.word	0xffffffff


	//   ....[4]....
        /*003c*/ 	.word	0xffffffff


	//   ....[5]....
        /*0040*/ 	.word	0xffffffff


	//   ....[6]....
        /*0044*/ 	.word	0xffffffff


	//   ....[7]....
        /*0048*/ 	.word	0xffffffff


	//   ....[8]....
        /*004c*/ 	.word	0xffffffff


	//   ....[9]....
        /*0050*/ 	.word	0xffffffff


	//   ....[10]....
        /*0054*/ 	.word	0xffffffff


	//   ....[11]....
        /*0058*/ 	.word	0xffffffff


	//   ....[12]....
        /*005c*/ 	.word	0xffffffff


	//   ....[13]....
        /*0060*/ 	.word	0xffffffff


	//   ....[14]....
        /*0064*/ 	.word	0xffffffff


	//   ....[15]....
        /*0068*/ 	.word	0xffffffff


	//   ....[16]....
        /*006c*/ 	.word	0xffffffff


	//   ....[17]....
        /*0070*/ 	.word	0xffffffff


	//   ....[18]....
        /*0074*/ 	.word	0xffffffff


	//   ....[19]....
        /*0078*/ 	.word	0xffffffff


	//   ....[20]....
        /*007c*/ 	.word	0xffffffff


	//   ....[21]....
        /*0080*/ 	.word	0xffffffff


	//   ....[22]....
        /*0084*/ 	.word	0xffffffff


	//   ....[23]....
        /*0088*/ 	.word	0xffffffff


	//   ....[24]....
        /*008c*/ 	.word	0xffffffff


	//   ....[25]....
        /*0090*/ 	.word	0xffffffff


	//   ....[26]....
        /*0094*/ 	.word	0xffffffff


	//----- nvinfo : EIATTR_COOP_GROUP_INSTR_OFFSETS
	.align		4
.L_1481:
        /*0098*/ 	.byte	0x04, 0x28
        /*009a*/ 	.short	(.L_1483 - .L_1482)


	//   ....[0]....
.L_1482:
        /*009c*/ 	.word	0x000005e0


	//   ....[1]....
        /*00a0*/ 	.word	0x00000680


	//   ....[2]....
        /*00a4*/ 	.word	0x00004270


	//   ....[3]....
        /*00a8*/ 	.word	0x000042a0


	//   ....[4]....
        /*00ac*/ 	.word	0x00004300


	//   ....[5]....
        /*00b0*/ 	.word	0x00004310


	//   ....[6]....
        /*00b4*/ 	.word	0x00004380


	//   ....[7]....
        /*00b8*/ 	.word	0x000043a0


	//   ....[8]....
        /*00bc*/ 	.word	0x000043e0


	//   ....[9]....
        /*00c0*/ 	.word	0x00004400


	//   ....[10]....
        /*00c4*/ 	.word	0x00004480


	//   ....[11]....
        /*00c8*/ 	.word	0x000044b0


	//   ....[12]....
        /*00cc*/ 	.word	0x000044d0


	//   ....[13]....
        /*00d0*/ 	.word	0x000044e0


	//   ....[14]....
        /*00d4*/ 	.word	0x00004580


	//   ....[15]....
        /*00d8*/ 	.word	0x000045b0


	//   ....[16]....
        /*00dc*/ 	.word	0x000045c0


	//   ....[17]....
        /*00e0*/ 	.word	0x000045d0


	//   ....[18]....
        /*00e4*/ 	.word	0x00004670


	//   ....[19]....
        /*00e8*/ 	.word	0x000046a0


	//   ....[20]....
        /*00ec*/ 	.word	0x000046b0


	//   ....[21]....
        /*00f0*/ 	.word	0x000046c0


	//   ....[22]....
        /*00f4*/ 	.word	0x000048e0


	//   ....[23]....
        /*00f8*/ 	.word	0x00004900


	//   ....[24]....
        /*00fc*/ 	.word	0x00004910


	//   ....[25]....
        /*0100*/ 	.word	0x00004920


	//   ....[26]....
        /*0104*/ 	.word	0x00005890


	//----- nvinfo : EIATTR_VRC_CTA_INIT_COUNT
	.align		4
.L_1483:
        /*0108*/ 	.byte	0x02, 0x4a
	.zero		1
	.zero		1


	//----- nvinfo : EIATTR_EXIT_INSTR_OFFSETS
	.align		4
        /*010c*/ 	.byte	0x04, 0x1c
        /*010e*/ 	.short	(.L_1485 - .L_1484)


	//   ....[0]....
.L_1484:
        /*0110*/ 	.word	0x000001f0


	//   ....[1]....
        /*0114*/ 	.word	0x00005970


	//----- nvinfo : EIATTR_MAX_THREADS
	.align		4
.L_1485:
        /*0118*/ 	.byte	0x04, 0x05
        /*011a*/ 	.short	(.L_1487 - .L_1486)
.L_1486:
        /*011c*/ 	.word	0x00000040
        /*0120*/ 	.word	0x00000001
        /*0124*/ 	.word	0x00000001


	//----- nvinfo : EIATTR_CRS_STACK_SIZE
	.align		4
.L_1487:
        /*0128*/ 	.byte	0x04, 0x1e
        /*012a*/ 	.short	(.L_1489 - .L_1488)
.L_1488:
        /*012c*/ 	.word	0x00000000


	//----- nvinfo : EIATTR_CBANK_PARAM_SIZE
	.align		4
.L_1489:
        /*0130*/ 	.byte	0x03, 0x19
        /*0132*/ 	.short	0x0118


	//----- nvinfo : EIATTR_PARAM_CBANK
	.align		4
        /*0134*/ 	.byte	0x04, 0x0a
        /*0136*/ 	.short	(.L_1491 - .L_1490)
	.align		4
.L_1490:
        /*0138*/ 	.word	index@(.nv.constant0._Z25selective_scan_fwd_kernelI32Selective_Scan_fwd_kernel_traitsILi64ELi16ELi1ELb1ELb0ELb0ELb0EN3c108BFloat16ENS1_7complexIfEEEEv13SSMParamsBase)
        /*013c*/ 	.short	0x0380
        /*013e*/ 	.short	0x0118


	//----- nvinfo : EIATTR_SW_WAR
	.align		4
.L_1491:
        /*0140*/ 	.byte	0x04, 0x36
        /*0142*/ 	.short	(.L_1493 - .L_1492)
.L_1492:
        /*0144*/ 	.word	0x00000008
.L_1493:


//--------------------- .nv.info._Z25selective_scan_fwd_kernelI32Selective_Scan_fwd_kernel_traitsILi64ELi16ELi1ELb1ELb0ELb0ELb1EN3c108BFloat16ENS1_7complexIfEEEEv13SSMParamsBase --------------------------
	.section	.nv.info._Z25selective_scan_fwd_kernelI32Selective_Scan_fwd_kernel_traitsILi64ELi16ELi1ELb1ELb0ELb0ELb1EN3c108BFloat16ENS1_7complexIfEEEEv13SSMParamsBase,"",@"SHT_CUDA_INFO"
	.sectionflags	@""
	.align	4


	//----- nvinfo : EIATTR_CUDA_API_VERSION
	.align		4
        /*0000*/ 	.byte	0x04, 0x37
        /*0002*/ 	.short	(.L_1495 - .L_1494)
.L_1494:
        /*0004*/ 	.word	0x00000082


	//----- nvinfo : EIATTR_KPARAM_INFO
	.align		4
.L_1495:
        /*0008*/ 	.byte	0x04, 0x17
        /*000a*/ 	.short	(.L_1497 - .L_1496)
.L_1496:
        /*000c*/ 	.word	0x00000000
        /*0010*/ 	.short	0x0000
        /*0012*/ 	.short	0x0000
        /*0014*/ 	.byte	0x00, 0xf0, 0x61, 0x04


	//----- nvinfo : EIATTR_SPARSE_MMA_MASK
	.align		4
.L_1497:
        /*0018*/ 	.byte	0x03, 0x50
        /*001a*/ 	.short	0x0000


	//----- nvinfo : EIATTR_MAXREG_COUNT
	.align		4
        /*001c*/ 	.byte	0x03, 0x1b
        /*001e*/ 	.short	0x00a8


	//----- nvinfo : EIATTR_NUM_BARRIERS
	.align		4
        /*0020*/ 	.byte	0x02, 0x4c
        /*0022*/ 	.byte	0x01
	.zero		1


	//----- nvinfo : EIATTR_MERCURY_ISA_VERSION
	.align		4
        /*0024*/ 	.byte	0x03, 0x5f
        /*0026*/ 	.short	0x0101


	//----- nvinfo : EIATTR_COOP_GROUP_MASK_REGIDS
	.align		4
        /*0028*/ 	.byte	0x04, 0x29
        /*002a*/ 	.short	(.L_1499 - .L_1498)


	//   ....[0]....
.L_1498:
        /*002c*/ 	.word	0xffffffff


	//   ....[1]....
        /*0030*/ 	.word	0xffffffff


	//   ....[2]....
        /*0034*/ 	.word	0xffffffff


	//   ....[3]....
        /*0038*/ 	.word	0xffffffff


	//   ....[4]....
        /*003c*/ 	.word	0xffffffff


	//   ....[5]....
        /*0040*/ 	.word	0xffffffff


	//   ....[6]....
        /*0044*/ 	.word	0xffffffff


	//   ....[7]....
        /*0048*/ 	.word	0xffffffff


	//   ....[8]....
        /*004c*/ 	.word	0xffffffff


	//   ....[9]....
        /*0050*/ 	.word	0xffffffff


	//   ....[10]....
        /*0054*/ 	.word	0xffffffff


	//   ....[11]....
        /*0058*/ 	.word	0xffffffff


	//   ....[12]....
        /*005c*/ 	.word	0xffffffff


	//   ....[13]....
        /*0060*/ 	.word	0xffffffff


	//   ....[14]....
        /*0064*/ 	.word	0xffffffff


	//   ....[15]....
        /*0068*/ 	.word	0xffffffff


	//   ....[16]....
        /*006c*/ 	.word	0xffffffff


	//   ....[17]....
        /*0070*/ 	.word	0xffffffff


	//   ....[18]....
        /*0074*/ 	.word	0xffffffff


	//   ....[19]....
        /*0078*/ 	.word	0xffffffff


	//   ....[20]....
        /*007c*/ 	.word	0xffffffff


	//   ....[21]....
        /*0080*/ 	.word	0xffffffff


	//   ....[22]....
        /*0084*/ 	.word	0xffffffff


	//   ....[23]....
        /*0088*/ 	.word	0xffffffff


	//   ....[24]....
        /*008c*/ 	.word	0xffffffff


	//   ....[25]....
        /*0090*/ 	.word	0xffffffff


	//   ....[26]....
        /*0094*/ 	.word	0xffffffff


	//   ....[27]....
        /*0098*/ 	.word	0xffffffff


	//   ....[28]....
        /*009c*/ 	.word	0xffffffff


	//----- nvinfo : EIATTR_COOP_GROUP_INSTR_OFFSETS
	.align		4
.L_1499:
        /*00a0*/ 	.byte	0x04, 0x28
        /*00a2*/ 	.short	(.L_1501 - .L_1500)


	//   ....[0]....
.L_1500:
        /*00a4*/ 	.word	0x000005e0


	//   ....[1]....
        /*00a8*/ 	.word	0x00000680


	//   ....[2]....
        /*00ac*/ 	.word	0x00004270


	//   ....[3]....
        /*00b0*/ 	.word	0x000042a0


	//   ....[4]....
        /*00b4*/ 	.word	0x00004300


	//   ....[5]....
        /*00b8*/ 	.word	0x00004310


	//   ....[6]....
        /*00bc*/ 	.word	0x00004380


	//   ....[7]....
        /*00c0*/ 	.word	0x000043a0


	//   ....[8]....
        /*00c4*/ 	.word	0x000043e0


	//   ....[9]....
        /*00c8*/ 	.word	0x00004400


	//   ....[10]....
        /*00cc*/ 	.word	0x00004480


	//   ....[11]....
        /*00d0*/ 	.word	0x000044b0


	//   ....[12]....
        /*00d4*/ 	.word	0x000044d0


	//   ....[13]....
        /*00d8*/ 	.word	0x000044e0


	//   ....[14]....
        /*00dc*/ 	.word	0x00004580


	//   ....[15]....
        /*00e0*/ 	.word	0x000045b0


	//   ....[16]....
        /*00e4*/ 	.word	0x000045c0


	//   ....[17]....
        /*00e8*/ 	.word	0x000045d0


	//   ....[18]....
        /*00ec*/ 	.word	0x00004670


	//   ....[19]....
        /*00f0*/ 	.word	0x000046a0


	//   ....[20]....
        /*00f4*/ 	.word	0x000046b0


	//   ....[21]....
        /*00f8*/ 	.word	0x000046c0


	//   ....[22]....
        /*00fc*/ 	.word	0x000048e0


	//   ....[23]....
        /*0100*/ 	.word	0x00004900


	//   ....[24]....
        /*0104*/ 	.word	0x00004910


	//   ....[25]....
        /*0108*/ 	.word	0x00004920


	//   ....[26]....
        /*010c*/ 	.word	0x00005840


	//   ....[27]....
        /*0110*/ 	.word	0x00005a40


	//   ....[28]....
        /*0114*/ 	.word	0x00006310


	//----- nvinfo : EIATTR_VRC_CTA_INIT_COUNT
	.align		4
.L_1501:
        /*0118*/ 	.byte	0x02, 0x4a
	.zero		1
	.zero		1


	//----- nvinfo : EIATTR_EXIT_INSTR_OFFSETS
	.align		4
        /*011c*/ 	.byte	0x04, 0x1c
        /*011e*/ 	.short	(.L_1503 - .L_1502)


	//   ....[0]....
.L_1502:
        /*0120*/ 	.word	0x000001f0


	//   ....[1]....
        /*0124*/ 	.word	0x000063b0


	//----- nvinfo : EIATTR_MAX_THREADS
	.align		4
.L_1503:
        /*0128*/ 	.byte	0x04, 0x05
        /*012a*/ 	.short	(.L_1505 - .L_1504)
.L_1504:
        /*012c*/ 	.word	0x00000040
        /*0130*/ 	.word	0x00000001
        /*0134*/ 	.word	0x00000001


	//----- nvinfo : EIATTR_CRS_STACK_SIZE
	.align		4
.L_1505:
        /*0138*/ 	.byte	0x04, 0x1e
        /*013a*/ 	.short	(.L_1507 - .L_1506)
.L_1506:
        /*013c*/ 	.word	0x00000000


	//----- nvinfo : EIATTR_CBANK_PARAM_SIZE
	.align		4
.L_1507:
        /*0140*/ 	.byte	0x03, 0x19
        /*0142*/ 	.short	0x0118


	//----- nvinfo : EIATTR_PARAM_CBANK
	.align		4
        /*0144*/ 	.byte	0x04, 0x0a
        /*0146*/ 	.short	(.L_1509 - .L_1508)
	.align		4
.L_1508:
        /*0148*/ 	.word	index@(.nv.constant0._Z25selective_scan_fwd_kernelI32Selective_Scan_fwd_kernel_traitsILi64ELi16ELi1ELb1ELb0ELb0ELb1EN3c108BFloat16ENS1_7complexIfEEEEv13SSMParamsBase)
        /*014c*/ 	.short	0x0380
        /*014e*/ 	.short	0x0118


	//----- nvinfo : EIATTR_SW_WAR
	.align		4
.L_1509:
        /*0150*/ 	.byte	0x04, 0x36
        /*0152*/ 	.short	(.L_1511 - .L_1510)
.L_1510:
        /*0154*/ 	.word	0x00000008
.L_1511:


//--------------------- .nv.info._Z25selective_scan_fwd_kernelI32Selective_Scan_fwd_kernel_traitsILi64ELi16ELi1ELb1ELb0ELb1ELb0EN3c108BFloat16ENS1_7complexIfEEEEv13SSMParamsBase --------------------------
	.section	.nv.info._Z25selective_scan_fwd_kernelI32Selective_Scan_fwd_kernel_traitsILi64ELi16ELi1ELb1ELb0ELb1ELb0EN3c108BFloat16ENS1_7complexIfEEEEv13SSMParamsBase,"",@"SHT_CUDA_INFO"
	.sectionflags	@""
	.align	4


	//----- nvinfo : EIATTR_CUDA_API_VERSION
	.align		4
        /*0000*/ 	.byte	0x04, 0x37
        /*0002*/ 	.short	(.L_1513 - .L_1512)
.L_1512:
        /*0004*/ 	.word	0x00000082


	//----- nvinfo : EIATTR_KPARAM_INFO
	.align		4
.L_1513:
        /*0008*/ 	.byte	0x04, 0x17
        /*000a*/ 	.short	(.L_1515 - .L_1514)
.L_1514:
        /*000c*/ 	.word	0x00000000
        /*0010*/ 	.short	0x0000
        /*0012*/ 	.short	0x0000
        /*0014*/ 	.byte	0x00, 0xf0, 0x61, 0x04


	//----- nvinfo : EIATTR_SPARSE_MMA_MASK
	.align		4
.L_1515:
        /*0018*/ 	.byte	0x03, 0x50
        /*001a*/ 	.short	0x0000


	//----- nvinfo : EIATTR_MAXREG_COUNT
	.align		4
        /*001c*/ 	.byte	0x03, 0x1b
        /*001e*/ 	.short	0x00a8


	//----- nvinfo : EIATTR_NUM_BARRIERS
	.align		4
        /*0020*/ 	.byte	0x02, 0x4c
        /*0022*/ 	.byte	0x01
	.zero		1


	//----- nvinfo : EIATTR_MERCURY_ISA_VERSION
	.align		4
        /*0024*/ 	.byte	0x03, 0x5f
        /*0026*/ 	.short	0x0101


	//----- nvinfo : EIATTR_COOP_GROUP_MASK_REGIDS
	.align		4
        /*0028*/ 	.byte	0x04, 0x29
        /*002a*/ 	.short	(.L_1517 - .L_1516)


	//   ....[0]....
.L_1516:
        /*002c*/ 	.word	0xffffffff


	//   ....[1]....
        /*0030*/ 	.word	0xffffffff


	//   ....[2]....
        /*0034*/ 	.word	0xffffffff


	//   ....[3]....
        /*0038*/ 	.word	0xffffffff


	//   ....[4]....
        /*003c*/ 	.word	0xffffffff


	//   ....[5]....
        /*0040*/ 	.word	0xffffffff


	//   ....[6]....
        /*0044*/ 	.word	0xffffffff


	//   ....[7]....
        /*0048*/ 	.word	0xffffffff


	//   ....[8]....
        /*004c*/ 	.word	0xffffffff


	//   ....[9]....
        /*0050*/ 	.word	0xffffffff


	//   ....[10]....
        /*0054*/ 	.word	0xffffffff


	//   ....[11]....
        /*0058*/ 	.word	0xffffffff


	//   ....[12]....
        /*005c*/ 	.word	0xffffffff


	//   ....[13]....
        /*0060*/ 	.word	0xffffffff


	//   ....[14]....
        /*0064*/ 	.word	0xffffffff


	//   ....[15]....
        /*0068*/ 	.word	0xffffffff


	//   ....[16]....
        /*006c*/ 	.word	0xffffffff


	//   ....[17]....
        /*0070*/ 	.word	0xffffffff


	//   ....[18]....
        /*0074*/ 	.word	0xffffffff


	//   ....[19]....
        /*0078*/ 	.word	0xffffffff


	//   ....[20]....
        /*007c*/ 	.word	0xffffffff


	//   ....[21]....
        /*0080*/ 	.word	0xffffffff


	//   ....[22]....
        /*0084*/ 	.word	0xffffffff


	//   ....[23]....
        /*0088*/ 	.word	0xffffffff


	//   ....[24]....
        /*008c*/ 	.word	0xffffffff


	//   ....[25]....
        /*0090*/ 	.word	0xffffffff


	//   ....[26]....
        /*0094*/ 	.word	0xffffffff


	//   ....[27]....
        /*0098*/ 	.word	0xffffffff


	//----- nvinfo : EIATTR_COOP_GROUP_INSTR_OFFSETS
	.align		4
.L_1517:
        /*009c*/ 	.byte	0x04, 0x28
        /*009e*/ 	.short	(.L_1519 - .L_1518)


	//   ....[0]....
.L_1518:
        /*00a0*/ 	.word	0x00000820


	//   ....[1]....
        /*00a4*/ 	.word	0x000008c0


	//   ....[2]....
        /*00a8*/ 	.word	0x00004570


	//   ....[3]....
        /*00ac*/ 	.word	0x000045a0


	//   ....[4]....
        /*00b0*/ 	.word	0x00004610


	//   ....[5]....
        /*00b4*/ 	.word	0x00004620


	//   ....[6]....
        /*00b8*/ 	.word	0x00004690


	//   ....[7]....
        /*00bc*/ 	.word	0x000046b0


	//   ....[8]....
        /*00c0*/ 	.word	0x000046f0


	//   ....[9]....
        /*00c4*/ 	.word	0x00004710


	//   ....[10]....
        /*00c8*/ 	.word	0x00004790


	//   ....[11]....
        /*00cc*/ 	.word	0x000047c0


	//   ....[12]....
        /*00d0*/ 	.word	0x000047e0


	//   ....[13]....
        /*00d4*/ 	.word	0x000047f0


	//   ....[14]....
        /*00d8*/ 	.word	0x00004890


	//   ....[15]....
        /*00dc*/ 	.word	0x000048c0


	//   ....[16]....
        /*00e0*/ 	.word	0x000048d0


	//   ....[17]....
        /*00e4*/ 	.word	0x000048e0


	//   ....[18]....
        /*00e8*/ 	.word	0x00004980


	//   ....[19]....
        /*00ec*/ 	.word	0x000049b0


	//   ....[20]....
        /*00f0*/ 	.word	0x000049c0


	//   ....[21]....
        /*00f4*/ 	.word	0x000049d0


	//   ....[22]....
        /*00f8*/ 	.word	0x00004b70


	//   ....[23]....
        /*00fc*/ 	.word	0x00004cd0


	//   ....[24]....
        /*0100*/ 	.word	0x00004df0


	//   ....[25]....
        /*0104*/ 	.word	0x00004e20


	//   ....[26]....
        /*0108*/ 	.word	0x00004e50


	//   ....[27]....
        /*010c*/ 	.word	0x00006380


	//----- nvinfo : EIATTR_VRC_CTA_INIT_COUNT
	.align		4
.L_1519:
        /*0110*/ 	.byte	0x02, 0x4a
	.zero		1
	.zero		1


	//----- nvinfo : EIATTR_EXIT_INSTR_OFFSETS
	.align		4
        /*0114*/ 	.byte	0x04, 0x1c
        /*0116*/ 	.short	(.L_1521 - .L_1520)


	//   ....[0]....
.L_1520:
        /*0118*/ 	.word	0x000004a0


	//   ....[1]....
        /*011c*/ 	.word	0x00006450


	//----- nvinfo : EIATTR_MAX_THREADS
	.align		4
.L_1521:
        /*0120*/ 	.byte	0x04, 0x05
        /*0122*/ 	.short	(.L_1523 - .L_1522)
.L_1522:
        /*0124*/ 	.word	0x00000040
        /*0128*/ 	.word	0x00000001
        /*012c*/ 	.word	0x00000001


	//----- nvinfo : EIATTR_CRS_STACK_SIZE
	.align		4
.L_1523:
        /*0130*/ 	.byte	0x04, 0x1e
        /*0132*/ 	.short	(.L_1525 - .L_1524)
.L_1524:
        /*0134*/ 	.word	0x00000000


	//----- nvinfo : EIATTR_CBANK_PARAM_SIZE
	.align		4
.L_1525:
        /*0138*/ 	.byte	0x03, 0x19
        /*013a*/ 	.short	0x0118


	//----- nvinfo : EIATTR_PARAM_CBANK
	.align		4
        /*013c*/ 	.byte	0x04, 0x0a
        /*013e*/ 	.short	(.L_1527 - .L_1526)
	.align		4
.L_1526:
        /*0140*/ 	.word	index@(.nv.constant0._Z25selective_scan_fwd_kernelI32Selective_Scan_fwd_kernel_traitsILi64ELi16ELi1ELb1ELb0ELb1ELb0EN3c108BFloat16ENS1_7complexIfEEEEv13SSMParamsBase)
        /*0144*/ 	.short	0x0380
        /*0146*/ 	.short	0x0118


	//----- nvinfo : EIATTR_SW_WAR
	.align		4
.L_1527:
        /*0148*/ 	.byte	0x04, 0x36
        /*014a*/ 	.short	(.L_1529 - .L_1528)
.L_1528:
        /*014c*/ 	.word	0x00000008
.L_1529:


//--------------------- .nv.info._Z25selective_scan_fwd_kernelI32Selective_Scan_fwd_kernel_traitsILi64ELi16ELi1ELb1ELb0ELb1ELb1EN3c108BFloat16ENS1_7complexIfEEEEv13SSMParamsBase --------------------------
	.section	.nv.info._Z25selective_scan_fwd_kernelI32Selective_Scan_fwd_kernel_traitsILi64ELi16ELi1ELb1ELb0ELb1ELb1EN3c108BFloat16ENS1_7complexIfEEEEv13SSMParamsBase,"",@"SHT_CUDA_INFO"
	.sectionflags	@""
	.align	4


	//----- nvinfo : EIATTR_CUDA_API_VERSION
	.align		4
        /*0000*/ 	.byte	0x04, 0x37
        /*0002*/ 	.short	(.L_1531 - .L_1530)
.L_1530:
        /*0004*/ 	.word	0x00000082


	//----- nvinfo : EIATTR_KPARAM_INFO
	.align		4
.L_1531:
        /*0008*/ 	.byte	0x04, 0x17
        /*000a*/ 	.short	(.L_1533 - .L_1532)
.L_1532:
        /*000c*/ 	.word	0x00000000
        /*0010*/ 	.short	0x0000
        /*0012*/ 	.short	0x0000
        /*0014*/ 	.byte	0x00, 0xf0, 0x61, 0x04


	//----- nvinfo : EIATTR_SPARSE_MMA_MASK
	.align		4
.L_1533:
        /*0018*/ 	.byte	0x03, 0x50
        /*001a*/ 	.short	0x0000


	//----- nvinfo : EIATTR_MAXREG_COUNT
	.align		4
        /*001c*/ 	.byte	0x03, 0x1b
        /*001e*/ 	.short	0x00a8


	//----- nvinfo : EIATTR_NUM_BARRIERS
	.align		4
        /*0020*/ 	.byte	0x02, 0x4c
        /*0022*/ 	.byte	0x01
	.zero		1


	//----- nvinfo : EIATTR_MERCURY_ISA_VERSION
	.align		4
        /*0024*/ 	.byte	0x03, 0x5f
        /*0026*/ 	.short	0x0101


	//----- nvinfo : EIATTR_COOP_GROUP_MASK_REGIDS
	.align		4
        /*0028*/ 	.byte	0x04, 0x29
        /*002a*/ 	.short	(.L_1535 - .L_1534)


	//   ....[0]....
.L_1534:
        /*002c*/ 	.word	0xffffffff


	//   ....[1]....
        /*0030*/ 	.word	0xffffffff


	//   ....[2]....
        /*0034*/ 	.word	0xffffffff


	//   ....[3]....
        /*0038*/ 	.word	0xffffffff


	//   ....[4]....
        /*003c*/ 	.word	0xffffffff


	//   ....[5]....
        /*0040*/ 	.word	0xffffffff


	//   ....[6]....
        /*0044*/ 	.word	0xffffffff


	//   ....[7]....
        /*0048*/ 	.word	0xffffffff


	//   ....[8]....
        /*004c*/ 	.word	0xffffffff


	//   ....[9]....
        /*0050*/ 	.word	0xffffffff


	//   ....[10]....
        /*0054*/ 	.word	0xffffffff


	//   ....[11]....
        /*0058*/ 	.word	0xffffffff


	//   ....[12]....
        /*005c*/ 	.word	0xffffffff


	//   ....[13]....
        /*0060*/ 	.word	0xffffffff


	//   ....[14]....
        /*0064*/ 	.word	0xffffffff


	//   ....[15]....
        /*0068*/ 	.word	0xffffffff


	//   ....[16]....
        /*006c*/ 	.word	0xffffffff


	//   ....[17]....
        /*0070*/ 	.word	0xffffffff


	//   ....[18]....
        /*0074*/ 	.word	0xffffffff


	//   ....[19]....
        /*0078*/ 	.word	0xffffffff


	//   ....[20]....
        /*007c*/ 	.word	0xffffffff


	//   ....[21]....
        /*0080*/ 	.word	0xffffffff


	//   ....[22]....
        /*0084*/ 	.word	0xffffffff


	//   ....[23]....
        /*0088*/ 	.word	0xffffffff


	//   ....[24]....
        /*008c*/ 	.word	0xffffffff


	//   ....[25]....
        /*0090*/ 	.word	0xffffffff


	//   ....[26]....
        /*0094*/ 	.word	0xffffffff


	//   ....[27]....
        /*0098*/ 	.word	0xffffffff


	//   ....[28]....
        /*009c*/ 	.word	0xffffffff


	//   ....[29]....
        /*00a0*/ 	.word	0xffffffff


	//----- nvinfo : EIATTR_COOP_GROUP_INSTR_OFFSETS
	.align		4
.L_1535:
        /*00a4*/ 	.byte	0x04, 0x28
        /*00a6*/ 	.short	(.L_1537 - .L_1536)


	//   ....[0]....
.L_1536:
        /*00a8*/ 	.word	0x00000850


	//   ....[1]....
        /*00ac*/ 	.word	0x000008f0


	//   ....[2]....
        /*00b0*/ 	.word	0x00004560


	//   ....[3]....
        /*00b4*/ 	.word	0x00004590


	//   ....[4]....
        /*00b8*/ 	.word	0x00004630


	//   ....[5]....
        /*00bc*/ 	.word	0x00004650


	//   ....[6]....
        /*00c0*/ 	.word	0x000046b0


	//   ....[7]....
        /*00c4*/ 	.word	0x000046c0


	//   ....[8]....
        /*00c8*/ 	.word	0x00004720


	//   ....[9]....
        /*00cc*/ 	.word	0x00004730


	//   ....[10]....
        /*00d0*/ 	.word	0x000047a0


	//   ....[11]....
        /*00d4*/ 	.word	0x000047b0


	//   ....[12]....
        /*00d8*/ 	.word	0x00004800


	//   ....[13]....
        /*00dc*/ 	.word	0x00004820


	//   ....[14]....
        /*00e0*/ 	.word	0x00004890


	//   ....[15]....
        /*00e4*/ 	.word	0x000048c0


	//   ....[16]....
        /*00e8*/ 	.word	0x000048f0


	//   ....[17]....
        /*00ec*/ 	.word	0x00004900


	//   ....[18]....
        /*00f0*/ 	.word	0x00004a20


	//   ....[19]....
        /*00f4*/ 	.word	0x00004a50


	//   ....[20]....
        /*00f8*/ 	.word	0x00004a60


	//   ....[21]....
        /*00fc*/ 	.word	0x00004a70


	//   ....[22]....
        /*0100*/ 	.word	0x00004bc0


	//   ....[23]....
        /*0104*/ 	.word	0x00004d10


	//   ....[24]....
        /*0108*/ 	.word	0x00004e20


	//   ....[25]....
        /*010c*/ 	.word	0x00004e60


	//   ....[26]....
        /*0110*/ 	.word	0x00004e90


	//   ....[27]....
        /*0114*/ 	.word	0x00006330


	//   ....[28]....
        /*0118*/ 	.word	0x00006560


	//   ....[29]....
        /*011c*/ 	.word	0x00006df0


	//----- nvinfo : EIATTR_VRC_CTA_INIT_COUNT
	.align		4
.L_1537:
        /*0120*/ 	.byte	0x02, 0x4a
	.zero		1
	.zero		1


	//----- nvinfo : EIATTR_EXIT_INSTR_OFFSETS
	.align		4
        /*0124*/ 	.byte	0x04, 0x1c
        /*0126*/ 	.short	(.L_1539 - .L_1538)


	//   ....[0]....
.L_1538:
        /*0128*/ 	.word	0x000004a0


	//   ....[1]....
        /*012c*/ 	.word	0x00006ec0


	//----- nvinfo : EIATTR_MAX_THREADS
	.align		4
.L_1539:
        /*0130*/ 	.byte	0x04, 0x05
        /*0132*/ 	.short	(.L_1541 - .L_1540)
.L_1540:
        /*0134*/ 	.word	0x00000040
        /*0138*/ 	.word	0x00000001
        /*013c*/ 	.word	0x00000001


	//----- nvinfo : EIATTR_CRS_STACK_SIZE
	.align		4
.L_1541:
        /*0140*/ 	.byte	0x04, 0x1e
        /*0142*/ 	.short	(.L_1543 - .L_1542)
.L_1542:
        /*0144*/ 	.word	0x00000000


	//----- nvinfo : EIATTR_CBANK_PARAM_SIZE
	.align		4
.L_1543:
        /*0148*/ 	.byte	0x03, 0x19
        /*014a*/ 	.short	0x0118


	//----- nvinfo : EIATTR_PARAM_CBANK
	.align		4
        /*014c*/ 	.byte	0x04, 0x0a
        /*014e*/ 	.short	(.L_1545 - .L_1544)
	.align		4
.L_1544:
        /*0150*/ 	.word	index@(.nv.constant0._Z25selective_scan_fwd_kernelI32Selective_Scan_fwd_kernel_traitsILi64ELi16ELi1ELb1ELb0ELb1ELb1EN3c108BFloat16ENS1_7complexIfEEEEv13SSMParamsBase)
        /*0154*/ 	.short	0x0380
        /*0156*/ 	.short	0x0118


	//----- nvinfo : EIATTR_SW_WAR
	.align		4
.L_1545:
        /*0158*/ 	.byte	0x04, 0x36
        /*015a*/ 	.short	(.L_1547 - .L_1546)
.L_1546:
        /*015c*/ 	.word	0x00000008
.L_1547:


//--------------------- .nv.info._Z25selective_scan_fwd_kernelI32Selective_Scan_fwd_kernel_traitsILi64ELi16ELi1ELb1ELb1ELb0ELb0EN3c108BFloat16ENS1_7complexIfEEEEv13SSMParamsBase --------------------------
	.section	.nv.info._Z25selective_scan_fwd_kernelI32Selective_Scan_fwd_kernel_traitsILi64ELi16ELi1ELb1ELb1ELb0ELb0EN3c108BFloat16ENS1_7complexIfEEEEv13SSMParamsBase,"",@"SHT_CUDA_INFO"
	.sectionflags	@""
	.align	4


	//----- nvinfo : EIATTR_CUDA_API_VERSION
	.align		4
        /*0000*/ 	.byte	0x04, 0x37
        /*0002*/ 	.short	(.L_1549 - .L_1548)
.L_1548:
        /*0004*/ 	.word	0x00000082


	//----- nvinfo : EIATTR_KPARAM_INFO
	.align		4
.L_1549:
        /*0008*/ 	.byte	0x04, 0x17
        /*000a*/ 	.short	(.L_1551 - .L_1550)
.L_1550:
        /*000c*/ 	.word	0x00000000
        /*0010*/ 	.short	0x0000
        /*0012*/ 	.short	0x0000
        /*0014*/ 	.byte	0x00, 0xf0, 0x61, 0x04


	//----- nvinfo : EIATTR_SPARSE_MMA_MASK
	.align		4
.L_1551:
        /*0018*/ 	.byte	0x03, 0x50
        /*001a*/ 	.short	0x0000


	//----- nvinfo : EIATTR_MAXREG_COUNT
	.align		4
        /*001c*/ 	.byte	0x03, 0x1b
        /*001e*/ 	.short	0x00a8


	//----- nvinfo : EIATTR_NUM_BARRIERS
	.align		4
        /*0020*/ 	.byte	0x02, 0x4c
        /*0022*/ 	.byte	0x01
	.zero		1


	//----- nvinfo : EIATTR_MERCURY_ISA_VERSION
	.align		4
        /*0024*/ 	.byte	0x03, 0x5f
        /*0026*/ 	.short	0x0101


	//----- nvinfo : EIATTR_COOP_GROUP_MASK_REGIDS
	.align		4
        /*0028*/ 	.byte	0x04, 0x29
        /*002a*/ 	.short	(.L_1553 - .L_1552)


	//   ....[0]....
.L_1552:
        /*002c*/ 	.word	0xffffffff


	//   ....[1]....
        /*0030*/ 	.word	0xffffffff


	//   ....[2]....
        /*0034*/ 	.word	0xffffffff


	//   ....[3]....
        /*0038*/ 	.word	0xffffffff


	//   ....[4]....
        /*003c*/ 	.word	0xffffffff


	//   ....[5]....
        /*0040*/ 	.word	0xffffffff


	//   ....[6]....
        /*0044*/ 	.word	0xffffffff


	//   ....[7]....
        /*0048*/ 	.word	0xffffffff


	//   ....[8]....
        /*004c*/ 	.word	0xffffffff


	//   ....[9]....
        /*0050*/ 	.word	0xffffffff


	//   ....[10]....
        /*0054*/ 	.word	0xffffffff


	//   ....[11]....
        /*0058*/ 	.word	0xffffffff


	//   ....[12]....
        /*005c*/ 	.word	0xffffffff


	//   ....[13]....
        /*0060*/ 	.word	0xffffffff


	//   ....[14]....
        /*0064*/ 	.word	0xffffffff


	//   ....[15]....
        /*0068*/ 	.word	0xffffffff


	//   ....[16]....
        /*006c*/ 	.word	0xffffffff


	//   ....[17]....
        /*0070*/ 	.word	0xffffffff


	//   ....[18]....
        /*0074*/ 	.word	0xffffffff


	//   ....[19]....
        /*0078*/ 	.word	0xffffffff


	//   ....[20]....
        /*007c*/ 	.word	0xffffffff


	//   ....[21]....
        /*0080*/ 	.word	0xffffffff


	//   ....[22]....
        /*0084*/ 	.word	0xffffffff


	//   ....[23]....
        /*0088*/ 	.word	0xffffffff


	//   ....[24]....
        /*008c*/ 	.word	0xffffffff


	//   ....[25]....
        /*0090*/ 	.word	0xffffffff


	//   ....[26]....
        /*0094*/ 	.word	0xffffffff


	//   ....[27]....
        /*0098*/ 	.word	0xffffffff


	//----- nvinfo : EIATTR_COOP_GROUP_INSTR_OFFSETS
	.align		4
.L_1553:
        /*009c*/ 	.byte	0x04, 0x28
        /*009e*/ 	.short	(.L_1555 - .L_1554)


	//   ....[0]....
.L_1554:
        /*00a0*/ 	.word	0x00000850


	//   ....[1]....
        /*00a4*/ 	.word	0x000008f0


	//   ....[2]....
        /*00a8*/ 	.word	0x00003a00


	//   ....[3]....
        /*00ac*/ 	.word	0x00004b80


	//   ....[4]....
        /*00b0*/ 	.word	0x00004bc0


	//   ....[5]....
        /*00b4*/ 	.word	0x00004c70


	//   ....[6]....
        /*00b8*/ 	.word	0x00004c90


	//   ....[7]....
        /*00bc*/ 	.word	0x00004d10


	//   ....[8]....
        /*00c0*/ 	.word	0x00004d20


	//   ....[9]....
        /*00c4*/ 	.word	0x00004d80


	//   ....[10]....
        /*00c8*/ 	.word	0x00004d90


	//   ....[11]....
        /*00cc*/ 	.word	0x00004e00


	//   ....[12]....
        /*00d0*/ 	.word	0x00004e30


	//   ....[13]....
        /*00d4*/ 	.word	0x00004e70


	//   ....[14]....
        /*00d8*/ 	.word	0x00004e80


	//   ....[15]....
        /*00dc*/ 	.word	0x00004f10


	//   ....[16]....
        /*00e0*/ 	.word	0x00004f50


	//   ....[17]....
        /*00e4*/ 	.word	0x00004f60


	//   ....[18]....
        /*00e8*/ 	.word	0x00004f70


	//   ....[19]....
        /*00ec*/ 	.word	0x00005010


	//   ....[20]....
        /*00f0*/ 	.word	0x00005040


	//   ....[21]....
        /*00f4*/ 	.word	0x00005050


	//   ....[22]....
        /*00f8*/ 	.word	0x00005060


	//   ....[23]....
        /*00fc*/ 	.word	0x000051d0


	//   ....[24]....
        /*0100*/ 	.word	0x000051e0


	//   ....[25]....
        /*0104*/ 	.word	0x000051f0


	//   ....[26]....
        /*0108*/ 	.word	0x00005220


	//   ....[27]....
        /*010c*/ 	.word	0x000061b0


	//----- nvinfo : EIATTR_VRC_CTA_INIT_COUNT
	.align		4
.L_1555:
        /*0110*/ 	.byte	0x02, 0x4a
	.zero		1
	.zero		1


	//----- nvinfo : EIATTR_EXIT_INSTR_OFFSETS
	.align		4
        /*0114*/ 	.byte	0x04, 0x1c
        /*0116*/ 	.short	(.L_1557 - .L_1556)


	//   ....[0]....
.L_1556:
        /*0118*/ 	.word	0x000004b0


	//   ....[1]....
        /*011c*/ 	.word	0x00006280


	//----- nvinfo : EIATTR_MAX_THREADS
	.align		4
.L_1557:
        /*0120*/ 	.byte	0x04, 0x05
        /*0122*/ 	.short	(.L_1559 - .L_1558)
.L_1558:
        /*0124*/ 	.word	0x00000040
        /*0128*/ 	.word	0x00000001
        /*012c*/ 	.word	0x00000001


	//----- nvinfo : EIATTR_CRS_STACK_SIZE
	.align		4
.L_1559:
        /*0130*/ 	.byte	0x04, 0x1e
        /*0132*/ 	.short	(.L_1561 - .L_1560)
.L_1560:
        /*0134*/ 	.word	0x00000000


	//----- nvinfo : EIATTR_CBANK_PARAM_SIZE
	.align		4
.L_1561:
        /*0138*/ 	.byte	0x03, 0x19
        /*013a*/ 	.short	0x0118


	//----- nvinfo : EIATTR_PARAM_CBANK
	.align		4
        /*013c*/ 	.byte	0x04, 0x0a
        /*013e*/ 	.short	(.L_1563 - .L_1562)
	.align		4
.L_1562:
        /*0140*/ 	.word	index@(.nv.constant0._Z25selective_scan_fwd_kernelI32Selective_Scan_fwd_kernel_traitsILi64ELi16ELi1ELb1ELb1ELb0ELb0EN3c108BFloat16ENS1_7complexIfEEEEv13SSMParamsBase)
        /*0144*/ 	.short	0x0380
        /*0146*/ 	.short	0x0118


	//----- nvinfo : EIATTR_SW_WAR
	.align		4
.L_1563:
        /*0148*/ 	.byte	0x04, 0x36
        /*014a*/ 	.short	(.L_1565 - .L_1564)
.L_1564:
        /*014c*/ 	.word	0x00000008
.L_1565:


//--------------------- .nv.info._Z25selective_scan_fwd_kernelI32Selective_Scan_fwd_kernel_traitsILi64ELi16ELi1ELb1ELb1ELb0ELb1EN3c108BFloat16ENS1_7complexIfEEEEv13SSMParamsBase --------------------------
	.section	.nv.info._Z25selective_scan_fwd_kernelI32Selective_Scan_fwd_kernel_traitsILi64ELi16ELi1ELb1ELb1ELb0ELb1EN3c108BFloat16ENS1_7complexIfEEEEv13SSMParamsBase,"",@"SHT_CUDA_INFO"
	.sectionflags	@""
	.align	4


	//----- nvinfo : EIATTR_CUDA_API_VERSION
	.align		4
        /*0000*/ 	.byte	0x04, 0x37
        /*0002*/ 	.short	(.L_1567 - .L_1566)
.L_1566:
        /*0004*/ 	.word	0x00000082


	//----- nvinfo : EIATTR_KPARAM_INFO
	.align		4
.L_1567:
        /*0008*/ 	.byte	0x04, 0x17
        /*000a*/ 	.short	(.L_1569 - .L_1568)
.L_1568:
        /*000c*/ 	.word	0x00000000
        /*0010*/ 	.short	0x0000
        /*0012*/ 	.short	0x0000
        /*0014*/ 	.byte	0x00, 0xf0, 0x61, 0x04


	//----- nvinfo : EIATTR_SPARSE_MMA_MASK
	.align		4
.L_1569:
        /*0018*/ 	.byte	0x03, 0x50
        /*001a*/ 	.short	0x0000


	//----- nvinfo : EIATTR_MAXREG_COUNT
	.align		4
        /*001c*/ 	.byte	0x03, 0x1b
        /*001e*/ 	.short	0x00a8


	//----- nvinfo : EIATTR_NUM_BARRIERS
	.align		4
        /*0020*/ 	.byte	0x02, 0x4c
        /*0022*/ 	.byte	0x01
	.zero		1


	//----- nvinfo : EIATTR_MERCURY_ISA_VERSION
	.align		4
        /*0024*/ 	.byte	0x03, 0x5f
        /*0026*/ 	.short	0x0101


	//----- nvinfo : EIATTR_COOP_GROUP_MASK_REGIDS
	.align		4
        /*0028*/ 	.byte	0x04, 0x29
        /*002a*/ 	.short	(.L_1571 - .L_1570)


	//   ....[0]....
.L_1570:
        /*002c*/ 	.word	0xffffffff


	//   ....[1]....
        /*0030*/ 	.word	0xffffffff


	//   ....[2]....
        /*0034*/ 	.word	0xffffffff


	//   ....[3]....
        /*0038*/ 	.word	0xffffffff


	//   ....[4]....
        /*003c*/ 	.word	0xffffffff


	//   ....[5]....
        /*0040*/ 	.word	0xffffffff


	//   ....[6]....
        /*0044*/ 	.word	0xffffffff


	//   ....[7]....
        /*0048*/ 	.word	0xffffffff


	//   ....[8]....
        /*004c*/ 	.word	0xffffffff


	//   ....[9]....
        /*0050*/ 	.word	0xffffffff


	//   ....[10]....
        /*0054*/ 	.word	0xffffffff


	//   ....[11]....
        /*0058*/ 	.word	0xffffffff


	//   ....[12]....
        /*005c*/ 	.word	0xffffffff


	//   ....[13]....
        /*0060*/ 	.word	0xffffffff


	//   ....[14]....
        /*0064*/ 	.word	0xffffffff


	//   ....[15]....
        /*0068*/ 	.word	0xffffffff


	//   ....[16]....
        /*006c*/ 	.word	0xffffffff


	//   ....[17]....
        /*0070*/ 	.word	0xffffffff


	//   ....[18]....
        /*0074*/ 	.word	0xffffffff


	//   ....[19]....
        /*0078*/ 	.word	0xffffffff


	//   ....[20]....
        /*007c*/ 	.word	0xffffffff


	//   ....[21]....
        /*0080*/ 	.word	0xffffffff


	//   ....[22]....
        /*0084*/ 	.word	0xffffffff


	//   ....[23]....
        /*0088*/ 	.word	0xffffffff


	//   ....[24]....
        /*008c*/ 	.word	0xffffffff


	//   ....[25]....
        /*0090*/ 	.word	0xffffffff


	//   ....[26]....
        /*0094*/ 	.word	0xffffffff


	//   ....[27]....
        /*0098*/ 	.word	0xffffffff


	//   ....[28]....
        /*009c*/ 	.word	0xffffffff


	//   ....[29]....
        /*00a0*/ 	.word	0xffffffff


	//----- nvinfo : EIATTR_COOP_GROUP_INSTR_OFFSETS
	.align		4
.L_1571:
        /*00a4*/ 	.byte	0x04, 0x28
        /*00a6*/ 	.short	(.L_1573 - .L_1572)


	//   ....[0]....
.L_1572:
        /*00a8*/ 	.word	0x00000850


	//   ....[1]....
        /*00ac*/ 	.word	0x000008f0


	//   ....[2]....
        /*00b0*/ 	.word	0x00003730


	//   ....[3]....
        /*00b4*/ 	.word	0x00004b80


	//   ....[4]....
        /*00b8*/ 	.word	0x00004bb0


	//   ....[5]....
        /*00bc*/ 	.word	0x00004c90


	//   ....[6]....
        /*00c0*/ 	.word	0x00004cc0


	//   ....[7]....
        /*00c4*/ 	.word	0x00004d10


	//   ....[8]....
        /*00c8*/ 	.word	0x00004d20


	//   ....[9]....
        /*00cc*/ 	.word	0x00004d80


	//   ....[10]....
        /*00d0*/ 	.word	0x00004d90


	//   ....[11]....
        /*00d4*/ 	.word	0x00004e00


	//   ....[12]....
        /*00d8*/ 	.word	0x00004e10


	//   ....[13]....
        /*00dc*/ 	.word	0x00004e70


	//   ....[14]....
        /*00e0*/ 	.word	0x00004e80


	//   ....[15]....
        /*00e4*/ 	.word	0x00004ef0


	//   ....[16]....
        /*00e8*/ 	.word	0x00004f20


	//   ....[17]....
        /*00ec*/ 	.word	0x00004f60


	//   ....[18]....
        /*00f0*/ 	.word	0x00004f70


	//   ....[19]....
        /*00f4*/ 	.word	0x00005000


	//   ....[20]....
        /*00f8*/ 	.word	0x00005040


	//   ....[21]....
        /*00fc*/ 	.word	0x00005050


	//   ....[22]....
        /*0100*/ 	.word	0x00005060


	//   ....[23]....
        /*0104*/ 	.word	0x000051d0


	//   ....[24]....
        /*0108*/ 	.word	0x000051e0


	//   ....[25]....
        /*010c*/ 	.word	0x000051f0


	//   ....[26]....
        /*0110*/ 	.word	0x00005220


	//   ....[27]....
        /*0114*/ 	.word	0x00006130


	//   ....[28]....
        /*0118*/ 	.word	0x00006360


	//   ....[29]....
        /*011c*/ 	.word	0x00006c60


	//----- nvinfo : EIATTR_VRC_CTA_INIT_COUNT
	.align		4
.L_1573:
        /*0120*/ 	.byte	0x02, 0x4a
	.zero		1
	.zero		1


	//----- nvinfo : EIATTR_EXIT_INSTR_OFFSETS
	.align		4
        /*0124*/ 	.byte	0x04, 0x1c
        /*0126*/ 	.short	(.L_1575 - .L_1574)


	//   ....[0]....
.L_1574:
        /*0128*/ 	.word	0x000004b0


	//   ....[1]....
        /*012c*/ 	.word	0x00006cc0


	//----- nvinfo : EIATTR_MAX_THREADS
	.align		4
.L_1575:
        /*0130*/ 	.byte	0x04, 0x05
        /*0132*/ 	.short	(.L_1577 - .L_1576)
.L_1576:
        /*0134*/ 	.word	0x00000040
        /*0138*/ 	.word	0x00000001
        /*013c*/ 	.word	0x00000001


	//----- nvinfo : EIATTR_CRS_STACK_SIZE
	.align		4
.L_1577:
        /*0140*/ 	.byte	0x04, 0x1e
        /*0142*/ 	.short	(.L_1579 - .L_1578)
.L_1578:
        /*0144*/ 	.word	0x00000000


	//----- nvinfo : EIATTR_CBANK_PARAM_SIZE
	.align		4
.L_1579:
        /*0148*/ 	.byte	0x03, 0x19
        /*014a*/ 	.short	0x0118


	//----- nvinfo : EIATTR_PARAM_CBANK
	.align		4
        /*014c*/ 	.byte	0x04, 0x0a
        /*014e*/ 	.short	(.L_1581 - .L_1580)
	.align		4
.L_1580:
        /*0150*/ 	.word	index@(.nv.constant0._Z25selective_scan_fwd_kernelI32Selective_Scan_fwd_kernel_traitsILi64ELi16ELi1ELb1ELb1ELb0ELb1EN3c108BFloat16ENS1_7complexIfEEEEv13SSMParamsBase)
        /*0154*/ 	.short	0x0380
        /*0156*/ 	.short	0x0118


	//----- nvinfo : EIATTR_SW_WAR
	.align		4
.L_1581:
        /*0158*/ 	.byte	0x04, 0x36
        /*015a*/ 	.short	(.L_1583 - .L_1582)
.L_1582:
        /*015c*/ 	.word	0x00000008
.L_1583:


//--------------------- .nv.info._Z25selective_scan_fwd_kernelI32Selective_Scan_fwd_kernel_traitsILi64ELi16ELi1ELb1ELb1ELb1ELb0EN3c108BFloat16ENS1_7complexIfEEEEv13SSMParamsBase --------------------------
	.section	.nv.info._Z25selective_scan_fwd_kernelI32Selective_Scan_fwd_kernel_traitsILi64ELi16ELi1ELb1ELb1ELb1ELb0EN3c108BFloat16ENS1_7complexIfEEEEv13SSMParamsBase,"",@"SHT_CUDA_INFO"
	.sectionflags	@""
	.align	4


	//----- nvinfo : EIATTR_CUDA_API_VERSION
	.align		4
        /*0000*/ 	.byte	0x04, 0x37
        /*0002*/ 	.short	(.L_1585 - .L_1584)
.L_1584:
        /*0004*/ 	.word	0x00000082


	//----- nvinfo : EIATTR_KPARAM_INFO
	.align		4
.L_1585:
        /*0008*/ 	.byte	0x04, 0x17
        /*000a*/ 	.short	(.L_1587 - .L_1586)
.L_1586:
        /*000c*/ 	.word	0x00000000
        /*0010*/ 	.short	0x0000
        /*0012*/ 	.short	0x0000
        /*0014*/ 	.byte	0x00, 0xf0, 0x61, 0x04


	//----- nvinfo : EIATTR_SPARSE_MMA_MASK
	.align		4
.L_1587:
        /*0018*/ 	.byte	0x03, 0x50
        /*001a*/ 	.short	0x0000


	//----- nvinfo : EIATTR_MAXREG_COUNT
	.align		4
        /*001c*/ 	.byte	0x03, 0x1b
        /*001e*/ 	.short	0x00a8


	//----- nvinfo : EIATTR_NUM_BARRIERS
	.align		4
        /*0020*/ 	.byte	0x02, 0x4c
        /*0022*/ 	.byte	0x01
	.zero		1


	//----- nvinfo : EIATTR_ANNOTATIONS
	.align		4
        /*0024*/ 	.byte	0x04, 0x55
        /*0026*/ 	.short	(.L_1589 - .L_1588)


	//   ....[0]....
.L_1588:
        /*0028*/ 	.word	0x00000001
        /*002c*/ 	.byte	0x20, 0x08, 0x00, 0x00, 0x01, 0x00, 0x00, 0x00, 0x20, 0x33, 0x00, 0x00, 0x01, 0x00, 0x00, 0x00
        /*003c*/ 	.byte	0x80, 0x64, 0x00, 0x00


	//----- nvinfo : EIATTR_MERCURY_ISA_VERSION
	.align		4
.L_1589:
        /*0040*/ 	.byte	0x03, 0x5f
        /*0042*/ 	.short	0x0101


	//----- nvinfo : EIATTR_COOP_GROUP_MASK_REGIDS
	.align		4
        /*0044*/ 	.byte	0x04, 0x29
        /*0046*/ 	.short	(.L_1591 - .L_1590)


	//   ....[0]....
.L_1590:
        /*0048*/ 	.word	0xffffffff


	//   ....[1]....
        /*004c*/ 	.word	0xffffffff


	//   ....[2]....
        /*0050*/ 	.word	0xffffffff


	//   ....[3]....
        /*0054*/ 	.word	0xffffffff


	//   ....[4]....
        /*0058*/ 	.word	0xffffffff


	//   ....[5]....
        /*005c*/ 	.word	0xffffffff


	//   ....[6]....
        /*0060*/ 	.word	0xffffffff


	//   ....[7]....
        /*0064*/ 	.word	0xffffffff


	//   ....[8]....
        /*0068*/ 	.word	0xffffffff


	//   ....[9]....
        /*006c*/ 	.word	0xffffffff


	//   ....[10]....
        /*0070*/ 	.word	0xffffffff


	//   ....[11]....
        /*0074*/ 	.word	0xffffffff


	//   ....[12]....
        /*0078*/ 	.word	0xffffffff


	//   ....[13]....
        /*007c*/ 	.word	0xffffffff


	//   ....[14]....
        /*0080*/ 	.word	0xffffffff


	//   ....[15]....
        /*0084*/ 	.word	0xffffffff


	//   ....[16]....
        /*0088*/ 	.word	0xffffffff


	//   ....[17]....
        /*008c*/ 	.word	0xffffffff


	//   ....[18]....
        /*0090*/ 	.word	0xffffffff


	//   ....[19]....
        /*0094*/ 	.word	0xffffffff


	//   ....[20]....
        /*0098*/ 	.word	0xffffffff


	//   ....[21]....
        /*009c*/ 	.word	0xffffffff


	//   ....[22]....
        /*00a0*/ 	.word	0xffffffff


	//   ....[23]....
        /*00a4*/ 	.word	0xffffffff


	//   ....[24]....
        /*00a8*/ 	.word	0xffffffff


	//   ....[25]....
        /*00ac*/ 	.word	0xffffffff


	//   ....[26]....
        /*00b0*/ 	.word	0xffffffff


	//   ....[27]....
        /*00b4*/ 	.word	0xffffffff


	//   ....[28]....
        /*00b8*/ 	.word	0xffffffff


	//----- nvinfo : EIATTR_COOP_GROUP_INSTR_OFFSETS
	.align		4
.L_1591:
        /*00bc*/ 	.byte	0x04, 0x28
        /*00be*/ 	.short	(.L_1593 - .L_1592)


	//   ....[0]....
.L_1592:
        /*00c0*/ 	.word	0x00000850


	//   ....[1]....
        /*00c4*/ 	.word	0x000008e0


	//   ....[2]....
        /*00c8*/ 	.word	0x000037a0


	//   ....[3]....
        /*00cc*/ 	.word	0x00004bd0


	//   ....[4]....
        /*00d0*/ 	.word	0x00004c00


	//   ....[5]....
        /*00d4*/ 	.word	0x00004ca0


	//   ....[6]....
        /*00d8*/ 	.word	0x00004cc0


	//   ....[7]....
        /*00dc*/ 	.word	0x00004d20


	//   ....[8]....
        /*00e0*/ 	.word	0x00004d30


	//   ....[9]....
        /*00e4*/ 	.word	0x00004d90


	//   ....[10]....
        /*00e8*/ 	.word	0x00004da0


	//   ....[11]....
        /*00ec*/ 	.word	0x00004e10


	//   ....[12]....
        /*00f0*/ 	.word	0x00004e20


	//   ....[13]....
        /*00f4*/ 	.word	0x00004e70


	//   ....[14]....
        /*00f8*/ 	.word	0x00004e90


	//   ....[15]....
        /*00fc*/ 	.word	0x00004f00


	//   ....[16]....
        /*0100*/ 	.word	0x00004f30


	//   ....[17]....
        /*0104*/ 	.word	0x00004f60


	//   ....[18]....
        /*0108*/ 	.word	0x00004f70


	//   ....[19]....
        /*010c*/ 	.word	0x00005010


	//   ....[20]....
        /*0110*/ 	.word	0x00005050


	//   ....[21]....
        /*0114*/ 	.word	0x00005060


	//   ....[22]....
        /*0118*/ 	.word	0x00005070


	//   ....[23]....
        /*011c*/ 	.word	0x000051f0


	//   ....[24]....
        /*0120*/ 	.word	0x000052b0


	//   ....[25]....
        /*0124*/ 	.word	0x00005310


	//   ....[26]....
        /*0128*/ 	.word	0x00005350


	//   ....[27]....
        /*012c*/ 	.word	0x00005470


	//   ....[28]....
        /*0130*/ 	.word	0x000066a0


	//----- nvinfo : EIATTR_VRC_CTA_INIT_COUNT
	.align		4
.L_1593:
        /*0134*/ 	.byte	0x02, 0x4a
	.zero		1
	.zero		1


	//----- nvinfo : EIATTR_EXIT_INSTR_OFFSETS
	.align		4
        /*0138*/ 	.byte	0x04, 0x1c
        /*013a*/ 	.short	(.L_1595 - .L_1594)


	//   ....[0]....
.L_1594:
        /*013c*/ 	.word	0x000004c0


	//   ....[1]....
        /*0140*/ 	.word	0x00006780


	//----- nvinfo : EIATTR_MAX_THREADS
	.align		4
.L_1595:
        /*0144*/ 	.byte	0x04, 0x05
        /*0146*/ 	.short	(.L_1597 - .L_1596)
.L_1596:
        /*0148*/ 	.word	0x00000040
        /*014c*/ 	.word	0x00000001
        /*0150*/ 	.word	0x00000001


	//----- nvinfo : EIATTR_CRS_STACK_SIZE
	.align		4
.L_1597:
        /*0154*/ 	.byte	0x04, 0x1e
        /*0156*/ 	.short	(.L_1599 - .L_1598)
.L_1598:
        /*0158*/ 	.word	0x00000000


	//----- nvinfo : EIATTR_CBANK_PARAM_SIZE
	.align		4
.L_1599:
        /*015c*/ 	.byte	0x03, 0x19
        /*015e*/ 	.short	0x0118


	//----- nvinfo : EIATTR_PARAM_CBANK
	.align		4
        /*0160*/ 	.byte	0x04, 0x0a
        /*0162*/ 	.short	(.L_1601 - .L_1600)
	.align		4
.L_1600:
        /*0164*/ 	.word	index@(.nv.constant0._Z25selective_scan_fwd_kernelI32Selective_Scan_fwd_kernel_traitsILi64ELi16ELi1ELb1ELb1ELb1ELb0EN3c108BFloat16ENS1_7complexIfEEEEv13SSMParamsBase)
        /*0168*/ 	.short	0x0380
        /*016a*/ 	.short	0x0118


	//----- nvinfo : EIATTR_SW_WAR
	.align		4
.L_1601:
        /*016c*/ 	.byte	0x04, 0x36
        /*016e*/ 	.short	(.L_1603 - .L_1602)
.L_1602:
        /*0170*/ 	.word	0x00000008
.L_1603:


//--------------------- .nv.info._Z25selective_scan_fwd_kernelI32Selective_Scan_fwd_kernel_traitsILi64ELi16ELi1ELb1ELb1ELb1ELb1EN3c108BFloat16ENS1_7complexIfEEEEv13SSMParamsBase --------------------------
	.section	.nv.info._Z25selective_scan_fwd_kernelI32Selective_Scan_fwd_kernel_traitsILi64ELi16ELi1ELb1ELb1ELb1ELb1EN3c108BFloat16ENS1_7complexIfEEEEv13SSMParamsBase,"",@"SHT_CUDA_INFO"
	.sectionflags	@""
	.align	4


	//----- nvinfo : EIATTR_CUDA_API_VERSION
	.align		4
        /*0000*/ 	.byte	0x04, 0x37
        /*0002*/ 	.short	(.L_1605 - .L_1604)
.L_1604:
        /*0004*/ 	.word	0x00000082


	//----- nvinfo : EIATTR_KPARAM_INFO
	.align		4
.L_1605:
        /*0008*/ 	.byte	0x04, 0x17
        /*000a*/ 	.short	(.L_1607 - .L_1606)
.L_1606:
        /*000c*/ 	.word	0x00000000
        /*0010*/ 	.short	0x0000
        /*0012*/ 	.short	0x0000
        /*0014*/ 	.byte	0x00, 0xf0, 0x61, 0x04


	//----- nvinfo : EIATTR_SPARSE_MMA_MASK
	.align		4
.L_1607:
        /*0018*/ 	.byte	0x03, 0x50
        /*001a*/ 	.short	0x0000


	//----- nvinfo : EIATTR_MAXREG_COUNT
	.align		4
        /*001c*/ 	.byte	0x03, 0x1b
        /*001e*/ 	.short	0x00a8


	//----- nvinfo : EIATTR_NUM_BARRIERS
	.align		4
        /*0020*/ 	.byte	0x02, 0x4c
        /*0022*/ 	.byte	0x01
	.zero		1


	//----- nvinfo : EIATTR_ANNOTATIONS
	.align		4
        /*0024*/ 	.byte	0x04, 0x55
        /*0026*/ 	.short	(.L_1609 - .L_1608)


	//   ....[0]....
.L_1608:
        /*0028*/ 	.word	0x00000001
        /*002c*/ 	.byte	0x20, 0x08, 0x00, 0x00, 0x01, 0x00, 0x00, 0x00, 0x20, 0x33, 0x00, 0x00, 0x01, 0x00, 0x00, 0x00
        /*003c*/ 	.byte	0x80, 0x64, 0x00, 0x00


	//----- nvinfo : EIATTR_MERCURY_ISA_VERSION
	.align		4
.L_1609:
        /*0040*/ 	.byte	0x03, 0x5f
        /*0042*/ 	.short	0x0101


	//----- nvinfo : EIATTR_COOP_GROUP_MASK_REGIDS
	.align		4
        /*0044*/ 	.byte	0x04, 0x29
        /*0046*/ 	.short	(.L_1611 - .L_1610)


	//   ....[0]....
.L_1610:
        /*0048*/ 	.word	0xffffffff


	//   ....[1]....
        /*004c*/ 	.word	0xffffffff


	//   ....[2]....
        /*0050*/ 	.word	0xffffffff


	//   ....[3]....
        /*0054*/ 	.word	0xffffffff


	//   ....[4]....
        /*0058*/ 	.word	0xffffffff


	//   ....[5]....
        /*005c*/ 	.word	0xffffffff


	//   ....[6]....
        /*0060*/ 	.word	0xffffffff


	//   ....[7]....
        /*0064*/ 	.word	0xffffffff


	//   ....[8]....
        /*0068*/ 	.word	0xffffffff


	//   ....[9]....
        /*006c*/ 	.word	0xffffffff


	//   ....[10]....
        /*0070*/ 	.word	0xffffffff


	//   ....[11]....
        /*0074*/ 	.word	0xffffffff


	//   ....[12]....
        /*0078*/ 	.word	0xffffffff


	//   ....[13]....
        /*007c*/ 	.word	0xffffffff


	//   ....[14]....
        /*0080*/ 	.word	0xffffffff


	//   ....[15]....
        /*0084*/ 	.word	0xffffffff


	//   ....[16]....
        /*0088*/ 	.word	0xffffffff


	//   ....[17]....
        /*008c*/ 	.word	0xffffffff


	//   ....[18]....
        /*0090*/ 	.word	0xffffffff


	//   ....[19]....
        /*0094*/ 	.word	0xffffffff


	//   ....[20]....
        /*0098*/ 	.word	0xffffffff


	//   ....[21]....
        /*009c*/ 	.word	0xffffffff


	//   ....[22]....
        /*00a0*/ 	.word	0xffffffff


	//   ....[23]....
        /*00a4*/ 	.word	0xffffffff


	//   ....[24]....
        /*00a8*/ 	.word	0xffffffff


	//   ....[25]....
        /*00ac*/ 	.word	0xffffffff


	//   ....[26]....
        /*00b0*/ 	.word	0xffffffff


	//   ....[27]....
        /*00b4*/ 	.word	0xffffffff


	//   ....[28]....
        /*00b8*/ 	.word	0xffffffff


	//   ....[29]....
        /*00bc*/ 	.word	0xffffffff


	//   ....[30]....
        /*00c0*/ 	.word	0xffffffff


	//----- nvinfo : EIATTR_COOP_GROUP_INSTR_OFFSETS
	.align		4
.L_1611:
        /*00c4*/ 	.byte	0x04, 0x28
        /*00c6*/ 	.short	(.L_1613 - .L_1612)


	//   ....[0]....
.L_1612:
        /*00c8*/ 	.word	0x00000850


	//   ....[1]....
        /*00cc*/ 	.word	0x000008e0


	//   ....[2]....
        /*00d0*/ 	.word	0x000037a0


	//   ....[3]....
        /*00d4*/ 	.word	0x00004bd0


	//   ....[4]....
        /*00d8*/ 	.word	0x00004c00


	//   ....[5]....
        /*00dc*/ 	.word	0x00004ca0


	//   ....[6]....
        /*00e0*/ 	.word	0x00004cc0


	//   ....[7]....
        /*00e4*/ 	.word	0x00004d20


	//   ....[8]....
        /*00e8*/ 	.word	0x00004d30


	//   ....[9]....
        /*00ec*/ 	.word	0x00004d90


	//   ....[10]....
        /*00f0*/ 	.word	0x00004da0


	//   ....[11]....
        /*00f4*/ 	.word	0x00004e10


	//   ....[12]....
        /*00f8*/ 	.word	0x00004e20


	//   ....[13]....
        /*00fc*/ 	.word	0x00004e70


	//   ....[14]....
        /*0100*/ 	.word	0x00004e90


	//   ....[15]....
        /*0104*/ 	.word	0x00004f00


	//   ....[16]....
        /*0108*/ 	.word	0x00004f30


	//   ....[17]....
        /*010c*/ 	.word	0x00004f60


	//   ....[18]....
        /*0110*/ 	.word	0x00004f70


	//   ....[19]....
        /*0114*/ 	.word	0x00005010


	//   ....[20]....
        /*0118*/ 	.word	0x00005050


	//   ....[21]....
        /*011c*/ 	.word	0x00005060


	//   ....[22]....
        /*0120*/ 	.word	0x00005070


	//   ....[23]....
        /*0124*/ 	.word	0x000051f0


	//   ....[24]....
        /*0128*/ 	.word	0x000052b0


	//   ....[25]....
        /*012c*/ 	.word	0x00005310


	//   ....[26]....
        /*0130*/ 	.word	0x00005350


	//   ....[27]....
        /*0134*/ 	.word	0x00005470


	//   ....[28]....
        /*0138*/ 	.word	0x00006610


	//   ....[29]....
        /*013c*/ 	.word	0x00006860


	//   ....[30]....
        /*0140*/ 	.word	0x00007110


	//----- nvinfo : EIATTR_VRC_CTA_INIT_COUNT
	.align		4
.L_1613:
        /*0144*/ 	.byte	0x02, 0x4a
	.zero		1
	.zero		1


	//----- nvinfo : EIATTR_EXIT_INSTR_OFFSETS
	.align		4
        /*0148*/ 	.byte	0x04, 0x1c
        /*014a*/ 	.short	(.L_1615 - .L_1614)


	//   ....[0]....
.L_1614:
        /*014c*/ 	.word	0x000004c0


	//   ....[1]....
        /*0150*/ 	.word	0x000071c0


	//----- nvinfo : EIATTR_MAX_THREADS
	.align		4
.L_1615:
        /*0154*/ 	.byte	0x04, 0x05
        /*0156*/ 	.short	(.L_1617 - .L_1616)
.L_1616:
        /*0158*/ 	.word	0x00000040
        /*015c*/ 	.word	0x00000001
        /*0160*/ 	.word	0x00000001


	//----- nvinfo : EIATTR_CRS_STACK_SIZE
	.align		4
.L_1617:
        /*0164*/ 	.byte	0x04, 0x1e
        /*0166*/ 	.short	(.L_1619 - .L_1618)
.L_1618:
        /*0168*/ 	.word	0x00000000


	//----- nvinfo : EIATTR_CBANK_PARAM_SIZE
	.align		4
.L_1619:
        /*016c*/ 	.byte	0x03, 0x19
        /*016e*/ 	.short	0x0118


	//----- nvinfo : EIATTR_PARAM_CBANK
	.align		4
        /*0170*/ 	.byte	0x04, 0x0a
        /*0172*/ 	.short	(.L_1621 - .L_1620)
	.align		4
.L_1620:
        /*0174*/ 	.word	index@(.nv.constant0._Z25selective_scan_fwd_kernelI32Selective_Scan_fwd_kernel_traitsILi64ELi16ELi1ELb1ELb1ELb1ELb1EN3c108BFloat16ENS1_7complexIfEEEEv13SSMParamsBase)
        /*0178*/ 	.short	0x0380
        /*017a*/ 	.short	0x0118


	//----- nvinfo : EIATTR_SW_WAR
	.align		4
.L_1621:
        /*017c*/ 	.byte	0x04, 0x36
        /*017e*/ 	.short	(.L_1623 - .L_1622)
.L_1622:
        /*0180*/ 	.word	0x00000008
.L_1623:


//--------------------- .nv.info._Z25selective_scan_fwd_kernelI32Selective_Scan_fwd_kernel_traitsILi32ELi16ELi1ELb0ELb0ELb0ELb0EN3c108BFloat16ENS1_7complexIfEEEEv13SSMParamsBase --------------------------
	.section	.nv.info._Z25selective_scan_fwd_kernelI32Selective_Scan_fwd_kernel_traitsILi32ELi16ELi1ELb0ELb0ELb0ELb0EN3c108BFloat16ENS1_7complexIfEEEEv13SSMParamsBase,"",@"SHT_CUDA_INFO"
	.sectionflags	@""
	.align	4


	//----- nvinfo : EIATTR_CUDA_API_VERSION
	.align		4
        /*0000*/ 	.byte	0x04, 0x37
        /*0002*/ 	.short	(.L_1625 - .L_1624)
.L_1624:
        /*0004*/ 	.word	0x00000082


	//----- nvinfo : EIATTR_KPARAM_INFO
	.align		4
.L_1625:
        /*0008*/ 	.byte	0x04, 0x17
        /*000a*/ 	.short	(.L_1627 - .L_1626)
.L_1626:
        /*000c*/ 	.word	0x00000000
        /*0010*/ 	.short	0x0000
        /*0012*/ 	.short	0x0000
        /*0014*/ 	.byte	0x00, 0xf0, 0x61, 0x04


	//----- nvinfo : EIATTR_SPARSE_MMA_MASK
	.align		4
.L_1627:
        /*0018*/ 	.byte	0x03, 0x50
        /*001a*/ 	.short	0x0000


	//----- nvinfo : EIATTR_MAXREG_COUNT
	.align		4
        /*001c*/ 	.byte	0x03, 0x1b
        /*001e*/ 	.short	0x00ff


	//----- nvinfo : EIATTR_NUM_BARRIERS
	.align		4
        /*0020*/ 	.byte	0x02, 0x4c
        /*0022*/ 	.byte	0x01
	.zero		1


	//----- nvinfo : EIATTR_MERCURY_ISA_VERSION
	.align		4
        /*0024*/ 	.byte	0x03, 0x5f
        /*0026*/ 	.short	0x0101


	//----- nvinfo : EIATTR_COOP_GROUP_MASK_REGIDS
	.align		4
        /*0028*/ 	.byte	0x04, 0x29
        /*002a*/ 	.short	(.L_1629 - .L_1628)


	//   ....[0]....
.L_1628:
        /*002c*/ 	.word	0xffffffff


	//   ....[1]....
        /*0030*/ 	.word	0xffffffff


	//   ....[2]....
        /*0034*/ 	.word	0xffffffff


	//   ....[3]....
        /*0038*/ 	.word	0xffffffff


	//   ....[4]....
        /*003c*/ 	.word	0xffffffff


	//   ....[5]....
        /*0040*/ 	.word	0xffffffff


	//   ....[6]....
        /*0044*/ 	.word	0xffffffff


	//   ....[7]....
        /*0048*/ 	.word	0xffffffff


	//   ....[8]....
        /*004c*/ 	.word	0xffffffff


	//   ....[9]....
        /*0050*/ 	.word	0xffffffff


	//   ....[10]....
        /*0054*/ 	.word	0xffffffff


	//   ....[11]....
        /*0058*/ 	.word	0xffffffff


	//   ....[12]....
        /*005c*/ 	.word	0xffffffff


	//   ....[13]....
        /*0060*/ 	.word	0xffffffff


	//   ....[14]....
        /*0064*/ 	.word	0xffffffff


	//   ....[15]....
        /*0068*/ 	.word	0xffffffff


	//   ....[16]....
        /*006c*/ 	.word	0xffffffff


	//   ....[17]....
        /*0070*/ 	.word	0xffffffff


	//   ....[18]....
        /*0074*/ 	.word	0xffffffff


	//   ....[19]....
        /*0078*/ 	.word	0xffffffff


	//   ....[20]....
        /*007c*/ 	.word	0xffffffff


	//   ....[21]....
        /*0080*/ 	.word	0xffffffff


	//   ....[22]....
        /*0084*/ 	.word	0xffffffff


	//   ....[23]....
        /*0088*/ 	.word	0xffffffff


	//   ....[24]....
        /*008c*/ 	.word	0xffffffff


	//   ....[25]....
        /*0090*/ 	.word	0xffffffff


	//   ....[26]....
        /*0094*/ 	.word	0xffffffff


	//----- nvinfo : EIATTR_COOP_GROUP_INSTR_OFFSETS
	.align		4
.L_1629:
        /*0098*/ 	.byte	0x04, 0x28
        /*009a*/ 	.short	(.L_1631 - .L_1630)


	//   ....[0]....
.L_1630:
        /*009c*/ 	.word	0x00000ee0


	//   ....[1]....
        /*00a0*/ 	.word	0x00001360


	//   ....[2]....
        /*00a4*/ 	.word	0x000052a0


	//   ....[3]....
        /*00a8*/ 	.word	0x000052d0


	//   ....[4]....
        /*00ac*/ 	.word	0x000053c0


	//   ....[5]....
        /*00b0*/ 	.word	0x00005400


	//   ....[6]....
        /*00b4*/ 	.word	0x00005450


	//   ....[7]....
        /*00b8*/ 	.word	0x00005460


	//   ....[8]....
        /*00bc*/ 	.word	0x00005520


	//   ....[9]....
        /*00c0*/ 	.word	0x00005540


	//   ....[10]....
        /*00c4*/ 	.word	0x000055b0


	//   ....[11]....
        /*00c8*/ 	.word	0x000055c0


	//   ....[12]....
        /*00cc*/ 	.word	0x00005620


	//   ....[13]....
        /*00d0*/ 	.word	0x00005630


	//   ....[14]....
        /*00d4*/ 	.word	0x000056a0


	//   ....[15]....
        /*00d8*/ 	.word	0x000056d0


	//   ....[16]....
        /*00dc*/ 	.word	0x00005710


	//   ....[17]....
        /*00e0*/ 	.word	0x00005730


	//   ....[18]....
        /*00e4*/ 	.word	0x000057e0


	//   ....[19]....
        /*00e8*/ 	.word	0x00005810


	//   ....[20]....
        /*00ec*/ 	.word	0x00005830


	//   ....[21]....
        /*00f0*/ 	.word	0x00005840


	//   ....[22]....
        /*00f4*/ 	.word	0x00005960


	//   ....[23]....
        /*00f8*/ 	.word	0x00005990


	//   ....[24]....
        /*00fc*/ 	.word	0x000059b0


	//   ....[25]....
        /*0100*/ 	.word	0x000059c0


	//   ....[26]....
        /*0104*/ 	.word	0x00006830


	//----- nvinfo : EIATTR_VRC_CTA_INIT_COUNT
	.align		4
.L_1631:
        /*0108*/ 	.byte	0x02, 0x4a
	.zero		1
	.zero		1


	//----- nvinfo : EIATTR_EXIT_INSTR_OFFSETS
	.align		4
        /*010c*/ 	.byte	0x04, 0x1c
        /*010e*/ 	.short	(.L_1633 - .L_1632)


	//   ....[0]....
.L_1632:
        /*0110*/ 	.word	0x000001c0


	//   ....[1]....
        /*0114*/ 	.word	0x00006c80


	//----- nvinfo : EIATTR_MAX_THREADS
	.align		4
.L_1633:
        /*0118*/ 	.byte	0x04, 0x05
        /*011a*/ 	.short	(.L_1635 - .L_1634)
.L_1634:
        /*011c*/ 	.word	0x00000020
        /*0120*/ 	.word	0x00000001
        /*0124*/ 	.word	0x00000001


	//----- nvinfo : EIATTR_CRS_STACK_SIZE
	.align		4
.L_1635:
        /*0128*/ 	.byte	0x04, 0x1e
        /*012a*/ 	.short	(.L_1637 - .L_1636)
.L_1636:
        /*012c*/ 	.word	0x00000000


	//----- nvinfo : EIATTR_CBANK_PARAM_SIZE
	.align		4
.L_1637:
        /*0130*/ 	.byte	0x03, 0x19
        /*0132*/ 	.short	0x0118


	//----- nvinfo : EIATTR_PARAM_CBANK
	.align		4
        /*0134*/ 	.byte	0x04, 0x0a
        /*0136*/ 	.short	(.L_1639 - .L_1638)
	.align		4
.L_1638:
        /*0138*/ 	.word	index@(.nv.constant0._Z25selective_scan_fwd_kernelI32Selective_Scan_fwd_kernel_traitsILi32ELi16ELi1ELb0ELb0ELb0ELb0EN3c108BFloat16ENS1_7complexIfEEEEv13SSMParamsBase)
        /*013c*/ 	.short	0x0380
        /*013e*/ 	.short	0x0118


	//----- nvinfo : EIATTR_SW_WAR
	.align		4
.L_1639:
        /*0140*/ 	.byte	0x04, 0x36
        /*0142*/ 	.short	(.L_1641 - .L_1640)
.L_1640:
        /*0144*/ 	.word	0x00000008
.L_1641:


//--------------------- .nv.info._Z25selective_scan_fwd_kernelI32Selective_Scan_fwd_kernel_traitsILi32ELi16ELi1ELb0ELb0ELb0ELb1EN3c108BFloat16ENS1_7complexIfEEEEv13SSMParamsBase --------------------------
	.section	.nv.info._Z25selective_scan_fwd_kernelI32Selective_Scan_fwd_kernel_traitsILi32ELi16ELi1ELb0ELb0ELb0ELb1EN3c108BFloat16ENS1_7complexIfEEEEv13SSMParamsBase,"",@"SHT_CUDA_INFO"
	.sectionflags	@""
	.align	4


	//----- nvinfo : EIATTR_CUDA_API_VERSION
	.align		4
        /*0000*/ 	.byte	0x04, 0x37
        /*0002*/ 	.short	(.L_1643 - .L_1642)
.L_1642:
        /*0004*/ 	.word	0x00000082


	//----- nvinfo : EIATTR_KPARAM_INFO
	.align		4
.L_1643:
        /*0008*/ 	.byte	0x04, 0x17
        /*000a*/ 	.short	(.L_1645 - .L_1644)
.L_1644:
        /*000c*/ 	.word	0x00000000
        /*0010*/ 	.short	0x0000
        /*0012*/ 	.short	0x0000
        /*0014*/ 	.byte	0x00, 0xf0, 0x61, 0x04


	//----- nvinfo : EIATTR_SPARSE_MMA_MASK
	.align		4
.L_1645:
        /*0018*/ 	.byte	0x03, 0x50
        /*001a*/ 	.short	0x0000


	//----- nvinfo : EIATTR_MAXREG_COUNT
	.align		4
        /*001c*/ 	.byte	0x03, 0x1b
        /*001e*/ 	.short	0x00ff


	//----- nvinfo : EIATTR_NUM_BARRIERS
	.align		4
        /*0020*/ 	.byte	0x02, 0x4c
        /*0022*/ 	.byte	0x01
	.zero		1


	//----- nvinfo : EIATTR_MERCURY_ISA_VERSION
	.align		4
        /*0024*/ 	.byte	0x03, 0x5f
        /*0026*/ 	.short	0x0101


	//----- nvinfo : EIATTR_COOP_GROUP_MASK_REGIDS
	.align		4
        /*0028*/ 	.byte	0x04, 0x29
        /*002a*/ 	.short	(.L_1647 - .L_1646)


	//   ....[0]....
.L_1646:
        /*002c*/ 	.word	0xffffffff


	//   ....[1]....
        /*0030*/ 	.word	0xffffffff


	//   ....[2]....
        /*0034*/ 	.word	0xffffffff


	//   ....[3]....
        /*0038*/ 	.word	0xffffffff


	//   ....[4]....
        /*003c*/ 	.word	0xffffffff


	//   ....[5]....
        /*0040*/ 	.word	0xffffffff


	//   ....[6]....
        /*0044*/ 	.word	0xffffffff


	//   ....[7]....
        /*0048*/ 	.word	0xffffffff


	//   ....[8]....
        /*004c*/ 	.word	0xffffffff


	//   ....[9]....
        /*0050*/ 	.word	0xffffffff


	//   ....[10]....
        /*0054*/ 	.word	0xffffffff


	//   ....[11]....
        /*0058*/ 	.word	0xffffffff


	//   ....[12]....
        /*005c*/ 	.word	0xffffffff


	//   ....[13]....
        /*0060*/ 	.word	0xffffffff


	//   ....[14]....
        /*0064*/ 	.word	0xffffffff


	//   ....[15]....
        /*0068*/ 	.word	0xffffffff


	//   ....[16]....
        /*006c*/ 	.word	0xffffffff


	//   ....[17]....
        /*0070*/ 	.word	0xffffffff


	//   ....[18]....
        /*0074*/ 	.word	0xffffffff


	//   ....[19]....
        /*0078*/ 	.word	0xffffffff


	//   ....[20]....
        /*007c*/ 	.word	0xffffffff


	//   ....[21]....
        /*0080*/ 	.word	0xffffffff


	//   ....[22]....
        /*0084*/ 	.word	0xffffffff


	//   ....[23]....
        /*0088*/ 	.word	0xffffffff


	//   ....[24]....
        /*008c*/ 	.word	0xffffffff


	//   ....[25]....
        /*0090*/ 	.word	0xffffffff


	//   ....[26]....
        /*0094*/ 	.word	0xffffffff


	//   ....[27]....
        /*0098*/ 	.word	0xffffffff


	//   ....[28]....
        /*009c*/ 	.word	0xffffffff


	//----- nvinfo : EIATTR_COOP_GROUP_INSTR_OFFSETS
	.align		4
.L_1647:
        /*00a0*/ 	.byte	0x04, 0x28
        /*00a2*/ 	.short	(.L_1649 - .L_1648)


	//   ....[0]....
.L_1648:
        /*00a4*/ 	.word	0x00000ed0


	//   ....[1]....
        /*00a8*/ 	.word	0x00001360


	//   ....[2]....
        /*00ac*/ 	.word	0x000052c0


	//   ....[3]....
        /*00b0*/ 	.word	0x000052e0


	//   ....[4]....
        /*00b4*/ 	.word	0x000053d0


	//   ....[5]....
        /*00b8*/ 	.word	0x00005410


	//   ....[6]....
        /*00bc*/ 	.word	0x00005460


	//   ....[7]....
        /*00c0*/ 	.word	0x00005470


	//   ....[8]....
        /*00c4*/ 	.word	0x00005530


	//   ....[9]....
        /*00c8*/ 	.word	0x00005550


	//   ....[10]....
        /*00cc*/ 	.word	0x000055c0


	//   ....[11]....
        /*00d0*/ 	.word	0x000055d0


	//   ....[12]....
        /*00d4*/ 	.word	0x00005630


	//   ....[13]....
        /*00d8*/ 	.word	0x00005640


	//   ....[14]....
        /*00dc*/ 	.word	0x000056b0


	//   ....[15]....
        /*00e0*/ 	.word	0x000056e0


	//   ....[16]....
        /*00e4*/ 	.word	0x00005720


	//   ....[17]....
        /*00e8*/ 	.word	0x00005740


	//   ....[18]....
        /*00ec*/ 	.word	0x000057f0


	//   ....[19]....
        /*00f0*/ 	.word	0x00005820


	//   ....[20]....
        /*00f4*/ 	.word	0x00005840


	//   ....[21]....
        /*00f8*/ 	.word	0x00005850


	//   ....[22]....
        /*00fc*/ 	.word	0x00005970


	//   ....[23]....
        /*0100*/ 	.word	0x000059a0


	//   ....[24]....
        /*0104*/ 	.word	0x000059c0


	//   ....[25]....
        /*0108*/ 	.word	0x000059d0


	//   ....[26]....
        /*010c*/ 	.word	0x000068a0


	//   ....[27]....
        /*0110*/ 	.word	0x00007110


	//   ....[28]....
        /*0114*/ 	.word	0x00007b50


	//----- nvinfo : EIATTR_VRC_CTA_INIT_COUNT
	.align		4
.L_1649:
        /*0118*/ 	.byte	0x02, 0x4a
	.zero		1
	.zero		1


	//----- nvinfo : EIATTR_EXIT_INSTR_OFFSETS
	.align		4
        /*011c*/ 	.byte	0x04, 0x1c
        /*011e*/ 	.short	(.L_1651 - .L_1650)


	//   ....[0]....
.L_1650:
        /*0120*/ 	.word	0x000001c0


	//   ....[1]....
        /*0124*/ 	.word	0x00007fa0


	//----- nvinfo : EIATTR_MAX_THREADS
	.align		4
.L_1651:
        /*0128*/ 	.byte	0x04, 0x05
        /*012a*/ 	.short	(.L_1653 - .L_1652)
.L_1652:
        /*012c*/ 	.word	0x00000020
        /*0130*/ 	.word	0x00000001
        /*0134*/ 	.word	0x00000001


	//----- nvinfo : EIATTR_CRS_STACK_SIZE
	.align		4
.L_1653:
        /*0138*/ 	.byte	0x04, 0x1e
        /*013a*/ 	.short	(.L_1655 - .L_1654)
.L_1654:
        /*013c*/ 	.word	0x00000000


	//----- nvinfo : EIATTR_CBANK_PARAM_SIZE
	.align		4
.L_1655:
        /*0140*/ 	.byte	0x03, 0x19
        /*0142*/ 	.short	0x0118


	//----- nvinfo : EIATTR_PARAM_CBANK
	.align		4
        /*0144*/ 	.byte	0x04, 0x0a
        /*0146*/ 	.short	(.L_1657 - .L_1656)
	.align		4
.L_1656:
        /*0148*/ 	.word	index@(.nv.constant0._Z25selective_scan_fwd_kernelI32Selective_Scan_fwd_kernel_traitsILi32ELi16ELi1ELb0ELb0ELb0ELb1EN3c108BFloat16ENS1_7complexIfEEEEv13SSMParamsBase)
        /*014c*/ 	.short	0x0380
        /*014e*/ 	.short	0x0118


	//----- nvinfo : EIATTR_SW_WAR
	.align		4
.L_1657:
        /*0150*/ 	.byte	0x04, 0x36
        /*0152*/ 	.short	(.L_1659 - .L_1658)
.L_1658:
        /*0154*/ 	.word	0x00000008
.L_1659:


//--------------------- .nv.info._Z25selective_scan_fwd_kernelI32Selective_Scan_fwd_kernel_traitsILi32ELi16ELi1ELb0ELb0ELb1ELb0EN3c108BFloat16ENS1_7complexIfEEEEv13SSMParamsBase --------------------------
	.section	.nv.info._Z25selective_scan_fwd_kernelI32Selective_Scan_fwd_kernel_traitsILi32ELi16ELi1ELb0ELb0ELb1ELb0EN3c108BFloat16ENS1_7complexIfEEEEv13SSMParamsBase,"",@"SHT_CUDA_INFO"
	.sectionflags	@""
	.align	4


	//----- nvinfo : EIATTR_CUDA_API_VERSION
	.align		4
        /*0000*/ 	.byte	0x04, 0x37
        /*0002*/ 	.short	(.L_1661 - .L_1660)
.L_1660:
        /*0004*/ 	.word	0x00000082


	//----- nvinfo : EIATTR_KPARAM_INFO
	.align		4
.L_1661:
        /*0008*/ 	.byte	0x04, 0x17
        /*000a*/ 	.short	(.L_1663 - .L_1662)
.L_1662:
        /*000c*/ 	.word	0x00000000
        /*0010*/ 	.short	0x0000
        /*0012*/ 	.short	0x0000
        /*0014*/ 	.byte	0x00, 0xf0, 0x61, 0x04


	//----- nvinfo : EIATTR_SPARSE_MMA_MASK
	.align		4
.L_1663:
        /*0018*/ 	.byte	0x03, 0x50
        /*001a*/ 	.short	0x0000


	//----- nvinfo : EIATTR_MAXREG_COUNT
	.align		4
        /*001c*/ 	.byte	0x03, 0x1b
        /*001e*/ 	.short	0x00ff


	//----- nvinfo : EIATTR_NUM_BARRIERS
	.align		4
        /*0020*/ 	.byte	0x02, 0x4c
        /*0022*/ 	.byte	0x01
	.zero		1


	//----- nvinfo : EIATTR_MERCURY_ISA_VERSION
	.align		4
        /*0024*/ 	.byte	0x03, 0x5f
        /*0026*/ 	.short	0x0101


	//----- nvinfo : EIATTR_COOP_GROUP_MASK_REGIDS
	.align		4
        /*0028*/ 	.byte	0x04, 0x29
        /*002a*/ 	.short	(.L_1665 - .L_1664)


	//   ....[0]....
.L_1664:
        /*002c*/ 	.word	0xffffffff


	//   ....[1]....
        /*0030*/ 	.word	0xffffffff


	//   ....[2]....
        /*0034*/ 	.word	0xffffffff


	//   ....[3]....
        /*0038*/ 	.word	0xffffffff


	//   ....[4]....
        /*003c*/ 	.word	0xffffffff


	//   ....[5]....
        /*0040*/ 	.word	0xffffffff


	//   ....[6]....
        /*0044*/ 	.word	0xffffffff


	//   ....[7]....
        /*0048*/ 	.word	0xffffffff


	//   ....[8]....
        /*004c*/ 	.word	0xffffffff


	//   ....[9]....
        /*0050*/ 	.word	0xffffffff


	//   ....[10]....
        /*0054*/ 	.word	0xffffffff


	//   ....[11]....
        /*0058*/ 	.word	0xffffffff


	//   ....[12]....
        /*005c*/ 	.word	0xffffffff


	//   ....[13]....
        /*0060*/ 	.word	0xffffffff


	//   ....[14]....
        /*0064*/ 	.word	0xffffffff


	//   ....[15]....
        /*0068*/ 	.word	0xffffffff


	//   ....[16]....
        /*006c*/ 	.word	0xffffffff


	//   ....[17]....
        /*0070*/ 	.word	0xffffffff


	//   ....[18]....
        /*0074*/ 	.word	0xffffffff


	//   ....[19]....
        /*0078*/ 	.word	0xffffffff


	//   ....[20]....
        /*007c*/ 	.word	0xffffffff


	//   ....[21]....
        /*0080*/ 	.word	0xffffffff


	//   ....[22]....
        /*0084*/ 	.word	0xffffffff


	//   ....[23]....
        /*0088*/ 	.word	0xffffffff


	//   ....[24]....
        /*008c*/ 	.word	0xffffffff


	//   ....[25]....
        /*0090*/ 	.word	0xffffffff


	//   ....[26]....
        /*0094*/ 	.word	0xffffffff


	//   ....[27]....
        /*0098*/ 	.word	0xffffffff


	//----- nvinfo : EIATTR_COOP_GROUP_INSTR_OFFSETS
	.align		4
.L_1665:
        /*009c*/ 	.byte	0x04, 0x28
        /*009e*/ 	.short	(.L_1667 - .L_1666)


	//   ....[0]....
.L_1666:
        /*00a0*/ 	.word	0x000011c0


	//   ....[1]....
        /*00a4*/ 	.word	0x00001660


	//   ....[2]....
        /*00a8*/ 	.word	0x00006b00


	//   ....[3]....
        /*00ac*/ 	.word	0x00007080


	//   ....[4]....
        /*00b0*/ 	.word	0x000070b0


	//   ....[5]....
        /*00b4*/ 	.word	0x00007180


	//   ....[6]....
        /*00b8*/ 	.word	0x000071b0


	//   ....[7]....
        /*00bc*/ 	.word	0x000071e0


	//   ....[8]....
        /*00c0*/ 	.word	0x000071f0


	//   ....[9]....
        /*00c4*/ 	.word	0x00007250


	//   ....[10]....
        /*00c8*/ 	.word	0x00007280


	//   ....[11]....
        /*00cc*/ 	.word	0x000072d0


	//   ....[12]....
        /*00d0*/ 	.word	0x000072e0


	//   ....[13]....
        /*00d4*/ 	.word	0x00007340


	//   ....[14]....
        /*00d8*/ 	.word	0x00007350


	//   ....[15]....
        /*00dc*/ 	.word	0x000073c0


	//   ....[16]....
        /*00e0*/ 	.word	0x000073d0


	//   ....[17]....
        /*00e4*/ 	.word	0x00007420


	//   ....[18]....
        /*00e8*/ 	.word	0x00007440


	//   ....[19]....
        /*00ec*/ 	.word	0x000074b0


	//   ....[20]....
        /*00f0*/ 	.word	0x000074e0


	//   ....[21]....
        /*00f4*/ 	.word	0x00007510


	//   ....[22]....
        /*00f8*/ 	.word	0x00007530


	//   ....[23]....
        /*00fc*/ 	.word	0x00007940


	//   ....[24]....
        /*0100*/ 	.word	0x000079a0


	//   ....[25]....
        /*0104*/ 	.word	0x000079e0


	//   ....[26]....
        /*0108*/ 	.word	0x00007a10


	//   ....[27]....
        /*010c*/ 	.word	0x00008d50


	//----- nvinfo : EIATTR_VRC_CTA_INIT_COUNT
	.align		4
.L_1667:
        /*0110*/ 	.byte	0x02, 0x4a
	.zero		1
	.zero		1


	//----- nvinfo : EIATTR_EXIT_INSTR_OFFSETS
	.align		4
        /*0114*/ 	.byte	0x04, 0x1c
        /*0116*/ 	.short	(.L_1669 - .L_1668)


	//   ....[0]....
.L_1668:
        /*0118*/ 	.word	0x000003e0


	//   ....[1]....
        /*011c*/ 	.word	0x00009290


	//----- nvinfo : EIATTR_MAX_THREADS
	.align		4
.L_1669:
        /*0120*/ 	.byte	0x04, 0x05
        /*0122*/ 	.short	(.L_1671 - .L_1670)
.L_1670:
        /*0124*/ 	.word	0x00000020
        /*0128*/ 	.word	0x00000001
        /*012c*/ 	.word	0x00000001


	//----- nvinfo : EIATTR_CRS_STACK_SIZE
	.align		4
.L_1671:
        /*0130*/ 	.byte	0x04, 0x1e
        /*0132*/ 	.short	(.L_1673 - .L_1672)
.L_1672:
        /*0134*/ 	.word	0x00000000


	//----- nvinfo : EIATTR_CBANK_PARAM_SIZE
	.align		4
.L_1673:
        /*0138*/ 	.byte	0x03, 0x19
        /*013a*/ 	.short	0x0118


	//----- nvinfo : EIATTR_PARAM_CBANK
	.align		4
        /*013c*/ 	.byte	0x04, 0x0a
        /*013e*/ 	.short	(.L_1675 - .L_1674)
	.align		4
.L_1674:
        /*0140*/ 	.word	index@(.nv.constant0._Z25selective_scan_fwd_kernelI32Selective_Scan_fwd_kernel_traitsILi32ELi16ELi1ELb0ELb0ELb1ELb0EN3c108BFloat16ENS1_7complexIfEEEEv13SSMParamsBase)
        /*0144*/ 	.short	0x0380
        /*0146*/ 	.short	0x0118


	//----- nvinfo : EIATTR_SW_WAR
	.align		4
.L_1675:
        /*0148*/ 	.byte	0x04, 0x36
        /*014a*/ 	.short	(.L_1677 - .L_1676)
.L_1676:
        /*014c*/ 	.word	0x00000008
.L_1677:


//--------------------- .nv.info._Z25selective_scan_fwd_kernelI32Selective_Scan_fwd_kernel_traitsILi32ELi16ELi1ELb0ELb0ELb1ELb1EN3c108BFloat16ENS1_7complexIfEEEEv13SSMParamsBase --------------------------
	.section	.nv.info._Z25selective_scan_fwd_kernelI32Selective_Scan_fwd_kernel_traitsILi32ELi16ELi1ELb0ELb0ELb1ELb1EN3c108BFloat16ENS1_7complexIfEEEEv13SSMParamsBase,"",@"SHT_CUDA_INFO"
	.sectionflags	@""
	.align	4


	//----- nvinfo : EIATTR_CUDA_API_VERSION
	.align		4
        /*0000*/ 	.byte	0x04, 0x37
        /*0002*/ 	.short	(.L_1679 - .L_1678)
.L_1678:
        /*0004*/ 	.word	0x00000082


	//----- nvinfo : EIATTR_KPARAM_INFO
	.align		4
.L_1679:
        /*0008*/ 	.byte	0x04, 0x17
        /*000a*/ 	.short	(.L_1681 - .L_1680)
.L_1680:
        /*000c*/ 	.word	0x00000000
        /*0010*/ 	.short	0x0000
        /*0012*/ 	.short	0x0000
        /*0014*/ 	.byte	0x00, 0xf0, 0x61, 0x04


	//----- nvinfo : EIATTR_SPARSE_MMA_MASK
	.align		4
.L_1681:
        /*0018*/ 	.byte	0x03, 0x50
        /*001a*/ 	.short	0x0000


	//----- nvinfo : EIATTR_MAXREG_COUNT
	.align		4
        /*001c*/ 	.byte	0x03, 0x1b
        /*001e*/ 	.short	0x00ff


	//----- nvinfo : EIATTR_NUM_BARRIERS
	.align		4
        /*0020*/ 	.byte	0x02, 0x4c
        /*0022*/ 	.byte	0x01
	.zero		1


	//----- nvinfo : EIATTR_MERCURY_ISA_VERSION
	.align		4
        /*0024*/ 	.byte	0x03, 0x5f
        /*0026*/ 	.short	0x0101


	//----- nvinfo : EIATTR_COOP_GROUP_MASK_REGIDS
	.align		4
        /*0028*/ 	.byte	0x04, 0x29
        /*002a*/ 	.short	(.L_1683 - .L_1682)


	//   ....[0]....
.L_1682:
        /*002c*/ 	.word	0xffffffff


	//   ....[1]....
        /*0030*/ 	.word	0xffffffff


	//   ....[2]....
        /*0034*/ 	.word	0xffffffff


	//   ....[3]....
        /*0038*/ 	.word	0xffffffff


	//   ....[4]....
        /*003c*/ 	.word	0xffffffff


	//   ....[5]....
        /*0040*/ 	.word	0xffffffff


	//   ....[6]....
        /*0044*/ 	.word	0xffffffff


	//   ....[7]....
        /*0048*/ 	.word	0xffffffff


	//   ....[8]....
        /*004c*/ 	.word	0xffffffff


	//   ....[9]....
        /*0050*/ 	.word	0xffffffff


	//   ....[10]....
        /*0054*/ 	.word	0xffffffff


	//   ....[11]....
        /*0058*/ 	.word	0xffffffff


	//   ....[12]....
        /*005c*/ 	.word	0xffffffff


	//   ....[13]....
        /*0060*/ 	.word	0xffffffff


	//   ....[14]....
        /*0064*/ 	.word	0xffffffff


	//   ....[15]....
        /*0068*/ 	.word	0xffffffff


	//   ....[16]....
        /*006c*/ 	.word	0xffffffff


	//   ....[17]....
        /*0070*/ 	.word	0xffffffff


	//   ....[18]....
        /*0074*/ 	.word	0xffffffff


	//   ....[19]....
        /*0078*/ 	.word	0xffffffff


	//   ....[20]....
        /*007c*/ 	.word	0xffffffff


	//   ....[21]....
        /*0080*/ 	.word	0xffffffff


	//   ....[22]....
        /*0084*/ 	.word	0xffffffff


	//   ....[23]....
        /*0088*/ 	.word	0xffffffff


	//   ....[24]....
        /*008c*/ 	.word	0xffffffff


	//   ....[25]....
        /*0090*/ 	.word	0xffffffff


	//   ....[26]....
        /*0094*/ 	.word	0xffffffff


	//   ....[27]....
        /*0098*/ 	.word	0xffffffff


	//   ....[28]....
        /*009c*/ 	.word	0xffffffff


	//   ....[29]....
        /*00a0*/ 	.word	0xffffffff


	//----- nvinfo : EIATTR_COOP_GROUP_INSTR_OFFSETS
	.align		4
.L_1683:
        /*00a4*/ 	.byte	0x04, 0x28
        /*00a6*/ 	.short	(.L_1685 - .L_1684)


	//   ....[0]....
.L_1684:
        /*00a8*/ 	.word	0x000011c0


	//   ....[1]....
        /*00ac*/ 	.word	0x00001650


	//   ....[2]....
        /*00b0*/ 	.word	0x00006b00


	//   ....[3]....
        /*00b4*/ 	.word	0x00007080


	//   ....[4]....
        /*00b8*/ 	.word	0x000070b0


	//   ....[5]....
        /*00bc*/ 	.word	0x00007180


	//   ....[6]....
        /*00c0*/ 	.word	0x000071b0


	//   ....[7]....
        /*00c4*/ 	.word	0x000071e0


	//   ....[8]....
        /*00c8*/ 	.word	0x000071f0


	//   ....[9]....
        /*00cc*/ 	.word	0x00007250


	//   ....[10]....
        /*00d0*/ 	.word	0x00007280


	//   ....[11]....
        /*00d4*/ 	.word	0x000072d0


	//   ....[12]....
        /*00d8*/ 	.word	0x000072e0


	//   ....[13]....
        /*00dc*/ 	.word	0x00007340


	//   ....[14]....
        /*00e0*/ 	.word	0x00007350


	//   ....[15]....
        /*00e4*/ 	.word	0x000073c0


	//   ....[16]....
        /*00e8*/ 	.word	0x000073d0


	//   ....[17]....
        /*00ec*/ 	.word	0x00007420


	//   ....[18]....
        /*00f0*/ 	.word	0x00007440


	//   ....[19]....
        /*00f4*/ 	.word	0x000074b0


	//   ....[20]....
        /*00f8*/ 	.word	0x000074e0


	//   ....[21]....
        /*00fc*/ 	.word	0x00007510


	//   ....[22]....
        /*0100*/ 	.word	0x00007530


	//   ....[23]....
        /*0104*/ 	.word	0x00007940


	//   ....[24]....
        /*0108*/ 	.word	0x000079a0


	//   ....[25]....
        /*010c*/ 	.word	0x000079e0


	//   ....[26]....
        /*0110*/ 	.word	0x00007a10


	//   ....[27]....
        /*0114*/ 	.word	0x00008df0


	//   ....[28]....
        /*0118*/ 	.word	0x00009720


	//   ....[29]....
        /*011c*/ 	.word	0x0000a160


	//----- nvinfo : EIATTR_VRC_CTA_INIT_COUNT
	.align		4
.L_1685:
        /*0120*/ 	.byte	0x02, 0x4a
	.zero		1
	.zero		1


	//----- nvinfo : EIATTR_EXIT_INSTR_OFFSETS
	.align		4
        /*0124*/ 	.byte	0x04, 0x1c
        /*0126*/ 	.short	(.L_1687 - .L_1686)


	//   ....[0]....
.L_1686:
        /*0128*/ 	.word	0x000003e0


	//   ....[1]....
        /*012c*/ 	.word	0x0000a5b0


	//----- nvinfo : EIATTR_MAX_THREADS
	.align		4
.L_1687:
        /*0130*/ 	.byte	0x04, 0x05
        /*0132*/ 	.short	(.L_1689 - .L_1688)
.L_1688:
        /*0134*/ 	.word	0x00000020
        /*0138*/ 	.word	0x00000001
        /*013c*/ 	.word	0x00000001


	//----- nvinfo : EIATTR_CRS_STACK_SIZE
	.align		4
.L_1689:
        /*0140*/ 	.byte	0x04, 0x1e
        /*0142*/ 	.short	(.L_1691 - .L_1690)
.L_1690:
        /*0144*/ 	.word	0x00000000


	//----- nvinfo : EIATTR_CBANK_PARAM_SIZE
	.align		4
.L_1691:
        /*0148*/ 	.byte	0x03, 0x19
        /*014a*/ 	.short	0x0118


	//----- nvinfo : EIATTR_PARAM_CBANK
	.align		4
        /*014c*/ 	.byte	0x04, 0x0a
        /*014e*/ 	.short	(.L_1693 - .L_1692)
	.align		4
.L_1692:
        /*0150*/ 	.word	index@(.nv.constant0._Z25selective_scan_fwd_kernelI32Selective_Scan_fwd_kernel_traitsILi32ELi16ELi1ELb0ELb0ELb1ELb1EN3c108BFloat16ENS1_7complexIfEEEEv13SSMParamsBase)
        /*0154*/ 	.short	0x0380
        /*0156*/ 	.short	0x0118


	//----- nvinfo : EIATTR_SW_WAR
	.align		4
.L_1693:
        /*0158*/ 	.byte	0x04, 0x36
        /*015a*/ 	.short	(.L_1695 - .L_1694)
.L_1694:
        /*015c*/ 	.word	0x00000008
.L_1695:


//--------------------- .nv.info._Z25selective_scan_fwd_kernelI32Selective_Scan_fwd_kernel_traitsILi32ELi16ELi1ELb0ELb1ELb0ELb0EN3c108BFloat16ENS1_7complexIfEEEEv13SSMParamsBase --------------------------
	.section	.nv.info._Z25selective_scan_fwd_kernelI32Selective_Scan_fwd_kernel_traitsILi32ELi16ELi1ELb0ELb1ELb0ELb0EN3c108BFloat16ENS1_7complexIfEEEEv13SSMParamsBase,"",@"SHT_CUDA_INFO"
	.sectionflags	@""
	.align	4


	//----- nvinfo : EIATTR_CUDA_API_VERSION
	.align		4
        /*0000*/ 	.byte	0x04, 0x37
        /*0002*/ 	.short	(.L_1697 - .L_1696)
.L_1696:
        /*0004*/ 	.word	0x00000082


	//----- nvinfo : EIATTR_KPARAM_INFO
	.align		4
.L_1697:
        /*0008*/ 	.byte	0x04, 0x17
        /*000a*/ 	.short	(.L_1699 - .L_1698)
.L_1698:
        /*000c*/ 	.word	0x00000000
        /*0010*/ 	.short	0x0000
        /*0012*/ 	.short	0x0000
        /*0014*/ 	.byte	0x00, 0xf0, 0x61, 0x04


	//----- nvinfo : EIATTR_SPARSE_MMA_MASK
	.align		4
.L_1699:
        /*0018*/ 	.byte	0x03, 0x50
        /*001a*/ 	.short	0x0000


	//----- nvinfo : EIATTR_MAXREG_COUNT
	.align		4
        /*001c*/ 	.byte	0x03, 0x1b
        /*001e*/ 	.short	0x00ff


	//----- nvinfo : EIATTR_NUM_BARRIERS
	.align		4
        /*0020*/ 	.byte	0x02, 0x4c
        /*0022*/ 	.byte	0x01
	.zero		1


	//----- nvinfo : EIATTR_MERCURY_ISA_VERSION
	.align		4
        /*0024*/ 	.byte	0x03, 0x5f
        /*0026*/ 	.short	0x0101


	//----- nvinfo : EIATTR_COOP_GROUP_MASK_REGIDS
	.align		4
        /*0028*/ 	.byte	0x04, 0x29
        /*002a*/ 	.short	(.L_1701 - .L_1700)


	//   ....[0]....
.L_1700:
        /*002c*/ 	.word	0xffffffff


	//   ....[1]....
        /*0030*/ 	.word	0xffffffff


	//   ....[2]....
        /*0034*/ 	.word	0xffffffff


	//   ....[3]....
        /*0038*/ 	.word	0xffffffff


	//   ....[4]....
        /*003c*/ 	.word	0xffffffff


	//   ....[5]....
        /*0040*/ 	.word	0xffffffff


	//   ....[6]....
        /*0044*/ 	.word	0xffffffff


	//   ....[7]....
        /*0048*/ 	.word	0xffffffff


	//   ....[8]....
        /*004c*/ 	.word	0xffffffff


	//   ....[9]....
        /*0050*/ 	.word	0xffffffff


	//   ....[10]....
        /*0054*/ 	.word	0xffffffff


	//   ....[11]....
        /*0058*/ 	.word	0xffffffff


	//   ....[12]....
        /*005c*/ 	.word	0xffffffff


	//   ....[13]....
        /*0060*/ 	.word	0xffffffff


	//   ....[14]....
        /*0064*/ 	.word	0xffffffff


	//   ....[15]....
        /*0068*/ 	.word	0xffffffff


	//   ....[16]....
        /*006c*/ 	.word	0xffffffff


	//   ....[17]....
        /*0070*/ 	.word	0xffffffff


	//   ....[18]....
        /*0074*/ 	.word	0xffffffff


	//   ....[19]....
        /*0078*/ 	.word	0xffffffff


	//   ....[20]....
        /*007c*/ 	.word	0xffffffff


	//   ....[21]....
        /*0080*/ 	.word	0xffffffff


	//   ....[22]....
        /*0084*/ 	.word	0xffffffff


	//   ....[23]....
        /*0088*/ 	.word	0xffffffff


	//   ....[24]....
        /*008c*/ 	.word	0xffffffff


	//   ....[25]....
        /*0090*/ 	.word	0xffffffff


	//   ....[26]....
        /*0094*/ 	.word	0xffffffff


	//   ....[27]....
        /*0098*/ 	.word	0xffffffff


	//----- nvinfo : EIATTR_COOP_GROUP_INSTR_OFFSETS
	.align		4
.L_1701:
        /*009c*/ 	.byte	0x04, 0x28
        /*009e*/ 	.short	(.L_1703 - .L_1702)


	//   ....[0]....
.L_1702:
        /*00a0*/ 	.word	0x00001200


	//   ....[1]....
        /*00a4*/ 	.word	0x000016b0


	//   ....[2]....
        /*00a8*/ 	.word	0x00005bb0


	//   ....[3]....
        /*00ac*/ 	.word	0x00007790


	//   ....[4]....
        /*00b0*/ 	.word	0x000077c0


	//   ....[5]....
        /*00b4*/ 	.word	0x00007820


	//   ....[6]....
        /*00b8*/ 	.word	0x00007840


	//   ....[7]....
        /*00bc*/ 	.word	0x000078b0


	//   ....[8]....
        /*00c0*/ 	.word	0x000078d0


	//   ....[9]....
        /*00c4*/ 	.word	0x00007940


	//   ....[10]....
        /*00c8*/ 	.word	0x00007970


	//   ....[11]....
        /*00cc*/ 	.word	0x00007a10


	//   ....[12]....
        /*00d0*/ 	.word	0x00007a40


	//   ....[13]....
        /*00d4*/ 	.word	0x00007a70


	//   ....[14]....
        /*00d8*/ 	.word	0x00007a80


	//   ....[15]....
        /*00dc*/ 	.word	0x00007b20


	//   ....[16]....
        /*00e0*/ 	.word	0x00007b40


	//   ....[17]....
        /*00e4*/ 	.word	0x00007b60


	//   ....[18]....
        /*00e8*/ 	.word	0x00007b70


	//   ....[19]....
        /*00ec*/ 	.word	0x00007c20


	//   ....[20]....
        /*00f0*/ 	.word	0x00007c40


	//   ....[21]....
        /*00f4*/ 	.word	0x00007c50


	//   ....[22]....
        /*00f8*/ 	.word	0x00007c60


	//   ....[23]....
        /*00fc*/ 	.word	0x00007e10


	//   ....[24]....
        /*0100*/ 	.word	0x00007e40


	//   ....[25]....
        /*0104*/ 	.word	0x00007e60


	//   ....[26]....
        /*0108*/ 	.word	0x00007e70


	//   ....[27]....
        /*010c*/ 	.word	0x00008cf0


	//----- nvinfo : EIATTR_VRC_CTA_INIT_COUNT
	.align		4
.L_1703:
        /*0110*/ 	.byte	0x02, 0x4a
	.zero		1
	.zero		1


	//----- nvinfo : EIATTR_EXIT_INSTR_OFFSETS
	.align		4
        /*0114*/ 	.byte	0x04, 0x1c
        /*0116*/ 	.short	(.L_1705 - .L_1704)


	//   ....[0]....
.L_1704:
        /*0118*/ 	.word	0x000003f0


	//   ....[1]....
        /*011c*/ 	.word	0x000091b0


	//----- nvinfo : EIATTR_MAX_THREADS
	.align		4
.L_1705:
        /*0120*/ 	.byte	0x04, 0x05
        /*0122*/ 	.short	(.L_1707 - .L_1706)
.L_1706:
        /*0124*/ 	.word	0x00000020
        /*0128*/ 	.word	0x00000001
        /*012c*/ 	.word	0x00000001


	//----- nvinfo : EIATTR_CRS_STACK_SIZE
	.align		4
.L_1707:
        /*0130*/ 	.byte	0x04, 0x1e
        /*0132*/ 	.short	(.L_1709 - .L_1708)
.L_1708:
        /*0134*/ 	.word	0x00000000


	//----- nvinfo : EIATTR_CBANK_PARAM_SIZE
	.align		4
.L_1709:
        /*0138*/ 	.byte	0x03, 0x19
        /*013a*/ 	.short	0x0118


	//----- nvinfo : EIATTR_PARAM_CBANK
	.align		4
        /*013c*/ 	.byte	0x04, 0x0a
        /*013e*/ 	.short	(.L_1711 - .L_1710)
	.align		4
.L_1710:
        /*0140*/ 	.word	index@(.nv.constant0._Z25selective_scan_fwd_kernelI32Selective_Scan_fwd_kernel_traitsILi32ELi16ELi1ELb0ELb1ELb0ELb0EN3c108BFloat16ENS1_7complexIfEEEEv13SSMParamsBase)
        /*0144*/ 	.short	0x0380
        /*0146*/ 	.short	0x0118


	//----- nvinfo : EIATTR_SW_WAR
	.align		4
.L_1711:
        /*0148*/ 	.byte	0x04, 0x36
        /*014a*/ 	.short	(.L_1713 - .L_1712)
.L_1712:
        /*014c*/ 	.word	0x00000008
.L_1713:


//--------------------- .nv.info._Z25selective_scan_fwd_kernelI32Selective_Scan_fwd_kernel_traitsILi32ELi16ELi1ELb0ELb1ELb0ELb1EN3c108BFloat16ENS1_7complexIfEEEEv13SSMParamsBase --------------------------
	.section	.nv.info._Z25selective_scan_fwd_kernelI32Selective_Scan_fwd_kernel_traitsILi32ELi16ELi1ELb0ELb1ELb0ELb1EN3c108BFloat16ENS1_7complexIfEEEEv13SSMParamsBase,"",@"SHT_CUDA_INFO"
	.sectionflags	@""
	.align	4


	//----- nvinfo : EIATTR_CUDA_API_VERSION
	.align		4
        /*0000*/ 	.byte	0x04, 0x37
        /*0002*/ 	.short	(.L_1715 - .L_1714)
.L_1714:
        /*0004*/ 	.word	0x00000082


	//----- nvinfo : EIATTR_KPARAM_INFO
	.align		4
.L_1715:
        /*0008*/ 	.byte	0x04, 0x17
        /*000a*/ 	.short	(.L_1717 - .L_1716)
.L_1716:
        /*000c*/ 	.word	0x00000000
        /*0010*/ 	.short	0x0000
        /*0012*/ 	.short	0x0000
        /*0014*/ 	.byte	0x00, 0xf0, 0x61, 0x04


	//----- nvinfo : EIATTR_SPARSE_MMA_MASK
	.align		4
.L_1717:
        /*0018*/ 	.byte	0x03, 0x50
        /*001a*/ 	.short	0x0000


	//----- nvinfo : EIATTR_MAXREG_COUNT
	.align		4
        /*001c*/ 	.byte	0x03, 0x1b
        /*001e*/ 	.short	0x00ff


	//----- nvinfo : EIATTR_NUM_BARRIERS
	.align		4
        /*0020*/ 	.byte	0x02, 0x4c
        /*0022*/ 	.byte	0x01
	.zero		1


	//----- nvinfo : EIATTR_MERCURY_ISA_VERSION
	.align		4
        /*0024*/ 	.byte	0x03, 0x5f
        /*0026*/ 	.short	0x0101


	//----- nvinfo : EIATTR_COOP_GROUP_MASK_REGIDS
	.align		4
        /*0028*/ 	.byte	0x04, 0x29
        /*002a*/ 	.short	(.L_1719 - .L_1718)


	//   ....[0]....
.L_1718:
        /*002c*/ 	.word	0xffffffff


	//   ....[1]....
        /*0030*/ 	.word	0xffffffff


	//   ....[2]....
        /*0034*/ 	.word	0xffffffff


	//   ....[3]....
        /*0038*/ 	.word	0xffffffff


	//   ....[4]....
        /*003c*/ 	.word	0xffffffff


	//   ....[5]....
        /*0040*/ 	.word	0xffffffff


	//   ....[6]....
        /*0044*/ 	.word	0xffffffff


	//   ....[7]....
        /*0048*/ 	.word	0xffffffff


	//   ....[8]....
        /*004c*/ 	.word	0xffffffff


	//   ....[9]....
        /*0050*/ 	.word	0xffffffff


	//   ....[10]....
        /*0054*/ 	.word	0xffffffff


	//   ....[11]....
        /*0058*/ 	.word	0xffffffff


	//   ....[12]....
        /*005c*/ 	.word	0xffffffff


	//   ....[13]....
        /*0060*/ 	.word	0xffffffff


	//   ....[14]....
        /*0064*/ 	.word	0xffffffff


	//   ....[15]....
        /*0068*/ 	.word	0xffffffff


	//   ....[16]....
        /*006c*/ 	.word	0xffffffff


	//   ....[17]....
        /*0070*/ 	.word	0xffffffff


	//   ....[18]....
        /*0074*/ 	.word	0xffffffff


	//   ....[19]....
        /*0078*/ 	.word	0xffffffff


	//   ....[20]....
        /*007c*/ 	.word	0xffffffff


	//   ....[21]....
        /*0080*/ 	.word	0xffffffff


	//   ....[22]....
        /*0084*/ 	.word	0xffffffff


	//   ....[23]....
        /*0088*/ 	.word	0xffffffff


	//   ....[24]....
        /*008c*/ 	.word	0xffffffff


	//   ....[25]....
        /*0090*/ 	.word	0xffffffff


	//   ....[26]....
        /*0094*/ 	.word	0xffffffff


	//   ....[27]....
        /*0098*/ 	.word	0xffffffff


	//   ....[28]....
        /*009c*/ 	.word	0xffffffff


	//   ....[29]....
        /*00a0*/ 	.word	0xffffffff


	//----- nvinfo : EIATTR_COOP_GROUP_INSTR_OFFSETS
	.align		4
.L_1719:
        /*00a4*/ 	.byte	0x04, 0x28
        /*00a6*/ 	.short	(.L_1721 - .L_1720)


	//   ....[0]....
.L_1720:
        /*00a8*/ 	.word	0x00001200


	//   ....[1]....
        /*00ac*/ 	.word	0x00001670


	//   ....[2]....
        /*00b0*/ 	.word	0x00005be0


	//   ....[3]....
        /*00b4*/ 	.word	0x00007790


	//   ....[4]....
        /*00b8*/ 	.word	0x000077c0


	//   ....[5]....
        /*00bc*/ 	.word	0x00007840


	//   ....[6]....
        /*00c0*/ 	.word	0x00007850


	//   ....[7]....
        /*00c4*/ 	.word	0x000078c0


	//   ....[8]....
        /*00c8*/ 	.word	0x000078d0


	//   ....[9]....
        /*00cc*/ 	.word	0x00007950


	//   ....[10]....
        /*00d0*/ 	.word	0x00007980


	//   ....[11]....
        /*00d4*/ 	.word	0x00007a20


	//   ....[12]....
        /*00d8*/ 	.word	0x00007a50


	//   ....[13]....
        /*00dc*/ 	.word	0x00007a80


	//   ....[14]....
        /*00e0*/ 	.word	0x00007a90


	//   ....[15]....
        /*00e4*/ 	.word	0x00007b20


	//   ....[16]....
        /*00e8*/ 	.word	0x00007b50


	//   ....[17]....
        /*00ec*/ 	.word	0x00007b70


	//   ....[18]....
        /*00f0*/ 	.word	0x00007b80


	//   ....[19]....
        /*00f4*/ 	.word	0x00007c30


	//   ....[20]....
        /*00f8*/ 	.word	0x00007c50


	//   ....[21]....
        /*00fc*/ 	.word	0x00007c60


	//   ....[22]....
        /*0100*/ 	.word	0x00007c70


	//   ....[23]....
        /*0104*/ 	.word	0x00007e20


	//   ....[24]....
        /*0108*/ 	.word	0x00007e50


	//   ....[25]....
        /*010c*/ 	.word	0x00007e70


	//   ....[26]....
        /*0110*/ 	.word	0x00007e80


	//   ....[27]....
        /*0114*/ 	.word	0x00008cd0


	//   ....[28]....
        /*0118*/ 	.word	0x000095c0


	//   ....[29]....
        /*011c*/ 	.word	0x0000a000


	//----- nvinfo : EIATTR_VRC_CTA_INIT_COUNT
	.align		4
.L_1721:
        /*0120*/ 	.byte	0x02, 0x4a
	.zero		1
	.zero		1


	//----- nvinfo : EIATTR_EXIT_INSTR_OFFSETS
	.align		4
        /*0124*/ 	.byte	0x04, 0x1c
        /*0126*/ 	.short	(.L_1723 - .L_1722)


	//   ....[0]....
.L_1722:
        /*0128*/ 	.word	0x000003e0


	//   ....[1]....
        /*012c*/ 	.word	0x0000a450


	//----- nvinfo : EIATTR_MAX_THREADS
	.align		4
.L_1723:
        /*0130*/ 	.byte	0x04, 0x05
        /*0132*/ 	.short	(.L_1725 - .L_1724)
.L_1724:
        /*0134*/ 	.word	0x00000020
        /*0138*/ 	.word	0x00000001
        /*013c*/ 	.word	0x00000001


	//----- nvinfo : EIATTR_CRS_STACK_SIZE
	.align		4
.L_1725:
        /*0140*/ 	.byte	0x04, 0x1e
        /*0142*/ 	.short	(.L_1727 - .L_1726)
.L_1726:
        /*0144*/ 	.word	0x00000000


	//----- nvinfo : EIATTR_CBANK_PARAM_SIZE
	.align		4
.L_1727:
        /*0148*/ 	.byte	0x03, 0x19
        /*014a*/ 	.short	0x0118


	//----- nvinfo : EIATTR_PARAM_CBANK
	.align		4
        /*014c*/ 	.byte	0x04, 0x0a
        /*014e*/ 	.short	(.L_1729 - .L_1728)
	.align		4
.L_1728:
        /*0150*/ 	.word	index@(.nv.constant0._Z25selective_scan_fwd_kernelI32Selective_Scan_fwd_kernel_traitsILi32ELi16ELi1ELb0ELb1ELb0ELb1EN3c108BFloat16ENS1_7complexIfEEEEv13SSMParamsBase)
        /*0154*/ 	.short	0x0380
        /*0156*/ 	.short	0x0118


	//----- nvinfo : EIATTR_SW_WAR
	.align		4
.L_1729:
        /*0158*/ 	.byte	0x04, 0x36
        /*015a*/ 	.short	(.L_1731 - .L_1730)
.L_1730:
        /*015c*/ 	.word	0x00000008
.L_1731:


//--------------------- .nv.info._Z25selective_scan_fwd_kernelI32Selective_Scan_fwd_kernel_traitsILi32ELi16ELi1ELb0ELb1ELb1ELb0EN3c108BFloat16ENS1_7complexIfEEEEv13SSMParamsBase --------------------------
	.section	.nv.info._Z25selective_scan_fwd_kernelI32Selective_Scan_fwd_kernel_traitsILi32ELi16ELi1ELb0ELb1ELb1ELb0EN3c108BFloat16ENS1_7complexIfEEEEv13SSMParamsBase,"",@"SHT_CUDA_INFO"
	.sectionflags	@""
	.align	4


	//----- nvinfo : EIATTR_CUDA_API_VERSION
	.align		4
        /*0000*/ 	.byte	0x04, 0x37
        /*0002*/ 	.short	(.L_1733 - .L_1732)
.L_1732:
        /*0004*/ 	.word	0x00000082


	//----- nvinfo : EIATTR_KPARAM_INFO
	.align		4
.L_1733:
        /*0008*/ 	.byte	0x04, 0x17
        /*000a*/ 	.short	(.L_1735 - .L_1734)
.L_1734:
        /*000c*/ 	.word	0x00000000
        /*0010*/ 	.short	0x0000
        /*0012*/ 	.short	0x0000
        /*0014*/ 	.byte	0x00, 0xf0, 0x61, 0x04


	//----- nvinfo : EIATTR_SPARSE_MMA_MASK
	.align		4
.L_1735:
        /*0018*/ 	.byte	0x03, 0x50
        /*001a*/ 	.short	0x0000


	//----- nvinfo : EIATTR_MAXREG_COUNT
	.align		4
        /*001c*/ 	.byte	0x03, 0x1b
        /*001e*/ 	.short	0x00ff


	//----- nvinfo : EIATTR_NUM_BARRIERS
	.align		4
        /*0020*/ 	.byte	0x02, 0x4c
        /*0022*/ 	.byte	0x01
	.zero		1


	//----- nvinfo : EIATTR_MERCURY_ISA_VERSION
	.align		4
        /*0024*/ 	.byte	0x03, 0x5f
        /*0026*/ 	.short	0x0101


	//----- nvinfo : EIATTR_COOP_GROUP_MASK_REGIDS
	.align		4
        /*0028*/ 	.byte	0x04, 0x29
        /*002a*/ 	.short	(.L_1737 - .L_1736)


	//   ....[0]....
.L_1736:
        /*002c*/ 	.word	0xffffffff


	//   ....[1]....
        /*0030*/ 	.word	0xffffffff


	//   ....[2]....
        /*0034*/ 	.word	0xffffffff


	//   ....[3]....
        /*0038*/ 	.word	0xffffffff


	//   ....[4]....
        /*003c*/ 	.word	0xffffffff


	//   ....[5]....
        /*0040*/ 	.word	0xffffffff


	//   ....[6]....
        /*0044*/ 	.word	0xffffffff


	//   ....[7]....
        /*0048*/ 	.word	0xffffffff


	//   ....[8]....
        /*004c*/ 	.word	0xffffffff


	//   ....[9]....
        /*0050*/ 	.word	0xffffffff


	//   ....[10]....
        /*0054*/ 	.word	0xffffffff


	//   ....[11]....
        /*0058*/ 	.word	0xffffffff


	//   ....[12]....
        /*005c*/ 	.word	0xffffffff


	//   ....[13]....
        /*0060*/ 	.word	0xffffffff


	//   ....[14]....
        /*0064*/ 	.word	0xffffffff


	//   ....[15]....
        /*0068*/ 	.word	0xffffffff


	//   ....[16]....
        /*006c*/ 	.word	0xffffffff


	//   ....[17]....
        /*0070*/ 	.word	0xffffffff


	//   ....[18]....
        /*0074*/ 	.word	0xffffffff


	//   ....[19]....
        /*0078*/ 	.word	0xffffffff


	//   ....[20]....
        /*007c*/ 	.word	0xffffffff


	//   ....[21]....
        /*0080*/ 	.word	0xffffffff


	//   ....[22]....
        /*0084*/ 	.word	0xffffffff


	//   ....[23]....
        /*0088*/ 	.word	0xffffffff


	//   ....[24]....
        /*008c*/ 	.word	0xffffffff


	//   ....[25]....
        /*0090*/ 	.word	0xffffffff


	//   ....[26]....
        /*0094*/ 	.word	0xffffffff


	//   ....[27]....
        /*0098*/ 	.word	0xffffffff


	//   ....[28]....
        /*009c*/ 	.word	0xffffffff


	//----- nvinfo : EIATTR_COOP_GROUP_INSTR_OFFSETS
	.align		4
.L_1737:
        /*00a0*/ 	.byte	0x04, 0x28
        /*00a2*/ 	.short	(.L_1739 - .L_1738)


	//   ....[0]....
.L_1738:
        /*00a4*/ 	.word	0x000011c0


	//   ....[1]....
        /*00a8*/ 	.word	0x00001660


	//   ....[2]....
        /*00ac*/ 	.word	0x00005fe0


	//   ....[3]....
        /*00b0*/ 	.word	0x00008f20


	//   ....[4]....
        /*00b4*/ 	.word	0x00008f50


	//   ....[5]....
        /*00b8*/ 	.word	0x00009010


	//   ....[6]....
        /*00bc*/ 	.word	0x00009060


	//   ....[7]....
        /*00c0*/ 	.word	0x00009070


	//   ....[8]....
        /*00c4*/ 	.word	0x00009080


	//   ....[9]....
        /*00c8*/ 	.word	0x00009120


	//   ....[10]....
        /*00cc*/ 	.word	0x00009130


	//   ....[11]....
        /*00d0*/ 	.word	0x00009160


	//   ....[12]....
        /*00d4*/ 	.word	0x00009170


	//   ....[13]....
        /*00d8*/ 	.word	0x000091d0


	//   ....[14]....
        /*00dc*/ 	.word	0x00009200


	//   ....[15]....
        /*00e0*/ 	.word	0x00009250


	//   ....[16]....
        /*00e4*/ 	.word	0x00009260


	//   ....[17]....
        /*00e8*/ 	.word	0x000092c0


	//   ....[18]....
        /*00ec*/ 	.word	0x000092d0


	//   ....[19]....
        /*00f0*/ 	.word	0x00009350


	//   ....[20]....
        /*00f4*/ 	.word	0x000093b0


	//   ....[21]....
        /*00f8*/ 	.word	0x000094b0


	//   ....[22]....
        /*00fc*/ 	.word	0x00009500


	//   ....[23]....
        /*0100*/ 	.word	0x00009630


	//   ....[24]....
        /*0104*/ 	.word	0x00009980


	//   ....[25]....
        /*0108*/ 	.word	0x000099c0


	//   ....[26]....
        /*010c*/ 	.word	0x000099d0


	//   ....[27]....
        /*0110*/ 	.word	0x000099e0


	//   ....[28]....
        /*0114*/ 	.word	0x0000a9d0


	//----- nvinfo : EIATTR_VRC_CTA_INIT_COUNT
	.align		4
.L_1739:
        /*0118*/ 	.byte	0x02, 0x4a
	.zero		1
	.zero		1


	//----- nvinfo : EIATTR_EXIT_INSTR_OFFSETS
	.align		4
        /*011c*/ 	.byte	0x04, 0x1c
        /*011e*/ 	.short	(.L_1741 - .L_1740)


	//   ....[0]....
.L_1740:
        /*0120*/ 	.word	0x00000430


	//   ....[1]....
        /*0124*/ 	.word	0x0000af50


	//----- nvinfo : EIATTR_MAX_THREADS
	.align		4
.L_1741:
        /*0128*/ 	.byte	0x04, 0x05
        /*012a*/ 	.short	(.L_1743 - .L_1742)
.L_1742:
        /*012c*/ 	.word	0x00000020
        /*0130*/ 	.word	0x00000001
        /*0134*/ 	.word	0x00000001


	//----- nvinfo : EIATTR_CRS_STACK_SIZE
	.align		4
.L_1743:
        /*0138*/ 	.byte	0x04, 0x1e
        /*013a*/ 	.short	(.L_1745 - .L_1744)
.L_1744:
        /*013c*/ 	.word	0x00000000


	//----- nvinfo : EIATTR_CBANK_PARAM_SIZE
	.align		4
.L_1745:
        /*0140*/ 	.byte	0x03, 0x19
        /*0142*/ 	.short	0x0118


	//----- nvinfo : EIATTR_PARAM_CBANK
	.align		4
        /*0144*/ 	.byte	0x04, 0x0a
        /*0146*/ 	.short	(.L_1747 - .L_1746)
	.align		4
.L_1746:
        /*0148*/ 	.word	index@(.nv.constant0._Z25selective_scan_fwd_kernelI32Selective_Scan_fwd_kernel_traitsILi32ELi16ELi1ELb0ELb1ELb1ELb0EN3c108BFloat16ENS1_7complexIfEEEEv13SSMParamsBase)
        /*014c*/ 	.short	0x0380
        /*014e*/ 	.short	0x0118


	//----- nvinfo : EIATTR_SW_WAR
	.align		4
.L_1747:
        /*0150*/ 	.byte	0x04, 0x36
        /*0152*/ 	.short	(.L_1749 - .L_1748)
.L_1748:
        /*0154*/ 	.word	0x00000008
.L_1749:


//--------------------- .nv.info._Z25selective_scan_fwd_kernelI32Selective_Scan_fwd_kernel_traitsILi32ELi16ELi1ELb0ELb1ELb1ELb1EN3c108BFloat16ENS1_7complexIfEEEEv13SSMParamsBase --------------------------
	.section	.nv.info._Z25selective_scan_fwd_kernelI32Selective_Scan_fwd_kernel_traitsILi32ELi16ELi1ELb0ELb1ELb1ELb1EN3c108BFloat16ENS1_7complexIfEEEEv13SSMParamsBase,"",@"SHT_CUDA_INFO"
	.sectionflags	@""
	.align	4


	//----- nvinfo : EIATTR_CUDA_API_VERSION
	.align		4
        /*0000*/ 	.byte	0x04, 0x37
        /*0002*/ 	.short	(.L_1751 - .L_1750)
.L_1750:
        /*0004*/ 	.word	0x00000082


	//----- nvinfo : EIATTR_KPARAM_INFO
	.align		4
.L_1751:
        /*0008*/ 	.byte	0x04, 0x17
        /*000a*/ 	.short	(.L_1753 - .L_1752)
.L_1752:
        /*000c*/ 	.word	0x00000000
        /*0010*/ 	.short	0x0000
        /*0012*/ 	.short	0x0000
        /*0014*/ 	.byte	0x00, 0xf0, 0x61, 0x04


	//----- nvinfo : EIATTR_SPARSE_MMA_MASK
	.align		4
.L_1753:
        /*0018*/ 	.byte	0x03, 0x50
        /*001a*/ 	.short	0x0000


	//----- nvinfo : EIATTR_MAXREG_COUNT
	.align		4
        /*001c*/ 	.byte	0x03, 0x1b
        /*001e*/ 	.short	0x00ff


	//----- nvinfo : EIATTR_NUM_BARRIERS
	.align		4
        /*0020*/ 	.byte	0x02, 0x4c
        /*0022*/ 	.byte	0x01
	.zero		1


	//----- nvinfo : EIATTR_MERCURY_ISA_VERSION
	.align		4
        /*0024*/ 	.byte	0x03, 0x5f
        /*0026*/ 	.short	0x0101


	//----- nvinfo : EIATTR_COOP_GROUP_MASK_REGIDS
	.align		4
        /*0028*/ 	.byte	0x04, 0x29
        /*002a*/ 	.short	(.L_1755 - .L_1754)


	//   ....[0]....
.L_1754:
        /*002c*/ 	.word	0xffffffff


	//   ....[1]....
        /*0030*/ 	.word	0xffffffff


	//   ....[2]....
        /*0034*/ 	.word	0xffffffff


	//   ....[3]....
        /*0038*/ 	.word	0xffffffff


	//   ....[4]....
        /*003c*/ 	.word	0xffffffff


	//   ....[5]....
        /*0040*/ 	.word	0xffffffff


	//   ....[6]....
        /*0044*/ 	.word	0xffffffff


	//   ....[7]....
        /*0048*/ 	.word	0xffffffff


	//   ....[8]....
        /*004c*/ 	.word	0xffffffff


	//   ....[9]....
        /*0050*/ 	.word	0xffffffff


	//   ....[10]....
        /*0054*/ 	.word	0xffffffff


	//   ....[11]....
        /*0058*/ 	.word	0xffffffff


	//   ....[12]....
        /*005c*/ 	.word	0xffffffff


	//   ....[13]....
        /*0060*/ 	.word	0xffffffff


	//   ....[14]....
        /*0064*/ 	.word	0xffffffff


	//   ....[15]....
        /*0068*/ 	.word	0xffffffff


	//   ....[16]....
        /*006c*/ 	.word	0xffffffff


	//   ....[17]....
        /*0070*/ 	.word	0xffffffff


	//   ....[18]....
        /*0074*/ 	.word	0xffffffff


	//   ....[19]....
        /*0078*/ 	.word	0xffffffff


	//   ....[20]....
        /*007c*/ 	.word	0xffffffff


	//   ....[21]....
        /*0080*/ 	.word	0xffffffff


	//   ....[22]....
        /*0084*/ 	.word	0xffffffff


	//   ....[23]....
        /*0088*/ 	.word	0xffffffff


	//   ....[24]....
        /*008c*/ 	.word	0xffffffff


	//   ....[25]....
        /*0090*/ 	.word	0xffffffff


	//   ....[26]....
        /*0094*/ 	.word	0xffffffff


	//   ....[27]....
        /*0098*/ 	.word	0xffffffff


	//   ....[28]....
        /*009c*/ 	.word	0xffffffff


	//   ....[29]....
        /*00a0*/ 	.word	0xffffffff


	//   ....[30]....
        /*00a4*/ 	.word	0xffffffff


	//----- nvinfo : EIATTR_COOP_GROUP_INSTR_OFFSETS
	.align		4
.L_1755:
        /*00a8*/ 	.byte	0x04, 0x28
        /*00aa*/ 	.short	(.L_1757 - .L_1756)


	//   ....[0]....
.L_1756:
        /*00ac*/ 	.word	0x000012d0


	//   ....[1]....
        /*00b0*/ 	.word	0x00001790


	//   ....[2]....
        /*00b4*/ 	.word	0x00005ce0


	//   ....[3]....
        /*00b8*/ 	.word	0x00008cd0


	//   ....[4]....
        /*00bc*/ 	.word	0x00008d00


	//   ....[5]....
        /*00c0*/ 	.word	0x00008d10


	//   ....[6]....
        /*00c4*/ 	.word	0x00008d20


	//   ....[7]....
        /*00c8*/ 	.word	0x00008dd0


	//   ....[8]....
        /*00cc*/ 	.word	0x00008df0


	//   ....[9]....
        /*00d0*/ 	.word	0x00008e00


	//   ....[10]....
        /*00d4*/ 	.word	0x00008e10


	//   ....[11]....
        /*00d8*/ 	.word	0x00008ec0


	//   ....[12]....
        /*00dc*/ 	.word	0x00008ee0


	//   ....[13]....
        /*00e0*/ 	.word	0x00008ef0


	//   ....[14]....
        /*00e4*/ 	.word	0x00008f00


	//   ....[15]....
        /*00e8*/ 	.word	0x00008fb0


	//   ....[16]....
        /*00ec*/ 	.word	0x00008fc0


	//   ....[17]....
        /*00f0*/ 	.word	0x00008ff0


	//   ....[18]....
        /*00f4*/ 	.word	0x00009000


	//   ....[19]....
        /*00f8*/ 	.word	0x00009080


	//   ....[20]....
        /*00fc*/ 	.word	0x000090c0


	//   ....[21]....
        /*0100*/ 	.word	0x000091b0


	//   ....[22]....
        /*0104*/ 	.word	0x00009200


	//   ....[23]....
        /*0108*/ 	.word	0x00009360


	//   ....[24]....
        /*010c*/ 	.word	0x000096a0


	//   ....[25]....
        /*0110*/ 	.word	0x000096e0


	//   ....[26]....
        /*0114*/ 	.word	0x000096f0


	//   ....[27]....
        /*0118*/ 	.word	0x00009700


	//   ....[28]....
        /*011c*/ 	.word	0x0000a790


	//   ....[29]....
        /*0120*/ 	.word	0x0000b0d0


	//   ....[30]....
        /*0124*/ 	.word	0x0000bb20


	//----- nvinfo : EIATTR_VRC_CTA_INIT_COUNT
	.align		4
.L_1757:
        /*0128*/ 	.byte	0x02, 0x4a
	.zero		1
	.zero		1


	//----- nvinfo : EIATTR_EXIT_INSTR_OFFSETS
	.align		4
        /*012c*/ 	.byte	0x04, 0x1c
        /*012e*/ 	.short	(.L_1759 - .L_1758)


	//   ....[0]....
.L_1758:
        /*0130*/ 	.word	0x00000440


	//   ....[1]....
        /*0134*/ 	.word	0x0000bfa0


	//----- nvinfo : EIATTR_MAX_THREADS
	.align		4
.L_1759:
        /*0138*/ 	.byte	0x04, 0x05
        /*013a*/ 	.short	(.L_1761 - .L_1760)
.L_1760:
        /*013c*/ 	.word	0x00000020
        /*0140*/ 	.word	0x00000001
        /*0144*/ 	.word	0x00000001


	//----- nvinfo : EIATTR_CRS_STACK_SIZE
	.align		4
.L_1761:
        /*0148*/ 	.byte	0x04, 0x1e
        /*014a*/ 	.short	(.L_1763 - .L_1762)
.L_1762:
        /*014c*/ 	.word	0x00000000


	//----- nvinfo : EIATTR_CBANK_PARAM_SIZE
	.align		4
.L_1763:
        /*0150*/ 	.byte	0x03, 0x19
        /*0152*/ 	.short	0x0118


	//----- nvinfo : EIATTR_PARAM_CBANK
	.align		4
        /*0154*/ 	.byte	0x04, 0x0a
        /*0156*/ 	.short	(.L_1765 - .L_1764)
	.align		4
.L_1764:
        /*0158*/ 	.word	index@(.nv.constant0._Z25selective_scan_fwd_kernelI32Selective_Scan_fwd_kernel_traitsILi32ELi16ELi1ELb0ELb1ELb1ELb1EN3c108BFloat16ENS1_7complexIfEEEEv13SSMParamsBase)
        /*015c*/ 	.short	0x0380
        /*015e*/ 	.short	0x0118


	//----- nvinfo : EIATTR_SW_WAR
	.align		4
.L_1765:
        /*0160*/ 	.byte	0x04, 0x36
        /*0162*/ 	.short	(.L_1767 - .L_1766)
.L_1766:
        /*0164*/ 	.word	0x00000008
.L_1767:


//--------------------- .nv.info._Z25selective_scan_fwd_kernelI32Selective_Scan_fwd_kernel_traitsILi32ELi16ELi1ELb1ELb0ELb0ELb0EN3c108BFloat16ENS1_7complexIfEEEEv13SSMParamsBase --------------------------
	.section	.nv.info._Z25selective_scan_fwd_kernelI32Selective_Scan_fwd_kernel_traitsILi32ELi16ELi1ELb1ELb0ELb0ELb0EN3c108BFloat16ENS1_7complexIfEEEEv13SSMParamsBase,"",@"SHT_CUDA_INFO"
	.sectionflags	@""
	.align	4


	//----- nvinfo : EIATTR_CUDA_API_VERSION
	.align		4
        /*0000*/ 	.byte	0x04, 0x37
        /*0002*/ 	.short	(.L_1769 - .L_1768)
.L_1768:
        /*0004*/ 	.word	0x00000082


	//----- nvinfo : EIATTR_KPARAM_INFO
	.align		4
.L_1769:
        /*0008*/ 	.byte	0x04, 0x17
        /*000a*/ 	.short	(.L_1771 - .L_1770)
.L_1770:
        /*000c*/ 	.word	0x00000000
        /*0010*/ 	.short	0x0000
        /*0012*/ 	.short	0x0000
        /*0014*/ 	.byte	0x00, 0xf0, 0x61, 0x04


	//----- nvinfo : EIATTR_SPARSE_MMA_MASK
	.align		4
.L_1771:
        /*0018*/ 	.byte	0x03, 0x50
        /*001a*/ 	.short	0x0000


	//----- nvinfo : EIATTR_MAXREG_COUNT
	.align		4
        /*001c*/ 	.byte	0x03, 0x1b
        /*001e*/ 	.short	0x00ff


	//----- nvinfo : EIATTR_NUM_BARRIERS
	.align		4
        /*0020*/ 	.byte	0x02, 0x4c
        /*0022*/ 	.byte	0x01
	.zero		1


	//----- nvinfo : EIATTR_MERCURY_ISA_VERSION
	.align		4
        /*0024*/ 	.byte	0x03, 0x5f
        /*0026*/ 	.short	0x0101


	//----- nvinfo : EIATTR_COOP_GROUP_MASK_REGIDS
	.align		4
        /*0028*/ 	.byte	0x04, 0x29
        /*002a*/ 	.short	(.L_1773 - .L_1772)


	//   ....[0]....
.L_1772:
        /*002c*/ 	.word	0xffffffff


	//   ....[1]....
        /*0030*/ 	.word	0xffffffff


	//   ....[2]....
        /*0034*/ 	.word	0xffffffff


	//   ....[3]....
        /*0038*/ 	.word	0xffffffff


	//   ....[4]....
        /*003c*/ 	.word	0xffffffff


	//   ....[5]....
        /*0040*/ 	.word	0xffffffff


	//   ....[6]....
        /*0044*/ 	.word	0xffffffff


	//   ....[7]....
        /*0048*/ 	.word	0xffffffff


	//   ....[8]....
        /*004c*/ 	.word	0xffffffff


	//   ....[9]....
        /*0050*/ 	.word	0xffffffff


	//   ....[10]....
        /*0054*/ 	.word	0xffffffff


	//   ....[11]....
        /*0058*/ 	.word	0xffffffff


	//   ....[12]....
        /*005c*/ 	.word	0xffffffff


	//   ....[13]....
        /*0060*/ 	.word	0xffffffff


	//   ....[14]....
        /*0064*/ 	.word	0xffffffff


	//   ....[15]....
        /*0068*/ 	.word	0xffffffff


	//   ....[16]....
        /*006c*/ 	.word	0xffffffff


	//   ....[17]....
        /*0070*/ 	.word	0xffffffff


	//   ....[18]....
        /*0074*/ 	.word	0xffffffff


	//   ....[19]....
        /*0078*/ 	.word	0xffffffff


	//   ....[20]....
        /*007c*/ 	.word	0xffffffff


	//   ....[21]....
        /*0080*/ 	.word	0xffffffff


	//   ....[22]....
        /*0084*/ 	.word	0xffffffff


	//   ....[23]....
        /*0088*/ 	.word	0xffffffff


	//   ....[24]....
        /*008c*/ 	.word	0xffffffff


	//   ....[25]....
        /*0090*/ 	.word	0xffffffff


	//   ....[26]....
        /*0094*/ 	.word	0xffffffff


	//----- nvinfo : EIATTR_COOP_GROUP_INSTR_OFFSETS
	.align		4
.L_1773:
        /*0098*/ 	.byte	0x04, 0x28
        /*009a*/ 	.short	(.L_1775 - .L_1774)


	//   ....[0]....
.L_1774:
        /*009c*/ 	.word	0x00000560


	//   ....[1]....
        /*00a0*/ 	.word	0x00000600


	//   ....[2]....
        /*00a4*/ 	.word	0x00004160


	//   ....[3]....
        /*00a8*/ 	.word	0x00004190


	//   ....[4]....
        /*00ac*/ 	.word	0x00004280


	//   ....[5]....
        /*00b0*/ 	.word	0x000042d0


	//   ....[6]....
        /*00b4*/ 	.word	0x00004300


	//   ....[7]....
        /*00b8*/ 	.word	0x00004310


	//   ....[8]....
        /*00bc*/ 	.word	0x00004380


	//   ....[9]....
        /*00c0*/ 	.word	0x000043a0


	//   ....[10]....
        /*00c4*/ 	.word	0x00004400


	//   ....[11]....
        /*00c8*/ 	.word	0x00004410


	//   ....[12]....
        /*00cc*/ 	.word	0x00004460


	//   ....[13]....
        /*00d0*/ 	.word	0x00004480


	//   ....[14]....
        /*00d4*/ 	.word	0x000044f0


	//   ....[15]....
        /*00d8*/ 	.word	0x00004520


	//   ....[16]....
        /*00dc*/ 	.word	0x00004550


	//   ....[17]....
        /*00e0*/ 	.word	0x00004560


	//   ....[18]....
        /*00e4*/ 	.word	0x00004600


	//   ....[19]....
        /*00e8*/ 	.word	0x00004630


	//   ....[20]....
        /*00ec*/ 	.word	0x00004650


	//   ....[21]....
        /*00f0*/ 	.word	0x00004660


	//   ....[22]....
        /*00f4*/ 	.word	0x00004820


	//   ....[23]....
        /*00f8*/ 	.word	0x00004850


	//   ....[24]....
        /*00fc*/ 	.word	0x00004870


	//   ....[25]....
        /*0100*/ 	.word	0x00004880


	//   ....[26]....
        /*0104*/ 	.word	0x000055d0


	//----- nvinfo : EIATTR_VRC_CTA_INIT_COUNT
	.align		4
.L_1775:
        /*0108*/ 	.byte	0x02, 0x4a
	.zero		1
	.zero		1


	//----- nvinfo : EIATTR_EXIT_INSTR_OFFSETS
	.align		4
        /*010c*/ 	.byte	0x04, 0x1c
        /*010e*/ 	.short	(.L_1777 - .L_1776)


	//   ....[0]....
.L_1776:
        /*0110*/ 	.word	0x000001c0


	//   ....[1]....
        /*0114*/ 	.word	0x000056b0


	//----- nvinfo : EIATTR_MAX_THREADS
	.align		4
.L_1777:
        /*0118*/ 	.byte	0x04, 0x05
        /*011a*/ 	.short	(.L_1779 - .L_1778)
.L_1778:
        /*011c*/ 	.word	0x00000020
        /*0120*/ 	.word	0x00000001
        /*0124*/ 	.word	0x00000001


	//----- nvinfo : EIATTR_CRS_STACK_SIZE
	.align		4
.L_1779:
        /*0128*/ 	.byte	0x04, 0x1e
        /*012a*/ 	.short	(.L_1781 - .L_1780)
.L_1780:
        /*012c*/ 	.word	0x00000000


	//----- nvinfo : EIATTR_CBANK_PARAM_SIZE
	.align		4
.L_1781:
        /*0130*/ 	.byte	0x03, 0x19
        /*0132*/ 	.short	0x0118


	//----- nvinfo : EIATTR_PARAM_CBANK
	.align		4
        /*0134*/ 	.byte	0x04, 0x0a
        /*0136*/ 	.short	(.L_1783 - .L_1782)
	.align		4
.L_1782:
        /*0138*/ 	.word	index@(.nv.constant0._Z25selective_scan_fwd_kernelI32Selective_Scan_fwd_kernel_traitsILi32ELi16ELi1ELb1ELb0ELb0ELb0EN3c108BFloat16ENS1_7complexIfEEEEv13SSMParamsBase)
        /*013c*/ 	.short	0x0380
        /*013e*/ 	.short	0x0118


	//----- nvinfo : EIATTR_SW_WAR
	.align		4
.L_1783:
        /*0140*/ 	.byte	0x04, 0x36
        /*0142*/ 	.short	(.L_1785 - .L_1784)
.L_1784:
        /*0144*/ 	.word	0x00000008
.L_1785:


//--------------------- .nv.info._Z25selective_scan_fwd_kernelI32Selective_Scan_fwd_kernel_traitsILi32ELi16ELi1ELb1ELb0ELb0ELb1EN3c108BFloat16ENS1_7complexIfEEEEv13SSMParamsBase --------------------------
	.section	.nv.info._Z25selective_scan_fwd_kernelI32Selective_Scan_fwd_kernel_traitsILi32ELi16ELi1ELb1ELb0ELb0ELb1EN3c108BFloat16ENS1_7complexIfEEEEv13SSMParamsBase,"",@"SHT_CUDA_INFO"
	.sectionflags	@""
	.align	4


	//----- nvinfo : EIATTR_CUDA_API_VERSION
	.align		4
        /*0000*/ 	.byte	0x04, 0x37
        /*0002*/ 	.short	(.L_1787 - .L_1786)
.L_1786:
        /*0004*/ 	.word	0x00000082


	//----- nvinfo : EIATTR_KPARAM_INFO
	.align		4
.L_1787:
        /*0008*/ 	.byte	0x04, 0x17
        /*000a*/ 	.short	(.L_1789 - .L_1788)
.L_1788:
        /*000c*/ 	.word	0x00000000
        /*0010*/ 	.short	0x0000
        /*0012*/ 	.short	0x0000
        /*0014*/ 	.byte	0x00, 0xf0, 0x61, 0x04


	//----- nvinfo : EIATTR_SPARSE_MMA_MASK
	.align		4
.L_1789:
        /*0018*/ 	.byte	0x03, 0x50
        /*001a*/ 	.short	0x0000


	//----- nvinfo : EIATTR_MAXREG_COUNT
	.align		4
        /*001c*/ 	.byte	0x03, 0x1b
        /*001e*/ 	.short	0x00ff


	//----- nvinfo : EIATTR_NUM_BARRIERS
	.align		4
        /*0020*/ 	.byte	0x02, 0x4c
        /*0022*/ 	.byte	0x01
	.zero		1


	//----- nvinfo : EIATTR_MERCURY_ISA_VERSION
	.align		4
        /*0024*/ 	.byte	0x03, 0x5f
        /*0026*/ 	.short	0x0101


	//----- nvinfo : EIATTR_COOP_GROUP_MASK_REGIDS
	.align		4
        /*0028*/ 	.byte	0x04, 0x29
        /*002a*/ 	.short	(.L_1791 - .L_1790)


	//   ....[0]....
.L_1790:
        /*002c*/ 	.word	0xffffffff


	//   ....[1]....
        /*0030*/ 	.word	0xffffffff


	//   ....[2]....
        /*0034*/ 	.word	0xffffffff


	//   ....[3]....
        /*0038*/ 	.word	0xffffffff


	//   ....[4]....
        /*003c*/ 	.word	0xffffffff


	//   ....[5]....
        /*0040*/ 	.word	0xffffffff


	//   ....[6]....
        /*0044*/ 	.word	0xffffffff


	//   ....[7]....
        /*0048*/ 	.word	0xffffffff


	//   ....[8]....
        /*004c*/ 	.word	0xffffffff


	//   ....[9]....
        /*0050*/ 	.word	0xffffffff


	//   ....[10]....
        /*0054*/ 	.word	0xffffffff


	//   ....[11]....
        /*0058*/ 	.word	0xffffffff


	//   ....[12]....
        /*005c*/ 	.word	0xffffffff


	//   ....[13]....
        /*0060*/ 	.word	0xffffffff


	//   ....[14]....
        /*0064*/ 	.word	0xffffffff


	//   ....[15]....
        /*0068*/ 	.word	0xffffffff


	//   ....[16]....
        /*006c*/ 	.word	0xffffffff


	//   ....[17]....
        /*0070*/ 	.word	0xffffffff


	//   ....[18]....
        /*0074*/ 	.word	0xffffffff


	//   ....[19]....
        /*0078*/ 	.word	0xffffffff


	//   ....[20]....
        /*007c*/ 	.word	0xffffffff


	//   ....[21]....
        /*0080*/ 	.word	0xffffffff


	//   ....[22]....
        /*0084*/ 	.word	0xffffffff


	//   ....[23]....
        /*0088*/ 	.word	0xffffffff


	//   ....[24]....
        /*008c*/ 	.word	0xffffffff


	//   ....[25]....
        /*0090*/ 	.word	0xffffffff


	//   ....[26]....
        /*0094*/ 	.word	0xffffffff


	//   ....[27]....
        /*0098*/ 	.word	0xffffffff


	//   ....[28]....
        /*009c*/ 	.word	0xffffffff


	//----- nvinfo : EIATTR_COOP_GROUP_INSTR_OFFSETS
	.align		4
.L_1791:
        /*00a0*/ 	.byte	0x04, 0x28
        /*00a2*/ 	.short	(.L_1793 - .L_1792)


	//   ....[0]....
.L_1792:
        /*00a4*/ 	.word	0x00000560


	//   ....[1]....
        /*00a8*/ 	.word	0x00000600


	//   ....[2]....
        /*00ac*/ 	.word	0x00004160


	//   ....[3]....
        /*00b0*/ 	.word	0x00004190


	//   ....[4]....
        /*00b4*/ 	.word	0x00004280


	//   ....[5]....
        /*00b8*/ 	.word	0x000042d0


	//   ....[6]....
        /*00bc*/ 	.word	0x00004300


	//   ....[7]....
        /*00c0*/ 	.word	0x00004310


	//   ....[8]....
        /*00c4*/ 	.word	0x00004380


	//   ....[9]....
        /*00c8*/ 	.word	0x000043a0


	//   ....[10]....
        /*00cc*/ 	.word	0x00004400


	//   ....[11]....
        /*00d0*/ 	.word	0x00004410


	//   ....[12]....
        /*00d4*/ 	.word	0x00004460


	//   ....[13]....
        /*00d8*/ 	.word	0x00004480


	//   ....[14]....
        /*00dc*/ 	.word	0x000044f0


	//   ....[15]....
        /*00e0*/ 	.word	0x00004520


	//   ....[16]....
        /*00e4*/ 	.word	0x00004550


	//   ....[17]....
        /*00e8*/ 	.word	0x00004560


	//   ....[18]....
        /*00ec*/ 	.word	0x00004600


	//   ....[19]....
        /*00f0*/ 	.word	0x00004630


	//   ....[20]....
        /*00f4*/ 	.word	0x00004650


	//   ....[21]....
        /*00f8*/ 	.word	0x00004660


	//   ....[22]....
        /*00fc*/ 	.word	0x00004820


	//   ....[23]....
        /*0100*/ 	.word	0x00004850


	//   ....[24]....
        /*0104*/ 	.word	0x00004870


	//   ....[25]....
        /*0108*/ 	.word	0x00004880


	//   ....[26]....
        /*010c*/ 	.word	0x00005580


	//   ....[27]....
        /*0110*/ 	.word	0x00005780


	//   ....[28]....
        /*0114*/ 	.word	0x00006040


	//----- nvinfo : EIATTR_VRC_CTA_INIT_COUNT
	.align		4
.L_1793:
        /*0118*/ 	.byte	0x02, 0x4a
	.zero		1
	.zero		1


	//----- nvinfo : EIATTR_EXIT_INSTR_OFFSETS
	.align		4
        /*011c*/ 	.byte	0x04, 0x1c
        /*011e*/ 	.short	(.L_1795 - .L_1794)


	//   ....[0]....
.L_1794:
        /*0120*/ 	.word	0x000001c0


	//   ....[1]....
        /*0124*/ 	.word	0x000060f0


	//----- nvinfo : EIATTR_MAX_THREADS
	.align		4
.L_1795:
        /*0128*/ 	.byte	0x04, 0x05
        /*012a*/ 	.short	(.L_1797 - .L_1796)
.L_1796:
        /*012c*/ 	.word	0x00000020
        /*0130*/ 	.word	0x00000001
        /*0134*/ 	.word	0x00000001


	//----- nvinfo : EIATTR_CRS_STACK_SIZE
	.align		4
.L_1797:
        /*0138*/ 	.byte	0x04, 0x1e
        /*013a*/ 	.short	(.L_1799 - .L_1798)
.L_1798:
        /*013c*/ 	.word	0x00000000


	//----- nvinfo : EIATTR_CBANK_PARAM_SIZE
	.align		4
.L_1799:
        /*0140*/ 	.byte	0x03, 0x19
        /*0142*/ 	.short	0x0118


	//----- nvinfo : EIATTR_PARAM_CBANK
	.align		4
        /*0144*/ 	.byte	0x04, 0x0a
        /*0146*/ 	.short	(.L_1801 - .L_1800)
	.align		4
.L_1800:
        /*0148*/ 	.word	index@(.nv.constant0._Z25selective_scan_fwd_kernelI32Selective_Scan_fwd_kernel_traitsILi32ELi16ELi1ELb1ELb0ELb0ELb1EN3c108BFloat16ENS1_7complexIfEEEEv13SSMParamsBase)
        /*014c*/ 	.short	0x0380
        /*014e*/ 	.short	0x0118


	//----- nvinfo : EIATTR_SW_WAR
	.align		4
.L_1801:
        /*0150*/ 	.byte	0x04, 0x36
        /*0152*/ 	.short	(.L_1803 - .L_1802)
.L_1802:
        /*0154*/ 	.word	0x00000008
.L_1803:


//--------------------- .nv.info._Z25selective_scan_fwd_kernelI32Selective_Scan_fwd_kernel_traitsILi32ELi16ELi1ELb1ELb0ELb1ELb0EN3c108BFloat16ENS1_7complexIfEEEEv13SSMParamsBase --------------------------
	.section	.nv.info._Z25selective_scan_fwd_kernelI32Selective_Scan_fwd_kernel_traitsILi32ELi16ELi1ELb1ELb0ELb1ELb0EN3c108BFloat16ENS1_7complexIfEEEEv13SSMParamsBase,"",@"SHT_CUDA_INFO"
	.sectionflags	@""
	.align	4


	//----- nvinfo : EIATTR_CUDA_API_VERSION
	.align		4
        /*0000*/ 	.byte	0x04, 0x37
        /*0002*/ 	.short	(.L_1805 - .L_1804)
.L_1804:
        /*0004*/ 	.word	0x00000082


	//----- nvinfo : EIATTR_KPARAM_INFO
	.align		4
.L_1805:
        /*0008*/ 	.byte	0x04, 0x17
        /*000a*/ 	.short	(.L_1807 - .L_1806)
.L_1806:
        /*000c*/ 	.word	0x00000000
        /*0010*/ 	.short	0x0000
        /*0012*/ 	.short	0x0000
        /*0014*/ 	.byte	0x00, 0xf0, 0x61, 0x04


	//----- nvinfo : EIATTR_SPARSE_MMA_MASK
	.align		4
.L_1807:
        /*0018*/ 	.byte	0x03, 0x50
        /*001a*/ 	.short	0x0000


	//----- nvinfo : EIATTR_MAXREG_COUNT
	.align		4
        /*001c*/ 	.byte	0x03, 0x1b
        /*001e*/ 	.short	0x00ff


	//----- nvinfo : EIATTR_NUM_BARRIERS
	.align		4
        /*0020*/ 	.byte	0x02, 0x4c
        /*0022*/ 	.byte	0x01
	.zero		1


	//----- nvinfo : EIATTR_MERCURY_ISA_VERSION
	.align		4
        /*0024*/ 	.byte	0x03, 0x5f
        /*0026*/ 	.short	0x0101


	//----- nvinfo : EIATTR_COOP_GROUP_MASK_REGIDS
	.align		4
        /*0028*/ 	.byte	0x04, 0x29
        /*002a*/ 	.short	(.L_1809 - .L_1808)


	//   ....[0]....
.L_1808:
        /*002c*/ 	.word	0xffffffff


	//   ....[1]....
        /*0030*/ 	.word	0xffffffff


	//   ....[2]....
        /*0034*/ 	.word	0xffffffff


	//   ....[3]....
        /*0038*/ 	.word	0xffffffff


	//   ....[4]....
        /*003c*/ 	.word	0xffffffff


	//   ....[5]....
        /*0040*/ 	.word	0xffffffff


	//   ....[6]....
        /*0044*/ 	.word	0xffffffff


	//   ....[7]....
        /*0048*/ 	.word	0xffffffff


	//   ....[8]....
        /*004c*/ 	.word	0xffffffff


	//   ....[9]....
        /*0050*/ 	.word	0xffffffff


	//   ....[10]....
        /*0054*/ 	.word	0xffffffff


	//   ....[11]....
        /*0058*/ 	.word	0xffffffff


	//   ....[12]....
        /*005c*/ 	.word	0xffffffff


	//   ....[13]....
        /*0060*/ 	.word	0xffffffff


	//   ....[14]....
        /*0064*/ 	.word	0xffffffff


	//   ....[15]....
        /*0068*/ 	.word	0xffffffff


	//   ....[16]....
        /*006c*/ 	.word	0xffffffff


	//   ....[17]....
        /*0070*/ 	.word	0xffffffff


	//   ....[18]....
        /*0074*/ 	.word	0xffffffff


	//   ....[19]....
        /*0078*/ 	.word	0xffffffff


	//   ....[20]....
        /*007c*/ 	.word	0xffffffff


	//   ....[21]....
        /*0080*/ 	.word	0xffffffff


	//   ....[22]....
        /*0084*/ 	.word	0xffffffff


	//   ....[23]....
        /*0088*/ 	.word	0xffffffff


	//   ....[24]....
        /*008c*/ 	.word	0xffffffff


	//   ....[25]....
        /*0090*/ 	.word	0xffffffff


	//   ....[26]....
        /*0094*/ 	.word	0xffffffff


	//   ....[27]....
        /*0098*/ 	.word	0xffffffff


	//----- nvinfo : EIATTR_COOP_GROUP_INSTR_OFFSETS
	.align		4
.L_1809:
        /*009c*/ 	.byte	0x04, 0x28
        /*009e*/ 	.short	(.L_1811 - .L_1810)


	//   ....[0]....
.L_1810:
        /*00a0*/ 	.word	0x00000760


	//   ....[1]....
        /*00a4*/ 	.word	0x000007f0


	//   ....[2]....
        /*00a8*/ 	.word	0x00003530


	//   ....[3]....
        /*00ac*/ 	.word	0x00004500


	//   ....[4]....
        /*00b0*/ 	.word	0x00004520


	//   ....[5]....
        /*00b4*/ 	.word	0x000045b0


	//   ....[6]....
        /*00b8*/ 	.word	0x000045c0


	//   ....[7]....
        /*00bc*/ 	.word	0x00004630


	//   ....[8]....
        /*00c0*/ 	.word	0x00004640


	//   ....[9]....
        /*00c4*/ 	.word	0x00004690


	//   ....[10]....
        /*00c8*/ 	.word	0x000046b0


	//   ....[11]....
        /*00cc*/ 	.word	0x00004720


	//   ....[12]....
        /*00d0*/ 	.word	0x00004750


	//   ....[13]....
        /*00d4*/ 	.word	0x00004780


	//   ....[14]....
        /*00d8*/ 	.word	0x000047a0


	//   ....[15]....
        /*00dc*/ 	.word	0x00004820


	//   ....[16]....
        /*00e0*/ 	.word	0x00004850


	//   ....[17]....
        /*00e4*/ 	.word	0x00004870


	//   ....[18]....
        /*00e8*/ 	.word	0x00004880


	//   ....[19]....
        /*00ec*/ 	.word	0x00004930


	//   ....[20]....
        /*00f0*/ 	.word	0x00004950


	//   ....[21]....
        /*00f4*/ 	.word	0x00004960


	//   ....[22]....
        /*00f8*/ 	.word	0x00004970


	//   ....[23]....
        /*00fc*/ 	.word	0x00004c30


	//   ....[24]....
        /*0100*/ 	.word	0x00004c50


	//   ....[25]....
        /*0104*/ 	.word	0x00004c60


	//   ....[26]....
        /*0108*/ 	.word	0x00004c70


	//   ....[27]....
        /*010c*/ 	.word	0x00005f40


	//----- nvinfo : EIATTR_VRC_CTA_INIT_COUNT
	.align		4
.L_1811:
        /*0110*/ 	.byte	0x02, 0x4a
	.zero		1
	.zero		1


	//----- nvinfo : EIATTR_EXIT_INSTR_OFFSETS
	.align		4
        /*0114*/ 	.byte	0x04, 0x1c
        /*0116*/ 	.short	(.L_1813 - .L_1812)


	//   ....[0]....
.L_1812:
        /*0118*/ 	.word	0x000003b0


	//   ....[1]....
        /*011c*/ 	.word	0x00006050


	//----- nvinfo : EIATTR_MAX_THREADS
	.align		4
.L_1813:
        /*0120*/ 	.byte	0x04, 0x05
        /*0122*/ 	.short	(.L_1815 - .L_1814)
.L_1814:
        /*0124*/ 	.word	0x00000020
        /*0128*/ 	.word	0x00000001
        /*012c*/ 	.word	0x00000001


	//----- nvinfo : EIATTR_CRS_STACK_SIZE
	.align		4
.L_1815:
        /*0130*/ 	.byte	0x04, 0x1e
        /*0132*/ 	.short	(.L_1817 - .L_1816)
.L_1816:
        /*0134*/ 	.word	0x00000000


	//----- nvinfo : EIATTR_CBANK_PARAM_SIZE
	.align		4
.L_1817:
        /*0138*/ 	.byte	0x03, 0x19
        /*013a*/ 	.short	0x0118


	//----- nvinfo : EIATTR_PARAM_CBANK
	.align		4
        /*013c*/ 	.byte	0x04, 0x0a
        /*013e*/ 	.short	(.L_1819 - .L_1818)
	.align		4
.L_1818:
        /*0140*/ 	.word	index@(.nv.constant0._Z25selective_scan_fwd_kernelI32Selective_Scan_fwd_kernel_traitsILi32ELi16ELi1ELb1ELb0ELb1ELb0EN3c108BFloat16ENS1_7complexIfEEEEv13SSMParamsBase)
        /*0144*/ 	.short	0x0380
        /*0146*/ 	.short	0x0118


	//----- nvinfo : EIATTR_SW_WAR
	.align		4
.L_1819:
        /*0148*/ 	.byte	0x04, 0x36
        /*014a*/ 	.short	(.L_1821 - .L_1820)
.L_1820:
        /*014c*/ 	.word	0x00000008
.L_1821:


//--------------------- .nv.info._Z25selective_scan_fwd_kernelI32Selective_Scan_fwd_kernel_traitsILi32ELi16ELi1ELb1ELb0ELb1ELb1EN3c108BFloat16ENS1_7complexIfEEEEv13SSMParamsBase --------------------------
	.section	.nv.info._Z25selective_scan_fwd_kernelI32Selective_Scan_fwd_kernel_traitsILi32ELi16ELi1ELb1ELb0ELb1ELb1EN3c108BFloat16ENS1_7complexIfEEEEv13SSMParamsBase,"",@"SHT_CUDA_INFO"
	.sectionflags	@""
	.align	4


	//----- nvinfo : EIATTR_CUDA_API_VERSION
	.align		4
        /*0000*/ 	.byte	0x04, 0x37
        /*0002*/ 	.short	(.L_1823 - .L_1822)
.L_1822:
        /*0004*/ 	.word	0x00000082


	//----- nvinfo : EIATTR_KPARAM_INFO
	.align		4
.L_1823:
        /*0008*/ 	.byte	0x04, 0x17
        /*000a*/ 	.short	(.L_1825 - .L_1824)
.L_1824:
        /*000c*/ 	.word	0x00000000
        /*0010*/ 	.short	0x0000
        /*0012*/ 	.short	0x0000
        /*0014*/ 	.byte	0x00, 0xf0, 0x61, 0x04


	//----- nvinfo : EIATTR_SPARSE_MMA_MASK
	.align		4
.L_1825:
        /*0018*/ 	.byte	0x03, 0x50
        /*001a*/ 	.short	0x0000


	//----- nvinfo : EIATTR_MAXREG_COUNT
	.align		4
        /*001c*/ 	.byte	0x03, 0x1b
        /*001e*/ 	.short	0x00ff


	//----- nvinfo : EIATTR_NUM_BARRIERS
	.align		4
        /*0020*/ 	.byte	0x02, 0x4c
        /*0022*/ 	.byte	0x01
	.zero		1


	//----- nvinfo : EIATTR_MERCURY_ISA_VERSION
	.align		4
        /*0024*/ 	.byte	0x03, 0x5f
        /*0026*/ 	.short	0x0101


	//----- nvinfo : EIATTR_COOP_GROUP_MASK_REGIDS
	.align		4
        /*0028*/ 	.byte	0x04, 0x29
        /*002a*/ 	.short	(.L_1827 - .L_1826)


	//   ....[0]....
.L_1826:
        /*002c*/ 	.word	0xffffffff


	//   ....[1]....
        /*0030*/ 	.word	0xffffffff


	//   ....[2]....
        /*0034*/ 	.word	0xffffffff


	//   ....[3]....
        /*0038*/ 	.word	0xffffffff


	//   ....[4]....
        /*003c*/ 	.word	0xffffffff


	//   ....[5]....
        /*0040*/ 	.word	0xffffffff


	//   ....[6]....
        /*0044*/ 	.word	0xffffffff


	//   ....[7]....
        /*0048*/ 	.word	0xffffffff


	//   ....[8]....
        /*004c*/ 	.word	0xffffffff


	//   ....[9]....
        /*0050*/ 	.word	0xffffffff


	//   ....[10]....
        /*0054*/ 	.word	0xffffffff


	//   ....[11]....
        /*0058*/ 	.word	0xffffffff


	//   ....[12]....
        /*005c*/ 	.word	0xffffffff


	//   ....[13]....
        /*0060*/ 	.word	0xffffffff


	//   ....[14]....
        /*0064*/ 	.word	0xffffffff


	//   ....[15]....
        /*0068*/ 	.word	0xffffffff


	//   ....[16]....
        /*006c*/ 	.word	0xffffffff


	//   ....[17]....
        /*0070*/ 	.word	0xffffffff


	//   ....[18]....
        /*0074*/ 	.word	0xffffffff


	//   ....[19]....
        /*0078*/ 	.word	0xffffffff


	//   ....[20]....
        /*007c*/ 	.word	0xffffffff


	//   ....[21]....
        /*0080*/ 	.word	0xffffffff


	//   ....[22]....
        /*0084*/ 	.word	0xffffffff


	//   ....[23]....
        /*0088*/ 	.word	0xffffffff


	//   ....[24]....
        /*008c*/ 	.word	0xffffffff


	//   ....[25]....
        /*0090*/ 	.word	0xffffffff


	//   ....[26]....
        /*0094*/ 	.word	0xffffffff


	//   ....[27]....
        /*0098*/ 	.word	0xffffffff


	//   ....[28]....
        /*009c*/ 	.word	0xffffffff


	//   ....[29]....
        /*00a0*/ 	.word	0xffffffff


	//----- nvinfo : EIATTR_COOP_GROUP_INSTR_OFFSETS
	.align		4
.L_1827:
        /*00a4*/ 	.byte	0x04, 0x28
        /*00a6*/ 	.short	(.L_1829 - .L_1828)


	//   ....[0]....
.L_1828:
        /*00a8*/ 	.word	0x00000760


	//   ....[1]....
        /*00ac*/ 	.word	0x000007f0


	//   ....[2]....
        /*00b0*/ 	.word	0x00003530


	//   ....[3]....
        /*00b4*/ 	.word	0x00004500


	//   ....[4]....
        /*00b8*/ 	.word	0x00004520


	//   ....[5]....
        /*00bc*/ 	.word	0x000045b0


	//   ....[6]....
        /*00c0*/ 	.word	0x000045c0


	//   ....[7]....
        /*00c4*/ 	.word	0x00004630


	//   ....[8]....
        /*00c8*/ 	.word	0x00004640


	//   ....[9]....
        /*00cc*/ 	.word	0x00004690


	//   ....[10]....
        /*00d0*/ 	.word	0x000046b0


	//   ....[11]....
        /*00d4*/ 	.word	0x00004720


	//   ....[12]....
        /*00d8*/ 	.word	0x00004750


	//   ....[13]....
        /*00dc*/ 	.word	0x00004780


	//   ....[14]....
        /*00e0*/ 	.word	0x000047a0


	//   ....[15]....
        /*00e4*/ 	.word	0x00004820


	//   ....[16]....
        /*00e8*/ 	.word	0x00004850


	//   ....[17]....
        /*00ec*/ 	.word	0x00004870


	//   ....[18]....
        /*00f0*/ 	.word	0x00004880


	//   ....[19]....
        /*00f4*/ 	.word	0x00004930


	//   ....[20]....
        /*00f8*/ 	.word	0x00004950


	//   ....[21]....
        /*00fc*/ 	.word	0x00004960


	//   ....[22]....
        /*0100*/ 	.word	0x00004970


	//   ....[23]....
        /*0104*/ 	.word	0x00004c30


	//   ....[24]....
        /*0108*/ 	.word	0x00004c50


	//   ....[25]....
        /*010c*/ 	.word	0x00004c60


	//   ....[26]....
        /*0110*/ 	.word	0x00004c70


	//   ....[27]....
        /*0114*/ 	.word	0x00005f00


	//   ....[28]....
        /*0118*/ 	.word	0x00006120


	//   ....[29]....
        /*011c*/ 	.word	0x000069f0


	//----- nvinfo : EIATTR_VRC_CTA_INIT_COUNT
	.align		4
.L_1829:
        /*0120*/ 	.byte	0x02, 0x4a
	.zero		1
	.zero		1


	//----- nvinfo : EIATTR_EXIT_INSTR_OFFSETS
	.align		4
        /*0124*/ 	.byte	0x04, 0x1c
        /*0126*/ 	.short	(.L_1831 - .L_1830)


	//   ....[0]....
.L_1830:
        /*0128*/ 	.word	0x000003b0


	//   ....[1]....
        /*012c*/ 	.word	0x00006a90


	//----- nvinfo : EIATTR_MAX_THREADS
	.align		4
.L_1831:
        /*0130*/ 	.byte	0x04, 0x05
        /*0132*/ 	.short	(.L_1833 - .L_1832)
.L_1832:
        /*0134*/ 	.word	0x00000020
        /*0138*/ 	.word	0x00000001
        /*013c*/ 	.word	0x00000001


	//----- nvinfo : EIATTR_CRS_STACK_SIZE
	.align		4
.L_1833:
        /*0140*/ 	.byte	0x04, 0x1e
        /*0142*/ 	.short	(.L_1835 - .L_1834)
.L_1834:
        /*0144*/ 	.word	0x00000000


	//----- nvinfo : EIATTR_CBANK_PARAM_SIZE
	.align		4
.L_1835:
        /*0148*/ 	.byte	0x03, 0x19
        /*014a*/ 	.short	0x0118


	//----- nvinfo : EIATTR_PARAM_CBANK
	.align		4
        /*014c*/ 	.byte	0x04, 0x0a
        /*014e*/ 	.short	(.L_1837 - .L_1836)
	.align		4
.L_1836:
        /*0150*/ 	.word	index@(.nv.constant0._Z25selective_scan_fwd_kernelI32Selective_Scan_fwd_kernel_traitsILi32ELi16ELi1ELb1ELb0ELb1ELb1EN3c108BFloat16ENS1_7complexIfEEEEv13SSMParamsBase)
        /*0154*/ 	.short	0x0380
        /*0156*/ 	.short	0x0118


	//----- nvinfo : EIATTR_SW_WAR
	.align		4
.L_1837:
        /*0158*/ 	.byte	0x04, 0x36
        /*015a*/ 	.short	(.L_1839 - .L_1838)
.L_1838:
        /*015c*/ 	.word	0x00000008
.L_1839:


//--------------------- .nv.info._Z25selective_scan_fwd_kernelI32Selective_Scan_fwd_kernel_traitsILi32ELi16ELi1ELb1ELb1ELb0ELb0EN3c108BFloat16ENS1_7complexIfEEEEv13SSMParamsBase --------------------------
	.section	.nv.info._Z25selective_scan_fwd_kernelI32Selective_Scan_fwd_kernel_traitsILi32ELi16ELi1ELb1ELb1ELb0ELb0EN3c108BFloat16ENS1_7complexIfEEEEv13SSMParamsBase,"",@"SHT_CUDA_INFO"
	.sectionflags	@""
	.align	4


	//----- nvinfo : EIATTR_CUDA_API_VERSION
	.align		4
        /*0000*/ 	.byte	0x04, 0x37
        /*0002*/ 	.short	(.L_1841 - .L_1840)
.L_1840:
        /*0004*/ 	.word	0x00000082


	//----- nvinfo : EIATTR_KPARAM_INFO
	.align		4
.L_1841:
        /*0008*/ 	.byte	0x04, 0x17
        /*000a*/ 	.short	(.L_1843 - .L_1842)
.L_1842:
        /*000c*/ 	.word	0x00000000
        /*0010*/ 	.short	0x0000
        /*0012*/ 	.short	0x0000
        /*0014*/ 	.byte	0x00, 0xf0, 0x61, 0x04


	//----- nvinfo : EIATTR_SPARSE_MMA_MASK
	.align		4
.L_1843:
        /*0018*/ 	.byte	0x03, 0x50
        /*001a*/ 	.short	0x0000


	//----- nvinfo : EIATTR_MAXREG_COUNT
	.align		4
        /*001c*/ 	.byte	0x03, 0x1b
        /*001e*/ 	.short	0x00ff


	//----- nvinfo : EIATTR_NUM_BARRIERS
	.align		4
        /*0020*/ 	.byte	0x02, 0x4c
        /*0022*/ 	.byte	0x01
	.zero		1


	//----- nvinfo : EIATTR_MERCURY_ISA_VERSION
	.align		4
        /*0024*/ 	.byte	0x03, 0x5f
        /*0026*/ 	.short	0x0101


	//----- nvinfo : EIATTR_COOP_GROUP_MASK_REGIDS
	.align		4
        /*0028*/ 	.byte	0x04, 0x29
        /*002a*/ 	.short	(.L_1845 - .L_1844)


	//   ....[0]....
.L_1844:
        /*002c*/ 	.word	0xffffffff


	//   ....[1]....
        /*0030*/ 	.word	0xffffffff


	//   ....[2]....
        /*0034*/ 	.word	0xffffffff


	//   ....[3]....
        /*0038*/ 	.word	0xffffffff


	//   ....[4]....
        /*003c*/ 	.word	0xffffffff


	//   ....[5]....
        /*0040*/ 	.word	0xffffffff


	//   ....[6]....
        /*0044*/ 	.word	0xffffffff


	//   ....[7]....
        /*0048*/ 	.word	0xffffffff


	//   ....[8]....
        /*004c*/ 	.word	0xffffffff


	//   ....[9]....
        /*0050*/ 	.word	0xffffffff


	//   ....[10]....
        /*0054*/ 	.word	0xffffffff


	//   ....[11]....
        /*0058*/ 	.word	0xffffffff


	//   ....[12]....
        /*005c*/ 	.word	0xffffffff


	//   ....[13]....
        /*0060*/ 	.word	0xffffffff


	//   ....[14]....
        /*0064*/ 	.word	0xffffffff


	//   ....[15]....
        /*0068*/ 	.word	0xffffffff


	//   ....[16]....
        /*006c*/ 	.word	0xffffffff


	//   ....[17]....
        /*0070*/ 	.word	0xffffffff


	//   ....[18]....
        /*0074*/ 	.word	0xffffffff


	//   ....[19]....
        /*0078*/ 	.word	0xffffffff


	//   ....[20]....
        /*007c*/ 	.word	0xffffffff


	//   ....[21]....
        /*0080*/ 	.word	0xffffffff


	//   ....[22]....
        /*0084*/ 	.word	0xffffffff


	//   ....[23]....
        /*0088*/ 	.word	0xffffffff


	//   ....[24]....
        /*008c*/ 	.word	0xffffffff


	//   ....[25]....
        /*0090*/ 	.word	0xffffffff


	//   ....[26]....
        /*0094*/ 	.word	0xffffffff


	//   ....[27]....
        /*0098*/ 	.word	0xffffffff


	//----- nvinfo : EIATTR_COOP_GROUP_INSTR_OFFSETS
	.align		4
.L_1845:
        /*009c*/ 	.byte	0x04, 0x28
        /*009e*/ 	.short	(.L_1847 - .L_1846)


	//   ....[0]....
.L_1846:
        /*00a0*/ 	.word	0x00000700


	//   ....[1]....
        /*00a4*/ 	.word	0x00000790


	//   ....[2]....
        /*00a8*/ 	.word	0x00003780


	//   ....[3]....
        /*00ac*/ 	.word	0x00004930


	//   ....[4]....
        /*00b0*/ 	.word	0x00004960


	//   ....[5]....
        /*00b4*/ 	.word	0x000049e0


	//   ....[6]....
        /*00b8*/ 	.word	0x000049f0


	//   ....[7]....
        /*00bc*/ 	.word	0x00004a60


	//   ....[8]....
        /*00c0*/ 	.word	0x00004a70


	//   ....[9]....
        /*00c4*/ 	.word	0x00004af0


	//   ....[10]....
        /*00c8*/ 	.word	0x00004b30


	//   ....[11]....
        /*00cc*/ 	.word	0x00004bf0


	//   ....[12]....
        /*00d0*/ 	.word	0x00004c30


	//   ....[13]....
        /*00d4*/ 	.word	0x00004ca0


	//   ....[14]....
        /*00d8*/ 	.word	0x00004cb0


	//   ....[15]....
        /*00dc*/ 	.word	0x00004d20


	//   ....[16]....
        /*00e0*/ 	.word	0x00004d60


	//   ....[17]....
        /*00e4*/ 	.word	0x00004da0


	//   ....[18]....
        /*00e8*/ 	.word	0x00004db0


	//   ....[19]....
        /*00ec*/ 	.word	0x00004e90


	//   ....[20]....
        /*00f0*/ 	.word	0x00004eb0


	//   ....[21]....
        /*00f4*/ 	.word	0x00004ec0


	//   ....[22]....
        /*00f8*/ 	.word	0x00004ed0


	//   ....[23]....
        /*00fc*/ 	.word	0x00004fd0


	//   ....[24]....
        /*0100*/ 	.word	0x00004ff0


	//   ....[25]....
        /*0104*/ 	.word	0x00005020


	//   ....[26]....
        /*0108*/ 	.word	0x00005030


	//   ....[27]....
        /*010c*/ 	.word	0x00005ce0


	//----- nvinfo : EIATTR_VRC_CTA_INIT_COUNT
	.align		4
.L_1847:
        /*0110*/ 	.byte	0x02, 0x4a
	.zero		1
	.zero		1


	//----- nvinfo : EIATTR_EXIT_INSTR_OFFSETS
	.align		4
        /*0114*/ 	.byte	0x04, 0x1c
        /*0116*/ 	.short	(.L_1849 - .L_1848)


	//   ....[0]....
.L_1848:
        /*0118*/ 	.word	0x000003b0


	//   ....[1]....
        /*011c*/ 	.word	0x00005df0


	//----- nvinfo : EIATTR_MAX_THREADS
	.align		4
.L_1849:
        /*0120*/ 	.byte	0x04, 0x05
        /*0122*/ 	.short	(.L_1851 - .L_1850)
.L_1850:
        /*0124*/ 	.word	0x00000020
        /*0128*/ 	.word	0x00000001
        /*012c*/ 	.word	0x00000001


	//----- nvinfo : EIATTR_CRS_STACK_SIZE
	.align		4
.L_1851:
        /*0130*/ 	.byte	0x04, 0x1e
        /*0132*/ 	.short	(.L_1853 - .L_1852)
.L_1852:
        /*0134*/ 	.word	0x00000000


	//----- nvinfo : EIATTR_CBANK_PARAM_SIZE
	.align		4
.L_1853:
        /*0138*/ 	.byte	0x03, 0x19
        /*013a*/ 	.short	0x0118


	//----- nvinfo : EIATTR_PARAM_CBANK
	.align		4
        /*013c*/ 	.byte	0x04, 0x0a
        /*013e*/ 	.short	(.L_1855 - .L_1854)
	.align		4
.L_1854:
        /*0140*/ 	.word	index@(.nv.constant0._Z25selective_scan_fwd_kernelI32Selective_Scan_fwd_kernel_traitsILi32ELi16ELi1ELb1ELb1ELb0ELb0EN3c108BFloat16ENS1_7complexIfEEEEv13SSMParamsBase)
        /*0144*/ 	.short	0x0380
        /*0146*/ 	.short	0x0118


	//----- nvinfo : EIATTR_SW_WAR
	.align		4
.L_1855:
        /*0148*/ 	.byte	0x04, 0x36
        /*014a*/ 	.short	(.L_1857 - .L_1856)
.L_1856:
        /*014c*/ 	.word	0x00000008
.L_1857:


//--------------------- .nv.info._Z25selective_scan_fwd_kernelI32Selective_Scan_fwd_kernel_traitsILi32ELi16ELi1ELb1ELb1ELb0ELb1EN3c108BFloat16ENS1_7complexIfEEEEv13SSMParamsBase --------------------------
	.section	.nv.info._Z25selective_scan_fwd_kernelI32Selective_Scan_fwd_kernel_traitsILi32ELi16ELi1ELb1ELb1ELb0ELb1EN3c108BFloat16ENS1_7complexIfEEEEv13SSMParamsBase,"",@"SHT_CUDA_INFO"
	.sectionflags	@""
	.align	4


	//----- nvinfo : EIATTR_CUDA_API_VERSION
	.align		4
        /*0000*/ 	.byte	0x04, 0x37
        /*0002*/ 	.short	(.L_1859 - .L_1858)
.L_1858:
        /*0004*/ 	.word	0x00000082


	//----- nvinfo : EIATTR_KPARAM_INFO
	.align		4
.L_1859:
        /*0008*/ 	.byte	0x04, 0x17
        /*000a*/ 	.short	(.L_1861 - .L_1860)
.L_1860:
        /*000c*/ 	.word	0x00000000
        /*0010*/ 	.short	0x0000
        /*0012*/ 	.short	0x0000
        /*0014*/ 	.byte	0x00, 0xf0, 0x61, 0x04


	//----- nvinfo : EIATTR_SPARSE_MMA_MASK
	.align		4
.L_1861:
        /*0018*/ 	.byte	0x03, 0x50
        /*001a*/ 	.short	0x0000


	//----- nvinfo : EIATTR_MAXREG_COUNT
	.align		4
        /*001c*/ 	.byte	0x03, 0x1b
        /*001e*/ 	.short	0x00ff


	//----- nvinfo : EIATTR_NUM_BARRIERS
	.align		4
        /*0020*/ 	.byte	0x02, 0x4c
        /*0022*/ 	.byte	0x01
	.zero		1


	//----- nvinfo : EIATTR_MERCURY_ISA_VERSION
	.align		4
        /*0024*/ 	.byte	0x03, 0x5f
        /*0026*/ 	.short	0x0101


	//----- nvinfo : EIATTR_COOP_GROUP_MASK_REGIDS
	.align		4
        /*0028*/ 	.byte	0x04, 0x29
        /*002a*/ 	.short	(.L_1863 - .L_1862)


	//   ....[0]....
.L_1862:
        /*002c*/ 	.word	0xffffffff


	//   ....[1]....
        /*0030*/ 	.word	0xffffffff


	//   ....[2]....
        /*0034*/ 	.word	0xffffffff


	//   ....[3]....
        /*0038*/ 	.word	0xffffffff


	//   ....[4]....
        /*003c*/ 	.word	0xffffffff


	//   ....[5]....
        /*0040*/ 	.word	0xffffffff


	//   ....[6]....
        /*0044*/ 	.word	0xffffffff


	//   ....[7]....
        /*0048*/ 	.word	0xffffffff


	//   ....[8]....
        /*004c*/ 	.word	0xffffffff


	//   ....[9]....
        /*0050*/ 	.word	0xffffffff


	//   ....[10]....
        /*0054*/ 	.word	0xffffffff


	//   ....[11]....
        /*0058*/ 	.word	0xffffffff


	//   ....[12]....
        /*005c*/ 	.word	0xffffffff


	//   ....[13]....
        /*0060*/ 	.word	0xffffffff


	//   ....[14]....
        /*0064*/ 	.word	0xffffffff


	//   ....[15]....
        /*0068*/ 	.word	0xffffffff


	//   ....[16]....
        /*006c*/ 	.word	0xffffffff


	//   ....[17]....
        /*0070*/ 	.word	0xffffffff


	//   ....[18]....
        /*0074*/ 	.word	0xffffffff


	//   ....[19]....
        /*0078*/ 	.word	0xffffffff


	//   ....[20]....
        /*007c*/ 	.word	0xffffffff


	//   ....[21]....
        /*0080*/ 	.word	0xffffffff


	//   ....[22]....
        /*0084*/ 	.word	0xffffffff


	//   ....[23]....
        /*0088*/ 	.word	0xffffffff


	//   ....[24]....
        /*008c*/ 	.word	0xffffffff


	//   ....[25]....
        /*0090*/ 	.word	0xffffffff


	//   ....[26]....
        /*0094*/ 	.word	0xffffffff


	//   ....[27]....
        /*0098*/ 	.word	0xffffffff


	//   ....[28]....
        /*009c*/ 	.word	0xffffffff


	//   ....[29]....
        /*00a0*/ 	.word	0xffffffff


	//----- nvinfo : EIATTR_COOP_GROUP_INSTR_OFFSETS
	.align		4
.L_1863:
        /*00a4*/ 	.byte	0x04, 0x28
        /*00a6*/ 	.short	(.L_1865 - .L_1864)


	//   ....[0]....
.L_1864:
        /*00a8*/ 	.word	0x00000700


	//   ....[1]....
        /*00ac*/ 	.word	0x00000790


	//   ....[2]....
        /*00b0*/ 	.word	0x00003780


	//   ....[3]....
        /*00b4*/ 	.word	0x00004930


	//   ....[4]....
        /*00b8*/ 	.word	0x00004960


	//   ....[5]....
        /*00bc*/ 	.word	0x000049e0


	//   ....[6]....
        /*00c0*/ 	.word	0x000049f0


	//   ....[7]....
        /*00c4*/ 	.word	0x00004a60


	//   ....[8]....
        /*00c8*/ 	.word	0x00004a70


	//   ....[9]....
        /*00cc*/ 	.word	0x00004af0


	//   ....[10]....
        /*00d0*/ 	.word	0x00004b30


	//   ....[11]....
        /*00d4*/ 	.word	0x00004bf0


	//   ....[12]....
        /*00d8*/ 	.word	0x00004c30


	//   ....[13]....
        /*00dc*/ 	.word	0x00004ca0


	//   ....[14]....
        /*00e0*/ 	.word	0x00004cb0


	//   ....[15]....
        /*00e4*/ 	.word	0x00004d20


	//   ....[16]....
        /*00e8*/ 	.word	0x00004d60


	//   ....[17]....
        /*00ec*/ 	.word	0x00004da0


	//   ....[18]....
        /*00f0*/ 	.word	0x00004db0


	//   ....[19]....
        /*00f4*/ 	.word	0x00004e90


	//   ....[20]....
        /*00f8*/ 	.word	0x00004eb0


	//   ....[21]....
        /*00fc*/ 	.word	0x00004ec0


	//   ....[22]....
        /*0100*/ 	.word	0x00004ed0


	//   ....[23]....
        /*0104*/ 	.word	0x00004fd0


	//   ....[24]....
        /*0108*/ 	.word	0x00004ff0


	//   ....[25]....
        /*010c*/ 	.word	0x00005020


	//   ....[26]....
        /*0110*/ 	.word	0x00005030


	//   ....[27]....
        /*0114*/ 	.word	0x00005ca0


	//   ....[28]....
        /*0118*/ 	.word	0x00005ec0


	//   ....[29]....
        /*011c*/ 	.word	0x00006770


	//----- nvinfo : EIATTR_VRC_CTA_INIT_COUNT
	.align		4
.L_1865:
        /*0120*/ 	.byte	0x02, 0x4a
	.zero		1
	.zero		1


	//----- nvinfo : EIATTR_EXIT_INSTR_OFFSETS
	.align		4
        /*0124*/ 	.byte	0x04, 0x1c
        /*0126*/ 	.short	(.L_1867 - .L_1866)


	//   ....[0]....
.L_1866:
        /*0128*/ 	.word	0x000003b0


	//   ....[1]....
        /*012c*/ 	.word	0x00006830


	//----- nvinfo : EIATTR_MAX_THREADS
	.align		4
.L_1867:
        /*0130*/ 	.byte	0x04, 0x05
        /*0132*/ 	.short	(.L_1869 - .L_1868)
.L_1868:
        /*0134*/ 	.word	0x00000020
        /*0138*/ 	.word	0x00000001
        /*013c*/ 	.word	0x00000001


	//----- nvinfo : EIATTR_CRS_STACK_SIZE
	.align		4
.L_1869:
        /*0140*/ 	.byte	0x04, 0x1e
        /*0142*/ 	.short	(.L_1871 - .L_1870)
.L_1870:
        /*0144*/ 	.word	0x00000000


	//----- nvinfo : EIATTR_CBANK_PARAM_SIZE
	.align		4
.L_1871:
        /*0148*/ 	.byte	0x03, 0x19
        /*014a*/ 	.short	0x0118


	//----- nvinfo : EIATTR_PARAM_CBANK
	.align		4
        /*014c*/ 	.byte	0x04, 0x0a
        /*014e*/ 	.short	(.L_1873 - .L_1872)
	.align		4
.L_1872:
        /*0150*/ 	.word	index@(.nv.constant0._Z25selective_scan_fwd_kernelI32Selective_Scan_fwd_kernel_traitsILi32ELi16ELi1ELb1ELb1ELb0ELb1EN3c108BFloat16ENS1_7complexIfEEEEv13SSMParamsBase)
        /*0154*/ 	.short	0x0380
        /*0156*/ 	.short	0x0118


	//----- nvinfo : EIATTR_SW_WAR
	.align		4
.L_1873:
        /*0158*/ 	.byte	0x04, 0x36
        /*015a*/ 	.short	(.L_1875 - .L_1874)
.L_1874:
        /*015c*/ 	.word	0x00000008
.L_1875:


//--------------------- .nv.info._Z25selective_scan_fwd_kernelI32Selective_Scan_fwd_kernel_traitsILi32ELi16ELi1ELb1ELb1ELb1ELb0EN3c108BFloat16ENS1_7complexIfEEEEv13SSMParamsBase --------------------------
	.section	.nv.info._Z25selective_scan_fwd_kernelI32Selective_Scan_fwd_kernel_traitsILi32ELi16ELi1ELb1ELb1ELb1ELb0EN3c108BFloat16ENS1_7complexIfEEEEv13SSMParamsBase,"",@"SHT_CUDA_INFO"
	.sectionflags	@""
	.align	4


	//----- nvinfo : EIATTR_CUDA_API_VERSION
	.align		4
        /*0000*/ 	.byte	0x04, 0x37
        /*0002*/ 	.short	(.L_1877 - .L_1876)
.L_1876:
        /*0004*/ 	.word	0x00000082


	//----- nvinfo : EIATTR_KPARAM_INFO
	.align		4
.L_1877:
        /*0008*/ 	.byte	0x04, 0x17
        /*000a*/ 	.short	(.L_1879 - .L_1878)
.L_1878:
        /*000c*/ 	.word	0x00000000
        /*0010*/ 	.short	0x0000
        /*0012*/ 	.short	0x0000
        /*0014*/ 	.byte	0x00, 0xf0, 0x61, 0x04


	//----- nvinfo : EIATTR_SPARSE_MMA_MASK
	.align		4
.L_1879:
        /*0018*/ 	.byte	0x03, 0x50
        /*001a*/ 	.short	0x0000


	//----- nvinfo : EIATTR_MAXREG_COUNT
	.align		4
        /*001c*/ 	.byte	0x03, 0x1b
        /*001e*/ 	.short	0x00ff


	//----- nvinfo : EIATTR_NUM_BARRIERS
	.align		4
        /*0020*/ 	.byte	0x02, 0x4c
        /*0022*/ 	.byte	0x01
	.zero		1


	//----- nvinfo : EIATTR_MERCURY_ISA_VERSION
	.align		4
        /*0024*/ 	.byte	0x03, 0x5f
        /*0026*/ 	.short	0x0101


	//----- nvinfo : EIATTR_COOP_GROUP_MASK_REGIDS
	.align		4
        /*0028*/ 	.byte	0x04, 0x29
        /*002a*/ 	.short	(.L_1881 - .L_1880)


	//   ....[0]....
.L_1880:
        /*002c*/ 	.word	0xffffffff


	//   ....[1]....
        /*0030*/ 	.word	0xffffffff


	//   ....[2]....
        /*0034*/ 	.word	0xffffffff


	//   ....[3]....
        /*0038*/ 	.word	0xffffffff


	//   ....[4]....
        /*003c*/ 	.word	0xffffffff


	//   ....[5]....
        /*0040*/ 	.word	0xffffffff


	//   ....[6]....
        /*0044*/ 	.word	0xffffffff


	//   ....[7]....
        /*0048*/ 	.word	0xffffffff


	//   ....[8]....
        /*004c*/ 	.word	0xffffffff


	//   ....[9]....
        /*0050*/ 	.word	0xffffffff


	//   ....[10]....
        /*0054*/ 	.word	0xffffffff


	//   ....[11]....
        /*0058*/ 	.word	0xffffffff


	//   ....[12]....
        /*005c*/ 	.word	0xffffffff


	//   ....[13]....
        /*0060*/ 	.word	0xffffffff


	//   ....[14]....
        /*0064*/ 	.word	0xffffffff


	//   ....[15]....
        /*0068*/ 	.word	0xffffffff


	//   ....[16]....
        /*006c*/ 	.word	0xffffffff


	//   ....[17]....
        /*0070*/ 	.word	0xffffffff


	//   ....[18]....
        /*0074*/ 	.word	0xffffffff


	//   ....[19]....
        /*0078*/ 	.word	0xffffffff


	//   ....[20]....
        /*007c*/ 	.word	0xffffffff


	//   ....[21]....
        /*0080*/ 	.word	0xffffffff


	//   ....[22]....
        /*0084*/ 	.word	0xffffffff


	//   ....[23]....
        /*0088*/ 	.word	0xffffffff


	//   ....[24]....
        /*008c*/ 	.word	0xffffffff


	//   ....[25]....
        /*0090*/ 	.word	0xffffffff


	//   ....[26]....
        /*0094*/ 	.word	0xffffffff


	//   ....[27]....
        /*0098*/ 	.word	0xffffffff


	//   ....[28]....
        /*009c*/ 	.word	0xffffffff


	//----- nvinfo : EIATTR_COOP_GROUP_INSTR_OFFSETS
	.align		4
.L_1881:
        /*00a0*/ 	.byte	0x04, 0x28
        /*00a2*/ 	.short	(.L_1883 - .L_1882)


	//   ....[0]....
.L_1882:
        /*00a4*/ 	.word	0x000007a0


	//   ....[1]....
        /*00a8*/ 	.word	0x00000830


	//   ....[2]....
        /*00ac*/ 	.word	0x00003b50


	//   ....[3]....
        /*00b0*/ 	.word	0x00004a80


	//   ....[4]....
        /*00b4*/ 	.word	0x00004ab0


	//   ....[5]....
        /*00b8*/ 	.word	0x00004af0


	//   ....[6]....
        /*00bc*/ 	.word	0x00004b10


	//   ....[7]....
        /*00c0*/ 	.word	0x00004b90


	//   ....[8]....
        /*00c4*/ 	.word	0x00004bc0


	//   ....[9]....
        /*00c8*/ 	.word	0x00004be0


	//   ....[10]....
        /*00cc*/ 	.word	0x00004bf0


	//   ....[11]....
        /*00d0*/ 	.word	0x00004c90


	//   ....[12]....
        /*00d4*/ 	.word	0x00004cc0


	//   ....[13]....
        /*00d8*/ 	.word	0x00004cd0


	//   ....[14]....
        /*00dc*/ 	.word	0x00004ce0


	//   ....[15]....
        /*00e0*/ 	.word	0x00004d80


	//   ....[16]....
        /*00e4*/ 	.word	0x00004db0


	//   ....[17]....
        /*00e8*/ 	.word	0x00004dc0


	//   ....[18]....
        /*00ec*/ 	.word	0x00004dd0


	//   ....[19]....
        /*00f0*/ 	.word	0x00004ea0


	//   ....[20]....
        /*00f4*/ 	.word	0x00004eb0


	//   ....[21]....
        /*00f8*/ 	.word	0x00004ec0


	//   ....[22]....
        /*00fc*/ 	.word	0x00004ee0


	//   ....[23]....
        /*0100*/ 	.word	0x00004f80


	//   ....[24]....
        /*0104*/ 	.word	0x00005130


	//   ....[25]....
        /*0108*/ 	.word	0x00005170


	//   ....[26]....
        /*010c*/ 	.word	0x00005180


	//   ....[27]....
        /*0110*/ 	.word	0x00005190


	//   ....[28]....
        /*0114*/ 	.word	0x00006120


	//----- nvinfo : EIATTR_VRC_CTA_INIT_COUNT
	.align		4
.L_1883:
        /*0118*/ 	.byte	0x02, 0x4a
	.zero		1
	.zero		1


	//----- nvinfo : EIATTR_EXIT_INSTR_OFFSETS
	.align		4
        /*011c*/ 	.byte	0x04, 0x1c
        /*011e*/ 	.short	(.L_1885 - .L_1884)


	//   ....[0]....
.L_1884:
        /*0120*/ 	.word	0x00000450


	//   ....[1]....
        /*0124*/ 	.word	0x00006250


	//----- nvinfo : EIATTR_MAX_THREADS
	.align		4
.L_1885:
        /*0128*/ 	.byte	0x04, 0x05
        /*012a*/ 	.short	(.L_1887 - .L_1886)
.L_1886:
        /*012c*/ 	.word	0x00000020
        /*0130*/ 	.word	0x00000001
        /*0134*/ 	.word	0x00000001


	//----- nvinfo : EIATTR_CRS_STACK_SIZE
	.align		4
.L_1887:
        /*0138*/ 	.byte	0x04, 0x1e
        /*013a*/ 	.short	(.L_1889 - .L_1888)
.L_1888:
        /*013c*/ 	.word	0x00000000


	//----- nvinfo : EIATTR_CBANK_PARAM_SIZE
	.align		4
.L_1889:
        /*0140*/ 	.byte	0x03, 0x19
        /*0142*/ 	.short	0x0118


	//----- nvinfo : EIATTR_PARAM_CBANK
	.align		4
        /*0144*/ 	.byte	0x04, 0x0a
        /*0146*/ 	.short	(.L_1891 - .L_1890)
	.align		4
.L_1890:
        /*0148*/ 	.word	index@(.nv.constant0._Z25selective_scan_fwd_kernelI32Selective_Scan_fwd_kernel_traitsILi32ELi16ELi1ELb1ELb1ELb1ELb0EN3c108BFloat16ENS1_7complexIfEEEEv13SSMParamsBase)
        /*014c*/ 	.short	0x0380
        /*014e*/ 	.short	0x0118


	//----- nvinfo : EIATTR_SW_WAR
	.align		4
.L_1891:
        /*0150*/ 	.byte	0x04, 0x36
        /*0152*/ 	.short	(.L_1893 - .L_1892)
.L_1892:
        /*0154*/ 	.word	0x00000008
.L_1893:


//--------------------- .nv.info._Z25selective_scan_fwd_kernelI32Selective_Scan_fwd_kernel_traitsILi32ELi16ELi1ELb1ELb1ELb1ELb1EN3c108BFloat16ENS1_7complexIfEEEEv13SSMParamsBase --------------------------
	.section	.nv.info._Z25selective_scan_fwd_kernelI32Selective_Scan_fwd_kernel_traitsILi32ELi16ELi1ELb1ELb1ELb1ELb1EN3c108BFloat16ENS1_7complexIfEEEEv13SSMParamsBase,"",@"SHT_CUDA_INFO"
	.sectionflags	@""
	.align	4


	//----- nvinfo : EIATTR_CUDA_API_VERSION
	.align		4
        /*0000*/ 	.byte	0x04, 0x37
        /*0002*/ 	.short	(.L_1895 - .L_1894)
.L_1894:
        /*0004*/ 	.word	0x00000082


	//----- nvinfo : EIATTR_KPARAM_INFO
	.align		4
.L_1895:
        /*0008*/ 	.byte	0x04, 0x17
        /*000a*/ 	.short	(.L_1897 - .L_1896)
.L_1896:
        /*000c*/ 	.word	0x00000000
        /*0010*/ 	.short	0x0000
        /*0012*/ 	.short	0x0000
        /*0014*/ 	.byte	0x00, 0xf0, 0x61, 0x04


	//----- nvinfo : EIATTR_SPARSE_MMA_MASK
	.align		4
.L_1897:
        /*0018*/ 	.byte	0x03, 0x50
        /*001a*/ 	.short	0x0000


	//----- nvinfo : EIATTR_MAXREG_COUNT
	.align		4
        /*001c*/ 	.byte	0x03, 0x1b
        /*001e*/ 	.short	0x00ff


	//----- nvinfo : EIATTR_NUM_BARRIERS
	.align		4
        /*0020*/ 	.byte	0x02, 0x4c
        /*0022*/ 	.byte	0x01
	.zero		1


	//----- nvinfo : EIATTR_MERCURY_ISA_VERSION
	.align		4
        /*0024*/ 	.byte	0x03, 0x5f
        /*0026*/ 	.short	0x0101


	//----- nvinfo : EIATTR_COOP_GROUP_MASK_REGIDS
	.align		4
        /*0028*/ 	.byte	0x04, 0x29
        /*002a*/ 	.short	(.L_1899 - .L_1898)


	//   ....[0]....
.L_1898:
        /*002c*/ 	.word	0xffffffff


	//   ....[1]....
        /*0030*/ 	.word	0xffffffff


	//   ....[2]....
        /*0034*/ 	.word	0xffffffff


	//   ....[3]....
        /*0038*/ 	.word	0xffffffff


	//   ....[4]....
        /*003c*/ 	.word	0xffffffff


	//   ....[5]....
        /*0040*/ 	.word	0xffffffff


	//   ....[6]....
        /*0044*/ 	.word	0xffffffff


	//   ....[7]....
        /*0048*/ 	.word	0xffffffff


	//   ....[8]....
        /*004c*/ 	.word	0xffffffff


	//   ....[9]....
        /*0050*/ 	.word	0xffffffff


	//   ....[10]....
        /*0054*/ 	.word	0xffffffff


	//   ....[11]....
        /*0058*/ 	.word	0xffffffff


	//   ....[12]....
        /*005c*/ 	.word	0xffffffff


	//   ....[13]....
        /*0060*/ 	.word	0xffffffff


	//   ....[14]....
        /*0064*/ 	.word	0xffffffff


	//   ....[15]....
        /*0068*/ 	.word	0xffffffff


	//   ....[16]....
        /*006c*/ 	.word	0xffffffff


	//   ....[17]....
        /*0070*/ 	.word	0xffffffff


	//   ....[18]....
        /*0074*/ 	.word	0xffffffff


	//   ....[19]....
        /*0078*/ 	.word	0xffffffff


	//   ....[20]....
        /*007c*/ 	.word	0xffffffff


	//   ....[21]....
        /*0080*/ 	.word	0xffffffff


	//   ....[22]....
        /*0084*/ 	.word	0xffffffff


	//   ....[23]....
        /*0088*/ 	.word	0xffffffff


	//   ....[24]....
        /*008c*/ 	.word	0xffffffff


	//   ....[25]....
        /*0090*/ 	.word	0xffffffff


	//   ....[26]....
        /*0094*/ 	.word	0xffffffff


	//   ....[27]....
        /*0098*/ 	.word	0xffffffff


	//   ....[28]....
        /*009c*/ 	.word	0xffffffff


	//   ....[29]....
        /*00a0*/ 	.word	0xffffffff


	//   ....[30]....
        /*00a4*/ 	.word	0xffffffff


	//----- nvinfo : EIATTR_COOP_GROUP_INSTR_OFFSETS
	.align		4
.L_1899:
        /*00a8*/ 	.byte	0x04, 0x28
        /*00aa*/ 	.short	(.L_1901 - .L_1900)


	//   ....[0]....
.L_1900:
        /*00ac*/ 	.word	0x000007a0


	//   ....[1]....
        /*00b0*/ 	.word	0x00000830


	//   ....[2]....
        /*00b4*/ 	.word	0x00003b50


	//   ....[3]....
        /*00b8*/ 	.word	0x00004a80


	//   ....[4]....
        /*00bc*/ 	.word	0x00004ab0


	//   ....[5]....
        /*00c0*/ 	.word	0x00004af0


	//   ....[6]....
        /*00c4*/ 	.word	0x00004b10


	//   ....[7]....
        /*00c8*/ 	.word	0x00004b90


	//   ....[8]....
        /*00cc*/ 	.word	0x00004bc0


	//   ....[9]....
        /*00d0*/ 	.word	0x00004be0


	//   ....[10]....
        /*00d4*/ 	.word	0x00004bf0


	//   ....[11]....
        /*00d8*/ 	.word	0x00004c90


	//   ....[12]....
        /*00dc*/ 	.word	0x00004cc0


	//   ....[13]....
        /*00e0*/ 	.word	0x00004cd0


	//   ....[14]....
        /*00e4*/ 	.word	0x00004ce0


	//   ....[15]....
        /*00e8*/ 	.word	0x00004d80


	//   ....[16]....
        /*00ec*/ 	.word	0x00004db0


	//   ....[17]....
        /*00f0*/ 	.word	0x00004dc0


	//   ....[18]....
        /*00f4*/ 	.word	0x00004dd0


	//   ....[19]....
        /*00f8*/ 	.word	0x00004ea0


	//   ....[20]....
        /*00fc*/ 	.word	0x00004eb0


	//   ....[21]....
        /*0100*/ 	.word	0x00004ec0


	//   ....[22]....
        /*0104*/ 	.word	0x00004ee0


	//   ....[23]....
        /*0108*/ 	.word	0x00004f80


	//   ....[24]....
        /*010c*/ 	.word	0x00005130


	//   ....[25]....
        /*0110*/ 	.word	0x00005170


	//   ....[26]....
        /*0114*/ 	.word	0x00005180


	//   ....[27]....
        /*0118*/ 	.word	0x00005190


	//   ....[28]....
        /*011c*/ 	.word	0x000060e0


	//   ....[29]....
        /*0120*/ 	.word	0x00006320


	//   ....[30]....
        /*0124*/ 	.word	0x00006bd0


	//----- nvinfo : EIATTR_VRC_CTA_INIT_COUNT
	.align		4
.L_1901:
        /*0128*/ 	.byte	0x02, 0x4a
	.zero		1
	.zero		1


	//----- nvinfo : EIATTR_EXIT_INSTR_OFFSETS
	.align		4
        /*012c*/ 	.byte	0x04, 0x1c
        /*012e*/ 	.short	(.L_1903 - .L_1902)


	//   ....[0]....
.L_1902:
        /*0130*/ 	.word	0x00000450


	//   ....[1]....
        /*0134*/ 	.word	0x00006c90


	//----- nvinfo : EIATTR_MAX_THREADS
	.align		4
.L_1903:
        /*0138*/ 	.byte	0x04, 0x05
        /*013a*/ 	.short	(.L_1905 - .L_1904)
.L_1904:
        /*013c*/ 	.word	0x00000020
        /*0140*/ 	.word	0x00000001
        /*0144*/ 	.word	0x00000001


	//----- nvinfo : EIATTR_CRS_STACK_SIZE
	.align		4
.L_1905:
        /*0148*/ 	.byte	0x04, 0x1e
        /*014a*/ 	.short	(.L_1907 - .L_1906)
.L_1906:
        /*014c*/ 	.word	0x00000000


	//----- nvinfo : EIATTR_CBANK_PARAM_SIZE
	.align		4
.L_1907:
        /*0150*/ 	.byte	0x03, 0x19
        /*0152*/ 	.short	0x0118


	//----- nvinfo : EIATTR_PARAM_CBANK
	.align		4
        /*0154*/ 	.byte	0x04, 0x0a
        /*0156*/ 	.short	(.L_1909 - .L_1908)
	.align		4
.L_1908:
        /*0158*/ 	.word	index@(.nv.constant0._Z25selective_scan_fwd_kernelI32Selective_Scan_fwd_kernel_traitsILi32ELi16ELi1ELb1ELb1ELb1ELb1EN3c108BFloat16ENS1_7complexIfEEEEv13SSMParamsBase)
        /*015c*/ 	.short	0x0380
        /*015e*/ 	.short	0x0118


	//----- nvinfo : EIATTR_SW_WAR
	.align		4
.L_1909:
        /*0160*/ 	.byte	0x04, 0x36
        /*0162*/ 	.short	(.L_1911 - .L_1910)
.L_1910:
        /*0164*/ 	.word	0x00000008
.L_1911:


//--------------------- .nv.info._Z25selective_scan_fwd_kernelI32Selective_Scan_fwd_kernel_traitsILi32ELi8ELi1ELb0ELb0ELb0ELb0EN3c108BFloat16ENS1_7complexIfEEEEv13SSMParamsBase --------------------------
	.section	.nv.info._Z25selective_scan_fwd_kernelI32Selective_Scan_fwd_kernel_traitsILi32ELi8ELi1ELb0ELb0ELb0ELb0EN3c108BFloat16ENS1_7complexIfEEEEv13SSMParamsBase,"",@"SHT_CUDA_INFO"
	.sectionflags	@""
	.align	4


	//----- nvinfo : EIATTR_CUDA_API_VERSION
	.align		4
        /*0000*/ 	.byte	0x04, 0x37
        /*0002*/ 	.short	(.L_1913 - .L_1912)
.L_1912:
        /*0004*/ 	.word	0x00000082


	//----- nvinfo : EIATTR_KPARAM_INFO
	.align		4
.L_1913:
        /*0008*/ 	.byte	0x04, 0x17
        /*000a*/ 	.short	(.L_1915 - .L_1914)
.L_1914:
        /*000c*/ 	.word	0x00000000
        /*0010*/ 	.short	0x0000
        /*0012*/ 	.short	0x0000
        /*0014*/ 	.byte	0x00, 0xf0, 0x61, 0x04


	//----- nvinfo : EIATTR_SPARSE_MMA_MASK
	.align		4
.L_1915:
        /*0018*/ 	.byte	0x03, 0x50
        /*001a*/ 	.short	0x0000


	//----- nvinfo : EIATTR_MAXREG_COUNT
	.align		4
        /*001c*/ 	.byte	0x03, 0x1b
        /*001e*/ 	.short	0x00ff


	//----- nvinfo : EIATTR_NUM_BARRIERS
	.align		4
        /*0020*/ 	.byte	0x02, 0x4c
        /*0022*/ 	.byte	0x01
	.zero		1


	//----- nvinfo : EIATTR_MERCURY_ISA_VERSION
	.align		4
        /*0024*/ 	.byte	0x03, 0x5f
        /*0026*/ 	.short	0x0101


	//----- nvinfo : EIATTR_COOP_GROUP_MASK_REGIDS
	.align		4
        /*0028*/ 	.byte	0x04, 0x29
        /*002a*/ 	.short	(.L_1917 - .L_1916)


	//   ....[0]....
.L_1916:
        /*002c*/ 	.word	0xffffffff


	//   ....[1]....
        /*0030*/ 	.word	0xffffffff


	//   ....[2]....
        /*0034*/ 	.word	0xffffffff


	//   ....[3]....
        /*0038*/ 	.word	0xffffffff


	//   ....[4]....
        /*003c*/ 	.word	0xffffffff


	//   ....[5]....
        /*0040*/ 	.word	0xffffffff


	//   ....[6]....
        /*0044*/ 	.word	0xffffffff


	//   ....[7]....
        /*0048*/ 	.word	0xffffffff


	//   ....[8]....
        /*004c*/ 	.word	0xffffffff


	//   ....[9]....
        /*0050*/ 	.word	0xffffffff


	//   ....[10]....
        /*0054*/ 	.word	0xffffffff


	//   ....[11]....
        /*0058*/ 	.word	0xffffffff


	//   ....[12]....
        /*005c*/ 	.word	0xffffffff


	//   ....[13]....
        /*0060*/ 	.word	0xffffffff


	//   ....[14]....
        /*0064*/ 	.word	0xffffffff


	//   ....[15]....
        /*0068*/ 	.word	0xffffffff


	//   ....[16]....
        /*006c*/ 	.word	0xffffffff


	//   ....[17]....
        /*0070*/ 	.word	0xffffffff


	//   ....[18]....
        /*0074*/ 	.word	0xffffffff


	//   ....[19]....
        /*0078*/ 	.word	0xffffffff


	//   ....[20]....
        /*007c*/ 	.word	0xffffffff


	//   ....[21]....
        /*0080*/ 	.word	0xffffffff


	//   ....[22]....
        /*0084*/ 	.word	0xffffffff


	//   ....[23]....
        /*0088*/ 	.word	0xffffffff


	//   ....[24]....
        /*008c*/ 	.word	0xffffffff


	//   ....[25]....
        /*0090*/ 	.word	0xffffffff


	//   ....[26]....
        /*0094*/ 	.word	0xffffffff


	//----- nvinfo : EIATTR_COOP_GROUP_INSTR_OFFSETS
	.align		4
.L_1917:
        /*0098*/ 	.byte	0x04, 0x28
        /*009a*/ 	.short	(.L_1919 - .L_1918)


	//   ....[0]....
.L_1918:
        /*009c*/ 	.word	0x00000a20


	//   ....[1]....
        /*00a0*/ 	.word	0x00000c40


	//   ....[2]....
        /*00a4*/ 	.word	0x00002c60


	//   ....[3]....
        /*00a8*/ 	.word	0x00002cb0


	//   ....[4]....
        /*00ac*/ 	.word	0x00002d40


	//   ....[5]....
        /*00b0*/ 	.word	0x00002d60


	//   ....[6]....
        /*00b4*/ 	.word	0x00002dc0


	//   ....[7]....
        /*00b8*/ 	.word	0x00002dd0


	//   ....[8]....
        /*00bc*/ 	.word	0x00002e30


	//   ....[9]....
        /*00c0*/ 	.word	0x00002e40


	//   ....[10]....
        /*00c4*/ 	.word	0x00002eb0


	//   ....[11]....
        /*00c8*/ 	.word	0x00002ec0


	//   ....[12]....
        /*00cc*/ 	.word	0x00002f10


	//   ....[13]....
        /*00d0*/ 	.word	0x00002f30


	//   ....[14]....
        /*00d4*/ 	.word	0x00002fa0


	//   ....[15]....
        /*00d8*/ 	.word	0x00002fd0


	//   ....[16]....
        /*00dc*/ 	.word	0x00003000


	//   ....[17]....
        /*00e0*/ 	.word	0x00003010


	//   ....[18]....
        /*00e4*/ 	.word	0x000030c0


	//   ....[19]....
        /*00e8*/ 	.word	0x000030f0


	//   ....[20]....
        /*00ec*/ 	.word	0x00003100


	//   ....[21]....
        /*00f0*/ 	.word	0x00003120


	//   ....[22]....
        /*00f4*/ 	.word	0x000032e0


	//   ....[23]....
        /*00f8*/ 	.word	0x00003320


	//   ....[24]....
        /*00fc*/ 	.word	0x00003330


	//   ....[25]....
        /*0100*/ 	.word	0x00003340


	//   ....[26]....
        /*0104*/ 	.word	0x00003c00


	//----- nvinfo : EIATTR_VRC_CTA_INIT_COUNT
	.align		4
.L_1919:
        /*0108*/ 	.byte	0x02, 0x4a
	.zero		1
	.zero		1


	//----- nvinfo : EIATTR_EXIT_INSTR_OFFSETS
	.align		4
        /*010c*/ 	.byte	0x04, 0x1c
        /*010e*/ 	.short	(.L_1921 - .L_1920)


	//   ....[0]....
.L_1920:
        /*0110*/ 	.word	0x000001c0


	//   ....[1]....
        /*0114*/ 	.word	0x00003ed0


	//----- nvinfo : EIATTR_MAX_THREADS
	.align		4
.L_1921:
        /*0118*/ 	.byte	0x04, 0x05
        /*011a*/ 	.short	(.L_1923 - .L_1922)
.L_1922:
        /*011c*/ 	.word	0x00000020
        /*0120*/ 	.word	0x00000001
        /*0124*/ 	.word	0x00000001


	//----- nvinfo : EIATTR_CRS_STACK_SIZE
	.align		4
.L_1923:
        /*0128*/ 	.byte	0x04, 0x1e
        /*012a*/ 	.short	(.L_1925 - .L_1924)
.L_1924:
        /*012c*/ 	.word	0x00000000


	//----- nvinfo : EIATTR_CBANK_PARAM_SIZE
	.align		4
.L_1925:
        /*0130*/ 	.byte	0x03, 0x19
        /*0132*/ 	.short	0x0118


	//----- nvinfo : EIATTR_PARAM_CBANK
	.align		4
        /*0134*/ 	.byte	0x04, 0x0a
        /*0136*/ 	.short	(.L_1927 - .L_1926)
	.align		4
.L_1926:
        /*0138*/ 	.word	index@(.nv.constant0._Z25selective_scan_fwd_kernelI32Selective_Scan_fwd_kernel_traitsILi32ELi8ELi1ELb0ELb0ELb0ELb0EN3c108BFloat16ENS1_7complexIfEEEEv13SSMParamsBase)
        /*013c*/ 	.short	0x0380
        /*013e*/ 	.short	0x0118


	//----- nvinfo : EIATTR_SW_WAR
	.align		4
.L_1927:
        /*0140*/ 	.byte	0x04, 0x36
        /*0142*/ 	.short	(.L_1929 - .L_1928)
.L_1928:
        /*0144*/ 	.word	0x00000008
.L_1929:


//--------------------- .nv.info._Z25selective_scan_fwd_kernelI32Selective_Scan_fwd_kernel_traitsILi32ELi8ELi1ELb0ELb0ELb0ELb1EN3c108BFloat16ENS1_7complexIfEEEEv13SSMParamsBase --------------------------
	.section	.nv.info._Z25selective_scan_fwd_kernelI32Selective_Scan_fwd_kernel_traitsILi32ELi8ELi1ELb0ELb0ELb0ELb1EN3c108BFloat16ENS1_7complexIfEEEEv13SSMParamsBase,"",@"SHT_CUDA_INFO"
	.sectionflags	@""
	.align	4


	//----- nvinfo : EIATTR_CUDA_API_VERSION
	.align		4
        /*0000*/ 	.byte	0x04, 0x37
        /*0002*/ 	.short	(.L_1931 - .L_1930)
.L_1930:
        /*0004*/ 	.word	0x00000082


	//----- nvinfo : EIATTR_KPARAM_INFO
	.align		4
.L_1931:
        /*0008*/ 	.byte	0x04, 0x17
        /*000a*/ 	.short	(.L_1933 - .L_1932)
.L_1932:
        /*000c*/ 	.word	0x00000000
        /*0010*/ 	.short	0x0000
        /*0012*/ 	.short	0x0000
        /*0014*/ 	.byte	0x00, 0xf0, 0x61, 0x04


	//----- nvinfo : EIATTR_SPARSE_MMA_MASK
	.align		4
.L_1933:
        /*0018*/ 	.byte	0x03, 0x50
        /*001a*/ 	.short	0x0000


	//----- nvinfo : EIATTR_MAXREG_COUNT
	.align		4
        /*001c*/ 	.byte	0x03, 0x1b
        /*001e*/ 	.short	0x00ff


	//----- nvinfo : EIATTR_NUM_BARRIERS
	.align		4
        /*0020*/ 	.byte	0x02, 0x4c
        /*0022*/ 	.byte	0x01
	.zero		1


	//----- nvinfo : EIATTR_MERCURY_ISA_VERSION
	.align		4
        /*0024*/ 	.byte	0x03, 0x5f
        /*0026*/ 	.short	0x0101


	//----- nvinfo : EIATTR_COOP_GROUP_MASK_REGIDS
	.align		4
        /*0028*/ 	.byte	0x04, 0x29
        /*002a*/ 	.short	(.L_1935 - .L_1934)


	//   ....[0]....
.L_1934:
        /*002c*/ 	.word	0xffffffff


	//   ....[1]....
        /*0030*/ 	.word	0xffffffff


	//   ....[2]....
        /*0034*/ 	.word	0xffffffff


	//   ....[3]....
        /*0038*/ 	.word	0xffffffff


	//   ....[4]....
        /*003c*/ 	.word	0xffffffff


	//   ....[5]....
        /*0040*/ 	.word	0xffffffff


	//   ....[6]....
        /*0044*/ 	.word	0xffffffff


	//   ....[7]....
        /*0048*/ 	.word	0xffffffff


	//   ....[8]....
        /*004c*/ 	.word	0xffffffff


	//   ....[9]....
        /*0050*/ 	.word	0xffffffff


	//   ....[10]....
        /*0054*/ 	.word	0xffffffff


	//   ....[11]....
        /*0058*/ 	.word	0xffffffff


	//   ....[12]....
        /*005c*/ 	.word	0xffffffff


	//   ....[13]....
        /*0060*/ 	.word	0xffffffff


	//   ....[14]....
        /*0064*/ 	.word	0xffffffff


	//   ....[15]....
        /*0068*/ 	.word	0xffffffff


	//   ....[16]....
        /*006c*/ 	.word	0xffffffff


	//   ....[17]....
        /*0070*/ 	.word	0xffffffff


	//   ....[18]....
        /*0074*/ 	.word	0xffffffff


	//   ....[19]....
        /*0078*/ 	.word	0xffffffff


	//   ....[20]....
        /*007c*/ 	.word	0xffffffff


	//   ....[21]....
        /*0080*/ 	.word	0xffffffff


	//   ....[22]....
        /*0084*/ 	.word	0xffffffff


	//   ....[23]....
        /*0088*/ 	.word	0xffffffff


	//   ....[24]....
        /*008c*/ 	.word	0xffffffff


	//   ....[25]....
        /*0090*/ 	.word	0xffffffff


	//   ....[26]....
        /*0094*/ 	.word	0xffffffff


	//   ....[27]....
        /*0098*/ 	.word	0xffffffff


	//   ....[28]....
        /*009c*/ 	.word	0xffffffff


	//----- nvinfo : EIATTR_COOP_GROUP_INSTR_OFFSETS
	.align		4
.L_1935:
        /*00a0*/ 	.byte	0x04, 0x28
        /*00a2*/ 	.short	(.L_1937 - .L_1936)


	//   ....[0]....
.L_1936:
        /*00a4*/ 	.word	0x00000a30


	//   ....[1]....
        /*00a8*/ 	.word	0x00000c40


	//   ....[2]....
        /*00ac*/ 	.word	0x00002c80


	//   ....[3]....
        /*00b0*/ 	.word	0x00002cb0


	//   ....[4]....
        /*00b4*/ 	.word	0x00002d50


	//   ....[5]....
        /*00b8*/ 	.word	0x00002d70


	//   ....[6]....
        /*00bc*/ 	.word	0x00002dd0


	//   ....[7]....
        /*00c0*/ 	.word	0x00002de0


	//   ....[8]....
        /*00c4*/ 	.word	0x00002e40


	//   ....[9]....
        /*00c8*/ 	.word	0x00002e50


	//   ....[10]....
        /*00cc*/ 	.word	0x00002ec0


	//   ....[11]....
        /*00d0*/ 	.word	0x00002ed0


	//   ....[12]....
        /*00d4*/ 	.word	0x00002f20


	//   ....[13]....
        /*00d8*/ 	.word	0x00002f40


	//   ....[14]....
        /*00dc*/ 	.word	0x00002fb0


	//   ....[15]....
        /*00e0*/ 	.word	0x00002fe0


	//   ....[16]....
        /*00e4*/ 	.word	0x00003010


	//   ....[17]....
        /*00e8*/ 	.word	0x00003020


	//   ....[18]....
        /*00ec*/ 	.word	0x000030d0


	//   ....[19]....
        /*00f0*/ 	.word	0x00003100


	//   ....[20]....
        /*00f4*/ 	.word	0x00003110


	//   ....[21]....
        /*00f8*/ 	.word	0x00003130


	//   ....[22]....
        /*00fc*/ 	.word	0x000032f0


	//   ....[23]....
        /*0100*/ 	.word	0x00003330


	//   ....[24]....
        /*0104*/ 	.word	0x00003340


	//   ....[25]....
        /*0108*/ 	.word	0x00003350


	//   ....[26]....
        /*010c*/ 	.word	0x00003c40


	//   ....[27]....
        /*0110*/ 	.word	0x00004140


	//   ....[28]....
        /*0114*/ 	.word	0x00004690


	//----- nvinfo : EIATTR_VRC_CTA_INIT_COUNT
	.align		4
.L_1937:
        /*0118*/ 	.byte	0x02, 0x4a
	.zero		1
	.zero		1


	//----- nvinfo : EIATTR_EXIT_INSTR_OFFSETS
	.align		4
        /*011c*/ 	.byte	0x04, 0x1c
        /*011e*/ 	.short	(.L_1939 - .L_1938)


	//   ....[0]....
.L_1938:
        /*0120*/ 	.word	0x000001c0


	//   ....[1]....
        /*0124*/ 	.word	0x00004940


	//----- nvinfo : EIATTR_MAX_THREADS
	.align		4
.L_1939:
        /*0128*/ 	.byte	0x04, 0x05
        /*012a*/ 	.short	(.L_1941 - .L_1940)
.L_1940:
        /*012c*/ 	.word	0x00000020
        /*0130*/ 	.word	0x00000001
        /*0134*/ 	.word	0x00000001


	//----- nvinfo : EIATTR_CRS_STACK_SIZE
	.align		4
.L_1941:
        /*0138*/ 	.byte	0x04, 0x1e
        /*013a*/ 	.short	(.L_1943 - .L_1942)
.L_1942:
        /*013c*/ 	.word	0x00000000


	//----- nvinfo : EIATTR_CBANK_PARAM_SIZE
	.align		4
.L_1943:
        /*0140*/ 	.byte	0x03, 0x19
        /*0142*/ 	.short	0x0118


	//----- nvinfo : EIATTR_PARAM_CBANK
	.align		4
        /*0144*/ 	.byte	0x04, 0x0a
        /*0146*/ 	.short	(.L_1945 - .L_1944)
	.align		4
.L_1944:
        /*0148*/ 	.word	index@(.nv.constant0._Z25selective_scan_fwd_kernelI32Selective_Scan_fwd_kernel_traitsILi32ELi8ELi1ELb0ELb0ELb0ELb1EN3c108BFloat16ENS1_7complexIfEEEEv13SSMParamsBase)
        /*014c*/ 	.short	0x0380
        /*014e*/ 	.short	0x0118


	//----- nvinfo : EIATTR_SW_WAR
	.align		4
.L_1945:
        /*0150*/ 	.byte	0x04, 0x36
        /*0152*/ 	.short	(.L_1947 - .L_1946)
.L_1946:
        /*0154*/ 	.word	0x00000008
.L_1947:


//--------------------- .nv.info._Z25selective_scan_fwd_kernelI32Selective_Scan_fwd_kernel_traitsILi32ELi8ELi1ELb0ELb0ELb1ELb0EN3c108BFloat16ENS1_7complexIfEEEEv13SSMParamsBase --------------------------
	.section	.nv.info._Z25selective_scan_fwd_kernelI32Selective_Scan_fwd_kernel_traitsILi32ELi8ELi1ELb0ELb0ELb1ELb0EN3c108BFloat16ENS1_7complexIfEEEEv13SSMParamsBase,"",@"SHT_CUDA_INFO"
	.sectionflags	@""
	.align	4


	//----- nvinfo : EIATTR_CUDA_API_VERSION
	.align		4
        /*0000*/ 	.byte	0x04, 0x37
        /*0002*/ 	.short	(.L_1949 - .L_1948)
.L_1948:
        /*0004*/ 	.word	0x00000082


	//----- nvinfo : EIATTR_KPARAM_INFO
	.align		4
.L_1949:
        /*0008*/ 	.byte	0x04, 0x17
        /*000a*/ 	.short	(.L_1951 - .L_1950)
.L_1950:
        /*000c*/ 	.word	0x00000000
        /*0010*/ 	.short	0x0000
        /*0012*/ 	.short	0x0000
        /*0014*/ 	.byte	0x00, 0xf0, 0x61, 0x04


	//----- nvinfo : EIATTR_SPARSE_MMA_MASK
	.align		4
.L_1951:
        /*0018*/ 	.byte	0x03, 0x50
        /*001a*/ 	.short	0x0000


	//----- nvinfo : EIATTR_MAXREG_COUNT
	.align		4
        /*001c*/ 	.byte	0x03, 0x1b
        /*001e*/ 	.short	0x00ff


	//----- nvinfo : EIATTR_NUM_BARRIERS
	.align		4
        /*0020*/ 	.byte	0x02, 0x4c
        /*0022*/ 	.byte	0x01
	.zero		1


	//----- nvinfo : EIATTR_MERCURY_ISA_VERSION
	.align		4
        /*0024*/ 	.byte	0x03, 0x5f
        /*0026*/ 	.short	0x0101


	//----- nvinfo : EIATTR_COOP_GROUP_MASK_REGIDS
	.align		4
        /*0028*/ 	.byte	0x04, 0x29
        /*002a*/ 	.short	(.L_1953 - .L_1952)


	//   ....[0]....
.L_1952:
        /*002c*/ 	.word	0xffffffff


	//   ....[1]....
        /*0030*/ 	.word	0xffffffff


	//   ....[2]....
        /*0034*/ 	.word	0xffffffff


	//   ....[3]....
        /*0038*/ 	.word	0xffffffff


	//   ....[4]....
        /*003c*/ 	.word	0xffffffff


	//   ....[5]....
        /*0040*/ 	.word	0xffffffff


	//   ....[6]....
        /*0044*/ 	.word	0xffffffff


	//   ....[7]....
        /*0048*/ 	.word	0xffffffff


	//   ....[8]....
        /*004c*/ 	.word	0xffffffff


	//   ....[9]....
        /*0050*/ 	.word	0xffffffff


	//   ....[10]....
        /*0054*/ 	.word	0xffffffff


	//   ....[11]....
        /*0058*/ 	.word	0xffffffff


	//   ....[12]....
        /*005c*/ 	.word	0xffffffff


	//   ....[13]....
        /*0060*/ 	.word	0xffffffff


	//   ....[14]....
        /*0064*/ 	.word	0xffffffff


	//   ....[15]....
        /*0068*/ 	.word	0xffffffff


	//   ....[16]....
        /*006c*/ 	.word	0xffffffff


	//   ....[17]....
        /*0070*/ 	.word	0xffffffff


	//   ....[18]....
        /*0074*/ 	.word	0xffffffff


	//   ....[19]....
        /*0078*/ 	.word	0xffffffff


	//   ....[20]....
        /*007c*/ 	.word	0xffffffff


	//   ....[21]....
        /*0080*/ 	.word	0xffffffff


	//   ....[22]....
        /*0084*/ 	.word	0xffffffff


	//   ....[23]....
        /*0088*/ 	.word	0xffffffff


	//   ....[24]....
        /*008c*/ 	.word	0xffffffff


	//   ....[25]....
        /*0090*/ 	.word	0xffffffff


	//   ....[26]....
        /*0094*/ 	.word	0xffffffff


	//   ....[27]....
        /*0098*/ 	.word	0xffffffff


	//----- nvinfo : EIATTR_COOP_GROUP_INSTR_OFFSETS
	.align		4
.L_1953:
        /*009c*/ 	.byte	0x04, 0x28
        /*009e*/ 	.short	(.L_1955 - .L_1954)


	//   ....[0]....
.L_1954:
        /*00a0*/ 	.word	0x00000cf0


	//   ....[1]....
        /*00a4*/ 	.word	0x00000ef0


	//   ....[2]....
        /*00a8*/ 	.word	0x00003700


	//   ....[3]....
        /*00ac*/ 	.word	0x00003720


	//   ....[4]....
        /*00b0*/ 	.word	0x00003750


	//   ....[5]....
        /*00b4*/ 	.word	0x00003770


	//   ....[6]....
        /*00b8*/ 	.word	0x000037e0


	//   ....[7]....
        /*00bc*/ 	.word	0x00003810


	//   ....[8]....
        /*00c0*/ 	.word	0x00003840


	//   ....[9]....
        /*00c4*/ 	.word	0x00003860


	//   ....[10]....
        /*00c8*/ 	.word	0x000038f0


	//   ....[11]....
        /*00cc*/ 	.word	0x00003920


	//   ....[12]....
        /*00d0*/ 	.word	0x00003930


	//   ....[13]....
        /*00d4*/ 	.word	0x00003940


	//   ....[14]....
        /*00d8*/ 	.word	0x000039e0


	//   ....[15]....
        /*00dc*/ 	.word	0x00003a10


	//   ....[16]....
        /*00e0*/ 	.word	0x00003a20


	//   ....[17]....
        /*00e4*/ 	.word	0x00003a30


	//   ....[18]....
        /*00e8*/ 	.word	0x00003af0


	//   ....[19]....
        /*00ec*/ 	.word	0x00003b00


	//   ....[20]....
        /*00f0*/ 	.word	0x00003b10


	//   ....[21]....
        /*00f4*/ 	.word	0x00003b20


	//   ....[22]....
        /*00f8*/ 	.word	0x00004010


	//   ....[23]....
        /*00fc*/ 	.word	0x000041b0


	//   ....[24]....
        /*0100*/ 	.word	0x000041c0


	//   ....[25]....
        /*0104*/ 	.word	0x000041d0


	//   ....[26]....
        /*0108*/ 	.word	0x000041e0


	//   ....[27]....
        /*010c*/ 	.word	0x00004d70


	//----- nvinfo : EIATTR_VRC_CTA_INIT_COUNT
	.align		4
.L_1955:
        /*0110*/ 	.byte	0x02, 0x4a
	.zero		1
	.zero		1


	//----- nvinfo : EIATTR_EXIT_INSTR_OFFSETS
	.align		4
        /*0114*/ 	.byte	0x04, 0x1c
        /*0116*/ 	.short	(.L_1957 - .L_1956)


	//   ....[0]....
.L_1956:
        /*0118*/ 	.word	0x000003e0


	//   ....[1]....
        /*011c*/ 	.word	0x00005030


	//----- nvinfo : EIATTR_MAX_THREADS
	.align		4
.L_1957:
        /*0120*/ 	.byte	0x04, 0x05
        /*0122*/ 	.short	(.L_1959 - .L_1958)
.L_1958:
        /*0124*/ 	.word	0x00000020
        /*0128*/ 	.word	0x00000001
        /*012c*/ 	.word	0x00000001


	//----- nvinfo : EIATTR_CRS_STACK_SIZE
	.align		4
.L_1959:
        /*0130*/ 	.byte	0x04, 0x1e
        /*0132*/ 	.short	(.L_1961 - .L_1960)
.L_1960:
        /*0134*/ 	.word	0x00000000


	//----- nvinfo : EIATTR_CBANK_PARAM_SIZE
	.align		4
.L_1961:
        /*0138*/ 	.byte	0x03, 0x19
        /*013a*/ 	.short	0x0118


	//----- nvinfo : EIATTR_PARAM_CBANK
	.align		4
        /*013c*/ 	.byte	0x04, 0x0a
        /*013e*/ 	.short	(.L_1963 - .L_1962)
	.align		4
.L_1962:
        /*0140*/ 	.word	index@(.nv.constant0._Z25selective_scan_fwd_kernelI32Selective_Scan_fwd_kernel_traitsILi32ELi8ELi1ELb0ELb0ELb1ELb0EN3c108BFloat16ENS1_7complexIfEEEEv13SSMParamsBase)
        /*0144*/ 	.short	0x0380
        /*0146*/ 	.short	0x0118


	//----- nvinfo : EIATTR_SW_WAR
	.align		4
.L_1963:
        /*0148*/ 	.byte	0x04, 0x36
        /*014a*/ 	.short	(.L_1965 - .L_1964)
.L_1964:
        /*014c*/ 	.word	0x00000008
.L_1965:


//--------------------- .nv.info._Z25selective_scan_fwd_kernelI32Selective_Scan_fwd_kernel_traitsILi32ELi8ELi1ELb0ELb0ELb1ELb1EN3c108BFloat16ENS1_7complexIfEEEEv13SSMParamsBase --------------------------
	.section	.nv.info._Z25selective_scan_fwd_kernelI32Selective_Scan_fwd_kernel_traitsILi32ELi8ELi1ELb0ELb0ELb1ELb1EN3c108BFloat16ENS1_7complexIfEEEEv13SSMParamsBase,"",@"SHT_CUDA_INFO"
	.sectionflags	@""
	.align	4


	//----- nvinfo : EIATTR_CUDA_API_VERSION
	.align		4
        /*0000*/ 	.byte	0x04, 0x37
        /*0002*/ 	.short	(.L_1967 - .L_1966)
.L_1966:
        /*0004*/ 	.word	0x00000082


	//----- nvinfo : EIATTR_KPARAM_INFO
	.align		4
.L_1967:
        /*0008*/ 	.byte	0x04, 0x17
        /*000a*/ 	.short	(.L_1969 - .L_1968)
.L_1968:
        /*000c*/ 	.word	0x00000000
        /*0010*/ 	.short	0x0000
        /*0012*/ 	.short	0x0000
        /*0014*/ 	.byte	0x00, 0xf0, 0x61, 0x04


	//----- nvinfo : EIATTR_SPARSE_MMA_MASK
	.align		4
.L_1969:
        /*0018*/ 	.byte	0x03, 0x50
        /*001a*/ 	.short	0x0000


	//----- nvinfo : EIATTR_MAXREG_COUNT
	.align		4
        /*001c*/ 	.byte	0x03, 0x1b
        /*001e*/ 	.short	0x00ff


	//----- nvinfo : EIATTR_NUM_BARRIERS
	.align		4
        /*0020*/ 	.byte	0x02, 0x4c
        /*0022*/ 	.byte	0x01
	.zero		1


	//----- nvinfo : EIATTR_MERCURY_ISA_VERSION
	.align		4
        /*0024*/ 	.byte	0x03, 0x5f
        /*0026*/ 	.short	0x0101


	//----- nvinfo : EIATTR_COOP_GROUP_MASK_REGIDS
	.align		4
        /*0028*/ 	.byte	0x04, 0x29
        /*002a*/ 	.short	(.L_1971 - .L_1970)


	//   ....[0]....
.L_1970:
        /*002c*/ 	.word	0xffffffff


	//   ....[1]....
        /*0030*/ 	.word	0xffffffff


	//   ....[2]....
        /*0034*/ 	.word	0xffffffff


	//   ....[3]....
        /*0038*/ 	.word	0xffffffff


	//   ....[4]....
        /*003c*/ 	.word	0xffffffff


	//   ....[5]....
        /*0040*/ 	.word	0xffffffff


	//   ....[6]....
        /*0044*/ 	.word	0xffffffff


	//   ....[7]....
        /*0048*/ 	.word	0xffffffff


	//   ....[8]....
        /*004c*/ 	.word	0xffffffff


	//   ....[9]....
        /*0050*/ 	.word	0xffffffff


	//   ....[10]....
        /*0054*/ 	.word	0xffffffff


	//   ....[11]....
        /*0058*/ 	.word	0xffffffff


	//   ....[12]....
        /*005c*/ 	.word	0xffffffff


	//   ....[13]....
        /*0060*/ 	.word	0xffffffff


	//   ....[14]....
        /*0064*/ 	.word	0xffffffff


	//   ....[15]....
        /*0068*/ 	.word	0xffffffff


	//   ....[16]....
        /*006c*/ 	.word	0xffffffff


	//   ....[17]....
        /*0070*/ 	.word	0xffffffff


	//   ....[18]....
        /*0074*/ 	.word	0xffffffff


	//   ....[19]....
        /*0078*/ 	.word	0xffffffff


	//   ....[20]....
        /*007c*/ 	.word	0xffffffff


	//   ....[21]....
        /*0080*/ 	.word	0xffffffff


	//   ....[22]....
        /*0084*/ 	.word	0xffffffff


	//   ....[23]....
        /*0088*/ 	.word	0xffffffff


	//   ....[24]....
        /*008c*/ 	.word	0xffffffff


	//   ....[25]....
        /*0090*/ 	.word	0xffffffff


	//   ....[26]....
        /*0094*/ 	.word	0xffffffff


	//   ....[27]....
        /*0098*/ 	.word	0xffffffff


	//   ....[28]....
        /*009c*/ 	.word	0xffffffff


	//   ....[29]....
        /*00a0*/ 	.word	0xffffffff


	//----- nvinfo : EIATTR_COOP_GROUP_INSTR_OFFSETS
	.align		4
.L_1971:
        /*00a4*/ 	.byte	0x04, 0x28
        /*00a6*/ 	.short	(.L_1973 - .L_1972)


	//   ....[0]....
.L_1972:
        /*00a8*/ 	.word	0x00000cf0


	//   ....[1]....
        /*00ac*/ 	.word	0x00000ef0


	//   ....[2]....
        /*00b0*/ 	.word	0x000036d0


	//   ....[3]....
        /*00b4*/ 	.word	0x00003700


	//   ....[4]....
        /*00b8*/ 	.word	0x00003770


	//   ....[5]....
        /*00bc*/ 	.word	0x00003780


	//   ....[6]....
        /*00c0*/ 	.word	0x000037f0


	//   ....[7]....
        /*00c4*/ 	.word	0x00003820


	//   ....[8]....
        /*00c8*/ 	.word	0x00003850


	//   ....[9]....
        /*00cc*/ 	.word	0x00003870


	//   ....[10]....
        /*00d0*/ 	.word	0x00003900


	//   ....[11]....
        /*00d4*/ 	.word	0x00003930


	//   ....[12]....
        /*00d8*/ 	.word	0x00003940


	//   ....[13]....
        /*00dc*/ 	.word	0x00003950


	//   ....[14]....
        /*00e0*/ 	.word	0x000039f0


	//   ....[15]....
        /*00e4*/ 	.word	0x00003a20


	//   ....[16]....
        /*00e8*/ 	.word	0x00003a30


	//   ....[17]....
        /*00ec*/ 	.word	0x00003a40


	//   ....[18]....
        /*00f0*/ 	.word	0x00003b00


	//   ....[19]....
        /*00f4*/ 	.word	0x00003b10


	//   ....[20]....
        /*00f8*/ 	.word	0x00003b20


	//   ....[21]....
        /*00fc*/ 	.word	0x00003b30


	//   ....[22]....
        /*0100*/ 	.word	0x00004020


	//   ....[23]....
        /*0104*/ 	.word	0x000041c0


	//   ....[24]....
        /*0108*/ 	.word	0x000041d0


	//   ....[25]....
        /*010c*/ 	.word	0x000041e0


	//   ....[26]....
        /*0110*/ 	.word	0x000041f0


	//   ....[27]....
        /*0114*/ 	.word	0x00004d90


	//   ....[28]....
        /*0118*/ 	.word	0x00005290


	//   ....[29]....
        /*011c*/ 	.word	0x000057d0


	//----- nvinfo : EIATTR_VRC_CTA_INIT_COUNT
	.align		4
.L_1973:
        /*0120*/ 	.byte	0x02, 0x4a
	.zero		1
	.zero		1


	//----- nvinfo : EIATTR_EXIT_INSTR_OFFSETS
	.align		4
        /*0124*/ 	.byte	0x04, 0x1c
        /*0126*/ 	.short	(.L_1975 - .L_1974)


	//   ....[0]....
.L_1974:
        /*0128*/ 	.word	0x000003e0


	//   ....[1]....
        /*012c*/ 	.word	0x00005a90


	//----- nvinfo : EIATTR_MAX_THREADS
	.align		4
.L_1975:
        /*0130*/ 	.byte	0x04, 0x05
        /*0132*/ 	.short	(.L_1977 - .L_1976)
.L_1976:
        /*0134*/ 	.word	0x00000020
        /*0138*/ 	.word	0x00000001
        /*013c*/ 	.word	0x00000001


	//----- nvinfo : EIATTR_CRS_STACK_SIZE
	.align		4
.L_1977:
        /*0140*/ 	.byte	0x04, 0x1e
        /*0142*/ 	.short	(.L_1979 - .L_1978)
.L_1978:
        /*0144*/ 	.word	0x00000000


	//----- nvinfo : EIATTR_CBANK_PARAM_SIZE
	.align		4
.L_1979:
        /*0148*/ 	.byte	0x03, 0x19
        /*014a*/ 	.short	0x0118


	//----- nvinfo : EIATTR_PARAM_CBANK
	.align		4
        /*014c*/ 	.byte	0x04, 0x0a
        /*014e*/ 	.short	(.L_1981 - .L_1980)
	.align		4
.L_1980:
        /*0150*/ 	.word	index@(.nv.constant0._Z25selective_scan_fwd_kernelI32Selective_Scan_fwd_kernel_traitsILi32ELi8ELi1ELb0ELb0ELb1ELb1EN3c108BFloat16ENS1_7complexIfEEEEv13SSMParamsBase)
        /*0154*/ 	.short	0x0380
        /*0156*/ 	.short	0x0118


	//----- nvinfo : EIATTR_SW_WAR
	.align		4
.L_1981:
        /*0158*/ 	.byte	0x04, 0x36
        /*015a*/ 	.short	(.L_1983 - .L_1982)
.L_1982:
        /*015c*/ 	.word	0x00000008
.L_1983:


//--------------------- .nv.info._Z25selective_scan_fwd_kernelI32Selective_Scan_fwd_kernel_traitsILi32ELi8ELi1ELb0ELb1ELb0ELb0EN3c108BFloat16ENS1_7complexIfEEEEv13SSMParamsBase --------------------------
	.section	.nv.info._Z25selective_scan_fwd_kernelI32Selective_Scan_fwd_kernel_traitsILi32ELi8ELi1ELb0ELb1ELb0ELb0EN3c108BFloat16ENS1_7complexIfEEEEv13SSMParamsBase,"",@"SHT_CUDA_INFO"
	.sectionflags	@""
	.align	4


	//----- nvinfo : EIATTR_CUDA_API_VERSION
	.align		4
        /*0000*/ 	.byte	0x04, 0x37
        /*0002*/ 	.short	(.L_1985 - .L_1984)
.L_1984:
        /*0004*/ 	.word	0x00000082


	//----- nvinfo : EIATTR_KPARAM_INFO
	.align		4
.L_1985:
        /*0008*/ 	.byte	0x04, 0x17
        /*000a*/ 	.short	(.L_1987 - .L_1986)
.L_1986:
        /*000c*/ 	.word	0x00000000
        /*0010*/ 	.short	0x0000
        /*0012*/ 	.short	0x0000
        /*0014*/ 	.byte	0x00, 0xf0, 0x61, 0x04


	//----- nvinfo : EIATTR_SPARSE_MMA_MASK
	.align		4
.L_1987:
        /*0018*/ 	.byte	0x03, 0x50
        /*001a*/ 	.short	0x0000


	//----- nvinfo : EIATTR_MAXREG_COUNT
	.align		4
        /*001c*/ 	.byte	0x03, 0x1b
        /*001e*/ 	.short	0x00ff


	//----- nvinfo : EIATTR_NUM_BARRIERS
	.align		4
        /*0020*/ 	.byte	0x02, 0x4c
        /*0022*/ 	.byte	0x01
	.zero		1


	//----- nvinfo : EIATTR_MERCURY_ISA_VERSION
	.align		4
        /*0024*/ 	.byte	0x03, 0x5f
        /*0026*/ 	.short	0x0101


	//----- nvinfo : EIATTR_COOP_GROUP_MASK_REGIDS
	.align		4
        /*0028*/ 	.byte	0x04, 0x29
        /*002a*/ 	.short	(.L_1989 - .L_1988)


	//   ....[0]....
.L_1988:
        /*002c*/ 	.word	0xffffffff


	//   ....[1]....
        /*0030*/ 	.word	0xffffffff


	//   ....[2]....
        /*0034*/ 	.word	0xffffffff


	//   ....[3]....
        /*0038*/ 	.word	0xffffffff


	//   ....[4]....
        /*003c*/ 	.word	0xffffffff


	//   ....[5]....
        /*0040*/ 	.word	0xffffffff


	//   ....[6]....
        /*0044*/ 	.word	0xffffffff


	//   ....[7]....
        /*0048*/ 	.word	0xffffffff


	//   ....[8]....
        /*004c*/ 	.word	0xffffffff


	//   ....[9]....
        /*0050*/ 	.word	0xffffffff


	//   ....[10]....
        /*0054*/ 	.word	0xffffffff


	//   ....[11]....
        /*0058*/ 	.word	0xffffffff


	//   ....[12]....
        /*005c*/ 	.word	0xffffffff


	//   ....[13]....
        /*0060*/ 	.word	0xffffffff


	//   ....[14]....
        /*0064*/ 	.word	0xffffffff


	//   ....[15]....
        /*0068*/ 	.word	0xffffffff


	//   ....[16]....
        /*006c*/ 	.word	0xffffffff


	//   ....[17]....
        /*0070*/ 	.word	0xffffffff


	//   ....[18]....
        /*0074*/ 	.word	0xffffffff


	//   ....[19]....
        /*0078*/ 	.word	0xffffffff


	//   ....[20]....
        /*007c*/ 	.word	0xffffffff


	//   ....[21]....
        /*0080*/ 	.word	0xffffffff


	//   ....[22]....
        /*0084*/ 	.word	0xffffffff


	//   ....[23]....
        /*0088*/ 	.word	0xffffffff


	//   ....[24]....
        /*008c*/ 	.word	0xffffffff


	//   ....[25]....
        /*0090*/ 	.word	0xffffffff


	//   ....[26]....
        /*0094*/ 	.word	0xffffffff


	//   ....[27]....
        /*0098*/ 	.word	0xffffffff


	//----- nvinfo : EIATTR_COOP_GROUP_INSTR_OFFSETS
	.align		4
.L_1989:
        /*009c*/ 	.byte	0x04, 0x28
        /*009e*/ 	.short	(.L_1991 - .L_1990)


	//   ....[0]....
.L_1990:
        /*00a0*/ 	.word	0x00000cf0


	//   ....[1]....
        /*00a4*/ 	.word	0x00000f00


	//   ....[2]....
        /*00a8*/ 	.word	0x00003080


	//   ....[3]....
        /*00ac*/ 	.word	0x00003e50


	//   ....[4]....
        /*00b0*/ 	.word	0x00003e80


	//   ....[5]....
        /*00b4*/ 	.word	0x00003ea0


	//   ....[6]....
        /*00b8*/ 	.word	0x00003eb0


	//   ....[7]....
        /*00bc*/ 	.word	0x00003f60


	//   ....[8]....
        /*00c0*/ 	.word	0x00003f80


	//   ....[9]....
        /*00c4*/ 	.word	0x00003f90


	//   ....[10]....
        /*00c8*/ 	.word	0x00003fa0


	//   ....[11]....
        /*00cc*/ 	.word	0x00004050


	//   ....[12]....
        /*00d0*/ 	.word	0x00004070


	//   ....[13]....
        /*00d4*/ 	.word	0x00004080


	//   ....[14]....
        /*00d8*/ 	.word	0x00004090


	//   ....[15]....
        /*00dc*/ 	.word	0x00004140


	//   ....[16]....
        /*00e0*/ 	.word	0x00004160


	//   ....[17]....
        /*00e4*/ 	.word	0x00004170


	//   ....[18]....
        /*00e8*/ 	.word	0x00004180


	//   ....[19]....
        /*00ec*/ 	.word	0x00004240


	//   ....[20]....
        /*00f0*/ 	.word	0x00004250


	//   ....[21]....
        /*00f4*/ 	.word	0x00004260


	//   ....[22]....
        /*00f8*/ 	.word	0x00004270


	//   ....[23]....
        /*00fc*/ 	.word	0x00004440


	//   ....[24]....
        /*0100*/ 	.word	0x00004450


	//   ....[25]....
        /*0104*/ 	.word	0x00004460


	//   ....[26]....
        /*0108*/ 	.word	0x00004470


	//   ....[27]....
        /*010c*/ 	.word	0x00004d20


	//----- nvinfo : EIATTR_VRC_CTA_INIT_COUNT
	.align		4
.L_1991:
        /*0110*/ 	.byte	0x02, 0x4a
	.zero		1
	.zero		1


	//----- nvinfo : EIATTR_EXIT_INSTR_OFFSETS
	.align		4
        /*0114*/ 	.byte	0x04, 0x1c
        /*0116*/ 	.short	(.L_1993 - .L_1992)


	//   ....[0]....
.L_1992:
        /*0118*/ 	.word	0x000003f0


	//   ....[1]....
        /*011c*/ 	.word	0x00004fc0


	//----- nvinfo : EIATTR_MAX_THREADS
	.align		4
.L_1993:
        /*0120*/ 	.byte	0x04, 0x05
        /*0122*/ 	.short	(.L_1995 - .L_1994)
.L_1994:
        /*0124*/ 	.word	0x00000020
        /*0128*/ 	.word	0x00000001
        /*012c*/ 	.word	0x00000001


	//----- nvinfo : EIATTR_CRS_STACK_SIZE
	.align		4
.L_1995:
        /*0130*/ 	.byte	0x04, 0x1e
        /*0132*/ 	.short	(.L_1997 - .L_1996)
.L_1996:
        /*0134*/ 	.word	0x00000000


	//----- nvinfo : EIATTR_CBANK_PARAM_SIZE
	.align		4
.L_1997:
        /*0138*/ 	.byte	0x03, 0x19
        /*013a*/ 	.short	0x0118


	//----- nvinfo : EIATTR_PARAM_CBANK
	.align		4
        /*013c*/ 	.byte	0x04, 0x0a
        /*013e*/ 	.short	(.L_1999 - .L_1998)
	.align		4
.L_1998:
        /*0140*/ 	.word	index@(.nv.constant0._Z25selective_scan_fwd_kernelI32Selective_Scan_fwd_kernel_traitsILi32ELi8ELi1ELb0ELb1ELb0ELb0EN3c108BFloat16ENS1_7complexIfEEEEv13SSMParamsBase)
        /*0144*/ 	.short	0x0380
        /*0146*/ 	.short	0x0118


	//----- nvinfo : EIATTR_SW_WAR
	.align		4
.L_1999:
        /*0148*/ 	.byte	0x04, 0x36
        /*014a*/ 	.short	(.L_2001 - .L_2000)
.L_2000:
        /*014c*/ 	.word	0x00000008
.L_2001:


//--------------------- .nv.info._Z25selective_scan_fwd_kernelI32Selective_Scan_fwd_kernel_traitsILi32ELi8ELi1ELb0ELb1ELb0ELb1EN3c108BFloat16ENS1_7complexIfEEEEv13SSMParamsBase --------------------------
	.section	.nv.info._Z25selective_scan_fwd_kernelI32Selective_Scan_fwd_kernel_traitsILi32ELi8ELi1ELb0ELb1ELb0ELb1EN3c108BFloat16ENS1_7complexIfEEEEv13SSMParamsBase,"",@"SHT_CUDA_INFO"
	.sectionflags	@""
	.align	4


	//----- nvinfo : EIATTR_CUDA_API_VERSION
	.align		4
        /*0000*/ 	.byte	0x04, 0x37
        /*0002*/ 	.short	(.L_2003 - .L_2002)
.L_2002:
        /*0004*/ 	.word	0x00000082


	//----- nvinfo : EIATTR_KPARAM_INFO
	.align		4
.L_2003:
        /*0008*/ 	.byte	0x04, 0x17
        /*000a*/ 	.short	(.L_2005 - .L_2004)
.L_2004:
        /*000c*/ 	.word	0x00000000
        /*0010*/ 	.short	0x0000
        /*0012*/ 	.short	0x0000
        /*0014*/ 	.byte	0x00, 0xf0, 0x61, 0x04


	//----- nvinfo : EIATTR_SPARSE_MMA_MASK
	.align		4
.L_2005:
        /*0018*/ 	.byte	0x03, 0x50
        /*001a*/ 	.short	0x0000


	//----- nvinfo : EIATTR_MAXREG_COUNT
	.align		4
        /*001c*/ 	.byte	0x03, 0x1b
        /*001e*/ 	.short	0x00ff


	//----- nvinfo : EIATTR_NUM_BARRIERS
	.align		4
        /*0020*/ 	.byte	0x02, 0x4c
        /*0022*/ 	.byte	0x01
	.zero		1


	//----- nvinfo : EIATTR_MERCURY_ISA_VERSION
	.align		4
        /*0024*/ 	.byte	0x03, 0x5f
        /*0026*/ 	.short	0x0101


	//----- nvinfo : EIATTR_COOP_GROUP_MASK_REGIDS
	.align		4
        /*0028*/ 	.byte	0x04, 0x29
        /*002a*/ 	.short	(.L_2007 - .L_2006)


	//   ....[0]....
.L_2006:
        /*002c*/ 	.word	0xffffffff


	//   ....[1]....
        /*0030*/ 	.word	0xffffffff


	//   ....[2]....
        /*0034*/ 	.word	0xffffffff


	//   ....[3]....
        /*0038*/ 	.word	0xffffffff


	//   ....[4]....
        /*003c*/ 	.word	0xffffffff


	//   ....[5]....
        /*0040*/ 	.word	0xffffffff


	//   ....[6]....
        /*0044*/ 	.word	0xffffffff


	//   ....[7]....
        /*0048*/ 	.word	0xffffffff


	//   ....[8]....
        /*004c*/ 	.word	0xffffffff


	//   ....[9]....
        /*0050*/ 	.word	0xffffffff


	//   ....[10]....
        /*0054*/ 	.word	0xffffffff


	//   ....[11]....
        /*0058*/ 	.word	0xffffffff


	//   ....[12]....
        /*005c*/ 	.word	0xffffffff


	//   ....[13]....
        /*0060*/ 	.word	0xffffffff


	//   ....[14]....
        /*0064*/ 	.word	0xffffffff


	//   ....[15]....
        /*0068*/ 	.word	0xffffffff


	//   ....[16]....
        /*006c*/ 	.word	0xffffffff


	//   ....[17]....
        /*0070*/ 	.word	0xffffffff


	//   ....[18]....
        /*0074*/ 	.word	0xffffffff


	//   ....[19]....
        /*0078*/ 	.word	0xffffffff


	//   ....[20]....
        /*007c*/ 	.word	0xffffffff


	//   ....[21]....
        /*0080*/ 	.word	0xffffffff


	//   ....[22]....
        /*0084*/ 	.word	0xffffffff


	//   ....[23]....
        /*0088*/ 	.word	0xffffffff


	//   ....[24]....
        /*008c*/ 	.word	0xffffffff


	//   ....[25]....
        /*0090*/ 	.word	0xffffffff


	//   ....[26]....
        /*0094*/ 	.word	0xffffffff


	//   ....[27]....
        /*0098*/ 	.word	0xffffffff


	//   ....[28]....
        /*009c*/ 	.word	0xffffffff


	//   ....[29]....
        /*00a0*/ 	.word	0xffffffff


	//----- nvinfo : EIATTR_COOP_GROUP_INSTR_OFFSETS
	.align		4
.L_2007:
        /*00a4*/ 	.byte	0x04, 0x28
        /*00a6*/ 	.short	(.L_2009 - .L_2008)


	//   ....[0]....
.L_2008:
        /*00a8*/ 	.word	0x00000d10


	//   ....[1]....
        /*00ac*/ 	.word	0x00000f00


	//   ....[2]....
        /*00b0*/ 	.word	0x00003090


	//   ....[3]....
        /*00b4*/ 	.word	0x00003e60


	//   ....[4]....
        /*00b8*/ 	.word	0x00003e80


	//   ....[5]....
        /*00bc*/ 	.word	0x00003eb0


	//   ....[6]....
        /*00c0*/ 	.word	0x00003ed0


	//   ....[7]....
        /*00c4*/ 	.word	0x00003f40


	//   ....[8]....
        /*00c8*/ 	.word	0x00003f70


	//   ....[9]....
        /*00cc*/ 	.word	0x00003fa0


	//   ....[10]....
        /*00d0*/ 	.word	0x00003fc0


	//   ....[11]....
        /*00d4*/ 	.word	0x00004050


	//   ....[12]....
        /*00d8*/ 	.word	0x00004080


	//   ....[13]....
        /*00dc*/ 	.word	0x00004090


	//   ....[14]....
        /*00e0*/ 	.word	0x000040a0


	//   ....[15]....
        /*00e4*/ 	.word	0x00004140


	//   ....[16]....
        /*00e8*/ 	.word	0x00004170


	//   ....[17]....
        /*00ec*/ 	.word	0x00004180


	//   ....[18]....
        /*00f0*/ 	.word	0x00004190


	//   ....[19]....
        /*00f4*/ 	.word	0x00004250


	//   ....[20]....
        /*00f8*/ 	.word	0x00004260


	//   ....[21]....
        /*00fc*/ 	.word	0x00004270


	//   ....[22]....
        /*0100*/ 	.word	0x00004280


	//   ....[23]....
        /*0104*/ 	.word	0x00004450


	//   ....[24]....
        /*0108*/ 	.word	0x00004460


	//   ....[25]....
        /*010c*/ 	.word	0x00004470


	//   ....[26]....
        /*0110*/ 	.word	0x00004480


	//   ....[27]....
        /*0114*/ 	.word	0x00004d30


	//   ....[28]....
        /*0118*/ 	.word	0x00005230


	//   ....[29]....
        /*011c*/ 	.word	0x00005760


	//----- nvinfo : EIATTR_VRC_CTA_INIT_COUNT
	.align		4
.L_2009:
        /*0120*/ 	.byte	0x02, 0x4a
	.zero		1
	.zero		1


	//----- nvinfo : EIATTR_EXIT_INSTR_OFFSETS
	.align		4
        /*0124*/ 	.byte	0x04, 0x1c
        /*0126*/ 	.short	(.L_2011 - .L_2010)


	//   ....[0]....
.L_2010:
        /*0128*/ 	.word	0x000003f0


	//   ....[1]....
        /*012c*/ 	.word	0x00005a30


	//----- nvinfo : EIATTR_MAX_THREADS
	.align		4
.L_2011:
        /*0130*/ 	.byte	0x04, 0x05
        /*0132*/ 	.short	(.L_2013 - .L_2012)
.L_2012:
        /*0134*/ 	.word	0x00000020
        /*0138*/ 	.word	0x00000001
        /*013c*/ 	.word	0x00000001


	//----- nvinfo : EIATTR_CRS_STACK_SIZE
	.align		4
.L_2013:
        /*0140*/ 	.byte	0x04, 0x1e
        /*0142*/ 	.short	(.L_2015 - .L_2014)
.L_2014:
        /*0144*/ 	.word	0x00000000


	//----- nvinfo : EIATTR_CBANK_PARAM_SIZE
	.align		4
.L_2015:
        /*0148*/ 	.byte	0x03, 0x19
        /*014a*/ 	.short	0x0118


	//----- nvinfo : EIATTR_PARAM_CBANK
	.align		4
        /*014c*/ 	.byte	0x04, 0x0a
        /*014e*/ 	.short	(.L_2017 - .L_2016)
	.align		4
.L_2016:
        /*0150*/ 	.word	index@(.nv.constant0._Z25selective_scan_fwd_kernelI32Selective_Scan_fwd_kernel_traitsILi32ELi8ELi1ELb0ELb1ELb0ELb1EN3c108BFloat16ENS1_7complexIfEEEEv13SSMParamsBase)
        /*0154*/ 	.short	0x0380
        /*0156*/ 	.short	0x0118


	//----- nvinfo : EIATTR_SW_WAR
	.align		4
.L_2017:
        /*0158*/ 	.byte	0x04, 0x36
        /*015a*/ 	.short	(.L_2019 - .L_2018)
.L_2018:
        /*015c*/ 	.word	0x00000008
.L_2019:


//--------------------- .nv.info._Z25selective_scan_fwd_kernelI32Selective_Scan_fwd_kernel_traitsILi32ELi8ELi1ELb0ELb1ELb1ELb0EN3c108BFloat16ENS1_7complexIfEEEEv13SSMParamsBase --------------------------
	.section	.nv.info._Z25selective_scan_fwd_kernelI32Selective_Scan_fwd_kernel_traitsILi32ELi8ELi1ELb0ELb1ELb1ELb0EN3c108BFloat16ENS1_7complexIfEEEEv13SSMParamsBase,"",@"SHT_CUDA_INFO"
	.sectionflags	@""
	.align	4


	//----- nvinfo : EIATTR_CUDA_API_VERSION
	.align		4
        /*0000*/ 	.byte	0x04, 0x37
        /*0002*/ 	.short	(.L_2021 - .L_2020)
.L_2020:
        /*0004*/ 	.word	0x00000082


	//----- nvinfo : EIATTR_KPARAM_INFO
	.align		4
.L_2021:
        /*0008*/ 	.byte	0x04, 0x17
        /*000a*/ 	.short	(.L_2023 - .L_2022)
.L_2022:
        /*000c*/ 	.word	0x00000000
        /*0010*/ 	.short	0x0000
        /*0012*/ 	.short	0x0000
        /*0014*/ 	.byte	0x00, 0xf0, 0x61, 0x04


	//----- nvinfo : EIATTR_SPARSE_MMA_MASK
	.align		4
.L_2023:
        /*0018*/ 	.byte	0x03, 0x50
        /*001a*/ 	.short	0x0000


	//----- nvinfo : EIATTR_MAXREG_COUNT
	.align		4
        /*001c*/ 	.byte	0x03, 0x1b
        /*001e*/ 	.short	0x00ff


	//----- nvinfo : EIATTR_NUM_BARRIERS
	.align		4
        /*0020*/ 	.byte	0x02, 0x4c
        /*0022*/ 	.byte	0x01
	.zero		1


	//----- nvinfo : EIATTR_MERCURY_ISA_VERSION
	.align		4
        /*0024*/ 	.byte	0x03, 0x5f
        /*0026*/ 	.short	0x0101


	//----- nvinfo : EIATTR_COOP_GROUP_MASK_REGIDS
	.align		4
        /*0028*/ 	.byte	0x04, 0x29
        /*002a*/ 	.short	(.L_2025 - .L_2024)


	//   ....[0]....
.L_2024:
        /*002c*/ 	.word	0xffffffff


	//   ....[1]....
        /*0030*/ 	.word	0xffffffff


	//   ....[2]....
        /*0034*/ 	.word	0xffffffff


	//   ....[3]....
        /*0038*/ 	.word	0xffffffff


	//   ....[4]....
        /*003c*/ 	.word	0xffffffff


	//   ....[5]....
        /*0040*/ 	.word	0xffffffff


	//   ....[6]....
        /*0044*/ 	.word	0xffffffff


	//   ....[7]....
        /*0048*/ 	.word	0xffffffff


	//   ....[8]....
        /*004c*/ 	.word	0xffffffff


	//   ....[9]....
        /*0050*/ 	.word	0xffffffff


	//   ....[10]....
        /*0054*/ 	.word	0xffffffff


	//   ....[11]....
        /*0058*/ 	.word	0xffffffff


	//   ....[12]....
        /*005c*/ 	.word	0xffffffff


	//   ....[13]....
        /*0060*/ 	.word	0xffffffff


	//   ....[14]....
        /*0064*/ 	.word	0xffffffff


	//   ....[15]....
        /*0068*/ 	.word	0xffffffff


	//   ....[16]....
        /*006c*/ 	.word	0xffffffff


	//   ....[17]....
        /*0070*/ 	.word	0xffffffff


	//   ....[18]....
        /*0074*/ 	.word	0xffffffff


	//   ....[19]....
        /*0078*/ 	.word	0xffffffff


	//   ....[20]....
        /*007c*/ 	.word	0xffffffff


	//   ....[21]....
        /*0080*/ 	.word	0xffffffff


	//   ....[22]....
        /*0084*/ 	.word	0xffffffff


	//   ....[23]....
        /*0088*/ 	.word	0xffffffff


	//   ....[24]....
        /*008c*/ 	.word	0xffffffff


	//   ....[25]....
        /*0090*/ 	.word	0xffffffff


	//   ....[26]....
        /*0094*/ 	.word	0xffffffff


	//   ....[27]....
        /*0098*/ 	.word	0xffffffff


	//   ....[28]....
        /*009c*/ 	.word	0xffffffff


	//----- nvinfo : EIATTR_COOP_GROUP_INSTR_OFFSETS
	.align		4
.L_2025:
        /*00a0*/ 	.byte	0x04, 0x28
        /*00a2*/ 	.short	(.L_2027 - .L_2026)


	//   ....[0]....
.L_2026:
        /*00a4*/ 	.word	0x00000d70


	//   ....[1]....
        /*00a8*/ 	.word	0x00000f70


	//   ....[2]....
        /*00ac*/ 	.word	0x00002f20


	//   ....[3]....
        /*00b0*/ 	.word	0x00003f10


	//   ....[4]....
        /*00b4*/ 	.word	0x00003f40


	//   ....[5]....
        /*00b8*/ 	.word	0x00003fb0


	//   ....[6]....
        /*00bc*/ 	.word	0x00003fc0


	//   ....[7]....
        /*00c0*/ 	.word	0x00004030


	//   ....[8]....
        /*00c4*/ 	.word	0x00004040


	//   ....[9]....
        /*00c8*/ 	.word	0x00004090


	//   ....[10]....
        /*00cc*/ 	.word	0x000040b0


	//   ....[11]....
        /*00d0*/ 	.word	0x00004120


	//   ....[12]....
        /*00d4*/ 	.word	0x00004150


	//   ....[13]....
        /*00d8*/ 	.word	0x00004180


	//   ....[14]....
        /*00dc*/ 	.word	0x00004190


	//   ....[15]....
        /*00e0*/ 	.word	0x00004230


	//   ....[16]....
        /*00e4*/ 	.word	0x00004260


	//   ....[17]....
        /*00e8*/ 	.word	0x00004270


	//   ....[18]....
        /*00ec*/ 	.word	0x00004280


	//   ....[19]....
        /*00f0*/ 	.word	0x00004440


	//   ....[20]....
        /*00f4*/ 	.word	0x00004450


	//   ....[21]....
        /*00f8*/ 	.word	0x00004460


	//   ....[22]....
        /*00fc*/ 	.word	0x00004480


	//   ....[23]....
        /*0100*/ 	.word	0x000044e0


	//   ....[24]....
        /*0104*/ 	.word	0x00004770


	//   ....[25]....
        /*0108*/ 	.word	0x000047a0


	//   ....[26]....
        /*010c*/ 	.word	0x000047c0


	//   ....[27]....
        /*0110*/ 	.word	0x000047d0


	//   ....[28]....
        /*0114*/ 	.word	0x00005130


	//----- nvinfo : EIATTR_VRC_CTA_INIT_COUNT
	.align		4
.L_2027:
        /*0118*/ 	.byte	0x02, 0x4a
	.zero		1
	.zero		1


	//----- nvinfo : EIATTR_EXIT_INSTR_OFFSETS
	.align		4
        /*011c*/ 	.byte	0x04, 0x1c
        /*011e*/ 	.short	(.L_2029 - .L_2028)


	//   ....[0]....
.L_2028:
        /*0120*/ 	.word	0x00000460


	//   ....[1]....
        /*0124*/ 	.word	0x000053f0


	//----- nvinfo : EIATTR_MAX_THREADS
	.align		4
.L_2029:
        /*0128*/ 	.byte	0x04, 0x05
        /*012a*/ 	.short	(.L_2031 - .L_2030)
.L_2030:
        /*012c*/ 	.word	0x00000020
        /*0130*/ 	.word	0x00000001
        /*0134*/ 	.word	0x00000001


	//----- nvinfo : EIATTR_CRS_STACK_SIZE
	.align		4
.L_2031:
        /*0138*/ 	.byte	0x04, 0x1e
        /*013a*/ 	.short	(.L_2033 - .L_2032)
.L_2032:
        /*013c*/ 	.word	0x00000000


	//----- nvinfo : EIATTR_CBANK_PARAM_SIZE
	.align		4
.L_2033:
        /*0140*/ 	.byte	0x03, 0x19
        /*0142*/ 	.short	0x0118


	//----- nvinfo : EIATTR_PARAM_CBANK
	.align		4
        /*0144*/ 	.byte	0x04, 0x0a
        /*0146*/ 	.short	(.L_2035 - .L_2034)
	.align		4
.L_2034:
        /*0148*/ 	.word	index@(.nv.constant0._Z25selective_scan_fwd_kernelI32Selective_Scan_fwd_kernel_traitsILi32ELi8ELi1ELb0ELb1ELb1ELb0EN3c108BFloat16ENS1_7complexIfEEEEv13SSMParamsBase)
        /*014c*/ 	.short	0x0380
        /*014e*/ 	.short	0x0118


	//----- nvinfo : EIATTR_SW_WAR
	.align		4
.L_2035:
        /*0150*/ 	.byte	0x04, 0x36
        /*0152*/ 	.short	(.L_2037 - .L_2036)
.L_2036:
        /*0154*/ 	.word	0x00000008
.L_2037:


//--------------------- .nv.info._Z25selective_scan_fwd_kernelI32Selective_Scan_fwd_kernel_traitsILi32ELi8ELi1ELb0ELb1ELb1ELb1EN3c108BFloat16ENS1_7complexIfEEEEv13SSMParamsBase --------------------------
	.section	.nv.info._Z25selective_scan_fwd_kernelI32Selective_Scan_fwd_kernel_traitsILi32ELi8ELi1ELb0ELb1ELb1ELb1EN3c108BFloat16ENS1_7complexIfEEEEv13SSMParamsBase,"",@"SHT_CUDA_INFO"
	.sectionflags	@""
	.align	4


	//----- nvinfo : EIATTR_CUDA_API_VERSION
	.align		4
        /*0000*/ 	.byte	0x04, 0x37
        /*0002*/ 	.short	(.L_2039 - .L_2038)
.L_2038:
        /*0004*/ 	.word	0x00000082


	//----- nvinfo : EIATTR_KPARAM_INFO
	.align		4
.L_2039:
        /*0008*/ 	.byte	0x04, 0x17
        /*000a*/ 	.short	(.L_2041 - .L_2040)
.L_2040:
        /*000c*/ 	.word	0x00000000
        /*0010*/ 	.short	0x0000
        /*0012*/ 	.short	0x0000
        /*0014*/ 	.byte	0x00, 0xf0, 0x61, 0x04


	//----- nvinfo : EIATTR_SPARSE_MMA_MASK
	.align		4
.L_2041:
        /*0018*/ 	.byte	0x03, 0x50
        /*001a*/ 	.short	0x0000


	//----- nvinfo : EIATTR_MAXREG_COUNT
	.align		4
        /*001c*/ 	.byte	0x03, 0x1b
        /*001e*/ 	.short	0x00ff


	//----- nvinfo : EIATTR_NUM_BARRIERS
	.align		4
        /*0020*/ 	.byte	0x02, 0x4c
        /*0022*/ 	.byte	0x01
	.zero		1


	//----- nvinfo : EIATTR_MERCURY_ISA_VERSION
	.align		4
        /*0024*/ 	.byte	0x03, 0x5f
        /*0026*/ 	.short	0x0101


	//----- nvinfo : EIATTR_COOP_GROUP_MASK_REGIDS
	.align		4
        /*0028*/ 	.byte	0x04, 0x29
        /*002a*/ 	.short	(.L_2043 - .L_2042)


	//   ....[0]....
.L_2042:
        /*002c*/ 	.word	0xffffffff


	//   ....[1]....
        /*0030*/ 	.word	0xffffffff


	//   ....[2]....
        /*0034*/ 	.word	0xffffffff


	//   ....[3]....
        /*0038*/ 	.word	0xffffffff


	//   ....[4]....
        /*003c*/ 	.word	0xffffffff


	//   ....[5]....
        /*0040*/ 	.word	0xffffffff


	//   ....[6]....
        /*0044*/ 	.word	0xffffffff


	//   ....[7]....
        /*0048*/ 	.word	0xffffffff


	//   ....[8]....
        /*004c*/ 	.word	0xffffffff


	//   ....[9]....
        /*0050*/ 	.word	0xffffffff


	//   ....[10]....
        /*0054*/ 	.word	0xffffffff


	//   ....[11]....
        /*0058*/ 	.word	0xffffffff


	//   ....[12]....
        /*005c*/ 	.word	0xffffffff


	//   ....[13]....
        /*0060*/ 	.word	0xffffffff


	//   ....[14]....
        /*0064*/ 	.word	0xffffffff


	//   ....[15]....
        /*0068*/ 	.word	0xffffffff


	//   ....[16]....
        /*006c*/ 	.word	0xffffffff


	//   ....[17]....
        /*0070*/ 	.word	0xffffffff


	//   ....[18]....
        /*0074*/ 	.word	0xffffffff


	//   ....[19]....
        /*0078*/ 	.word	0xffffffff


	//   ....[20]....
        /*007c*/ 	.word	0xffffffff


	//   ....[21]....
        /*0080*/ 	.word	0xffffffff


	//   ....[22]....
        /*0084*/ 	.word	0xffffffff


	//   ....[23]....
        /*0088*/ 	.word	0xffffffff


	//   ....[24]....
        /*008c*/ 	.word	0xffffffff


	//   ....[25]....
        /*0090*/ 	.word	0xffffffff


	//   ....[26]....
        /*0094*/ 	.word	0xffffffff


	//   ....[27]....
        /*0098*/ 	.word	0xffffffff


	//   ....[28]....
        /*009c*/ 	.word	0xffffffff


	//   ....[29]....
        /*00a0*/ 	.word	0xffffffff


	//   ....[30]....
        /*00a4*/ 	.word	0xffffffff


	//----- nvinfo : EIATTR_COOP_GROUP_INSTR_OFFSETS
	.align		4
.L_2043:
        /*00a8*/ 	.byte	0x04, 0x28
        /*00aa*/ 	.short	(.L_2045 - .L_2044)


	//   ....[0]....
.L_2044:
        /*00ac*/ 	.word	0x00000d60


	//   ....[1]....
        /*00b0*/ 	.word	0x00000f70


	//   ....[2]....
        /*00b4*/ 	.word	0x00002f20


	//   ....[3]....
        /*00b8*/ 	.word	0x00003f20


	//   ....[4]....
        /*00bc*/ 	.word	0x00003f40


	//   ....[5]....
        /*00c0*/ 	.word	0x00003fc0


	//   ....[6]....
        /*00c4*/ 	.word	0x00003fd0


	//   ....[7]....
        /*00c8*/ 	.word	0x00004040


	//   ....[8]....
        /*00cc*/ 	.word	0x00004050


	//   ....[9]....
        /*00d0*/ 	.word	0x000040a0


	//   ....[10]....
        /*00d4*/ 	.word	0x000040c0


	//   ....[11]....
        /*00d8*/ 	.word	0x00004130


	//   ....[12]....
        /*00dc*/ 	.word	0x00004160


	//   ....[13]....
        /*00e0*/ 	.word	0x00004190


	//   ....[14]....
        /*00e4*/ 	.word	0x000041a0


	//   ....[15]....
        /*00e8*/ 	.word	0x00004240


	//   ....[16]....
        /*00ec*/ 	.word	0x00004260


	//   ....[17]....
        /*00f0*/ 	.word	0x00004280


	//   ....[18]....
        /*00f4*/ 	.word	0x00004290


	//   ....[19]....
        /*00f8*/ 	.word	0x000043f0


	//   ....[20]....
        /*00fc*/ 	.word	0x00004410


	//   ....[21]....
        /*0100*/ 	.word	0x00004420


	//   ....[22]....
        /*0104*/ 	.word	0x00004450


	//   ....[23]....
        /*0108*/ 	.word	0x000044f0


	//   ....[24]....
        /*010c*/ 	.word	0x00004780


	//   ....[25]....
        /*0110*/ 	.word	0x000047c0


	//   ....[26]....
        /*0114*/ 	.word	0x000047d0


	//   ....[27]....
        /*0118*/ 	.word	0x000047e0


	//   ....[28]....
        /*011c*/ 	.word	0x00005140


	//   ....[29]....
        /*0120*/ 	.word	0x00005640


	//   ....[30]....
        /*0124*/ 	.word	0x00005b90


	//----- nvinfo : EIATTR_VRC_CTA_INIT_COUNT
	.align		4
.L_2045:
        /*0128*/ 	.byte	0x02, 0x4a
	.zero		1
	.zero		1


	//----- nvinfo : EIATTR_EXIT_INSTR_OFFSETS
	.align		4
        /*012c*/ 	.byte	0x04, 0x1c
        /*012e*/ 	.short	(.L_2047 - .L_2046)


	//   ....[0]....
.L_2046:
        /*0130*/ 	.word	0x00000460


	//   ....[1]....
        /*0134*/ 	.word	0x00005e60


	//----- nvinfo : EIATTR_MAX_THREADS
	.align		4
.L_2047:
        /*0138*/ 	.byte	0x04, 0x05
        /*013a*/ 	.short	(.L_2049 - .L_2048)
.L_2048:
        /*013c*/ 	.word	0x00000020
        /*0140*/ 	.word	0x00000001
        /*0144*/ 	.word	0x00000001


	//----- nvinfo : EIATTR_CRS_STACK_SIZE
	.align		4
.L_2049:
        /*0148*/ 	.byte	0x04, 0x1e
        /*014a*/ 	.short	(.L_2051 - .L_2050)
.L_2050:
        /*014c*/ 	.word	0x00000000


	//----- nvinfo : EIATTR_CBANK_PARAM_SIZE
	.align		4
.L_2051:
        /*0150*/ 	.byte	0x03, 0x19
        /*0152*/ 	.short	0x0118


	//----- nvinfo : EIATTR_PARAM_CBANK
	.align		4
        /*0154*/ 	.byte	0x04, 0x0a
        /*0156*/ 	.short	(.L_2053 - .L_2052)
	.align		4
.L_2052:
        /*0158*/ 	.word	index@(.nv.constant0._Z25selective_scan_fwd_kernelI32Selective_Scan_fwd_kernel_traitsILi32ELi8ELi1ELb0ELb1ELb1ELb1EN3c108BFloat16ENS1_7complexIfEEEEv13SSMParamsBase)
        /*015c*/ 	.short	0x0380
        /*015e*/ 	.short	0x0118


	//----- nvinfo : EIATTR_SW_WAR
	.align		4
.L_2053:
        /*0160*/ 	.byte	0x04, 0x36
        /*0162*/ 	.short	(.L_2055 - .L_2054)
.L_2054:
        /*0164*/ 	.word	0x00000008
.L_2055:


//--------------------- .nv.info._Z25selective_scan_fwd_kernelI32Selective_Scan_fwd_kernel_traitsILi32ELi8ELi1ELb1ELb0ELb0ELb0EN3c108BFloat16ENS1_7complexIfEEEEv13SSMParamsBase --------------------------
	.section	.nv.info._Z25selective_scan_fwd_kernelI32Selective_Scan_fwd_kernel_traitsILi32ELi8ELi1ELb1ELb0ELb0ELb0EN3c108BFloat16ENS1_7complexIfEEEEv13SSMParamsBase,"",@"SHT_CUDA_INFO"
	.sectionflags	@""
	.align	4


	//----- nvinfo : EIATTR_CUDA_API_VERSION
	.align		4
        /*0000*/ 	.byte	0x04, 0x37
        /*0002*/ 	.short	(.L_2057 - .L_2056)
.L_2056:
        /*0004*/ 	.word	0x00000082


	//----- nvinfo : EIATTR_KPARAM_INFO
	.align		4
.L_2057:
        /*0008*/ 	.byte	0x04, 0x17
        /*000a*/ 	.short	(.L_2059 - .L_2058)
.L_2058:
        /*000c*/ 	.word	0x00000000
        /*0010*/ 	.short	0x0000
        /*0012*/ 	.short	0x0000
        /*0014*/ 	.byte	0x00, 0xf0, 0x61, 0x04


	//----- nvinfo : EIATTR_SPARSE_MMA_MASK
	.align		4
.L_2059:
        /*0018*/ 	.byte	0x03, 0x50
        /*001a*/ 	.short	0x0000


	//----- nvinfo : EIATTR_MAXREG_COUNT
	.align		4
        /*001c*/ 	.byte	0x03, 0x1b
        /*001e*/ 	.short	0x00ff


	//----- nvinfo : EIATTR_NUM_BARRIERS
	.align		4
        /*0020*/ 	.byte	0x02, 0x4c
        /*0022*/ 	.byte	0x01
	.zero		1


	//----- nvinfo : EIATTR_MERCURY_ISA_VERSION
	.align		4
        /*0024*/ 	.byte	0x03, 0x5f
        /*0026*/ 	.short	0x0101


	//----- nvinfo : EIATTR_COOP_GROUP_MASK_REGIDS
	.align		4
        /*0028*/ 	.byte	0x04, 0x29
        /*002a*/ 	.short	(.L_2061 - .L_2060)


	//   ....[0]....
.L_2060:
        /*002c*/ 	.word	0xffffffff


	//   ....[1]....
        /*0030*/ 	.word	0xffffffff


	//   ....[2]....
        /*0034*/ 	.word	0xffffffff


	//   ....[3]....
        /*0038*/ 	.word	0xffffffff


	//   ....[4]....
        /*003c*/ 	.word	0xffffffff


	//   ....[5]....
        /*0040*/ 	.word	0xffffffff


	//   ....[6]....
        /*0044*/ 	.word	0xffffffff


	//   ....[7]....
        /*0048*/ 	.word	0xffffffff


	//   ....[8]....
        /*004c*/ 	.word	0xffffffff


	//   ....[9]....
        /*0050*/ 	.word	0xffffffff


	//   ....[10]....
        /*0054*/ 	.word	0xffffffff


	//   ....[11]....
        /*0058*/ 	.word	0xffffffff


	//   ....[12]....
        /*005c*/ 	.word	0xffffffff


	//   ....[13]....
        /*0060*/ 	.word	0xffffffff


	//   ....[14]....
        /*0064*/ 	.word	0xffffffff


	//   ....[15]....
        /*0068*/ 	.word	0xffffffff


	//   ....[16]....
        /*006c*/ 	.word	0xffffffff


	//   ....[17]....
        /*0070*/ 	.word	0xffffffff


	//   ....[18]....
        /*0074*/ 	.word	0xffffffff


	//   ....[19]....
        /*0078*/ 	.word	0xffffffff


	//   ....[20]....
        /*007c*/ 	.word	0xffffffff


	//   ....[21]....
        /*0080*/ 	.word	0xffffffff


	//   ....[22]....
        /*0084*/ 	.word	0xffffffff


	//   ....[23]....
        /*0088*/ 	.word	0xffffffff


	//----- nvinfo : EIATTR_COOP_GROUP_INSTR_OFFSETS
	.align		4
.L_2061:
        /*008c*/ 	.byte	0x04, 0x28
        /*008e*/ 	.short	(.L_2063 - .L_2062)


	//   ....[0]....
.L_2062:
        /*0090*/ 	.word	0x00002630


	//   ....[1]....
        /*0094*/ 	.word	0x00002660


	//   ....[2]....
        /*0098*/ 	.word	0x000026f0


	//   ....[3]....
        /*009c*/ 	.word	0x00002710


	//   ....[4]....
        /*00a0*/ 	.word	0x00002770


	//   ....[5]....
        /*00a4*/ 	.word	0x00002780


	//   ....[6]....
        /*00a8*/ 	.word	0x000027e0


	//   ....[7]....
        /*00ac*/ 	.word	0x000027f0


	//   ....[8]....
        /*00b0*/ 	.word	0x00002860


	//   ....[9]....
        /*00b4*/ 	.word	0x00002870


	//   ....[10]....
        /*00b8*/ 	.word	0x000028c0


	//   ....[11]....
        /*00bc*/ 	.word	0x000028e0


	//   ....[12]....
        /*00c0*/ 	.word	0x00002950


	//   ....[13]....
        /*00c4*/ 	.word	0x00002980


	//   ....[14]....
        /*00c8*/ 	.word	0x000029b0


	//   ....[15]....
        /*00cc*/ 	.word	0x000029c0


	//   ....[16]....
        /*00d0*/ 	.word	0x00002a70


	//   ....[17]....
        /*00d4*/ 	.word	0x00002a90


	//   ....[18]....
        /*00d8*/ 	.word	0x00002aa0


	//   ....[19]....
        /*00dc*/ 	.word	0x00002ab0


	//   ....[20]....
        /*00e0*/ 	.word	0x00002c60


	//   ....[21]....
        /*00e4*/ 	.word	0x00002ca0


	//   ....[22]....
        /*00e8*/ 	.word	0x00002cb0


	//   ....[23]....
        /*00ec*/ 	.word	0x00002cc0


	//----- nvinfo : EIATTR_VRC_CTA_INIT_COUNT
	.align		4
.L_2063:
        /*00f0*/ 	.byte	0x02, 0x4a
	.zero		1
	.zero		1


	//----- nvinfo : EIATTR_EXIT_INSTR_OFFSETS
	.align		4
        /*00f4*/ 	.byte	0x04, 0x1c
        /*00f6*/ 	.short	(.L_2065 - .L_2064)


	//   ....[0]....
.L_2064:
        /*00f8*/ 	.word	0x000001f0


	//   ....[1]....
        /*00fc*/ 	.word	0x00003520


	//----- nvinfo : EIATTR_MAX_THREADS
	.align		4
.L_2065:
        /*0100*/ 	.byte	0x04, 0x05
        /*0102*/ 	.short	(.L_2067 - .L_2066)
.L_2066:
        /*0104*/ 	.word	0x00000020
        /*0108*/ 	.word	0x00000001
        /*010c*/ 	.word	0x00000001


	//----- nvinfo : EIATTR_CRS_STACK_SIZE
	.align		4
.L_2067:
        /*0110*/ 	.byte	0x04, 0x1e
        /*0112*/ 	.short	(.L_2069 - .L_2068)
.L_2068:
        /*0114*/ 	.word	0x00000000


	//----- nvinfo : EIATTR_CBANK_PARAM_SIZE
	.align		4
.L_2069:
        /*0118*/ 	.byte	0x03, 0x19
        /*011a*/ 	.short	0x0118


	//----- nvinfo : EIATTR_PARAM_CBANK
	.align		4
        /*011c*/ 	.byte	0x04, 0x0a
        /*011e*/ 	.short	(.L_2071 - .L_2070)
	.align		4
.L_2070:
        /*0120*/ 	.word	index@(.nv.constant0._Z25selective_scan_fwd_kernelI32Selective_Scan_fwd_kernel_traitsILi32ELi8ELi1ELb1ELb0ELb0ELb0EN3c108BFloat16ENS1_7complexIfEEEEv13SSMParamsBase)
        /*0124*/ 	.short	0x0380
        /*0126*/ 	.short	0x0118


	//----- nvinfo : EIATTR_SW_WAR
	.align		4
.L_2071:
        /*0128*/ 	.byte	0x04, 0x36
        /*012a*/ 	.short	(.L_2073 - .L_2072)
.L_2072:
        /*012c*/ 	.word	0x00000008
.L_2073:


//--------------------- .nv.info._Z25selective_scan_fwd_kernelI32Selective_Scan_fwd_kernel_traitsILi32ELi8ELi1ELb1ELb0ELb0ELb1EN3c108BFloat16ENS1_7complexIfEEEEv13SSMParamsBase --------------------------
	.section	.nv.info._Z25selective_scan_fwd_kernelI32Selective_Scan_fwd_kernel_traitsILi32ELi8ELi1ELb1ELb0ELb0ELb1EN3c108BFloat16ENS1_7complexIfEEEEv13SSMParamsBase,"",@"SHT_CUDA_INFO"
	.sectionflags	@""
	.align	4


	//----- nvinfo : EIATTR_CUDA_API_VERSION
	.align		4
        /*0000*/ 	.byte	0x04, 0x37
        /*0002*/ 	.short	(.L_2075 - .L_2074)
.L_2074:
        /*0004*/ 	.word	0x00000082


	//----- nvinfo : EIATTR_KPARAM_INFO
	.align		4
.L_2075:
        /*0008*/ 	.byte	0x04, 0x17
        /*000a*/ 	.short	(.L_2077 - .L_2076)
.L_2076:
        /*000c*/ 	.word	0x00000000
        /*0010*/ 	.short	0x0000
        /*0012*/ 	.short	0x0000
        /*0014*/ 	.byte	0x00, 0xf0, 0x61, 0x04


	//----- nvinfo : EIATTR_SPARSE_MMA_MASK
	.align		4
.L_2077:
        /*0018*/ 	.byte	0x03, 0x50
        /*001a*/ 	.short	0x0000


	//----- nvinfo : EIATTR_MAXREG_COUNT
	.align		4
        /*001c*/ 	.byte	0x03, 0x1b
        /*001e*/ 	.short	0x00ff


	//----- nvinfo : EIATTR_NUM_BARRIERS
	.align		4
        /*0020*/ 	.byte	0x02, 0x4c
        /*0022*/ 	.byte	0x01
	.zero		1


	//----- nvinfo : EIATTR_MERCURY_ISA_VERSION
	.align		4
        /*0024*/ 	.byte	0x03, 0x5f
        /*0026*/ 	.short	0x0101


	//----- nvinfo : EIATTR_COOP_GROUP_MASK_REGIDS
	.align		4
        /*0028*/ 	.byte	0x04, 0x29
        /*002a*/ 	.short	(.L_2079 - .L_2078)


	//   ....[0]....
.L_2078:
        /*002c*/ 	.word	0xffffffff


	//   ....[1]....
        /*0030*/ 	.word	0xffffffff


	//   ....[2]....
        /*0034*/ 	.word	0xffffffff


	//   ....[3]....
        /*0038*/ 	.word	0xffffffff


	//   ....[4]....
        /*003c*/ 	.word	0xffffffff


	//   ....[5]....
        /*0040*/ 	.word	0xffffffff


	//   ....[6]....
        /*0044*/ 	.word	0xffffffff


	//   ....[7]....
        /*0048*/ 	.word	0xffffffff


	//   ....[8]....
        /*004c*/ 	.word	0xffffffff


	//   ....[9]....
        /*0050*/ 	.word	0xffffffff


	//   ....[10]....
        /*0054*/ 	.word	0xffffffff


	//   ....[11]....
        /*0058*/ 	.word	0xffffffff


	//   ....[12]....
        /*005c*/ 	.word	0xffffffff


	//   ....[13]....
        /*0060*/ 	.word	0xffffffff


	//   ....[14]....
        /*0064*/ 	.word	0xffffffff


	//   ....[15]....
        /*0068*/ 	.word	0xffffffff


	//   ....[16]....
        /*006c*/ 	.word	0xffffffff


	//   ....[17]....
        /*0070*/ 	.word	0xffffffff


	//   ....[18]....
        /*0074*/ 	.word	0xffffffff


	//   ....[19]....
        /*0078*/ 	.word	0xffffffff


	//   ....[20]....
        /*007c*/ 	.word	0xffffffff


	//   ....[21]....
        /*0080*/ 	.word	0xffffffff


	//   ....[22]....
        /*0084*/ 	.word	0xffffffff


	//   ....[23]....
        /*0088*/ 	.word	0xffffffff


	//----- nvinfo : EIATTR_COOP_GROUP_INSTR_OFFSETS
	.align		4
.L_2079:
        /*008c*/ 	.byte	0x04, 0x28
        /*008e*/ 	.short	(.L_2081 - .L_2080)


	//   ....[0]....
.L_2080:
        /*0090*/ 	.word	0x00002780


	//   ....[1]....
        /*0094*/ 	.word	0x000027f0


	//   ....[2]....
        /*0098*/ 	.word	0x00002890


	//   ....[3]....
        /*009c*/ 	.word	0x000028b0


	//   ....[4]....
        /*00a0*/ 	.word	0x00002910


	//   ....[5]....
        /*00a4*/ 	.word	0x00002920


	//   ....[6]....
        /*00a8*/ 	.word	0x00002980


	//   ....[7]....
        /*00ac*/ 	.word	0x00002990


	//   ....[8]....
        /*00b0*/ 	.word	0x00002a00


	//   ....[9]....
        /*00b4*/ 	.word	0x00002a10


	//   ....[10]....
        /*00b8*/ 	.word	0x00002a70


	//   ....[11]....
        /*00bc*/ 	.word	0x00002a80


	//   ....[12]....
        /*00c0*/ 	.word	0x00002af0


	//   ....[13]....
        /*00c4*/ 	.word	0x00002b20


	//   ....[14]....
        /*00c8*/ 	.word	0x00002b60


	//   ....[15]....
        /*00cc*/ 	.word	0x00002b70


	//   ....[16]....
        /*00d0*/ 	.word	0x00002c20


	//   ....[17]....
        /*00d4*/ 	.word	0x00002c60


	//   ....[18]....
        /*00d8*/ 	.word	0x00002c70


	//   ....[19]....
        /*00dc*/ 	.word	0x00002c80


	//   ....[20]....
        /*00e0*/ 	.word	0x00002d90


	//   ....[21]....
        /*00e4*/ 	.word	0x00002dc0


	//   ....[22]....
        /*00e8*/ 	.word	0x00002de0


	//   ....[23]....
        /*00ec*/ 	.word	0x00002df0


	//----- nvinfo : EIATTR_VRC_CTA_INIT_COUNT
	.align		4
.L_2081:
        /*00f0*/ 	.byte	0x02, 0x4a
	.zero		1
	.zero		1


	//----- nvinfo : EIATTR_EXIT_INSTR_OFFSETS
	.align		4
        /*00f4*/ 	.byte	0x04, 0x1c
        /*00f6*/ 	.short	(.L_2083 - .L_2082)


	//   ....[0]....
.L_2082:
        /*00f8*/ 	.word	0x000001f0


	//   ....[1]....
        /*00fc*/ 	.word	0x00003b30


	//----- nvinfo : EIATTR_MAX_THREADS
	.align		4
.L_2083:
        /*0100*/ 	.byte	0x04, 0x05
        /*0102*/ 	.short	(.L_2085 - .L_2084)
.L_2084:
        /*0104*/ 	.word	0x00000020
        /*0108*/ 	.word	0x00000001
        /*010c*/ 	.word	0x00000001


	//----- nvinfo : EIATTR_CRS_STACK_SIZE
	.align		4
.L_2085:
        /*0110*/ 	.byte	0x04, 0x1e
        /*0112*/ 	.short	(.L_2087 - .L_2086)
.L_2086:
        /*0114*/ 	.word	0x00000000


	//----- nvinfo : EIATTR_CBANK_PARAM_SIZE
	.align		4
.L_2087:
        /*0118*/ 	.byte	0x03, 0x19
        /*011a*/ 	.short	0x0118


	//----- nvinfo : EIATTR_PARAM_CBANK
	.align		4
        /*011c*/ 	.byte	0x04, 0x0a
        /*011e*/ 	.short	(.L_2089 - .L_2088)
	.align		4
.L_2088:
        /*0120*/ 	.word	index@(.nv.constant0._Z25selective_scan_fwd_kernelI32Selective_Scan_fwd_kernel_traitsILi32ELi8ELi1ELb1ELb0ELb0ELb1EN3c108BFloat16ENS1_7complexIfEEEEv13SSMParamsBase)
        /*0124*/ 	.short	0x0380
        /*0126*/ 	.short	0x0118


	//----- nvinfo : EIATTR_SW_WAR
	.align		4
.L_2089:
        /*0128*/ 	.byte	0x04, 0x36
        /*012a*/ 	.short	(.L_2091 - .L_2090)
.L_2090:
        /*012c*/ 	.word	0x00000008
.L_2091:


//--------------------- .nv.info._Z25selective_scan_fwd_kernelI32Selective_Scan_fwd_kernel_traitsILi32ELi8ELi1ELb1ELb0ELb1ELb0EN3c108BFloat16ENS1_7complexIfEEEEv13SSMParamsBase --------------------------
	.section	.nv.info._Z25selective_scan_fwd_kernelI32Selective_Scan_fwd_kernel_traitsILi32ELi8ELi1ELb1ELb0ELb1ELb0EN3c108BFloat16ENS1_7complexIfEEEEv13SSMParamsBase,"",@"SHT_CUDA_INFO"
	.sectionflags	@""
	.align	4


	//----- nvinfo : EIATTR_CUDA_API_VERSION
	.align		4
        /*0000*/ 	.byte	0x04, 0x37
        /*0002*/ 	.short	(.L_2093 - .L_2092)
.L_2092:
        /*0004*/ 	.word	0x00000082


	//----- nvinfo : EIATTR_KPARAM_INFO
	.align		4
.L_2093:
        /*0008*/ 	.byte	0x04, 0x17
        /*000a*/ 	.short	(.L_2095 - .L_2094)
.L_2094:
        /*000c*/ 	.word	0x00000000
        /*0010*/ 	.short	0x0000
        /*0012*/ 	.short	0x0000
        /*0014*/ 	.byte	0x00, 0xf0, 0x61, 0x04


	//----- nvinfo : EIATTR_SPARSE_MMA_MASK
	.align		4
.L_2095:
        /*0018*/ 	.byte	0x03, 0x50
        /*001a*/ 	.short	0x0000


	//----- nvinfo : EIATTR_MAXREG_COUNT
	.align		4
        /*001c*/ 	.byte	0x03, 0x1b
        /*001e*/ 	.short	0x00ff


	//----- nvinfo : EIATTR_NUM_BARRIERS
	.align		4
        /*0020*/ 	.byte	0x02, 0x4c
        /*0022*/ 	.byte	0x01
	.zero		1


	//----- nvinfo : EIATTR_MERCURY_ISA_VERSION
	.align		4
        /*0024*/ 	.byte	0x03, 0x5f
        /*0026*/ 	.short	0x0101


	//----- nvinfo : EIATTR_COOP_GROUP_MASK_REGIDS
	.align		4
        /*0028*/ 	.byte	0x04, 0x29
        /*002a*/ 	.short	(.L_2097 - .L_2096)


	//   ....[0]....
.L_2096:
        /*002c*/ 	.word	0xffffffff


	//   ....[1]....
        /*0030*/ 	.word	0xffffffff


	//   ....[2]....
        /*0034*/ 	.word	0xffffffff


	//   ....[3]....
        /*0038*/ 	.word	0xffffffff


	//   ....[4]....
        /*003c*/ 	.word	0xffffffff


	//   ....[5]....
        /*0040*/ 	.word	0xffffffff


	//   ....[6]....
        /*0044*/ 	.word	0xffffffff


	//   ....[7]....
        /*0048*/ 	.word	0xffffffff


	//   ....[8]....
        /*004c*/ 	.word	0xffffffff


	//   ....[9]....
        /*0050*/ 	.word	0xffffffff


	//   ....[10]....
        /*0054*/ 	.word	0xffffffff


	//   ....[11]....
        /*0058*/ 	.word	0xffffffff


	//   ....[12]....
        /*005c*/ 	.word	0xffffffff


	//   ....[13]....
        /*0060*/ 	.word	0xffffffff


	//   ....[14]....
        /*0064*/ 	.word	0xffffffff


	//   ....[15]....
        /*0068*/ 	.word	0xffffffff


	//   ....[16]....
        /*006c*/ 	.word	0xffffffff


	//   ....[17]....
        /*0070*/ 	.word	0xffffffff


	//   ....[18]....
        /*0074*/ 	.word	0xffffffff


	//   ....[19]....
        /*0078*/ 	.word	0xffffffff


	//   ....[20]....
        /*007c*/ 	.word	0xffffffff


	//   ....[21]....
        /*0080*/ 	.word	0xffffffff


	//   ....[22]....
        /*0084*/ 	.word	0xffffffff


	//   ....[23]....
        /*0088*/ 	.word	0xffffffff


	//----- nvinfo : EIATTR_COOP_GROUP_INSTR_OFFSETS
	.align		4
.L_2097:
        /*008c*/ 	.byte	0x04, 0x28
        /*008e*/ 	.short	(.L_2099 - .L_2098)


	//   ....[0]....
.L_2098:
        /*0090*/ 	.word	0x00002830


	//   ....[1]....
        /*0094*/ 	.word	0x00002860


	//   ....[2]....
        /*0098*/ 	.word	0x000028f0


	//   ....[3]....
        /*009c*/ 	.word	0x00002910


	//   ....[4]....
        /*00a0*/ 	.word	0x00002970


	//   ....[5]....
        /*00a4*/ 	.word	0x00002980


	//   ....[6]....
        /*00a8*/ 	.word	0x000029e0


	//   ....[7]....
        /*00ac*/ 	.word	0x000029f0


	//   ....[8]....
        /*00b0*/ 	.word	0x00002a60


	//   ....[9]....
        /*00b4*/ 	.word	0x00002a70


	//   ....[10]....
        /*00b8*/ 	.word	0x00002ac0


	//   ....[11]....
        /*00bc*/ 	.word	0x00002ae0


	//   ....[12]....
        /*00c0*/ 	.word	0x00002b50


	//   ....[13]....
        /*00c4*/ 	.word	0x00002b80


	//   ....[14]....
        /*00c8*/ 	.word	0x00002bb0


	//   ....[15]....
        /*00cc*/ 	.word	0x00002bc0


	//   ....[16]....
        /*00d0*/ 	.word	0x00002c70


	//   ....[17]....
        /*00d4*/ 	.word	0x00002c90


	//   ....[18]....
        /*00d8*/ 	.word	0x00002ca0


	//   ....[19]....
        /*00dc*/ 	.word	0x00002cb0


	//   ....[20]....
        /*00e0*/ 	.word	0x00002e60


	//   ....[21]....
        /*00e4*/ 	.word	0x00002ea0


	//   ....[22]....
        /*00e8*/ 	.word	0x00002ed0


	//   ....[23]....
        /*00ec*/ 	.word	0x00002ee0


	//----- nvinfo : EIATTR_VRC_CTA_INIT_COUNT
	.align		4
.L_2099:
        /*00f0*/ 	.byte	0x02, 0x4a
	.zero		1
	.zero		1


	//----- nvinfo : EIATTR_EXIT_INSTR_OFFSETS
	.align		4
        /*00f4*/ 	.byte	0x04, 0x1c
        /*00f6*/ 	.short	(.L_2101 - .L_2100)


	//   ....[0]....
.L_2100:
        /*00f8*/ 	.word	0x00000380


	//   ....[1]....
        /*00fc*/ 	.word	0x00003ab0


	//----- nvinfo : EIATTR_MAX_THREADS
	.align		4
.L_2101:
        /*0100*/ 	.byte	0x04, 0x05
        /*0102*/ 	.short	(.L_2103 - .L_2102)
.L_2102:
        /*0104*/ 	.word	0x00000020
        /*0108*/ 	.word	0x00000001
        /*010c*/ 	.word	0x00000001


	//----- nvinfo : EIATTR_CRS_STACK_SIZE
	.align		4
.L_2103:
        /*0110*/ 	.byte	0x04, 0x1e
        /*0112*/ 	.short	(.L_2105 - .L_2104)
.L_2104:
        /*0114*/ 	.word	0x00000000


	//----- nvinfo : EIATTR_CBANK_PARAM_SIZE
	.align		4
.L_2105:
        /*0118*/ 	.byte	0x03, 0x19
        /*011a*/ 	.short	0x0118


	//----- nvinfo : EIATTR_PARAM_CBANK
	.align		4
        /*011c*/ 	.byte	0x04, 0x0a
        /*011e*/ 	.short	(.L_2107 - .L_2106)
	.align		4
.L_2106:
        /*0120*/ 	.word	index@(.nv.constant0._Z25selective_scan_fwd_kernelI32Selective_Scan_fwd_kernel_traitsILi32ELi8ELi1ELb1ELb0ELb1ELb0EN3c108BFloat16ENS1_7complexIfEEEEv13SSMParamsBase)
        /*0124*/ 	.short	0x0380
        /*0126*/ 	.short	0x0118


	//----- nvinfo : EIATTR_SW_WAR
	.align		4
.L_2107:
        /*0128*/ 	.byte	0x04, 0x36
        /*012a*/ 	.short	(.L_2109 - .L_2108)
.L_2108:
        /*012c*/ 	.word	0x00000008
.L_2109:


//--------------------- .nv.info._Z25selective_scan_fwd_kernelI32Selective_Scan_fwd_kernel_traitsILi32ELi8ELi1ELb1ELb0ELb1ELb1EN3c108BFloat16ENS1_7complexIfEEEEv13SSMParamsBase --------------------------
	.section	.nv.info._Z25selective_scan_fwd_kernelI32Selective_Scan_fwd_kernel_traitsILi32ELi8ELi1ELb1ELb0ELb1ELb1EN3c108BFloat16ENS1_7complexIfEEEEv13SSMParamsBase,"",@"SHT_CUDA_INFO"
	.sectionflags	@""
	.align	4


	//----- nvinfo : EIATTR_CUDA_API_VERSION
	.align		4
        /*0000*/ 	.byte	0x04, 0x37
        /*0002*/ 	.short	(.L_2111 - .L_2110)
.L_2110:
        /*0004*/ 	.word	0x00000082


	//----- nvinfo : EIATTR_KPARAM_INFO
	.align		4
.L_2111:
        /*0008*/ 	.byte	0x04, 0x17
        /*000a*/ 	.short	(.L_2113 - .L_2112)
.L_2112:
        /*000c*/ 	.word	0x00000000
        /*0010*/ 	.short	0x0000
        /*0012*/ 	.short	0x0000
        /*0014*/ 	.byte	0x00, 0xf0, 0x61, 0x04


	//----- nvinfo : EIATTR_SPARSE_MMA_MASK
	.align		4
.L_2113:
        /*0018*/ 	.byte	0x03, 0x50
        /*001a*/ 	.short	0x0000


	//----- nvinfo : EIATTR_MAXREG_COUNT
	.align		4
        /*001c*/ 	.byte	0x03, 0x1b
        /*001e*/ 	.short	0x00ff


	//----- nvinfo : EIATTR_NUM_BARRIERS
	.align		4
        /*0020*/ 	.byte	0x02, 0x4c
        /*0022*/ 	.byte	0x01
	.zero		1


	//----- nvinfo : EIATTR_MERCURY_ISA_VERSION
	.align		4
        /*0024*/ 	.byte	0x03, 0x5f
        /*0026*/ 	.short	0x0101


	//----- nvinfo : EIATTR_COOP_GROUP_MASK_REGIDS
	.align		4
        /*0028*/ 	.byte	0x04, 0x29
        /*002a*/ 	.short	(.L_2115 - .L_2114)


	//   ....[0]....
.L_2114:
        /*002c*/ 	.word	0xffffffff


	//   ....[1]....
        /*0030*/ 	.word	0xffffffff


	//   ....[2]....
        /*0034*/ 	.word	0xffffffff


	//   ....[3]....
        /*0038*/ 	.word	0xffffffff


	//   ....[4]....
        /*003c*/ 	.word	0xffffffff


	//   ....[5]....
        /*0040*/ 	.word	0xffffffff


	//   ....[6]....
        /*0044*/ 	.word	0xffffffff


	//   ....[7]....
        /*0048*/ 	.word	0xffffffff


	//   ....[8]....
        /*004c*/ 	.word	0xffffffff


	//   ....[9]....
        /*0050*/ 	.word	0xffffffff


	//   ....[10]....
        /*0054*/ 	.word	0xffffffff


	//   ....[11]....
        /*0058*/ 	.word	0xffffffff


	//   ....[12]....
        /*005c*/ 	.word	0xffffffff


	//   ....[13]....
        /*0060*/ 	.word	0xffffffff


	//   ....[14]....
        /*0064*/ 	.word	0xffffffff


	//   ....[15]....
        /*0068*/ 	.word	0xffffffff


	//   ....[16]....
        /*006c*/ 	.word	0xffffffff


	//   ....[17]....
        /*0070*/ 	.word	0xffffffff


	//   ....[18]....
        /*0074*/ 	.word	0xffffffff


	//   ....[19]....
        /*0078*/ 	.word	0xffffffff


	//   ....[20]....
        /*007c*/ 	.word	0xffffffff


	//   ....[21]....
        /*0080*/ 	.word	0xffffffff


	//   ....[22]....
        /*0084*/ 	.word	0xffffffff


	//   ....[23]....
        /*0088*/ 	.word	0xffffffff


	//----- nvinfo : EIATTR_COOP_GROUP_INSTR_OFFSETS
	.align		4
.L_2115:
        /*008c*/ 	.byte	0x04, 0x28
        /*008e*/ 	.short	(.L_2117 - .L_2116)


	//   ....[0]....
.L_2116:
        /*0090*/ 	.word	0x00002980


	//   ....[1]....
        /*0094*/ 	.word	0x000029b0


	//   ....[2]....
        /*0098*/ 	.word	0x00002a40


	//   ....[3]....
        /*009c*/ 	.word	0x00002a60


	//   ....[4]....
        /*00a0*/ 	.word	0x00002ac0


	//   ....[5]....
        /*00a4*/ 	.word	0x00002ad0


	//   ....[6]....
        /*00a8*/ 	.word	0x00002b30


	//   ....[7]....
        /*00ac*/ 	.word	0x00002b40


	//   ....[8]....
        /*00b0*/ 	.word	0x00002bb0


	//   ....[9]....
        /*00b4*/ 	.word	0x00002bc0


	//   ....[10]....
        /*00b8*/ 	.word	0x00002c10


	//   ....[11]....
        /*00bc*/ 	.word	0x00002c30


	//   ....[12]....
        /*00c0*/ 	.word	0x00002ca0


	//   ....[13]....
        /*00c4*/ 	.word	0x00002cd0


	//   ....[14]....
        /*00c8*/ 	.word	0x00002d00


	//   ....[15]....
        /*00cc*/ 	.word	0x00002d10


	//   ....[16]....
        /*00d0*/ 	.word	0x00002dc0


	//   ....[17]....
        /*00d4*/ 	.word	0x00002de0


	//   ....[18]....
        /*00d8*/ 	.word	0x00002df0


	//   ....[19]....
        /*00dc*/ 	.word	0x00002e00


	//   ....[20]....
        /*00e0*/ 	.word	0x00002fb0


	//   ....[21]....
        /*00e4*/ 	.word	0x00002fe0


	//   ....[22]....
        /*00e8*/ 	.word	0x00003020


	//   ....[23]....
        /*00ec*/ 	.word	0x00003050


	//----- nvinfo : EIATTR_VRC_CTA_INIT_COUNT
	.align		4
.L_2117:
        /*00f0*/ 	.byte	0x02, 0x4a
	.zero		1
	.zero		1


	//----- nvinfo : EIATTR_EXIT_INSTR_OFFSETS
	.align		4
        /*00f4*/ 	.byte	0x04, 0x1c
        /*00f6*/ 	.short	(.L_2119 - .L_2118)


	//   ....[0]....
.L_2118:
        /*00f8*/ 	.word	0x00000440


	//   ....[1]....
        /*00fc*/ 	.word	0x000040d0


	//----- nvinfo : EIATTR_MAX_THREADS
	.align		4
.L_2119:
        /*0100*/ 	.byte	0x04, 0x05
        /*0102*/ 	.short	(.L_2121 - .L_2120)
.L_2120:
        /*0104*/ 	.word	0x00000020
        /*0108*/ 	.word	0x00000001
        /*010c*/ 	.word	0x00000001


	//----- nvinfo : EIATTR_CRS_STACK_SIZE
	.align		4
.L_2121:
        /*0110*/ 	.byte	0x04, 0x1e
        /*0112*/ 	.short	(.L_2123 - .L_2122)
.L_2122:
        /*0114*/ 	.word	0x00000000


	//----- nvinfo : EIATTR_CBANK_PARAM_SIZE
	.align		4
.L_2123:
        /*0118*/ 	.byte	0x03, 0x19
        /*011a*/ 	.short	0x0118


	//----- nvinfo : EIATTR_PARAM_CBANK
	.align		4
        /*011c*/ 	.byte	0x04, 0x0a
        /*011e*/ 	.short	(.L_2125 - .L_2124)
	.align		4
.L_2124:
        /*0120*/ 	.word	index@(.nv.constant0._Z25selective_scan_fwd_kernelI32Selective_Scan_fwd_kernel_traitsILi32ELi8ELi1ELb1ELb0ELb1ELb1EN3c108BFloat16ENS1_7complexIfEEEEv13SSMParamsBase)
        /*0124*/ 	.short	0x0380
        /*0126*/ 	.short	0x0118


	//----- nvinfo : EIATTR_SW_WAR
	.align		4
.L_2125:
        /*0128*/ 	.byte	0x04, 0x36
        /*012a*/ 	.short	(.L_2127 - .L_2126)
.L_2126:
        /*012c*/ 	.word	0x00000008
.L_2127:


//--------------------- .nv.info._Z25selective_scan_fwd_kernelI32Selective_Scan_fwd_kernel_traitsILi32ELi8ELi1ELb1ELb1ELb0ELb0EN3c108BFloat16ENS1_7complexIfEEEEv13SSMParamsBase --------------------------
	.section	.nv.info._Z25selective_scan_fwd_kernelI32Selective_Scan_fwd_kernel_traitsILi32ELi8ELi1ELb1ELb1ELb0ELb0EN3c108BFloat16ENS1_7complexIfEEEEv13SSMParamsBase,"",@"SHT_CUDA_INFO"
	.sectionflags	@""
	.align	4


	//----- nvinfo : EIATTR_CUDA_API_VERSION
	.align		4
        /*0000*/ 	.byte	0x04, 0x37
        /*0002*/ 	.short	(.L_2129 - .L_2128)
.L_2128:
        /*0004*/ 	.word	0x00000082


	//----- nvinfo : EIATTR_KPARAM_INFO
	.align		4
.L_2129:
        /*0008*/ 	.byte	0x04, 0x17
        /*000a*/ 	.short	(.L_2131 - .L_2130)
.L_2130:
        /*000c*/ 	.word	0x00000000
        /*0010*/ 	.short	0x0000
        /*0012*/ 	.short	0x0000
        /*0014*/ 	.byte	0x00, 0xf0, 0x61, 0x04


	//----- nvinfo : EIATTR_SPARSE_MMA_MASK
	.align		4
.L_2131:
        /*0018*/ 	.byte	0x03, 0x50
        /*001a*/ 	.short	0x0000


	//----- nvinfo : EIATTR_MAXREG_COUNT
	.align		4
        /*001c*/ 	.byte	0x03, 0x1b
        /*001e*/ 	.short	0x00ff


	//----- nvinfo : EIATTR_NUM_BARRIERS
	.align		4
        /*0020*/ 	.byte	0x02, 0x4c
        /*0022*/ 	.byte	0x01
	.zero		1


	//----- nvinfo : EIATTR_MERCURY_ISA_VERSION
	.align		4
        /*0024*/ 	.byte	0x03, 0x5f
        /*0026*/ 	.short	0x0101


	//----- nvinfo : EIATTR_COOP_GROUP_MASK_REGIDS
	.align		4
        /*0028*/ 	.byte	0x04, 0x29
        /*002a*/ 	.short	(.L_2133 - .L_2132)


	//   ....[0]....
.L_2132:
        /*002c*/ 	.word	0xffffffff


	//   ....[1]....
        /*0030*/ 	.word	0xffffffff


	//   ....[2]....
        /*0034*/ 	.word	0xffffffff


	//   ....[3]....
        /*0038*/ 	.word	0xffffffff


	//   ....[4]....
        /*003c*/ 	.word	0xffffffff


	//   ....[5]....
        /*0040*/ 	.word	0xffffffff


	//   ....[6]....
        /*0044*/ 	.word	0xffffffff


	//   ....[7]....
        /*0048*/ 	.word	0xffffffff


	//   ....[8]....
        /*004c*/ 	.word	0xffffffff


	//   ....[9]....
        /*0050*/ 	.word	0xffffffff


	//   ....[10]....
        /*0054*/ 	.word	0xffffffff


	//   ....[11]....
        /*0058*/ 	.word	0xffffffff


	//   ....[12]....
        /*005c*/ 	.word	0xffffffff


	//   ....[13]....
        /*0060*/ 	.word	0xffffffff


	//   ....[14]....
        /*0064*/ 	.word	0xffffffff


	//   ....[15]....
        /*0068*/ 	.word	0xffffffff


	//   ....[16]....
        /*006c*/ 	.word	0xffffffff


	//   ....[17]....
        /*0070*/ 	.word	0xffffffff


	//   ....[18]....
        /*0074*/ 	.word	0xffffffff


	//   ....[19]....
        /*0078*/ 	.word	0xffffffff


	//   ....[20]....
        /*007c*/ 	.word	0xffffffff


	//   ....[21]....
        /*0080*/ 	.word	0xffffffff


	//   ....[22]....
        /*0084*/ 	.word	0xffffffff


	//   ....[23]....
        /*0088*/ 	.word	0xffffffff


	//----- nvinfo : EIATTR_COOP_GROUP_INSTR_OFFSETS
	.align		4
.L_2133:
        /*008c*/ 	.byte	0x04, 0x28
        /*008e*/ 	.short	(.L_2135 - .L_2134)


	//   ....[0]....
.L_2134:
        /*0090*/ 	.word	0x00002ab0


	//   ....[1]....
        /*0094*/ 	.word	0x00002ae0


	//   ....[2]....
        /*0098*/ 	.word	0x00002b70


	//   ....[3]....
        /*009c*/ 	.word	0x00002b90


	//   ....[4]....
        /*00a0*/ 	.word	0x00002bf0


	//   ....[5]....
        /*00a4*/ 	.word	0x00002c00


	//   ....[6]....
        /*00a8*/ 	.word	0x00002c90


	//   ....[7]....
        /*00ac*/ 	.word	0x00002cb0


	//   ....[8]....
        /*00b0*/ 	.word	0x00002d10


	//   ....[9]....
        /*00b4*/ 	.word	0x00002d20


	//   ....[10]....
        /*00b8*/ 	.word	0x00002d70


	//   ....[11]....
        /*00bc*/ 	.word	0x00002d90


	//   ....[12]....
        /*00c0*/ 	.word	0x00002e00


	//   ....[13]....
        /*00c4*/ 	.word	0x00002e30


	//   ....[14]....
        /*00c8*/ 	.word	0x00002e60


	//   ....[15]....
        /*00cc*/ 	.word	0x00002e70


	//   ....[16]....
        /*00d0*/ 	.word	0x00002f10


	//   ....[17]....
        /*00d4*/ 	.word	0x00002f40


	//   ....[18]....
        /*00d8*/ 	.word	0x00002f50


	//   ....[19]....
        /*00dc*/ 	.word	0x00002f60


	//   ....[20]....
        /*00e0*/ 	.word	0x00003120


	//   ....[21]....
        /*00e4*/ 	.word	0x00003150


	//   ....[22]....
        /*00e8*/ 	.word	0x00003170


	//   ....[23]....
        /*00ec*/ 	.word	0x00003180


	//----- nvinfo : EIATTR_VRC_CTA_INIT_COUNT
	.align		4
.L_2135:
        /*00f0*/ 	.byte	0x02, 0x4a
	.zero		1
	.zero		1


	//----- nvinfo : EIATTR_EXIT_INSTR_OFFSETS
	.align		4
        /*00f4*/ 	.byte	0x04, 0x1c
        /*00f6*/ 	.short	(.L_2137 - .L_2136)


	//   ....[0]....
.L_2136:
        /*00f8*/ 	.word	0x00000390


	//   ....[1]....
        /*00fc*/ 	.word	0x000039f0


	//----- nvinfo : EIATTR_MAX_THREADS
	.align		4
.L_2137:
        /*0100*/ 	.byte	0x04, 0x05
        /*0102*/ 	.short	(.L_2139 - .L_2138)
.L_2138:
        /*0104*/ 	.word	0x00000020
        /*0108*/ 	.word	0x00000001
        /*010c*/ 	.word	0x00000001


	//----- nvinfo : EIATTR_CRS_STACK_SIZE
	.align		4
.L_2139:
        /*0110*/ 	.byte	0x04, 0x1e
        /*0112*/ 	.short	(.L_2141 - .L_2140)
.L_2140:
        /*0114*/ 	.word	0x00000000


	//----- nvinfo : EIATTR_CBANK_PARAM_SIZE
	.align		4
.L_2141:
        /*0118*/ 	.byte	0x03, 0x19
        /*011a*/ 	.short	0x0118


	//----- nvinfo : EIATTR_PARAM_CBANK
	.align		4
        /*011c*/ 	.byte	0x04, 0x0a
        /*011e*/ 	.short	(.L_2143 - .L_2142)
	.align		4
.L_2142:
        /*0120*/ 	.word	index@(.nv.constant0._Z25selective_scan_fwd_kernelI32Selective_Scan_fwd_kernel_traitsILi32ELi8ELi1ELb1ELb1ELb0ELb0EN3c108BFloat16ENS1_7complexIfEEEEv13SSMParamsBase)
        /*0124*/ 	.short	0x0380
        /*0126*/ 	.short	0x0118


	//----- nvinfo : EIATTR_SW_WAR
	.align		4
.L_2143:
        /*0128*/ 	.byte	0x04, 0x36
        /*012a*/ 	.short	(.L_2145 - .L_2144)
.L_2144:
        /*012c*/ 	.word	0x00000008
.L_2145:


//--------------------- .nv.info._Z25selective_scan_fwd_kernelI32Selective_Scan_fwd_kernel_traitsILi32ELi8ELi1ELb1ELb1ELb0ELb1EN3c108BFloat16ENS1_7complexIfEEEEv13SSMParamsBase --------------------------
	.section	.nv.info._Z25selective_scan_fwd_kernelI32Selective_Scan_fwd_kernel_traitsILi32ELi8ELi1ELb1ELb1ELb0ELb1EN3c108BFloat16ENS1_7complexIfEEEEv13SSMParamsBase,"",@"SHT_CUDA_INFO"
	.sectionflags	@""
	.align	4


	//----- nvinfo : EIATTR_CUDA_API_VERSION
	.align		4
        /*0000*/ 	.byte	0x04, 0x37
        /*0002*/ 	.short	(.L_2147 - .L_2146)
.L_2146:
        /*0004*/ 	.word	0x00000082


	//----- nvinfo : EIATTR_KPARAM_INFO
	.align		4
.L_2147:
        /*0008*/ 	.byte	0x04, 0x17
        /*000a*/ 	.short	(.L_2149 - .L_2148)
.L_2148:
        /*000c*/ 	.word	0x00000000
        /*0010*/ 	.short	0x0000
        /*0012*/ 	.short	0x0000
        /*0014*/ 	.byte	0x00, 0xf0, 0x61, 0x04


	//----- nvinfo : EIATTR_SPARSE_MMA_MASK
	.align		4
.L_2149:
        /*0018*/ 	.byte	0x03, 0x50
        /*001a*/ 	.short	0x0000


	//----- nvinfo : EIATTR_MAXREG_COUNT
	.align		4
        /*001c*/ 	.byte	0x03, 0x1b
        /*001e*/ 	.short	0x00ff


	//----- nvinfo : EIATTR_NUM_BARRIERS
	.align		4
        /*0020*/ 	.byte	0x02, 0x4c
        /*0022*/ 	.byte	0x01
	.zero		1


	//----- nvinfo : EIATTR_MERCURY_ISA_VERSION
	.align		4
        /*0024*/ 	.byte	0x03, 0x5f
        /*0026*/ 	.short	0x0101


	//----- nvinfo : EIATTR_COOP_GROUP_MASK_REGIDS
	.align		4
        /*0028*/ 	.byte	0x04, 0x29
        /*002a*/ 	.short	(.L_2151 - .L_2150)


	//   ....[0]....
.L_2150:
        /*002c*/ 	.word	0xffffffff


	//   ....[1]....
        /*0030*/ 	.word	0xffffffff


	//   ....[2]....
        /*0034*/ 	.word	0xffffffff


	//   ....[3]....
        /*0038*/ 	.word	0xffffffff


	//   ....[4]....
        /*003c*/ 	.word	0xffffffff


	//   ....[5]....
        /*0040*/ 	.word	0xffffffff


	//   ....[6]....
        /*0044*/ 	.word	0xffffffff


	//   ....[7]....
        /*0048*/ 	.word	0xffffffff


	//   ....[8]....
        /*004c*/ 	.word	0xffffffff


	//   ....[9]....
        /*0050*/ 	.word	0xffffffff


	//   ....[10]....
        /*0054*/ 	.word	0xffffffff


	//   ....[11]....
        /*0058*/ 	.word	0xffffffff


	//   ....[12]....
        /*005c*/ 	.word	0xffffffff


	//   ....[13]....
        /*0060*/ 	.word	0xffffffff


	//   ....[14]....
        /*0064*/ 	.word	0xffffffff


	//   ....[15]....
        /*0068*/ 	.word	0xffffffff


	//   ....[16]....
        /*006c*/ 	.word	0xffffffff


	//   ....[17]....
        /*0070*/ 	.word	0xffffffff


	//   ....[18]....
        /*0074*/ 	.word	0xffffffff


	//   ....[19]....
        /*0078*/ 	.word	0xffffffff


	//   ....[20]....
        /*007c*/ 	.word	0xffffffff


	//   ....[21]....
        /*0080*/ 	.word	0xffffffff


	//   ....[22]....
        /*0084*/ 	.word	0xffffffff


	//   ....[23]....
        /*0088*/ 	.word	0xffffffff


	//----- nvinfo : EIATTR_COOP_GROUP_INSTR_OFFSETS
	.align		4
.L_2151:
        /*008c*/ 	.byte	0x04, 0x28
        /*008e*/ 	.short	(.L_2153 - .L_2152)


	//   ....[0]....
.L_2152:
        /*0090*/ 	.word	0x00002bd0


	//   ....[1]....
        /*0094*/ 	.word	0x00002c00


	//   ....[2]....
        /*0098*/ 	.word	0x00002c90


	//   ....[3]....
        /*009c*/ 	.word	0x00002cb0


	//   ....[4]....
        /*00a0*/ 	.word	0x00002d10


	//   ....[5]....
        /*00a4*/ 	.word	0x00002d20


	//   ....[6]....
        /*00a8*/ 	.word	0x00002db0


	//   ....[7]....
        /*00ac*/ 	.word	0x00002dd0


	//   ....[8]....
        /*00b0*/ 	.word	0x00002e30


	//   ....[9]....
        /*00b4*/ 	.word	0x00002e40


	//   ....[10]....
        /*00b8*/ 	.word	0x00002e90


	//   ....[11]....
        /*00bc*/ 	.word	0x00002eb0


	//   ....[12]....
        /*00c0*/ 	.word	0x00002f20


	//   ....[13]....
        /*00c4*/ 	.word	0x00002f50


	//   ....[14]....
        /*00c8*/ 	.word	0x00002f80


	//   ....[15]....
        /*00cc*/ 	.word	0x00002f90


	//   ....[16]....
        /*00d0*/ 	.word	0x00003030


	//   ....[17]....
        /*00d4*/ 	.word	0x00003060


	//   ....[18]....
        /*00d8*/ 	.word	0x00003070


	//   ....[19]....
        /*00dc*/ 	.word	0x00003080


	//   ....[20]....
        /*00e0*/ 	.word	0x00003240


	//   ....[21]....
        /*00e4*/ 	.word	0x00003270


	//   ....[22]....
        /*00e8*/ 	.word	0x00003290


	//   ....[23]....
        /*00ec*/ 	.word	0x000032a0


	//----- nvinfo : EIATTR_VRC_CTA_INIT_COUNT
	.align		4
.L_2153:
        /*00f0*/ 	.byte	0x02, 0x4a
	.zero		1
	.zero		1


	//----- nvinfo : EIATTR_EXIT_INSTR_OFFSETS
	.align		4
        /*00f4*/ 	.byte	0x04, 0x1c
        /*00f6*/ 	.short	(.L_2155 - .L_2154)


	//   ....[0]....
.L_2154:
        /*00f8*/ 	.word	0x00000450


	//   ....[1]....
        /*00fc*/ 	.word	0x00003fe0


	//----- nvinfo : EIATTR_MAX_THREADS
	.align		4
.L_2155:
        /*0100*/ 	.byte	0x04, 0x05
        /*0102*/ 	.short	(.L_2157 - .L_2156)
.L_2156:
        /*0104*/ 	.word	0x00000020
        /*0108*/ 	.word	0x00000001
        /*010c*/ 	.word	0x00000001


	//----- nvinfo : EIATTR_CRS_STACK_SIZE
	.align		4
.L_2157:
        /*0110*/ 	.byte	0x04, 0x1e
        /*0112*/ 	.short	(.L_2159 - .L_2158)
.L_2158:
        /*0114*/ 	.word	0x00000000


	//----- nvinfo : EIATTR_CBANK_PARAM_SIZE
	.align		4
.L_2159:
        /*0118*/ 	.byte	0x03, 0x19
        /*011a*/ 	.short	0x0118


	//----- nvinfo : EIATTR_PARAM_CBANK
	.align		4
        /*011c*/ 	.byte	0x04, 0x0a
        /*011e*/ 	.short	(.L_2161 - .L_2160)
	.align		4
.L_2160:
        /*0120*/ 	.word	index@(.nv.constant0._Z25selective_scan_fwd_kernelI32Selective_Scan_fwd_kernel_traitsILi32ELi8ELi1ELb1ELb1ELb0ELb1EN3c108BFloat16ENS1_7complexIfEEEEv13SSMParamsBase)
        /*0124*/ 	.short	0x0380
        /*0126*/ 	.short	0x0118


	//----- nvinfo : EIATTR_SW_WAR
	.align		4
.L_2161:
        /*0128*/ 	.byte	0x04, 0x36
        /*012a*/ 	.short	(.L_2163 - .L_2162)
.L_2162:
        /*012c*/ 	.word	0x00000008
.L_2163:


//--------------------- .nv.info._Z25selective_scan_fwd_kernelI32Selective_Scan_fwd_kernel_traitsILi32ELi8ELi1ELb1ELb1ELb1ELb0EN3c108BFloat16ENS1_7complexIfEEEEv13SSMParamsBase --------------------------
	.section	.nv.info._Z25selective_scan_fwd_kernelI32Selective_Scan_fwd_kernel_traitsILi32ELi8ELi1ELb1ELb1ELb1ELb0EN3c108BFloat16ENS1_7complexIfEEEEv13SSMParamsBase,"",@"SHT_CUDA_INFO"
	.sectionflags	@""
	.align	4


	//----- nvinfo : EIATTR_CUDA_API_VERSION
	.align		4
        /*0000*/ 	.byte	0x04, 0x37
        /*0002*/ 	.short	(.L_2165 - .L_2164)
.L_2164:
        /*0004*/ 	.word	0x00000082


	//----- nvinfo : EIATTR_KPARAM_INFO
	.align		4
.L_2165:
        /*0008*/ 	.byte	0x04, 0x17
        /*000a*/ 	.short	(.L_2167 - .L_2166)
.L_2166:
        /*000c*/ 	.word	0x00000000
        /*0010*/ 	.short	0x0000
        /*0012*/ 	.short	0x0000
        /*0014*/ 	.byte	0x00, 0xf0, 0x61, 0x04


	//----- nvinfo : EIATTR_SPARSE_MMA_MASK
	.align		4
.L_2167:
        /*0018*/ 	.byte	0x03, 0x50
        /*001a*/ 	.short	0x0000


	//----- nvinfo : EIATTR_MAXREG_COUNT
	.align		4
        /*001c*/ 	.byte	0x03, 0x1b
        /*001e*/ 	.short	0x00ff


	//----- nvinfo : EIATTR_NUM_BARRIERS
	.align		4
        /*0020*/ 	.byte	0x02, 0x4c
        /*0022*/ 	.byte	0x01
	.zero		1


	//----- nvinfo : EIATTR_MERCURY_ISA_VERSION
	.align		4
        /*0024*/ 	.byte	0x03, 0x5f
        /*0026*/ 	.short	0x0101


	//----- nvinfo : EIATTR_COOP_GROUP_MASK_REGIDS
	.align		4
        /*0028*/ 	.byte	0x04, 0x29
        /*002a*/ 	.short	(.L_2169 - .L_2168)


	//   ....[0]....
.L_2168:
        /*002c*/ 	.word	0xffffffff


	//   ....[1]....
        /*0030*/ 	.word	0xffffffff


	//   ....[2]....
        /*0034*/ 	.word	0xffffffff


	//   ....[3]....
        /*0038*/ 	.word	0xffffffff


	//   ....[4]....
        /*003c*/ 	.word	0xffffffff


	//   ....[5]....
        /*0040*/ 	.word	0xffffffff


	//   ....[6]....
        /*0044*/ 	.word	0xffffffff


	//   ....[7]....
        /*0048*/ 	.word	0xffffffff


	//   ....[8]....
        /*004c*/ 	.word	0xffffffff


	//   ....[9]....
        /*0050*/ 	.word	0xffffffff


	//   ....[10]....
        /*0054*/ 	.word	0xffffffff


	//   ....[11]....
        /*0058*/ 	.word	0xffffffff


	//   ....[12]....
        /*005c*/ 	.word	0xffffffff


	//   ....[13]....
        /*0060*/ 	.word	0xffffffff


	//   ....[14]....
        /*0064*/ 	.word	0xffffffff


	//   ....[15]....
        /*0068*/ 	.word	0xffffffff


	//   ....[16]....
        /*006c*/ 	.word	0xffffffff


	//   ....[17]....
        /*0070*/ 	.word	0xffffffff


	//   ....[18]....
        /*0074*/ 	.word	0xffffffff


	//   ....[19]....
        /*0078*/ 	.word	0xffffffff


	//   ....[20]....
        /*007c*/ 	.word	0xffffffff


	//   ....[21]....
        /*0080*/ 	.word	0xffffffff


	//   ....[22]....
        /*0084*/ 	.word	0xffffffff


	//   ....[23]....
        /*0088*/ 	.word	0xffffffff


	//----- nvinfo : EIATTR_COOP_GROUP_INSTR_OFFSETS
	.align		4
.L_2169:
        /*008c*/ 	.byte	0x04, 0x28
        /*008e*/ 	.short	(.L_2171 - .L_2170)


	//   ....[0]....
.L_2170:
        /*0090*/ 	.word	0x00002ab0


	//   ....[1]....
        /*0094*/ 	.word	0x00002ae0


	//   ....[2]....
        /*0098*/ 	.word	0x00002b70


	//   ....[3]....
        /*009c*/ 	.word	0x00002b80


	//   ....[4]....
        /*00a0*/ 	.word	0x00002bf0


	//   ....[5]....
        /*00a4*/ 	.word	0x00002c00


	//   ....[6]....
        /*00a8*/ 	.word	0x00002c60


	//   ....[7]....
        /*00ac*/ 	.word	0x00002c70


	//   ....[8]....
        /*00b0*/ 	.word	0x00002ce0


	//   ....[9]....
        /*00b4*/ 	.word	0x00002d00


	//   ....[10]....
        /*00b8*/ 	.word	0x00002d40


	//   ....[11]....
        /*00bc*/ 	.word	0x00002d60


	//   ....[12]....
        /*00c0*/ 	.word	0x00002de0


	//   ....[13]....
        /*00c4*/ 	.word	0x00002e10


	//   ....[14]....
        /*00c8*/ 	.word	0x00002e30


	//   ....[15]....
        /*00cc*/ 	.word	0x00002e40


	//   ....[16]....
        /*00d0*/ 	.word	0x00002ef0


	//   ....[17]....
        /*00d4*/ 	.word	0x00002f10


	//   ....[18]....
        /*00d8*/ 	.word	0x00002f20


	//   ....[19]....
        /*00dc*/ 	.word	0x00002f30


	//   ....[20]....
        /*00e0*/ 	.word	0x000030f0


	//   ....[21]....
        /*00e4*/ 	.word	0x00003130


	//   ....[22]....
        /*00e8*/ 	.word	0x00003140


	//   ....[23]....
        /*00ec*/ 	.word	0x00003150


	//----- nvinfo : EIATTR_VRC_CTA_INIT_COUNT
	.align		4
.L_2171:
        /*00f0*/ 	.byte	0x02, 0x4a
	.zero		1
	.zero		1


	//----- nvinfo : EIATTR_EXIT_INSTR_OFFSETS
	.align		4
        /*00f4*/ 	.byte	0x04, 0x1c
        /*00f6*/ 	.short	(.L_2173 - .L_2172)


	//   ....[0]....
.L_2172:
        /*00f8*/ 	.word	0x000003f0


	//   ....[1]....
        /*00fc*/ 	.word	0x00003b30


	//----- nvinfo : EIATTR_MAX_THREADS
	.align		4
.L_2173:
        /*0100*/ 	.byte	0x04, 0x05
        /*0102*/ 	.short	(.L_2175 - .L_2174)
.L_2174:
        /*0104*/ 	.word	0x00000020
        /*0108*/ 	.word	0x00000001
        /*010c*/ 	.word	0x00000001


	//----- nvinfo : EIATTR_CRS_STACK_SIZE
	.align		4
.L_2175:
        /*0110*/ 	.byte	0x04, 0x1e
        /*0112*/ 	.short	(.L_2177 - .L_2176)
.L_2176:
        /*0114*/ 	.word	0x00000000


	//----- nvinfo : EIATTR_CBANK_PARAM_SIZE
	.align		4
.L_2177:
        /*0118*/ 	.byte	0x03, 0x19
        /*011a*/ 	.short	0x0118


	//----- nvinfo : EIATTR_PARAM_CBANK
	.align		4
        /*011c*/ 	.byte	0x04, 0x0a
        /*011e*/ 	.short	(.L_2179 - .L_2178)
	.align		4
.L_2178:
        /*0120*/ 	.word	index@(.nv.constant0._Z25selective_scan_fwd_kernelI32Selective_Scan_fwd_kernel_traitsILi32ELi8ELi1ELb1ELb1ELb1ELb0EN3c108BFloat16ENS1_7complexIfEEEEv13SSMParamsBase)
        /*0124*/ 	.short	0x0380
        /*0126*/ 	.short	0x0118


	//----- nvinfo : EIATTR_SW_WAR
	.align		4
.L_2179:
        /*0128*/ 	.byte	0x04, 0x36
        /*012a*/ 	.short	(.L_2181 - .L_2180)
.L_2180:
        /*012c*/ 	.word	0x00000008
.L_2181:


//--------------------- .nv.info._Z25selective_scan_fwd_kernelI32Selective_Scan_fwd_kernel_traitsILi32ELi8ELi1ELb1ELb1ELb1ELb1EN3c108BFloat16ENS1_7complexIfEEEEv13SSMParamsBase --------------------------
	.section	.nv.info._Z25selective_scan_fwd_kernelI32Selective_Scan_fwd_kernel_traitsILi32ELi8ELi1ELb1ELb1ELb1ELb1EN3c108BFloat16ENS1_7complexIfEEEEv13SSMParamsBase,"",@"SHT_CUDA_INFO"
	.sectionflags	@""
	.align	4


	//----- nvinfo : EIATTR_CUDA_API_VERSION
	.align		4
        /*0000*/ 	.byte	0x04, 0x37
        /*0002*/ 	.short	(.L_2183 - .L_2182)
.L_2182:
        /*0004*/ 	.word	0x00000082


	//----- nvinfo : EIATTR_KPARAM_INFO
	.align		4
.L_2183:
        /*0008*/ 	.byte	0x04, 0x17
        /*000a*/ 	.short	(.L_2185 - .L_2184)
.L_2184:
        /*000c*/ 	.word	0x00000000
        /*0010*/ 	.short	0x0000
        /*0012*/ 	.short	0x0000
        /*0014*/ 	.byte	0x00, 0xf0, 0x61, 0x04


	//----- nvinfo : EIATTR_SPARSE_MMA_MASK
	.align		4
.L_2185:
        /*0018*/ 	.byte	0x03, 0x50
        /*001a*/ 	.short	0x0000


	//----- nvinfo : EIATTR_MAXREG_COUNT
	.align		4
        /*001c*/ 	.byte	0x03, 0x1b
        /*001e*/ 	.short	0x00ff


	//----- nvinfo : EIATTR_NUM_BARRIERS
	.align		4
        /*0020*/ 	.byte	0x02, 0x4c
        /*0022*/ 	.byte	0x01
	.zero		1


	//----- nvinfo : EIATTR_MERCURY_ISA_VERSION
	.align		4
        /*0024*/ 	.byte	0x03, 0x5f
        /*0026*/ 	.short	0x0101


	//----- nvinfo : EIATTR_COOP_GROUP_MASK_REGIDS
	.align		4
        /*0028*/ 	.byte	0x04, 0x29
        /*002a*/ 	.short	(.L_2187 - .L_2186)


	//   ....[0]....
.L_2186:
        /*002c*/ 	.word	0xffffffff


	//   ....[1]....
        /*0030*/ 	.word	0xffffffff


	//   ....[2]....
        /*0034*/ 	.word	0xffffffff


	//   ....[3]....
        /*0038*/ 	.word	0xffffffff


	//   ....[4]....
        /*003c*/ 	.word	0xffffffff


	//   ....[5]....
        /*0040*/ 	.word	0xffffffff


	//   ....[6]....
        /*0044*/ 	.word	0xffffffff


	//   ....[7]....
        /*0048*/ 	.word	0xffffffff


	//   ....[8]....
        /*004c*/ 	.word	0xffffffff


	//   ....[9]....
        /*0050*/ 	.word	0xffffffff


	//   ....[10]....
        /*0054*/ 	.word	0xffffffff


	//   ....[11]....
        /*0058*/ 	.word	0xffffffff


	//   ....[12]....
        /*005c*/ 	.word	0xffffffff


	//   ....[13]....
        /*0060*/ 	.word	0xffffffff


	//   ....[14]....
        /*0064*/ 	.word	0xffffffff


	//   ....[15]....
        /*0068*/ 	.word	0xffffffff


	//   ....[16]....
        /*006c*/ 	.word	0xffffffff


	//   ....[17]....
        /*0070*/ 	.word	0xffffffff


	//   ....[18]....
        /*0074*/ 	.word	0xffffffff


	//   ....[19]....
        /*0078*/ 	.word	0xffffffff


	//   ....[20]....
        /*007c*/ 	.word	0xffffffff


	//   ....[21]....
        /*0080*/ 	.word	0xffffffff


	//   ....[22]....
        /*0084*/ 	.word	0xffffffff


	//   ....[23]....
        /*0088*/ 	.word	0xffffffff


	//----- nvinfo : EIATTR_COOP_GROUP_INSTR_OFFSETS
	.align		4
.L_2187:
        /*008c*/ 	.byte	0x04, 0x28
        /*008e*/ 	.short	(.L_2189 - .L_2188)


	//   ....[0]....
.L_2188:
        /*0090*/ 	.word	0x00002be0


	//   ....[1]....
        /*0094*/ 	.word	0x00002c10


	//   ....[2]....
        /*0098*/ 	.word	0x00002c90


	//   ....[3]....
        /*009c*/ 	.word	0x00002ca0


	//   ....[4]....
        /*00a0*/ 	.word	0x00002d10


	//   ....[5]....
        /*00a4*/ 	.word	0x00002d20


	//   ....[6]....
        /*00a8*/ 	.word	0x00002d80


	//   ....[7]....
        /*00ac*/ 	.word	0x00002d90


	//   ....[8]....
        /*00b0*/ 	.word	0x00002e00


	//   ....[9]....
        /*00b4*/ 	.word	0x00002e20


	//   ....[10]....
        /*00b8*/ 	.word	0x00002e60


	//   ....[11]....
        /*00bc*/ 	.word	0x00002e80


	//   ....[12]....
        /*00c0*/ 	.word	0x00002f00


	//   ....[13]....
        /*00c4*/ 	.word	0x00002f30


	//   ....[14]....
        /*00c8*/ 	.word	0x00002f50


	//   ....[15]....
        /*00cc*/ 	.word	0x00002f60


	//   ....[16]....
        /*00d0*/ 	.word	0x00003010


	//   ....[17]....
        /*00d4*/ 	.word	0x00003030


	//   ....[18]....
        /*00d8*/ 	.word	0x00003040


	//   ....[19]....
        /*00dc*/ 	.word	0x00003050


	//   ....[20]....
        /*00e0*/ 	.word	0x00003210


	//   ....[21]....
        /*00e4*/ 	.word	0x00003250


	//   ....[22]....
        /*00e8*/ 	.word	0x00003260


	//   ....[23]....
        /*00ec*/ 	.word	0x00003270


	//----- nvinfo : EIATTR_VRC_CTA_INIT_COUNT
	.align		4
.L_2189:
        /*00f0*/ 	.byte	0x02, 0x4a
	.zero		1
	.zero		1


	//----- nvinfo : EIATTR_EXIT_INSTR_OFFSETS
	.align		4
        /*00f4*/ 	.byte	0x04, 0x1c
        /*00f6*/ 	.short	(.L_2191 - .L_2190)


	//   ....[0]....
.L_2190:
        /*00f8*/ 	.word	0x00000480


	//   ....[1]....
        /*00fc*/ 	.word	0x00004120


	//----- nvinfo : EIATTR_MAX_THREADS
	.align		4
.L_2191:
        /*0100*/ 	.byte	0x04, 0x05
        /*0102*/ 	.short	(.L_2193 - .L_2192)
.L_2192:
        /*0104*/ 	.word	0x00000020
        /*0108*/ 	.word	0x00000001
        /*010c*/ 	.word	0x00000001


	//----- nvinfo : EIATTR_CRS_STACK_SIZE
	.align		4
.L_2193:
        /*0110*/ 	.byte	0x04, 0x1e
        /*0112*/ 	.short	(.L_2195 - .L_2194)
.L_2194:
        /*0114*/ 	.word	0x00000000


	//----- nvinfo : EIATTR_CBANK_PARAM_SIZE
	.align		4
.L_2195:
        /*0118*/ 	.byte	0x03, 0x19
        /*011a*/ 	.short	0x0118


	//----- nvinfo : EIATTR_PARAM_CBANK
	.align		4
        /*011c*/ 	.byte	0x04, 0x0a
        /*011e*/ 	.short	(.L_2197 - .L_2196)
	.align		4
.L_2196:
        /*0120*/ 	.word	index@(.nv.constant0._Z25selective_scan_fwd_kernelI32Selective_Scan_fwd_kernel_traitsILi32ELi8ELi1ELb1ELb1ELb1ELb1EN3c108BFloat16ENS1_7complexIfEEEEv13SSMParamsBase)
        /*0124*/ 	.short	0x0380
        /*0126*/ 	.short	0x0118


	//----- nvinfo : EIATTR_SW_WAR
	.align		4
.L_2197:
        /*0128*/ 	.byte	0x04, 0x36
        /*012a*/ 	.short	(.L_2199 - .L_2198)
.L_2198:
        /*012c*/ 	.word	0x00000008
.L_2199:


//--------------------- .nv.info._Z25selective_scan_fwd_kernelI32Selective_Scan_fwd_kernel_traitsILi32ELi4ELi1ELb0ELb0ELb0ELb0EN3c108BFloat16ENS1_7complexIfEEEEv13SSMParamsBase --------------------------
	.section	.nv.info._Z25selective_scan_fwd_kernelI32Selective_Scan_fwd_kernel_traitsILi32ELi4ELi1ELb0ELb0ELb0ELb0EN3c108BFloat16ENS1_7complexIfEEEEv13SSMParamsBase,"",@"SHT_CUDA_INFO"
	.sectionflags	@""
	.align	4


	//----- nvinfo : EIATTR_CUDA_API_VERSION
	.align		4
        /*0000*/ 	.byte	0x04, 0x37
        /*0002*/ 	.short	(.L_2201 - .L_2200)
.L_2200:
        /*0004*/ 	.word	0x00000082


	//----- nvinfo : EIATTR_KPARAM_INFO
	.align		4
.L_2201:
        /*0008*/ 	.byte	0x04, 0x17
        /*000a*/ 	.short	(.L_2203 - .L_2202)
.L_2202:
        /*000c*/ 	.word	0x00000000
        /*0010*/ 	.short	0x0000
        /*0012*/ 	.short	0x0000
        /*0014*/ 	.byte	0x00, 0xf0, 0x61, 0x04


	//----- nvinfo : EIATTR_SPARSE_MMA_MASK
	.align		4
.L_2203:
        /*0018*/ 	.byte	0x03, 0x50
        /*001a*/ 	.short	0x0000


	//----- nvinfo : EIATTR_MAXREG_COUNT
	.align		4
        /*001c*/ 	.byte	0x03, 0x1b
        /*001e*/ 	.short	0x00ff


	//----- nvinfo : EIATTR_NUM_BARRIERS
	.align		4
        /*0020*/ 	.byte	0x02, 0x4c
        /*0022*/ 	.byte	0x01
	.zero		1


	//----- nvinfo : EIATTR_MERCURY_ISA_VERSION
	.align		4
        /*0024*/ 	.byte	0x03, 0x5f
        /*0026*/ 	.short	0x0101


	//----- nvinfo : EIATTR_COOP_GROUP_MASK_REGIDS
	.align		4
        /*0028*/ 	.byte	0x04, 0x29
        /*002a*/ 	.short	(.L_2205 - .L_2204)


	//   ....[0]....
.L_2204:
        /*002c*/ 	.word	0xffffffff


	//   ....[1]....
        /*0030*/ 	.word	0xffffffff


	//   ....[2]....
        /*0034*/ 	.word	0xffffffff


	//   ....[3]....
        /*0038*/ 	.word	0xffffffff


	//   ....[4]....
        /*003c*/ 	.word	0xffffffff


	//   ....[5]....
        /*0040*/ 	.word	0xffffffff


	//   ....[6]....
        /*0044*/ 	.word	0xffffffff


	//   ....[7]....
        /*0048*/ 	.word	0xffffffff


	//   ....[8]....
        /*004c*/ 	.word	0xffffffff


	//   ....[9]....
        /*0050*/ 	.word	0xffffffff


	//   ....[10]....
        /*0054*/ 	.word	0xffffffff


	//   ....[11]....
        /*0058*/ 	.word	0xffffffff


	//   ....[12]....
        /*005c*/ 	.word	0xffffffff


	//   ....[13]....
        /*0060*/ 	.word	0xffffffff


	//   ....[14]....
        /*0064*/ 	.word	0xffffffff


	//   ....[15]....
        /*0068*/ 	.word	0xffffffff


	//   ....[16]....
        /*006c*/ 	.word	0xffffffff


	//   ....[17]....
        /*0070*/ 	.word	0xffffffff


	//   ....[18]....
        /*0074*/ 	.word	0xffffffff


	//   ....[19]....
        /*0078*/ 	.word	0xffffffff


	//   ....[20]....
        /*007c*/ 	.word	0xffffffff


	//   ....[21]....
        /*0080*/ 	.word	0xffffffff


	//   ....[22]....
        /*0084*/ 	.word	0xffffffff


	//   ....[23]....
        /*0088*/ 	.word	0xffffffff


	//   ....[24]....
        /*008c*/ 	.word	0xffffffff


	//   ....[25]....
        /*0090*/ 	.word	0xffffffff


	//   ....[26]....
        /*0094*/ 	.word	0xffffffff


	//----- nvinfo : EIATTR_COOP_GROUP_INSTR_OFFSETS
	.align		4
.L_2205:
        /*0098*/ 	.byte	0x04, 0x28
        /*009a*/ 	.short	(.L_2207 - .L_2206)


	//   ....[0]....
.L_2206:
        /*009c*/ 	.word	0x00000710


	//   ....[1]....
        /*00a0*/ 	.word	0x000007e0


	//   ....[2]....
        /*00a4*/ 	.word	0x000018f0


	//   ....[3]....
        /*00a8*/ 	.word	0x00001920


	//   ....[4]....
        /*00ac*/ 	.word	0x00001980


	//   ....[5]....
        /*00b0*/ 	.word	0x00001990


	//   ....[6]....
        /*00b4*/ 	.word	0x00001a00


	//   ....[7]....
        /*00b8*/ 	.word	0x00001a20


	//   ....[8]....
        /*00bc*/ 	.word	0x00001a60


	//   ....[9]....
        /*00c0*/ 	.word	0x00001a80


	//   ....[10]....
        /*00c4*/ 	.word	0x00001b00


	//   ....[11]....
        /*00c8*/ 	.word	0x00001b30


	//   ....[12]....
        /*00cc*/ 	.word	0x00001b50


	//   ....[13]....
        /*00d0*/ 	.word	0x00001b60


	//   ....[14]....
        /*00d4*/ 	.word	0x00001c00


	//   ....[15]....
        /*00d8*/ 	.word	0x00001c30


	//   ....[16]....
        /*00dc*/ 	.word	0x00001c40


	//   ....[17]....
        /*00e0*/ 	.word	0x00001c50


	//   ....[18]....
        /*00e4*/ 	.word	0x00001d00


	//   ....[19]....
        /*00e8*/ 	.word	0x00001d20


	//   ....[20]....
        /*00ec*/ 	.word	0x00001d30


	//   ....[21]....
        /*00f0*/ 	.word	0x00001d40


	//   ....[22]....
        /*00f4*/ 	.word	0x00001ef0


	//   ....[23]....
        /*00f8*/ 	.word	0x00001f10


	//   ....[24]....
        /*00fc*/ 	.word	0x00001f20


	//   ....[25]....
        /*0100*/ 	.word	0x00001f30


	//   ....[26]....
        /*0104*/ 	.word	0x000024f0


	//----- nvinfo : EIATTR_VRC_CTA_INIT_COUNT
	.align		4
.L_2207:
        /*0108*/ 	.byte	0x02, 0x4a
	.zero		1
	.zero		1


	//----- nvinfo : EIATTR_EXIT_INSTR_OFFSETS
	.align		4
        /*010c*/ 	.byte	0x04, 0x1c
        /*010e*/ 	.short	(.L_2209 - .L_2208)


	//   ....[0]....
.L_2208:
        /*0110*/ 	.word	0x000001c0


	//   ....[1]....
        /*0114*/ 	.word	0x000026f0


	//----- nvinfo : EIATTR_MAX_THREADS
	.align		4
.L_2209:
        /*0118*/ 	.byte	0x04, 0x05
        /*011a*/ 	.short	(.L_2211 - .L_2210)
.L_2210:
        /*011c*/ 	.word	0x00000020
        /*0120*/ 	.word	0x00000001
        /*0124*/ 	.word	0x00000001


	//----- nvinfo : EIATTR_CRS_STACK_SIZE
	.align		4
.L_2211:
        /*0128*/ 	.byte	0x04, 0x1e
        /*012a*/ 	.short	(.L_2213 - .L_2212)
.L_2212:
        /*012c*/ 	.word	0x00000000


	//----- nvinfo : EIATTR_CBANK_PARAM_SIZE
	.align		4
.L_2213:
        /*0130*/ 	.byte	0x03, 0x19
        /*0132*/ 	.short	0x0118


	//----- nvinfo : EIATTR_PARAM_CBANK
	.align		4
        /*0134*/ 	.byte	0x04, 0x0a
        /*0136*/ 	.short	(.L_2215 - .L_2214)
	.align		4
.L_2214:
        /*0138*/ 	.word	index@(.nv.constant0._Z25selective_scan_fwd_kernelI32Selective_Scan_fwd_kernel_traitsILi32ELi4ELi1ELb0ELb0ELb0ELb0EN3c108BFloat16ENS1_7complexIfEEEEv13SSMParamsBase)
        /*013c*/ 	.short	0x0380
        /*013e*/ 	.short	0x0118


	//----- nvinfo : EIATTR_SW_WAR
	.align		4
.L_2215:
        /*0140*/ 	.byte	0x04, 0x36
        /*0142*/ 	.short	(.L_2217 - .L_2216)
.L_2216:
        /*0144*/ 	.word	0x00000008
.L_2217:


//--------------------- .nv.info._Z25selective_scan_fwd_kernelI32Selective_Scan_fwd_kernel_traitsILi32ELi4ELi1ELb0ELb0ELb0ELb1EN3c108BFloat16ENS1_7complexIfEEEEv13SSMParamsBase --------------------------
	.section	.nv.info._Z25selective_scan_fwd_kernelI32Selective_Scan_fwd_kernel_traitsILi32ELi4ELi1ELb0ELb0ELb0ELb1EN3c108BFloat16ENS1_7complexIfEEEEv13SSMParamsBase,"",@"SHT_CUDA_INFO"
	.sectionflags	@""
	.align	4


	//----- nvinfo : EIATTR_CUDA_API_VERSION
	.align		4
        /*0000*/ 	.byte	0x04, 0x37
        /*0002*/ 	.short	(.L_2219 - .L_2218)
.L_2218:
        /*0004*/ 	.word	0x00000082


	//----- nvinfo : EIATTR_KPARAM_INFO
	.align		4
.L_2219:
        /*0008*/ 	.byte	0x04, 0x17
        /*000a*/ 	.short	(.L_2221 - .L_2220)
.L_2220:
        /*000c*/ 	.word	0x00000000
        /*0010*/ 	.short	0x0000
        /*0012*/ 	.short	0x0000
        /*0014*/ 	.byte	0x00, 0xf0, 0x61, 0x04


	//----- nvinfo : EIATTR_SPARSE_MMA_MASK
	.align		4
.L_2221:
        /*0018*/ 	.byte	0x03, 0x50
        /*001a*/ 	.short	0x0000


	//----- nvinfo : EIATTR_MAXREG_COUNT
	.align		4
        /*001c*/ 	.byte	0x03, 0x1b
        /*001e*/ 	.short	0x00ff


	//----- nvinfo : EIATTR_NUM_BARRIERS
	.align		4
        /*0020*/ 	.byte	0x02, 0x4c
        /*0022*/ 	.byte	0x01
	.zero		1


	//----- nvinfo : EIATTR_MERCURY_ISA_VERSION
	.align		4
        /*0024*/ 	.byte	0x03, 0x5f
        /*0026*/ 	.short	0x0101


	//----- nvinfo : EIATTR_COOP_GROUP_MASK_REGIDS
	.align		4
        /*0028*/ 	.byte	0x04, 0x29
        /*002a*/ 	.short	(.L_2223 - .L_2222)


	//   ....[0]....
.L_2222:
        /*002c*/ 	.word	0xffffffff


	//   ....[1]....
        /*0030*/ 	.word	0xffffffff


	//   ....[2]....
        /*0034*/ 	.word	0xffffffff


	//   ....[3]....
        /*0038*/ 	.word	0xffffffff


	//   ....[4]....
        /*003c*/ 	.word	0xffffffff


	//   ....[5]....
        /*0040*/ 	.word	0xffffffff


	//   ....[6]....
        /*0044*/ 	.word	0xffffffff


	//   ....[7]....
        /*0048*/ 	.word	0xffffffff


	//   ....[8]....
        /*004c*/ 	.word	0xffffffff


	//   ....[9]....
        /*0050*/ 	.word	0xffffffff


	//   ....[10]....
        /*0054*/ 	.word	0xffffffff


	//   ....[11]....
        /*0058*/ 	.word	0xffffffff


	//   ....[12]....
        /*005c*/ 	.word	0xffffffff


	//   ....[13]....
        /*0060*/ 	.word	0xffffffff


	//   ....[14]....
        /*0064*/ 	.word	0xffffffff


	//   ....[15]....
        /*0068*/ 	.word	0xffffffff


	//   ....[16]....
        /*006c*/ 	.word	0xffffffff


	//   ....[17]....
        /*0070*/ 	.word	0xffffffff


	//   ....[18]....
        /*0074*/ 	.word	0xffffffff


	//   ....[19]....
        /*0078*/ 	.word	0xffffffff


	//   ....[20]....
        /*007c*/ 	.word	0xffffffff


	//   ....[21]....
        /*0080*/ 	.word	0xffffffff


	//   ....[22]....
        /*0084*/ 	.word	0xffffffff


	//   ....[23]....
        /*0088*/ 	.word	0xffffffff


	//   ....[24]....
        /*008c*/ 	.word	0xffffffff


	//   ....[25]....
        /*0090*/ 	.word	0xffffffff


	//   ....[26]....
        /*0094*/ 	.word	0xffffffff


	//   ....[27]....
        /*0098*/ 	.word	0xffffffff


	//   ....[28]....
        /*009c*/ 	.word	0xffffffff


	//----- nvinfo : EIATTR_COOP_GROUP_INSTR_OFFSETS
	.align		4
.L_2223:
        /*00a0*/ 	.byte	0x04, 0x28
        /*00a2*/ 	.short	(.L_2225 - .L_2224)


	//   ....[0]....
.L_2224:
        /*00a4*/ 	.word	0x00000710


	//   ....[1]....
        /*00a8*/ 	.word	0x000007d0


	//   ....[2]....
        /*00ac*/ 	.word	0x000018e0


	//   ....[3]....
        /*00b0*/ 	.word	0x00001910


	//   ....[4]....
        /*00b4*/ 	.word	0x00001990


	//   ....[5]....
        /*00b8*/ 	.word	0x000019a0


	//   ....[6]....
        /*00bc*/ 	.word	0x00001a10


	//   ....[7]....
        /*00c0*/ 	.word	0x00001a20


	//   ....[8]....
        /*00c4*/ 	.word	0x00001a70


	//   ....[9]....
        /*00c8*/ 	.word	0x00001a90


	//   ....[10]....
        /*00cc*/ 	.word	0x00001b00


	//   ....[11]....
        /*00d0*/ 	.word	0x00001b30


	//   ....[12]....
        /*00d4*/ 	.word	0x00001b60


	//   ....[13]....
        /*00d8*/ 	.word	0x00001b70


	//   ....[14]....
        /*00dc*/ 	.word	0x00001c10


	//   ....[15]....
        /*00e0*/ 	.word	0x00001c40


	//   ....[16]....
        /*00e4*/ 	.word	0x00001c50


	//   ....[17]....
        /*00e8*/ 	.word	0x00001c60


	//   ....[18]....
        /*00ec*/ 	.word	0x00001d10


	//   ....[19]....
        /*00f0*/ 	.word	0x00001d30


	//   ....[20]....
        /*00f4*/ 	.word	0x00001d40


	//   ....[21]....
        /*00f8*/ 	.word	0x00001d50


	//   ....[22]....
        /*00fc*/ 	.word	0x00001f00


	//   ....[23]....
        /*0100*/ 	.word	0x00001f20


	//   ....[24]....
        /*0104*/ 	.word	0x00001f30


	//   ....[25]....
        /*0108*/ 	.word	0x00001f40


	//   ....[26]....
        /*010c*/ 	.word	0x00002530


	//   ....[27]....
        /*0110*/ 	.word	0x000028a0


	//   ....[28]....
        /*0114*/ 	.word	0x00002b10


	//----- nvinfo : EIATTR_VRC_CTA_INIT_COUNT
	.align		4
.L_2225:
        /*0118*/ 	.byte	0x02, 0x4a
	.zero		1
	.zero		1


	//----- nvinfo : EIATTR_EXIT_INSTR_OFFSETS
	.align		4
        /*011c*/ 	.byte	0x04, 0x1c
        /*011e*/ 	.short	(.L_2227 - .L_2226)


	//   ....[0]....
.L_2226:
        /*0120*/ 	.word	0x000001c0


	//   ....[1]....
        /*0124*/ 	.word	0x00002cb0


	//----- nvinfo : EIATTR_MAX_THREADS
	.align		4
.L_2227:
        /*0128*/ 	.byte	0x04, 0x05
        /*012a*/ 	.short	(.L_2229 - .L_2228)
.L_2228:
        /*012c*/ 	.word	0x00000020
        /*0130*/ 	.word	0x00000001
        /*0134*/ 	.word	0x00000001


	//----- nvinfo : EIATTR_CRS_STACK_SIZE
	.align		4
.L_2229:
        /*0138*/ 	.byte	0x04, 0x1e
        /*013a*/ 	.short	(.L_2231 - .L_2230)
.L_2230:
        /*013c*/ 	.word	0x00000000


	//----- nvinfo : EIATTR_CBANK_PARAM_SIZE
	.align		4
.L_2231:
        /*0140*/ 	.byte	0x03, 0x19
        /*0142*/ 	.short	0x0118


	//----- nvinfo : EIATTR_PARAM_CBANK
	.align		4
        /*0144*/ 	.byte	0x04, 0x0a
        /*0146*/ 	.short	(.L_2233 - .L_2232)
	.align		4
.L_2232:
        /*0148*/ 	.word	index@(.nv.constant0._Z25selective_scan_fwd_kernelI32Selective_Scan_fwd_kernel_traitsILi32ELi4ELi1ELb0ELb0ELb0ELb1EN3c108BFloat16ENS1_7complexIfEEEEv13SSMParamsBase)
        /*014c*/ 	.short	0x0380
        /*014e*/ 	.short	0x0118


	//----- nvinfo : EIATTR_SW_WAR
	.align		4
.L_2233:
        /*0150*/ 	.byte	0x04, 0x36
        /*0152*/ 	.short	(.L_2235 - .L_2234)
.L_2234:
        /*0154*/ 	.word	0x00000008
.L_2235:


//--------------------- .nv.info._Z25selective_scan_fwd_kernelI32Selective_Scan_fwd_kernel_traitsILi32ELi4ELi1ELb0ELb0ELb1ELb0EN3c108BFloat16ENS1_7complexIfEEEEv13SSMParamsBase --------------------------
	.section	.nv.info._Z25selective_scan_fwd_kernelI32Selective_Scan_fwd_kernel_traitsILi32ELi4ELi1ELb0ELb0ELb1ELb0EN3c108BFloat16ENS1_7complexIfEEEEv13SSMParamsBase,"",@"SHT_CUDA_INFO"
	.sectionflags	@""
	.align	4


	//----- nvinfo : EIATTR_CUDA_API_VERSION
	.align		4
        /*0000*/ 	.byte	0x04, 0x37
        /*0002*/ 	.short	(.L_2237 - .L_2236)
.L_2236:
        /*0004*/ 	.word	0x00000082


	//----- nvinfo : EIATTR_KPARAM_INFO
	.align		4
.L_2237:
        /*0008*/ 	.byte	0x04, 0x17
        /*000a*/ 	.short	(.L_2239 - .L_2238)
.L_2238:
        /*000c*/ 	.word	0x00000000
        /*0010*/ 	.short	0x0000
        /*0012*/ 	.short	0x0000
        /*0014*/ 	.byte	0x00, 0xf0, 0x61, 0x04


	//----- nvinfo : EIATTR_SPARSE_MMA_MASK
	.align		4
.L_2239:
        /*0018*/ 	.byte	0x03, 0x50
        /*001a*/ 	.short	0x0000


	//----- nvinfo : EIATTR_MAXREG_COUNT
	.align		4
        /*001c*/ 	.byte	0x03, 0x1b
        /*001e*/ 	.short	0x00ff


	//----- nvinfo : EIATTR_NUM_BARRIERS
	.align		4
        /*0020*/ 	.byte	0x02, 0x4c
        /*0022*/ 	.byte	0x01
	.zero		1


	//----- nvinfo : EIATTR_MERCURY_ISA_VERSION
	.align		4
        /*0024*/ 	.byte	0x03, 0x5f
        /*0026*/ 	.short	0x0101


	//----- nvinfo : EIATTR_COOP_GROUP_MASK_REGIDS
	.align		4
        /*0028*/ 	.byte	0x04, 0x29
        /*002a*/ 	.short	(.L_2241 - .L_2240)


	//   ....[0]....
.L_2240:
        /*002c*/ 	.word	0xffffffff


	//   ....[1]....
        /*0030*/ 	.word	0xffffffff


	//   ....[2]....
        /*0034*/ 	.word	0xffffffff


	//   ....[3]....
        /*0038*/ 	.word	0xffffffff


	//   ....[4]....
        /*003c*/ 	.word	0xffffffff


	//   ....[5]....
        /*0040*/ 	.word	0xffffffff


	//   ....[6]....
        /*0044*/ 	.word	0xffffffff


	//   ....[7]....
        /*0048*/ 	.word	0xffffffff


	//   ....[8]....
        /*004c*/ 	.word	0xffffffff


	//   ....[9]....
        /*0050*/ 	.word	0xffffffff


	//   ....[10]....
        /*0054*/ 	.word	0xffffffff


	//   ....[11]....
        /*0058*/ 	.word	0xffffffff


	//   ....[12]....
        /*005c*/ 	.word	0xffffffff


	//   ....[13]....
        /*0060*/ 	.word	0xffffffff


	//   ....[14]....
        /*0064*/ 	.word	0xffffffff


	//   ....[15]....
        /*0068*/ 	.word	0xffffffff


	//   ....[16]....
        /*006c*/ 	.word	0xffffffff


	//   ....[17]....
        /*0070*/ 	.word	0xffffffff


	//   ....[18]....
        /*0074*/ 	.word	0xffffffff


	//   ....[19]....
        /*0078*/ 	.word	0xffffffff


	//   ....[20]....
        /*007c*/ 	.word	0xffffffff


	//   ....[21]....
        /*0080*/ 	.word	0xffffffff


	//   ....[22]....
        /*0084*/ 	.word	0xffffffff


	//   ....[23]....
        /*0088*/ 	.word	0xffffffff


	//   ....[24]....
        /*008c*/ 	.word	0xffffffff


	//   ....[25]....
        /*0090*/ 	.word	0xffffffff


	//   ....[26]....
        /*0094*/ 	.word	0xffffffff


	//   ....[27]....
        /*0098*/ 	.word	0xffffffff


	//----- nvinfo : EIATTR_COOP_GROUP_INSTR_OFFSETS
	.align		4
.L_2241:
        /*009c*/ 	.byte	0x04, 0x28
        /*009e*/ 	.short	(.L_2243 - .L_2242)


	//   ....[0]....
.L_2242:
        /*00a0*/ 	.word	0x000009b0


	//   ....[1]....
        /*00a4*/ 	.word	0x00000a70


	//   ....[2]....
        /*00a8*/ 	.word	0x00001d60


	//   ....[3]....
        /*00ac*/ 	.word	0x00001d90


	//   ....[4]....
        /*00b0*/ 	.word	0x00001db0


	//   ....[5]....
        /*00b4*/ 	.word	0x00001dc0


	//   ....[6]....
        /*00b8*/ 	.word	0x00001e50


	//   ....[7]....
        /*00bc*/ 	.word	0x00001e90


	//   ....[8]....
        /*00c0*/ 	.word	0x00001ea0


	//   ....[9]....
        /*00c4*/ 	.word	0x00001eb0


	//   ....[10]....
        /*00c8*/ 	.word	0x00001f50


	//   ....[11]....
        /*00cc*/ 	.word	0x00001f80


	//   ....[12]....
        /*00d0*/ 	.word	0x00001f90


	//   ....[13]....
        /*00d4*/ 	.word	0x00001fa0


	//   ....[14]....
        /*00d8*/ 	.word	0x00002040


	//   ....[15]....
        /*00dc*/ 	.word	0x00002070


	//   ....[16]....
        /*00e0*/ 	.word	0x00002080


	//   ....[17]....
        /*00e4*/ 	.word	0x00002090


	//   ....[18]....
        /*00e8*/ 	.word	0x00002150


	//   ....[19]....
        /*00ec*/ 	.word	0x00002180


	//   ....[20]....
        /*00f0*/ 	.word	0x00002190


	//   ....[21]....
        /*00f4*/ 	.word	0x000021a0


	//   ....[22]....
        /*00f8*/ 	.word	0x000024b0


	//   ....[23]....
        /*00fc*/ 	.word	0x000025c0


	//   ....[24]....
        /*0100*/ 	.word	0x000025d0


	//   ....[25]....
        /*0104*/ 	.word	0x000025e0


	//   ....[26]....
        /*0108*/ 	.word	0x000025f0


	//   ....[27]....
        /*010c*/ 	.word	0x00002d30


	//----- nvinfo : EIATTR_VRC_CTA_INIT_COUNT
	.align		4
.L_2243:
        /*0110*/ 	.byte	0x02, 0x4a
	.zero		1
	.zero		1


	//----- nvinfo : EIATTR_EXIT_INSTR_OFFSETS
	.align		4
        /*0114*/ 	.byte	0x04, 0x1c
        /*0116*/ 	.short	(.L_2245 - .L_2244)


	//   ....[0]....
.L_2244:
        /*0118*/ 	.word	0x000003b0


	//   ....[1]....
        /*011c*/ 	.word	0x00002f50


	//----- nvinfo : EIATTR_MAX_THREADS
	.align		4
.L_2245:
        /*0120*/ 	.byte	0x04, 0x05
        /*0122*/ 	.short	(.L_2247 - .L_2246)
.L_2246:
        /*0124*/ 	.word	0x00000020
        /*0128*/ 	.word	0x00000001
        /*012c*/ 	.word	0x00000001


	//----- nvinfo : EIATTR_CRS_STACK_SIZE
	.align		4
.L_2247:
        /*0130*/ 	.byte	0x04, 0x1e
        /*0132*/ 	.short	(.L_2249 - .L_2248)
.L_2248:
        /*0134*/ 	.word	0x00000000


	//----- nvinfo : EIATTR_CBANK_PARAM_SIZE
	.align		4
.L_2249:
        /*0138*/ 	.byte	0x03, 0x19
        /*013a*/ 	.short	0x0118


	//----- nvinfo : EIATTR_PARAM_CBANK
	.align		4
        /*013c*/ 	.byte	0x04, 0x0a
        /*013e*/ 	.short	(.L_2251 - .L_2250)
	.align		4
.L_2250:
        /*0140*/ 	.word	index@(.nv.constant0._Z25selective_scan_fwd_kernelI32Selective_Scan_fwd_kernel_traitsILi32ELi4ELi1ELb0ELb0ELb1ELb0EN3c108BFloat16ENS1_7complexIfEEEEv13SSMParamsBase)
        /*0144*/ 	.short	0x0380
        /*0146*/ 	.short	0x0118


	//----- nvinfo : EIATTR_SW_WAR
	.align		4
.L_2251:
        /*0148*/ 	.byte	0x04, 0x36
        /*014a*/ 	.short	(.L_2253 - .L_2252)
.L_2252:
        /*014c*/ 	.word	0x00000008
.L_2253:


//--------------------- .nv.info._Z25selective_scan_fwd_kernelI32Selective_Scan_fwd_kernel_traitsILi32ELi4ELi1ELb0ELb0ELb1ELb1EN3c108BFloat16ENS1_7complexIfEEEEv13SSMParamsBase --------------------------
	.section	.nv.info._Z25selective_scan_fwd_kernelI32Selective_Scan_fwd_kernel_traitsILi32ELi4ELi1ELb0ELb0ELb1ELb1EN3c108BFloat16ENS1_7complexIfEEEEv13SSMParamsBase,"",@"SHT_CUDA_INFO"
	.sectionflags	@""
	.align	4


	//----- nvinfo : EIATTR_CUDA_API_VERSION
	.align		4
        /*0000*/ 	.byte	0x04, 0x37
        /*0002*/ 	.short	(.L_2255 - .L_2254)
.L_2254:
        /*0004*/ 	.word	0x00000082


	//----- nvinfo : EIATTR_KPARAM_INFO
	.align		4
.L_2255:
        /*0008*/ 	.byte	0x04, 0x17
        /*000a*/ 	.short	(.L_2257 - .L_2256)
.L_2256:
        /*000c*/ 	.word	0x00000000
        /*0010*/ 	.short	0x0000
        /*0012*/ 	.short	0x0000
        /*0014*/ 	.byte	0x00, 0xf0, 0x61, 0x04


	//----- nvinfo : EIATTR_SPARSE_MMA_MASK
	.align		4
.L_2257:
        /*0018*/ 	.byte	0x03, 0x50
        /*001a*/ 	.short	0x0000


	//----- nvinfo : EIATTR_MAXREG_COUNT
	.align		4
        /*001c*/ 	.byte	0x03, 0x1b
        /*001e*/ 	.short	0x00ff


	//----- nvinfo : EIATTR_NUM_BARRIERS
	.align		4
        /*0020*/ 	.byte	0x02, 0x4c
        /*0022*/ 	.byte	0x01
	.zero		1


	//----- nvinfo : EIATTR_MERCURY_ISA_VERSION
	.align		4
        /*0024*/ 	.byte	0x03, 0x5f
        /*0026*/ 	.short	0x0101


	//----- nvinfo : EIATTR_COOP_GROUP_MASK_REGIDS
	.align		4
        /*0028*/ 	.byte	0x04, 0x29
        /*002a*/ 	.short	(.L_2259 - .L_2258)


	//   ....[0]....
.L_2258:
        /*002c*/ 	.word	0xffffffff


	//   ....[1]....
        /*0030*/ 	.word	0xffffffff


	//   ....[2]....
        /*0034*/ 	.word	0xffffffff


	//   ....[3]....
        /*0038*/ 	.word	0xffffffff


	//   ....[4]....
        /*003c*/ 	.word	0xffffffff


	//   ....[5]....
        /*0040*/ 	.word	0xffffffff


	//   ....[6]....
        /*0044*/ 	.word	0xffffffff


	//   ....[7]....
        /*0048*/ 	.word	0xffffffff


	//   ....[8]....
        /*004c*/ 	.word	0xffffffff


	//   ....[9]....
        /*0050*/ 	.word	0xffffffff


	//   ....[10]....
        /*0054*/ 	.word	0xffffffff


	//   ....[11]....
        /*0058*/ 	.word	0xffffffff


	//   ....[12]....
        /*005c*/ 	.word	0xffffffff


	//   ....[13]....
        /*0060*/ 	.word	0xffffffff


	//   ....[14]....
        /*0064*/ 	.word	0xffffffff


	//   ....[15]....
        /*0068*/ 	.word	0xffffffff


	//   ....[16]....
        /*006c*/ 	.word	0xffffffff


	//   ....[17]....
        /*0070*/ 	.word	0xffffffff


	//   ....[18]....
        /*0074*/ 	.word	0xffffffff


	//   ....[19]....
        /*0078*/ 	.word	0xffffffff


	//   ....[20]....
        /*007c*/ 	.word	0xffffffff


	//   ....[21]....
        /*0080*/ 	.word	0xffffffff


	//   ....[22]....
        /*0084*/ 	.word	0xffffffff


	//   ....[23]....
        /*0088*/ 	.word	0xffffffff


	//   ....[24]....
        /*008c*/ 	.word	0xffffffff


	//   ....[25]....
        /*0090*/ 	.word	0xffffffff


	//   ....[26]....
        /*0094*/ 	.word	0xffffffff


	//   ....[27]....
        /*0098*/ 	.word	0xffffffff


	//   ....[28]....
        /*009c*/ 	.word	0xffffffff


	//   ....[29]....
        /*00a0*/ 	.word	0xffffffff


	//----- nvinfo : EIATTR_COOP_GROUP_INSTR_OFFSETS
	.align		4
.L_2259:
        /*00a4*/ 	.byte	0x04, 0x28
        /*00a6*/ 	.short	(.L_2261 - .L_2260)


	//   ....[0]....
.L_2260:
        /*00a8*/ 	.word	0x000009c0


	//   ....[1]....
        /*00ac*/ 	.word	0x00000a80


	//   ....[2]....
        /*00b0*/ 	.word	0x00001d70


	//   ....[3]....
        /*00b4*/ 	.word	0x00001da0


	//   ....[4]....
        /*00b8*/ 	.word	0x00001dc0


	//   ....[5]....
        /*00bc*/ 	.word	0x00001dd0


	//   ....[6]....
        /*00c0*/ 	.word	0x00001e90


	//   ....[7]....
        /*00c4*/ 	.word	0x00001ea0


	//   ....[8]....
        /*00c8*/ 	.word	0x00001eb0


	//   ....[9]....
        /*00cc*/ 	.word	0x00001ec0


	//   ....[10]....
        /*00d0*/ 	.word	0x00001f80


	//   ....[11]....
        /*00d4*/ 	.word	0x00001f90


	//   ....[12]....
        /*00d8*/ 	.word	0x00001fa0


	//   ....[13]....
        /*00dc*/ 	.word	0x00001fb0


	//   ....[14]....
        /*00e0*/ 	.word	0x00002060


	//   ....[15]....
        /*00e4*/ 	.word	0x00002080


	//   ....[16]....
        /*00e8*/ 	.word	0x00002090


	//   ....[17]....
        /*00ec*/ 	.word	0x000020a0


	//   ....[18]....
        /*00f0*/ 	.word	0x00002160


	//   ....[19]....
        /*00f4*/ 	.word	0x00002190


	//   ....[20]....
        /*00f8*/ 	.word	0x000021b0


	//   ....[21]....
        /*00fc*/ 	.word	0x000021c0


	//   ....[22]....
        /*0100*/ 	.word	0x000024d0


	//   ....[23]....
        /*0104*/ 	.word	0x000025e0


	//   ....[24]....
        /*0108*/ 	.word	0x000025f0


	//   ....[25]....
        /*010c*/ 	.word	0x00002600


	//   ....[26]....
        /*0110*/ 	.word	0x00002610


	//   ....[27]....
        /*0114*/ 	.word	0x00002d80


	//   ....[28]....
        /*0118*/ 	.word	0x000030e0


	//   ....[29]....
        /*011c*/ 	.word	0x00003350


	//----- nvinfo : EIATTR_VRC_CTA_INIT_COUNT
	.align		4
.L_2261:
        /*0120*/ 	.byte	0x02, 0x4a
	.zero		1
	.zero		1


	//----- nvinfo : EIATTR_EXIT_INSTR_OFFSETS
	.align		4
        /*0124*/ 	.byte	0x04, 0x1c
        /*0126*/ 	.short	(.L_2263 - .L_2262)


	//   ....[0]....
.L_2262:
        /*0128*/ 	.word	0x000003c0


	//   ....[1]....
        /*012c*/ 	.word	0x00003510


	//----- nvinfo : EIATTR_MAX_THREADS
	.align		4
.L_2263:
        /*0130*/ 	.byte	0x04, 0x05
        /*0132*/ 	.short	(.L_2265 - .L_2264)
.L_2264:
        /*0134*/ 	.word	0x00000020
        /*0138*/ 	.word	0x00000001
        /*013c*/ 	.word	0x00000001


	//----- nvinfo : EIATTR_CRS_STACK_SIZE
	.align		4
.L_2265:
        /*0140*/ 	.byte	0x04, 0x1e
        /*0142*/ 	.short	(.L_2267 - .L_2266)
.L_2266:
        /*0144*/ 	.word	0x00000000


	//----- nvinfo : EIATTR_CBANK_PARAM_SIZE
	.align		4
.L_2267:
        /*0148*/ 	.byte	0x03, 0x19
        /*014a*/ 	.short	0x0118


	//----- nvinfo : EIATTR_PARAM_CBANK
	.align		4
        /*014c*/ 	.byte	0x04, 0x0a
        /*014e*/ 	.short	(.L_2269 - .L_2268)
	.align		4
.L_2268:
        /*0150*/ 	.word	index@(.nv.constant0._Z25selective_scan_fwd_kernelI32Selective_Scan_fwd_kernel_traitsILi32ELi4ELi1ELb0ELb0ELb1ELb1EN3c108BFloat16ENS1_7complexIfEEEEv13SSMParamsBase)
        /*0154*/ 	.short	0x0380
        /*0156*/ 	.short	0x0118


	//----- nvinfo : EIATTR_SW_WAR
	.align		4
.L_2269:
        /*0158*/ 	.byte	0x04, 0x36
        /*015a*/ 	.short	(.L_2271 - .L_2270)
.L_2270:
        /*015c*/ 	.word	0x00000008
.L_2271:


//--------------------- .nv.info._Z25selective_scan_fwd_kernelI32Selective_Scan_fwd_kernel_traitsILi32ELi4ELi1ELb0ELb1ELb0ELb0EN3c108BFloat16ENS1_7complexIfEEEEv13SSMParamsBase --------------------------
	.section	.nv.info._Z25selective_scan_fwd_kernelI32Selective_Scan_fwd_kernel_traitsILi32ELi4ELi1ELb0ELb1ELb0ELb0EN3c108BFloat16ENS1_7complexIfEEEEv13SSMParamsBase,"",@"SHT_CUDA_INFO"
	.sectionflags	@""
	.align	4


	//----- nvinfo : EIATTR_CUDA_API_VERSION
	.align		4
        /*0000*/ 	.byte	0x04, 0x37
        /*0002*/ 	.short	(.L_2273 - .L_2272)
.L_2272:
        /*0004*/ 	.word	0x00000082


	//----- nvinfo : EIATTR_KPARAM_INFO
	.align		4
.L_2273:
        /*0008*/ 	.byte	0x04, 0x17
        /*000a*/ 	.short	(.L_2275 - .L_2274)
.L_2274:
        /*000c*/ 	.word	0x00000000
        /*0010*/ 	.short	0x0000
        /*0012*/ 	.short	0x0000
        /*0014*/ 	.byte	0x00, 0xf0, 0x61, 0x04


	//----- nvinfo : EIATTR_SPARSE_MMA_MASK
	.align		4
.L_2275:
        /*0018*/ 	.byte	0x03, 0x50
        /*001a*/ 	.short	0x0000


	//----- nvinfo : EIATTR_MAXREG_COUNT
	.align		4
        /*001c*/ 	.byte	0x03, 0x1b
        /*001e*/ 	.short	0x00ff


	//----- nvinfo : EIATTR_NUM_BARRIERS
	.align		4
        /*0020*/ 	.byte	0x02, 0x4c
        /*0022*/ 	.byte	0x01
	.zero		1


	//----- nvinfo : EIATTR_MERCURY_ISA_VERSION
	.align		4
        /*0024*/ 	.byte	0x03, 0x5f
        /*0026*/ 	.short	0x0101


	//----- nvinfo : EIATTR_COOP_GROUP_MASK_REGIDS
	.align		4
        /*0028*/ 	.byte	0x04, 0x29
        /*002a*/ 	.short	(.L_2277 - .L_2276)


	//   ....[0]....
.L_2276:
        /*002c*/ 	.word	0xffffffff


	//   ....[1]....
        /*0030*/ 	.word	0xffffffff


	//   ....[2]....
        /*0034*/ 	.word	0xffffffff


	//   ....[3]....
        /*0038*/ 	.word	0xffffffff


	//   ....[4]....
        /*003c*/ 	.word	0xffffffff


	//   ....[5]....
        /*0040*/ 	.word	0xffffffff


	//   ....[6]....
        /*0044*/ 	.word	0xffffffff


	//   ....[7]....
        /*0048*/ 	.word	0xffffffff


	//   ....[8]....
        /*004c*/ 	.word	0xffffffff


	//   ....[9]....
        /*0050*/ 	.word	0xffffffff


	//   ....[10]....
        /*0054*/ 	.word	0xffffffff


	//   ....[11]....
        /*0058*/ 	.word	0xffffffff


	//   ....[12]....
        /*005c*/ 	.word	0xffffffff


	//   ....[13]....
        /*0060*/ 	.word	0xffffffff


	//   ....[14]....
        /*0064*/ 	.word	0xffffffff


	//   ....[15]....
        /*0068*/ 	.word	0xffffffff


	//   ....[16]....
        /*006c*/ 	.word	0xffffffff


	//   ....[17]....
        /*0070*/ 	.word	0xffffffff


	//   ....[18]....
        /*0074*/ 	.word	0xffffffff


	//   ....[19]....
        /*0078*/ 	.word	0xffffffff


	//   ....[20]....
        /*007c*/ 	.word	0xffffffff


	//   ....[21]....
        /*0080*/ 	.word	0xffffffff


	//   ....[22]....
        /*0084*/ 	.word	0xffffffff


	//   ....[23]....
        /*0088*/ 	.word	0xffffffff


	//   ....[24]....
        /*008c*/ 	.word	0xffffffff


	//   ....[25]....
        /*0090*/ 	.word	0xffffffff


	//   ....[26]....
        /*0094*/ 	.word	0xffffffff


	//   ....[27]....
        /*0098*/ 	.word	0xffffffff


	//----- nvinfo : EIATTR_COOP_GROUP_INSTR_OFFSETS
	.align		4
.L_2277:
        /*009c*/ 	.byte	0x04, 0x28
        /*009e*/ 	.short	(.L_2279 - .L_2278)


	//   ....[0]....
.L_2278:
        /*00a0*/ 	.word	0x000009b0


	//   ....[1]....
        /*00a4*/ 	.word	0x00000a70


	//   ....[2]....
        /*00a8*/ 	.word	0x00001a70


	//   ....[3]....
        /*00ac*/ 	.word	0x000020f0


	//   ....[4]....
        /*00b0*/ 	.word	0x00002110


	//   ....[5]....
        /*00b4*/ 	.word	0x00002140


	//   ....[6]....
        /*00b8*/ 	.word	0x00002160


	//   ....[7]....
        /*00bc*/ 	.word	0x000021d0


	//   ....[8]....
        /*00c0*/ 	.word	0x00002200


	//   ....[9]....
        /*00c4*/ 	.word	0x00002230


	//   ....[10]....
        /*00c8*/ 	.word	0x00002250


	//   ....[11]....
        /*00cc*/ 	.word	0x000022e0


	//   ....[12]....
        /*00d0*/ 	.word	0x00002310


	//   ....[13]....
        /*00d4*/ 	.word	0x00002320


	//   ....[14]....
        /*00d8*/ 	.word	0x00002330


	//   ....[15]....
        /*00dc*/ 	.word	0x000023d0


	//   ....[16]....
        /*00e0*/ 	.word	0x00002400


	//   ....[17]....
        /*00e4*/ 	.word	0x00002410


	//   ....[18]....
        /*00e8*/ 	.word	0x00002420


	//   ....[19]....
        /*00ec*/ 	.word	0x000024e0


	//   ....[20]....
        /*00f0*/ 	.word	0x000024f0


	//   ....[21]....
        /*00f4*/ 	.word	0x00002500


	//   ....[22]....
        /*00f8*/ 	.word	0x00002510


	//   ....[23]....
        /*00fc*/ 	.word	0x00002700


	//   ....[24]....
        /*0100*/ 	.word	0x00002710


	//   ....[25]....
        /*0104*/ 	.word	0x00002720


	//   ....[26]....
        /*0108*/ 	.word	0x00002730


	//   ....[27]....
        /*010c*/ 	.word	0x00002cd0


	//----- nvinfo : EIATTR_VRC_CTA_INIT_COUNT
	.align		4
.L_2279:
        /*0110*/ 	.byte	0x02, 0x4a
	.zero		1
	.zero		1


	//----- nvinfo : EIATTR_EXIT_INSTR_OFFSETS
	.align		4
        /*0114*/ 	.byte	0x04, 0x1c
        /*0116*/ 	.short	(.L_2281 - .L_2280)


	//   ....[0]....
.L_2280:
        /*0118*/ 	.word	0x000003b0


	//   ....[1]....
        /*011c*/ 	.word	0x00002f00


	//----- nvinfo : EIATTR_MAX_THREADS
	.align		4
.L_2281:
        /*0120*/ 	.byte	0x04, 0x05
        /*0122*/ 	.short	(.L_2283 - .L_2282)
.L_2282:
        /*0124*/ 	.word	0x00000020
        /*0128*/ 	.word	0x00000001
        /*012c*/ 	.word	0x00000001


	//----- nvinfo : EIATTR_CRS_STACK_SIZE
	.align		4
.L_2283:
        /*0130*/ 	.byte	0x04, 0x1e
        /*0132*/ 	.short	(.L_2285 - .L_2284)
.L_2284:
        /*0134*/ 	.word	0x00000000


	//----- nvinfo : EIATTR_CBANK_PARAM_SIZE
	.align		4
.L_2285:
        /*0138*/ 	.byte	0x03, 0x19
        /*013a*/ 	.short	0x0118


	//----- nvinfo : EIATTR_PARAM_CBANK
	.align		4
        /*013c*/ 	.byte	0x04, 0x0a
        /*013e*/ 	.short	(.L_2287 - .L_2286)
	.align		4
.L_2286:
        /*0140*/ 	.word	index@(.nv.constant0._Z25selective_scan_fwd_kernelI32Selective_Scan_fwd_kernel_traitsILi32ELi4ELi1ELb0ELb1ELb0ELb0EN3c108BFloat16ENS1_7complexIfEEEEv13SSMParamsBase)
        /*0144*/ 	.short	0x0380
        /*0146*/ 	.short	0x0118


	//----- nvinfo : EIATTR_SW_WAR
	.align		4
.L_2287:
        /*0148*/ 	.byte	0x04, 0x36
        /*014a*/ 	.short	(.L_2289 - .L_2288)
.L_2288:
        /*014c*/ 	.word	0x00000008
.L_2289:


//--------------------- .nv.info._Z25selective_scan_fwd_kernelI32Selective_Scan_fwd_kernel_traitsILi32ELi4ELi1ELb0ELb1ELb0ELb1EN3c108BFloat16ENS1_7complexIfEEEEv13SSMParamsBase --------------------------
	.section	.nv.info._Z25selective_scan_fwd_kernelI32Selective_Scan_fwd_kernel_traitsILi32ELi4ELi1ELb0ELb1ELb0ELb1EN3c108BFloat16ENS1_7complexIfEEEEv13SSMParamsBase,"",@"SHT_CUDA_INFO"
	.sectionflags	@""
	.align	4


	//----- nvinfo : EIATTR_CUDA_API_VERSION
	.align		4
        /*0000*/ 	.byte	0x04, 0x37
        /*0002*/ 	.short	(.L_2291 - .L_2290)
.L_2290:
        /*0004*/ 	.word	0x00000082


	//----- nvinfo : EIATTR_KPARAM_INFO
	.align		4
.L_2291:
        /*0008*/ 	.byte	0x04, 0x17
        /*000a*/ 	.short	(.L_2293 - .L_2292)
.L_2292:
        /*000c*/ 	.word	0x00000000
        /*0010*/ 	.short	0x0000
        /*0012*/ 	.short	0x0000
        /*0014*/ 	.byte	0x00, 0xf0, 0x61, 0x04


	//----- nvinfo : EIATTR_SPARSE_MMA_MASK
	.align		4
.L_2293:
        /*0018*/ 	.byte	0x03, 0x50
        /*001a*/ 	.short	0x0000


	//----- nvinfo : EIATTR_MAXREG_COUNT
	.align		4
        /*001c*/ 	.byte	0x03, 0x1b
        /*001e*/ 	.short	0x00ff


	//----- nvinfo : EIATTR_NUM_BARRIERS
	.align		4
        /*0020*/ 	.byte	0x02, 0x4c
        /*0022*/ 	.byte	0x01
	.zero		1


	//----- nvinfo : EIATTR_MERCURY_ISA_VERSION
	.align		4
        /*0024*/ 	.byte	0x03, 0x5f
        /*0026*/ 	.short	0x0101


	//----- nvinfo : EIATTR_COOP_GROUP_MASK_REGIDS
	.align		4
        /*0028*/ 	.byte	0x04, 0x29
        /*002a*/ 	.short	(.L_2295 - .L_2294)


	//   ....[0]....
.L_2294:
        /*002c*/ 	.word	0xffffffff


	//   ....[1]....
        /*0030*/ 	.word	0xffffffff


	//   ....[2]....
        /*0034*/ 	.word	0xffffffff


	//   ....[3]....
        /*0038*/ 	.word	0xffffffff


	//   ....[4]....
        /*003c*/ 	.word	0xffffffff


	//   ....[5]....
        /*0040*/ 	.word	0xffffffff


	//   ....[6]....
        /*0044*/ 	.word	0xffffffff


	//   ....[7]....
        /*0048*/ 	.word	0xffffffff


	//   ....[8]....
        /*004c*/ 	.word	0xffffffff


	//   ....[9]....
        /*0050*/ 	.word	0xffffffff


	//   ....[10]....
        /*0054*/ 	.word	0xffffffff


	//   ....[11]....
        /*0058*/ 	.word	0xffffffff


	//   ....[12]....
        /*005c*/ 	.word	0xffffffff


	//   ....[13]....
        /*0060*/ 	.word	0xffffffff


	//   ....[14]....
        /*0064*/ 	.word	0xffffffff


	//   ....[15]....
        /*0068*/ 	.word	0xffffffff


	//   ....[16]....
        /*006c*/ 	.word	0xffffffff


	//   ....[17]....
        /*0070*/ 	.word	0xffffffff


	//   ....[18]....
        /*0074*/ 	.word	0xffffffff


	//   ....[19]....
        /*0078*/ 	.word	0xffffffff


	//   ....[20]....
        /*007c*/ 	.word	0xffffffff


	//   ....[21]....
        /*0080*/ 	.word	0xffffffff


	//   ....[22]....
        /*0084*/ 	.word	0xffffffff


	//   ....[23]....
        /*0088*/ 	.word	0xffffffff


	//   ....[24]....
        /*008c*/ 	.word	0xffffffff


	//   ....[25]....
        /*0090*/ 	.word	0xffffffff


	//   ....[26]....
        /*0094*/ 	.word	0xffffffff


	//   ....[27]....
        /*0098*/ 	.word	0xffffffff


	//   ....[28]....
        /*009c*/ 	.word	0xffffffff


	//   ....[29]....
        /*00a0*/ 	.word	0xffffffff


	//----- nvinfo : EIATTR_COOP_GROUP_INSTR_OFFSETS
	.align		4
.L_2295:
        /*00a4*/ 	.byte	0x04, 0x28
        /*00a6*/ 	.short	(.L_2297 - .L_2296)


	//   ....[0]....
.L_2296:
        /*00a8*/ 	.word	0x000009b0


	//   ....[1]....
        /*00ac*/ 	.word	0x00000a70


	//   ....[2]....
        /*00b0*/ 	.word	0x00001a80


	//   ....[3]....
        /*00b4*/ 	.word	0x000020f0


	//   ....[4]....
        /*00b8*/ 	.word	0x00002110


	//   ....[5]....
        /*00bc*/ 	.word	0x00002140


	//   ....[6]....
        /*00c0*/ 	.word	0x00002170


	//   ....[7]....
        /*00c4*/ 	.word	0x000021f0


	//   ....[8]....
        /*00c8*/ 	.word	0x00002220


	//   ....[9]....
        /*00cc*/ 	.word	0x00002240


	//   ....[10]....
        /*00d0*/ 	.word	0x00002260


	//   ....[11]....
        /*00d4*/ 	.word	0x000022f0


	//   ....[12]....
        /*00d8*/ 	.word	0x00002320


	//   ....[13]....
        /*00dc*/ 	.word	0x00002330


	//   ....[14]....
        /*00e0*/ 	.word	0x00002340


	//   ....[15]....
        /*00e4*/ 	.word	0x000023e0


	//   ....[16]....
        /*00e8*/ 	.word	0x00002410


	//   ....[17]....
        /*00ec*/ 	.word	0x00002420


	//   ....[18]....
        /*00f0*/ 	.word	0x00002430


	//   ....[19]....
        /*00f4*/ 	.word	0x000024f0


	//   ....[20]....
        /*00f8*/ 	.word	0x00002500


	//   ....[21]....
        /*00fc*/ 	.word	0x00002510


	//   ....[22]....
        /*0100*/ 	.word	0x00002520


	//   ....[23]....
        /*0104*/ 	.word	0x00002710


	//   ....[24]....
        /*0108*/ 	.word	0x00002720


	//   ....[25]....
        /*010c*/ 	.word	0x00002730


	//   ....[26]....
        /*0110*/ 	.word	0x00002740


	//   ....[27]....
        /*0114*/ 	.word	0x00002d30


	//   ....[28]....
        /*0118*/ 	.word	0x00003030


	//   ....[29]....
        /*011c*/ 	.word	0x00003290


	//----- nvinfo : EIATTR_VRC_CTA_INIT_COUNT
	.align		4
.L_2297:
        /*0120*/ 	.byte	0x02, 0x4a
	.zero		1
	.zero		1


	//----- nvinfo : EIATTR_EXIT_INSTR_OFFSETS
	.align		4
        /*0124*/ 	.byte	0x04, 0x1c
        /*0126*/ 	.short	(.L_2299 - .L_2298)


	//   ....[0]....
.L_2298:
        /*0128*/ 	.word	0x000003b0


	//   ....[1]....
        /*012c*/ 	.word	0x000034b0


	//----- nvinfo : EIATTR_MAX_THREADS
	.align		4
.L_2299:
        /*0130*/ 	.byte	0x04, 0x05
        /*0132*/ 	.short	(.L_2301 - .L_2300)
.L_2300:
        /*0134*/ 	.word	0x00000020
        /*0138*/ 	.word	0x00000001
        /*013c*/ 	.word	0x00000001


	//----- nvinfo : EIATTR_CRS_STACK_SIZE
	.align		4
.L_2301:
        /*0140*/ 	.byte	0x04, 0x1e
        /*0142*/ 	.short	(.L_2303 - .L_2302)
.L_2302:
        /*0144*/ 	.word	0x00000000


	//----- nvinfo : EIATTR_CBANK_PARAM_SIZE
	.align		4
.L_2303:
        /*0148*/ 	.byte	0x03, 0x19
        /*014a*/ 	.short	0x0118


	//----- nvinfo : EIATTR_PARAM_CBANK
	.align		4
        /*014c*/ 	.byte	0x04, 0x0a
        /*014e*/ 	.short	(.L_2305 - .L_2304)
	.align		4
.L_2304:
        /*0150*/ 	.word	index@(.nv.constant0._Z25selective_scan_fwd_kernelI32Selective_Scan_fwd_kernel_traitsILi32ELi4ELi1ELb0ELb1ELb0ELb1EN3c108BFloat16ENS1_7complexIfEEEEv13SSMParamsBase)
        /*0154*/ 	.short	0x0380
        /*0156*/ 	.short	0x0118


	//----- nvinfo : EIATTR_SW_WAR
	.align		4
.L_2305:
        /*0158*/ 	.byte	0x04, 0x36
        /*015a*/ 	.short	(.L_2307 - .L_2306)
.L_2306:
        /*015c*/ 	.word	0x00000008
.L_2307:


//--------------------- .nv.info._Z25selective_scan_fwd_kernelI32Selective_Scan_fwd_kernel_traitsILi32ELi4ELi1ELb0ELb1ELb1ELb0EN3c108BFloat16ENS1_7complexIfEEEEv13SSMParamsBase --------------------------
	.section	.nv.info._Z25selective_scan_fwd_kernelI32Selective_Scan_fwd_kernel_traitsILi32ELi4ELi1ELb0ELb1ELb1ELb0EN3c108BFloat16ENS1_7complexIfEEEEv13SSMParamsBase,"",@"SHT_CUDA_INFO"
	.sectionflags	@""
	.align	4


	//----- nvinfo : EIATTR_CUDA_API_VERSION
	.align		4
        /*0000*/ 	.byte	0x04, 0x37
        /*0002*/ 	.short	(.L_2309 - .L_2308)
.L_2308:
        /*0004*/ 	.word	0x00000082


	//----- nvinfo : EIATTR_KPARAM_INFO
	.align		4
.L_2309:
        /*0008*/ 	.byte	0x04, 0x17
        /*000a*/ 	.short	(.L_2311 - .L_2310)
.L_2310:
        /*000c*/ 	.word	0x00000000
        /*0010*/ 	.short	0x0000
        /*0012*/ 	.short	0x0000
        /*0014*/ 	.byte	0x00, 0xf0, 0x61, 0x04


	//----- nvinfo : EIATTR_SPARSE_MMA_MASK
	.align		4
.L_2311:
        /*0018*/ 	.byte	0x03, 0x50
        /*001a*/ 	.short	0x0000


	//----- nvinfo : EIATTR_MAXREG_COUNT
	.align		4
        /*001c*/ 	.byte	0x03, 0x1b
        /*001e*/ 	.short	0x00ff


	//----- nvinfo : EIATTR_NUM_BARRIERS
	.align		4
        /*0020*/ 	.byte	0x02, 0x4c
        /*0022*/ 	.byte	0x01
	.zero		1


	//----- nvinfo : EIATTR_MERCURY_ISA_VERSION
	.align		4
        /*0024*/ 	.byte	0x03, 0x5f
        /*0026*/ 	.short	0x0101


	//----- nvinfo : EIATTR_COOP_GROUP_MASK_REGIDS
	.align		4
        /*0028*/ 	.byte	0x04, 0x29
        /*002a*/ 	.short	(.L_2313 - .L_2312)


	//   ....[0]....
.L_2312:
        /*002c*/ 	.word	0xffffffff


	//   ....[1]....
        /*0030*/ 	.word	0xffffffff


	//   ....[2]....
        /*0034*/ 	.word	0xffffffff


	//   ....[3]....
        /*0038*/ 	.word	0xffffffff


	//   ....[4]....
        /*003c*/ 	.word	0xffffffff


	//   ....[5]....
        /*0040*/ 	.word	0xffffffff


	//   ....[6]....
        /*0044*/ 	.word	0xffffffff


	//   ....[7]....
        /*0048*/ 	.word	0xffffffff


	//   ....[8]....
        /*004c*/ 	.word	0xffffffff


	//   ....[9]....
        /*0050*/ 	.word	0xffffffff


	//   ....[10]....
        /*0054*/ 	.word	0xffffffff


	//   ....[11]....
        /*0058*/ 	.word	0xffffffff


	//   ....[12]....
        /*005c*/ 	.word	0xffffffff


	//   ....[13]....
        /*0060*/ 	.word	0xffffffff


	//   ....[14]....
        /*0064*/ 	.word	0xffffffff


	//   ....[15]....
        /*0068*/ 	.word	0xffffffff


	//   ....[16]....
        /*006c*/ 	.word	0xffffffff


	//   ....[17]....
        /*0070*/ 	.word	0xffffffff


	//   ....[18]....
        /*0074*/ 	.word	0xffffffff


	//   ....[19]....
        /*0078*/ 	.word	0xffffffff


	//   ....[20]....
        /*007c*/ 	.word	0xffffffff


	//   ....[21]....
        /*0080*/ 	.word	0xffffffff


	//   ....[22]....
        /*0084*/ 	.word	0xffffffff


	//   ....[23]....
        /*0088*/ 	.word	0xffffffff


	//   ....[24]....
        /*008c*/ 	.word	0xffffffff


	//   ....[25]....
        /*0090*/ 	.word	0xffffffff


	//   ....[26]....
        /*0094*/ 	.word	0xffffffff


	//   ....[27]....
        /*0098*/ 	.word	0xffffffff


	//   ....[28]....
        /*009c*/ 	.word	0xffffffff


	//----- nvinfo : EIATTR_COOP_GROUP_INSTR_OFFSETS
	.align		4
.L_2313:
        /*00a0*/ 	.byte	0x04, 0x28
        /*00a2*/ 	.short	(.L_2315 - .L_2314)


	//   ....[0]....
.L_2314:
        /*00a4*/ 	.word	0x000009e0


	//   ....[1]....
        /*00a8*/ 	.word	0x00000aa0


	//   ....[2]....
        /*00ac*/ 	.word	0x00001b10


	//   ....[3]....
        /*00b0*/ 	.word	0x00002240


	//   ....[4]....
        /*00b4*/ 	.word	0x00002270


	//   ....[5]....
        /*00b8*/ 	.word	0x000022b0


	//   ....[6]....
        /*00bc*/ 	.word	0x000022d0


	//   ....[7]....
        /*00c0*/ 	.word	0x00002350


	//   ....[8]....
        /*00c4*/ 	.word	0x00002380


	//   ....[9]....
        /*00c8*/ 	.word	0x000023a0


	//   ....[10]....
        /*00cc*/ 	.word	0x000023b0


	//   ....[11]....
        /*00d0*/ 	.word	0x00002450


	//   ....[12]....
        /*00d4*/ 	.word	0x00002480


	//   ....[13]....
        /*00d8*/ 	.word	0x00002490


	//   ....[14]....
        /*00dc*/ 	.word	0x000024a0


	//   ....[15]....
        /*00e0*/ 	.word	0x00002550


	//   ....[16]....
        /*00e4*/ 	.word	0x00002570


	//   ....[17]....
        /*00e8*/ 	.word	0x00002580


	//   ....[18]....
        /*00ec*/ 	.word	0x00002590


	//   ....[19]....
        /*00f0*/ 	.word	0x00002640


	//   ....[20]....
        /*00f4*/ 	.word	0x00002680


	//   ....[21]....
        /*00f8*/ 	.word	0x00002690


	//   ....[22]....
        /*00fc*/ 	.word	0x000026c0


	//   ....[23]....
        /*0100*/ 	.word	0x00002770


	//   ....[24]....
        /*0104*/ 	.word	0x00002980


	//   ....[25]....
        /*0108*/ 	.word	0x000029b0


	//   ....[26]....
        /*010c*/ 	.word	0x000029d0


	//   ....[27]....
        /*0110*/ 	.word	0x000029e0


	//   ....[28]....
        /*0114*/ 	.word	0x00002f80


	//----- nvinfo : EIATTR_VRC_CTA_INIT_COUNT
	.align		4
.L_2315:
        /*0118*/ 	.byte	0x02, 0x4a
	.zero		1
	.zero		1


	//----- nvinfo : EIATTR_EXIT_INSTR_OFFSETS
	.align		4
        /*011c*/ 	.byte	0x04, 0x1c
        /*011e*/ 	.short	(.L_2317 - .L_2316)


	//   ....[0]....
.L_2316:
        /*0120*/ 	.word	0x00000450


	//   ....[1]....
        /*0124*/ 	.word	0x00003200


	//----- nvinfo : EIATTR_MAX_THREADS
	.align		4
.L_2317:
        /*0128*/ 	.byte	0x04, 0x05
        /*012a*/ 	.short	(.L_2319 - .L_2318)
.L_2318:
        /*012c*/ 	.word	0x00000020
        /*0130*/ 	.word	0x00000001
        /*0134*/ 	.word	0x00000001


	//----- nvinfo : EIATTR_CRS_STACK_SIZE
	.align		4
.L_2319:
        /*0138*/ 	.byte	0x04, 0x1e
        /*013a*/ 	.short	(.L_2321 - .L_2320)
.L_2320:
        /*013c*/ 	.word	0x00000000


	//----- nvinfo : EIATTR_CBANK_PARAM_SIZE
	.align		4
.L_2321:
        /*0140*/ 	.byte	0x03, 0x19
        /*0142*/ 	.short	0x0118


	//----- nvinfo : EIATTR_PARAM_CBANK
	.align		4
        /*0144*/ 	.byte	0x04, 0x0a
        /*0146*/ 	.short	(.L_2323 - .L_2322)
	.align		4
.L_2322:
        /*0148*/ 	.word	index@(.nv.constant0._Z25selective_scan_fwd_kernelI32Selective_Scan_fwd_kernel_traitsILi32ELi4ELi1ELb0ELb1ELb1ELb0EN3c108BFloat16ENS1_7complexIfEEEEv13SSMParamsBase)
        /*014c*/ 	.short	0x0380
        /*014e*/ 	.short	0x0118


	//----- nvinfo : EIATTR_SW_WAR
	.align		4
.L_2323:
        /*0150*/ 	.byte	0x04, 0x36
        /*0152*/ 	.short	(.L_2325 - .L_2324)
.L_2324:
        /*0154*/ 	.word	0x00000008
.L_2325:


//--------------------- .nv.info._Z25selective_scan_fwd_kernelI32Selective_Scan_fwd_kernel_traitsILi32ELi4ELi1ELb0ELb1ELb1ELb1EN3c108BFloat16ENS1_7complexIfEEEEv13SSMParamsBase --------------------------
	.section	.nv.info._Z25selective_scan_fwd_kernelI32Selective_Scan_fwd_kernel_traitsILi32ELi4ELi1ELb0ELb1ELb1ELb1EN3c108BFloat16ENS1_7complexIfEEEEv13SSMParamsBase,"",@"SHT_CUDA_INFO"
	.sectionflags	@""
	.align	4


	//----- nvinfo : EIATTR_CUDA_API_VERSION
	.align		4
        /*0000*/ 	.byte	0x04, 0x37
        /*0002*/ 	.short	(.L_2327 - .L_2326)
.L_2326:
        /*0004*/ 	.word	0x00000082


	//----- nvinfo : EIATTR_KPARAM_INFO
	.align		4
.L_2327:
        /*0008*/ 	.byte	0x04, 0x17
        /*000a*/ 	.short	(.L_2329 - .L_2328)
.L_2328:
        /*000c*/ 	.word	0x00000000
        /*0010*/ 	.short	0x0000
        /*0012*/ 	.short	0x0000
        /*0014*/ 	.byte	0x00, 0xf0, 0x61, 0x04


	//----- nvinfo : EIATTR_SPARSE_MMA_MASK
	.align		4
.L_2329:
        /*0018*/ 	.byte	0x03, 0x50
        /*001a*/ 	.short	0x0000


	//----- nvinfo : EIATTR_MAXREG_COUNT
	.align		4
        /*001c*/ 	.byte	0x03, 0x1b
        /*001e*/ 	.short	0x00ff


	//----- nvinfo : EIATTR_NUM_BARRIERS
	.align		4
        /*0020*/ 	.byte	0x02, 0x4c
        /*0022*/ 	.byte	0x01
	.zero		1


	//----- nvinfo : EIATTR_MERCURY_ISA_VERSION
	.align		4
        /*0024*/ 	.byte	0x03, 0x5f
        /*0026*/ 	.short	0x0101


	//----- nvinfo : EIATTR_COOP_GROUP_MASK_REGIDS
	.align		4
        /*0028*/ 	.byte	0x04, 0x29
        /*002a*/ 	.short	(.L_2331 - .L_2330)


	//   ....[0]....
.L_2330:
        /*002c*/ 	.word	0xffffffff


	//   ....[1]....
        /*0030*/ 	.word	0xffffffff


	//   ....[2]....
        /*0034*/ 	.word	0xffffffff


	//   ....[3]....
        /*0038*/ 	.word	0xffffffff


	//   ....[4]....
        /*003c*/ 	.word	0xffffffff


	//   ....[5]....
        /*0040*/ 	.word	0xffffffff


	//   ....[6]....
        /*0044*/ 	.word	0xffffffff


	//   ....[7]....
        /*0048*/ 	.word	0xffffffff


	//   ....[8]....
        /*004c*/ 	.word	0xffffffff


	//   ....[9]....
        /*0050*/ 	.word	0xffffffff


	//   ....[10]....
        /*0054*/ 	.word	0xffffffff


	//   ....[11]....
        /*0058*/ 	.word	0xffffffff


	//   ....[12]....
        /*005c*/ 	.word	0xffffffff


	//   ....[13]....
        /*0060*/ 	.word	0xffffffff


	//   ....[14]....
        /*0064*/ 	.word	0xffffffff


	//   ....[15]....
        /*0068*/ 	.word	0xffffffff


	//   ....[16]....
        /*006c*/ 	.word	0xffffffff


	//   ....[17]....
        /*0070*/ 	.word	0xffffffff


	//   ....[18]....
        /*0074*/ 	.word	0xffffffff


	//   ....[19]....
        /*0078*/ 	.word	0xffffffff


	//   ....[20]....
        /*007c*/ 	.word	0xffffffff


	//   ....[21]....
        /*0080*/ 	.word	0xffffffff


	//   ....[22]....
        /*0084*/ 	.word	0xffffffff


	//   ....[23]....
        /*0088*/ 	.word	0xffffffff


	//   ....[24]....
        /*008c*/ 	.word	0xffffffff


	//   ....[25]....
        /*0090*/ 	.word	0xffffffff


	//   ....[26]....
        /*0094*/ 	.word	0xffffffff


	//   ....[27]....
        /*0098*/ 	.word	0xffffffff


	//   ....[28]....
        /*009c*/ 	.word	0xffffffff


	//   ....[29]....
        /*00a0*/ 	.word	0xffffffff


	//   ....[30]....
        /*00a4*/ 	.word	0xffffffff


	//----- nvinfo : EIATTR_COOP_GROUP_INSTR_OFFSETS
	.align		4
.L_2331:
        /*00a8*/ 	.byte	0x04, 0x28
        /*00aa*/ 	.short	(.L_2333 - .L_2332)


	//   ....[0]....
.L_2332:
        /*00ac*/ 	.word	0x000009e0


	//   ....[1]....
        /*00b0*/ 	.word	0x00000aa0


	//   ....[2]....
        /*00b4*/ 	.word	0x00001b20


	//   ....[3]....
        /*00b8*/ 	.word	0x00002250


	//   ....[4]....
        /*00bc*/ 	.word	0x00002280


	//   ....[5]....
        /*00c0*/ 	.word	0x000022c0


	//   ....[6]....
        /*00c4*/ 	.word	0x000022e0


	//   ....[7]....
        /*00c8*/ 	.word	0x00002360


	//   ....[8]....
        /*00cc*/ 	.word	0x00002390


	//   ....[9]....
        /*00d0*/ 	.word	0x000023b0


	//   ....[10]....
        /*00d4*/ 	.word	0x000023c0


	//   ....[11]....
        /*00d8*/ 	.word	0x00002460


	//   ....[12]....
        /*00dc*/ 	.word	0x00002490


	//   ....[13]....
        /*00e0*/ 	.word	0x000024a0


	//   ....[14]....
        /*00e4*/ 	.word	0x000024b0


	//   ....[15]....
        /*00e8*/ 	.word	0x00002560


	//   ....[16]....
        /*00ec*/ 	.word	0x00002580


	//   ....[17]....
        /*00f0*/ 	.word	0x00002590


	//   ....[18]....
        /*00f4*/ 	.word	0x000025a0


	//   ....[19]....
        /*00f8*/ 	.word	0x00002650


	//   ....[20]....
        /*00fc*/ 	.word	0x00002690


	//   ....[21]....
        /*0100*/ 	.word	0x000026a0


	//   ....[22]....
        /*0104*/ 	.word	0x000026d0


	//   ....[23]....
        /*0108*/ 	.word	0x00002780


	//   ....[24]....
        /*010c*/ 	.word	0x00002990


	//   ....[25]....
        /*0110*/ 	.word	0x000029d0


	//   ....[26]....
        /*0114*/ 	.word	0x000029e0


	//   ....[27]....
        /*0118*/ 	.word	0x000029f0


	//   ....[28]....
        /*011c*/ 	.word	0x00002fb0


	//   ....[29]....
        /*0120*/ 	.word	0x00003370


	//   ....[30]....
        /*0124*/ 	.word	0x000035b0


	//----- nvinfo : EIATTR_VRC_CTA_INIT_COUNT
	.align		4
.L_2333:
        /*0128*/ 	.byte	0x02, 0x4a
	.zero		1
	.zero		1


	//----- nvinfo : EIATTR_EXIT_INSTR_OFFSETS
	.align		4
        /*012c*/ 	.byte	0x04, 0x1c
        /*012e*/ 	.short	(.L_2335 - .L_2334)


	//   ....[0]....
.L_2334:
        /*0130*/ 	.word	0x00000450


	//   ....[1]....
        /*0134*/ 	.word	0x000037f0


	//----- nvinfo : EIATTR_MAX_THREADS
	.align		4
.L_2335:
        /*0138*/ 	.byte	0x04, 0x05
        /*013a*/ 	.short	(.L_2337 - .L_2336)
.L_2336:
        /*013c*/ 	.word	0x00000020
        /*0140*/ 	.word	0x00000001
        /*0144*/ 	.word	0x00000001


	//----- nvinfo : EIATTR_CRS_STACK_SIZE
	.align		4
.L_2337:
        /*0148*/ 	.byte	0x04, 0x1e
        /*014a*/ 	.short	(.L_2339 - .L_2338)
.L_2338:
        /*014c*/ 	.word	0x00000000


	//----- nvinfo : EIATTR_CBANK_PARAM_SIZE
	.align		4
.L_2339:
        /*0150*/ 	.byte	0x03, 0x19
        /*0152*/ 	.short	0x0118


	//----- nvinfo : EIATTR_PARAM_CBANK
	.align		4
        /*0154*/ 	.byte	0x04, 0x0a
        /*0156*/ 	.short	(.L_2341 - .L_2340)
	.align		4
.L_2340:
        /*0158*/ 	.word	index@(.nv.constant0._Z25selective_scan_fwd_kernelI32Selective_Scan_fwd_kernel_traitsILi32ELi4ELi1ELb0ELb1ELb1ELb1EN3c108BFloat16ENS1_7complexIfEEEEv13SSMParamsBase)
        /*015c*/ 	.short	0x0380
        /*015e*/ 	.short	0x0118


	//----- nvinfo : EIATTR_SW_WAR
	.align		4
.L_2341:
        /*0160*/ 	.byte	0x04, 0x36
        /*0162*/ 	.short	(.L_2343 - .L_2342)
.L_2342:
        /*0164*/ 	.word	0x00000008
.L_2343:


//--------------------- .nv.info._Z25selective_scan_fwd_kernelI32Selective_Scan_fwd_kernel_traitsILi32ELi4ELi1ELb1ELb0ELb0ELb0EN3c108BFloat16ENS1_7complexIfEEEEv13SSMParamsBase --------------------------
	.section	.nv.info._Z25selective_scan_fwd_kernelI32Selective_Scan_fwd_kernel_traitsILi32ELi4ELi1ELb1ELb0ELb0ELb0EN3c108BFloat16ENS1_7complexIfEEEEv13SSMParamsBase,"",@"SHT_CUDA_INFO"
	.sectionflags	@""
	.align	4


	//----- nvinfo : EIATTR_CUDA_API_VERSION
	.align		4
        /*0000*/ 	.byte	0x04, 0x37
        /*0002*/ 	.short	(.L_2345 - .L_2344)
.L_2344:
        /*0004*/ 	.word	0x00000082


	//----- nvinfo : EIATTR_KPARAM_INFO
	.align		4
.L_2345:
        /*0008*/ 	.byte	0x04, 0x17
        /*000a*/ 	.short	(.L_2347 - .L_2346)
.L_2346:
        /*000c*/ 	.word	0x00000000
        /*0010*/ 	.short	0x0000
        /*0012*/ 	.short	0x0000
        /*0014*/ 	.byte	0x00, 0xf0, 0x61, 0x04


	//----- nvinfo : EIATTR_SPARSE_MMA_MASK
	.align		4
.L_2347:
        /*0018*/ 	.byte	0x03, 0x50
        /*001a*/ 	.short	0x0000


	//----- nvinfo : EIATTR_MAXREG_COUNT
	.align		4
        /*001c*/ 	.byte	0x03, 0x1b
        /*001e*/ 	.short	0x00ff


	//----- nvinfo : EIATTR_NUM_BARRIERS
	.align		4
        /*0020*/ 	.byte	0x02, 0x4c
        /*0022*/ 	.byte	0x01
	.zero		1


	//----- nvinfo : EIATTR_MERCURY_ISA_VERSION
	.align		4
        /*0024*/ 	.byte	0x03, 0x5f
        /*0026*/ 	.short	0x0101


	//----- nvinfo : EIATTR_COOP_GROUP_MASK_REGIDS
	.align		4
        /*0028*/ 	.byte	0x04, 0x29
        /*002a*/ 	.short	(.L_2349 - .L_2348)


	//   ....[0]....
.L_2348:
        /*002c*/ 	.word	0xffffffff


	//   ....[1]....
        /*0030*/ 	.word	0xffffffff


	//   ....[2]....
        /*0034*/ 	.word	0xffffffff


	//   ....[3]....
        /*0038*/ 	.word	0xffffffff


	//   ....[4]....
        /*003c*/ 	.word	0xffffffff


	//   ....[5]....
        /*0040*/ 	.word	0xffffffff


	//   ....[6]....
        /*0044*/ 	.word	0xffffffff


	//   ....[7]....
        /*0048*/ 	.word	0xffffffff


	//   ....[8]....
        /*004c*/ 	.word	0xffffffff


	//   ....[9]....
        /*0050*/ 	.word	0xffffffff


	//   ....[10]....
        /*0054*/ 	.word	0xffffffff


	//   ....[11]....
        /*0058*/ 	.word	0xffffffff


	//   ....[12]....
        /*005c*/ 	.word	0xffffffff


	//   ....[13]....
        /*0060*/ 	.word	0xffffffff


	//   ....[14]....
        /*0064*/ 	.word	0xffffffff


	//   ....[15]....
        /*0068*/ 	.word	0xffffffff


	//   ....[16]....
        /*006c*/ 	.word	0xffffffff


	//   ....[17]....
        /*0070*/ 	.word	0xffffffff


	//   ....[18]....
        /*0074*/ 	.word	0xffffffff


	//   ....[19]....
        /*0078*/ 	.word	0xffffffff


	//   ....[20]....
        /*007c*/ 	.word	0xffffffff


	//   ....[21]....
        /*0080*/ 	.word	0xffffffff


	//   ....[22]....
        /*0084*/ 	.word	0xffffffff


	//   ....[23]....
        /*0088*/ 	.word	0xffffffff


	//----- nvinfo : EIATTR_COOP_GROUP_INSTR_OFFSETS
	.align		4
.L_2349:
        /*008c*/ 	.byte	0x04, 0x28
        /*008e*/ 	.short	(.L_2351 - .L_2350)


	//   ....[0]....
.L_2350:
        /*0090*/ 	.word	0x00001680


	//   ....[1]....
        /*0094*/ 	.word	0x000016b0


	//   ....[2]....
        /*0098*/ 	.word	0x00001740


	//   ....[3]....
        /*009c*/ 	.word	0x00001760


	//   ....[4]....
        /*00a0*/ 	.word	0x000017c0


	//   ....[5]....
        /*00a4*/ 	.word	0x000017d0


	//   ....[6]....
        /*00a8*/ 	.word	0x00001830


	//   ....[7]....
        /*00ac*/ 	.word	0x00001840


	//   ....[8]....
        /*00b0*/ 	.word	0x000018b0


	//   ....[9]....
        /*00b4*/ 	.word	0x000018c0


	//   ....[10]....
        /*00b8*/ 	.word	0x00001910


	//   ....[11]....
        /*00bc*/ 	.word	0x00001930


	//   ....[12]....
        /*00c0*/ 	.word	0x000019a0


	//   ....[13]....
        /*00c4*/ 	.word	0x000019d0


	//   ....[14]....
        /*00c8*/ 	.word	0x00001a00


	//   ....[15]....
        /*00cc*/ 	.word	0x00001a10


	//   ....[16]....
        /*00d0*/ 	.word	0x00001ac0


	//   ....[17]....
        /*00d4*/ 	.word	0x00001ae0


	//   ....[18]....
        /*00d8*/ 	.word	0x00001af0


	//   ....[19]....
        /*00dc*/ 	.word	0x00001b00


	//   ....[20]....
        /*00e0*/ 	.word	0x00001c90


	//   ....[21]....
        /*00e4*/ 	.word	0x00001cd0


	//   ....[22]....
        /*00e8*/ 	.word	0x00001ce0


	//   ....[23]....
        /*00ec*/ 	.word	0x00001cf0


	//----- nvinfo : EIATTR_VRC_CTA_INIT_COUNT
	.align		4
.L_2351:
        /*00f0*/ 	.byte	0x02, 0x4a
	.zero		1
	.zero		1


	//----- nvinfo : EIATTR_EXIT_INSTR_OFFSETS
	.align		4
        /*00f4*/ 	.byte	0x04, 0x1c
        /*00f6*/ 	.short	(.L_2353 - .L_2352)


	//   ....[0]....
.L_2352:
        /*00f8*/ 	.word	0x00000220


	//   ....[1]....
        /*00fc*/ 	.word	0x00002380


	//----- nvinfo : EIATTR_MAX_THREADS
	.align		4
.L_2353:
        /*0100*/ 	.byte	0x04, 0x05
        /*0102*/ 	.short	(.L_2355 - .L_2354)
.L_2354:
        /*0104*/ 	.word	0x00000020
        /*0108*/ 	.word	0x00000001
        /*010c*/ 	.word	0x00000001


	//----- nvinfo : EIATTR_CRS_STACK_SIZE
	.align		4
.L_2355:
        /*0110*/ 	.byte	0x04, 0x1e
        /*0112*/ 	.short	(.L_2357 - .L_2356)
.L_2356:
        /*0114*/ 	.word	0x00000000


	//----- nvinfo : EIATTR_CBANK_PARAM_SIZE
	.align		4
.L_2357:
        /*0118*/ 	.byte	0x03, 0x19
        /*011a*/ 	.short	0x0118


	//----- nvinfo : EIATTR_PARAM_CBANK
	.align		4
        /*011c*/ 	.byte	0x04, 0x0a
        /*011e*/ 	.short	(.L_2359 - .L_2358)
	.align		4
.L_2358:
        /*0120*/ 	.word	index@(.nv.constant0._Z25selective_scan_fwd_kernelI32Selective_Scan_fwd_kernel_traitsILi32ELi4ELi1ELb1ELb0ELb0ELb0EN3c108BFloat16ENS1_7complexIfEEEEv13SSMParamsBase)
        /*0124*/ 	.short	0x0380
        /*0126*/ 	.short	0x0118


	//----- nvinfo : EIATTR_SW_WAR
	.align		4
.L_2359:
        /*0128*/ 	.byte	0x04, 0x36
        /*012a*/ 	.short	(.L_2361 - .L_2360)
.L_2360:
        /*012c*/ 	.word	0x00000008
.L_2361:


//--------------------- .nv.info._Z25selective_scan_fwd_kernelI32Selective_Scan_fwd_kernel_traitsILi32ELi4ELi1ELb1ELb0ELb0ELb1EN3c108BFloat16ENS1_7complexIfEEEEv13SSMParamsBase --------------------------
	.section	.nv.info._Z25selective_scan_fwd_kernelI32Selective_Scan_fwd_kernel_traitsILi32ELi4ELi1ELb1ELb0ELb0ELb1EN3c108BFloat16ENS1_7complexIfEEEEv13SSMParamsBase,"",@"SHT_CUDA_INFO"
	.sectionflags	@""
	.align	4


	//----- nvinfo : EIATTR_CUDA_API_VERSION
	.align		4
        /*0000*/ 	.byte	0x04, 0x37
        /*0002*/ 	.short	(.L_2363 - .L_2362)
.L_2362:
        /*0004*/ 	.word	0x00000082


	//----- nvinfo : EIATTR_KPARAM_INFO
	.align		4
.L_2363:
        /*0008*/ 	.byte	0x04, 0x17
        /*000a*/ 	.short	(.L_2365 - .L_2364)
.L_2364:
        /*000c*/ 	.word	0x00000000
        /*0010*/ 	.short	0x0000
        /*0012*/ 	.short	0x0000
        /*0014*/ 	.byte	0x00, 0xf0, 0x61, 0x04


	//----- nvinfo : EIATTR_SPARSE_MMA_MASK
	.align		4
.L_2365:
        /*0018*/ 	.byte	0x03, 0x50
        /*001a*/ 	.short	0x0000


	//----- nvinfo : EIATTR_MAXREG_COUNT
	.align		4
        /*001c*/ 	.byte	0x03, 0x1b
        /*001e*/ 	.short	0x00ff


	//----- nvinfo : EIATTR_NUM_BARRIERS
	.align		4
        /*0020*/ 	.byte	0x02, 0x4c
        /*0022*/ 	.byte	0x01
	.zero		1


	//----- nvinfo : EIATTR_MERCURY_ISA_VERSION
	.align		4
        /*0024*/ 	.byte	0x03, 0x5f
        /*0026*/ 	.short	0x0101


	//----- nvinfo : EIATTR_COOP_GROUP_MASK_REGIDS
	.align		4
        /*0028*/ 	.byte	0x04, 0x29
        /*002a*/ 	.short	(.L_2367 - .L_2366)


	//   ....[0]....
.L_2366:
        /*002c*/ 	.word	0xffffffff


	//   ....[1]....
        /*0030*/ 	.word	0xffffffff


	//   ....[2]....
        /*0034*/ 	.word	0xffffffff


	//   ....[3]....
        /*0038*/ 	.word	0xffffffff


	//   ....[4]....
        /*003c*/ 	.word	0xffffffff


	//   ....[5]....
        /*0040*/ 	.word	0xffffffff


	//   ....[6]....
        /*0044*/ 	.word	0xffffffff


	//   ....[7]....
        /*0048*/ 	.word	0xffffffff


	//   ....[8]....
        /*004c*/ 	.word	0xffffffff


	//   ....[9]....
        /*0050*/ 	.word	0xffffffff


	//   ....[10]....
        /*0054*/ 	.word	0xffffffff


	//   ....[11]....
        /*0058*/ 	.word	0xffffffff


	//   ....[12]....
        /*005c*/ 	.word	0xffffffff


	//   ....[13]....
        /*0060*/ 	.word	0xffffffff


	//   ....[14]....
        /*0064*/ 	.word	0xffffffff


	//   ....[15]....
        /*0068*/ 	.word	0xffffffff


	//   ....[16]....
        /*006c*/ 	.word	0xffffffff


	//   ....[17]....
        /*0070*/ 	.word	0xffffffff


	//   ....[18]....
        /*0074*/ 	.word	0xffffffff


	//   ....[19]....
        /*0078*/ 	.word	0xffffffff


	//   ....[20]....
        /*007c*/ 	.word	0xffffffff


	//   ....[21]....
        /*0080*/ 	.word	0xffffffff


	//   ....[22]....
        /*0084*/ 	.word	0xffffffff


	//   ....[23]....
        /*0088*/ 	.word	0xffffffff


	//----- nvinfo : EIATTR_COOP_GROUP_INSTR_OFFSETS
	.align		4
.L_2367:
        /*008c*/ 	.byte	0x04, 0x28
        /*008e*/ 	.short	(.L_2369 - .L_2368)


	//   ....[0]....
.L_2368:
        /*0090*/ 	.word	0x00001790


	//   ....[1]....
        /*0094*/ 	.word	0x000017c0


	//   ....[2]....
        /*0098*/ 	.word	0x00001850


	//   ....[3]....
        /*009c*/ 	.word	0x00001870


	//   ....[4]....
        /*00a0*/ 	.word	0x000018d0


	//   ....[5]....
        /*00a4*/ 	.word	0x000018e0


	//   ....[6]....
        /*00a8*/ 	.word	0x00001940


	//   ....[7]....
        /*00ac*/ 	.word	0x00001950


	//   ....[8]....
        /*00b0*/ 	.word	0x000019c0


	//   ....[9]....
        /*00b4*/ 	.word	0x000019d0


	//   ....[10]....
        /*00b8*/ 	.word	0x00001a20


	//   ....[11]....
        /*00bc*/ 	.word	0x00001a40


	//   ....[12]....
        /*00c0*/ 	.word	0x00001ab0


	//   ....[13]....
        /*00c4*/ 	.word	0x00001ae0


	//   ....[14]....
        /*00c8*/ 	.word	0x00001b10


	//   ....[15]....
        /*00cc*/ 	.word	0x00001b20


	//   ....[16]....
        /*00d0*/ 	.word	0x00001bd0


	//   ....[17]....
        /*00d4*/ 	.word	0x00001bf0


	//   ....[18]....
        /*00d8*/ 	.word	0x00001c00


	//   ....[19]....
        /*00dc*/ 	.word	0x00001c10


	//   ....[20]....
        /*00e0*/ 	.word	0x00001da0


	//   ....[21]....
        /*00e4*/ 	.word	0x00001de0


	//   ....[22]....
        /*00e8*/ 	.word	0x00001df0


	//   ....[23]....
        /*00ec*/ 	.word	0x00001e00


	//----- nvinfo : EIATTR_VRC_CTA_INIT_COUNT
	.align		4
.L_2369:
        /*00f0*/ 	.byte	0x02, 0x4a
	.zero		1
	.zero		1


	//----- nvinfo : EIATTR_EXIT_INSTR_OFFSETS
	.align		4
        /*00f4*/ 	.byte	0x04, 0x1c
        /*00f6*/ 	.short	(.L_2371 - .L_2370)


	//   ....[0]....
.L_2370:
        /*00f8*/ 	.word	0x00000220


	//   ....[1]....
        /*00fc*/ 	.word	0x00002790


	//----- nvinfo : EIATTR_MAX_THREADS
	.align		4
.L_2371:
        /*0100*/ 	.byte	0x04, 0x05
        /*0102*/ 	.short	(.L_2373 - .L_2372)
.L_2372:
        /*0104*/ 	.word	0x00000020
        /*0108*/ 	.word	0x00000001
        /*010c*/ 	.word	0x00000001


	//----- nvinfo : EIATTR_CRS_STACK_SIZE
	.align		4
.L_2373:
        /*0110*/ 	.byte	0x04, 0x1e
        /*0112*/ 	.short	(.L_2375 - .L_2374)
.L_2374:
        /*0114*/ 	.word	0x00000000


	//----- nvinfo : EIATTR_CBANK_PARAM_SIZE
	.align		4
.L_2375:
        /*0118*/ 	.byte	0x03, 0x19
        /*011a*/ 	.short	0x0118


	//----- nvinfo : EIATTR_PARAM_CBANK
	.align		4
        /*011c*/ 	.byte	0x04, 0x0a
        /*011e*/ 	.short	(.L_2377 - .L_2376)
	.align		4
.L_2376:
        /*0120*/ 	.word	index@(.nv.constant0._Z25selective_scan_fwd_kernelI32Selective_Scan_fwd_kernel_traitsILi32ELi4ELi1ELb1ELb0ELb0ELb1EN3c108BFloat16ENS1_7complexIfEEEEv13SSMParamsBase)
        /*0124*/ 	.short	0x0380
        /*0126*/ 	.short	0x0118


	//----- nvinfo : EIATTR_SW_WAR
	.align		4
.L_2377:
        /*0128*/ 	.byte	0x04, 0x36
        /*012a*/ 	.short	(.L_2379 - .L_2378)
.L_2378:
        /*012c*/ 	.word	0x00000008
.L_2379:


//--------------------- .nv.info._Z25selective_scan_fwd_kernelI32Selective_Scan_fwd_kernel_traitsILi32ELi4ELi1ELb1ELb0ELb1ELb0EN3c108BFloat16ENS1_7complexIfEEEEv13SSMParamsBase --------------------------
	.section	.nv.info._Z25selective_scan_fwd_kernelI32Selective_Scan_fwd_kernel_traitsILi32ELi4ELi1ELb1ELb0ELb1ELb0EN3c108BFloat16ENS1_7complexIfEEEEv13SSMParamsBase,"",@"SHT_CUDA_INFO"
	.sectionflags	@""
	.align	4


	//----- nvinfo : EIATTR_CUDA_API_VERSION
	.align		4
        /*0000*/ 	.byte	0x04, 0x37
        /*0002*/ 	.short	(.L_2381 - .L_2380)
.L_2380:
        /*0004*/ 	.word	0x00000082


	//----- nvinfo : EIATTR_KPARAM_INFO
	.align		4
.L_2381:
        /*0008*/ 	.byte	0x04, 0x17
        /*000a*/ 	.short	(.L_2383 - .L_2382)
.L_2382:
        /*000c*/ 	.word	0x00000000
        /*0010*/ 	.short	0x0000
        /*0012*/ 	.short	0x0000
        /*0014*/ 	.byte	0x00, 0xf0, 0x61, 0x04


	//----- nvinfo : EIATTR_SPARSE_MMA_MASK
	.align		4
.L_2383:
        /*0018*/ 	.byte	0x03, 0x50
        /*001a*/ 	.short	0x0000


	//----- nvinfo : EIATTR_MAXREG_COUNT
	.align		4
        /*001c*/ 	.byte	0x03, 0x1b
        /*001e*/ 	.short	0x00ff


	//----- nvinfo : EIATTR_NUM_BARRIERS
	.align		4
        /*0020*/ 	.byte	0x02, 0x4c
        /*0022*/ 	.byte	0x01
	.zero		1


	//----- nvinfo : EIATTR_MERCURY_ISA_VERSION
	.align		4
        /*0024*/ 	.byte	0x03, 0x5f
        /*0026*/ 	.short	0x0101


	//----- nvinfo : EIATTR_COOP_GROUP_MASK_REGIDS
	.align		4
        /*0028*/ 	.byte	0x04, 0x29
        /*002a*/ 	.short	(.L_2385 - .L_2384)


	//   ....[0]....
.L_2384:
        /*002c*/ 	.word	0xffffffff


	//   ....[1]....
        /*0030*/ 	.word	0xffffffff


	//   ....[2]....
        /*0034*/ 	.word	0xffffffff


	//   ....[3]....
        /*0038*/ 	.word	0xffffffff


	//   ....[4]....
        /*003c*/ 	.word	0xffffffff


	//   ....[5]....
        /*0040*/ 	.word	0xffffffff


	//   ....[6]....
        /*0044*/ 	.word	0xffffffff


	//   ....[7]....
        /*0048*/ 	.word	0xffffffff


	//   ....[8]....
        /*004c*/ 	.word	0xffffffff


	//   ....[9]....
        /*0050*/ 	.word	0xffffffff


	//   ....[10]....
        /*0054*/ 	.word	0xffffffff


	//   ....[11]....
        /*0058*/ 	.word	0xffffffff


	//   ....[12]....
        /*005c*/ 	.word	0xffffffff


	//   ....[13]....
        /*0060*/ 	.word	0xffffffff


	//   ....[14]....
        /*0064*/ 	.word	0xffffffff


	//   ....[15]....
        /*0068*/ 	.word	0xffffffff


	//   ....[16]....
        /*006c*/ 	.word	0xffffffff


	//   ....[17]....
        /*0070*/ 	.word	0xffffffff


	//   ....[18]....
        /*0074*/ 	.word	0xffffffff


	//   ....[19]....
        /*0078*/ 	.word	0xffffffff


	//   ....[20]....
        /*007c*/ 	.word	0xffffffff


	//   ....[21]....
        /*0080*/ 	.word	0xffffffff


	//   ....[22]....
        /*0084*/ 	.word	0xffffffff


	//   ....[23]....
        /*0088*/ 	.word	0xffffffff


	//----- nvinfo : EIATTR_COOP_GROUP_INSTR_OFFSETS
	.align		4
.L_2385:
        /*008c*/ 	.byte	0x04, 0x28
        /*008e*/ 	.short	(.L_2387 - .L_2386)


	//   ....[0]....
.L_2386:
        /*0090*/ 	.word	0x00001880


	//   ....[1]....
        /*0094*/ 	.word	0x000018b0


	//   ....[2]....
        /*0098*/ 	.word	0x00001940


	//   ....[3]....
        /*009c*/ 	.word	0x00001960


	//   ....[4]....
        /*00a0*/ 	.word	0x000019c0


	//   ....[5]....
        /*00a4*/ 	.word	0x000019d0


	//   ....[6]....
        /*00a8*/ 	.word	0x00001a30


	//   ....[7]....
        /*00ac*/ 	.word	0x00001a40


	//   ....[8]....
        /*00b0*/ 	.word	0x00001ab0


	//   ....[9]....
        /*00b4*/ 	.word	0x00001ac0


	//   ....[10]....
        /*00b8*/ 	.word	0x00001b10


	//   ....[11]....
        /*00bc*/ 	.word	0x00001b30


	//   ....[12]....
        /*00c0*/ 	.word	0x00001ba0


	//   ....[13]....
        /*00c4*/ 	.word	0x00001bd0


	//   ....[14]....
        /*00c8*/ 	.word	0x00001c00


	//   ....[15]....
        /*00cc*/ 	.word	0x00001c10


	//   ....[16]....
        /*00d0*/ 	.word	0x00001cc0


	//   ....[17]....
        /*00d4*/ 	.word	0x00001ce0


	//   ....[18]....
        /*00d8*/ 	.word	0x00001cf0


	//   ....[19]....
        /*00dc*/ 	.word	0x00001d00


	//   ....[20]....
        /*00e0*/ 	.word	0x00001e80


	//   ....[21]....
        /*00e4*/ 	.word	0x00001eb0


	//   ....[22]....
        /*00e8*/ 	.word	0x00001ee0


	//   ....[23]....
        /*00ec*/ 	.word	0x00001f10


	//----- nvinfo : EIATTR_VRC_CTA_INIT_COUNT
	.align		4
.L_2387:
        /*00f0*/ 	.byte	0x02, 0x4a
	.zero		1
	.zero		1


	//----- nvinfo : EIATTR_EXIT_INSTR_OFFSETS
	.align		4
        /*00f4*/ 	.byte	0x04, 0x1c
        /*00f6*/ 	.short	(.L_2389 - .L_2388)


	//   ....[0]....
.L_2388:
        /*00f8*/ 	.word	0x00000380


	//   ....[1]....
        /*00fc*/ 	.word	0x000026e0


	//----- nvinfo : EIATTR_MAX_THREADS
	.align		4
.L_2389:
        /*0100*/ 	.byte	0x04, 0x05
        /*0102*/ 	.short	(.L_2391 - .L_2390)
.L_2390:
        /*0104*/ 	.word	0x00000020
        /*0108*/ 	.word	0x00000001
        /*010c*/ 	.word	0x00000001


	//----- nvinfo : EIATTR_CRS_STACK_SIZE
	.align		4
.L_2391:
        /*0110*/ 	.byte	0x04, 0x1e
        /*0112*/ 	.short	(.L_2393 - .L_2392)
.L_2392:
        /*0114*/ 	.word	0x00000000


	//----- nvinfo : EIATTR_CBANK_PARAM_SIZE
	.align		4
.L_2393:
        /*0118*/ 	.byte	0x03, 0x19
        /*011a*/ 	.short	0x0118


	//----- nvinfo : EIATTR_PARAM_CBANK
	.align		4
        /*011c*/ 	.byte	0x04, 0x0a
        /*011e*/ 	.short	(.L_2395 - .L_2394)
	.align		4
.L_2394:
        /*0120*/ 	.word	index@(.nv.constant0._Z25selective_scan_fwd_kernelI32Selective_Scan_fwd_kernel_traitsILi32ELi4ELi1ELb1ELb0ELb1ELb0EN3c108BFloat16ENS1_7complexIfEEEEv13SSMParamsBase)
        /*0124*/ 	.short	0x0380
        /*0126*/ 	.short	0x0118


	//----- nvinfo : EIATTR_SW_WAR
	.align		4
.L_2395:
        /*0128*/ 	.byte	0x04, 0x36
        /*012a*/ 	.short	(.L_2397 - .L_2396)
.L_2396:
        /*012c*/ 	.word	0x00000008
.L_2397:


//--------------------- .nv.info._Z25selective_scan_fwd_kernelI32Selective_Scan_fwd_kernel_traitsILi32ELi4ELi1ELb1ELb0ELb1ELb1EN3c108BFloat16ENS1_7complexIfEEEEv13SSMParamsBase --------------------------
	.section	.nv.info._Z25selective_scan_fwd_kernelI32Selective_Scan_fwd_kernel_traitsILi32ELi4ELi1ELb1ELb0ELb1ELb1EN3c108BFloat16ENS1_7complexIfEEEEv13SSMParamsBase,"",@"SHT_CUDA_INFO"
	.sectionflags	@""
	.align	4


	//----- nvinfo : EIATTR_CUDA_API_VERSION
	.align		4
        /*0000*/ 	.byte	0x04, 0x37
        /*0002*/ 	.short	(.L_2399 - .L_2398)
.L_2398:
        /*0004*/ 	.word	0x00000082


	//----- nvinfo : EIATTR_KPARAM_INFO
	.align		4
.L_2399:
        /*0008*/ 	.byte	0x04, 0x17
        /*000a*/ 	.short	(.L_2401 - .L_2400)
.L_2400:
        /*000c*/ 	.word	0x00000000
        /*0010*/ 	.short	0x0000
        /*0012*/ 	.short	0x0000
        /*0014*/ 	.byte	0x00, 0xf0, 0x61, 0x04


	//----- nvinfo : EIATTR_SPARSE_MMA_MASK
	.align		4
.L_2401:
        /*0018*/ 	.byte	0x03, 0x50
        /*001a*/ 	.short	0x0000


	//----- nvinfo : EIATTR_MAXREG_COUNT
	.align		4
        /*001c*/ 	.byte	0x03, 0x1b
        /*001e*/ 	.short	0x00ff


	//----- nvinfo : EIATTR_NUM_BARRIERS
	.align		4
        /*0020*/ 	.byte	0x02, 0x4c
        /*0022*/ 	.byte	0x01
	.zero		1


	//----- nvinfo : EIATTR_MERCURY_ISA_VERSION
	.align		4
        /*0024*/ 	.byte	0x03, 0x5f
        /*0026*/ 	.short	0x0101


	//----- nvinfo : EIATTR_COOP_GROUP_MASK_REGIDS
	.align		4
        /*0028*/ 	.byte	0x04, 0x29
        /*002a*/ 	.short	(.L_2403 - .L_2402)


	//   ....[0]....
.L_2402:
        /*002c*/ 	.word	0xffffffff


	//   ....[1]....
        /*0030*/ 	.word	0xffffffff


	//   ....[2]....
        /*0034*/ 	.word	0xffffffff


	//   ....[3]....
        /*0038*/ 	.word	0xffffffff


	//   ....[4]....
        /*003c*/ 	.word	0xffffffff


	//   ....[5]....
        /*0040*/ 	.word	0xffffffff


	//   ....[6]....
        /*0044*/ 	.word	0xffffffff


	//   ....[7]....
        /*0048*/ 	.word	0xffffffff


	//   ....[8]....
        /*004c*/ 	.word	0xffffffff


	//   ....[9]....
        /*0050*/ 	.word	0xffffffff


	//   ....[10]....
        /*0054*/ 	.word	0xffffffff


	//   ....[11]....
        /*0058*/ 	.word	0xffffffff


	//   ....[12]....
        /*005c*/ 	.word	0xffffffff


	//   ....[13]....
        /*0060*/ 	.word	0xffffffff


	//   ....[14]....
        /*0064*/ 	.word	0xffffffff


	//   ....[15]....
        /*0068*/ 	.word	0xffffffff


	//   ....[16]....
        /*006c*/ 	.word	0xffffffff


	//   ....[17]....
        /*0070*/ 	.word	0xffffffff


	//   ....[18]....
        /*0074*/ 	.word	0xffffffff


	//   ....[19]....
        /*0078*/ 	.word	0xffffffff


	//   ....[20]....
        /*007c*/ 	.word	0xffffffff


	//   ....[21]....
        /*0080*/ 	.word	0xffffffff


	//   ....[22]....
        /*0084*/ 	.word	0xffffffff


	//   ....[23]....
        /*0088*/ 	.word	0xffffffff


	//----- nvinfo : EIATTR_COOP_GROUP_INSTR_OFFSETS
	.align		4
.L_2403:
        /*008c*/ 	.byte	0x04, 0x28
        /*008e*/ 	.short	(.L_2405 - .L_2404)


	//   ....[0]....
.L_2404:
        /*0090*/ 	.word	0x00001970


	//   ....[1]....
        /*0094*/ 	.word	0x000019a0


	//   ....[2]....
        /*0098*/ 	.word	0x00001a30


	//   ....[3]....
        /*009c*/ 	.word	0x00001a50


	//   ....[4]....
        /*00a0*/ 	.word	0x00001ab0


	//   ....[5]....
        /*00a4*/ 	.word	0x00001ac0


	//   ....[6]....
        /*00a8*/ 	.word	0x00001b20


	//   ....[7]....
        /*00ac*/ 	.word	0x00001b30


	//   ....[8]....
        /*00b0*/ 	.word	0x00001ba0


	//   ....[9]....
        /*00b4*/ 	.word	0x00001bb0


	//   ....[10]....
        /*00b8*/ 	.word	0x00001c00


	//   ....[11]....
        /*00bc*/ 	.word	0x00001c20


	//   ....[12]....
        /*00c0*/ 	.word	0x00001c90


	//   ....[13]....
        /*00c4*/ 	.word	0x00001cc0


	//   ....[14]....
        /*00c8*/ 	.word	0x00001cf0


	//   ....[15]....
        /*00cc*/ 	.word	0x00001d00


	//   ....[16]....
        /*00d0*/ 	.word	0x00001db0


	//   ....[17]....
        /*00d4*/ 	.word	0x00001dd0


	//   ....[18]....
        /*00d8*/ 	.word	0x00001de0


	//   ....[19]....
        /*00dc*/ 	.word	0x00001df0


	//   ....[20]....
        /*00e0*/ 	.word	0x00001f80


	//   ....[21]....
        /*00e4*/ 	.word	0x00001fc0


	//   ....[22]....
        /*00e8*/ 	.word	0x00001fe0


	//   ....[23]....
        /*00ec*/ 	.word	0x00002000


	//----- nvinfo : EIATTR_VRC_CTA_INIT_COUNT
	.align		4
.L_2405:
        /*00f0*/ 	.byte	0x02, 0x4a
	.zero		1
	.zero		1


	//----- nvinfo : EIATTR_EXIT_INSTR_OFFSETS
	.align		4
        /*00f4*/ 	.byte	0x04, 0x1c
        /*00f6*/ 	.short	(.L_2407 - .L_2406)


	//   ....[0]....
.L_2406:
        /*00f8*/ 	.word	0x00000410


	//   ....[1]....
        /*00fc*/ 	.word	0x00002b00


	//----- nvinfo : EIATTR_MAX_THREADS
	.align		4
.L_2407:
        /*0100*/ 	.byte	0x04, 0x05
        /*0102*/ 	.short	(.L_2409 - .L_2408)
.L_2408:
        /*0104*/ 	.word	0x00000020
        /*0108*/ 	.word	0x00000001
        /*010c*/ 	.word	0x00000001


	//----- nvinfo : EIATTR_CRS_STACK_SIZE
	.align		4
.L_2409:
        /*0110*/ 	.byte	0x04, 0x1e
        /*0112*/ 	.short	(.L_2411 - .L_2410)
.L_2410:
        /*0114*/ 	.word	0x00000000


	//----- nvinfo : EIATTR_CBANK_PARAM_SIZE
	.align		4
.L_2411:
        /*0118*/ 	.byte	0x03, 0x19
        /*011a*/ 	.short	0x0118


	//----- nvinfo : EIATTR_PARAM_CBANK
	.align		4
        /*011c*/ 	.byte	0x04, 0x0a
        /*011e*/ 	.short	(.L_2413 - .L_2412)
	.align		4
.L_2412:
        /*0120*/ 	.word	index@(.nv.constant0._Z25selective_scan_fwd_kernelI32Selective_Scan_fwd_kernel_traitsILi32ELi4ELi1ELb1ELb0ELb1ELb1EN3c108BFloat16ENS1_7complexIfEEEEv13SSMParamsBase)
        /*0124*/ 	.short	0x0380
        /*0126*/ 	.short	0x0118


	//----- nvinfo : EIATTR_SW_WAR
	.align		4
.L_2413:
        /*0128*/ 	.byte	0x04, 0x36
        /*012a*/ 	.short	(.L_2415 - .L_2414)
.L_2414:
        /*012c*/ 	.word	0x00000008
.L_2415:


//--------------------- .nv.info._Z25selective_scan_fwd_kernelI32Selective_Scan_fwd_kernel_traitsILi32ELi4ELi1ELb1ELb1ELb0ELb0EN3c108BFloat16ENS1_7complexIfEEEEv13SSMParamsBase --------------------------
	.section	.nv.info._Z25selective_scan_fwd_kernelI32Selective_Scan_fwd_kernel_traitsILi32ELi4ELi1ELb1ELb1ELb0ELb0EN3c108BFloat16ENS1_7complexIfEEEEv13SSMParamsBase,"",@"SHT_CUDA_INFO"
	.sectionflags	@""
	.align	4


	//----- nvinfo : EIATTR_CUDA_API_VERSION
	.align		4
        /*0000*/ 	.byte	0x04, 0x37
        /*0002*/ 	.short	(.L_2417 - .L_2416)
.L_2416:
        /*0004*/ 	.word	0x00000082


	//----- nvinfo : EIATTR_KPARAM_INFO
	.align		4
.L_2417:
        /*0008*/ 	.byte	0x04, 0x17
        /*000a*/ 	.short	(.L_2419 - .L_2418)
.L_2418:
        /*000c*/ 	.word	0x00000000
        /*0010*/ 	.short	0x0000
        /*0012*/ 	.short	0x0000
        /*0014*/ 	.byte	0x00, 0xf0, 0x61, 0x04


	//----- nvinfo : EIATTR_SPARSE_MMA_MASK
	.align		4
.L_2419:
        /*0018*/ 	.byte	0x03, 0x50
        /*001a*/ 	.short	0x0000


	//----- nvinfo : EIATTR_MAXREG_COUNT
	.align		4
        /*001c*/ 	.byte	0x03, 0x1b
        /*001e*/ 	.short	0x00ff


	//----- nvinfo : EIATTR_NUM_BARRIERS
	.align		4
        /*0020*/ 	.byte	0x02, 0x4c
        /*0022*/ 	.byte	0x01
	.zero		1


	//----- nvinfo : EIATTR_MERCURY_ISA_VERSION
	.align		4
        /*0024*/ 	.byte	0x03, 0x5f
        /*0026*/ 	.short	0x0101


	//----- nvinfo : EIATTR_COOP_GROUP_MASK_REGIDS
	.align		4
        /*0028*/ 	.byte	0x04, 0x29
        /*002a*/ 	.short	(.L_2421 - .L_2420)


	//   ....[0]....
.L_2420:
        /*002c*/ 	.word	0xffffffff


	//   ....[1]....
        /*0030*/ 	.word	0xffffffff


	//   ....[2]....
        /*0034*/ 	.word	0xffffffff


	//   ....[3]....
        /*0038*/ 	.word	0xffffffff


	//   ....[4]....
        /*003c*/ 	.word	0xffffffff


	//   ....[5]....
        /*0040*/ 	.word	0xffffffff


	//   ....[6]....
        /*0044*/ 	.word	0xffffffff


	//   ....[7]....
        /*0048*/ 	.word	0xffffffff


	//   ....[8]....
        /*004c*/ 	.word	0xffffffff


	//   ....[9]....
        /*0050*/ 	.word	0xffffffff


	//   ....[10]....
        /*0054*/ 	.word	0xffffffff


	//   ....[11]....
        /*0058*/ 	.word	0xffffffff


	//   ....[12]....
        /*005c*/ 	.word	0xffffffff


	//   ....[13]....
        /*0060*/ 	.word	0xffffffff


	//   ....[14]....
        /*0064*/ 	.word	0xffffffff


	//   ....[15]....
        /*0068*/ 	.word	0xffffffff


	//   ....[16]....
        /*006c*/ 	.word	0xffffffff


	//   ....[17]....
        /*0070*/ 	.word	0xffffffff


	//   ....[18]....
        /*0074*/ 	.word	0xffffffff


	//   ....[19]....
        /*0078*/ 	.word	0xffffffff


	//   ....[20]....
        /*007c*/ 	.word	0xffffffff


	//   ....[21]....
        /*0080*/ 	.word	0xffffffff


	//   ....[22]....
        /*0084*/ 	.word	0xffffffff


	//   ....[23]....
        /*0088*/ 	.word	0xffffffff


	//----- nvinfo : EIATTR_COOP_GROUP_INSTR_OFFSETS
	.align		4
.L_2421:
        /*008c*/ 	.byte	0x04, 0x28
        /*008e*/ 	.short	(.L_2423 - .L_2422)


	//   ....[0]....
.L_2422:
        /*0090*/ 	.word	0x00001940


	//   ....[1]....
        /*0094*/ 	.word	0x00001990


	//   ....[2]....
        /*0098*/ 	.word	0x00001a30


	//   ....[3]....
        /*009c*/ 	.word	0x00001a50


	//   ....[4]....
        /*00a0*/ 	.word	0x00001ab0


	//   ....[5]....
        /*00a4*/ 	.word	0x00001ac0


	//   ....[6]....
        /*00a8*/ 	.word	0x00001b20


	//   ....[7]....
        /*00ac*/ 	.word	0x00001b30


	//   ....[8]....
        /*00b0*/ 	.word	0x00001ba0


	//   ....[9]....
        /*00b4*/ 	.word	0x00001bb0


	//   ....[10]....
        /*00b8*/ 	.word	0x00001c00


	//   ....[11]....
        /*00bc*/ 	.word	0x00001c20


	//   ....[12]....
        /*00c0*/ 	.word	0x00001c90


	//   ....[13]....
        /*00c4*/ 	.word	0x00001cc0


	//   ....[14]....
        /*00c8*/ 	.word	0x00001cf0


	//   ....[15]....
        /*00cc*/ 	.word	0x00001d00


	//   ....[16]....
        /*00d0*/ 	.word	0x00001db0


	//   ....[17]....
        /*00d4*/ 	.word	0x00001dd0


	//   ....[18]....
        /*00d8*/ 	.word	0x00001de0


	//   ....[19]....
        /*00dc*/ 	.word	0x00001df0


	//   ....[20]....
        /*00e0*/ 	.word	0x00001f80


	//   ....[21]....
        /*00e4*/ 	.word	0x00001fb0


	//   ....[22]....
        /*00e8*/ 	.word	0x00001fd0


	//   ....[23]....
        /*00ec*/ 	.word	0x00001fe0


	//----- nvinfo : EIATTR_VRC_CTA_INIT_COUNT
	.align		4
.L_2423:
        /*00f0*/ 	.byte	0x02, 0x4a
	.zero		1
	.zero		1


	//----- nvinfo : EIATTR_EXIT_INSTR_OFFSETS
	.align		4
        /*00f4*/ 	.byte	0x04, 0x1c
        /*00f6*/ 	.short	(.L_2425 - .L_2424)


	//   ....[0]....
.L_2424:
        /*00f8*/ 	.word	0x00000390


	//   ....[1]....
        /*00fc*/ 	.word	0x00002620


	//----- nvinfo : EIATTR_MAX_THREADS
	.align		4
.L_2425:
        /*0100*/ 	.byte	0x04, 0x05
        /*0102*/ 	.short	(.L_2427 - .L_2426)
.L_2426:
        /*0104*/ 	.word	0x00000020
        /*0108*/ 	.word	0x00000001
        /*010c*/ 	.word	0x00000001


	//----- nvinfo : EIATTR_CRS_STACK_SIZE
	.align		4
.L_2427:
        /*0110*/ 	.byte	0x04, 0x1e
        /*0112*/ 	.short	(.L_2429 - .L_2428)
.L_2428:
        /*0114*/ 	.word	0x00000000


	//----- nvinfo : EIATTR_CBANK_PARAM_SIZE
	.align		4
.L_2429:
        /*0118*/ 	.byte	0x03, 0x19
        /*011a*/ 	.short	0x0118


	//----- nvinfo : EIATTR_PARAM_CBANK
	.align		4
        /*011c*/ 	.byte	0x04, 0x0a
        /*011e*/ 	.short	(.L_2431 - .L_2430)
	.align		4
.L_2430:
        /*0120*/ 	.word	index@(.nv.constant0._Z25selective_scan_fwd_kernelI32Selective_Scan_fwd_kernel_traitsILi32ELi4ELi1ELb1ELb1ELb0ELb0EN3c108BFloat16ENS1_7complexIfEEEEv13SSMParamsBase)
        /*0124*/ 	.short	0x0380
        /*0126*/ 	.short	0x0118


	//----- nvinfo : EIATTR_SW_WAR
	.align		4
.L_2431:
        /*0128*/ 	.byte	0x04, 0x36
        /*012a*/ 	.short	(.L_2433 - .L_2432)
.L_2432:
        /*012c*/ 	.word	0x00000008
.L_2433:


//--------------------- .nv.info._Z25selective_scan_fwd_kernelI32Selective_Scan_fwd_kernel_traitsILi32ELi4ELi1ELb1ELb1ELb0ELb1EN3c108BFloat16ENS1_7complexIfEEEEv13SSMParamsBase --------------------------
	.section	.nv.info._Z25selective_scan_fwd_kernelI32Selective_Scan_fwd_kernel_traitsILi32ELi4ELi1ELb1ELb1ELb0ELb1EN3c108BFloat16ENS1_7complexIfEEEEv13SSMParamsBase,"",@"SHT_CUDA_INFO"
	.sectionflags	@""
	.align	4


	//----- nvinfo : EIATTR_CUDA_API_VERSION
	.align		4
        /*0000*/ 	.byte	0x04, 0x37
        /*0002*/ 	.short	(.L_2435 - .L_2434)
.L_2434:
        /*0004*/ 	.word	0x00000082


	//----- nvinfo : EIATTR_KPARAM_INFO
	.align		4
.L_2435:
        /*0008*/ 	.byte	0x04, 0x17
        /*000a*/ 	.short	(.L_2437 - .L_2436)
.L_2436:
        /*000c*/ 	.word	0x00000000
        /*0010*/ 	.short	0x0000
        /*0012*/ 	.short	0x0000
        /*0014*/ 	.byte	0x00, 0xf0, 0x61, 0x04


	//----- nvinfo : EIATTR_SPARSE_MMA_MASK
	.align		4
.L_2437:
        /*0018*/ 	.byte	0x03, 0x50
        /*001a*/ 	.short	0x0000


	//----- nvinfo : EIATTR_MAXREG_COUNT
	.align		4
        /*001c*/ 	.byte	0x03, 0x1b
        /*001e*/ 	.short	0x00ff


	//----- nvinfo : EIATTR_NUM_BARRIERS
	.align		4
        /*0020*/ 	.byte	0x02, 0x4c
        /*0022*/ 	.byte	0x01
	.zero		1


	//----- nvinfo : EIATTR_MERCURY_ISA_VERSION
	.align		4
        /*0024*/ 	.byte	0x03, 0x5f
        /*0026*/ 	.short	0x0101


	//----- nvinfo : EIATTR_COOP_GROUP_MASK_REGIDS
	.align		4
        /*0028*/ 	.byte	0x04, 0x29
        /*002a*/ 	.short	(.L_2439 - .L_2438)


	//   ....[0]....
.L_2438:
        /*002c*/ 	.word	0xffffffff


	//   ....[1]....
        /*0030*/ 	.word	0xffffffff


	//   ....[2]....
        /*0034*/ 	.word	0xffffffff


	//   ....[3]....
        /*0038*/ 	.word	0xffffffff


	//   ....[4]....
        /*003c*/ 	.word	0xffffffff


	//   ....[5]....
        /*0040*/ 	.word	0xffffffff


	//   ....[6]....
        /*0044*/ 	.word	0xffffffff


	//   ....[7]....
        /*0048*/ 	.word	0xffffffff


	//   ....[8]....
        /*004c*/ 	.word	0xffffffff


	//   ....[9]....
        /*0050*/ 	.word	0xffffffff


	//   ....[10]....
        /*0054*/ 	.word	0xffffffff


	//   ....[11]....
        /*0058*/ 	.word	0xffffffff


	//   ....[12]....
        /*005c*/ 	.word	0xffffffff


	//   ....[13]....
        /*0060*/ 	.word	0xffffffff


	//   ....[14]....
        /*0064*/ 	.word	0xffffffff


	//   ....[15]....
        /*0068*/ 	.word	0xffffffff


	//   ....[16]....
        /*006c*/ 	.word	0xffffffff


	//   ....[17]....
        /*0070*/ 	.word	0xffffffff


	//   ....[18]....
        /*0074*/ 	.word	0xffffffff


	//   ....[19]....
        /*0078*/ 	.word	0xffffffff


	//   ....[20]....
        /*007c*/ 	.word	0xffffffff


	//   ....[21]....
        /*0080*/ 	.word	0xffffffff


	//   ....[22]....
        /*0084*/ 	.word	0xffffffff


	//   ....[23]....
        /*0088*/ 	.word	0xffffffff


	//----- nvinfo : EIATTR_COOP_GROUP_INSTR_OFFSETS
	.align		4
.L_2439:
        /*008c*/ 	.byte	0x04, 0x28
        /*008e*/ 	.short	(.L_2441 - .L_2440)


	//   ....[0]....
.L_2440:
        /*0090*/ 	.word	0x00001a90


	//   ....[1]....
        /*0094*/ 	.word	0x00001ac0


	//   ....[2]....
        /*0098*/ 	.word	0x00001b80


	//   ....[3]....
        /*009c*/ 	.word	0x00001ba0


	//   ....[4]....
        /*00a0*/ 	.word	0x00001c00


	//   ....[5]....
        /*00a4*/ 	.word	0x00001c10


	//   ....[6]....
        /*00a8*/ 	.word	0x00001c70


	//   ....[7]....
        /*00ac*/ 	.word	0x00001c80


	//   ....[8]....
        /*00b0*/ 	.word	0x00001cf0


	//   ....[9]....
        /*00b4*/ 	.word	0x00001d00


	//   ....[10]....
        /*00b8*/ 	.word	0x00001d50


	//   ....[11]....
        /*00bc*/ 	.word	0x00001d70


	//   ....[12]....
        /*00c0*/ 	.word	0x00001de0


	//   ....[13]....
        /*00c4*/ 	.word	0x00001e10


	//   ....[14]....
        /*00c8*/ 	.word	0x00001e40


	//   ....[15]....
        /*00cc*/ 	.word	0x00001e50


	//   ....[16]....
        /*00d0*/ 	.word	0x00001f00


	//   ....[17]....
        /*00d4*/ 	.word	0x00001f20


	//   ....[18]....
        /*00d8*/ 	.word	0x00001f30


	//   ....[19]....
        /*00dc*/ 	.word	0x00001f40


	//   ....[20]....
        /*00e0*/ 	.word	0x000020d0


	//   ....[21]....
        /*00e4*/ 	.word	0x00002110


	//   ....[22]....
        /*00e8*/ 	.word	0x00002120


	//   ....[23]....
        /*00ec*/ 	.word	0x00002130


	//----- nvinfo : EIATTR_VRC_CTA_INIT_COUNT
	.align		4
.L_2441:
        /*00f0*/ 	.byte	0x02, 0x4a
	.zero		1
	.zero		1


	//----- nvinfo : EIATTR_EXIT_INSTR_OFFSETS
	.align		4
        /*00f4*/ 	.byte	0x04, 0x1c
        /*00f6*/ 	.short	(.L_2443 - .L_2442)


	//   ....[0]....
.L_2442:
        /*00f8*/ 	.word	0x00000410


	//   ....[1]....
        /*00fc*/ 	.word	0x00002aa0


	//----- nvinfo : EIATTR_MAX_THREADS
	.align		4
.L_2443:
        /*0100*/ 	.byte	0x04, 0x05
        /*0102*/ 	.short	(.L_2445 - .L_2444)
.L_2444:
        /*0104*/ 	.word	0x00000020
        /*0108*/ 	.word	0x00000001
        /*010c*/ 	.word	0x00000001


	//----- nvinfo : EIATTR_CRS_STACK_SIZE
	.align		4
.L_2445:
        /*0110*/ 	.byte	0x04, 0x1e
        /*0112*/ 	.short	(.L_2447 - .L_2446)
.L_2446:
        /*0114*/ 	.word	0x00000000


	//----- nvinfo : EIATTR_CBANK_PARAM_SIZE
	.align		4
.L_2447:
        /*0118*/ 	.byte	0x03, 0x19
        /*011a*/ 	.short	0x0118


	//----- nvinfo : EIATTR_PARAM_CBANK
	.align		4
        /*011c*/ 	.byte	0x04, 0x0a
        /*011e*/ 	.short	(.L_2449 - .L_2448)
	.align		4
.L_2448:
        /*0120*/ 	.word	index@(.nv.constant0._Z25selective_scan_fwd_kernelI32Selective_Scan_fwd_kernel_traitsILi32ELi4ELi1ELb1ELb1ELb0ELb1EN3c108BFloat16ENS1_7complexIfEEEEv13SSMParamsBase)
        /*0124*/ 	.short	0x0380
        /*0126*/ 	.short	0x0118


	//----- nvinfo : EIATTR_SW_WAR
	.align		4
.L_2449:
        /*0128*/ 	.byte	0x04, 0x36
        /*012a*/ 	.short	(.L_2451 - .L_2450)
.L_2450:
        /*012c*/ 	.word	0x00000008
.L_2451:


//--------------------- .nv.info._Z25selective_scan_fwd_kernelI32Selective_Scan_fwd_kernel_traitsILi32ELi4ELi1ELb1ELb1ELb1ELb0EN3c108BFloat16ENS1_7complexIfEEEEv13SSMParamsBase --------------------------
	.section	.nv.info._Z25selective_scan_fwd_kernelI32Selective_Scan_fwd_kernel_traitsILi32ELi4ELi1ELb1ELb1ELb1ELb0EN3c108BFloat16ENS1_7complexIfEEEEv13SSMParamsBase,"",@"SHT_CUDA_INFO"
	.sectionflags	@""
	.align	4


	//----- nvinfo : EIATTR_CUDA_API_VERSION
	.align		4
        /*0000*/ 	.byte	0x04, 0x37
        /*0002*/ 	.short	(.L_2453 - .L_2452)
.L_2452:
        /*0004*/ 	.word	0x00000082


	//----- nvinfo : EIATTR_KPARAM_INFO
	.align		4
.L_2453:
        /*0008*/ 	.byte	0x04, 0x17
        /*000a*/ 	.short	(.L_2455 - .L_2454)
.L_2454:
        /*000c*/ 	.word	0x00000000
        /*0010*/ 	.short	0x0000
        /*0012*/ 	.short	0x0000
        /*0014*/ 	.byte	0x00, 0xf0, 0x61, 0x04


	//----- nvinfo : EIATTR_SPARSE_MMA_MASK
	.align		4
.L_2455:
        /*0018*/ 	.byte	0x03, 0x50
        /*001a*/ 	.short	0x0000


	//----- nvinfo : EIATTR_MAXREG_COUNT
	.align		4
        /*001c*/ 	.byte	0x03, 0x1b
        /*001e*/ 	.short	0x00ff


	//----- nvinfo : EIATTR_NUM_BARRIERS
	.align		4
        /*0020*/ 	.byte	0x02, 0x4c
        /*0022*/ 	.byte	0x01
	.zero		1


	//----- nvinfo : EIATTR_MERCURY_ISA_VERSION
	.align		4
        /*0024*/ 	.byte	0x03, 0x5f
        /*0026*/ 	.short	0x0101


	//----- nvinfo : EIATTR_COOP_GROUP_MASK_REGIDS
	.align		4
        /*0028*/ 	.byte	0x04, 0x29
        /*002a*/ 	.short	(.L_2457 - .L_2456)


	//   ....[0]....
.L_2456:
        /*002c*/ 	.word	0xffffffff


	//   ....[1]....
        /*0030*/ 	.word	0xffffffff


	//   ....[2]....
        /*0034*/ 	.word	0xffffffff


	//   ....[3]....
        /*0038*/ 	.word	0xffffffff


	//   ....[4]....
        /*003c*/ 	.word	0xffffffff


	//   ....[5]....
        /*0040*/ 	.word	0xffffffff


	//   ....[6]....
        /*0044*/ 	.word	0xffffffff


	//   ....[7]....
        /*0048*/ 	.word	0xffffffff


	//   ....[8]....
        /*004c*/ 	.word	0xffffffff


	//   ....[9]....
        /*0050*/ 	.word	0xffffffff


	//   ....[10]....
        /*0054*/ 	.word	0xffffffff


	//   ....[11]....
        /*0058*/ 	.word	0xffffffff


	//   ....[12]....
        /*005c*/ 	.word	0xffffffff


	//   ....[13]....
        /*0060*/ 	.word	0xffffffff


	//   ....[14]....
        /*0064*/ 	.word	0xffffffff


	//   ....[15]....
        /*0068*/ 	.word	0xffffffff


	//   ....[16]....
        /*006c*/ 	.word	0xffffffff


	//   ....[17]....
        /*0070*/ 	.word	0xffffffff


	//   ....[18]....
        /*0074*/ 	.word	0xffffffff


	//   ....[19]....
        /*0078*/ 	.word	0xffffffff


	//   ....[20]....
        /*007c*/ 	.word	0xffffffff


	//   ....[21]....
        /*0080*/ 	.word	0xffffffff


	//   ....[22]....
        /*0084*/ 	.word	0xffffffff


	//   ....[23]....
        /*0088*/ 	.word	0xffffffff


	//----- nvinfo : EIATTR_COOP_GROUP_INSTR_OFFSETS
	.align		4
.L_2457:
        /*008c*/ 	.byte	0x04, 0x28
        /*008e*/ 	.short	(.L_2459 - .L_2458)


	//   ....[0]....
.L_2458:
        /*0090*/ 	.word	0x00001a10


	//   ....[1]....
        /*0094*/ 	.word	0x00001a40


	//   ....[2]....
        /*0098*/ 	.word	0x00001ad0


	//   ....[3]....
        /*009c*/ 	.word	0x00001af0


	//   ....[4]....
        /*00a0*/ 	.word	0x00001b50


	//   ....[5]....
        /*00a4*/ 	.word	0x00001b60


	//   ....[6]....
        /*00a8*/ 	.word	0x00001bc0


	//   ....[7]....
        /*00ac*/ 	.word	0x00001bd0


	//   ....[8]....
        /*00b0*/ 	.word	0x00001c40


	//   ....[9]....
        /*00b4*/ 	.word	0x00001c50


	//   ....[10]....
        /*00b8*/ 	.word	0x00001ca0


	//   ....[11]....
        /*00bc*/ 	.word	0x00001cc0


	//   ....[12]....
        /*00c0*/ 	.word	0x00001d30


	//   ....[13]....
        /*00c4*/ 	.word	0x00001d60


	//   ....[14]....
        /*00c8*/ 	.word	0x00001d90


	//   ....[15]....
        /*00cc*/ 	.word	0x00001da0


	//   ....[16]....
        /*00d0*/ 	.word	0x00001e50


	//   ....[17]....
        /*00d4*/ 	.word	0x00001e70


	//   ....[18]....
        /*00d8*/ 	.word	0x00001e80


	//   ....[19]....
        /*00dc*/ 	.word	0x00001e90


	//   ....[20]....
        /*00e0*/ 	.word	0x00002010


	//   ....[21]....
        /*00e4*/ 	.word	0x00002050


	//   ....[22]....
        /*00e8*/ 	.word	0x00002060


	//   ....[23]....
        /*00ec*/ 	.word	0x00002070


	//----- nvinfo : EIATTR_VRC_CTA_INIT_COUNT
	.align		4
.L_2459:
        /*00f0*/ 	.byte	0x02, 0x4a
	.zero		1
	.zero		1


	//----- nvinfo : EIATTR_EXIT_INSTR_OFFSETS
	.align		4
        /*00f4*/ 	.byte	0x04, 0x1c
        /*00f6*/ 	.short	(.L_2461 - .L_2460)


	//   ....[0]....
.L_2460:
        /*00f8*/ 	.word	0x00000410


	//   ....[1]....
        /*00fc*/ 	.word	0x00002790


	//----- nvinfo : EIATTR_MAX_THREADS
	.align		4
.L_2461:
        /*0100*/ 	.byte	0x04, 0x05
        /*0102*/ 	.short	(.L_2463 - .L_2462)
.L_2462:
        /*0104*/ 	.word	0x00000020
        /*0108*/ 	.word	0x00000001
        /*010c*/ 	.word	0x00000001


	//----- nvinfo : EIATTR_CRS_STACK_SIZE
	.align		4
.L_2463:
        /*0110*/ 	.byte	0x04, 0x1e
        /*0112*/ 	.short	(.L_2465 - .L_2464)
.L_2464:
        /*0114*/ 	.word	0x00000000


	//----- nvinfo : EIATTR_CBANK_PARAM_SIZE
	.align		4
.L_2465:
        /*0118*/ 	.byte	0x03, 0x19
        /*011a*/ 	.short	0x0118


	//----- nvinfo : EIATTR_PARAM_CBANK
	.align		4
        /*011c*/ 	.byte	0x04, 0x0a
        /*011e*/ 	.short	(.L_2467 - .L_2466)
	.align		4
.L_2466:
        /*0120*/ 	.word	index@(.nv.constant0._Z25selective_scan_fwd_kernelI32Selective_Scan_fwd_kernel_traitsILi32ELi4ELi1ELb1ELb1ELb1ELb0EN3c108BFloat16ENS1_7complexIfEEEEv13SSMParamsBase)
        /*0124*/ 	.short	0x0380
        /*0126*/ 	.short	0x0118


	//----- nvinfo : EIATTR_SW_WAR
	.align		4
.L_2467:
        /*0128*/ 	.byte	0x04, 0x36
        /*012a*/ 	.short	(.L_2469 - .L_2468)
.L_2468:
        /*012c*/ 	.word	0x00000008
.L_2469:


//--------------------- .nv.info._Z25selective_scan_fwd_kernelI32Selective_Scan_fwd_kernel_traitsILi32ELi4ELi1ELb1ELb1ELb1ELb1EN3c108BFloat16ENS1_7complexIfEEEEv13SSMParamsBase --------------------------
	.section	.nv.info._Z25selective_scan_fwd_kernelI32Selective_Scan_fwd_kernel_traitsILi32ELi4ELi1ELb1ELb1ELb1ELb1EN3c108BFloat16ENS1_7complexIfEEEEv13SSMParamsBase,"",@"SHT_CUDA_INFO"
	.sectionflags	@""
	.align	4


	//----- nvinfo : EIATTR_CUDA_API_VERSION
	.align		4
        /*0000*/ 	.byte	0x04, 0x37
        /*0002*/ 	.short	(.L_2471 - .L_2470)
.L_2470:
        /*0004*/ 	.word	0x00000082


	//----- nvinfo : EIATTR_KPARAM_INFO
	.align		4
.L_2471:
        /*0008*/ 	.byte	0x04, 0x17
        /*000a*/ 	.short	(.L_2473 - .L_2472)
.L_2472:
        /*000c*/ 	.word	0x00000000
        /*0010*/ 	.short	0x0000
        /*0012*/ 	.short	0x0000
        /*0014*/ 	.byte	0x00, 0xf0, 0x61, 0x04


	//----- nvinfo : EIATTR_SPARSE_MMA_MASK
	.align		4
.L_2473:
        /*0018*/ 	.byte	0x03, 0x50
        /*001a*/ 	.short	0x0000


	//----- nvinfo : EIATTR_MAXREG_COUNT
	.align		4
        /*001c*/ 	.byte	0x03, 0x1b
        /*001e*/ 	.short	0x00ff


	//----- nvinfo : EIATTR_NUM_BARRIERS
	.align		4
        /*0020*/ 	.byte	0x02, 0x4c
        /*0022*/ 	.byte	0x01
	.zero		1


	//----- nvinfo : EIATTR_MERCURY_ISA_VERSION
	.align		4
        /*0024*/ 	.byte	0x03, 0x5f
        /*0026*/ 	.short	0x0101


	//----- nvinfo : EIATTR_COOP_GROUP_MASK_REGIDS
	.align		4
        /*0028*/ 	.byte	0x04, 0x29
        /*002a*/ 	.short	(.L_2475 - .L_2474)


	//   ....[0]....
.L_2474:
        /*002c*/ 	.word	0xffffffff


	//   ....[1]....
        /*0030*/ 	.word	0xffffffff


	//   ....[2]....
        /*0034*/ 	.word	0xffffffff


	//   ....[3]....
        /*0038*/ 	.word	0xffffffff


	//   ....[4]....
        /*003c*/ 	.word	0xffffffff


	//   ....[5]....
        /*0040*/ 	.word	0xffffffff


	//   ....[6]....
        /*0044*/ 	.word	0xffffffff


	//   ....[7]....
        /*0048*/ 	.word	0xffffffff


	//   ....[8]....
        /*004c*/ 	.word	0xffffffff


	//   ....[9]....
        /*0050*/ 	.word	0xffffffff


	//   ....[10]....
        /*0054*/ 	.word	0xffffffff


	//   ....[11]....
        /*0058*/ 	.word	0xffffffff


	//   ....[12]....
        /*005c*/ 	.word	0xffffffff


	//   ....[13]....
        /*0060*/ 	.word	0xffffffff


	//   ....[14]....
        /*0064*/ 	.word	0xffffffff


	//   ....[15]....
        /*0068*/ 	.word	0xffffffff


	//   ....[16]....
        /*006c*/ 	.word	0xffffffff


	//   ....[17]....
        /*0070*/ 	.word	0xffffffff


	//   ....[18]....
        /*0074*/ 	.word	0xffffffff


	//   ....[19]....
        /*0078*/ 	.word	0xffffffff


	//   ....[20]....
        /*007c*/ 	.word	0xffffffff


	//   ....[21]....
        /*0080*/ 	.word	0xffffffff


	//   ....[22]....
        /*0084*/ 	.word	0xffffffff


	//   ....[23]....
        /*0088*/ 	.word	0xffffffff


	//----- nvinfo : EIATTR_COOP_GROUP_INSTR_OFFSETS
	.align		4
.L_2475:
        /*008c*/ 	.byte	0x04, 0x28
        /*008e*/ 	.short	(.L_2477 - .L_2476)


	//   ....[0]....
.L_2476:
        /*0090*/ 	.word	0x00001ae0


	//   ....[1]....
        /*0094*/ 	.word	0x00001b10


	//   ....[2]....
        /*0098*/ 	.word	0x00001ba0


	//   ....[3]....
        /*009c*/ 	.word	0x00001bc0


	//   ....[4]....
        /*00a0*/ 	.word	0x00001c20


	//   ....[5]....
        /*00a4*/ 	.word	0x00001c30


	//   ....[6]....
        /*00a8*/ 	.word	0x00001c90


	//   ....[7]....
        /*00ac*/ 	.word	0x00001ca0


	//   ....[8]....
        /*00b0*/ 	.word	0x00001d10


	//   ....[9]....
        /*00b4*/ 	.word	0x00001d20


	//   ....[10]....
        /*00b8*/ 	.word	0x00001d70


	//   ....[11]....
        /*00bc*/ 	.word	0x00001d90


	//   ....[12]....
        /*00c0*/ 	.word	0x00001e00


	//   ....[13]....
        /*00c4*/ 	.word	0x00001e30


	//   ....[14]....
        /*00c8*/ 	.word	0x00001e60


	//   ....[15]....
        /*00cc*/ 	.word	0x00001e70


	//   ....[16]....
        /*00d0*/ 	.word	0x00001f20


	//   ....[17]....
        /*00d4*/ 	.word	0x00001f40


	//   ....[18]....
        /*00d8*/ 	.word	0x00001f50


	//   ....[19]....
        /*00dc*/ 	.word	0x00001f60


	//   ....[20]....
        /*00e0*/ 	.word	0x000020f0


	//   ....[21]....
        /*00e4*/ 	.word	0x00002120


	//   ....[22]....
        /*00e8*/ 	.word	0x00002140


	//   ....[23]....
        /*00ec*/ 	.word	0x00002150


	//----- nvinfo : EIATTR_VRC_CTA_INIT_COUNT
	.align		4
.L_2477:
        /*00f0*/ 	.byte	0x02, 0x4a
	.zero		1
	.zero		1


	//----- nvinfo : EIATTR_EXIT_INSTR_OFFSETS
	.align		4
        /*00f4*/ 	.byte	0x04, 0x1c
        /*00f6*/ 	.short	(.L_2479 - .L_2478)


	//   ....[0]....
.L_2478:
        /*00f8*/ 	.word	0x000004d0


	//   ....[1]....
        /*00fc*/ 	.word	0x00002ba0


	//----- nvinfo : EIATTR_MAX_THREADS
	.align		4
.L_2479:
        /*0100*/ 	.byte	0x04, 0x05
        /*0102*/ 	.short	(.L_2481 - .L_2480)
.L_2480:
        /*0104*/ 	.word	0x00000020
        /*0108*/ 	.word	0x00000001
        /*010c*/ 	.word	0x00000001


	//----- nvinfo : EIATTR_CRS_STACK_SIZE
	.align		4
.L_2481:
        /*0110*/ 	.byte	0x04, 0x1e
        /*0112*/ 	.short	(.L_2483 - .L_2482)
.L_2482:
        /*0114*/ 	.word	0x00000000


	//----- nvinfo : EIATTR_CBANK_PARAM_SIZE
	.align		4
.L_2483:
        /*0118*/ 	.byte	0x03, 0x19
        /*011a*/ 	.short	0x0118


	//----- nvinfo : EIATTR_PARAM_CBANK
	.align		4
        /*011c*/ 	.byte	0x04, 0x0a
        /*011e*/ 	.short	(.L_2485 - .L_2484)
	.align		4
.L_2484:
        /*0120*/ 	.word	index@(.nv.constant0._Z25selective_scan_fwd_kernelI32Selective_Scan_fwd_kernel_traitsILi32ELi4ELi1ELb1ELb1ELb1ELb1EN3c108BFloat16ENS1_7complexIfEEEEv13SSMParamsBase)
        /*0124*/ 	.short	0x0380
        /*0126*/ 	.short	0x0118


	//----- nvinfo : EIATTR_SW_WAR
	.align		4
.L_2485:
        /*0128*/ 	.byte	0x04, 0x36
        /*012a*/ 	.short	(.L_2487 - .L_2486)
.L_2486:
        /*012c*/ 	.word	0x00000008
.L_2487:


//--------------------- .nv.info._Z25selective_scan_fwd_kernelI32Selective_Scan_fwd_kernel_traitsILi128ELi16ELi1ELb0ELb0ELb0ELb0EN3c108BFloat16EfEEv13SSMParamsBase --------------------------
	.section	.nv.info._Z25selective_scan_fwd_kernelI32Selective_Scan_fwd_kernel_traitsILi128ELi16ELi1ELb0ELb0ELb0ELb0EN3c108BFloat16EfEEv13SSMParamsBase,"",@"SHT_CUDA_INFO"
	.sectionflags	@""
	.align	4


	//----- nvinfo : EIATTR_CUDA_API_VERSION
	.align		4
        /*0000*/ 	.byte	0x04, 0x37
        /*0002*/ 	.short	(.L_2489 - .L_2488)
.L_2488:
        /*0004*/ 	.word	0x00000082


	//----- nvinfo : EIATTR_KPARAM_INFO
	.align		4
.L_2489:
        /*0008*/ 	.byte	0x04, 0x17
        /*000a*/ 	.short	(.L_2491 - .L_2490)
.L_2490:
        /*000c*/ 	.word	0x00000000
        /*0010*/ 	.short	0x0000
        /*0012*/ 	.short	0x0000
        /*0014*/ 	.byte	0x00, 0xf0, 0x61, 0x04


	//----- nvinfo : EIATTR_SPARSE_MMA_MASK
	.align		4
.L_2491:
        /*0018*/ 	.byte	0x03, 0x50
        /*001a*/ 	.short	0x0000


	//----- nvinfo : EIATTR_MAXREG_COUNT
	.align		4
        /*001c*/ 	.byte	0x03, 0x1b
        /*001e*/ 	.short	0x00a8


	//----- nvinfo : EIATTR_NUM_BARRIERS
	.align		4
        /*0020*/ 	.byte	0x02, 0x4c
        /*0022*/ 	.byte	0x01
	.zero		1


	//----- nvinfo : EIATTR_MERCURY_ISA_VERSION
	.align		4
        /*0024*/ 	.byte	0x03, 0x5f
        /*0026*/ 	.short	0x0101


	//----- nvinfo : EIATTR_COOP_GROUP_MASK_REGIDS
	.align		4
        /*0028*/ 	.byte	0x04, 0x29
        /*002a*/ 	.short	(.L_2493 - .L_2492)


	//   ....[0]....
.L_2492:
        /*002c*/ 	.word	0xffffffff


	//   ....[1]....
        /*0030*/ 	.word	0xffffffff


	//   ....[2]....
        /*0034*/ 	.word	0xffffffff


	//   ....[3]....
        /*0038*/ 	.word	0xffffffff


	//   ....[4]....
        /*003c*/ 	.word	0xffffffff


	//   ....[5]....
        /*0040*/ 	.word	0xffffffff


	//   ....[6]....
        /*0044*/ 	.word	0xffffffff


	//   ....[7]....
        /*0048*/ 	.word	0xffffffff


	//   ....[8]....
        /*004c*/ 	.word	0xffffffff


	//   ....[9]....
        /*0050*/ 	.word	0xffffffff


	//   ....[10]....
        /*0054*/ 	.word	0xffffffff


	//   ....[11]....
        /*0058*/ 	.word	0xffffffff


	//   ....[12]....
        /*005c*/ 	.word	0xffffffff


	//   ....[13]....
        /*0060*/ 	.word	0xffffffff


	//   ....[14]....
        /*0064*/ 	.word	0xffffffff


	//----- nvinfo : EIATTR_COOP_GROUP_INSTR_OFFSETS
	.align		4
.L_2493:
        /*0068*/ 	.byte	0x04, 0x28
        /*006a*/ 	.short	(.L_2495 - .L_2494)


	//   ....[0]....
.L_2494:
        /*006c*/ 	.word	0x00001190


	//   ....[1]....
        /*0070*/ 	.word	0x00001640


	//   ....[2]....
        /*0074*/ 	.word	0x00004840


	//   ....[3]....
        /*0078*/ 	.word	0x00004890


	//   ....[4]....
        /*007c*/ 	.word	0x000048f0


	//   ....[5]....
        /*0080*/ 	.word	0x00004920


	//   ....[6]....
        /*0084*/ 	.word	0x00004960


	//   ....[7]....
        /*0088*/ 	.word	0x00004980


	//   ....[8]....
        /*008c*/ 	.word	0x000049d0


	//   ....[9]....
        /*0090*/ 	.word	0x000049e0


	//   ....[10]....
        /*0094*/ 	.word	0x00004a30


	//   ....[11]....
        /*0098*/ 	.word	0x00004a40


	//   ....[12]....
        /*009c*/ 	.word	0x00004b80


	//   ....[13]....
        /*00a0*/ 	.word	0x00004b90


	//   ....[14]....
        /*00a4*/ 	.word	0x00005440


	//----- nvinfo : EIATTR_VRC_CTA_INIT_COUNT
	.align		4
.L_2495:
        /*00a8*/ 	.byte	0x02, 0x4a
	.zero		1
	.zero		1


	//----- nvinfo : EIATTR_EXIT_INSTR_OFFSETS
	.align		4
        /*00ac*/ 	.byte	0x04, 0x1c
        /*00ae*/ 	.short	(.L_2497 - .L_2496)


	//   ....[0]....
.L_2496:
        /*00b0*/ 	.word	0x000001f0


	//   ....[1]....
        /*00b4*/ 	.word	0x000058b0


	//----- nvinfo : EIATTR_MAX_THREADS
	.align		4
.L_2497:
        /*00b8*/ 	.byte	0x04, 0x05
        /*00ba*/ 	.short	(.L_2499 - .L_2498)
.L_2498:
        /*00bc*/ 	.word	0x00000080
        /*00c0*/ 	.word	0x00000001
        /*00c4*/ 	.word	0x00000001


	//----- nvinfo : EIATTR_CRS_STACK_SIZE
	.align		4
.L_2499:
        /*00c8*/ 	.byte	0x04, 0x1e
        /*00ca*/ 	.short	(.L_2501 - .L_2500)
.L_2500:
        /*00cc*/ 	.word	0x00000000


	//----- nvinfo : EIATTR_CBANK_PARAM_SIZE
	.align		4
.L_2501:
        /*00d0*/ 	.byte	0x03, 0x19
        /*00d2*/ 	.short	0x0118


	//----- nvinfo : EIATTR_PARAM_CBANK
	.align		4
        /*00d4*/ 	.byte	0x04, 0x0a
        /*00d6*/ 	.short	(.L_2503 - .L_2502)
	.align		4
.L_2502:
        /*00d8*/ 	.word	index@(.nv.constant0._Z25selective_scan_fwd_kernelI32Selective_Scan_fwd_kernel_traitsILi128ELi16ELi1ELb0ELb0ELb0ELb0EN3c108BFloat16EfEEv13SSMParamsBase)
        /*00dc*/ 	.short	0x0380
        /*00de*/ 	.short	0x0118


	//----- nvinfo : EIATTR_SW_WAR
	.align		4
.L_2503:
        /*00e0*/ 	.byte	0x04, 0x36
        /*00e2*/ 	.short	(.L_2505 - .L_2504)
.L_2504:
        /*00e4*/ 	.word	0x00000008
.L_2505:


//--------------------- .nv.info._Z25selective_scan_fwd_kernelI32Selective_Scan_fwd_kernel_traitsILi128ELi16ELi1ELb0ELb0ELb0ELb1EN3c108BFloat16EfEEv13SSMParamsBase --------------------------
	.section	.nv.info._Z25selective_scan_fwd_kernelI32Selective_Scan_fwd_kernel_traitsILi128ELi16ELi1ELb0ELb0ELb0ELb1EN3c108BFloat16EfEEv13SSMParamsBase,"",@"SHT_CUDA_INFO"
	.sectionflags	@""
	.align	4


	//----- nvinfo : EIATTR_CUDA_API_VERSION
	.align		4
        /*0000*/ 	.byte	0x04, 0x37
        /*0002*/ 	.short	(.L_2507 - .L_2506)
.L_2506:
        /*0004*/ 	.word	0x00000082


	//----- nvinfo : EIATTR_KPARAM_INFO
	.align		4
.L_2507:
        /*0008*/ 	.byte	0x04, 0x17
        /*000a*/ 	.short	(.L_2509 - .L_2508)
.L_2508:
        /*000c*/ 	.word	0x00000000
        /*0010*/ 	.short	0x0000
        /*0012*/ 	.short	0x0000
        /*0014*/ 	.byte	0x00, 0xf0, 0x61, 0x04


	//----- nvinfo : EIATTR_SPARSE_MMA_MASK
	.align		4
.L_2509:
        /*0018*/ 	.byte	0x03, 0x50
        /*001a*/ 	.short	0x0000


	//----- nvinfo : EIATTR_MAXREG_COUNT
	.align		4
        /*001c*/ 	.byte	0x03, 0x1b
        /*001e*/ 	.short	0x00a8


	//----- nvinfo : EIATTR_NUM_BARRIERS
	.align		4
        /*0020*/ 	.byte	0x02, 0x4c
        /*0022*/ 	.byte	0x01
	.zero		1


	//----- nvinfo : EIATTR_MERCURY_ISA_VERSION
	.align		4
        /*0024*/ 	.byte	0x03, 0x5f
        /*0026*/ 	.short	0x0101


	//----- nvinfo : EIATTR_COOP_GROUP_MASK_REGIDS
	.align		4
        /*0028*/ 	.byte	0x04, 0x29
        /*002a*/ 	.short	(.L_2511 - .L_2510)


	//   ....[0]....
.L_2510:
        /*002c*/ 	.word	0xffffffff


	//   ....[1]....
        /*0030*/ 	.word	0xffffffff


	//   ....[2]....
        /*0034*/ 	.word	0xffffffff


	//   ....[3]....
        /*0038*/ 	.word	0xffffffff


	//   ....[4]....
        /*003c*/ 	.word	0xffffffff


	//   ....[5]....
        /*0040*/ 	.word	0xffffffff


	//   ....[6]....
        /*0044*/ 	.word	0xffffffff


	//   ....[7]....
        /*0048*/ 	.word	0xffffffff


	//   ....[8]....
        /*004c*/ 	.word	0xffffffff


	//   ....[9]....
        /*0050*/ 	.word	0xffffffff


	//   ....[10]....
        /*0054*/ 	.word	0xffffffff


	//   ....[11]....
        /*0058*/ 	.word	0xffffffff


	//   ....[12]....
        /*005c*/ 	.word	0xffffffff


	//   ....[13]....
        /*0060*/ 	.word	0xffffffff


	//   ....[14]....
        /*0064*/ 	.word	0xffffffff


	//   ....[15]....
        /*0068*/ 	.word	0xffffffff


	//   ....[16]....
        /*006c*/ 	.word	0xffffffff


	//----- nvinfo : EIATTR_COOP_GROUP_INSTR_OFFSETS
	.align		4
.L_2511:
        /*0070*/ 	.byte	0x04, 0x28
        /*0072*/ 	.short	(.L_2513 - .L_2512)


	//   ....[0]....
.L_2512:
        /*0074*/ 	.word	0x00001240


	//   ....[1]....
        /*0078*/ 	.word	0x00001700


	//   ....[2]....
        /*007c*/ 	.word	0x00004950


	//   ....[3]....
        /*0080*/ 	.word	0x00004960


	//   ....[4]....
        /*0084*/ 	.word	0x000049d0


	//   ....[5]....
        /*0088*/ 	.word	0x000049e0


	//   ....[6]....
        /*008c*/ 	.word	0x00004a30


	//   ....[7]....
        /*0090*/ 	.word	0x00004a50


	//   ....[8]....
        /*0094*/ 	.word	0x00004aa0


	//   ....[9]....
        /*0098*/ 	.word	0x00004ab0


	//   ....[10]....
        /*009c*/ 	.word	0x00004b00


	//   ....[11]....
        /*00a0*/ 	.word	0x00004b10


	//   ....[12]....
        /*00a4*/ 	.word	0x00004c50


	//   ....[13]....
        /*00a8*/ 	.word	0x00004c60


	//   ....[14]....
        /*00ac*/ 	.word	0x00005540


	//   ....[15]....
        /*00b0*/ 	.word	0x00005de0


	//   ....[16]....
        /*00b4*/ 	.word	0x00006810


	//----- nvinfo : EIATTR_VRC_CTA_INIT_COUNT
	.align		4
.L_2513:
        /*00b8*/ 	.byte	0x02, 0x4a
	.zero		1
	.zero		1


	//----- nvinfo : EIATTR_EXIT_INSTR_OFFSETS
	.align		4
        /*00bc*/ 	.byte	0x04, 0x1c
        /*00be*/ 	.short	(.L_2515 - .L_2514)


	//   ....[0]....
.L_2514:
        /*00c0*/ 	.word	0x00000200


	//   ....[1]....
        /*00c4*/ 	.word	0x00006c20


	//----- nvinfo : EIATTR_MAX_THREADS
	.align		4
.L_2515:
        /*00c8*/ 	.byte	0x04, 0x05
        /*00ca*/ 	.short	(.L_2517 - .L_2516)
.L_2516:
        /*00cc*/ 	.word	0x00000080
        /*00d0*/ 	.word	0x00000001
        /*00d4*/ 	.word	0x00000001


	//----- nvinfo : EIATTR_CRS_STACK_SIZE
	.align		4
.L_2517:
        /*00d8*/ 	.byte	0x04, 0x1e
        /*00da*/ 	.short	(.L_2519 - .L_2518)
.L_2518:
        /*00dc*/ 	.word	0x00000000


	//----- nvinfo : EIATTR_CBANK_PARAM_SIZE
	.align		4
.L_2519:
        /*00e0*/ 	.byte	0x03, 0x19
        /*00e2*/ 	.short	0x0118


	//----- nvinfo : EIATTR_PARAM_CBANK
	.align		4
        /*00e4*/ 	.byte	0x04, 0x0a
        /*00e6*/ 	.short	(.L_2521 - .L_2520)
	.align		4
.L_2520:
        /*00e8*/ 	.word	index@(.nv.constant0._Z25selective_scan_fwd_kernelI32Selective_Scan_fwd_kernel_traitsILi128ELi16ELi1ELb0ELb0ELb0ELb1EN3c108BFloat16EfEEv13SSMParamsBase)
        /*00ec*/ 	.short	0x0380
        /*00ee*/ 	.short	0x0118


	//----- nvinfo : EIATTR_SW_WAR
	.align		4
.L_2521:
        /*00f0*/ 	.byte	0x04, 0x36
        /*00f2*/ 	.short	(.L_2523 - .L_2522)
.L_2522:
        /*00f4*/ 	.word	0x00000008
.L_2523:


//--------------------- .nv.info._Z25selective_scan_fwd_kernelI32Selective_Scan_fwd_kernel_traitsILi128ELi16ELi1ELb0ELb0ELb1ELb0EN3c108BFloat16EfEEv13SSMParamsBase --------------------------
	.section	.nv.info._Z25selective_scan_fwd_kernelI32Selective_Scan_fwd_kernel_traitsILi128ELi16ELi1ELb0ELb0ELb1ELb0EN3c108BFloat16EfEEv13SSMParamsBase,"",@"SHT_CUDA_INFO"
	.sectionflags	@""
	.align	4


	//----- nvinfo : EIATTR_CUDA_API_VERSION
	.align		4
        /*0000*/ 	.byte	0x04, 0x37
        /*0002*/ 	.short	(.L_2525 - .L_2524)
.L_2524:
        /*0004*/ 	.word	0x00000082


	//----- nvinfo : EIATTR_KPARAM_INFO
	.align		4
.L_2525:
        /*0008*/ 	.byte	0x04, 0x17
        /*000a*/ 	.short	(.L_2527 - .L_2526)
.L_2526:
        /*000c*/ 	.word	0x00000000
        /*0010*/ 	.short	0x0000
        /*0012*/ 	.short	0x0000
        /*0014*/ 	.byte	0x00, 0xf0, 0x61, 0x04


	//----- nvinfo : EIATTR_SPARSE_MMA_MASK
	.align		4
.L_2527:
        /*0018*/ 	.byte	0x03, 0x50
        /*001a*/ 	.short	0x0000


	//----- nvinfo : EIATTR_MAXREG_COUNT
	.align		4
        /*001c*/ 	.byte	0x03, 0x1b
        /*001e*/ 	.short	0x00a8


	//----- nvinfo : EIATTR_NUM_BARRIERS
	.align		4
        /*0020*/ 	.byte	0x02, 0x4c
        /*0022*/ 	.byte	0x01
	.zero		1


	//----- nvinfo : EIATTR_MERCURY_ISA_VERSION
	.align		4
        /*0024*/ 	.byte	0x03, 0x5f
        /*0026*/ 	.short	0x0101


	//----- nvinfo : EIATTR_COOP_GROUP_MASK_REGIDS
	.align		4
        /*0028*/ 	.byte	0x04, 0x29
        /*002a*/ 	.short	(.L_2529 - .L_2528)


	//   ....[0]....
.L_2528:
        /*002c*/ 	.word	0xffffffff


	//   ....[1]....
        /*0030*/ 	.word	0xffffffff


	//   ....[2]....
        /*0034*/ 	.word	0xffffffff


	//   ....[3]....
        /*0038*/ 	.word	0xffffffff


	//   ....[4]....
        /*003c*/ 	.word	0xffffffff


	//   ....[5]....
        /*0040*/ 	.word	0xffffffff


	//   ....[6]....
        /*0044*/ 	.word	0xffffffff


	//   ....[7]....
        /*0048*/ 	.word	0xffffffff


	//   ....[8]....
        /*004c*/ 	.word	0xffffffff


	//   ....[9]....
        /*0050*/ 	.word	0xffffffff


	//   ....[10]....
        /*0054*/ 	.word	0xffffffff


	//   ....[11]....
        /*0058*/ 	.word	0xffffffff


	//   ....[12]....
        /*005c*/ 	.word	0xffffffff


	//   ....[13]....
        /*0060*/ 	.word	0xffffffff


	//   ....[14]....
        /*0064*/ 	.word	0xffffffff


	//   ....[15]....
        /*0068*/ 	.word	0xffffffff


	//----- nvinfo : EIATTR_COOP_GROUP_INSTR_OFFSETS
	.align		4
.L_2529:
        /*006c*/ 	.byte	0x04, 0x28
        /*006e*/ 	.short	(.L_2531 - .L_2530)


	//   ....[0]....
.L_2530:
        /*0070*/ 	.word	0x00001340


	//   ....[1]....
        /*0074*/ 	.word	0x000017f0


	//   ....[2]....
        /*0078*/ 	.word	0x00004b80


	//   ....[3]....
        /*007c*/ 	.word	0x00004c00


	//   ....[4]....
        /*0080*/ 	.word	0x00004c20


	//   ....[5]....
        /*0084*/ 	.word	0x00004c50


	//   ....[6]....
        /*0088*/ 	.word	0x00004c80


	//   ....[7]....
        /*008c*/ 	.word	0x00004ca0


	//   ....[8]....
        /*0090*/ 	.word	0x00005190


	//   ....[9]....
        /*0094*/ 	.word	0x000051a0


	//   ....[10]....
        /*0098*/ 	.word	0x000052b0


	//   ....[11]....
        /*009c*/ 	.word	0x000052c0


	//   ....[12]....
        /*00a0*/ 	.word	0x00005320


	//   ....[13]....
        /*00a4*/ 	.word	0x00005550


	//   ....[14]....
        /*00a8*/ 	.word	0x00005560


	//   ....[15]....
        /*00ac*/ 	.word	0x00005fd0


	//----- nvinfo : EIATTR_VRC_CTA_INIT_COUNT
	.align		4
.L_2531:
        /*00b0*/ 	.byte	0x02, 0x4a
	.zero		1
	.zero		1


	//----- nvinfo : EIATTR_EXIT_INSTR_OFFSETS
	.align		4
        /*00b4*/ 	.byte	0x04, 0x1c
        /*00b6*/ 	.short	(.L_2533 - .L_2532)


	//   ....[0]....
.L_2532:
        /*00b8*/ 	.word	0x00000470


	//   ....[1]....
        /*00bc*/ 	.word	0x00006390


	//----- nvinfo : EIATTR_MAX_THREADS
	.align		4
.L_2533:
        /*00c0*/ 	.byte	0x04, 0x05
        /*00c2*/ 	.short	(.L_2535 - .L_2534)
.L_2534:
        /*00c4*/ 	.word	0x00000080
        /*00c8*/ 	.word	0x00000001
        /*00cc*/ 	.word	0x00000001


	//----- nvinfo : EIATTR_CRS_STACK_SIZE
	.align		4
.L_2535:
        /*00d0*/ 	.byte	0x04, 0x1e
        /*00d2*/ 	.short	(.L_2537 - .L_2536)
.L_2536:
        /*00d4*/ 	.word	0x00000000


	//----- nvinfo : EIATTR_CBANK_PARAM_SIZE
	.align		4
.L_2537:
        /*00d8*/ 	.byte	0x03, 0x19
        /*00da*/ 	.short	0x0118


	//----- nvinfo : EIATTR_PARAM_CBANK
	.align		4
        /*00dc*/ 	.byte	0x04, 0x0a
        /*00de*/ 	.short	(.L_2539 - .L_2538)
	.align		4
.L_2538:
        /*00e0*/ 	.word	index@(.nv.constant0._Z25selective_scan_fwd_kernelI32Selective_Scan_fwd_kernel_traitsILi128ELi16ELi1ELb0ELb0ELb1ELb0EN3c108BFloat16EfEEv13SSMParamsBase)
        /*00e4*/ 	.short	0x0380
        /*00e6*/ 	.short	0x0118


	//----- nvinfo : EIATTR_SW_WAR
	.align		4
.L_2539:
        /*00e8*/ 	.byte	0x04, 0x36
        /*00ea*/ 	.short	(.L_2541 - .L_2540)
.L_2540:
        /*00ec*/ 	.word	0x00000008
.L_2541:


//--------------------- .nv.info._Z25selective_scan_fwd_kernelI32Selective_Scan_fwd_kernel_traitsILi128ELi16ELi1ELb0ELb0ELb1ELb1EN3c108BFloat16EfEEv13SSMParamsBase --------------------------
	.section	.nv.info._Z25selective_scan_fwd_kernelI32Selective_Scan_fwd_kernel_traitsILi128ELi16ELi1ELb0ELb0ELb1ELb1EN3c108BFloat16EfEEv13SSMParamsBase,"",@"SHT_CUDA_INFO"
	.sectionflags	@""
	.align	4


	//----- nvinfo : EIATTR_CUDA_API_VERSION
	.align		4
        /*0000*/ 	.byte	0x04, 0x37
        /*0002*/ 	.short	(.L_2543 - .L_2542)
.L_2542:
        /*0004*/ 	.word	0x00000082


	//----- nvinfo : EIATTR_KPARAM_INFO
	.align		4
.L_2543:
        /*0008*/ 	.byte	0x04, 0x17
        /*000a*/ 	.short	(.L_2545 - .L_2544)
.L_2544:
        /*000c*/ 	.word	0x00000000
        /*0010*/ 	.short	0x0000
        /*0012*/ 	.short	0x0000
        /*0014*/ 	.byte	0x00, 0xf0, 0x61, 0x04


	//----- nvinfo : EIATTR_SPARSE_MMA_MASK
	.align		4
.L_2545:
        /*0018*/ 	.byte	0x03, 0x50
        /*001a*/ 	.short	0x0000


	//----- nvinfo : EIATTR_MAXREG_COUNT
	.align		4
        /*001c*/ 	.byte	0x03, 0x1b
        /*001e*/ 	.short	0x00a8


	//----- nvinfo : EIATTR_NUM_BARRIERS
	.align		4
        /*0020*/ 	.byte	0x02, 0x4c
        /*0022*/ 	.byte	0x01
	.zero		1


	//----- nvinfo : EIATTR_MERCURY_ISA_VERSION
	.align		4
        /*0024*/ 	.byte	0x03, 0x5f
        /*0026*/ 	.short	0x0101


	//----- nvinfo : EIATTR_COOP_GROUP_MASK_REGIDS
	.align		4
        /*0028*/ 	.byte	0x04, 0x29
        /*002a*/ 	.short	(.L_2547 - .L_2546)


	//   ....[0]....
.L_2546:
        /*002c*/ 	.word	0xffffffff


	//   ....[1]....
        /*0030*/ 	.word	0xffffffff


	//   ....[2]....
        /*0034*/ 	.word	0xffffffff


	//   ....[3]....
        /*0038*/ 	.word	0xffffffff


	//   ....[4]....
        /*003c*/ 	.word	0xffffffff


	//   ....[5]....
        /*0040*/ 	.word	0xffffffff


	//   ....[6]....
        /*0044*/ 	.word	0xffffffff


	//   ....[7]....
        /*0048*/ 	.word	0xffffffff


	//   ....[8]....
        /*004c*/ 	.word	0xffffffff


	//   ....[9]....
        /*0050*/ 	.word	0xffffffff


	//   ....[10]....
        /*0054*/ 	.word	0xffffffff


	//   ....[11]....
        /*0058*/ 	.word	0xffffffff


	//   ....[12]....
        /*005c*/ 	.word	0xffffffff


	//   ....[13]....
        /*0060*/ 	.word	0xffffffff


	//   ....[14]....
        /*0064*/ 	.word	0xffffffff


	//   ....[15]....
        /*0068*/ 	.word	0xffffffff


	//   ....[16]....
        /*006c*/ 	.word	0xffffffff


	//   ....[17]....
        /*0070*/ 	.word	0xffffffff


	//----- nvinfo : EIATTR_COOP_GROUP_INSTR_OFFSETS
	.align		4
.L_2547:
        /*0074*/ 	.byte	0x04, 0x28
        /*0076*/ 	.short	(.L_2549 - .L_2548)


	//   ....[0]....
.L_2548:
        /*0078*/ 	.word	0x000012e0


	//   ....[1]....
        /*007c*/ 	.word	0x00001780


	//   ....[2]....
        /*0080*/ 	.word	0x00004b80


	//   ....[3]....
        /*0084*/ 	.word	0x00004bc0


	//   ....[4]....
        /*0088*/ 	.word	0x00004c00


	//   ....[5]....
        /*008c*/ 	.word	0x00004c20


	//   ....[6]....
        /*0090*/ 	.word	0x00004c70


	//   ....[7]....
        /*0094*/ 	.word	0x00004c80


	//   ....[8]....
        /*0098*/ 	.word	0x00005000


	//   ....[9]....
        /*009c*/ 	.word	0x00005060


	//   ....[10]....
        /*00a0*/ 	.word	0x00005260


	//   ....[11]....
        /*00a4*/ 	.word	0x00005280


	//   ....[12]....
        /*00a8*/ 	.word	0x00005290


	//   ....[13]....
        /*00ac*/ 	.word	0x000054f0


	//   ....[14]....
        /*00b0*/ 	.word	0x00005550


	//   ....[15]....
        /*00b4*/ 	.word	0x00005fe0


	//   ....[16]....
        /*00b8*/ 	.word	0x00006840


	//   ....[17]....
        /*00bc*/ 	.word	0x00007280


	//----- nvinfo : EIATTR_VRC_CTA_INIT_COUNT
	.align		4
.L_2549:
        /*00c0*/ 	.byte	0x02, 0x4a
	.zero		1
	.zero		1


	//----- nvinfo : EIATTR_EXIT_INSTR_OFFSETS
	.align		4
        /*00c4*/ 	.byte	0x04, 0x1c
        /*00c6*/ 	.short	(.L_2551 - .L_2550)


	//   ....[0]....
.L_2550:
        /*00c8*/ 	.word	0x000003d0


	//   ....[1]....
        /*00cc*/ 	.word	0x000076c0


	//----- nvinfo : EIATTR_MAX_THREADS
	.align		4
.L_2551:
        /*00d0*/ 	.byte	0x04, 0x05
        /*00d2*/ 	.short	(.L_2553 - .L_2552)
.L_2552:
        /*00d4*/ 	.word	0x00000080
        /*00d8*/ 	.word	0x00000001
        /*00dc*/ 	.word	0x00000001


	//----- nvinfo : EIATTR_CRS_STACK_SIZE
	.align		4
.L_2553:
        /*00e0*/ 	.byte	0x04, 0x1e
        /*00e2*/ 	.short	(.L_2555 - .L_2554)
.L_2554:
        /*00e4*/ 	.word	0x00000000


	//----- nvinfo : EIATTR_CBANK_PARAM_SIZE
	.align		4
.L_2555:
        /*00e8*/ 	.byte	0x03, 0x19
        /*00ea*/ 	.short	0x0118


	//----- nvinfo : EIATTR_PARAM_CBANK
	.align		4
        /*00ec*/ 	.byte	0x04, 0x0a
        /*00ee*/ 	.short	(.L_2557 - .L_2556)
	.align		4
.L_2556:
        /*00f0*/ 	.word	index@(.nv.constant0._Z25selective_scan_fwd_kernelI32Selective_Scan_fwd_kernel_traitsILi128ELi16ELi1ELb0ELb0ELb1ELb1EN3c108BFloat16EfEEv13SSMParamsBase)
        /*00f4*/ 	.short	0x0380
        /*00f6*/ 	.short	0x0118


	//----- nvinfo : EIATTR_SW_WAR
	.align		4
.L_2557:
        /*00f8*/ 	.byte	0x04, 0x36
        /*00fa*/ 	.short	(.L_2559 - .L_2558)
.L_2558:
        /*00fc*/ 	.word	0x00000008
.L_2559:


//--------------------- .nv.info._Z25selective_scan_fwd_kernelI32Selective_Scan_fwd_kernel_traitsILi128ELi16ELi1ELb0ELb1ELb0ELb0EN3c108BFloat16EfEEv13SSMParamsBase --------------------------
	.section	.nv.info._Z25selective_scan_fwd_kernelI32Selective_Scan_fwd_kernel_traitsILi128ELi16ELi1ELb0ELb1ELb0ELb0EN3c108BFloat16EfEEv13SSMParamsBase,"",@"SHT_CUDA_INFO"
	.sectionflags	@""
	.align	4


	//----- nvinfo : EIATTR_CUDA_API_VERSION
	.align		4
        /*0000*/ 	.byte	0x04, 0x37
        /*0002*/ 	.short	(.L_2561 - .L_2560)
.L_2560:
        /*0004*/ 	.word	0x00000082


	//----- nvinfo : EIATTR_KPARAM_INFO
	.align		4
.L_2561:
        /*0008*/ 	.byte	0x04, 0x17
        /*000a*/ 	.short	(.L_2563 - .L_2562)
.L_2562:
        /*000c*/ 	.word	0x00000000
        /*0010*/ 	.short	0x0000
        /*0012*/ 	.short	0x0000
        /*0014*/ 	.byte	0x00, 0xf0, 0x61, 0x04


	//----- nvinfo : EIATTR_SPARSE_MMA_MASK
	.align		4
.L_2563:
        /*0018*/ 	.byte	0x03, 0x50
        /*001a*/ 	.short	0x0000


	//----- nvinfo : EIATTR_MAXREG_COUNT
	.align		4
        /*001c*/ 	.byte	0x03, 0x1b
        /*001e*/ 	.short	0x00a8


	//----- nvinfo : EIATTR_NUM_BARRIERS
	.align		4
        /*0020*/ 	.byte	0x02, 0x4c
        /*0022*/ 	.byte	0x01
	.zero		1


	//----- nvinfo : EIATTR_MERCURY_ISA_VERSION
	.align		4
        /*0024*/ 	.byte	0x03, 0x5f
        /*0026*/ 	.short	0x0101


	//----- nvinfo : EIATTR_COOP_GROUP_MASK_REGIDS
	.align		4
        /*0028*/ 	.byte	0x04, 0x29
        /*002a*/ 	.short	(.L_2565 - .L_2564)


	//   ....[0]....
.L_2564:
        /*002c*/ 	.word	0xffffffff


	//   ....[1]....
        /*0030*/ 	.word	0xffffffff


	//   ....[2]....
        /*0034*/ 	.word	0xffffffff


	//   ....[3]....
        /*0038*/ 	.word	0xffffffff


	//   ....[4]....
        /*003c*/ 	.word	0xffffffff


	//   ....[5]....
        /*0040*/ 	.word	0xffffffff


	//   ....[6]....
        /*0044*/ 	.word	0xffffffff


	//   ....[7]....
        /*0048*/ 	.word	0xffffffff


	//   ....[8]....
        /*004c*/ 	.word	0xffffffff


	//   ....[9]....
        /*0050*/ 	.word	0xffffffff


	//   ....[10]....
        /*0054*/ 	.word	0xffffffff


	//   ....[11]....
        /*0058*/ 	.word	0xffffffff


	//   ....[12]....
        /*005c*/ 	.word	0xffffffff


	//   ....[13]....
        /*0060*/ 	.word	0xffffffff


	//   ....[14]....
        /*0064*/ 	.word	0xffffffff


	//   ....[15]....
        /*0068*/ 	.word	0xffffffff


	//----- nvinfo : EIATTR_COOP_GROUP_INSTR_OFFSETS
	.align		4
.L_2565:
        /*006c*/ 	.byte	0x04, 0x28
        /*006e*/ 	.short	(.L_2567 - .L_2566)


	//   ....[0]....
.L_2566:
        /*0070*/ 	.word	0x000012f0


	//   ....[1]....
        /*0074*/ 	.word	0x00001860


	//   ....[2]....
        /*0078*/ 	.word	0x00004920


	//   ....[3]....
        /*007c*/ 	.word	0x000053d0


	//   ....[4]....
        /*0080*/ 	.word	0x00005420


	//   ....[5]....
        /*0084*/ 	.word	0x00005460


	//   ....[6]....
        /*0088*/ 	.word	0x00005480


	//   ....[7]....
        /*008c*/ 	.word	0x000054c0


	//   ....[8]....
        /*0090*/ 	.word	0x000054e0


	//   ....[9]....
        /*0094*/ 	.word	0x00005560


	//   ....[10]....
        /*0098*/ 	.word	0x00005570


	//   ....[11]....
        /*009c*/ 	.word	0x000055e0


	//   ....[12]....
        /*00a0*/ 	.word	0x000055f0


	//   ....[13]....
        /*00a4*/ 	.word	0x00005730


	//   ....[14]....
        /*00a8*/ 	.word	0x00005740


	//   ....[15]....
        /*00ac*/ 	.word	0x00005ff0


	//----- nvinfo : EIATTR_VRC_CTA_INIT_COUNT
	.align		4
.L_2567:
        /*00b0*/ 	.byte	0x02, 0x4a
	.zero		1
	.zero		1


	//----- nvinfo : EIATTR_EXIT_INSTR_OFFSETS
	.align		4
        /*00b4*/ 	.byte	0x04, 0x1c
        /*00b6*/ 	.short	(.L_2569 - .L_2568)


	//   ....[0]....
.L_2568:
        /*00b8*/ 	.word	0x00000400


	//   ....[1]....
        /*00bc*/ 	.word	0x000063a0


	//----- nvinfo : EIATTR_MAX_THREADS
	.align		4
.L_2569:
        /*00c0*/ 	.byte	0x04, 0x05
        /*00c2*/ 	.short	(.L_2571 - .L_2570)
.L_2570:
        /*00c4*/ 	.word	0x00000080
        /*00c8*/ 	.word	0x00000001
        /*00cc*/ 	.word	0x00000001


	//----- nvinfo : EIATTR_CRS_STACK_SIZE
	.align		4
.L_2571:
        /*00d0*/ 	.byte	0x04, 0x1e
        /*00d2*/ 	.short	(.L_2573 - .L_2572)
.L_2572:
        /*00d4*/ 	.word	0x00000000


	//----- nvinfo : EIATTR_CBANK_PARAM_SIZE
	.align		4
.L_2573:
        /*00d8*/ 	.byte	0x03, 0x19
        /*00da*/ 	.short	0x0118


	//----- nvinfo : EIATTR_PARAM_CBANK
	.align		4
        /*00dc*/ 	.byte	0x04, 0x0a
        /*00de*/ 	.short	(.L_2575 - .L_2574)
	.align		4
.L_2574:
        /*00e0*/ 	.word	index@(.nv.constant0._Z25selective_scan_fwd_kernelI32Selective_Scan_fwd_kernel_traitsILi128ELi16ELi1ELb0ELb1ELb0ELb0EN3c108BFloat16EfEEv13SSMParamsBase)
        /*00e4*/ 	.short	0x0380
        /*00e6*/ 	.short	0x0118


	//----- nvinfo : EIATTR_SW_WAR
	.align		4
.L_2575:
        /*00e8*/ 	.byte	0x04, 0x36
        /*00ea*/ 	.short	(.L_2577 - .L_2576)
.L_2576:
        /*00ec*/ 	.word	0x00000008
.L_2577:


//--------------------- .nv.info._Z25selective_scan_fwd_kernelI32Selective_Scan_fwd_kernel_traitsILi128ELi16ELi1ELb0ELb1ELb0ELb1EN3c108BFloat16EfEEv13SSMParamsBase --------------------------
	.section	.nv.info._Z25selective_scan_fwd_kernelI32Selective_Scan_fwd_kernel_traitsILi128ELi16ELi1ELb0ELb1ELb0ELb1EN3c108BFloat16EfEEv13SSMParamsBase,"",@"SHT_CUDA_INFO"
	.sectionflags	@""
	.align	4


	//----- nvinfo : EIATTR_CUDA_API_VERSION
	.align		4
        /*0000*/ 	.byte	0x04, 0x37
        /*0002*/ 	.short	(.L_2579 - .L_2578)
.L_2578:
        /*0004*/ 	.word	0x00000082


	//----- nvinfo : EIATTR_KPARAM_INFO
	.align		4
.L_2579:
        /*0008*/ 	.byte	0x04, 0x17
        /*000a*/ 	.short	(.L_2581 - .L_2580)
.L_2580:
        /*000c*/ 	.word	0x00000000
        /*0010*/ 	.short	0x0000
        /*0012*/ 	.short	0x0000
        /*0014*/ 	.byte	0x00, 0xf0, 0x61, 0x04


	//----- nvinfo : EIATTR_SPARSE_MMA_MASK
	.align		4
.L_2581:
        /*0018*/ 	.byte	0x03, 0x50
        /*001a*/ 	.short	0x0000


	//----- nvinfo : EIATTR_MAXREG_COUNT
	.align		4
        /*001c*/ 	.byte	0x03, 0x1b
        /*001e*/ 	.short	0x00a8


	//----- nvinfo : EIATTR_NUM_BARRIERS
	.align		4
        /*0020*/ 	.byte	0x02, 0x4c
        /*0022*/ 	.byte	0x01
	.zero		1


	//----- nvinfo : EIATTR_MERCURY_ISA_VERSION
	.align		4
        /*0024*/ 	.byte	0x03, 0x5f
        /*0026*/ 	.short	0x0101


	//----- nvinfo : EIATTR_COOP_GROUP_MASK_REGIDS
	.align		4
        /*0028*/ 	.byte	0x04, 0x29
        /*002a*/ 	.short	(.L_2583 - .L_2582)


	//   ....[0]....
.L_2582:
        /*002c*/ 	.word	0xffffffff


	//   ....[1]....
        /*0030*/ 	.word	0xffffffff


	//   ....[2]....
        /*0034*/ 	.word	0xffffffff


	//   ....[3]....
        /*0038*/ 	.word	0xffffffff


	//   ....[4]....
        /*003c*/ 	.word	0xffffffff


	//   ....[5]....
        /*0040*/ 	.word	0xffffffff


	//   ....[6]....
        /*0044*/ 	.word	0xffffffff


	//   ....[7]....
        /*0048*/ 	.word	0xffffffff


	//   ....[8]....
        /*004c*/ 	.word	0xffffffff


	//   ....[9]....
        /*0050*/ 	.word	0xffffffff


	//   ....[10]....
        /*0054*/ 	.word	0xffffffff


	//   ....[11]....
        /*0058*/ 	.word	0xffffffff


	//   ....[12]....
        /*005c*/ 	.word	0xffffffff


	//   ....[13]....
        /*0060*/ 	.word	0xffffffff


	//   ....[14]....
        /*0064*/ 	.word	0xffffffff


	//   ....[15]....
        /*0068*/ 	.word	0xffffffff


	//   ....[16]....
        /*006c*/ 	.word	0xffffffff


	//   ....[17]....
        /*0070*/ 	.word	0xffffffff


	//----- nvinfo : EIATTR_COOP_GROUP_INSTR_OFFSETS
	.align		4
.L_2583:
        /*0074*/ 	.byte	0x04, 0x28
        /*0076*/ 	.short	(.L_2585 - .L_2584)


	//   ....[0]....
.L_2584:
        /*0078*/ 	.word	0x00001230


	//   ....[1]....
        /*007c*/ 	.word	0x00001780


	//   ....[2]....
        /*0080*/ 	.word	0x000048a0


	//   ....[3]....
        /*0084*/ 	.word	0x00005350


	//   ....[4]....
        /*0088*/ 	.word	0x000053a0


	//   ....[5]....
        /*008c*/ 	.word	0x000053e0


	//   ....[6]....
        /*0090*/ 	.word	0x00005400


	//   ....[7]....
        /*0094*/ 	.word	0x00005440


	//   ....[8]....
        /*0098*/ 	.word	0x00005460


	//   ....[9]....
        /*009c*/ 	.word	0x000054e0


	//   ....[10]....
        /*00a0*/ 	.word	0x000054f0


	//   ....[11]....
        /*00a4*/ 	.word	0x00005560


	//   ....[12]....
        /*00a8*/ 	.word	0x00005570


	//   ....[13]....
        /*00ac*/ 	.word	0x000056b0


	//   ....[14]....
        /*00b0*/ 	.word	0x000056c0


	//   ....[15]....
        /*00b4*/ 	.word	0x00005fd0


	//   ....[16]....
        /*00b8*/ 	.word	0x00006820


	//   ....[17]....
        /*00bc*/ 	.word	0x00007250


	//----- nvinfo : EIATTR_VRC_CTA_INIT_COUNT
	.align		4
.L_2585:
        /*00c0*/ 	.byte	0x02, 0x4a
	.zero		1
	.zero		1


	//----- nvinfo : EIATTR_EXIT_INSTR_OFFSETS
	.align		4
        /*00c4*/ 	.byte	0x04, 0x1c
        /*00c6*/ 	.short	(.L_2587 - .L_2586)


	//   ....[0]....
.L_2586:
        /*00c8*/ 	.word	0x00000440


	//   ....[1]....
        /*00cc*/ 	.word	0x000076a0


	//----- nvinfo : EIATTR_MAX_THREADS
	.align		4
.L_2587:
        /*00d0*/ 	.byte	0x04, 0x05
        /*00d2*/ 	.short	(.L_2589 - .L_2588)
.L_2588:
        /*00d4*/ 	.word	0x00000080
        /*00d8*/ 	.word	0x00000001
        /*00dc*/ 	.word	0x00000001


	//----- nvinfo : EIATTR_CRS_STACK_SIZE
	.align		4
.L_2589:
        /*00e0*/ 	.byte	0x04, 0x1e
        /*00e2*/ 	.short	(.L_2591 - .L_2590)
.L_2590:
        /*00e4*/ 	.word	0x00000000


	//----- nvinfo : EIATTR_CBANK_PARAM_SIZE
	.align		4
.L_2591:
        /*00e8*/ 	.byte	0x03, 0x19
        /*00ea*/ 	.short	0x0118


	//----- nvinfo : EIATTR_PARAM_CBANK
	.align		4
        /*00ec*/ 	.byte	0x04, 0x0a
        /*00ee*/ 	.short	(.L_2593 - .L_2592)
	.align		4
.L_2592:
        /*00f0*/ 	.word	index@(.nv.constant0._Z25selective_scan_fwd_kernelI32Selective_Scan_fwd_kernel_traitsILi128ELi16ELi1ELb0ELb1ELb0ELb1EN3c108BFloat16EfEEv13SSMParamsBase)
        /*00f4*/ 	.short	0x0380
        /*00f6*/ 	.short	0x0118


	//----- nvinfo : EIATTR_SW_WAR
	.align		4
.L_2593:
        /*00f8*/ 	.byte	0x04, 0x36
        /*00fa*/ 	.short	(.L_2595 - .L_2594)
.L_2594:
        /*00fc*/ 	.word	0x00000008
.L_2595:


//--------------------- .nv.info._Z25selective_scan_fwd_kernelI32Selective_Scan_fwd_kernel_traitsILi128ELi16ELi1ELb0ELb1ELb1ELb0EN3c108BFloat16EfEEv13SSMParamsBase --------------------------
	.section	.nv.info._Z25selective_scan_fwd_kernelI32Selective_Scan_fwd_kernel_traitsILi128ELi16ELi1ELb0ELb1ELb1ELb0EN3c108BFloat16EfEEv13SSMParamsBase,"",@"SHT_CUDA_INFO"
	.sectionflags	@""
	.align	4


	//----- nvinfo : EIATTR_CUDA_API_VERSION
	.align		4
        /*0000*/ 	.byte	0x04, 0x37
        /*0002*/ 	.short	(.L_2597 - .L_2596)
.L_2596:
        /*0004*/ 	.word	0x00000082


	//----- nvinfo : EIATTR_KPARAM_INFO
	.align		4
.L_2597:
        /*0008*/ 	.byte	0x04, 0x17
        /*000a*/ 	.short	(.L_2599 - .L_2598)
.L_2598:
        /*000c*/ 	.word	0x00000000
        /*0010*/ 	.short	0x0000
        /*0012*/ 	.short	0x0000
        /*0014*/ 	.byte	0x00, 0xf0, 0x61, 0x04


	//----- nvinfo : EIATTR_SPARSE_MMA_MASK
	.align		4
.L_2599:
        /*0018*/ 	.byte	0x03, 0x50
        /*001a*/ 	.short	0x0000


	//----- nvinfo : EIATTR_MAXREG_COUNT
	.align		4
        /*001c*/ 	.byte	0x03, 0x1b
        /*001e*/ 	.short	0x00a8


	//----- nvinfo : EIATTR_NUM_BARRIERS
	.align		4
        /*0020*/ 	.byte	0x02, 0x4c
        /*0022*/ 	.byte	0x01
	.zero		1


	//----- nvinfo : EIATTR_MERCURY_ISA_VERSION
	.align		4
        /*0024*/ 	.byte	0x03, 0x5f
        /*0026*/ 	.short	0x0101


	//----- nvinfo : EIATTR_INT_WARP_WIDE_INSTR_OFFSETS
	.align		4
        /*0028*/ 	.byte	0x04, 0x31
        /*002a*/ 	.short	(.L_2601 - .L_2600)


	//   ....[0]....
.L_2600:
        /*002c*/ 	.word	0x00006790


	//----- nvinfo : EIATTR_COOP_GROUP_MASK_REGIDS
	.align		4
.L_2601:
        /*0030*/ 	.byte	0x04, 0x29
        /*0032*/ 	.short	(.L_2603 - .L_2602)


	//   ....[0]....
.L_2602:
        /*0034*/ 	.word	0xffffffff


	//   ....[1]....
        /*0038*/ 	.word	0xffffffff


	//   ....[2]....
        /*003c*/ 	.word	0xffffffff


	//   ....[3]....
        /*0040*/ 	.word	0xffffffff


	//   ....[4]....
        /*0044*/ 	.word	0xffffffff


	//   ....[5]....
        /*0048*/ 	.word	0xffffffff


	//   ....[6]....
        /*004c*/ 	.word	0xffffffff


	//   ....[7]....
        /*0050*/ 	.word	0xffffffff


	//   ....[8]....
        /*0054*/ 	.word	0xffffffff


	//   ....[9]....
        /*0058*/ 	.word	0xffffffff


	//   ....[10]....
        /*005c*/ 	.word	0xffffffff


	//   ....[11]....
        /*0060*/ 	.word	0xffffffff


	//   ....[12]....
        /*0064*/ 	.word	0xffffffff


	//   ....[13]....
        /*0068*/ 	.word	0xffffffff


	//   ....[14]....
        /*006c*/ 	.word	0xffffffff


	//   ....[15]....
        /*0070*/ 	.word	0xffffffff


	//   ....[16]....
        /*0074*/ 	.word	0xffffffff


	//----- nvinfo : EIATTR_COOP_GROUP_INSTR_OFFSETS
	.align		4
.L_2603:
        /*0078*/ 	.byte	0x04, 0x28
        /*007a*/ 	.short	(.L_2605 - .L_2604)


	//   ....[0]....
.L_2604:
        /*007c*/ 	.word	0x00001380


	//   ....[1]....
        /*0080*/ 	.word	0x00001840


	//   ....[2]....
        /*0084*/ 	.word	0x00004a80


	//   ....[3]....
        /*0088*/ 	.word	0x000057b0


	//   ....[4]....
        /*008c*/ 	.word	0x00005830


	//   ....[5]....
        /*0090*/ 	.word	0x00005850


	//   ....[6]....
        /*0094*/ 	.word	0x000058f0


	//   ....[7]....
        /*0098*/ 	.word	0x00005900


	//   ....[8]....
        /*009c*/ 	.word	0x00005920


	//   ....[9]....
        /*00a0*/ 	.word	0x00005a80


	//   ....[10]....
        /*00a4*/ 	.word	0x00005a90


	//   ....[11]....
        /*00a8*/ 	.word	0x00005b00


	//   ....[12]....
        /*00ac*/ 	.word	0x00005b10


	//   ....[13]....
        /*00b0*/ 	.word	0x00005d00


	//   ....[14]....
        /*00b4*/ 	.word	0x00005e90


	//   ....[15]....
        /*00b8*/ 	.word	0x00005ea0


	//   ....[16]....
        /*00bc*/ 	.word	0x000068a0


	//----- nvinfo : EIATTR_VRC_CTA_INIT_COUNT
	.align		4
.L_2605:
        /*00c0*/ 	.byte	0x02, 0x4a
	.zero		1
	.zero		1


	//----- nvinfo : EIATTR_EXIT_INSTR_OFFSETS
	.align		4
        /*00c4*/ 	.byte	0x04, 0x1c
        /*00c6*/ 	.short	(.L_2607 - .L_2606)


	//   ....[0]....
.L_2606:
        /*00c8*/ 	.word	0x00000420


	//   ....[1]....
        /*00cc*/ 	.word	0x00006c50


	//----- nvinfo : EIATTR_MAX_THREADS
	.align		4
.L_2607:
        /*00d0*/ 	.byte	0x04, 0x05
        /*00d2*/ 	.short	(.L_2609 - .L_2608)
.L_2608:
        /*00d4*/ 	.word	0x00000080
        /*00d8*/ 	.word	0x00000001
        /*00dc*/ 	.word	0x00000001


	//----- nvinfo : EIATTR_CRS_STACK_SIZE
	.align		4
.L_2609:
        /*00e0*/ 	.byte	0x04, 0x1e
        /*00e2*/ 	.short	(.L_2611 - .L_2610)
.L_2610:
        /*00e4*/ 	.word	0x00000000


	//----- nvinfo : EIATTR_CBANK_PARAM_SIZE
	.align		4
.L_2611:
        /*00e8*/ 	.byte	0x03, 0x19
        /*00ea*/ 	.short	0x0118


	//----- nvinfo : EIATTR_PARAM_CBANK
	.align		4
        /*00ec*/ 	.byte	0x04, 0x0a
        /*00ee*/ 	.short	(.L_2613 - .L_2612)
	.align		4
.L_2612:
        /*00f0*/ 	.word	index@(.nv.constant0._Z25selective_scan_fwd_kernelI32Selective_Scan_fwd_kernel_traitsILi128ELi16ELi1ELb0ELb1ELb1ELb0EN3c108BFloat16EfEEv13SSMParamsBase)
        /*00f4*/ 	.short	0x0380
        /*00f6*/ 	.short	0x0118


	//----- nvinfo : EIATTR_SW_WAR
	.align		4
.L_2613:
        /*00f8*/ 	.byte	0x04, 0x36
        /*00fa*/ 	.short	(.L_2615 - .L_2614)
.L_2614:
        /*00fc*/ 	.word	0x00000008
.L_2615:


//--------------------- .nv.info._Z25selective_scan_fwd_kernelI32Selective_Scan_fwd_kernel_traitsILi128ELi16ELi1ELb0ELb1ELb1ELb1EN3c108BFloat16EfEEv13SSMParamsBase --------------------------
	.section	.nv.info._Z25selective_scan_fwd_kernelI32Selective_Scan_fwd_kernel_traitsILi128ELi16ELi1ELb0ELb1ELb1ELb1EN3c108BFloat16EfEEv13SSMParamsBase,"",@"SHT_CUDA_INFO"
	.sectionflags	@""
	.align	4


	//----- nvinfo : EIATTR_CUDA_API_VERSION
	.align		4
        /*0000*/ 	.byte	0x04, 0x37
        /*0002*/ 	.short	(.L_2617 - .L_2616)
.L_2616:
        /*0004*/ 	.word	0x00000082


	//----- nvinfo : EIATTR_KPARAM_INFO
	.align		4
.L_2617:
        /*0008*/ 	.byte	0x04, 0x17
        /*000a*/ 	.short	(.L_2619 - .L_2618)
.L_2618:
        /*000c*/ 	.word	0x00000000
        /*0010*/ 	.short	0x0000
        /*0012*/ 	.short	0x0000
        /*0014*/ 	.byte	0x00, 0xf0, 0x61, 0x04


	//----- nvinfo : EIATTR_SPARSE_MMA_MASK
	.align		4
.L_2619:
        /*0018*/ 	.byte	0x03, 0x50
        /*001a*/ 	.short	0x0000


	//----- nvinfo : EIATTR_MAXREG_COUNT
	.align		4
        /*001c*/ 	.byte	0x03, 0x1b
        /*001e*/ 	.short	0x00a8


	//----- nvinfo : EIATTR_NUM_BARRIERS
	.align		4
        /*0020*/ 	.byte	0x02, 0x4c
        /*0022*/ 	.byte	0x01
	.zero		1


	//----- nvinfo : EIATTR_MERCURY_ISA_VERSION
	.align		4
        /*0024*/ 	.byte	0x03, 0x5f
        /*0026*/ 	.short	0x0101


	//----- nvinfo : EIATTR_COOP_GROUP_MASK_REGIDS
	.align		4
        /*0028*/ 	.byte	0x04, 0x29
        /*002a*/ 	.short	(.L_2621 - .L_2620)


	//   ....[0]....
.L_2620:
        /*002c*/ 	.word	0xffffffff


	//   ....[1]....
        /*0030*/ 	.word	0xffffffff


	//   ....[2]....
        /*0034*/ 	.word	0xffffffff


	//   ....[3]....
        /*0038*/ 	.word	0xffffffff


	//   ....[4]....
        /*003c*/ 	.word	0xffffffff


	//   ....[5]....
        /*0040*/ 	.word	0xffffffff


	//   ....[6]....
        /*0044*/ 	.word	0xffffffff


	//   ....[7]....
        /*0048*/ 	.word	0xffffffff


	//   ....[8]....
        /*004c*/ 	.word	0xffffffff


	//   ....[9]....
        /*0050*/ 	.word	0xffffffff


	//   ....[10]....
        /*0054*/ 	.word	0xffffffff


	//   ....[11]....
        /*0058*/ 	.word	0xffffffff


	//   ....[12]....
        /*005c*/ 	.word	0xffffffff


	//   ....[13]....
        /*0060*/ 	.word	0xffffffff


	//   ....[14]....
        /*0064*/ 	.word	0xffffffff


	//   ....[15]....
        /*0068*/ 	.word	0xffffffff


	//   ....[16]....
        /*006c*/ 	.word	0xffffffff


	//   ....[17]....
        /*0070*/ 	.word	0xffffffff


	//   ....[18]....
        /*0074*/ 	.word	0xffffffff


	//----- nvinfo : EIATTR_COOP_GROUP_INSTR_OFFSETS
	.align		4
.L_2621:
        /*0078*/ 	.byte	0x04, 0x28
        /*007a*/ 	.short	(.L_2623 - .L_2622)


	//   ....[0]....
.L_2622:
        /*007c*/ 	.word	0x00001370


	//   ....[1]....
        /*0080*/ 	.word	0x00001830


	//   ....[2]....
        /*0084*/ 	.word	0x00004a70


	//   ....[3]....
        /*0088*/ 	.word	0x000057e0


	//   ....[4]....
        /*008c*/ 	.word	0x00005840


	//   ....[5]....
        /*0090*/ 	.word	0x00005890


	//   ....[6]....
        /*0094*/ 	.word	0x000058b0


	//   ....[7]....
        /*0098*/ 	.word	0x000058f0


	//   ....[8]....
        /*009c*/ 	.word	0x00005910


	//   ....[9]....
        /*00a0*/ 	.word	0x00005970


	//   ....[10]....
        /*00a4*/ 	.word	0x00005a60


	//   ....[11]....
        /*00a8*/ 	.word	0x00005ac0


	//   ....[12]....
        /*00ac*/ 	.word	0x00005ad0


	//   ....[13]....
        /*00b0*/ 	.word	0x00005cc0


	//   ....[14]....
        /*00b4*/ 	.word	0x00005e40


	//   ....[15]....
        /*00b8*/ 	.word	0x00005e50


	//   ....[16]....
        /*00bc*/ 	.word	0x000068b0


	//   ....[17]....
        /*00c0*/ 	.word	0x000070f0


	//   ....[18]....
        /*00c4*/ 	.word	0x00007b10


	//----- nvinfo : EIATTR_VRC_CTA_INIT_COUNT
	.align		4
.L_2623:
        /*00c8*/ 	.byte	0x02, 0x4a
	.zero		1
	.zero		1


	//----- nvinfo : EIATTR_EXIT_INSTR_OFFSETS
	.align		4
        /*00cc*/ 	.byte	0x04, 0x1c
        /*00ce*/ 	.short	(.L_2625 - .L_2624)


	//   ....[0]....
.L_2624:
        /*00d0*/ 	.word	0x000004a0


	//   ....[1]....
        /*00d4*/ 	.word	0x00007f70


	//----- nvinfo : EIATTR_MAX_THREADS
	.align		4
.L_2625:
        /*00d8*/ 	.byte	0x04, 0x05
        /*00da*/ 	.short	(.L_2627 - .L_2626)
.L_2626:
        /*00dc*/ 	.word	0x00000080
        /*00e0*/ 	.word	0x00000001
        /*00e4*/ 	.word	0x00000001


	//----- nvinfo : EIATTR_CRS_STACK_SIZE
	.align		4
.L_2627:
        /*00e8*/ 	.byte	0x04, 0x1e
        /*00ea*/ 	.short	(.L_2629 - .L_2628)
.L_2628:
        /*00ec*/ 	.word	0x00000000


	//----- nvinfo : EIATTR_CBANK_PARAM_SIZE
	.align		4
.L_2629:
        /*00f0*/ 	.byte	0x03, 0x19
        /*00f2*/ 	.short	0x0118


	//----- nvinfo : EIATTR_PARAM_CBANK
	.align		4
        /*00f4*/ 	.byte	0x04, 0x0a
        /*00f6*/ 	.short	(.L_2631 - .L_2630)
	.align		4
.L_2630:
        /*00f8*/ 	.word	index@(.nv.constant0._Z25selective_scan_fwd_kernelI32Selective_Scan_fwd_kernel_traitsILi128ELi16ELi1ELb0ELb1ELb1ELb1EN3c108BFloat16EfEEv13SSMParamsBase)
        /*00fc*/ 	.short	0x0380
        /*00fe*/ 	.short	0x0118


	//----- nvinfo : EIATTR_SW_WAR
	.align		4
.L_2631:
        /*0100*/ 	.byte	0x04, 0x36
        /*0102*/ 	.short	(.L_2633 - .L_2632)
.L_2632:
        /*0104*/ 	.word	0x00000008
.L_2633:


//--------------------- .nv.info._Z25selective_scan_fwd_kernelI32Selective_Scan_fwd_kernel_traitsILi128ELi16ELi1ELb1ELb0ELb0ELb0EN3c108BFloat16EfEEv13SSMParamsBase --------------------------
	.section	.nv.info._Z25selective_scan_fwd_kernelI32Selective_Scan_fwd_kernel_traitsILi128ELi16ELi1ELb1ELb0ELb0ELb0EN3c108BFloat16EfEEv13SSMParamsBase,"",@"SHT_CUDA_INFO"
	.sectionflags	@""
	.align	4


	//----- nvinfo : EIATTR_CUDA_API_VERSION
	.align		4
        /*0000*/ 	.byte	0x04, 0x37
        /*0002*/ 	.short	(.L_2635 - .L_2634)
.L_2634:
        /*0004*/ 	.word	0x00000082


	//----- nvinfo : EIATTR_KPARAM_INFO
	.align		4
.L_2635:
        /*0008*/ 	.byte	0x04, 0x17
        /*000a*/ 	.short	(.L_2637 - .L_2636)
.L_2636:
        /*000c*/ 	.word	0x00000000
        /*0010*/ 	.short	0x0000
        /*0012*/ 	.short	0x0000
        /*0014*/ 	.byte	0x00, 0xf0, 0x61, 0x04


	//----- nvinfo : EIATTR_SPARSE_MMA_MASK
	.align		4
.L_2637:
        /*0018*/ 	.byte	0x03, 0x50
        /*001a*/ 	.short	0x0000


	//----- nvinfo : EIATTR_MAXREG_COUNT
	.align		4
        /*001c*/ 	.byte	0x03, 0x1b
        /*001e*/ 	.short	0x00a8


	//----- nvinfo : EIATTR_NUM_BARRIERS
	.align		4
        /*0020*/ 	.byte	0x02, 0x4c
        /*0022*/ 	.byte	0x01
	.zero		1


	//----- nvinfo : EIATTR_MERCURY_ISA_VERSION
	.align		4
        /*0024*/ 	.byte	0x03, 0x5f
        /*0026*/ 	.short	0x0101


	//----- nvinfo : EIATTR_COOP_GROUP_MASK_REGIDS
	.align		4
        /*0028*/ 	.byte	0x04, 0x29
        /*002a*/ 	.short	(.L_2639 - .L_2638)


	//   ....[0]....
.L_2638:
        /*002c*/ 	.word	0xffffffff


	//   ....[1]....
        /*0030*/ 	.word	0xffffffff


	//   ....[2]....
        /*0034*/ 	.word	0xffffffff


	//   ....[3]....
        /*0038*/ 	.word	0xffffffff


	//   ....[4]....
        /*003c*/ 	.word	0xffffffff


	//   ....[5]....
        /*0040*/ 	.word	0xffffffff


	//   ....[6]....
        /*0044*/ 	.word	0xffffffff


	//   ....[7]....
        /*0048*/ 	.word	0xffffffff


	//   ....[8]....
        /*004c*/ 	.word	0xffffffff


	//   ....[9]....
        /*0050*/ 	.word	0xffffffff


	//   ....[10]....
        /*0054*/ 	.word	0xffffffff


	//   ....[11]....
        /*0058*/ 	.word	0xffffffff


	//   ....[12]....
        /*005c*/ 	.word	0xffffffff


	//   ....[13]....
        /*0060*/ 	.word	0xffffffff


	//   ....[14]....
        /*0064*/ 	.word	0xffffffff


	//----- nvinfo : EIATTR_COOP_GROUP_INSTR_OFFSETS
	.align		4
.L_2639:
        /*0068*/ 	.byte	0x04, 0x28
        /*006a*/ 	.short	(.L_2641 - .L_2640)


	//   ....[0]....
.L_2640:
        /*006c*/ 	.word	0x000006e0


	//   ....[1]....
        /*0070*/ 	.word	0x00000770


	//   ....[2]....
        /*0074*/ 	.word	0x000035d0


	//   ....[3]....
        /*0078*/ 	.word	0x00003650


	//   ....[4]....
        /*007c*/ 	.word	0x000036e0


	//   ....[5]....
        /*0080*/ 	.word	0x00003710


	//   ....[6]....
        /*0084*/ 	.word	0x00003740


	//   ....[7]....
        /*0088*/ 	.word	0x00003770


	//   ....[8]....
        /*008c*/ 	.word	0x000037c0


	//   ....[9]....
        /*0090*/ 	.word	0x000037d0


	//   ....[10]....
        /*0094*/ 	.word	0x00003820


	//   ....[11]....
        /*0098*/ 	.word	0x00003830


	//   ....[12]....
        /*009c*/ 	.word	0x000038c0


	//   ....[13]....
        /*00a0*/ 	.word	0x000038d0


	//   ....[14]....
        /*00a4*/ 	.word	0x00003f70


	//----- nvinfo : EIATTR_VRC_CTA_INIT_COUNT
	.align		4
.L_2641:
        /*00a8*/ 	.byte	0x02, 0x4a
	.zero		1
	.zero		1


	//----- nvinfo : EIATTR_EXIT_INSTR_OFFSETS
	.align		4
        /*00ac*/ 	.byte	0x04, 0x1c
        /*00ae*/ 	.short	(.L_2643 - .L_2642)


	//   ....[0]....
.L_2642:
        /*00b0*/ 	.word	0x00000230


	//   ....[1]....
        /*00b4*/ 	.word	0x00004020


	//----- nvinfo : EIATTR_MAX_THREADS
	.align		4
.L_2643:
        /*00b8*/ 	.byte	0x04, 0x05
        /*00ba*/ 	.short	(.L_2645 - .L_2644)
.L_2644:
        /*00bc*/ 	.word	0x00000080
        /*00c0*/ 	.word	0x00000001
        /*00c4*/ 	.word	0x00000001


	//----- nvinfo : EIATTR_CRS_STACK_SIZE
	.align		4
.L_2645:
        /*00c8*/ 	.byte	0x04, 0x1e
        /*00ca*/ 	.short	(.L_2647 - .L_2646)
.L_2646:
        /*00cc*/ 	.word	0x00000000


	//----- nvinfo : EIATTR_CBANK_PARAM_SIZE
	.align		4
.L_2647:
        /*00d0*/ 	.byte	0x03, 0x19
        /*00d2*/ 	.short	0x0118


	//----- nvinfo : EIATTR_PARAM_CBANK
	.align		4
        /*00d4*/ 	.byte	0x04, 0x0a
        /*00d6*/ 	.short	(.L_2649 - .L_2648)
	.align		4
.L_2648:
        /*00d8*/ 	.word	index@(.nv.constant0._Z25selective_scan_fwd_kernelI32Selective_Scan_fwd_kernel_traitsILi128ELi16ELi1ELb1ELb0ELb0ELb0EN3c108BFloat16EfEEv13SSMParamsBase)
        /*00dc*/ 	.short	0x0380
        /*00de*/ 	.short	0x0118


	//----- nvinfo : EIATTR_SW_WAR
	.align		4
.L_2649:
        /*00e0*/ 	.byte	0x04, 0x36
        /*00e2*/ 	.short	(.L_2651 - .L_2650)
.L_2650:
        /*00e4*/ 	.word	0x00000008
.L_2651:


//--------------------- .nv.info._Z25selective_scan_fwd_kernelI32Selective_Scan_fwd_kernel_traitsILi128ELi16ELi1ELb1ELb0ELb0ELb1EN3c108BFloat16EfEEv13SSMParamsBase --------------------------
	.section	.nv.info._Z25selective_scan_fwd_kernelI32Selective_Scan_fwd_kernel_traitsILi128ELi16ELi1ELb1ELb0ELb0ELb1EN3c108BFloat16EfEEv13SSMParamsBase,"",@"SHT_CUDA_INFO"
	.sectionflags	@""
	.align	4


	//----- nvinfo : EIATTR_CUDA_API_VERSION
	.align		4
        /*0000*/ 	.byte	0x04, 0x37
        /*0002*/ 	.short	(.L_2653 - .L_2652)
.L_2652:
        /*0004*/ 	.word	0x00000082


	//----- nvinfo : EIATTR_KPARAM_INFO
	.align		4
.L_2653:
        /*0008*/ 	.byte	0x04, 0x17
        /*000a*/ 	.short	(.L_2655 - .L_2654)
.L_2654:
        /*000c*/ 	.word	0x00000000
        /*0010*/ 	.short	0x0000
        /*0012*/ 	.short	0x0000
        /*0014*/ 	.byte	0x00, 0xf0, 0x61, 0x04


	//----- nvinfo : EIATTR_SPARSE_MMA_MASK
	.align		4
.L_2655:
        /*0018*/ 	.byte	0x03, 0x50
        /*001a*/ 	.short	0x0000


	//----- nvinfo : EIATTR_MAXREG_COUNT
	.align		4
        /*001c*/ 	.byte	0x03, 0x1b
        /*001e*/ 	.short	0x00a8


	//----- nvinfo : EIATTR_NUM_BARRIERS
	.align		4
        /*0020*/ 	.byte	0x02, 0x4c
        /*0022*/ 	.byte	0x01
	.zero		1


	//----- nvinfo : EIATTR_MERCURY_ISA_VERSION
	.align		4
        /*0024*/ 	.byte	0x03, 0x5f
        /*0026*/ 	.short	0x0101


	//----- nvinfo : EIATTR_COOP_GROUP_MASK_REGIDS
	.align		4
        /*0028*/ 	.byte	0x04, 0x29
        /*002a*/ 	.short	(.L_2657 - .L_2656)


	//   ....[0]....
.L_2656:
        /*002c*/ 	.word	0xffffffff


	//   ....[1]....
        /*0030*/ 	.word	0xffffffff


	//   ....[2]....
        /*0034*/ 	.word	0xffffffff


	//   ....[3]....
        /*0038*/ 	.word	0xffffffff


	//   ....[4]....
        /*003c*/ 	.word	0xffffffff


	//   ....[5]....
        /*0040*/ 	.word	0xffffffff


	//   ....[6]....
        /*0044*/ 	.word	0xffffffff


	//   ....[7]....
        /*0048*/ 	.word	0xffffffff


	//   ....[8]....
        /*004c*/ 	.word	0xffffffff


	//   ....[9]....
        /*0050*/ 	.word	0xffffffff


	//   ....[10]....
        /*0054*/ 	.word	0xffffffff


	//   ....[11]....
        /*0058*/ 	.word	0xffffffff


	//   ....[12]....
        /*005c*/ 	.word	0xffffffff


	//   ....[13]....
        /*0060*/ 	.word	0xffffffff


	//   ....[14]....
        /*0064*/ 	.word	0xffffffff


	//   ....[15]....
        /*0068*/ 	.word	0xffffffff


	//   ....[16]....
        /*006c*/ 	.word	0xffffffff


	//----- nvinfo : EIATTR_COOP_GROUP_INSTR_OFFSETS
	.align		4
.L_2657:
        /*0070*/ 	.byte	0x04, 0x28
        /*0072*/ 	.short	(.L_2659 - .L_2658)


	//   ....[0]....
.L_2658:
        /*0074*/ 	.word	0x000005f0


	//   ....[1]....
        /*0078*/ 	.word	0x00000690


	//   ....[2]....
        /*007c*/ 	.word	0x00003540


	//   ....[3]....
        /*0080*/ 	.word	0x000035b0


	//   ....[4]....
        /*0084*/ 	.word	0x000035f0


	//   ....[5]....
        /*0088*/ 	.word	0x00003610


	//   ....[6]....
        /*008c*/ 	.word	0x00003650


	//   ....[7]....
        /*0090*/ 	.word	0x00003670


	//   ....[8]....
        /*0094*/ 	.word	0x000036f0


	//   ....[9]....
        /*0098*/ 	.word	0x00003700


	//   ....[10]....
        /*009c*/ 	.word	0x00003750


	//   ....[11]....
        /*00a0*/ 	.word	0x00003760


	//   ....[12]....
        /*00a4*/ 	.word	0x00003820


	//   ....[13]....
        /*00a8*/ 	.word	0x00003830


	//   ....[14]....
        /*00ac*/ 	.word	0x00003ef0


	//   ....[15]....
        /*00b0*/ 	.word	0x000040f0


	//   ....[16]....
        /*00b4*/ 	.word	0x000049d0


	//----- nvinfo : EIATTR_VRC_CTA_INIT_COUNT
	.align		4
.L_2659:
        /*00b8*/ 	.byte	0x02, 0x4a
	.zero		1
	.zero		1


	//----- nvinfo : EIATTR_EXIT_INSTR_OFFSETS
	.align		4
        /*00bc*/ 	.byte	0x04, 0x1c
        /*00be*/ 	.short	(.L_2661 - .L_2660)


	//   ....[0]....
.L_2660:
        /*00c0*/ 	.word	0x00000200


	//   ....[1]....
        /*00c4*/ 	.word	0x00004a60


	//----- nvinfo : EIATTR_MAX_THREADS
	.align		4
.L_2661:
        /*00c8*/ 	.byte	0x04, 0x05
        /*00ca*/ 	.short	(.L_2663 - .L_2662)
.L_2662:
        /*00cc*/ 	.word	0x00000080
        /*00d0*/ 	.word	0x00000001
        /*00d4*/ 	.word	0x00000001


	//----- nvinfo : EIATTR_CRS_STACK_SIZE
	.align		4
.L_2663:
        /*00d8*/ 	.byte	0x04, 0x1e
        /*00da*/ 	.short	(.L_2665 - .L_2664)
.L_2664:
        /*00dc*/ 	.word	0x00000000


	//----- nvinfo : EIATTR_CBANK_PARAM_SIZE
	.align		4
.L_2665:
        /*00e0*/ 	.byte	0x03, 0x19
        /*00e2*/ 	.short	0x0118


	//----- nvinfo : EIATTR_PARAM_CBANK
	.align		4
        /*00e4*/ 	.byte	0x04, 0x0a
        /*00e6*/ 	.short	(.L_2667 - .L_2666)
	.align		4
.L_2666:
        /*00e8*/ 	.word	index@(.nv.constant0._Z25selective_scan_fwd_kernelI32Selective_Scan_fwd_kernel_traitsILi128ELi16ELi1ELb1ELb0ELb0ELb1EN3c108BFloat16EfEEv13SSMParamsBase)
        /*00ec*/ 	.short	0x0380
        /*00ee*/ 	.short	0x0118


	//----- nvinfo : EIATTR_SW_WAR
	.align		4
.L_2667:
        /*00f0*/ 	.byte	0x04, 0x36
        /*00f2*/ 	.short	(.L_2669 - .L_2668)
.L_2668:
        /*00f4*/ 	.word	0x00000008
.L_2669:


//--------------------- .nv.info._Z25selective_scan_fwd_kernelI32Selective_Scan_fwd_kernel_traitsILi128ELi16ELi1ELb1ELb0ELb1ELb0EN3c108BFloat16EfEEv13SSMParamsBase --------------------------
	.section	.nv.info._Z25selective_scan_fwd_kernelI32Selective_Scan_fwd_kernel_traitsILi128ELi16ELi1ELb1ELb0ELb1ELb0EN3c108BFloat16EfEEv13SSMParamsBase,"",@"SHT_CUDA_INFO"
	.sectionflags	@""
	.align	4


	//----- nvinfo : EIATTR_CUDA_API_VERSION
	.align		4
        /*0000*/ 	.byte	0x04, 0x37
        /*0002*/ 	.short	(.L_2671 - .L_2670)
.L_2670:
        /*0004*/ 	.word	0x00000082


	//----- nvinfo : EIATTR_KPARAM_INFO
	.align		4
.L_2671:
        /*0008*/ 	.byte	0x04, 0x17
        /*000a*/ 	.short	(.L_2673 - .L_2672)
.L_2672:
        /*000c*/ 	.word	0x00000000
        /*0010*/ 	.short	0x0000
        /*0012*/ 	.short	0x0000
        /*0014*/ 	.byte	0x00, 0xf0, 0x61, 0x04


	//----- nvinfo : EIATTR_SPARSE_MMA_MASK
	.align		4
.L_2673:
        /*0018*/ 	.byte	0x03, 0x50
        /*001a*/ 	.short	0x0000


	//----- nvinfo : EIATTR_MAXREG_COUNT
	.align		4
        /*001c*/ 	.byte	0x03, 0x1b
        /*001e*/ 	.short	0x00a8


	//----- nvinfo : EIATTR_NUM_BARRIERS
	.align		4
        /*0020*/ 	.byte	0x02, 0x4c
        /*0022*/ 	.byte	0x01
	.zero		1


	//----- nvinfo : EIATTR_MERCURY_ISA_VERSION
	.align		4
        /*0024*/ 	.byte	0x03, 0x5f
        /*0026*/ 	.short	0x0101


	//----- nvinfo : EIATTR_COOP_GROUP_MASK_REGIDS
	.align		4
        /*0028*/ 	.byte	0x04, 0x29
        /*002a*/ 	.short	(.L_2675 - .L_2674)


	//   ....[0]....
.L_2674:
        /*002c*/ 	.word	0xffffffff


	//   ....[1]....
        /*0030*/ 	.word	0xffffffff


	//   ....[2]....
        /*0034*/ 	.word	0xffffffff


	//   ....[3]....
        /*0038*/ 	.word	0xffffffff


	//   ....[4]....
        /*003c*/ 	.word	0xffffffff


	//   ....[5]....
        /*0040*/ 	.word	0xffffffff


	//   ....[6]....
        /*0044*/ 	.word	0xffffffff


	//   ....[7]....
        /*0048*/ 	.word	0xffffffff


	//   ....[8]....
        /*004c*/ 	.word	0xffffffff


	//   ....[9]....
        /*0050*/ 	.word	0xffffffff


	//   ....[10]....
        /*0054*/ 	.word	0xffffffff


	//   ....[11]....
        /*0058*/ 	.word	0xffffffff


	//   ....[12]....
        /*005c*/ 	.word	0xffffffff


	//   ....[13]....
        /*0060*/ 	.word	0xffffffff


	//   ....[14]....
        /*0064*/ 	.word	0xffffffff


	//   ....[15]....
        /*0068*/ 	.word	0xffffffff


	//----- nvinfo : EIATTR_COOP_GROUP_INSTR_OFFSETS
	.align		4
.L_2675:
        /*006c*/ 	.byte	0x04, 0x28
        /*006e*/ 	.short	(.L_2677 - .L_2676)


	//   ....[0]....
.L_2676:
        /*0070*/ 	.word	0x00000830


	//   ....[1]....
        /*0074*/ 	.word	0x000008d0


	//   ....[2]....
        /*0078*/ 	.word	0x00003780


	//   ....[3]....
        /*007c*/ 	.word	0x000037d0


	//   ....[4]....
        /*0080*/ 	.word	0x00003800


	//   ....[5]....
        /*0084*/ 	.word	0x00003820


	//   ....[6]....
        /*0088*/ 	.word	0x00003860


	//   ....[7]....
        /*008c*/ 	.word	0x00003890


	//   ....[8]....
        /*0090*/ 	.word	0x000038c0


	//   ....[9]....
        /*0094*/ 	.word	0x00003940


	//   ....[10]....
        /*0098*/ 	.word	0x00003950


	//   ....[11]....
        /*009c*/ 	.word	0x000039a0


	//   ....[12]....
        /*00a0*/ 	.word	0x000039b0


	//   ....[13]....
        /*00a4*/ 	.word	0x00003a90


	//   ....[14]....
        /*00a8*/ 	.word	0x00003aa0


	//   ....[15]....
        /*00ac*/ 	.word	0x00004400


	//----- nvinfo : EIATTR_VRC_CTA_INIT_COUNT
	.align		4
.L_2677:
        /*00b0*/ 	.byte	0x02, 0x4a
	.zero		1
	.zero		1


	//----- nvinfo : EIATTR_EXIT_INSTR_OFFSETS
	.align		4
        /*00b4*/ 	.byte	0x04, 0x1c
        /*00b6*/ 	.short	(.L_2679 - .L_2678)


	//   ....[0]....
.L_2678:
        /*00b8*/ 	.word	0x00000420


	//   ....[1]....
        /*00bc*/ 	.word	0x000044e0


	//----- nvinfo : EIATTR_MAX_THREADS
	.align		4
.L_2679:
        /*00c0*/ 	.byte	0x04, 0x05
        /*00c2*/ 	.short	(.L_2681 - .L_2680)
.L_2680:
        /*00c4*/ 	.word	0x00000080
        /*00c8*/ 	.word	0x00000001
        /*00cc*/ 	.word	0x00000001


	//----- nvinfo : EIATTR_CRS_STACK_SIZE
	.align		4
.L_2681:
        /*00d0*/ 	.byte	0x04, 0x1e
        /*00d2*/ 	.short	(.L_2683 - .L_2682)
.L_2682:
        /*00d4*/ 	.word	0x00000000


	//----- nvinfo : EIATTR_CBANK_PARAM_SIZE
	.align		4
.L_2683:
        /*00d8*/ 	.byte	0x03, 0x19
        /*00da*/ 	.short	0x0118


	//----- nvinfo : EIATTR_PARAM_CBANK
	.align		4
        /*00dc*/ 	.byte	0x04, 0x0a
        /*00de*/ 	.short	(.L_2685 - .L_2684)
	.align		4
.L_2684:
        /*00e0*/ 	.word	index@(.nv.constant0._Z25selective_scan_fwd_kernelI32Selective_Scan_fwd_kernel_traitsILi128ELi16ELi1ELb1ELb0ELb1ELb0EN3c108BFloat16EfEEv13SSMParamsBase)
        /*00e4*/ 	.short	0x0380
        /*00e6*/ 	.short	0x0118


	//----- nvinfo : EIATTR_SW_WAR
	.align		4
.L_2685:
        /*00e8*/ 	.byte	0x04, 0x36
        /*00ea*/ 	.short	(.L_2687 - .L_2686)
.L_2686:
        /*00ec*/ 	.word	0x00000008
.L_2687:


//--------------------- .nv.info._Z25selective_scan_fwd_kernelI32Selective_Scan_fwd_kernel_traitsILi128ELi16ELi1ELb1ELb0ELb1ELb1EN3c108BFloat16EfEEv13SSMParamsBase --------------------------
	.section	.nv.info._Z25selective_scan_fwd_kernelI32Selective_Scan_fwd_kernel_traitsILi128ELi16ELi1ELb1ELb0ELb1ELb1EN3c108BFloat16EfEEv13SSMParamsBase,"",@"SHT_CUDA_INFO"
	.sectionflags	@""
	.align	4


	//----- nvinfo : EIATTR_CUDA_API_VERSION
	.align		4
        /*0000*/ 	.byte	0x04, 0x37
        /*0002*/ 	.short	(.L_2689 - .L_2688)
.L_2688:
        /*0004*/ 	.word	0x00000082


	//----- nvinfo : EIATTR_KPARAM_INFO
	.align		4
.L_2689:
        /*0008*/ 	.byte	0x04, 0x17
        /*000a*/ 	.short	(.L_2691 - .L_2690)
.L_2690:
        /*000c*/ 	.word	0x00000000
        /*0010*/ 	.short	0x0000
        /*0012*/ 	.short	0x0000
        /*0014*/ 	.byte	0x00, 0xf0, 0x61, 0x04


	//----- nvinfo : EIATTR_SPARSE_MMA_MASK
	.align		4
.L_2691:
        /*0018*/ 	.byte	0x03, 0x50
        /*001a*/ 	.short	0x0000


	//----- nvinfo : EIATTR_MAXREG_COUNT
	.align		4
        /*001c*/ 	.byte	0x03, 0x1b
        /*001e*/ 	.short	0x00a8


	//----- nvinfo : EIATTR_NUM_BARRIERS
	.align		4
        /*0020*/ 	.byte	0x02, 0x4c
        /*0022*/ 	.byte	0x01
	.zero		1


	//----- nvinfo : EIATTR_MERCURY_ISA_VERSION
	.align		4
        /*0024*/ 	.byte	0x03, 0x5f
        /*0026*/ 	.short	0x0101


	//----- nvinfo : EIATTR_COOP_GROUP_MASK_REGIDS
	.align		4
        /*0028*/ 	.byte	0x04, 0x29
        /*002a*/ 	.short	(.L_2693 - .L_2692)


	//   ....[0]....
.L_2692:
        /*002c*/ 	.word	0xffffffff


	//   ....[1]....
        /*0030*/ 	.word	0xffffffff


	//   ....[2]....
        /*0034*/ 	.word	0xffffffff


	//   ....[3]....
        /*0038*/ 	.word	0xffffffff


	//   ....[4]....
        /*003c*/ 	.word	0xffffffff


	//   ....[5]....
        /*0040*/ 	.word	0xffffffff


	//   ....[6]....
        /*0044*/ 	.word	0xffffffff


	//   ....[7]....
        /*0048*/ 	.word	0xffffffff


	//   ....[8]....
        /*004c*/ 	.word	0xffffffff


	//   ....[9]....
        /*0050*/ 	.word	0xffffffff


	//   ....[10]....
        /*0054*/ 	.word	0xffffffff


	//   ....[11]....
        /*0058*/ 	.word	0xffffffff


	//   ....[12]....
        /*005c*/ 	.word	0xffffffff


	//   ....[13]....
        /*0060*/ 	.word	0xffffffff


	//   ....[14]....
        /*0064*/ 	.word	0xffffffff


	//   ....[15]....
        /*0068*/ 	.word	0xffffffff


	//   ....[16]....
        /*006c*/ 	.word	0xffffffff


	//   ....[17]....
        /*0070*/ 	.word	0xffffffff


	//----- nvinfo : EIATTR_COOP_GROUP_INSTR_OFFSETS
	.align		4
.L_2693:
        /*0074*/ 	.byte	0x04, 0x28
        /*0076*/ 	.short	(.L_2695 - .L_2694)


	//   ....[0]....
.L_2694:
        /*0078*/ 	.word	0x000007c0


	//   ....[1]....
        /*007c*/ 	.word	0x00000870


	//   ....[2]....
        /*0080*/ 	.word	0x00003720


	//   ....[3]....
        /*0084*/ 	.word	0x00003770


	//   ....[4]....
        /*0088*/ 	.word	0x000037a0


	//   ....[5]....
        /*008c*/ 	.word	0x000037c0


	//   ....[6]....
        /*0090*/ 	.word	0x00003800


	//   ....[7]....
        /*0094*/ 	.word	0x00003830


	//   ....[8]....
        /*0098*/ 	.word	0x00003860


	//   ....[9]....
        /*009c*/ 	.word	0x000038e0


	//   ....[10]....
        /*00a0*/ 	.word	0x000038f0


	//   ....[11]....
        /*00a4*/ 	.word	0x00003940


	//   ....[12]....
        /*00a8*/ 	.word	0x00003950


	//   ....[13]....
        /*00ac*/ 	.word	0x00003a30


	//   ....[14]....
        /*00b0*/ 	.word	0x00003a40


	//   ....[15]....
        /*00b4*/ 	.word	0x00004380


	//   ....[16]....
        /*00b8*/ 	.word	0x000045c0


	//   ....[17]....
        /*00bc*/ 	.word	0x00004e70


	//----- nvinfo : EIATTR_VRC_CTA_INIT_COUNT
	.align		4
.L_2695:
        /*00c0*/ 	.byte	0x02, 0x4a
	.zero		1
	.zero		1


	//----- nvinfo : EIATTR_EXIT_INSTR_OFFSETS
	.align		4
        /*00c4*/ 	.byte	0x04, 0x1c
        /*00c6*/ 	.short	(.L_2697 - .L_2696)


	//   ....[0]....
.L_2696:
        /*00c8*/ 	.word	0x00000400


	//   ....[1]....
        /*00cc*/ 	.word	0x00004f40


	//----- nvinfo : EIATTR_MAX_THREADS
	.align		4
.L_2697:
        /*00d0*/ 	.byte	0x04, 0x05
        /*00d2*/ 	.short	(.L_2699 - .L_2698)
.L_2698:
        /*00d4*/ 	.word	0x00000080
        /*00d8*/ 	.word	0x00000001
        /*00dc*/ 	.word	0x00000001


	//----- nvinfo : EIATTR_CRS_STACK_SIZE
	.align		4
.L_2699:
        /*00e0*/ 	.byte	0x04, 0x1e
        /*00e2*/ 	.short	(.L_2701 - .L_2700)
.L_2700:
        /*00e4*/ 	.word	0x00000000


	//----- nvinfo : EIATTR_CBANK_PARAM_SIZE
	.align		4
.L_2701:
        /*00e8*/ 	.byte	0x03, 0x19
        /*00ea*/ 	.short	0x0118


	//----- nvinfo : EIATTR_PARAM_CBANK
	.align		4
        /*00ec*/ 	.byte	0x04, 0x0a
        /*00ee*/ 	.short	(.L_2703 - .L_2702)
	.align		4
.L_2702:
        /*00f0*/ 	.word	index@(.nv.constant0._Z25selective_scan_fwd_kernelI32Selective_Scan_fwd_kernel_traitsILi128ELi16ELi1ELb1ELb0ELb1ELb1EN3c108BFloat16EfEEv13SSMParamsBase)
        /*00f4*/ 	.short	0x0380
        /*00f6*/ 	.short	0x0118


	//----- nvinfo : EIATTR_SW_WAR
	.align		4
.L_2703:
        /*00f8*/ 	.byte	0x04, 0x36
        /*00fa*/ 	.short	(.L_2705 - .L_2704)
.L_2704:
        /*00fc*/ 	.word	0x00000008
.L_2705:


//--------------------- .nv.info._Z25selective_scan_fwd_kernelI32Selective_Scan_fwd_kernel_traitsILi128ELi16ELi1ELb1ELb1ELb0ELb0EN3c108BFloat16EfEEv13SSMParamsBase --------------------------
	.section	.nv.info._Z25selective_scan_fwd_kernelI32Selective_Scan_fwd_kernel_traitsILi128ELi16ELi1ELb1ELb1ELb0ELb0EN3c108BFloat16EfEEv13SSMParamsBase,"",@"SHT_CUDA_INFO"
	.sectionflags	@""
	.align	4


	//----- nvinfo : EIATTR_CUDA_API_VERSION
	.align		4
        /*0000*/ 	.byte	0x04, 0x37
        /*0002*/ 	.short	(.L_2707 - .L_2706)
.L_2706:
        /*0004*/ 	.word	0x00000082


	//----- nvinfo : EIATTR_KPARAM_INFO
	.align		4
.L_2707:
        /*0008*/ 	.byte	0x04, 0x17
        /*000a*/ 	.short	(.L_2709 - .L_2708)
.L_2708:
        /*000c*/ 	.word	0x00000000
        /*0010*/ 	.short	0x0000
        /*0012*/ 	.short	0x0000
        /*0014*/ 	.byte	0x00, 0xf0, 0x61, 0x04


	//----- nvinfo : EIATTR_SPARSE_MMA_MASK
	.align		4
.L_2709:
        /*0018*/ 	.byte	0x03, 0x50
        /*001a*/ 	.short	0x0000


	//----- nvinfo : EIATTR_MAXREG_COUNT
	.align		4
        /*001c*/ 	.byte	0x03, 0x1b
        /*001e*/ 	.short	0x00a8


	//----- nvinfo : EIATTR_NUM_BARRIERS
	.align		4
        /*0020*/ 	.byte	0x02, 0x4c
        /*0022*/ 	.byte	0x01
	.zero		1


	//----- nvinfo : EIATTR_MERCURY_ISA_VERSION
	.align		4
        /*0024*/ 	.byte	0x03, 0x5f
        /*0026*/ 	.short	0x0101


	//----- nvinfo : EIATTR_COOP_GROUP_MASK_REGIDS
	.align		4
        /*0028*/ 	.byte	0x04, 0x29
        /*002a*/ 	.short	(.L_2711 - .L_2710)


	//   ....[0]....
.L_2710:
        /*002c*/ 	.word	0xffffffff


	//   ....[1]....
        /*0030*/ 	.word	0xffffffff


	//   ....[2]....
        /*0034*/ 	.word	0xffffffff


	//   ....[3]....
        /*0038*/ 	.word	0xffffffff


	//   ....[4]....
        /*003c*/ 	.word	0xffffffff


	//   ....[5]....
        /*0040*/ 	.word	0xffffffff


	//   ....[6]....
        /*0044*/ 	.word	0xffffffff


	//   ....[7]....
        /*0048*/ 	.word	0xffffffff


	//   ....[8]....
        /*004c*/ 	.word	0xffffffff


	//   ....[9]....
        /*0050*/ 	.word	0xffffffff


	//   ....[10]....
        /*0054*/ 	.word	0xffffffff


	//   ....[11]....
        /*0058*/ 	.word	0xffffffff


	//   ....[12]....
        /*005c*/ 	.word	0xffffffff


	//   ....[13]....
        /*0060*/ 	.word	0xffffffff


	//   ....[14]....
        /*0064*/ 	.word	0xffffffff


	//   ....[15]....
        /*0068*/ 	.word	0xffffffff


	//----- nvinfo : EIATTR_COOP_GROUP_INSTR_OFFSETS
	.align		4
.L_2711:
        /*006c*/ 	.byte	0x04, 0x28
        /*006e*/ 	.short	(.L_2713 - .L_2712)


	//   ....[0]....
.L_2712:
        /*0070*/ 	.word	0x00000830


	//   ....[1]....
        /*0074*/ 	.word	0x000008d0


	//   ....[2]....
        /*0078*/ 	.word	0x00003390


	//   ....[3]....
        /*007c*/ 	.word	0x000039f0


	//   ....[4]....
        /*0080*/ 	.word	0x00003a50


	//   ....[5]....
        /*0084*/ 	.word	0x00003a80


	//   ....[6]....
        /*0088*/ 	.word	0x00003ab0


	//   ....[7]....
        /*008c*/ 	.word	0x00003b80


	//   ....[8]....
        /*0090*/ 	.word	0x00003bb0


	//   ....[9]....
        /*0094*/ 	.word	0x00003c00


	//   ....[10]....
        /*0098*/ 	.word	0x00003c10


	//   ....[11]....
        /*009c*/ 	.word	0x00003c60


	//   ....[12]....
        /*00a0*/ 	.word	0x00003c70


	//   ....[13]....
        /*00a4*/ 	.word	0x00003d00


	//   ....[14]....
        /*00a8*/ 	.word	0x00003d10


	//   ....[15]....
        /*00ac*/ 	.word	0x000043e0


	//----- nvinfo : EIATTR_VRC_CTA_INIT_COUNT
	.align		4
.L_2713:
        /*00b0*/ 	.byte	0x02, 0x4a
	.zero		1
	.zero		1


	//----- nvinfo : EIATTR_EXIT_INSTR_OFFSETS
	.align		4
        /*00b4*/ 	.byte	0x04, 0x1c
        /*00b6*/ 	.short	(.L_2715 - .L_2714)


	//   ....[0]....
.L_2714:
        /*00b8*/ 	.word	0x00000420


	//   ....[1]....
        /*00bc*/ 	.word	0x000044c0


	//----- nvinfo : EIATTR_MAX_THREADS
	.align		4
.L_2715:
        /*00c0*/ 	.byte	0x04, 0x05
        /*00c2*/ 	.short	(.L_2717 - .L_2716)
.L_2716:
        /*00c4*/ 	.word	0x00000080
        /*00c8*/ 	.word	0x00000001
        /*00cc*/ 	.word	0x00000001


	//----- nvinfo : EIATTR_CRS_STACK_SIZE
	.align		4
.L_2717:
        /*00d0*/ 	.byte	0x04, 0x1e
        /*00d2*/ 	.short	(.L_2719 - .L_2718)
.L_2718:
        /*00d4*/ 	.word	0x00000000


	//----- nvinfo : EIATTR_CBANK_PARAM_SIZE
	.align		4
.L_2719:
        /*00d8*/ 	.byte	0x03, 0x19
        /*00da*/ 	.short	0x0118


	//----- nvinfo : EIATTR_PARAM_CBANK
	.align		4
        /*00dc*/ 	.byte	0x04, 0x0a
        /*00de*/ 	.short	(.L_2721 - .L_2720)
	.align		4
.L_2720:
        /*00e0*/ 	.word	index@(.nv.constant0._Z25selective_scan_fwd_kernelI32Selective_Scan_fwd_kernel_traitsILi128ELi16ELi1ELb1ELb1ELb0ELb0EN3c108BFloat16EfEEv13SSMParamsBase)
        /*00e4*/ 	.short	0x0380
        /*00e6*/ 	.short	0x0118


	//----- nvinfo : EIATTR_SW_WAR
	.align		4
.L_2721:
        /*00e8*/ 	.byte	0x04, 0x36
        /*00ea*/ 	.short	(.L_2723 - .L_2722)
.L_2722:
        /*00ec*/ 	.word	0x00000008
.L_2723:


//--------------------- .nv.info._Z25selective_scan_fwd_kernelI32Selective_Scan_fwd_kernel_traitsILi128ELi16ELi1ELb1ELb1ELb0ELb1EN3c108BFloat16EfEEv13SSMParamsBase --------------------------
	.section	.nv.info._Z25selective_scan_fwd_kernelI32Selective_Scan_fwd_kernel_traitsILi128ELi16ELi1ELb1ELb1ELb0ELb1EN3c108BFloat16EfEEv13SSMParamsBase,"",@"SHT_CUDA_INFO"
	.sectionflags	@""
	.align	4


	//----- nvinfo : EIATTR_CUDA_API_VERSION
	.align		4
        /*0000*/ 	.byte	0x04, 0x37
        /*0002*/ 	.short	(.L_2725 - .L_2724)
.L_2724:
        /*0004*/ 	.word	0x00000082


	//----- nvinfo : EIATTR_KPARAM_INFO
	.align		4
.L_2725:
        /*0008*/ 	.byte	0x04, 0x17
        /*000a*/ 	.short	(.L_2727 - .L_2726)
.L_2726:
        /*000c*/ 	.word	0x00000000
        /*0010*/ 	.short	0x0000
        /*0012*/ 	.short	0x0000
        /*0014*/ 	.byte	0x00, 0xf0, 0x61, 0x04


	//----- nvinfo : EIATTR_SPARSE_MMA_MASK
	.align		4
.L_2727:
        /*0018*/ 	.byte	0x03, 0x50
        /*001a*/ 	.short	0x0000


	//----- nvinfo : EIATTR_MAXREG_COUNT
	.align		4
        /*001c*/ 	.byte	0x03, 0x1b
        /*001e*/ 	.short	0x00a8


	//----- nvinfo : EIATTR_NUM_BARRIERS
	.align		4
        /*0020*/ 	.byte	0x02, 0x4c
        /*0022*/ 	.byte	0x01
	.zero		1


	//----- nvinfo : EIATTR_MERCURY_ISA_VERSION
	.align		4
        /*0024*/ 	.byte	0x03, 0x5f
        /*0026*/ 	.short	0x0101


	//----- nvinfo : EIATTR_COOP_GROUP_MASK_REGIDS
	.align		4
        /*0028*/ 	.byte	0x04, 0x29
        /*002a*/ 	.short	(.L_2729 - .L_2728)


	//   ....[0]....
.L_2728:
        /*002c*/ 	.word	0xffffffff


	//   ....[1]....
        /*0030*/ 	.word	0xffffffff


	//   ....[2]....
        /*0034*/ 	.word	0xffffffff


	//   ....[3]....
        /*0038*/ 	.word	0xffffffff


	//   ....[4]....
        /*003c*/ 	.word	0xffffffff


	//   ....[5]....
        /*0040*/ 	.word	0xffffffff


	//   ....[6]....
        /*0044*/ 	.word	0xffffffff


	//   ....[7]....
        /*0048*/ 	.word	0xffffffff


	//   ....[8]....
        /*004c*/ 	.word	0xffffffff


	//   ....[9]....
        /*0050*/ 	.word	0xffffffff


	//   ....[10]....
        /*0054*/ 	.word	0xffffffff


	//   ....[11]....
        /*0058*/ 	.word	0xffffffff


	//   ....[12]....
        /*005c*/ 	.word	0xffffffff


	//   ....[13]....
        /*0060*/ 	.word	0xffffffff


	//   ....[14]....
        /*0064*/ 	.word	0xffffffff


	//   ....[15]....
        /*0068*/ 	.word	0xffffffff


	//   ....[16]....
        /*006c*/ 	.word	0xffffffff


	//   ....[17]....
        /*0070*/ 	.word	0xffffffff


	//----- nvinfo : EIATTR_COOP_GROUP_INSTR_OFFSETS
	.align		4
.L_2729:
        /*0074*/ 	.byte	0x04, 0x28
        /*0076*/ 	.short	(.L_2731 - .L_2730)


	//   ....[0]....
.L_2730:
        /*0078*/ 	.word	0x000007d0


	//   ....[1]....
        /*007c*/ 	.word	0x00000870


	//   ....[2]....
        /*0080*/ 	.word	0x00003330


	//   ....[3]....
        /*0084*/ 	.word	0x00003990


	//   ....[4]....
        /*0088*/ 	.word	0x000039e0


	//   ....[5]....
        /*008c*/ 	.word	0x00003a20


	//   ....[6]....
        /*0090*/ 	.word	0x00003a50


	//   ....[7]....
        /*0094*/ 	.word	0x00003b20


	//   ....[8]....
        /*0098*/ 	.word	0x00003b50


	//   ....[9]....
        /*009c*/ 	.word	0x00003ba0


	//   ....[10]....
        /*00a0*/ 	.word	0x00003bb0


	//   ....[11]....
        /*00a4*/ 	.word	0x00003c00


	//   ....[12]....
        /*00a8*/ 	.word	0x00003c10


	//   ....[13]....
        /*00ac*/ 	.word	0x00003ca0


	//   ....[14]....
        /*00b0*/ 	.word	0x00003cb0


	//   ....[15]....
        /*00b4*/ 	.word	0x00004360


	//   ....[16]....
        /*00b8*/ 	.word	0x000045a0


	//   ....[17]....
        /*00bc*/ 	.word	0x00004e50


	//----- nvinfo : EIATTR_VRC_CTA_INIT_COUNT
	.align		4
.L_2731:
        /*00c0*/ 	.byte	0x02, 0x4a
	.zero		1
	.zero		1


	//----- nvinfo : EIATTR_EXIT_INSTR_OFFSETS
	.align		4
        /*00c4*/ 	.byte	0x04, 0x1c
        /*00c6*/ 	.short	(.L_2733 - .L_2732)


	//   ....[0]....
.L_2732:
        /*00c8*/ 	.word	0x00000400


	//   ....[1]....
        /*00cc*/ 	.word	0x00004f20


	//----- nvinfo : EIATTR_MAX_THREADS
	.align		4
.L_2733:
        /*00d0*/ 	.byte	0x04, 0x05
        /*00d2*/ 	.short	(.L_2735 - .L_2734)
.L_2734:
        /*00d4*/ 	.word	0x00000080
        /*00d8*/ 	.word	0x00000001
        /*00dc*/ 	.word	0x00000001


	//----- nvinfo : EIATTR_CRS_STACK_SIZE
	.align		4
.L_2735:
        /*00e0*/ 	.byte	0x04, 0x1e
        /*00e2*/ 	.short	(.L_2737 - .L_2736)
.L_2736:
        /*00e4*/ 	.word	0x00000000


	//----- nvinfo : EIATTR_CBANK_PARAM_SIZE
	.align		4
.L_2737:
        /*00e8*/ 	.byte	0x03, 0x19
        /*00ea*/ 	.short	0x0118


	//----- nvinfo : EIATTR_PARAM_CBANK
	.align		4
        /*00ec*/ 	.byte	0x04, 0x0a
        /*00ee*/ 	.short	(.L_2739 - .L_2738)
	.align		4
.L_2738:
        /*00f0*/ 	.word	index@(.nv.constant0._Z25selective_scan_fwd_kernelI32Selective_Scan_fwd_kernel_traitsILi128ELi16ELi1ELb1ELb1ELb0ELb1EN3c108BFloat16EfEEv13SSMParamsBase)
        /*00f4*/ 	.short	0x0380
        /*00f6*/ 	.short	0x0118


	//----- nvinfo : EIATTR_SW_WAR
	.align		4
.L_2739:
        /*00f8*/ 	.byte	0x04, 0x36
        /*00fa*/ 	.short	(.L_2741 - .L_2740)
.L_2740:
        /*00fc*/ 	.word	0x00000008
.L_2741:


//--------------------- .nv.info._Z25selective_scan_fwd_kernelI32Selective_Scan_fwd_kernel_traitsILi128ELi16ELi1ELb1ELb1ELb1ELb0EN3c108BFloat16EfEEv13SSMParamsBase --------------------------
	.section	.nv.info._Z25selective_scan_fwd_kernelI32Selective_Scan_fwd_kernel_traitsILi128ELi16ELi1ELb1ELb1ELb1ELb0EN3c108BFloat16EfEEv13SSMParamsBase,"",@"SHT_CUDA_INFO"
	.sectionflags	@""
	.align	4


	//----- nvinfo : EIATTR_CUDA_API_VERSION
	.align		4
        /*0000*/ 	.byte	0x04, 0x37
        /*0002*/ 	.short	(.L_2743 - .L_2742)
.L_2742:
        /*0004*/ 	.word	0x00000082


	//----- nvinfo : EIATTR_KPARAM_INFO
	.align		4
.L_2743:
        /*0008*/ 	.byte	0x04, 0x17
        /*000a*/ 	.short	(.L_2745 - .L_2744)
.L_2744:
        /*000c*/ 	.word	0x00000000
        /*0010*/ 	.short	0x0000
        /*0012*/ 	.short	0x0000
        /*0014*/ 	.byte	0x00, 0xf0, 0x61, 0x04


	//----- nvinfo : EIATTR_SPARSE_MMA_MASK
	.align		4
.L_2745:
        /*0018*/ 	.byte	0x03, 0x50
        /*001a*/ 	.short	0x0000


	//----- nvinfo : EIATTR_MAXREG_COUNT
	.align		4
        /*001c*/ 	.byte	0x03, 0x1b
        /*001e*/ 	.short	0x00a8


	//----- nvinfo : EIATTR_NUM_BARRIERS
	.align		4
        /*0020*/ 	.byte	0x02, 0x4c
        /*0022*/ 	.byte	0x01
	.zero		1


	//----- nvinfo : EIATTR_MERCURY_ISA_VERSION
	.align		4
        /*0024*/ 	.byte	0x03, 0x5f
        /*0026*/ 	.short	0x0101


	//----- nvinfo : EIATTR_COOP_GROUP_MASK_REGIDS
	.align		4
        /*0028*/ 	.byte	0x04, 0x29
        /*002a*/ 	.short	(.L_2747 - .L_2746)


	//   ....[0]....
.L_2746:
        /*002c*/ 	.word	0xffffffff


	//   ....[1]....
        /*0030*/ 	.word	0xffffffff


	//   ....[2]....
        /*0034*/ 	.word	0xffffffff


	//   ....[3]....
        /*0038*/ 	.word	0xffffffff


	//   ....[4]....
        /*003c*/ 	.word	0xffffffff


	//   ....[5]....
        /*0040*/ 	.word	0xffffffff


	//   ....[6]....
        /*0044*/ 	.word	0xffffffff


	//   ....[7]....
        /*0048*/ 	.word	0xffffffff


	//   ....[8]....
        /*004c*/ 	.word	0xffffffff


	//   ....[9]....
        /*0050*/ 	.word	0xffffffff


	//   ....[10]....
        /*0054*/ 	.word	0xffffffff


	//   ....[11]....
        /*0058*/ 	.word	0xffffffff


	//   ....[12]....
        /*005c*/ 	.word	0xffffffff


	//   ....[13]....
        /*0060*/ 	.word	0xffffffff


	//   ....[14]....
        /*0064*/ 	.word	0xffffffff


	//   ....[15]....
        /*0068*/ 	.word	0xffffffff


	//   ....[16]....
        /*006c*/ 	.word	0xffffffff


	//----- nvinfo : EIATTR_COOP_GROUP_INSTR_OFFSETS
	.align		4
.L_2747:
        /*0070*/ 	.byte	0x04, 0x28
        /*0072*/ 	.short	(.L_2749 - .L_2748)


	//   ....[0]....
.L_2748:
        /*0074*/ 	.word	0x00000860


	//   ....[1]....
        /*0078*/ 	.word	0x00000900


	//   ....[2]....
        /*007c*/ 	.word	0x000033b0


	//   ....[3]....
        /*0080*/ 	.word	0x00003ad0


	//   ....[4]....
        /*0084*/ 	.word	0x00003b20


	//   ....[5]....
        /*0088*/ 	.word	0x00003b50


	//   ....[6]....
        /*008c*/ 	.word	0x00003b80


	//   ....[7]....
        /*0090*/ 	.word	0x00003bb0


	//   ....[8]....
        /*0094*/ 	.word	0x00003be0


	//   ....[9]....
        /*0098*/ 	.word	0x00003c20


	//   ....[10]....
        /*009c*/ 	.word	0x00003c40


	//   ....[11]....
        /*00a0*/ 	.word	0x00003c90


	//   ....[12]....
        /*00a4*/ 	.word	0x00003ca0


	//   ....[13]....
        /*00a8*/ 	.word	0x00003cf0


	//   ....[14]....
        /*00ac*/ 	.word	0x00003d90


	//   ....[15]....
        /*00b0*/ 	.word	0x00003da0


	//   ....[16]....
        /*00b4*/ 	.word	0x00004620


	//----- nvinfo : EIATTR_VRC_CTA_INIT_COUNT
	.align		4
.L_2749:
        /*00b8*/ 	.byte	0x02, 0x4a
	.zero		1
	.zero		1


	//----- nvinfo : EIATTR_EXIT_INSTR_OFFSETS
	.align		4
        /*00bc*/ 	.byte	0x04, 0x1c
        /*00be*/ 	.short	(.L_2751 - .L_2750)


	//   ....[0]....
.L_2750:
        /*00c0*/ 	.word	0x00000460


	//   ....[1]....
        /*00c4*/ 	.word	0x00004750


	//----- nvinfo : EIATTR_MAX_THREADS
	.align		4
.L_2751:
        /*00c8*/ 	.byte	0x04, 0x05
        /*00ca*/ 	.short	(.L_2753 - .L_2752)
.L_2752:
        /*00cc*/ 	.word	0x00000080
        /*00d0*/ 	.word	0x00000001
        /*00d4*/ 	.word	0x00000001


	//----- nvinfo : EIATTR_CRS_STACK_SIZE
	.align		4
.L_2753:
        /*00d8*/ 	.byte	0x04, 0x1e
        /*00da*/ 	.short	(.L_2755 - .L_2754)
.L_2754:
        /*00dc*/ 	.word	0x00000000


	//----- nvinfo : EIATTR_CBANK_PARAM_SIZE
	.align		4
.L_2755:
        /*00e0*/ 	.byte	0x03, 0x19
        /*00e2*/ 	.short	0x0118


	//----- nvinfo : EIATTR_PARAM_CBANK
	.align		4
        /*00e4*/ 	.byte	0x04, 0x0a
        /*00e6*/ 	.short	(.L_2757 - .L_2756)
	.align		4
.L_2756:
        /*00e8*/ 	.word	index@(.nv.constant0._Z25selective_scan_fwd_kernelI32Selective_Scan_fwd_kernel_traitsILi128ELi16ELi1ELb1ELb1ELb1ELb0EN3c108BFloat16EfEEv13SSMParamsBase)
        /*00ec*/ 	.short	0x0380
        /*00ee*/ 	.short	0x0118


	//----- nvinfo : EIATTR_SW_WAR
	.align		4
.L_2757:
        /*00f0*/ 	.byte	0x04, 0x36
        /*00f2*/ 	.short	(.L_2759 - .L_2758)
.L_2758:
        /*00f4*/ 	.word	0x00000008
.L_2759:


//--------------------- .nv.info._Z25selective_scan_fwd_kernelI32Selective_Scan_fwd_kernel_traitsILi128ELi16ELi1ELb1ELb1ELb1ELb1EN3c108BFloat16EfEEv13SSMParamsBase --------------------------
	.section	.nv.info._Z25selective_scan_fwd_kernelI32Selective_Scan_fwd_kernel_traitsILi128ELi16ELi1ELb1ELb1ELb1ELb1EN3c108BFloat16EfEEv13SSMParamsBase,"",@"SHT_CUDA_INFO"
	.sectionflags	@""
	.align	4


	//----- nvinfo : EIATTR_CUDA_API_VERSION
	.align		4
        /*0000*/ 	.byte	0x04, 0x37
        /*0002*/ 	.short	(.L_2761 - .L_2760)
.L_2760:
        /*0004*/ 	.word	0x00000082


	//----- nvinfo : EIATTR_KPARAM_INFO
	.align		4
.L_2761:
        /*0008*/ 	.byte	0x04, 0x17
        /*000a*/ 	.short	(.L_2763 - .L_2762)
.L_2762:
        /*000c*/ 	.word	0x00000000
        /*0010*/ 	.short	0x0000
        /*0012*/ 	.short	0x0000
        /*0014*/ 	.byte	0x00, 0xf0, 0x61, 0x04


	//----- nvinfo : EIATTR_SPARSE_MMA_MASK
	.align		4
.L_2763:
        /*0018*/ 	.byte	0x03, 0x50
        /*001a*/ 	.short	0x0000


	//----- nvinfo : EIATTR_MAXREG_COUNT
	.align		4
        /*001c*/ 	.byte	0x03, 0x1b
        /*001e*/ 	.short	0x00a8


	//----- nvinfo : EIATTR_NUM_BARRIERS
	.align		4
        /*0020*/ 	.byte	0x02, 0x4c
        /*0022*/ 	.byte	0x01
	.zero		1


	//----- nvinfo : EIATTR_MERCURY_ISA_VERSION
	.align		4
        /*0024*/ 	.byte	0x03, 0x5f
        /*0026*/ 	.short	0x0101


	//----- nvinfo : EIATTR_COOP_GROUP_MASK_REGIDS
	.align		4
        /*0028*/ 	.byte	0x04, 0x29
        /*002a*/ 	.short	(.L_2765 - .L_2764)


	//   ....[0]....
.L_2764:
        /*002c*/ 	.word	0xffffffff


	//   ....[1]....
        /*0030*/ 	.word	0xffffffff


	//   ....[2]....
        /*0034*/ 	.word	0xffffffff


	//   ....[3]....
        /*0038*/ 	.word	0xffffffff


	//   ....[4]....
        /*003c*/ 	.word	0xffffffff


	//   ....[5]....
        /*0040*/ 	.word	0xffffffff


	//   ....[6]....
        /*0044*/ 	.word	0xffffffff


	//   ....[7]....
        /*0048*/ 	.word	0xffffffff


	//   ....[8]....
        /*004c*/ 	.word	0xffffffff


	//   ....[9]....
        /*0050*/ 	.word	0xffffffff


	//   ....[10]....
        /*0054*/ 	.word	0xffffffff


	//   ....[11]....
        /*0058*/ 	.word	0xffffffff


	//   ....[12]....
        /*005c*/ 	.word	0xffffffff


	//   ....[13]....
        /*0060*/ 	.word	0xffffffff


	//   ....[14]....
        /*0064*/ 	.word	0xffffffff


	//   ....[15]....
        /*0068*/ 	.word	0xffffffff


	//   ....[16]....
        /*006c*/ 	.word	0xffffffff


	//   ....[17]....
        /*0070*/ 	.word	0xffffffff


	//   ....[18]....
        /*0074*/ 	.word	0xffffffff


	//----- nvinfo : EIATTR_COOP_GROUP_INSTR_OFFSETS
	.align		4
.L_2765:
        /*0078*/ 	.byte	0x04, 0x28
        /*007a*/ 	.short	(.L_2767 - .L_2766)


	//   ....[0]....
.L_2766:
        /*007c*/ 	.word	0x00000850


	//   ....[1]....
        /*0080*/ 	.word	0x000008f0


	//   ....[2]....
        /*0084*/ 	.word	0x000033a0


	//   ....[3]....
        /*0088*/ 	.word	0x00003ac0


	//   ....[4]....
        /*008c*/ 	.word	0x00003b10


	//   ....[5]....
        /*0090*/ 	.word	0x00003b40


	//   ....[6]....
        /*0094*/ 	.word	0x00003b70


	//   ....[7]....
        /*0098*/ 	.word	0x00003ba0


	//   ....[8]....
        /*009c*/ 	.word	0x00003bd0


	//   ....[9]....
        /*00a0*/ 	.word	0x00003c10


	//   ....[10]....
        /*00a4*/ 	.word	0x00003c30


	//   ....[11]....
        /*00a8*/ 	.word	0x00003c80


	//   ....[12]....
        /*00ac*/ 	.word	0x00003c90


	//   ....[13]....
        /*00b0*/ 	.word	0x00003ce0


	//   ....[14]....
        /*00b4*/ 	.word	0x00003d80


	//   ....[15]....
        /*00b8*/ 	.word	0x00003d90


	//   ....[16]....
        /*00bc*/ 	.word	0x000045c0


	//   ....[17]....
        /*00c0*/ 	.word	0x00004800


	//   ....[18]....
        /*00c4*/ 	.word	0x000050b0


	//----- nvinfo : EIATTR_VRC_CTA_INIT_COUNT
	.align		4
.L_2767:
        /*00c8*/ 	.byte	0x02, 0x4a
	.zero		1
	.zero		1


	//----- nvinfo : EIATTR_EXIT_INSTR_OFFSETS
	.align		4
        /*00cc*/ 	.byte	0x04, 0x1c
        /*00ce*/ 	.short	(.L_2769 - .L_2768)


	//   ....[0]....
.L_2768:
        /*00d0*/ 	.word	0x00000450


	//   ....[1]....
        /*00d4*/ 	.word	0x00005170


	//----- nvinfo : EIATTR_MAX_THREADS
	.align		4
.L_2769:
        /*00d8*/ 	.byte	0x04, 0x05
        /*00da*/ 	.short	(.L_2771 - .L_2770)
.L_2770:
        /*00dc*/ 	.word	0x00000080
        /*00e0*/ 	.word	0x00000001
        /*00e4*/ 	.word	0x00000001


	//----- nvinfo : EIATTR_CRS_STACK_SIZE
	.align		4
.L_2771:
        /*00e8*/ 	.byte	0x04, 0x1e
        /*00ea*/ 	.short	(.L_2773 - .L_2772)
.L_2772:
        /*00ec*/ 	.word	0x00000000


	//----- nvinfo : EIATTR_CBANK_PARAM_SIZE
	.align		4
.L_2773:
        /*00f0*/ 	.byte	0x03, 0x19
        /*00f2*/ 	.short	0x0118


	//----- nvinfo : EIATTR_PARAM_CBANK
	.align		4
        /*00f4*/ 	.byte	0x04, 0x0a
        /*00f6*/ 	.short	(.L_2775 - .L_2774)
	.align		4
.L_2774:
        /*00f8*/ 	.word	index@(.nv.constant0._Z25selective_scan_fwd_kernelI32Selective_Scan_fwd_kernel_traitsILi128ELi16ELi1ELb1ELb1ELb1ELb1EN3c108BFloat16EfEEv13SSMParamsBase)
        /*00fc*/ 	.short	0x0380
        /*00fe*/ 	.short	0x0118


	//----- nvinfo : EIATTR_SW_WAR
	.align		4
.L_2775:
        /*0100*/ 	.byte	0x04, 0x36
        /*0102*/ 	.short	(.L_2777 - .L_2776)
.L_2776:
        /*0104*/ 	.word	0x00000008
.L_2777:


//--------------------- .nv.info._Z25selective_scan_fwd_kernelI32Selective_Scan_fwd_kernel_traitsILi64ELi16ELi1ELb0ELb0ELb0ELb0EN3c108BFloat16EfEEv13SSMParamsBase --------------------------
	.section	.nv.info._Z25selective_scan_fwd_kernelI32Selective_Scan_fwd_kernel_traitsILi64ELi16ELi1ELb0ELb0ELb0ELb0EN3c108BFloat16EfEEv13SSMParamsBase,"",@"SHT_CUDA_INFO"
	.sectionflags	@""
	.align	4


	//----- nvinfo : EIATTR_CUDA_API_VERSION
	.align		4
        /*0000*/ 	.byte	0x04, 0x37
        /*0002*/ 	.short	(.L_2779 - .L_2778)
.L_2778:
        /*0004*/ 	.word	0x00000082


	//----- nvinfo : EIATTR_KPARAM_INFO
	.align		4
.L_2779:
        /*0008*/ 	.byte	0x04, 0x17
        /*000a*/ 	.short	(.L_2781 - .L_2780)
.L_2780:
        /*000c*/ 	.word	0x00000000
        /*0010*/ 	.short	0x0000
        /*0012*/ 	.short	0x0000
        /*0014*/ 	.byte	0x00, 0xf0, 0x61, 0x04


	//----- nvinfo : EIATTR_SPARSE_MMA_MASK
	.align		4
.L_2781:
        /*0018*/ 	.byte	0x03, 0x50
        /*001a*/ 	.short	0x0000


	//----- nvinfo : EIATTR_MAXREG_COUNT
	.align		4
        /*001c*/ 	.byte	0x03, 0x1b
        /*001e*/ 	.short	0x00a8


	//----- nvinfo : EIATTR_NUM_BARRIERS
	.align		4
        /*0020*/ 	.byte	0x02, 0x4c
        /*0022*/ 	.byte	0x01
	.zero		1


	//----- nvinfo : EIATTR_MERCURY_ISA_VERSION
	.align		4
        /*0024*/ 	.byte	0x03, 0x5f
        /*0026*/ 	.short	0x0101


	//----- nvinfo : EIATTR_COOP_GROUP_MASK_REGIDS
	.align		4
        /*0028*/ 	.byte	0x04, 0x29
        /*002a*/ 	.short	(.L_2783 - .L_2782)


	//   ....[0]....
.L_2782:
        /*002c*/ 	.word	0xffffffff


	//   ....[1]....
        /*0030*/ 	.word	0xffffffff


	//   ....[2]....
        /*0034*/ 	.word	0xffffffff


	//   ....[3]....
        /*0038*/ 	.word	0xffffffff


	//   ....[4]....
        /*003c*/ 	.word	0xffffffff


	//   ....[5]....
        /*0040*/ 	.word	0xffffffff


	//   ....[6]....
        /*0044*/ 	.word	0xffffffff


	//   ....[7]....
        /*0048*/ 	.word	0xffffffff


	//   ....[8]....
        /*004c*/ 	.word	0xffffffff


	//   ....[9]....
        /*0050*/ 	.word	0xffffffff


	//   ....[10]....
        /*0054*/ 	.word	0xffffffff


	//   ....[11]....
        /*0058*/ 	.word	0xffffffff


	//   ....[12]....
        /*005c*/ 	.word	0xffffffff


	//   ....[13]....
        /*0060*/ 	.word	0xffffffff


	//   ....[14]....
        /*0064*/ 	.word	0xffffffff


	//----- nvinfo : EIATTR_COOP_GROUP_INSTR_OFFSETS
	.align		4
.L_2783:
        /*0068*/ 	.byte	0x04, 0x28
        /*006a*/ 	.short	(.L_2785 - .L_2784)


	//   ....[0]....
.L_2784:
        /*006c*/ 	.word	0x00001210


	//   ....[1]....
        /*0070*/ 	.word	0x000016d0


	//   ....[2]....
        /*0074*/ 	.word	0x00004840


	//   ....[3]....
        /*0078*/ 	.word	0x000048a0


	//   ....[4]....
        /*007c*/ 	.word	0x00004900


	//   ....[5]....
        /*0080*/ 	.word	0x00004920


	//   ....[6]....
        /*0084*/ 	.word	0x00004960


	//   ....[7]....
        /*0088*/ 	.word	0x00004980


	//   ....[8]....
        /*008c*/ 	.word	0x000049d0


	//   ....[9]....
        /*0090*/ 	.word	0x000049e0


	//   ....[10]....
        /*0094*/ 	.word	0x00004a30


	//   ....[11]....
        /*0098*/ 	.word	0x00004a40


	//   ....[12]....
        /*009c*/ 	.word	0x00004b50


	//   ....[13]....
        /*00a0*/ 	.word	0x00004b60


	//   ....[14]....
        /*00a4*/ 	.word	0x00005360


	//----- nvinfo : EIATTR_VRC_CTA_INIT_COUNT
	.align		4
.L_2785:
        /*00a8*/ 	.byte	0x02, 0x4a
	.zero		1
	.zero		1


	//----- nvinfo : EIATTR_EXIT_INSTR_OFFSETS
	.align		4
        /*00ac*/ 	.byte	0x04, 0x1c
        /*00ae*/ 	.short	(.L_2787 - .L_2786)


	//   ....[0]....
.L_2786:
        /*00b0*/ 	.word	0x000001d0


	//   ....[1]....
        /*00b4*/ 	.word	0x00005810


	//----- nvinfo : EIATTR_MAX_THREADS
	.align		4
.L_2787:
        /*00b8*/ 	.byte	0x04, 0x05
        /*00ba*/ 	.short	(.L_2789 - .L_2788)
.L_2788:
        /*00bc*/ 	.word	0x00000040
        /*00c0*/ 	.word	0x00000001
        /*00c4*/ 	.word	0x00000001


	//----- nvinfo : EIATTR_CRS_STACK_SIZE
	.align		4
.L_2789:
        /*00c8*/ 	.byte	0x04, 0x1e
        /*00ca*/ 	.short	(.L_2791 - .L_2790)
.L_2790:
        /*00cc*/ 	.word	0x00000000


	//----- nvinfo : EIATTR_CBANK_PARAM_SIZE
	.align		4
.L_2791:
        /*00d0*/ 	.byte	0x03, 0x19
        /*00d2*/ 	.short	0x0118


	//----- nvinfo : EIATTR_PARAM_CBANK
	.align		4
        /*00d4*/ 	.byte	0x04, 0x0a
        /*00d6*/ 	.short	(.L_2793 - .L_2792)
	.align		4
.L_2792:
        /*00d8*/ 	.word	index@(.nv.constant0._Z25selective_scan_fwd_kernelI32Selective_Scan_fwd_kernel_traitsILi64ELi16ELi1ELb0ELb0ELb0ELb0EN3c108BFloat16EfEEv13SSMParamsBase)
        /*00dc*/ 	.short	0x0380
        /*00de*/ 	.short	0x0118


	//----- nvinfo : EIATTR_SW_WAR
	.align		4
.L_2793:
        /*00e0*/ 	.byte	0x04, 0x36
        /*00e2*/ 	.short	(.L_2795 - .L_2794)
.L_2794:
        /*00e4*/ 	.word	0x00000008
.L_2795:


//--------------------- .nv.info._Z25selective_scan_fwd_kernelI32Selective_Scan_fwd_kernel_traitsILi64ELi16ELi1ELb0ELb0ELb0ELb1EN3c108BFloat16EfEEv13SSMParamsBase --------------------------
	.section	.nv.info._Z25selective_scan_fwd_kernelI32Selective_Scan_fwd_kernel_traitsILi64ELi16ELi1ELb0ELb0ELb0ELb1EN3c108BFloat16EfEEv13SSMParamsBase,"",@"SHT_CUDA_INFO"
	.sectionflags	@""
	.align	4


	//----- nvinfo : EIATTR_CUDA_API_VERSION
	.align		4
        /*0000*/ 	.byte	0x04, 0x37
        /*0002*/ 	.short	(.L_2797 - .L_2796)
.L_2796:
        /*0004*/ 	.word	0x00000082


	//----- nvinfo : EIATTR_KPARAM_INFO
	.align		4
.L_2797:
        /*0008*/ 	.byte	0x04, 0x17
        /*000a*/ 	.short	(.L_2799 - .L_2798)
.L_2798:
        /*000c*/ 	.word	0x00000000
        /*0010*/ 	.short	0x0000
        /*0012*/ 	.short	0x0000
        /*0014*/ 	.byte	0x00, 0xf0, 0x61, 0x04


	//----- nvinfo : EIATTR_SPARSE_MMA_MASK
	.align		4
.L_2799:
        /*0018*/ 	.byte	0x03, 0x50
        /*001a*/ 	.short	0x0000


	//----- nvinfo : EIATTR_MAXREG_COUNT
	.align		4
        /*001c*/ 	.byte	0x03, 0x1b
        /*001e*/ 	.short	0x00a8


	//----- nvinfo : EIATTR_NUM_BARRIERS
	.align		4
        /*0020*/ 	.byte	0x02, 0x4c
        /*0022*/ 	.byte	0x01
	.zero		1


	//----- nvinfo : EIATTR_MERCURY_ISA_VERSION
	.align		4
        /*0024*/ 	.byte	0x03, 0x5f
        /*0026*/ 	.short	0x0101


	//----- nvinfo : EIATTR_COOP_GROUP_MASK_REGIDS
	.align		4
        /*0028*/ 	.byte	0x04, 0x29
        /*002a*/ 	.short	(.L_2801 - .L_2800)


	//   ....[0]....
.L_2800:
        /*002c*/ 	.word	0xffffffff


	//   ....[1]....
        /*0030*/ 	.word	0xffffffff


	//   ....[2]....
        /*0034*/ 	.word	0xffffffff


	//   ....[3]....
        /*0038*/ 	.word	0xffffffff


	//   ....[4]....
        /*003c*/ 	.word	0xffffffff


	//   ....[5]....
        /*0040*/ 	.word	0xffffffff


	//   ....[6]....
        /*0044*/ 	.word	0xffffffff


	//   ....[7]....
        /*0048*/ 	.word	0xffffffff


	//   ....[8]....
        /*004c*/ 	.word	0xffffffff


	//   ....[9]....
        /*0050*/ 	.word	0xffffffff


	//   ....[10]....
        /*0054*/ 	.word	0xffffffff


	//   ....[11]....
        /*0058*/ 	.word	0xffffffff


	//   ....[12]....
        /*005c*/ 	.word	0xffffffff


	//   ....[13]....
        /*0060*/ 	.word	0xffffffff


	//   ....[14]....
        /*0064*/ 	.word	0xffffffff


	//   ....[15]....
        /*0068*/ 	.word	0xffffffff


	//   ....[16]....
        /*006c*/ 	.word	0xffffffff


	//----- nvinfo : EIATTR_COOP_GROUP_INSTR_OFFSETS
	.align		4
.L_2801:
        /*0070*/ 	.byte	0x04, 0x28
        /*0072*/ 	.short	(.L_2803 - .L_2802)


	//   ....[0]....
.L_2802:
        /*0074*/ 	.word	0x00001240


	//   ....[1]....
        /*0078*/ 	.word	0x00001700


	//   ....[2]....
        /*007c*/ 	.word	0x00004910


	//   ....[3]....
        /*0080*/ 	.word	0x00004970


	//   ....[4]....
        /*0084*/ 	.word	0x000049d0


	//   ....[5]....
        /*0088*/ 	.word	0x000049f0


	//   ....[6]....
        /*008c*/ 	.word	0x00004a30


	//   ....[7]....
        /*0090*/ 	.word	0x00004a50


	//   ....[8]....
        /*0094*/ 	.word	0x00004aa0


	//   ....[9]....
        /*0098*/ 	.word	0x00004ab0


	//   ....[10]....
        /*009c*/ 	.word	0x00004b00


	//   ....[11]....
        /*00a0*/ 	.word	0x00004b10


	//   ....[12]....
        /*00a4*/ 	.word	0x00004c30


	//   ....[13]....
        /*00a8*/ 	.word	0x00004c40


	//   ....[14]....
        /*00ac*/ 	.word	0x00005460


	//   ....[15]....
        /*00b0*/ 	.word	0x00005d20


	//   ....[16]....
        /*00b4*/ 	.word	0x00006750


	//----- nvinfo : EIATTR_VRC_CTA_INIT_COUNT
	.align		4
.L_2803:
        /*00b8*/ 	.byte	0x02, 0x4a
	.zero		1
	.zero		1


	//----- nvinfo : EIATTR_EXIT_INSTR_OFFSETS
	.align		4
        /*00bc*/ 	.byte	0x04, 0x1c
        /*00be*/ 	.short	(.L_2805 - .L_2804)


	//   ....[0]....
.L_2804:
        /*00c0*/ 	.word	0x00000200


	//   ....[1]....
        /*00c4*/ 	.word	0x00006b60


	//----- nvinfo : EIATTR_MAX_THREADS
	.align		4
.L_2805:
        /*00c8*/ 	.byte	0x04, 0x05
        /*00ca*/ 	.short	(.L_2807 - .L_2806)
.L_2806:
        /*00cc*/ 	.word	0x00000040
        /*00d0*/ 	.word	0x00000001
        /*00d4*/ 	.word	0x00000001


	//----- nvinfo : EIATTR_CRS_STACK_SIZE
	.align		4
.L_2807:
        /*00d8*/ 	.byte	0x04, 0x1e
        /*00da*/ 	.short	(.L_2809 - .L_2808)
.L_2808:
        /*00dc*/ 	.word	0x00000000


	//----- nvinfo : EIATTR_CBANK_PARAM_SIZE
	.align		4
.L_2809:
        /*00e0*/ 	.byte	0x03, 0x19
        /*00e2*/ 	.short	0x0118


	//----- nvinfo : EIATTR_PARAM_CBANK
	.align		4
        /*00e4*/ 	.byte	0x04, 0x0a
        /*00e6*/ 	.short	(.L_2811 - .L_2810)
	.align		4
.L_2810:
        /*00e8*/ 	.word	index@(.nv.constant0._Z25selective_scan_fwd_kernelI32Selective_Scan_fwd_kernel_traitsILi64ELi16ELi1ELb0ELb0ELb0ELb1EN3c108BFloat16EfEEv13SSMParamsBase)
        /*00ec*/ 	.short	0x0380
        /*00ee*/ 	.short	0x0118


	//----- nvinfo : EIATTR_SW_WAR
	.align		4
.L_2811:
        /*00f0*/ 	.byte	0x04, 0x36
        /*00f2*/ 	.short	(.L_2813 - .L_2812)
.L_2812:
        /*00f4*/ 	.word	0x00000008
.L_2813:


//--------------------- .nv.info._Z25selective_scan_fwd_kernelI32Selective_Scan_fwd_kernel_traitsILi64ELi16ELi1ELb0ELb0ELb1ELb0EN3c108BFloat16EfEEv13SSMParamsBase --------------------------
	.section	.nv.info._Z25selective_scan_fwd_kernelI32Selective_Scan_fwd_kernel_traitsILi64ELi16ELi1ELb0ELb0ELb1ELb0EN3c108BFloat16EfEEv13SSMParamsBase,"",@"SHT_CUDA_INFO"
	.sectionflags	@""
	.align	4


	//----- nvinfo : EIATTR_CUDA_API_VERSION
	.align		4
        /*0000*/ 	.byte	0x04, 0x37
        /*0002*/ 	.short	(.L_2815 - .L_2814)
.L_2814:
        /*0004*/ 	.word	0x00000082


	//----- nvinfo : EIATTR_KPARAM_INFO
	.align		4
.L_2815:
        /*0008*/ 	.byte	0x04, 0x17
        /*000a*/ 	.short	(.L_2817 - .L_2816)
.L_2816:
        /*000c*/ 	.word	0x00000000
        /*0010*/ 	.short	0x0000
        /*0012*/ 	.short	0x0000
        /*0014*/ 	.byte	0x00, 0xf0, 0x61, 0x04


	//----- nvinfo : EIATTR_SPARSE_MMA_MASK
	.align		4
.L_2817:
        /*0018*/ 	.byte	0x03, 0x50
        /*001a*/ 	.short	0x0000


	//----- nvinfo : EIATTR_MAXREG_COUNT
	.align		4
        /*001c*/ 	.byte	0x03, 0x1b
        /*001e*/ 	.short	0x00a8


	//----- nvinfo : EIATTR_NUM_BARRIERS
	.align		4
        /*0020*/ 	.byte	0x02, 0x4c
        /*0022*/ 	.byte	0x01
	.zero		1


	//----- nvinfo : EIATTR_MERCURY_ISA_VERSION
	.align		4
        /*0024*/ 	.byte	0x03, 0x5f
        /*0026*/ 	.short	0x0101


	//----- nvinfo : EIATTR_COOP_GROUP_MASK_REGIDS
	.align		4
        /*0028*/ 	.byte	0x04, 0x29
        /*002a*/ 	.short	(.L_2819 - .L_2818)


	//   ....[0]....
.L_2818:
        /*002c*/ 	.word	0xffffffff


	//   ....[1]....
        /*0030*/ 	.word	0xffffffff


	//   ....[2]....
        /*0034*/ 	.word	0xffffffff


	//   ....[3]....
        /*0038*/ 	.word	0xffffffff


	//   ....[4]....
        /*003c*/ 	.word	0xffffffff


	//   ....[5]....
        /*0040*/ 	.word	0xffffffff


	//   ....[6]....
        /*0044*/ 	.word	0xffffffff


	//   ....[7]....
        /*0048*/ 	.word	0xffffffff


	//   ....[8]....
        /*004c*/ 	.word	0xffffffff


	//   ....[9]....
        /*0050*/ 	.word	0xffffffff


	//   ....[10]....
        /*0054*/ 	.word	0xffffffff


	//   ....[11]....
        /*0058*/ 	.word	0xffffffff


	//   ....[12]....
        /*005c*/ 	.word	0xffffffff


	//   ....[13]....
        /*0060*/ 	.word	0xffffffff


	//   ....[14]....
        /*0064*/ 	.word	0xffffffff


	//   ....[15]....
        /*0068*/ 	.word	0xffffffff


	//----- nvinfo : EIATTR_COOP_GROUP_INSTR_OFFSETS
	.align		4
.L_2819:
        /*006c*/ 	.byte	0x04, 0x28
        /*006e*/ 	.short	(.L_2821 - .L_2820)


	//   ....[0]....
.L_2820:
        /*0070*/ 	.word	0x00001410


	//   ....[1]....
        /*0074*/ 	.word	0x000018a0


	//   ....[2]....
        /*0078*/ 	.word	0x00004d90


	//   ....[3]....
        /*007c*/ 	.word	0x00004df0


	//   ....[4]....
        /*0080*/ 	.word	0x00004f70


	//   ....[5]....
        /*0084*/ 	.word	0x00004fb0


	//   ....[6]....
        /*0088*/ 	.word	0x00005060


	//   ....[7]....
        /*008c*/ 	.word	0x00005080


	//   ....[8]....
        /*0090*/ 	.word	0x00005110


	//   ....[9]....
        /*0094*/ 	.word	0x000051b0


	//   ....[10]....
        /*0098*/ 	.word	0x000051c0


	//   ....[11]....
        /*009c*/ 	.word	0x00005270


	//   ....[12]....
        /*00a0*/ 	.word	0x00005280


	//   ....[13]....
        /*00a4*/ 	.word	0x00005400


	//   ....[14]....
        /*00a8*/ 	.word	0x00005410


	//   ....[15]....
        /*00ac*/ 	.word	0x00005e20


	//----- nvinfo : EIATTR_VRC_CTA_INIT_COUNT
	.align		4
.L_2821:
        /*00b0*/ 	.byte	0x02, 0x4a
	.zero		1
	.zero		1


	//----- nvinfo : EIATTR_EXIT_INSTR_OFFSETS
	.align		4
        /*00b4*/ 	.byte	0x04, 0x1c
        /*00b6*/ 	.short	(.L_2823 - .L_2822)


	//   ....[0]....
.L_2822:
        /*00b8*/ 	.word	0x00000410


	//   ....[1]....
        /*00bc*/ 	.word	0x00006300


	//----- nvinfo : EIATTR_MAX_THREADS
	.align		4
.L_2823:
        /*00c0*/ 	.byte	0x04, 0x05
        /*00c2*/ 	.short	(.L_2825 - .L_2824)
.L_2824:
        /*00c4*/ 	.word	0x00000040
        /*00c8*/ 	.word	0x00000001
        /*00cc*/ 	.word	0x00000001


	//----- nvinfo : EIATTR_CRS_STACK_SIZE
	.align		4
.L_2825:
        /*00d0*/ 	.byte	0x04, 0x1e
        /*00d2*/ 	.short	(.L_2827 - .L_2826)
.L_2826:
        /*00d4*/ 	.word	0x00000000


	//----- nvinfo : EIATTR_CBANK_PARAM_SIZE
	.align		4
.L_2827:
        /*00d8*/ 	.byte	0x03, 0x19
        /*00da*/ 	.short	0x0118


	//----- nvinfo : EIATTR_PARAM_CBANK
	.align		4
        /*00dc*/ 	.byte	0x04, 0x0a
        /*00de*/ 	.short	(.L_2829 - .L_2828)
	.align		4
.L_2828:
        /*00e0*/ 	.word	index@(.nv.constant0._Z25selective_scan_fwd_kernelI32Selective_Scan_fwd_kernel_traitsILi64ELi16ELi1ELb0ELb0ELb1ELb0EN3c108BFloat16EfEEv13SSMParamsBase)
        /*00e4*/ 	.short	0x0380
        /*00e6*/ 	.short	0x0118


	//----- nvinfo : EIATTR_SW_WAR
	.align		4
.L_2829:
        /*00e8*/ 	.byte	0x04, 0x36
        /*00ea*/ 	.short	(.L_2831 - .L_2830)
.L_2830:
        /*00ec*/ 	.word	0x00000008
.L_2831:


//--------------------- .nv.info._Z25selective_scan_fwd_kernelI32Selective_Scan_fwd_kernel_traitsILi64ELi16ELi1ELb0ELb0ELb1ELb1EN3c108BFloat16EfEEv13SSMParamsBase --------------------------
	.section	.nv.info._Z25selective_scan_fwd_kernelI32Selective_Scan_fwd_kernel_traitsILi64ELi16ELi1ELb0ELb0ELb1ELb1EN3c108BFloat16EfEEv13SSMParamsBase,"",@"SHT_CUDA_INFO"
	.sectionflags	@""
	.align	4


	//----- nvinfo : EIATTR_CUDA_API_VERSION
	.align		4
        /*0000*/ 	.byte	0x04, 0x37
        /*0002*/ 	.short	(.L_2833 - .L_2832)
.L_2832:
        /*0004*/ 	.word	0x00000082


	//----- nvinfo : EIATTR_KPARAM_INFO
	.align		4
.L_2833:
        /*0008*/ 	.byte	0x04, 0x17
        /*000a*/ 	.short	(.L_2835 - .L_2834)
.L_2834:
        /*000c*/ 	.word	0x00000000
        /*0010*/ 	.short	0x0000
        /*0012*/ 	.short	0x0000
        /*0014*/ 	.byte	0x00, 0xf0, 0x61, 0x04


	//----- nvinfo : EIATTR_SPARSE_MMA_MASK
	.align		4
.L_2835:
        /*0018*/ 	.byte	0x03, 0x50
        /*001a*/ 	.short	0x0000


	//----- nvinfo : EIATTR_MAXREG_COUNT
	.align		4
        /*001c*/ 	.byte	0x03, 0x1b
        /*001e*/ 	.short	0x00a8


	//----- nvinfo : EIATTR_NUM_BARRIERS
	.align		4
        /*0020*/ 	.byte	0x02, 0x4c
        /*0022*/ 	.byte	0x01
	.zero		1


	//----- nvinfo : EIATTR_MERCURY_ISA_VERSION
	.align		4
        /*0024*/ 	.byte	0x03, 0x5f
        /*0026*/ 	.short	0x0101


	//----- nvinfo : EIATTR_COOP_GROUP_MASK_REGIDS
	.align		4
        /*0028*/ 	.byte	0x04, 0x29
        /*002a*/ 	.short	(.L_2837 - .L_2836)


	//   ....[0]....
.L_2836:
        /*002c*/ 	.word	0xffffffff


	//   ....[1]....
        /*0030*/ 	.word	0xffffffff


	//   ....[2]....
        /*0034*/ 	.word	0xffffffff


	//   ....[3]....
        /*0038*/ 	.word	0xffffffff


	//   ....[4]....
        /*003c*/ 	.word	0xffffffff


	//   ....[5]....
        /*0040*/ 	.word	0xffffffff


	//   ....[6]....
        /*0044*/ 	.word	0xffffffff


	//   ....[7]....
        /*0048*/ 	.word	0xffffffff


	//   ....[8]....
        /*004c*/ 	.word	0xffffffff


	//   ....[9]....
        /*0050*/ 	.word	0xffffffff


	//   ....[10]....
        /*0054*/ 	.word	0xffffffff


	//   ....[11]....
        /*0058*/ 	.word	0xffffffff


	//   ....[12]....
        /*005c*/ 	.word	0xffffffff


	//   ....[13]....
        /*0060*/ 	.word	0xffffffff


	//   ....[14]....
        /*0064*/ 	.word	0xffffffff


	//   ....[15]....
        /*0068*/ 	.word	0xffffffff


	//   ....[16]....
        /*006c*/ 	.word	0xffffffff


	//   ....[17]....
        /*0070*/ 	.word	0xffffffff


	//----- nvinfo : EIATTR_COOP_GROUP_INSTR_OFFSETS
	.align		4
.L_2837:
        /*0074*/ 	.byte	0x04, 0x28
        /*0076*/ 	.short	(.L_2839 - .L_2838)


	//   ....[0]....
.L_2838:
        /*0078*/ 	.word	0x000012a0


	//   ....[1]....
        /*007c*/ 	.word	0x00001740


	//   ....[2]....
        /*0080*/ 	.word	0x00004ce0


	//   ....[3]....
        /*0084*/ 	.word	0x00004d40


	//   ....[4]....
        /*0088*/ 	.word	0x00004e50


	//   ....[5]....
        /*008c*/ 	.word	0x00004ea0


	//   ....[6]....
        /*0090*/ 	.word	0x00004f10


	//   ....[7]....
        /*0094*/ 	.word	0x00004fd0


	//   ....[8]....
        /*0098*/ 	.word	0x00005040


	//   ....[9]....
        /*009c*/ 	.word	0x00005060


	//   ....[10]....
        /*00a0*/ 	.word	0x000050b0


	//   ....[11]....
        /*00a4*/ 	.word	0x00005160


	//   ....[12]....
        /*00a8*/ 	.word	0x00005170


	//   ....[13]....
        /*00ac*/ 	.word	0x00005350


	//   ....[14]....
        /*00b0*/ 	.word	0x00005360


	//   ....[15]....
        /*00b4*/ 	.word	0x00005e00


	//   ....[16]....
        /*00b8*/ 	.word	0x00006740


	//   ....[17]....
        /*00bc*/ 	.word	0x00007180


	//----- nvinfo : EIATTR_VRC_CTA_INIT_COUNT
	.align		4
.L_2839:
        /*00c0*/ 	.byte	0x02, 0x4a
	.zero		1
	.zero		1


	//----- nvinfo : EIATTR_EXIT_INSTR_OFFSETS
	.align		4
        /*00c4*/ 	.byte	0x04, 0x1c
        /*00c6*/ 	.short	(.L_2841 - .L_2840)


	//   ....[0]....
.L_2840:
        /*00c8*/ 	.word	0x000003d0


	//   ....[1]....
        /*00cc*/ 	.word	0x000075c0


	//----- nvinfo : EIATTR_MAX_THREADS
	.align		4
.L_2841:
        /*00d0*/ 	.byte	0x04, 0x05
        /*00d2*/ 	.short	(.L_2843 - .L_2842)
.L_2842:
        /*00d4*/ 	.word	0x00000040
        /*00d8*/ 	.word	0x00000001
        /*00dc*/ 	.word	0x00000001


	//----- nvinfo : EIATTR_CRS_STACK_SIZE
	.align		4
.L_2843:
        /*00e0*/ 	.byte	0x04, 0x1e
        /*00e2*/ 	.short	(.L_2845 - .L_2844)
.L_2844:
        /*00e4*/ 	.word	0x00000000


	//----- nvinfo : EIATTR_CBANK_PARAM_SIZE
	.align		4
.L_2845:
        /*00e8*/ 	.byte	0x03, 0x19
        /*00ea*/ 	.short	0x0118


	//----- nvinfo : EIATTR_PARAM_CBANK
	.align		4
        /*00ec*/ 	.byte	0x04, 0x0a
        /*00ee*/ 	.short	(.L_2847 - .L_2846)
	.align		4
.L_2846:
        /*00f0*/ 	.word	index@(.nv.constant0._Z25selective_scan_fwd_kernelI32Selective_Scan_fwd_kernel_traitsILi64ELi16ELi1ELb0ELb0ELb1ELb1EN3c108BFloat16EfEEv13SSMParamsBase)
        /*00f4*/ 	.short	0x0380
        /*00f6*/ 	.short	0x0118


	//----- nvinfo : EIATTR_SW_WAR
	.align		4
.L_2847:
        /*00f8*/ 	.byte	0x04, 0x36
        /*00fa*/ 	.short	(.L_2849 - .L_2848)
.L_2848:
        /*00fc*/ 	.word	0x00000008
.L_2849:


//--------------------- .nv.info._Z25selective_scan_fwd_kernelI32Selective_Scan_fwd_kernel_traitsILi64ELi16ELi1ELb0ELb1ELb0ELb0EN3c108BFloat16EfEEv13SSMParamsBase --------------------------
	.section	.nv.info._Z25selective_scan_fwd_kernelI32Selective_Scan_fwd_kernel_traitsILi64ELi16ELi1ELb0ELb1ELb0ELb0EN3c108BFloat16EfEEv13SSMParamsBase,"",@"SHT_CUDA_INFO"
	.sectionflags	@""
	.align	4


	//----- nvinfo : EIATTR_CUDA_API_VERSION
	.align		4
        /*0000*/ 	.byte	0x04, 0x37
        /*0002*/ 	.short	(.L_2851 - .L_2850)
.L_2850:
        /*0004*/ 	.word	0x00000082


	//----- nvinfo : EIATTR_KPARAM_INFO
	.align		4
.L_2851:
        /*0008*/ 	.byte	0x04, 0x17
        /*000a*/ 	.short	(.L_2853 - .L_2852)
.L_2852:
        /*000c*/ 	.word	0x00000000
        /*0010*/ 	.short	0x0000
        /*0012*/ 	.short	0x0000
        /*0014*/ 	.byte	0x00, 0xf0, 0x61, 0x04


	//----- nvinfo : EIATTR_SPARSE_MMA_MASK
	.align		4
.L_2853:
        /*0018*/ 	.byte	0x03, 0x50
        /*001a*/ 	.short	0x0000


	//----- nvinfo : EIATTR_MAXREG_COUNT
	.align		4
        /*001c*/ 	.byte	0x03, 0x1b
        /*001e*/ 	.short	0x00a8


	//----- nvinfo : EIATTR_NUM_BARRIERS
	.align		4
        /*0020*/ 	.byte	0x02, 0x4c
        /*0022*/ 	.byte	0x01
	.zero		1


	//----- nvinfo : EIATTR_MERCURY_ISA_VERSION
	.align		4
        /*0024*/ 	.byte	0x03, 0x5f
        /*0026*/ 	.short	0x0101


	//----- nvinfo : EIATTR_COOP_GROUP_MASK_REGIDS
	.align		4
        /*0028*/ 	.byte	0x04, 0x29
        /*002a*/ 	.short	(.L_2855 - .L_2854)


	//   ....[0]....
.L_2854:
        /*002c*/ 	.word	0xffffffff


	//   ....[1]....
        /*0030*/ 	.word	0xffffffff


	//   ....[2]....
        /*0034*/ 	.word	0xffffffff


	//   ....[3]....
        /*0038*/ 	.word	0xffffffff


	//   ....[4]....
        /*003c*/ 	.word	0xffffffff


	//   ....[5]....
        /*0040*/ 	.word	0xffffffff


	//   ....[6]....
        /*0044*/ 	.word	0xffffffff


	//   ....[7]....
        /*0048*/ 	.word	0xffffffff


	//   ....[8]....
        /*004c*/ 	.word	0xffffffff


	//   ....[9]....
        /*0050*/ 	.word	0xffffffff


	//   ....[10]....
        /*0054*/ 	.word	0xffffffff


	//   ....[11]....
        /*0058*/ 	.word	0xffffffff


	//   ....[12]....
        /*005c*/ 	.word	0xffffffff


	//   ....[13]....
        /*0060*/ 	.word	0xffffffff


	//   ....[14]....
        /*0064*/ 	.word	0xffffffff


	//   ....[15]....
        /*0068*/ 	.word	0xffffffff


	//----- nvinfo : EIATTR_COOP_GROUP_INSTR_OFFSETS
	.align		4
.L_2855:
        /*006c*/ 	.byte	0x04, 0x28
        /*006e*/ 	.short	(.L_2857 - .L_2856)


	//   ....[0]....
.L_2856:
        /*0070*/ 	.word	0x000014d0


	//   ....[1]....
        /*0074*/ 	.word	0x00001970


	//   ....[2]....
        /*0078*/ 	.word	0x000048b0


	//   ....[3]....
        /*007c*/ 	.word	0x00005330


	//   ....[4]....
        /*0080*/ 	.word	0x00005380


	//   ....[5]....
        /*0084*/ 	.word	0x000053c0


	//   ....[6]....
        /*0088*/ 	.word	0x000053e0


	//   ....[7]....
        /*008c*/ 	.word	0x00005420


	//   ....[8]....
        /*0090*/ 	.word	0x00005440


	//   ....[9]....
        /*0094*/ 	.word	0x000054c0


	//   ....[10]....
        /*0098*/ 	.word	0x000054d0


	//   ....[11]....
        /*009c*/ 	.word	0x00005520


	//   ....[12]....
        /*00a0*/ 	.word	0x00005530


	//   ....[13]....
        /*00a4*/ 	.word	0x00005660


	//   ....[14]....
        /*00a8*/ 	.word	0x00005670


	//   ....[15]....
        /*00ac*/ 	.word	0x00005ed0


	//----- nvinfo : EIATTR_VRC_CTA_INIT_COUNT
	.align		4
.L_2857:
        /*00b0*/ 	.byte	0x02, 0x4a
	.zero		1
	.zero		1


	//----- nvinfo : EIATTR_EXIT_INSTR_OFFSETS
	.align		4
        /*00b4*/ 	.byte	0x04, 0x1c
        /*00b6*/ 	.short	(.L_2859 - .L_2858)


	//   ....[0]....
.L_2858:
        /*00b8*/ 	.word	0x000004c0


	//   ....[1]....
        /*00bc*/ 	.word	0x00006330


	//----- nvinfo : EIATTR_MAX_THREADS
	.align		4
.L_2859:
        /*00c0*/ 	.byte	0x04, 0x05
        /*00c2*/ 	.short	(.L_2861 - .L_2860)
.L_2860:
        /*00c4*/ 	.word	0x00000040
        /*00c8*/ 	.word	0x00000001
        /*00cc*/ 	.word	0x00000001


	//----- nvinfo : EIATTR_CRS_STACK_SIZE
	.align		4
.L_2861:
        /*00d0*/ 	.byte	0x04, 0x1e
        /*00d2*/ 	.short	(.L_2863 - .L_2862)
.L_2862:
        /*00d4*/ 	.word	0x00000000


	//----- nvinfo : EIATTR_CBANK_PARAM_SIZE
	.align		4
.L_2863:
        /*00d8*/ 	.byte	0x03, 0x19
        /*00da*/ 	.short	0x0118


	//----- nvinfo : EIATTR_PARAM_CBANK
	.align		4
        /*00dc*/ 	.byte	0x04, 0x0a
        /*00de*/ 	.short	(.L_2865 - .L_2864)
	.align		4
.L_2864:
        /*00e0*/ 	.word	index@(.nv.constant0._Z25selective_scan_fwd_kernelI32Selective_Scan_fwd_kernel_traitsILi64ELi16ELi1ELb0ELb1ELb0ELb0EN3c108BFloat16EfEEv13SSMParamsBase)
        /*00e4*/ 	.short	0x0380
        /*00e6*/ 	.short	0x0118


	//----- nvinfo : EIATTR_SW_WAR
	.align		4
.L_2865:
        /*00e8*/ 	.byte	0x04, 0x36
        /*00ea*/ 	.short	(.L_2867 - .L_2866)
.L_2866:
        /*00ec*/ 	.word	0x00000008
.L_2867:


//--------------------- .nv.info._Z25selective_scan_fwd_kernelI32Selective_Scan_fwd_kernel_traitsILi64ELi16ELi1ELb0ELb1ELb0ELb1EN3c108BFloat16EfEEv13SSMParamsBase --------------------------
	.section	.nv.info._Z25selective_scan_fwd_kernelI32Selective_Scan_fwd_kernel_traitsILi64ELi16ELi1ELb0ELb1ELb0ELb1EN3c108BFloat16EfEEv13SSMParamsBase,"",@"SHT_CUDA_INFO"
	.sectionflags	@""
	.align	4


	//----- nvinfo : EIATTR_CUDA_API_VERSION
	.align		4
        /*0000*/ 	.byte	0x04, 0x37
        /*0002*/ 	.short	(.L_2869 - .L_2868)
.L_2868:
        /*0004*/ 	.word	0x00000082


	//----- nvinfo : EIATTR_KPARAM_INFO
	.align		4
.L_2869:
        /*0008*/ 	.byte	0x04, 0x17
        /*000a*/ 	.short	(.L_2871 - .L_2870)
.L_2870:
        /*000c*/ 	.word	0x00000000
        /*0010*/ 	.short	0x0000
        /*0012*/ 	.short	0x0000
        /*0014*/ 	.byte	0x00, 0xf0, 0x61, 0x04


	//----- nvinfo : EIATTR_SPARSE_MMA_MASK
	.align		4
.L_2871:
        /*0018*/ 	.byte	0x03, 0x50
        /*001a*/ 	.short	0x0000


	//----- nvinfo : EIATTR_MAXREG_COUNT
	.align		4
        /*001c*/ 	.byte	0x03, 0x1b
        /*001e*/ 	.short	0x00a8


	//----- nvinfo : EIATTR_NUM_BARRIERS
	.align		4
        /*0020*/ 	.byte	0x02, 0x4c
        /*0022*/ 	.byte	0x01
	.zero		1


	//----- nvinfo : EIATTR_MERCURY_ISA_VERSION
	.align		4
        /*0024*/ 	.byte	0x03, 0x5f
        /*0026*/ 	.short	0x0101


	//----- nvinfo : EIATTR_COOP_GROUP_MASK_REGIDS
	.align		4
        /*0028*/ 	.byte	0x04, 0x29
        /*002a*/ 	.short	(.L_2873 - .L_2872)


	//   ....[0]....
.L_2872:
        /*002c*/ 	.word	0xffffffff


	//   ....[1]....
        /*0030*/ 	.word	0xffffffff


	//   ....[2]....
        /*0034*/ 	.word	0xffffffff


	//   ....[3]....
        /*0038*/ 	.word	0xffffffff


	//   ....[4]....
        /*003c*/ 	.word	0xffffffff


	//   ....[5]....
        /*0040*/ 	.word	0xffffffff


	//   ....[6]....
        /*0044*/ 	.word	0xffffffff


	//   ....[7]....
        /*0048*/ 	.word	0xffffffff


	//   ....[8]....
        /*004c*/ 	.word	0xffffffff


	//   ....[9]....
        /*0050*/ 	.word	0xffffffff


	//   ....[10]....
        /*0054*/ 	.word	0xffffffff


	//   ....[11]....
        /*0058*/ 	.word	0xffffffff


	//   ....[12]....
        /*005c*/ 	.word	0xffffffff


	//   ....[13]....
        /*0060*/ 	.word	0xffffffff


	//   ....[14]....
        /*0064*/ 	.word	0xffffffff


	//   ....[15]....
        /*0068*/ 	.word	0xffffffff


	//   ....[16]....
        /*006c*/ 	.word	0xffffffff


	//   ....[17]....
        /*0070*/ 	.word	0xffffffff


	//----- nvinfo : EIATTR_COOP_GROUP_INSTR_OFFSETS
	.align		4
.L_2873:
        /*0074*/ 	.byte	0x04, 0x28
        /*0076*/ 	.short	(.L_2875 - .L_2874)


	//   ....[0]....
.L_2874:
        /*0078*/ 	.word	0x000013f0


	//   ....[1]....
        /*007c*/ 	.word	0x00001890


	//   ....[2]....
        /*0080*/ 	.word	0x000048b0


	//   ....[3]....
        /*0084*/ 	.word	0x00005300


	//   ....[4]....
        /*0088*/ 	.word	0x00005350


	//   ....[5]....
        /*008c*/ 	.word	0x00005390


	//   ....[6]....
        /*0090*/ 	.word	0x000053b0


	//   ....[7]....
        /*0094*/ 	.word	0x000053f0


	//   ....[8]....
        /*0098*/ 	.word	0x00005410


	//   ....[9]....
        /*009c*/ 	.word	0x00005490


	//   ....[10]....
        /*00a0*/ 	.word	0x000054a0


	//   ....[11]....
        /*00a4*/ 	.word	0x000054f0


	//   ....[12]....
        /*00a8*/ 	.word	0x00005500


	//   ....[13]....
        /*00ac*/ 	.word	0x00005620


	//   ....[14]....
        /*00b0*/ 	.word	0x00005630


	//   ....[15]....
        /*00b4*/ 	.word	0x00005ec0


	//   ....[16]....
        /*00b8*/ 	.word	0x00006800


	//   ....[17]....
        /*00bc*/ 	.word	0x00007230


	//----- nvinfo : EIATTR_VRC_CTA_INIT_COUNT
	.align		4
.L_2875:
        /*00c0*/ 	.byte	0x02, 0x4a
	.zero		1
	.zero		1


	//----- nvinfo : EIATTR_EXIT_INSTR_OFFSETS
	.align		4
        /*00c4*/ 	.byte	0x04, 0x1c
        /*00c6*/ 	.short	(.L_2877 - .L_2876)


	//   ....[0]....
.L_2876:
        /*00c8*/ 	.word	0x00000380


	//   ....[1]....
        /*00cc*/ 	.word	0x00007670


	//----- nvinfo : EIATTR_MAX_THREADS
	.align		4
.L_2877:
        /*00d0*/ 	.byte	0x04, 0x05
        /*00d2*/ 	.short	(.L_2879 - .L_2878)
.L_2878:
        /*00d4*/ 	.word	0x00000040
        /*00d8*/ 	.word	0x00000001
        /*00dc*/ 	.word	0x00000001


	//----- nvinfo : EIATTR_CRS_STACK_SIZE
	.align		4
.L_2879:
        /*00e0*/ 	.byte	0x04, 0x1e
        /*00e2*/ 	.short	(.L_2881 - .L_2880)
.L_2880:
        /*00e4*/ 	.word	0x00000000


	//----- nvinfo : EIATTR_CBANK_PARAM_SIZE
	.align		4
.L_2881:
        /*00e8*/ 	.byte	0x03, 0x19
        /*00ea*/ 	.short	0x0118


	//----- nvinfo : EIATTR_PARAM_CBANK
	.align		4
        /*00ec*/ 	.byte	0x04, 0x0a
        /*00ee*/ 	.short	(.L_2883 - .L_2882)
	.align		4
.L_2882:
        /*00f0*/ 	.word	index@(.nv.constant0._Z25selective_scan_fwd_kernelI32Selective_Scan_fwd_kernel_traitsILi64ELi16ELi1ELb0ELb1ELb0ELb1EN3c108BFloat16EfEEv13SSMParamsBase)
        /*00f4*/ 	.short	0x0380
        /*00f6*/ 	.short	0x0118


	//----- nvinfo : EIATTR_SW_WAR
	.align		4
.L_2883:
        /*00f8*/ 	.byte	0x04, 0x36
        /*00fa*/ 	.short	(.L_2885 - .L_2884)
.L_2884:
        /*00fc*/ 	.word	0x00000008
.L_2885:


//--------------------- .nv.info._Z25selective_scan_fwd_kernelI32Selective_Scan_fwd_kernel_traitsILi64ELi16ELi1ELb0ELb1ELb1ELb0EN3c108BFloat16EfEEv13SSMParamsBase --------------------------
	.section	.nv.info._Z25selective_scan_fwd_kernelI32Selective_Scan_fwd_kernel_traitsILi64ELi16ELi1ELb0ELb1ELb1ELb0EN3c108BFloat16EfEEv13SSMParamsBase,"",@"SHT_CUDA_INFO"
	.sectionflags	@""
	.align	4


	//----- nvinfo : EIATTR_CUDA_API_VERSION
	.align		4
        /*0000*/ 	.byte	0x04, 0x37
        /*0002*/ 	.short	(.L_2887 - .L_2886)
.L_2886:
        /*0004*/ 	.word	0x00000082


	//----- nvinfo : EIATTR_KPARAM_INFO
	.align		4
.L_2887:
        /*0008*/ 	.byte	0x04, 0x17
        /*000a*/ 	.short	(.L_2889 - .L_2888)
.L_2888:
        /*000c*/ 	.word	0x00000000
        /*0010*/ 	.short	0x0000
        /*0012*/ 	.short	0x0000
        /*0014*/ 	.byte	0x00, 0xf0, 0x61, 0x04


	//----- nvinfo : EIATTR_SPARSE_MMA_MASK
	.align		4
.L_2889:
        /*0018*/ 	.byte	0x03, 0x50
        /*001a*/ 	.short	0x0000


	//----- nvinfo : EIATTR_MAXREG_COUNT
	.align		4
        /*001c*/ 	.byte	0x03, 0x1b
        /*001e*/ 	.short	0x00a8


	//----- nvinfo : EIATTR_NUM_BARRIERS
	.align		4
        /*0020*/ 	.byte	0x02, 0x4c
        /*0022*/ 	.byte	0x01
	.zero		1


	//----- nvinfo : EIATTR_MERCURY_ISA_VERSION
	.align		4
        /*0024*/ 	.byte	0x03, 0x5f
        /*0026*/ 	.short	0x0101


	//----- nvinfo : EIATTR_COOP_GROUP_MASK_REGIDS
	.align		4
        /*0028*/ 	.byte	0x04, 0x29
        /*002a*/ 	.short	(.L_2891 - .L_2890)


	//   ....[0]....
.L_2890:
        /*002c*/ 	.word	0xffffffff


	//   ....[1]....
        /*0030*/ 	.word	0xffffffff


	//   ....[2]....
        /*0034*/ 	.word	0xffffffff


	//   ....[3]....
        /*0038*/ 	.word	0xffffffff


	//   ....[4]....
        /*003c*/ 	.word	0xffffffff


	//   ....[5]....
        /*0040*/ 	.word	0xffffffff


	//   ....[6]....
        /*0044*/ 	.word	0xffffffff


	//   ....[7]....
        /*0048*/ 	.word	0xffffffff


	//   ....[8]....
        /*004c*/ 	.word	0xffffffff


	//   ....[9]....
        /*0050*/ 	.word	0xffffffff


	//   ....[10]....
        /*0054*/ 	.word	0xffffffff


	//   ....[11]....
        /*0058*/ 	.word	0xffffffff


	//   ....[12]....
        /*005c*/ 	.word	0xffffffff


	//   ....[13]....
        /*0060*/ 	.word	0xffffffff


	//   ....[14]....
        /*0064*/ 	.word	0xffffffff


	//   ....[15]....
        /*0068*/ 	.word	0xffffffff


	//   ....[16]....
        /*006c*/ 	.word	0xffffffff


	//----- nvinfo : EIATTR_COOP_GROUP_INSTR_OFFSETS
	.align		4
.L_2891:
        /*0070*/ 	.byte	0x04, 0x28
        /*0072*/ 	.short	(.L_2893 - .L_2892)


	//   ....[0]....
.L_2892:
        /*0074*/ 	.word	0x00001450


	//   ....[1]....
        /*0078*/ 	.word	0x00001910


	//   ....[2]....
        /*007c*/ 	.word	0x000049e0


	//   ....[3]....
        /*0080*/ 	.word	0x00005750


	//   ....[4]....
        /*0084*/ 	.word	0x00005770


	//   ....[5]....
        /*0088*/ 	.word	0x000057d0


	//   ....[6]....
        /*008c*/ 	.word	0x000057e0


	//   ....[7]....
        /*0090*/ 	.word	0x00005860


	//   ....[8]....
        /*0094*/ 	.word	0x00005870


	//   ....[9]....
        /*0098*/ 	.word	0x000059a0


	//   ....[10]....
        /*009c*/ 	.word	0x000059c0


	//   ....[11]....
        /*00a0*/ 	.word	0x00005ae0


	//   ....[12]....
        /*00a4*/ 	.word	0x00005af0


	//   ....[13]....
        /*00a8*/ 	.word	0x00005c20


	//   ....[14]....
        /*00ac*/ 	.word	0x00005da0


	//   ....[15]....
        /*00b0*/ 	.word	0x00005db0


	//   ....[16]....
        /*00b4*/ 	.word	0x000066e0


	//----- nvinfo : EIATTR_VRC_CTA_INIT_COUNT
	.align		4
.L_2893:
        /*00b8*/ 	.byte	0x02, 0x4a
	.zero		1
	.zero		1


	//----- nvinfo : EIATTR_EXIT_INSTR_OFFSETS
	.align		4
        /*00bc*/ 	.byte	0x04, 0x1c
        /*00be*/ 	.short	(.L_2895 - .L_2894)


	//   ....[0]....
.L_2894:
        /*00c0*/ 	.word	0x00000480


	//   ....[1]....
        /*00c4*/ 	.word	0x00006bc0


	//----- nvinfo : EIATTR_MAX_THREADS
	.align		4
.L_2895:
        /*00c8*/ 	.byte	0x04, 0x05
        /*00ca*/ 	.short	(.L_2897 - .L_2896)
.L_2896:
        /*00cc*/ 	.word	0x00000040
        /*00d0*/ 	.word	0x00000001
        /*00d4*/ 	.word	0x00000001


	//----- nvinfo : EIATTR_CRS_STACK_SIZE
	.align		4
.L_2897:
        /*00d8*/ 	.byte	0x04, 0x1e
        /*00da*/ 	.short	(.L_2899 - .L_2898)
.L_2898:
        /*00dc*/ 	.word	0x00000000


	//----- nvinfo : EIATTR_CBANK_PARAM_SIZE
	.align		4
.L_2899:
        /*00e0*/ 	.byte	0x03, 0x19
        /*00e2*/ 	.short	0x0118


	//----- nvinfo : EIATTR_PARAM_CBANK
	.align		4
        /*00e4*/ 	.byte	0x04, 0x0a
        /*00e6*/ 	.short	(.L_2901 - .L_2900)
	.align		4
.L_2900:
        /*00e8*/ 	.word	index@(.nv.constant0._Z25selective_scan_fwd_kernelI32Selective_Scan_fwd_kernel_traitsILi64ELi16ELi1ELb0ELb1ELb1ELb0EN3c108BFloat16EfEEv13SSMParamsBase)
        /*00ec*/ 	.short	0x0380
        /*00ee*/ 	.short	0x0118


	//----- nvinfo : EIATTR_SW_WAR
	.align		4
.L_2901:
        /*00f0*/ 	.byte	0x04, 0x36
        /*00f2*/ 	.short	(.L_2903 - .L_2902)
.L_2902:
        /*00f4*/ 	.word	0x00000008
.L_2903:


//--------------------- .nv.info._Z25selective_scan_fwd_kernelI32Selective_Scan_fwd_kernel_traitsILi64ELi16ELi1ELb0ELb1ELb1ELb1EN3c108BFloat16EfEEv13SSMParamsBase --------------------------
	.section	.nv.info._Z25selective_scan_fwd_kernelI32Selective_Scan_fwd_kernel_traitsILi64ELi16ELi1ELb0ELb1ELb1ELb1EN3c108BFloat16EfEEv13SSMParamsBase,"",@"SHT_CUDA_INFO"
	.sectionflags	@""
	.align	4


	//----- nvinfo : EIATTR_CUDA_API_VERSION
	.align		4
        /*0000*/ 	.byte	0x04, 0x37
        /*0002*/ 	.short	(.L_2905 - .L_2904)
.L_2904:
        /*0004*/ 	.word	0x00000082


	//----- nvinfo : EIATTR_KPARAM_INFO
	.align		4
.L_2905:
        /*0008*/ 	.byte	0x04, 0x17
        /*000a*/ 	.short	(.L_2907 - .L_2906)
.L_2906:
        /*000c*/ 	.word	0x00000000
        /*0010*/ 	.short	0x0000
        /*0012*/ 	.short	0x0000
        /*0014*/ 	.byte	0x00, 0xf0, 0x61, 0x04


	//----- nvinfo : EIATTR_SPARSE_MMA_MASK
	.align		4
.L_2907:
        /*0018*/ 	.byte	0x03, 0x50
        /*001a*/ 	.short	0x0000


	//----- nvinfo : EIATTR_MAXREG_COUNT
	.align		4
        /*001c*/ 	.byte	0x03, 0x1b
        /*001e*/ 	.short	0x00a8


	//----- nvinfo : EIATTR_NUM_BARRIERS
	.align		4
        /*0020*/ 	.byte	0x02, 0x4c
        /*0022*/ 	.byte	0x01
	.zero		1


	//----- nvinfo : EIATTR_MERCURY_ISA_VERSION
	.align		4
        /*0024*/ 	.byte	0x03, 0x5f
        /*0026*/ 	.short	0x0101


	//----- nvinfo : EIATTR_COOP_GROUP_MASK_REGIDS
	.align		4
        /*0028*/ 	.byte	0x04, 0x29
        /*002a*/ 	.short	(.L_2909 - .L_2908)


	//   ....[0]....
.L_2908:
        /*002c*/ 	.word	0xffffffff


	//   ....[1]....
        /*0030*/ 	.word	0xffffffff


	//   ....[2]....
        /*0034*/ 	.word	0xffffffff


	//   ....[3]....
        /*0038*/ 	.word	0xffffffff


	//   ....[4]....
        /*003c*/ 	.word	0xffffffff


	//   ....[5]....
        /*0040*/ 	.word	0xffffffff


	//   ....[6]....
        /*0044*/ 	.word	0xffffffff


	//   ....[7]....
        /*0048*/ 	.word	0xffffffff


	//   ....[8]....
        /*004c*/ 	.word	0xffffffff


	//   ....[9]....
        /*0050*/ 	.word	0xffffffff


	//   ....[10]....
        /*0054*/ 	.word	0xffffffff


	//   ....[11]....
        /*0058*/ 	.word	0xffffffff


	//   ....[12]....
        /*005c*/ 	.word	0xffffffff


	//   ....[13]....
        /*0060*/ 	.word	0xffffffff


	//   ....[14]....
        /*0064*/ 	.word	0xffffffff


	//   ....[15]....
        /*0068*/ 	.word	0xffffffff


	//   ....[16]....
        /*006c*/ 	.word	0xffffffff


	//   ....[17]....
        /*0070*/ 	.word	0xffffffff


	//   ....[18]....
        /*0074*/ 	.word	0xffffffff


	//----- nvinfo : EIATTR_COOP_GROUP_INSTR_OFFSETS
	.align		4
.L_2909:
        /*0078*/ 	.byte	0x04, 0x28
        /*007a*/ 	.short	(.L_2911 - .L_2910)


	//   ....[0]....
.L_2910:
        /*007c*/ 	.word	0x00001330


	//   ....[1]....
        /*0080*/ 	.word	0x000017f0


	//   ....[2]....
        /*0084*/ 	.word	0x00004900


	//   ....[3]....
        /*0088*/ 	.word	0x00005480


	//   ....[4]....
        /*008c*/ 	.word	0x000054c0


	//   ....[5]....
        /*0090*/ 	.word	0x00005500


	//   ....[6]....
        /*0094*/ 	.word	0x00005520


	//   ....[7]....
        /*0098*/ 	.word	0x00005570


	//   ....[8]....
        /*009c*/ 	.word	0x00005580


	//   ....[9]....
        /*00a0*/ 	.word	0x000057a0


	//   ....[10]....
        /*00a4*/ 	.word	0x000057b0


	//   ....[11]....
        /*00a8*/ 	.word	0x00005960


	//   ....[12]....
        /*00ac*/ 	.word	0x00005970


	//   ....[13]....
        /*00b0*/ 	.word	0x00005b10


	//   ....[14]....
        /*00b4*/ 	.word	0x00005ca0


	//   ....[15]....
        /*00b8*/ 	.word	0x00005cb0


	//   ....[16]....
        /*00bc*/ 	.word	0x00006640


	//   ....[17]....
        /*00c0*/ 	.word	0x00006f80


	//   ....[18]....
        /*00c4*/ 	.word	0x000079c0


	//----- nvinfo : EIATTR_VRC_CTA_INIT_COUNT
	.align		4
.L_2911:
        /*00c8*/ 	.byte	0x02, 0x4a
	.zero		1
	.zero		1


	//----- nvinfo : EIATTR_EXIT_INSTR_OFFSETS
	.align		4
        /*00cc*/ 	.byte	0x04, 0x1c
        /*00ce*/ 	.short	(.L_2913 - .L_2912)


	//   ....[0]....
.L_2912:
        /*00d0*/ 	.word	0x000004a0


	//   ....[1]....
        /*00d4*/ 	.word	0x00007e20


	//----- nvinfo : EIATTR_MAX_THREADS
	.align		4
.L_2913:
        /*00d8*/ 	.byte	0x04, 0x05
        /*00da*/ 	.short	(.L_2915 - .L_2914)
.L_2914:
        /*00dc*/ 	.word	0x00000040
        /*00e0*/ 	.word	0x00000001
        /*00e4*/ 	.word	0x00000001


	//----- nvinfo : EIATTR_CRS_STACK_SIZE
	.align		4
.L_2915:
        /*00e8*/ 	.byte	0x04, 0x1e
        /*00ea*/ 	.short	(.L_2917 - .L_2916)
.L_2916:
        /*00ec*/ 	.word	0x00000000


	//----- nvinfo : EIATTR_CBANK_PARAM_SIZE
	.align		4
.L_2917:
        /*00f0*/ 	.byte	0x03, 0x19
        /*00f2*/ 	.short	0x0118


	//----- nvinfo : EIATTR_PARAM_CBANK
	.align		4
        /*00f4*/ 	.byte	0x04, 0x0a
        /*00f6*/ 	.short	(.L_2919 - .L_2918)
	.align		4
.L_2918:
        /*00f8*/ 	.word	index@(.nv.constant0._Z25selective_scan_fwd_kernelI32Selective_Scan_fwd_kernel_traitsILi64ELi16ELi1ELb0ELb1ELb1ELb1EN3c108BFloat16EfEEv13SSMParamsBase)
        /*00fc*/ 	.short	0x0380
        /*00fe*/ 	.short	0x0118


	//----- nvinfo : EIATTR_SW_WAR
	.align		4
.L_2919:
        /*0100*/ 	.byte	0x04, 0x36
        /*0102*/ 	.short	(.L_2921 - .L_2920)
.L_2920:
        /*0104*/ 	.word	0x00000008
.L_2921:


//--------------------- .nv.info._Z25selective_scan_fwd_kernelI32Selective_Scan_fwd_kernel_traitsILi64ELi16ELi1ELb1ELb0ELb0ELb0EN3c108BFloat16EfEEv13SSMParamsBase --------------------------
	.section	.nv.info._Z25selective_scan_fwd_kernelI32Selective_Scan_fwd_kernel_traitsILi64ELi16ELi1ELb1ELb0ELb0ELb0EN3c108BFloat16EfEEv13SSMParamsBase,"",@"SHT_CUDA_INFO"
	.sectionflags	@""
	.align	4


	//----- nvinfo : EIATTR_CUDA_API_VERSION
	.align		4
        /*0000*/ 	.byte	0x04, 0x37
        /*0002*/ 	.short	(.L_2923 - .L_2922)
.L_2922:
        /*0004*/ 	.word	0x00000082


	//----- nvinfo : EIATTR_KPARAM_INFO
	.align		4
.L_2923:
        /*0008*/ 	.byte	0x04, 0x17
        /*000a*/ 	.short	(.L_2925 - .L_2924)
.L_2924:
        /*000c*/ 	.word	0x00000000
        /*0010*/ 	.short	0x0000
        /*0012*/ 	.short	0x0000
        /*0014*/ 	.byte	0x00, 0xf0, 0x61, 0x04


	//----- nvinfo : EIATTR_SPARSE_MMA_MASK
	.align		4
.L_2925:
        /*0018*/ 	.byte	0x03, 0x50
        /*001a*/ 	.short	0x0000


	//----- nvinfo : EIATTR_MAXREG_COUNT
	.align		4
        /*001c*/ 	.byte	0x03, 0x1b
        /*001e*/ 	.short	0x00a8


	//----- nvinfo : EIATTR_NUM_BARRIERS
	.align		4
        /*0020*/ 	.byte	0x02, 0x4c
        /*0022*/ 	.byte	0x01
	.zero		1


	//----- nvinfo : EIATTR_MERCURY_ISA_VERSION
	.align		4
        /*0024*/ 	.byte	0x03, 0x5f
        /*0026*/ 	.short	0x0101


	//----- nvinfo : EIATTR_COOP_GROUP_MASK_REGIDS
	.align		4
        /*0028*/ 	.byte	0x04, 0x29
        /*002a*/ 	.short	(.L_2927 - .L_2926)


	//   ....[0]....
.L_2926:
        /*002c*/ 	.word	0xffffffff


	//   ....[1]....
        /*0030*/ 	.word	0xffffffff


	//   ....[2]....
        /*0034*/ 	.word	0xffffffff


	//   ....[3]....
        /*0038*/ 	.word	0xffffffff


	//   ....[4]....
        /*003c*/ 	.word	0xffffffff


	//   ....[5]....
        /*0040*/ 	.word	0xffffffff


	//   ....[6]....
        /*0044*/ 	.word	0xffffffff


	//   ....[7]....
        /*0048*/ 	.word	0xffffffff


	//   ....[8]....
        /*004c*/ 	.word	0xffffffff


	//   ....[9]....
        /*0050*/ 	.word	0xffffffff


	//   ....[10]....
        /*0054*/ 	.word	0xffffffff


	//   ....[11]....
        /*0058*/ 	.word	0xffffffff


	//   ....[12]....
        /*005c*/ 	.word	0xffffffff


	//   ....[13]....
        /*0060*/ 	.word	0xffffffff


	//   ....[14]....
        /*0064*/ 	.word	0xffffffff


	//----- nvinfo : EIATTR_COOP_GROUP_INSTR_OFFSETS
	.align		4
.L_2927:
        /*0068*/ 	.byte	0x04, 0x28
        /*006a*/ 	.short	(.L_2929 - .L_2928)


	//   ....[0]....
.L_2928:
        /*006c*/ 	.word	0x000006e0


	//   ....[1]....
        /*0070*/ 	.word	0x00000770


	//   ....[2]....
        /*0074*/ 	.word	0x000035d0


	//   ....[3]....
        /*0078*/ 	.word	0x00003680


	//   ....[4]....
        /*007c*/ 	.word	0x000036c0


	//   ....[5]....
        /*0080*/ 	.word	0x000036f0


	//   ....[6]....
        /*0084*/ 	.word	0x00003720


	//   ....[7]....
        /*0088*/ 	.word	0x00003750


	//   ....[8]....
        /*008c*/ 	.word	0x000037a0


	//   ....[9]....
        /*0090*/ 	.word	0x000037b0


	//   ....[10]....
        /*0094*/ 	.word	0x00003810


	//   ....[11]....
        /*0098*/ 	.word	0x00003820


	//   ....[12]....
        /*009c*/ 	.word	0x000038c0


	//   ....[13]....
        /*00a0*/ 	.word	0x000038d0


	//   ....[14]....
        /*00a4*/ 	.word	0x00003ec0


	//----- nvinfo : EIATTR_VRC_CTA_INIT_COUNT
	.align		4
.L_2929:
        /*00a8*/ 	.byte	0x02, 0x4a
	.zero		1
	.zero		1


	//----- nvinfo : EIATTR_EXIT_INSTR_OFFSETS
	.align		4
        /*00ac*/ 	.byte	0x04, 0x1c
        /*00ae*/ 	.short	(.L_2931 - .L_2930)


	//   ....[0]....
.L_2930:
        /*00b0*/ 	.word	0x00000230


	//   ....[1]....
        /*00b4*/ 	.word	0x00003f70


	//----- nvinfo : EIATTR_MAX_THREADS
	.align		4
.L_2931:
        /*00b8*/ 	.byte	0x04, 0x05
        /*00ba*/ 	.short	(.L_2933 - .L_2932)
.L_2932:
        /*00bc*/ 	.word	0x00000040
        /*00c0*/ 	.word	0x00000001
        /*00c4*/ 	.word	0x00000001


	//----- nvinfo : EIATTR_CRS_STACK_SIZE
	.align		4
.L_2933:
        /*00c8*/ 	.byte	0x04, 0x1e
        /*00ca*/ 	.short	(.L_2935 - .L_2934)
.L_2934:
        /*00cc*/ 	.word	0x00000000


	//----- nvinfo : EIATTR_CBANK_PARAM_SIZE
	.align		4
.L_2935:
        /*00d0*/ 	.byte	0x03, 0x19
        /*00d2*/ 	.short	0x0118


	//----- nvinfo : EIATTR_PARAM_CBANK
	.align		4
        /*00d4*/ 	.byte	0x04, 0x0a
        /*00d6*/ 	.short	(.L_2937 - .L_2936)
	.align		4
.L_2936:
        /*00d8*/ 	.word	index@(.nv.constant0._Z25selective_scan_fwd_kernelI32Selective_Scan_fwd_kernel_traitsILi64ELi16ELi1ELb1ELb0ELb0ELb0EN3c108BFloat16EfEEv13SSMParamsBase)
        /*00dc*/ 	.short	0x0380
        /*00de*/ 	.short	0x0118


	//----- nvinfo : EIATTR_SW_WAR
	.align		4
.L_2937:
        /*00e0*/ 	.byte	0x04, 0x36
        /*00e2*/ 	.short	(.L_2939 - .L_2938)
.L_2938:
        /*00e4*/ 	.word	0x00000008
.L_2939:


//--------------------- .nv.info._Z25selective_scan_fwd_kernelI32Selective_Scan_fwd_kernel_traitsILi64ELi16ELi1ELb1ELb0ELb0ELb1EN3c108BFloat16EfEEv13SSMParamsBase --------------------------
	.section	.nv.info._Z25selective_scan_fwd_kernelI32Selective_Scan_fwd_kernel_traitsILi64ELi16ELi1ELb1ELb0ELb0ELb1EN3c108BFloat16EfEEv13SSMParamsBase,"",@"SHT_CUDA_INFO"
	.sectionflags	@""
	.align	4


	//----- nvinfo : EIATTR_CUDA_API_VERSION
	.align		4
        /*0000*/ 	.byte	0x04, 0x37
        /*0002*/ 	.short	(.L_2941 - .L_2940)
.L_2940:
        /*0004*/ 	.word	0x00000082


	//----- nvinfo : EIATTR_KPARAM_INFO
	.align		4
.L_2941:
        /*0008*/ 	.byte	0x04, 0x17
        /*000a*/ 	.short	(.L_2943 - .L_2942)
.L_2942:
        /*000c*/ 	.word	0x00000000
        /*0010*/ 	.short	0x0000
        /*0012*/ 	.short	0x0000
        /*0014*/ 	.byte	0x00, 0xf0, 0x61, 0x04


	//----- nvinfo : EIATTR_SPARSE_MMA_MASK
	.align		4
.L_2943:
        /*0018*/ 	.byte	0x03, 0x50
        /*001a*/ 	.short	0x0000


	//----- nvinfo : EIATTR_MAXREG_COUNT
	.align		4
        /*001c*/ 	.byte	0x03, 0x1b
        /*001e*/ 	.short	0x00a8


	//----- nvinfo : EIATTR_NUM_BARRIERS
	.align		4
        /*0020*/ 	.byte	0x02, 0x4c
        /*0022*/ 	.byte	0x01
	.zero		1


	//----- nvinfo : EIATTR_MERCURY_ISA_VERSION
	.align		4
        /*0024*/ 	.byte	0x03, 0x5f
        /*0026*/ 	.short	0x0101


	//----- nvinfo : EIATTR_COOP_GROUP_MASK_REGIDS
	.align		4
        /*0028*/ 	.byte	0x04, 0x29
        /*002a*/ 	.short	(.L_2945 - .L_2944)


	//   ....[0]....
.L_2944:
        /*002c*/ 	.word	0xffffffff


	//   ....[1]....
        /*0030*/ 	.word	0xffffffff


	//   ....[2]....
        /*0034*/ 	.word	0xffffffff


	//   ....[3]....
        /*0038*/ 	.word	0xffffffff


	//   ....[4]....
        /*003c*/ 	.word	0xffffffff


	//   ....[5]....
        /*0040*/ 	.word	0xffffffff


	//   ....[6]....
        /*0044*/ 	.word	0xffffffff


	//   ....[7]....
        /*0048*/ 	.word	0xffffffff


	//   ....[8]....
        /*004c*/ 	.word	0xffffffff


	//   ....[9]....
        /*0050*/ 	.word	0xffffffff


	//   ....[10]....
        /*0054*/ 	.word	0xffffffff


	//   ....[11]....
        /*0058*/ 	.word	0xffffffff


	//   ....[12]....
        /*005c*/ 	.word	0xffffffff


	//   ....[13]....
        /*0060*/ 	.word	0xffffffff


	//   ....[14]....
        /*0064*/ 	.word	0xffffffff


	//   ....[15]....
        /*0068*/ 	.word	0xffffffff


	//   ....[16]....
        /*006c*/ 	.word	0xffffffff


	//----- nvinfo : EIATTR_COOP_GROUP_INSTR_OFFSETS
	.align		4
.L_2945:
        /*0070*/ 	.byte	0x04, 0x28
        /*0072*/ 	.short	(.L_2947 - .L_2946)


	//   ....[0]....
.L_2946:
        /*0074*/ 	.word	0x000005f0


	//   ....[1]....
        /*0078*/ 	.word	0x00000690


	//   ....[2]....
        /*007c*/ 	.word	0x00003520


	//   ....[3]....
        /*0080*/ 	.word	0x000035a0


	//   ....[4]....
        /*0084*/ 	.word	0x000035d0


	//   ....[5]....
        /*0088*/ 	.word	0x000035f0


	//   ....[6]....
        /*008c*/ 	.word	0x00003630


	//   ....[7]....
        /*0090*/ 	.word	0x00003650


	//   ....[8]....
        /*0094*/ 	.word	0x000036d0


	//   ....[9]....
        /*0098*/ 	.word	0x000036e0


	//   ....[10]....
        /*009c*/ 	.word	0x00003730


	//   ....[11]....
        /*00a0*/ 	.word	0x00003740


	//   ....[12]....
        /*00a4*/ 	.word	0x00003800


	//   ....[13]....
        /*00a8*/ 	.word	0x00003810


	//   ....[14]....
        /*00ac*/ 	.word	0x00003e40


	//   ....[15]....
        /*00b0*/ 	.word	0x00004040


	//   ....[16]....
        /*00b4*/ 	.word	0x00004920


	//----- nvinfo : EIATTR_VRC_CTA_INIT_COUNT
	.align		4
.L_2947:
        /*00b8*/ 	.byte	0x02, 0x4a
	.zero		1
	.zero		1


	//----- nvinfo : EIATTR_EXIT_INSTR_OFFSETS
	.align		4
        /*00bc*/ 	.byte	0x04, 0x1c
        /*00be*/ 	.short	(.L_2949 - .L_2948)


	//   ....[0]....
.L_2948:
        /*00c0*/ 	.word	0x00000200


	//   ....[1]....
        /*00c4*/ 	.word	0x000049b0


	//----- nvinfo : EIATTR_MAX_THREADS
	.align		4
.L_2949:
        /*00c8*/ 	.byte	0x04, 0x05
        /*00ca*/ 	.short	(.L_2951 - .L_2950)
.L_2950:
        /*00cc*/ 	.word	0x00000040
        /*00d0*/ 	.word	0x00000001
        /*00d4*/ 	.word	0x00000001


	//----- nvinfo : EIATTR_CRS_STACK_SIZE
	.align		4
.L_2951:
        /*00d8*/ 	.byte	0x04, 0x1e
        /*00da*/ 	.short	(.L_2953 - .L_2952)
.L_2952:
        /*00dc*/ 	.word	0x00000000


	//----- nvinfo : EIATTR_CBANK_PARAM_SIZE
	.align		4
.L_2953:
        /*00e0*/ 	.byte	0x03, 0x19
        /*00e2*/ 	.short	0x0118


	//----- nvinfo : EIATTR_PARAM_CBANK
	.align		4
        /*00e4*/ 	.byte	0x04, 0x0a
        /*00e6*/ 	.short	(.L_2955 - .L_2954)
	.align		4
.L_2954:
        /*00e8*/ 	.word	index@(.nv.constant0._Z25selective_scan_fwd_kernelI32Selective_Scan_fwd_kernel_traitsILi64ELi16ELi1ELb1ELb0ELb0ELb1EN3c108BFloat16EfEEv13SSMParamsBase)
        /*00ec*/ 	.short	0x0380
        /*00ee*/ 	.short	0x0118


	//----- nvinfo : EIATTR_SW_WAR
	.align		4
.L_2955:
        /*00f0*/ 	.byte	0x04, 0x36
        /*00f2*/ 	.short	(.L_2957 - .L_2956)
.L_2956:
        /*00f4*/ 	.word	0x00000008
.L_2957:


//--------------------- .nv.info._Z25selective_scan_fwd_kernelI32Selective_Scan_fwd_kernel_traitsILi64ELi16ELi1ELb1ELb0ELb1ELb0EN3c108BFloat16EfEEv13SSMParamsBase --------------------------
	.section	.nv.info._Z25selective_scan_fwd_kernelI32Selective_Scan_fwd_kernel_traitsILi64ELi16ELi1ELb1ELb0ELb1ELb0EN3c108BFloat16EfEEv13SSMParamsBase,"",@"SHT_CUDA_INFO"
	.sectionflags	@""
	.align	4


	//----- nvinfo : EIATTR_CUDA_API_VERSION
	.align		4
        /*0000*/ 	.byte	0x04, 0x37
        /*0002*/ 	.short	(.L_2959 - .L_2958)
.L_2958:
        /*0004*/ 	.word	0x00000082


	//----- nvinfo : EIATTR_KPARAM_INFO
	.align		4
.L_2959:
        /*0008*/ 	.byte	0x04, 0x17
        /*000a*/ 	.short	(.L_2961 - .L_2960)
.L_2960:
        /*000c*/ 	.word	0x00000000
        /*0010*/ 	.short	0x0000
        /*0012*/ 	.short	0x0000
        /*0014*/ 	.byte	0x00, 0xf0, 0x61, 0x04


	//----- nvinfo : EIATTR_SPARSE_MMA_MASK
	.align		4
.L_2961:
        /*0018*/ 	.byte	0x03, 0x50
        /*001a*/ 	.short	0x0000


	//----- nvinfo : EIATTR_MAXREG_COUNT
	.align		4
        /*001c*/ 	.byte	0x03, 0x1b
        /*001e*/ 	.short	0x00a8


	//----- nvinfo : EIATTR_NUM_BARRIERS
	.align		4
        /*0020*/ 	.byte	0x02, 0x4c
        /*0022*/ 	.byte	0x01
	.zero		1


	//----- nvinfo : EIATTR_MERCURY_ISA_VERSION
	.align		4
        /*0024*/ 	.byte	0x03, 0x5f
        /*0026*/ 	.short	0x0101


	//----- nvinfo : EIATTR_COOP_GROUP_MASK_REGIDS
	.align		4
        /*0028*/ 	.byte	0x04, 0x29
        /*002a*/ 	.short	(.L_2963 - .L_2962)


	//   ....[0]....
.L_2962:
        /*002c*/ 	.word	0xffffffff


	//   ....[1]....
        /*0030*/ 	.word	0xffffffff


	//   ....[2]....
        /*0034*/ 	.word	0xffffffff


	//   ....[3]....
        /*0038*/ 	.word	0xffffffff


	//   ....[4]....
        /*003c*/ 	.word	0xffffffff


	//   ....[5]....
        /*0040*/ 	.word	0xffffffff


	//   ....[6]....
        /*0044*/ 	.word	0xffffffff


	//   ....[7]....
        /*0048*/ 	.word	0xffffffff


	//   ....[8]....
        /*004c*/ 	.word	0xffffffff


	//   ....[9]....
        /*0050*/ 	.word	0xffffffff


	//   ....[10]....
        /*0054*/ 	.word	0xffffffff


	//   ....[11]....
        /*0058*/ 	.word	0xffffffff


	//   ....[12]....
        /*005c*/ 	.word	0xffffffff


	//   ....[13]....
        /*0060*/ 	.word	0xffffffff


	//   ....[14]....
        /*0064*/ 	.word	0xffffffff


	//   ....[15]....
        /*0068*/ 	.word	0xffffffff


	//----- nvinfo : EIATTR_COOP_GROUP_INSTR_OFFSETS
	.align		4
.L_2963:
        /*006c*/ 	.byte	0x04, 0x28
        /*006e*/ 	.short	(.L_2965 - .L_2964)


	//   ....[0]....
.L_2964:
        /*0070*/ 	.word	0x00000820


	//   ....[1]....
        /*0074*/ 	.word	0x000008d0


	//   ....[2]....
        /*0078*/ 	.word	0x00003770


	//   ....[3]....
        /*007c*/ 	.word	0x000037c0


	//   ....[4]....
        /*0080*/ 	.word	0x000037f0


	//   ....[5]....
        /*0084*/ 	.word	0x00003810


	//   ....[6]....
        /*0088*/ 	.word	0x00003860


	//   ....[7]....
        /*008c*/ 	.word	0x00003880


	//   ....[8]....
        /*0090*/ 	.word	0x000038d0


	//   ....[9]....
        /*0094*/ 	.word	0x00003950


	//   ....[10]....
        /*0098*/ 	.word	0x00003960


	//   ....[11]....
        /*009c*/ 	.word	0x000039b0


	//   ....[12]....
        /*00a0*/ 	.word	0x000039c0


	//   ....[13]....
        /*00a4*/ 	.word	0x00003a70


	//   ....[14]....
        /*00a8*/ 	.word	0x00003a80


	//   ....[15]....
        /*00ac*/ 	.word	0x00004350


	//----- nvinfo : EIATTR_VRC_CTA_INIT_COUNT
	.align		4
.L_2965:
        /*00b0*/ 	.byte	0x02, 0x4a
	.zero		1
	.zero		1


	//----- nvinfo : EIATTR_EXIT_INSTR_OFFSETS
	.align		4
        /*00b4*/ 	.byte	0x04, 0x1c
        /*00b6*/ 	.short	(.L_2967 - .L_2966)


	//   ....[0]....
.L_2966:
        /*00b8*/ 	.word	0x00000420


	//   ....[1]....
        /*00bc*/ 	.word	0x00004430


	//----- nvinfo : EIATTR_MAX_THREADS
	.align		4
.L_2967:
        /*00c0*/ 	.byte	0x04, 0x05
        /*00c2*/ 	.short	(.L_2969 - .L_2968)
.L_2968:
        /*00c4*/ 	.word	0x00000040
        /*00c8*/ 	.word	0x00000001
        /*00cc*/ 	.word	0x00000001


	//----- nvinfo : EIATTR_CRS_STACK_SIZE
	.align		4
.L_2969:
        /*00d0*/ 	.byte	0x04, 0x1e
        /*00d2*/ 	.short	(.L_2971 - .L_2970)
.L_2970:
        /*00d4*/ 	.word	0x00000000


	//----- nvinfo : EIATTR_CBANK_PARAM_SIZE
	.align		4
.L_2971:
        /*00d8*/ 	.byte	0x03, 0x19
        /*00da*/ 	.short	0x0118


	//----- nvinfo : EIATTR_PARAM_CBANK
	.align		4
        /*00dc*/ 	.byte	0x04, 0x0a
        /*00de*/ 	.short	(.L_2973 - .L_2972)
	.align		4
.L_2972:
        /*00e0*/ 	.word	index@(.nv.constant0._Z25selective_scan_fwd_kernelI32Selective_Scan_fwd_kernel_traitsILi64ELi16ELi1ELb1ELb0ELb1ELb0EN3c108BFloat16EfEEv13SSMParamsBase)
        /*00e4*/ 	.short	0x0380
        /*00e6*/ 	.short	0x0118


	//----- nvinfo : EIATTR_SW_WAR
	.align		4
.L_2973:
        /*00e8*/ 	.byte	0x04, 0x36
        /*00ea*/ 	.short	(.L_2975 - .L_2974)
.L_2974:
        /*00ec*/ 	.word	0x00000008
.L_2975:


//--------------------- .nv.info._Z25selective_scan_fwd_kernelI32Selective_Scan_fwd_kernel_traitsILi64ELi16ELi1ELb1ELb0ELb1ELb1EN3c108BFloat16EfEEv13SSMParamsBase --------------------------
	.section	.nv.info._Z25selective_scan_fwd_kernelI32Selective_Scan_fwd_kernel_traitsILi64ELi16ELi1ELb1ELb0ELb1ELb1EN3c108BFloat16EfEEv13SSMParamsBase,"",@"SHT_CUDA_INFO"
	.sectionflags	@""
	.align	4


	//----- nvinfo : EIATTR_CUDA_API_VERSION
	.align		4
        /*0000*/ 	.byte	0x04, 0x37
        /*0002*/ 	.short	(.L_2977 - .L_2976)
.L_2976:
        /*0004*/ 	.word	0x00000082


	//----- nvinfo : EIATTR_KPARAM_INFO
	.align		4
.L_2977:
        /*0008*/ 	.byte	0x04, 0x17
        /*000a*/ 	.short	(.L_2979 - .L_2978)
.L_2978:
        /*000c*/ 	.word	0x00000000
        /*0010*/ 	.short	0x0000
        /*0012*/ 	.short	0x0000
        /*0014*/ 	.byte	0x00, 0xf0, 0x61, 0x04


	//----- nvinfo : EIATTR_SPARSE_MMA_MASK
	.align		4
.L_2979:
        /*0018*/ 	.byte	0x03, 0x50
        /*001a*/ 	.short	0x0000


	//----- nvinfo : EIATTR_MAXREG_COUNT
	.align		4
        /*001c*/ 	.byte	0x03, 0x1b
        /*001e*/ 	.short	0x00a8


	//----- nvinfo : EIATTR_NUM_BARRIERS
	.align		4
        /*0020*/ 	.byte	0x02, 0x4c
        /*0022*/ 	.byte	0x01
	.zero		1


	//----- nvinfo : EIATTR_MERCURY_ISA_VERSION
	.align		4
        /*0024*/ 	.byte	0x03, 0x5f
        /*0026*/ 	.short	0x0101


	//----- nvinfo : EIATTR_COOP_GROUP_MASK_REGIDS
	.align		4
        /*0028*/ 	.byte	0x04, 0x29
        /*002a*/ 	.short	(.L_2981 - .L_2980)


	//   ....[0]....
.L_2980:
        /*002c*/ 	.word	0xffffffff


	//   ....[1]....
        /*0030*/ 	.word	0xffffffff


	//   ....[2]....
        /*0034*/ 	.word	0xffffffff


	//   ....[3]....
        /*0038*/ 	.word	0xffffffff


	//   ....[4]....
        /*003c*/ 	.word	0xffffffff


	//   ....[5]....
        /*0040*/ 	.word	0xffffffff


	//   ....[6]....
        /*0044*/ 	.word	0xffffffff


	//   ....[7]....
        /*0048*/ 	.word	0xffffffff


	//   ....[8]....
        /*004c*/ 	.word	0xffffffff


	//   ....[9]....
        /*0050*/ 	.word	0xffffffff


	//   ....[10]....
        /*0054*/ 	.word	0xffffffff


	//   ....[11]....
        /*0058*/ 	.word	0xffffffff


	//   ....[12]....
        /*005c*/ 	.word	0xffffffff


	//   ....[13]....
        /*0060*/ 	.word	0xffffffff


	//   ....[14]....
        /*0064*/ 	.word	0xffffffff


	//   ....[15]....
        /*0068*/ 	.word	0xffffffff


	//   ....[16]....
        /*006c*/ 	.word	0xffffffff


	//   ....[17]....
        /*0070*/ 	.word	0xffffffff


	//----- nvinfo : EIATTR_COOP_GROUP_INSTR_OFFSETS
	.align		4
.L_2981:
        /*0074*/ 	.byte	0x04, 0x28
        /*0076*/ 	.short	(.L_2983 - .L_2982)


	//   ....[0]....
.L_2982:
        /*0078*/ 	.word	0x000007d0


	//   ....[1]....
        /*007c*/ 	.word	0x00000870


	//   ....[2]....
        /*0080*/ 	.word	0x00003710


	//   ....[3]....
        /*0084*/ 	.word	0x00003760


	//   ....[4]....
        /*0088*/ 	.word	0x00003790


	//   ....[5]....
        /*008c*/ 	.word	0x000037b0


	//   ....[6]....
        /*0090*/ 	.word	0x00003800


	//   ....[7]....
        /*0094*/ 	.word	0x00003820


	//   ....[8]....
        /*0098*/ 	.word	0x00003870


	//   ....[9]....
        /*009c*/ 	.word	0x000038f0


	//   ....[10]....
        /*00a0*/ 	.word	0x00003900


	//   ....[11]....
        /*00a4*/ 	.word	0x00003950


	//   ....[12]....
        /*00a8*/ 	.word	0x00003960


	//   ....[13]....
        /*00ac*/ 	.word	0x00003a10


	//   ....[14]....
        /*00b0*/ 	.word	0x00003a20


	//   ....[15]....
        /*00b4*/ 	.word	0x000042d0


	//   ....[16]....
        /*00b8*/ 	.word	0x00004510


	//   ....[17]....
        /*00bc*/ 	.word	0x00004dc0


	//----- nvinfo : EIATTR_VRC_CTA_INIT_COUNT
	.align		4
.L_2983:
        /*00c0*/ 	.byte	0x02, 0x4a
	.zero		1
	.zero		1


	//----- nvinfo : EIATTR_EXIT_INSTR_OFFSETS
	.align		4
        /*00c4*/ 	.byte	0x04, 0x1c
        /*00c6*/ 	.short	(.L_2985 - .L_2984)


	//   ....[0]....
.L_2984:
        /*00c8*/ 	.word	0x00000400


	//   ....[1]....
        /*00cc*/ 	.word	0x00004e90


	//----- nvinfo : EIATTR_MAX_THREADS
	.align		4
.L_2985:
        /*00d0*/ 	.byte	0x04, 0x05
        /*00d2*/ 	.short	(.L_2987 - .L_2986)
.L_2986:
        /*00d4*/ 	.word	0x00000040
        /*00d8*/ 	.word	0x00000001
        /*00dc*/ 	.word	0x00000001


	//----- nvinfo : EIATTR_CRS_STACK_SIZE
	.align		4
.L_2987:
        /*00e0*/ 	.byte	0x04, 0x1e
        /*00e2*/ 	.short	(.L_2989 - .L_2988)
.L_2988:
        /*00e4*/ 	.word	0x00000000


	//----- nvinfo : EIATTR_CBANK_PARAM_SIZE
	.align		4
.L_2989:
        /*00e8*/ 	.byte	0x03, 0x19
        /*00ea*/ 	.short	0x0118


	//----- nvinfo : EIATTR_PARAM_CBANK
	.align		4
        /*00ec*/ 	.byte	0x04, 0x0a
        /*00ee*/ 	.short	(.L_2991 - .L_2990)
	.align		4
.L_2990:
        /*00f0*/ 	.word	index@(.nv.constant0._Z25selective_scan_fwd_kernelI32Selective_Scan_fwd_kernel_traitsILi64ELi16ELi1ELb1ELb0ELb1ELb1EN3c108BFloat16EfEEv13SSMParamsBase)
        /*00f4*/ 	.short	0x0380
        /*00f6*/ 	.short	0x0118


	//----- nvinfo : EIATTR_SW_WAR
	.align		4
.L_2991:
        /*00f8*/ 	.byte	0x04, 0x36
        /*00fa*/ 	.short	(.L_2993 - .L_2992)
.L_2992:
        /*00fc*/ 	.word	0x00000008
.L_2993:


//--------------------- .nv.info._Z25selective_scan_fwd_kernelI32Selective_Scan_fwd_kernel_traitsILi64ELi16ELi1ELb1ELb1ELb0ELb0EN3c108BFloat16EfEEv13SSMParamsBase --------------------------
	.section	.nv.info._Z25selective_scan_fwd_kernelI32Selective_Scan_fwd_kernel_traitsILi64ELi16ELi1ELb1ELb1ELb0ELb0EN3c108BFloat16EfEEv13SSMParamsBase,"",@"SHT_CUDA_INFO"
	.sectionflags	@""
	.align	4


	//----- nvinfo : EIATTR_CUDA_API_VERSION
	.align		4
        /*0000*/ 	.byte	0x04, 0x37
        /*0002*/ 	.short	(.L_2995 - .L_2994)
.L_2994:
        /*0004*/ 	.word	0x00000082


	//----- nvinfo : EIATTR_KPARAM_INFO
	.align		4
.L_2995:
        /*0008*/ 	.byte	0x04, 0x17
        /*000a*/ 	.short	(.L_2997 - .L_2996)
.L_2996:
        /*000c*/ 	.word	0x00000000
        /*0010*/ 	.short	0x0000
        /*0012*/ 	.short	0x0000
        /*0014*/ 	.byte	0x00, 0xf0, 0x61, 0x04


	//----- nvinfo : EIATTR_SPARSE_MMA_MASK
	.align		4
.L_2997:
        /*0018*/ 	.byte	0x03, 0x50
        /*001a*/ 	.short	0x0000


	//----- nvinfo : EIATTR_MAXREG_COUNT
	.align		4
        /*001c*/ 	.byte	0x03, 0x1b
        /*001e*/ 	.short	0x00a8


	//----- nvinfo : EIATTR_NUM_BARRIERS
	.align		4
        /*0020*/ 	.byte	0x02, 0x4c
        /*0022*/ 	.byte	0x01
	.zero		1


	//----- nvinfo : EIATTR_MERCURY_ISA_VERSION
	.align		4
        /*0024*/ 	.byte	0x03, 0x5f
        /*0026*/ 	.short	0x0101


	//----- nvinfo : EIATTR_COOP_GROUP_MASK_REGIDS
	.align		4
        /*0028*/ 	.byte	0x04, 0x29
        /*002a*/ 	.short	(.L_2999 - .L_2998)


	//   ....[0]....
.L_2998:
        /*002c*/ 	.word	0xffffffff


	//   ....[1]....
        /*0030*/ 	.word	0xffffffff


	//   ....[2]....
        /*0034*/ 	.word	0xffffffff


	//   ....[3]....
        /*0038*/ 	.word	0xffffffff


	//   ....[4]....
        /*003c*/ 	.word	0xffffffff


	//   ....[5]....
        /*0040*/ 	.word	0xffffffff


	//   ....[6]....
        /*0044*/ 	.word	0xffffffff


	//   ....[7]....
        /*0048*/ 	.word	0xffffffff


	//   ....[8]....
        /*004c*/ 	.word	0xffffffff


	//   ....[9]....
        /*0050*/ 	.word	0xffffffff


	//   ....[10]....
        /*0054*/ 	.word	0xffffffff


	//   ....[11]....
        /*0058*/ 	.word	0xffffffff


	//   ....[12]....
        /*005c*/ 	.word	0xffffffff


	//   ....[13]....
        /*0060*/ 	.word	0xffffffff


	//   ....[14]....
        /*0064*/ 	.word	0xffffffff


	//   ....[15]....
        /*0068*/ 	.word	0xffffffff


	//----- nvinfo : EIATTR_COOP_GROUP_INSTR_OFFSETS
	.align		4
.L_2999:
        /*006c*/ 	.byte	0x04, 0x28
        /*006e*/ 	.short	(.L_3001 - .L_3000)


	//   ....[0]....
.L_3000:
        /*0070*/ 	.word	0x00000830


	//   ....[1]....
        /*0074*/ 	.word	0x000008d0


	//   ....[2]....
        /*0078*/ 	.word	0x00003390


	//   ....[3]....
        /*007c*/ 	.word	0x000039f0


	//   ....[4]....
        /*0080*/ 	.word	0x00003a60


	//   ....[5]....
        /*0084*/ 	.word	0x00003aa0


	//   ....[6]....
        /*0088*/ 	.word	0x00003ac0


	//   ....[7]....
        /*008c*/ 	.word	0x00003b00


	//   ....[8]....
        /*0090*/ 	.word	0x00003b20


	//   ....[9]....
        /*0094*/ 	.word	0x00003b70


	//   ....[10]....
        /*0098*/ 	.word	0x00003b80


	//   ....[11]....
        /*009c*/ 	.word	0x00003bd0


	//   ....[12]....
        /*00a0*/ 	.word	0x00003be0


	//   ....[13]....
        /*00a4*/ 	.word	0x00003cd0


	//   ....[14]....
        /*00a8*/ 	.word	0x00003ce0


	//   ....[15]....
        /*00ac*/ 	.word	0x00004330


	//----- nvinfo : EIATTR_VRC_CTA_INIT_COUNT
	.align		4
.L_3001:
        /*00b0*/ 	.byte	0x02, 0x4a
	.zero		1
	.zero		1


	//----- nvinfo : EIATTR_EXIT_INSTR_OFFSETS
	.align		4
        /*00b4*/ 	.byte	0x04, 0x1c
        /*00b6*/ 	.short	(.L_3003 - .L_3002)


	//   ....[0]....
.L_3002:
        /*00b8*/ 	.word	0x00000420


	//   ....[1]....
        /*00bc*/ 	.word	0x00004410


	//----- nvinfo : EIATTR_MAX_THREADS
	.align		4
.L_3003:
        /*00c0*/ 	.byte	0x04, 0x05
        /*00c2*/ 	.short	(.L_3005 - .L_3004)
.L_3004:
        /*00c4*/ 	.word	0x00000040
        /*00c8*/ 	.word	0x00000001
        /*00cc*/ 	.word	0x00000001


	//----- nvinfo : EIATTR_CRS_STACK_SIZE
	.align		4
.L_3005:
        /*00d0*/ 	.byte	0x04, 0x1e
        /*00d2*/ 	.short	(.L_3007 - .L_3006)
.L_3006:
        /*00d4*/ 	.word	0x00000000


	//----- nvinfo : EIATTR_CBANK_PARAM_SIZE
	.align		4
.L_3007:
        /*00d8*/ 	.byte	0x03, 0x19
        /*00da*/ 	.short	0x0118


	//----- nvinfo : EIATTR_PARAM_CBANK
	.align		4
        /*00dc*/ 	.byte	0x04, 0x0a
        /*00de*/ 	.short	(.L_3009 - .L_3008)
	.align		4
.L_3008:
        /*00e0*/ 	.word	index@(.nv.constant0._Z25selective_scan_fwd_kernelI32Selective_Scan_fwd_kernel_traitsILi64ELi16ELi1ELb1ELb1ELb0ELb0EN3c108BFloat16EfEEv13SSMParamsBase)
        /*00e4*/ 	.short	0x0380
        /*00e6*/ 	.short	0x0118


	//----- nvinfo : EIATTR_SW_WAR
	.align		4
.L_3009:
        /*00e8*/ 	.byte	0x04, 0x36
        /*00ea*/ 	.short	(.L_3011 - .L_3010)
.L_3010:
        /*00ec*/ 	.word	0x00000008
.L_3011:


//--------------------- .nv.info._Z25selective_scan_fwd_kernelI32Selective_Scan_fwd_kernel_traitsILi64ELi16ELi1ELb1ELb1ELb0ELb1EN3c108BFloat16EfEEv13SSMParamsBase --------------------------
	.section	.nv.info._Z25selective_scan_fwd_kernelI32Selective_Scan_fwd_kernel_traitsILi64ELi16ELi1ELb1ELb1ELb0ELb1EN3c108BFloat16EfEEv13SSMParamsBase,"",@"SHT_CUDA_INFO"
	.sectionflags	@""
	.align	4


	//----- nvinfo : EIATTR_CUDA_API_VERSION
	.align		4
        /*0000*/ 	.byte	0x04, 0x37
        /*0002*/ 	.short	(.L_3013 - .L_3012)
.L_3012:
        /*0004*/ 	.word	0x00000082


	//----- nvinfo : EIATTR_KPARAM_INFO
	.align		4
.L_3013:
        /*0008*/ 	.byte	0x04, 0x17
        /*000a*/ 	.short	(.L_3015 - .L_3014)
.L_3014:
        /*000c*/ 	.word	0x00000000
        /*0010*/ 	.short	0x0000
        /*0012*/ 	.short	0x0000
        /*0014*/ 	.byte	0x00, 0xf0, 0x61, 0x04


	//----- nvinfo : EIATTR_SPARSE_MMA_MASK
	.align		4
.L_3015:
        /*0018*/ 	.byte	0x03, 0x50
        /*001a*/ 	.short	0x0000


	//----- nvinfo : EIATTR_MAXREG_COUNT
	.align		4
        /*001c*/ 	.byte	0x03, 0x1b
        /*001e*/ 	.short	0x00a8


	//----- nvinfo : EIATTR_NUM_BARRIERS
	.align		4
        /*0020*/ 	.byte	0x02, 0x4c
        /*0022*/ 	.byte	0x01
	.zero		1


	//----- nvinfo : EIATTR_MERCURY_ISA_VERSION
	.align		4
        /*0024*/ 	.byte	0x03, 0x5f
        /*0026*/ 	.short	0x0101


	//----- nvinfo : EIATTR_COOP_GROUP_MASK_REGIDS
	.align		4
        /*0028*/ 	.byte	0x04, 0x29
        /*002a*/ 	.short	(.L_3017 - .L_3016)


	//   ....[0]....
.L_3016:
        /*002c*/ 	.word	0xffffffff


	//   ....[1]....
        /*0030*/ 	.word	0xffffffff


	//   ....[2]....
        /*0034*/ 	.word	0xffffffff


	//   ....[3]....
        /*0038*/ 	.word	0xffffffff


	//   ....[4]....
        /*003c*/ 	.word	0xffffffff


	//   ....[5]....
        /*0040*/ 	.word	0xffffffff


	//   ....[6]....
        /*0044*/ 	.word	0xffffffff


	//   ....[7]....
        /*0048*/ 	.word	0xffffffff


	//   ....[8]....
        /*004c*/ 	.word	0xffffffff


	//   ....[9]....
        /*0050*/ 	.word	0xffffffff


	//   ....[10]....
        /*0054*/ 	.word	0xffffffff


	//   ....[11]....
        /*0058*/ 	.word	0xffffffff


	//   ....[12]....
        /*005c*/ 	.word	0xffffffff


	//   ....[13]....
        /*0060*/ 	.word	0xffffffff


	//   ....[14]....
        /*0064*/ 	.word	0xffffffff


	//   ....[15]....
        /*0068*/ 	.word	0xffffffff


	//   ....[16]....
        /*006c*/ 	.word	0xffffffff


	//   ....[17]....
        /*0070*/ 	.word	0xffffffff


	//----- nvinfo : EIATTR_COOP_GROUP_INSTR_OFFSETS
	.align		4
.L_3017:
        /*0074*/ 	.byte	0x04, 0x28
        /*0076*/ 	.short	(.L_3019 - .L_3018)


	//   ....[0]....
.L_3018:
        /*0078*/ 	.word	0x000007d0


	//   ....[1]....
        /*007c*/ 	.word	0x00000870


	//   ....[2]....
        /*0080*/ 	.word	0x00003330


	//   ....[3]....
        /*0084*/ 	.word	0x00003990


	//   ....[4]....
        /*0088*/ 	.word	0x00003a00


	//   ....[5]....
        /*008c*/ 	.word	0x00003a40


	//   ....[6]....
        /*0090*/ 	.word	0x00003a60


	//   ....[7]....
        /*0094*/ 	.word	0x00003aa0


	//   ....[8]....
        /*0098*/ 	.word	0x00003ac0


	//   ....[9]....
        /*009c*/ 	.word	0x00003b10


	//   ....[10]....
        /*00a0*/ 	.word	0x00003b20


	//   ....[11]....
        /*00a4*/ 	.word	0x00003b70


	//   ....[12]....
        /*00a8*/ 	.word	0x00003b80


	//   ....[13]....
        /*00ac*/ 	.word	0x00003c70


	//   ....[14]....
        /*00b0*/ 	.word	0x00003c80


	//   ....[15]....
        /*00b4*/ 	.word	0x000042b0


	//   ....[16]....
        /*00b8*/ 	.word	0x000044f0


	//   ....[17]....
        /*00bc*/ 	.word	0x00004da0


	//----- nvinfo : EIATTR_VRC_CTA_INIT_COUNT
	.align		4
.L_3019:
        /*00c0*/ 	.byte	0x02, 0x4a
	.zero		1
	.zero		1


	//----- nvinfo : EIATTR_EXIT_INSTR_OFFSETS
	.align		4
        /*00c4*/ 	.byte	0x04, 0x1c
        /*00c6*/ 	.short	(.L_3021 - .L_3020)


	//   ....[0]....
.L_3020:
        /*00c8*/ 	.word	0x00000400


	//   ....[1]....
        /*00cc*/ 	.word	0x00004e70


	//----- nvinfo : EIATTR_MAX_THREADS
	.align		4
.L_3021:
        /*00d0*/ 	.byte	0x04, 0x05
        /*00d2*/ 	.short	(.L_3023 - .L_3022)
.L_3022:
        /*00d4*/ 	.word	0x00000040
        /*00d8*/ 	.word	0x00000001
        /*00dc*/ 	.word	0x00000001


	//----- nvinfo : EIATTR_CRS_STACK_SIZE
	.align		4
.L_3023:
        /*00e0*/ 	.byte	0x04, 0x1e
        /*00e2*/ 	.short	(.L_3025 - .L_3024)
.L_3024:
        /*00e4*/ 	.word	0x00000000


	//----- nvinfo : EIATTR_CBANK_PARAM_SIZE
	.align		4
.L_3025:
        /*00e8*/ 	.byte	0x03, 0x19
        /*00ea*/ 	.short	0x0118


	//----- nvinfo : EIATTR_PARAM_CBANK
	.align		4
        /*00ec*/ 	.byte	0x04, 0x0a
        /*00ee*/ 	.short	(.L_3027 - .L_3026)
	.align		4
.L_3026:
        /*00f0*/ 	.word	index@(.nv.constant0._Z25selective_scan_fwd_kernelI32Selective_Scan_fwd_kernel_traitsILi64ELi16ELi1ELb1ELb1ELb0ELb1EN3c108BFloat16EfEEv13SSMParamsBase)
        /*00f4*/ 	.short	0x0380
        /*00f6*/ 	.short	0x0118


	//----- nvinfo : EIATTR_SW_WAR
	.align		4
.L_3027:
        /*00f8*/ 	.byte	0x04, 0x36
        /*00fa*/ 	.short	(.L_3029 - .L_3028)
.L_3028:
        /*00fc*/ 	.word	0x00000008
.L_3029:


//--------------------- .nv.info._Z25selective_scan_fwd_kernelI32Selective_Scan_fwd_kernel_traitsILi64ELi16ELi1ELb1ELb1ELb1ELb0EN3c108BFloat16EfEEv13SSMParamsBase --------------------------
	.section	.nv.info._Z25selective_scan_fwd_kernelI32Selective_Scan_fwd_kernel_traitsILi64ELi16ELi1ELb1ELb1ELb1ELb0EN3c108BFloat16EfEEv13SSMParamsBase,"",@"SHT_CUDA_INFO"
	.sectionflags	@""
	.align	4


	//----- nvinfo : EIATTR_CUDA_API_VERSION
	.align		4
        /*0000*/ 	.byte	0x04, 0x37
        /*0002*/ 	.short	(.L_3031 - .L_3030)
.L_3030:
        /*0004*/ 	.word	0x00000082


	//----- nvinfo : EIATTR_KPARAM_INFO
	.align		4
.L_3031:
        /*0008*/ 	.byte	0x04, 0x17
        /*000a*/ 	.short	(.L_3033 - .L_3032)
.L_3032:
        /*000c*/ 	.word	0x00000000
        /*0010*/ 	.short	0x0000
        /*0012*/ 	.short	0x0000
        /*0014*/ 	.byte	0x00, 0xf0, 0x61, 0x04


	//----- nvinfo : EIATTR_SPARSE_MMA_MASK
	.align		4
.L_3033:
        /*0018*/ 	.byte	0x03, 0x50
        /*001a*/ 	.short	0x0000


	//----- nvinfo : EIATTR_MAXREG_COUNT
	.align		4
        /*001c*/ 	.byte	0x03, 0x1b
        /*001e*/ 	.short	0x00a8


	//----- nvinfo : EIATTR_NUM_BARRIERS
	.align		4
        /*0020*/ 	.byte	0x02, 0x4c
        /*0022*/ 	.byte	0x01
	.zero		1


	//----- nvinfo : EIATTR_MERCURY_ISA_VERSION
	.align		4
        /*0024*/ 	.byte	0x03, 0x5f
        /*0026*/ 	.short	0x0101


	//----- nvinfo : EIATTR_COOP_GROUP_MASK_REGIDS
	.align		4
        /*0028*/ 	.byte	0x04, 0x29
        /*002a*/ 	.short	(.L_3035 - .L_3034)


	//   ....[0]....
.L_3034:
        /*002c*/ 	.word	0xffffffff


	//   ....[1]....
        /*0030*/ 	.word	0xffffffff


	//   ....[2]....
        /*0034*/ 	.word	0xffffffff


	//   ....[3]....
        /*0038*/ 	.word	0xffffffff


	//   ....[4]....
        /*003c*/ 	.word	0xffffffff


	//   ....[5]....
        /*0040*/ 	.word	0xffffffff


	//   ....[6]....
        /*0044*/ 	.word	0xffffffff


	//   ....[7]....
        /*0048*/ 	.word	0xffffffff


	//   ....[8]....
        /*004c*/ 	.word	0xffffffff


	//   ....[9]....
        /*0050*/ 	.word	0xffffffff


	//   ....[10]....
        /*0054*/ 	.word	0xffffffff


	//   ....[11]....
        /*0058*/ 	.word	0xffffffff


	//   ....[12]....
        /*005c*/ 	.word	0xffffffff


	//   ....[13]....
        /*0060*/ 	.word	0xffffffff


	//   ....[14]....
        /*0064*/ 	.word	0xffffffff


	//   ....[15]....
        /*0068*/ 	.word	0xffffffff


	//   ....[16]....
        /*006c*/ 	.word	0xffffffff


	//----- nvinfo : EIATTR_COOP_GROUP_INSTR_OFFSETS
	.align		4
.L_3035:
        /*0070*/ 	.byte	0x04, 0x28
        /*0072*/ 	.short	(.L_3037 - .L_3036)


	//   ....[0]....
.L_3036:
        /*0074*/ 	.word	0x00000830


	//   ....[1]....
        /*0078*/ 	.word	0x000008d0


	//   ....[2]....
        /*007c*/ 	.word	0x00003380


	//   ....[3]....
        /*0080*/ 	.word	0x00003a90


	//   ....[4]....
        /*0084*/ 	.word	0x00003ae0


	//   ....[5]....
        /*0088*/ 	.word	0x00003b10


	//   ....[6]....
        /*008c*/ 	.word	0x00003b40


	//   ....[7]....
        /*0090*/ 	.word	0x00003b70


	//   ....[8]....
        /*0094*/ 	.word	0x00003ba0


	//   ....[9]....
        /*0098*/ 	.word	0x00003bf0


	//   ....[10]....
        /*009c*/ 	.word	0x00003c00


	//   ....[11]....
        /*00a0*/ 	.word	0x00003c60


	//   ....[12]....
        /*00a4*/ 	.word	0x00003c70


	//   ....[13]....
        /*00a8*/ 	.word	0x00003cc0


	//   ....[14]....
        /*00ac*/ 	.word	0x00003d60


	//   ....[15]....
        /*00b0*/ 	.word	0x00003d70


	//   ....[16]....
        /*00b4*/ 	.word	0x00004540


	//----- nvinfo : EIATTR_VRC_CTA_INIT_COUNT
	.align		4
.L_3037:
        /*00b8*/ 	.byte	0x02, 0x4a
	.zero		1
	.zero		1


	//----- nvinfo : EIATTR_EXIT_INSTR_OFFSETS
	.align		4
        /*00bc*/ 	.byte	0x04, 0x1c
        /*00be*/ 	.short	(.L_3039 - .L_3038)


	//   ....[0]....
.L_3038:
        /*00c0*/ 	.word	0x00000460


	//   ....[1]....
        /*00c4*/ 	.word	0x00004670


	//----- nvinfo : EIATTR_MAX_THREADS
	.align		4
.L_3039:
        /*00c8*/ 	.byte	0x04, 0x05
        /*00ca*/ 	.short	(.L_3041 - .L_3040)
.L_3040:
        /*00cc*/ 	.word	0x00000040
        /*00d0*/ 	.word	0x00000001
        /*00d4*/ 	.word	0x00000001


	//----- nvinfo : EIATTR_CRS_STACK_SIZE
	.align		4
.L_3041:
        /*00d8*/ 	.byte	0x04, 0x1e
        /*00da*/ 	.short	(.L_3043 - .L_3042)
.L_3042:
        /*00dc*/ 	.word	0x00000000


	//----- nvinfo : EIATTR_CBANK_PARAM_SIZE
	.align		4
.L_3043:
        /*00e0*/ 	.byte	0x03, 0x19
        /*00e2*/ 	.short	0x0118


	//----- nvinfo : EIATTR_PARAM_CBANK
	.align		4
        /*00e4*/ 	.byte	0x04, 0x0a
        /*00e6*/ 	.short	(.L_3045 - .L_3044)
	.align		4
.L_3044:
        /*00e8*/ 	.word	index@(.nv.constant0._Z25selective_scan_fwd_kernelI32Selective_Scan_fwd_kernel_traitsILi64ELi16ELi1ELb1ELb1ELb1ELb0EN3c108BFloat16EfEEv13SSMParamsBase)
        /*00ec*/ 	.short	0x0380
        /*00ee*/ 	.short	0x0118


	//----- nvinfo : EIATTR_SW_WAR
	.align		4
.L_3045:
        /*00f0*/ 	.byte	0x04, 0x36
        /*00f2*/ 	.short	(.L_3047 - .L_3046)
.L_3046:
        /*00f4*/ 	.word	0x00000008
.L_3047:


//--------------------- .nv.info._Z25selective_scan_fwd_kernelI32Selective_Scan_fwd_kernel_traitsILi64ELi16ELi1ELb1ELb1ELb1ELb1EN3c108BFloat16EfEEv13SSMParamsBase --------------------------
	.section	.nv.info._Z25selective_scan_fwd_kernelI32Selective_Scan_fwd_kernel_traitsILi64ELi16ELi1ELb1ELb1ELb1ELb1EN3c108BFloat16EfEEv13SSMParamsBase,"",@"SHT_CUDA_INFO"
	.sectionflags	@""
	.align	4


	//----- nvinfo : EIATTR_CUDA_API_VERSION
	.align		4
        /*0000*/ 	.byte	0x04, 0x37
        /*0002*/ 	.short	(.L_3049 - .L_3048)
.L_3048:
        /*0004*/ 	.word	0x00000082


	//----- nvinfo : EIATTR_KPARAM_INFO
	.align		4
.L_3049:
        /*0008*/ 	.byte	0x04, 0x17
        /*000a*/ 	.short	(.L_3051 - .L_3050)
.L_3050:
        /*000c*/ 	.word	0x00000000
        /*0010*/ 	.short	0x0000
        /*0012*/ 	.short	0x0000
        /*0014*/ 	.byte	0x00, 0xf0, 0x61, 0x04


	//----- nvinfo : EIATTR_SPARSE_MMA_MASK
	.align		4
.L_3051:
        /*0018*/ 	.byte	0x03, 0x50
        /*001a*/ 	.short	0x0000


	//----- nvinfo : EIATTR_MAXREG_COUNT
	.align		4
        /*001c*/ 	.byte	0x03, 0x1b
        /*001e*/ 	.short	0x00a8


	//----- nvinfo : EIATTR_NUM_BARRIERS
	.align		4
        /*0020*/ 	.byte	0x02, 0x4c
        /*0022*/ 	.byte	0x01
	.zero		1


	//----- nvinfo : EIATTR_MERCURY_ISA_VERSION
	.align		4
        /*0024*/ 	.byte	0x03, 0x5f
        /*0026*/ 	.short	0x0101


	//----- nvinfo : EIATTR_COOP_GROUP_MASK_REGIDS
	.align		4
        /*0028*/ 	.byte	0x04, 0x29
        /*002a*/ 	.short	(.L_3053 - .L_3052)


	//   ....[0]....
.L_3052:
        /*002c*/ 	.word	0xffffffff


	//   ....[1]....
        /*0030*/ 	.word	0xffffffff


	//   ....[2]....
        /*0034*/ 	.word	0xffffffff


	//   ....[3]....
        /*0038*/ 	.word	0xffffffff


	//   ....[4]....
        /*003c*/ 	.word	0xffffffff


	//   ....[5]....
        /*0040*/ 	.word	0xffffffff


	//   ....[6]....
        /*0044*/ 	.word	0xffffffff


	//   ....[7]....
        /*0048*/ 	.word	0xffffffff


	//   ....[8]....
        /*004c*/ 	.word	0xffffffff


	//   ....[9]....
        /*0050*/ 	.word	0xffffffff


	//   ....[10]....
        /*0054*/ 	.word	0xffffffff


	//   ....[11]....
        /*0058*/ 	.word	0xffffffff


	//   ....[12]....
        /*005c*/ 	.word	0xffffffff


	//   ....[13]....
        /*0060*/ 	.word	0xffffffff


	//   ....[14]....
        /*0064*/ 	.word	0xffffffff


	//   ....[15]....
        /*0068*/ 	.word	0xffffffff


	//   ....[16]....
        /*006c*/ 	.word	0xffffffff


	//   ....[17]....
        /*0070*/ 	.word	0xffffffff


	//   ....[18]....
        /*0074*/ 	.word	0xffffffff


	//----- nvinfo : EIATTR_COOP_GROUP_INSTR_OFFSETS
	.align		4
.L_3053:
        /*0078*/ 	.byte	0x04, 0x28
        /*007a*/ 	.short	(.L_3055 - .L_3054)


	//   ....[0]....
.L_3054:
        /*007c*/ 	.word	0x00000830


	//   ....[1]....
        /*0080*/ 	.word	0x000008d0


	//   ....[2]....
        /*0084*/ 	.word	0x00003380


	//   ....[3]....
        /*0088*/ 	.word	0x00003aa0


	//   ....[4]....
        /*008c*/ 	.word	0x00003ae0


	//   ....[5]....
        /*0090*/ 	.word	0x00003b10


	//   ....[6]....
        /*0094*/ 	.word	0x00003b40


	//   ....[7]....
        /*0098*/ 	.word	0x00003b70


	//   ....[8]....
        /*009c*/ 	.word	0x00003ba0


	//   ....[9]....
        /*00a0*/ 	.word	0x00003bf0


	//   ....[10]....
        /*00a4*/ 	.word	0x00003c00


	//   ....[11]....
        /*00a8*/ 	.word	0x00003c60


	//   ....[12]....
        /*00ac*/ 	.word	0x00003c70


	//   ....[13]....
        /*00b0*/ 	.word	0x00003cc0


	//   ....[14]....
        /*00b4*/ 	.word	0x00003d60


	//   ....[15]....
        /*00b8*/ 	.word	0x00003d70


	//   ....[16]....
        /*00bc*/ 	.word	0x000044f0


	//   ....[17]....
        /*00c0*/ 	.word	0x00004750


	//   ....[18]....
        /*00c4*/ 	.word	0x00005000


	//----- nvinfo : EIATTR_VRC_CTA_INIT_COUNT
	.align		4
.L_3055:
        /*00c8*/ 	.byte	0x02, 0x4a
	.zero		1
	.zero		1


	//----- nvinfo : EIATTR_EXIT_INSTR_OFFSETS
	.align		4
        /*00cc*/ 	.byte	0x04, 0x1c
        /*00ce*/ 	.short	(.L_3057 - .L_3056)


	//   ....[0]....
.L_3056:
        /*00d0*/ 	.word	0x00000460


	//   ....[1]....
        /*00d4*/ 	.word	0x000050d0


	//----- nvinfo : EIATTR_MAX_THREADS
	.align		4
.L_3057:
        /*00d8*/ 	.byte	0x04, 0x05
        /*00da*/ 	.short	(.L_3059 - .L_3058)
.L_3058:
        /*00dc*/ 	.word	0x00000040
        /*00e0*/ 	.word	0x00000001
        /*00e4*/ 	.word	0x00000001


	//----- nvinfo : EIATTR_CRS_STACK_SIZE
	.align		4
.L_3059:
        /*00e8*/ 	.byte	0x04, 0x1e
        /*00ea*/ 	.short	(.L_3061 - .L_3060)
.L_3060:
        /*00ec*/ 	.word	0x00000000


	//----- nvinfo : EIATTR_CBANK_PARAM_SIZE
	.align		4
.L_3061:
        /*00f0*/ 	.byte	0x03, 0x19
        /*00f2*/ 	.short	0x0118


	//----- nvinfo : EIATTR_PARAM_CBANK
	.align		4
        /*00f4*/ 	.byte	0x04, 0x0a
        /*00f6*/ 	.short	(.L_3063 - .L_3062)
	.align		4
.L_3062:
        /*00f8*/ 	.word	index@(.nv.constant0._Z25selective_scan_fwd_kernelI32Selective_Scan_fwd_kernel_traitsILi64ELi16ELi1ELb1ELb1ELb1ELb1EN3c108BFloat16EfEEv13SSMParamsBase)
        /*00fc*/ 	.short	0x0380
        /*00fe*/ 	.short	0x0118


	//----- nvinfo : EIATTR_SW_WAR
	.align		4
.L_3063:
        /*0100*/ 	.byte	0x04, 0x36
        /*0102*/ 	.short	(.L_3065 - .L_3064)
.L_3064:
        /*0104*/ 	.word	0x00000008
.L_3065:


//--------------------- .nv.info._Z25selective_scan_fwd_kernelI32Selective_Scan_fwd_kernel_traitsILi32ELi16ELi1ELb0ELb0ELb0ELb0EN3c108BFloat16EfEEv13SSMParamsBase --------------------------
	.section	.nv.info._Z25selective_scan_fwd_kernelI32Selective_Scan_fwd_kernel_traitsILi32ELi16ELi1ELb0ELb0ELb0ELb0EN3c108BFloat16EfEEv13SSMParamsBase,"",@"SHT_CUDA_INFO"
	.sectionflags	@""
	.align	4


	//----- nvinfo : EIATTR_CUDA_API_VERSION
	.align		4
        /*0000*/ 	.byte	0x04, 0x37
        /*0002*/ 	.short	(.L_3067 - .L_3066)
.L_3066:
        /*0004*/ 	.word	0x00000082


	//----- nvinfo : EIATTR_KPARAM_INFO
	.align		4
.L_3067:
        /*0008*/ 	.byte	0x04, 0x17
        /*000a*/ 	.short	(.L_3069 - .L_3068)
.L_3068:
        /*000c*/ 	.word	0x00000000
        /*0010*/ 	.short	0x0000
        /*0012*/ 	.short	0x0000
        /*0014*/ 	.byte	0x00, 0xf0, 0x61, 0x04


	//----- nvinfo : EIATTR_SPARSE_MMA_MASK
	.align		4
.L_3069:
        /*0018*/ 	.byte	0x03, 0x50
        /*001a*/ 	.short	0x0000


	//----- nvinfo : EIATTR_MAXREG_COUNT
	.align		4
        /*001c*/ 	.byte	0x03, 0x1b
        /*001e*/ 	.short	0x00ff


	//----- nvinfo : EIATTR_NUM_BARRIERS
	.align		4
        /*0020*/ 	.byte	0x02, 0x4c
        /*0022*/ 	.byte	0x01
	.zero		1


	//----- nvinfo : EIATTR_MERCURY_ISA_VERSION
	.align		4
        /*0024*/ 	.byte	0x03, 0x5f
        /*0026*/ 	.short	0x0101


	//----- nvinfo : EIATTR_COOP_GROUP_MASK_REGIDS
	.align		4
        /*0028*/ 	.byte	0x04, 0x29
        /*002a*/ 	.short	(.L_3071 - .L_3070)


	//   ....[0]....
.L_3070:
        /*002c*/ 	.word	0xffffffff


	//   ....[1]....
        /*0030*/ 	.word	0xffffffff


	//   ....[2]....
        /*0034*/ 	.word	0xffffffff


	//   ....[3]....
        /*0038*/ 	.word	0xffffffff


	//   ....[4]....
        /*003c*/ 	.word	0xffffffff


	//   ....[5]....
        /*0040*/ 	.word	0xffffffff


	//   ....[6]....
        /*0044*/ 	.word	0xffffffff


	//   ....[7]....
        /*0048*/ 	.word	0xffffffff


	//   ....[8]....
        /*004c*/ 	.word	0xffffffff


	//   ....[9]....
        /*0050*/ 	.word	0xffffffff


	//   ....[10]....
        /*0054*/ 	.word	0xffffffff


	//   ....[11]....
        /*0058*/ 	.word	0xffffffff


	//   ....[12]....
        /*005c*/ 	.word	0xffffffff


	//   ....[13]....
        /*0060*/ 	.word	0xffffffff


	//   ....[14]....
        /*0064*/ 	.word	0xffffffff


	//----- nvinfo : EIATTR_COOP_GROUP_INSTR_OFFSETS
	.align		4
.L_3071:
        /*0068*/ 	.byte	0x04, 0x28
        /*006a*/ 	.short	(.L_3073 - .L_3072)


	//   ....[0]....
.L_3072:
        /*006c*/ 	.word	0x00001010


	//   ....[1]....
        /*0070*/ 	.word	0x00001460


	//   ....[2]....
        /*0074*/ 	.word	0x00004580


	//   ....[3]....
        /*0078*/ 	.word	0x000045d0


	//   ....[4]....
        /*007c*/ 	.word	0x00004610


	//   ....[5]....
        /*0080*/ 	.word	0x00004630


	//   ....[6]....
        /*0084*/ 	.word	0x00004670


	//   ....[7]....
        /*0088*/ 	.word	0x00004690


	//   ....[8]....
        /*008c*/ 	.word	0x000046e0


	//   ....[9]....
        /*0090*/ 	.word	0x000046f0


	//   ....[10]....
        /*0094*/ 	.word	0x00004760


	//   ....[11]....
        /*0098*/ 	.word	0x00004770


	//   ....[12]....
        /*009c*/ 	.word	0x00004890


	//   ....[13]....
        /*00a0*/ 	.word	0x000048b0


	//   ....[14]....
        /*00a4*/ 	.word	0x00004ed0


	//----- nvinfo : EIATTR_VRC_CTA_INIT_COUNT
	.align		4
.L_3073:
        /*00a8*/ 	.byte	0x02, 0x4a
	.zero		1
	.zero		1


	//----- nvinfo : EIATTR_EXIT_INSTR_OFFSETS
	.align		4
        /*00ac*/ 	.byte	0x04, 0x1c
        /*00ae*/ 	.short	(.L_3075 - .L_3074)


	//   ....[0]....
.L_3074:
        /*00b0*/ 	.word	0x00000210


	//   ....[1]....
        /*00b4*/ 	.word	0x000052d0


	//----- nvinfo : EIATTR_MAX_THREADS
	.align		4
.L_3075:
        /*00b8*/ 	.byte	0x04, 0x05
        /*00ba*/ 	.short	(.L_3077 - .L_3076)
.L_3076:
        /*00bc*/ 	.word	0x00000020
        /*00c0*/ 	.word	0x00000001
        /*00c4*/ 	.word	0x00000001


	//----- nvinfo : EIATTR_CRS_STACK_SIZE
	.align		4
.L_3077:
        /*00c8*/ 	.byte	0x04, 0x1e
        /*00ca*/ 	.short	(.L_3079 - .L_3078)
.L_3078:
        /*00cc*/ 	.word	0x00000000


	//----- nvinfo : EIATTR_CBANK_PARAM_SIZE
	.align		4
.L_3079:
        /*00d0*/ 	.byte	0x03, 0x19
        /*00d2*/ 	.short	0x0118


	//----- nvinfo : EIATTR_PARAM_CBANK
	.align		4
        /*00d4*/ 	.byte	0x04, 0x0a
        /*00d6*/ 	.short	(.L_3081 - .L_3080)
	.align		4
.L_3080:
        /*00d8*/ 	.word	index@(.nv.constant0._Z25selective_scan_fwd_kernelI32Selective_Scan_fwd_kernel_traitsILi32ELi16ELi1ELb0ELb0ELb0ELb0EN3c108BFloat16EfEEv13SSMParamsBase)
        /*00dc*/ 	.short	0x0380
        /*00de*/ 	.short	0x0118


	//----- nvinfo : EIATTR_SW_WAR
	.align		4
.L_3081:
        /*00e0*/ 	.byte	0x04, 0x36
        /*00e2*/ 	.short	(.L_3083 - .L_3082)
.L_3082:
        /*00e4*/ 	.word	0x00000008
.L_3083:


//--------------------- .nv.info._Z25selective_scan_fwd_kernelI32Selective_Scan_fwd_kernel_traitsILi32ELi16ELi1ELb0ELb0ELb0ELb1EN3c108BFloat16EfEEv13SSMParamsBase --------------------------
	.section	.nv.info._Z25selective_scan_fwd_kernelI32Selective_Scan_fwd_kernel_traitsILi32ELi16ELi1ELb0ELb0ELb0ELb1EN3c108BFloat16EfEEv13SSMParamsBase,"",@"SHT_CUDA_INFO"
	.sectionflags	@""
	.align	4


	//----- nvinfo : EIATTR_CUDA_API_VERSION
	.align		4
        /*0000*/ 	.byte	0x04, 0x37
        /*0002*/ 	.short	(.L_3085 - .L_3084)
.L_3084:
        /*0004*/ 	.word	0x00000082


	//----- nvinfo : EIATTR_KPARAM_INFO
	.align		4
.L_3085:
        /*0008*/ 	.byte	0x04, 0x17
        /*000a*/ 	.short	(.L_3087 - .L_3086)
.L_3086:
        /*000c*/ 	.word	0x00000000
        /*0010*/ 	.short	0x0000
        /*0012*/ 	.short	0x0000
        /*0014*/ 	.byte	0x00, 0xf0, 0x61, 0x04


	//----- nvinfo : EIATTR_SPARSE_MMA_MASK
	.align		4
.L_3087:
        /*0018*/ 	.byte	0x03, 0x50
        /*001a*/ 	.short	0x0000


	//----- nvinfo : EIATTR_MAXREG_COUNT
	.align		4
        /*001c*/ 	.byte	0x03, 0x1b
        /*001e*/ 	.short	0x00ff


	//----- nvinfo : EIATTR_NUM_BARRIERS
	.align		4
        /*0020*/ 	.byte	0x02, 0x4c
        /*0022*/ 	.byte	0x01
	.zero		1


	//----- nvinfo : EIATTR_MERCURY_ISA_VERSION
	.align		4
        /*0024*/ 	.byte	0x03, 0x5f
        /*0026*/ 	.short	0x0101


	//----- nvinfo : EIATTR_COOP_GROUP_MASK_REGIDS
	.align		4
        /*0028*/ 	.byte	0x04, 0x29
        /*002a*/ 	.short	(.L_3089 - .L_3088)


	//   ....[0]....
.L_3088:
        /*002c*/ 	.word	0xffffffff


	//   ....[1]....
        /*0030*/ 	.word	0xffffffff


	//   ....[2]....
        /*0034*/ 	.word	0xffffffff


	//   ....[3]....
        /*0038*/ 	.word	0xffffffff


	//   ....[4]....
        /*003c*/ 	.word	0xffffffff


	//   ....[5]....
        /*0040*/ 	.word	0xffffffff


	//   ....[6]....
        /*0044*/ 	.word	0xffffffff


	//   ....[7]....
        /*0048*/ 	.word	0xffffffff


	//   ....[8]....
        /*004c*/ 	.word	0xffffffff


	//   ....[9]....
        /*0050*/ 	.word	0xffffffff


	//   ....[10]....
        /*0054*/ 	.word	0xffffffff


	//   ....[11]....
        /*0058*/ 	.word	0xffffffff


	//   ....[12]....
        /*005c*/ 	.word	0xffffffff


	//   ....[13]....
        /*0060*/ 	.word	0xffffffff


	//   ....[14]....
        /*0064*/ 	.word	0xffffffff


	//   ....[15]....
        /*0068*/ 	.word	0xffffffff


	//   ....[16]....
        /*006c*/ 	.word	0xffffffff


	//----- nvinfo : EIATTR_COOP_GROUP_INSTR_OFFSETS
	.align		4
.L_3089:
        /*0070*/ 	.byte	0x04, 0x28
        /*0072*/ 	.short	(.L_3091 - .L_3090)


	//   ....[0]....
.L_3090:
        /*0074*/ 	.word	0x000010f0


	//   ....[1]....
        /*0078*/ 	.word	0x00001550


	//   ....[2]....
        /*007c*/ 	.word	0x00004680


	//   ....[3]....
        /*0080*/ 	.word	0x000046d0


	//   ....[4]....
        /*0084*/ 	.word	0x00004710


	//   ....[5]....
        /*0088*/ 	.word	0x00004730


	//   ....[6]....
        /*008c*/ 	.word	0x00004770


	//   ....[7]....
        /*0090*/ 	.word	0x00004790


	//   ....[8]....
        /*0094*/ 	.word	0x000047e0


	//   ....[9]....
        /*0098*/ 	.word	0x000047f0


	//   ....[10]....
        /*009c*/ 	.word	0x00004860


	//   ....[11]....
        /*00a0*/ 	.word	0x00004870


	//   ....[12]....
        /*00a4*/ 	.word	0x00004990


	//   ....[13]....
        /*00a8*/ 	.word	0x000049b0


	//   ....[14]....
        /*00ac*/ 	.word	0x00005060


	//   ....[15]....
        /*00b0*/ 	.word	0x00005800


	//   ....[16]....
        /*00b4*/ 	.word	0x00006220


	//----- nvinfo : EIATTR_VRC_CTA_INIT_COUNT
	.align		4
.L_3091:
        /*00b8*/ 	.byte	0x02, 0x4a
	.zero		1
	.zero		1


	//----- nvinfo : EIATTR_EXIT_INSTR_OFFSETS
	.align		4
        /*00bc*/ 	.byte	0x04, 0x1c
        /*00be*/ 	.short	(.L_3093 - .L_3092)


	//   ....[0]....
.L_3092:
        /*00c0*/ 	.word	0x00000230


	//   ....[1]....
        /*00c4*/ 	.word	0x00006630


	//----- nvinfo : EIATTR_MAX_THREADS
	.align		4
.L_3093:
        /*00c8*/ 	.byte	0x04, 0x05
        /*00ca*/ 	.short	(.L_3095 - .L_3094)
.L_3094:
        /*00cc*/ 	.word	0x00000020
        /*00d0*/ 	.word	0x00000001
        /*00d4*/ 	.word	0x00000001


	//----- nvinfo : EIATTR_CRS_STACK_SIZE
	.align		4
.L_3095:
        /*00d8*/ 	.byte	0x04, 0x1e
        /*00da*/ 	.short	(.L_3097 - .L_3096)
.L_3096:
        /*00dc*/ 	.word	0x00000000


	//----- nvinfo : EIATTR_CBANK_PARAM_SIZE
	.align		4
.L_3097:
        /*00e0*/ 	.byte	0x03, 0x19
        /*00e2*/ 	.short	0x0118


	//----- nvinfo : EIATTR_PARAM_CBANK
	.align		4
        /*00e4*/ 	.byte	0x04, 0x0a
        /*00e6*/ 	.short	(.L_3099 - .L_3098)
	.align		4
.L_3098:
        /*00e8*/ 	.word	index@(.nv.constant0._Z25selective_scan_fwd_kernelI32Selective_Scan_fwd_kernel_traitsILi32ELi16ELi1ELb0ELb0ELb0ELb1EN3c108BFloat16EfEEv13SSMParamsBase)
        /*00ec*/ 	.short	0x0380
        /*00ee*/ 	.short	0x0118


	//----- nvinfo : EIATTR_SW_WAR
	.align		4
.L_3099:
        /*00f0*/ 	.byte	0x04, 0x36
        /*00f2*/ 	.short	(.L_3101 - .L_3100)
.L_3100:
        /*00f4*/ 	.word	0x00000008
.L_3101:


//--------------------- .nv.info._Z25selective_scan_fwd_kernelI32Selective_Scan_fwd_kernel_traitsILi32ELi16ELi1ELb0ELb0ELb1ELb0EN3c108BFloat16EfEEv13SSMParamsBase --------------------------
	.section	.nv.info._Z25selective_scan_fwd_kernelI32Selective_Scan_fwd_kernel_traitsILi32ELi16ELi1ELb0ELb0ELb1ELb0EN3c108BFloat16EfEEv13SSMParamsBase,"",@"SHT_CUDA_INFO"
	.sectionflags	@""
	.align	4


	//----- nvinfo : EIATTR_CUDA_API_VERSION
	.align		4
        /*0000*/ 	.byte	0x04, 0x37
        /*0002*/ 	.short	(.L_3103 - .L_3102)
.L_3102:
        /*0004*/ 	.word	0x00000082


	//----- nvinfo : EIATTR_KPARAM_INFO
	.align		4
.L_3103:
        /*0008*/ 	.byte	0x04, 0x17
        /*000a*/ 	.short	(.L_3105 - .L_3104)
.L_3104:
        /*000c*/ 	.word	0x00000000
        /*0010*/ 	.short	0x0000
        /*0012*/ 	.short	0x0000
        /*0014*/ 	.byte	0x00, 0xf0, 0x61, 0x04


	//----- nvinfo : EIATTR_SPARSE_MMA_MASK
	.align		4
.L_3105:
        /*0018*/ 	.byte	0x03, 0x50
        /*001a*/ 	.short	0x0000


	//----- nvinfo : EIATTR_MAXREG_COUNT
	.align		4
        /*001c*/ 	.byte	0x03, 0x1b
        /*001e*/ 	.short	0x00ff


	//----- nvinfo : EIATTR_NUM_BARRIERS
	.align		4
        /*0020*/ 	.byte	0x02, 0x4c
        /*0022*/ 	.byte	0x01
	.zero		1


	//----- nvinfo : EIATTR_MERCURY_ISA_VERSION
	.align		4
        /*0024*/ 	.byte	0x03, 0x5f
        /*0026*/ 	.short	0x0101


	//----- nvinfo : EIATTR_COOP_GROUP_MASK_REGIDS
	.align		4
        /*0028*/ 	.byte	0x04, 0x29
        /*002a*/ 	.short	(.L_3107 - .L_3106)


	//   ....[0]....
.L_3106:
        /*002c*/ 	.word	0xffffffff


	//   ....[1]....
        /*0030*/ 	.word	0xffffffff


	//   ....[2]....
        /*0034*/ 	.word	0xffffffff


	//   ....[3]....
        /*0038*/ 	.word	0xffffffff


	//   ....[4]....
        /*003c*/ 	.word	0xffffffff


	//   ....[5]....
        /*0040*/ 	.word	0xffffffff


	//   ....[6]....
        /*0044*/ 	.word	0xffffffff


	//   ....[7]....
        /*0048*/ 	.word	0xffffffff


	//   ....[8]....
        /*004c*/ 	.word	0xffffffff


	//   ....[9]....
        /*0050*/ 	.word	0xffffffff


	//   ....[10]....
        /*0054*/ 	.word	0xffffffff


	//   ....[11]....
        /*0058*/ 	.word	0xffffffff


	//   ....[12]....
        /*005c*/ 	.word	0xffffffff


	//   ....[13]....
        /*0060*/ 	.word	0xffffffff


	//   ....[14]....
        /*0064*/ 	.word	0xffffffff


	//   ....[15]....
        /*0068*/ 	.word	0xffffffff


	//----- nvinfo : EIATTR_COOP_GROUP_INSTR_OFFSETS
	.align		4
.L_3107:
        /*006c*/ 	.byte	0x04, 0x28
        /*006e*/ 	.short	(.L_3109 - .L_3108)


	//   ....[0]....
.L_3108:
        /*0070*/ 	.word	0x000011e0


	//   ....[1]....
        /*0074*/ 	.word	0x00001670


	//   ....[2]....
        /*0078*/ 	.word	0x000045f0


	//   ....[3]....
        /*007c*/ 	.word	0x00004d60


	//   ....[4]....
        /*0080*/ 	.word	0x00004dc0


	//   ....[5]....
        /*0084*/ 	.word	0x00004e00


	//   ....[6]....
        /*0088*/ 	.word	0x00004e20


	//   ....[7]....
        /*008c*/ 	.word	0x00004e60


	//   ....[8]....
        /*0090*/ 	.word	0x00004e80


	//   ....[9]....
        /*0094*/ 	.word	0x00004ed0


	//   ....[10]....
        /*0098*/ 	.word	0x00004ee0


	//   ....[11]....
        /*009c*/ 	.word	0x00004f80


	//   ....[12]....
        /*00a0*/ 	.word	0x00004f90


	//   ....[13]....
        /*00a4*/ 	.word	0x00005090


	//   ....[14]....
        /*00a8*/ 	.word	0x000050b0


	//   ....[15]....
        /*00ac*/ 	.word	0x000058c0


	//----- nvinfo : EIATTR_VRC_CTA_INIT_COUNT
	.align		4
.L_3109:
        /*00b0*/ 	.byte	0x02, 0x4a
	.zero		1
	.zero		1


	//----- nvinfo : EIATTR_EXIT_INSTR_OFFSETS
	.align		4
        /*00b4*/ 	.byte	0x04, 0x1c
        /*00b6*/ 	.short	(.L_3111 - .L_3110)


	//   ....[0]....
.L_3110:
        /*00b8*/ 	.word	0x00000380


	//   ....[1]....
        /*00bc*/ 	.word	0x00005ce0


	//----- nvinfo : EIATTR_MAX_THREADS
	.align		4
.L_3111:
        /*00c0*/ 	.byte	0x04, 0x05
        /*00c2*/ 	.short	(.L_3113 - .L_3112)
.L_3112:
        /*00c4*/ 	.word	0x00000020
        /*00c8*/ 	.word	0x00000001
        /*00cc*/ 	.word	0x00000001


	//----- nvinfo : EIATTR_CRS_STACK_SIZE
	.align		4
.L_3113:
        /*00d0*/ 	.byte	0x04, 0x1e
        /*00d2*/ 	.short	(.L_3115 - .L_3114)
.L_3114:
        /*00d4*/ 	.word	0x00000000


	//----- nvinfo : EIATTR_CBANK_PARAM_SIZE
	.align		4
.L_3115:
        /*00d8*/ 	.byte	0x03, 0x19
        /*00da*/ 	.short	0x0118


	//----- nvinfo : EIATTR_PARAM_CBANK
	.align		4
        /*00dc*/ 	.byte	0x04, 0x0a
        /*00de*/ 	.short	(.L_3117 - .L_3116)
	.align		4
.L_3116:
        /*00e0*/ 	.word	index@(.nv.constant0._Z25selective_scan_fwd_kernelI32Selective_Scan_fwd_kernel_traitsILi32ELi16ELi1ELb0ELb0ELb1ELb0EN3c108BFloat16EfEEv13SSMParamsBase)
        /*00e4*/ 	.short	0x0380
        /*00e6*/ 	.short	0x0118


	//----- nvinfo : EIATTR_SW_WAR
	.align		4
.L_3117:
        /*00e8*/ 	.byte	0x04, 0x36
        /*00ea*/ 	.short	(.L_3119 - .L_3118)
.L_3118:
        /*00ec*/ 	.word	0x00000008
.L_3119:


//--------------------- .nv.info._Z25selective_scan_fwd_kernelI32Selective_Scan_fwd_kernel_traitsILi32ELi16ELi1ELb0ELb0ELb1ELb1EN3c108BFloat16EfEEv13SSMParamsBase --------------------------
	.section	.nv.info._Z25selective_scan_fwd_kernelI32Selective_Scan_fwd_kernel_traitsILi32ELi16ELi1ELb0ELb0ELb1ELb1EN3c108BFloat16EfEEv13SSMParamsBase,"",@"SHT_CUDA_INFO"
	.sectionflags	@""
	.align	4


	//----- nvinfo : EIATTR_CUDA_API_VERSION
	.align		4
        /*0000*/ 	.byte	0x04, 0x37
        /*0002*/ 	.short	(.L_3121 - .L_3120)
.L_3120:
        /*0004*/ 	.word	0x00000082


	//----- nvinfo : EIATTR_KPARAM_INFO
	.align		4
.L_3121:
        /*0008*/ 	.byte	0x04, 0x17
        /*000a*/ 	.short	(.L_3123 - .L_3122)
.L_3122:
        /*000c*/ 	.word	0x00000000
        /*0010*/ 	.short	0x0000
        /*0012*/ 	.short	0x0000
        /*0014*/ 	.byte	0x00, 0xf0, 0x61, 0x04


	//----- nvinfo : EIATTR_SPARSE_MMA_MASK
	.align		4
.L_3123:
        /*0018*/ 	.byte	0x03, 0x50
        /*001a*/ 	.short	0x0000


	//----- nvinfo : EIATTR_MAXREG_COUNT
	.align		4
        /*001c*/ 	.byte	0x03, 0x1b
        /*001e*/ 	.short	0x00ff


	//----- nvinfo : EIATTR_NUM_BARRIERS
	.align		4
        /*0020*/ 	.byte	0x02, 0x4c
        /*0022*/ 	.byte	0x01
	.zero		1


	//----- nvinfo : EIATTR_MERCURY_ISA_VERSION
	.align		4
        /*0024*/ 	.byte	0x03, 0x5f
        /*0026*/ 	.short	0x0101


	//----- nvinfo : EIATTR_COOP_GROUP_MASK_REGIDS
	.align		4
        /*0028*/ 	.byte	0x04, 0x29
        /*002a*/ 	.short	(.L_3125 - .L_3124)


	//   ....[0]....
.L_3124:
        /*002c*/ 	.word	0xffffffff


	//   ....[1]....
        /*0030*/ 	.word	0xffffffff


	//   ....[2]....
        /*0034*/ 	.word	0xffffffff


	//   ....[3]....
        /*0038*/ 	.word	0xffffffff


	//   ....[4]....
        /*003c*/ 	.word	0xffffffff


	//   ....[5]....
        /*0040*/ 	.word	0xffffffff


	//   ....[6]....
        /*0044*/ 	.word	0xffffffff


	//   ....[7]....
        /*0048*/ 	.word	0xffffffff


	//   ....[8]....
        /*004c*/ 	.word	0xffffffff


	//   ....[9]....
        /*0050*/ 	.word	0xffffffff


	//   ....[10]....
        /*0054*/ 	.word	0xffffffff


	//   ....[11]....
        /*0058*/ 	.word	0xffffffff


	//   ....[12]....
        /*005c*/ 	.word	0xffffffff


	//   ....[13]....
        /*0060*/ 	.word	0xffffffff


	//   ....[14]....
        /*0064*/ 	.word	0xffffffff


	//   ....[15]....
        /*0068*/ 	.word	0xffffffff


	//   ....[16]....
        /*006c*/ 	.word	0xffffffff


	//   ....[17]....
        /*0070*/ 	.word	0xffffffff


	//----- nvinfo : EIATTR_COOP_GROUP_INSTR_OFFSETS
	.align		4
.L_3125:
        /*0074*/ 	.byte	0x04, 0x28
        /*0076*/ 	.short	(.L_3127 - .L_3126)


	//   ....[0]....
.L_3126:
        /*0078*/ 	.word	0x000010c0


	//   ....[1]....
        /*007c*/ 	.word	0x00001550


	//   ....[2]....
        /*0080*/ 	.word	0x00004560


	//   ....[3]....
        /*0084*/ 	.word	0x00004cc0


	//   ....[4]....
        /*0088*/ 	.word	0x00004d30


	//   ....[5]....
        /*008c*/ 	.word	0x00004d70


	//   ....[6]....
        /*0090*/ 	.word	0x00004d90


	//   ....[7]....
        /*0094*/ 	.word	0x00004dd0


	//   ....[8]....
        /*0098*/ 	.word	0x00004df0


	//   ....[9]....
        /*009c*/ 	.word	0x00004e40


	//   ....[10]....
        /*00a0*/ 	.word	0x00004e50


	//   ....[11]....
        /*00a4*/ 	.word	0x00004ef0


	//   ....[12]....
        /*00a8*/ 	.word	0x00004f00


	//   ....[13]....
        /*00ac*/ 	.word	0x00005000


	//   ....[14]....
        /*00b0*/ 	.word	0x00005020


	//   ....[15]....
        /*00b4*/ 	.word	0x000058a0


	//   ....[16]....
        /*00b8*/ 	.word	0x00006100


	//   ....[17]....
        /*00bc*/ 	.word	0x00006b50


	//----- nvinfo : EIATTR_VRC_CTA_INIT_COUNT
	.align		4
.L_3127:
        /*00c0*/ 	.byte	0x02, 0x4a
	.zero		1
	.zero		1


	//----- nvinfo : EIATTR_EXIT_INSTR_OFFSETS
	.align		4
        /*00c4*/ 	.byte	0x04, 0x1c
        /*00c6*/ 	.short	(.L_3129 - .L_3128)


	//   ....[0]....
.L_3128:
        /*00c8*/ 	.word	0x000003b0


	//   ....[1]....
        /*00cc*/ 	.word	0x00006fc0


	//----- nvinfo : EIATTR_MAX_THREADS
	.align		4
.L_3129:
        /*00d0*/ 	.byte	0x04, 0x05
        /*00d2*/ 	.short	(.L_3131 - .L_3130)
.L_3130:
        /*00d4*/ 	.word	0x00000020
        /*00d8*/ 	.word	0x00000001
        /*00dc*/ 	.word	0x00000001


	//----- nvinfo : EIATTR_CRS_STACK_SIZE
	.align		4
.L_3131:
        /*00e0*/ 	.byte	0x04, 0x1e
        /*00e2*/ 	.short	(.L_3133 - .L_3132)
.L_3132:
        /*00e4*/ 	.word	0x00000000


	//----- nvinfo : EIATTR_CBANK_PARAM_SIZE
	.align		4
.L_3133:
        /*00e8*/ 	.byte	0x03, 0x19
        /*00ea*/ 	.short	0x0118


	//----- nvinfo : EIATTR_PARAM_CBANK
	.align		4
        /*00ec*/ 	.byte	0x04, 0x0a
        /*00ee*/ 	.short	(.L_3135 - .L_3134)
	.align		4
.L_3134:
        /*00f0*/ 	.word	index@(.nv.constant0._Z25selective_scan_fwd_kernelI32Selective_Scan_fwd_kernel_traitsILi32ELi16ELi1ELb0ELb0ELb1ELb1EN3c108BFloat16EfEEv13SSMParamsBase)
        /*00f4*/ 	.short	0x0380
        /*00f6*/ 	.short	0x0118


	//----- nvinfo : EIATTR_SW_WAR
	.align		4
.L_3135:
        /*00f8*/ 	.byte	0x04, 0x36
        /*00fa*/ 	.short	(.L_3137 - .L_3136)
.L_3136:
        /*00fc*/ 	.word	0x00000008
.L_3137:


//--------------------- .nv.info._Z25selective_scan_fwd_kernelI32Selective_Scan_fwd_kernel_traitsILi32ELi16ELi1ELb0ELb1ELb0ELb0EN3c108BFloat16EfEEv13SSMParamsBase --------------------------
	.section	.nv.info._Z25selective_scan_fwd_kernelI32Selective_Scan_fwd_kernel_traitsILi32ELi16ELi1ELb0ELb1ELb0ELb0EN3c108BFloat16EfEEv13SSMParamsBase,"",@"SHT_CUDA_INFO"
	.sectionflags	@""
	.align	4


	//----- nvinfo : EIATTR_CUDA_API_VERSION
	.align		4
        /*0000*/ 	.byte	0x04, 0x37
        /*0002*/ 	.short	(.L_3139 - .L_3138)
.L_3138:
        /*0004*/ 	.word	0x00000082


	//----- nvinfo : EIATTR_KPARAM_INFO
	.align		4
.L_3139:
        /*0008*/ 	.byte	0x04, 0x17
        /*000a*/ 	.short	(.L_3141 - .L_3140)
.L_3140:
        /*000c*/ 	.word	0x00000000
        /*0010*/ 	.short	0x0000
        /*0012*/ 	.short	0x0000
        /*0014*/ 	.byte	0x00, 0xf0, 0x61, 0x04


	//----- nvinfo : EIATTR_SPARSE_MMA_MASK
	.align		4
.L_3141:
        /*0018*/ 	.byte	0x03, 0x50
        /*001a*/ 	.short	0x0000


	//----- nvinfo : EIATTR_MAXREG_COUNT
	.align		4
        /*001c*/ 	.byte	0x03, 0x1b
        /*001e*/ 	.short	0x00ff


	//----- nvinfo : EIATTR_NUM_BARRIERS
	.align		4
        /*0020*/ 	.byte	0x02, 0x4c
        /*0022*/ 	.byte	0x01
	.zero		1


	//----- nvinfo : EIATTR_MERCURY_ISA_VERSION
	.align		4
        /*0024*/ 	.byte	0x03, 0x5f
        /*0026*/ 	.short	0x0101


	//----- nvinfo : EIATTR_COOP_GROUP_MASK_REGIDS
	.align		4
        /*0028*/ 	.byte	0x04, 0x29
        /*002a*/ 	.short	(.L_3143 - .L_3142)


	//   ....[0]....
.L_3142:
        /*002c*/ 	.word	0xffffffff


	//   ....[1]....
        /*0030*/ 	.word	0xffffffff


	//   ....[2]....
        /*0034*/ 	.word	0xffffffff


	//   ....[3]....
        /*0038*/ 	.word	0xffffffff


	//   ....[4]....
        /*003c*/ 	.word	0xffffffff


	//   ....[5]....
        /*0040*/ 	.word	0xffffffff


	//   ....[6]....
        /*0044*/ 	.word	0xffffffff


	//   ....[7]....
        /*0048*/ 	.word	0xffffffff


	//   ....[8]....
        /*004c*/ 	.word	0xffffffff


	//   ....[9]....
        /*0050*/ 	.word	0xffffffff


	//   ....[10]....
        /*0054*/ 	.word	0xffffffff


	//   ....[11]....
        /*0058*/ 	.word	0xffffffff


	//   ....[12]....
        /*005c*/ 	.word	0xffffffff


	//   ....[13]....
        /*0060*/ 	.word	0xffffffff


	//   ....[14]....
        /*0064*/ 	.word	0xffffffff


	//   ....[15]....
        /*0068*/ 	.word	0xffffffff


	//----- nvinfo : EIATTR_COOP_GROUP_INSTR_OFFSETS
	.align		4
.L_3143:
        /*006c*/ 	.byte	0x04, 0x28
        /*006e*/ 	.short	(.L_3145 - .L_3144)


	//   ....[0]....
.L_3144:
        /*0070*/ 	.word	0x000011e0


	//   ....[1]....
        /*0074*/ 	.word	0x00001670


	//   ....[2]....
        /*0078*/ 	.word	0x00004580


	//   ....[3]....
        /*007c*/ 	.word	0x00004f60


	//   ....[4]....
        /*0080*/ 	.word	0x00004fb0


	//   ....[5]....
        /*0084*/ 	.word	0x00004ff0


	//   ....[6]....
        /*0088*/ 	.word	0x00005010


	//   ....[7]....
        /*008c*/ 	.word	0x00005050


	//   ....[8]....
        /*0090*/ 	.word	0x00005070


	//   ....[9]....
        /*0094*/ 	.word	0x000050c0


	//   ....[10]....
        /*0098*/ 	.word	0x000050d0


	//   ....[11]....
        /*009c*/ 	.word	0x00005150


	//   ....[12]....
        /*00a0*/ 	.word	0x00005160


	//   ....[13]....
        /*00a4*/ 	.word	0x00005290


	//   ....[14]....
        /*00a8*/ 	.word	0x000052b0


	//   ....[15]....
        /*00ac*/ 	.word	0x000058c0


	//----- nvinfo : EIATTR_VRC_CTA_INIT_COUNT
	.align		4
.L_3145:
        /*00b0*/ 	.byte	0x02, 0x4a
	.zero		1
	.zero		1


	//----- nvinfo : EIATTR_EXIT_INSTR_OFFSETS
	.align		4
        /*00b4*/ 	.byte	0x04, 0x1c
        /*00b6*/ 	.short	(.L_3147 - .L_3146)


	//   ....[0]....
.L_3146:
        /*00b8*/ 	.word	0x00000380


	//   ....[1]....
        /*00bc*/ 	.word	0x00005ce0


	//----- nvinfo : EIATTR_MAX_THREADS
	.align		4
.L_3147:
        /*00c0*/ 	.byte	0x04, 0x05
        /*00c2*/ 	.short	(.L_3149 - .L_3148)
.L_3148:
        /*00c4*/ 	.word	0x00000020
        /*00c8*/ 	.word	0x00000001
        /*00cc*/ 	.word	0x00000001


	//----- nvinfo : EIATTR_CRS_STACK_SIZE
	.align		4
.L_3149:
        /*00d0*/ 	.byte	0x04, 0x1e
        /*00d2*/ 	.short	(.L_3151 - .L_3150)
.L_3150:
        /*00d4*/ 	.word	0x00000000


	//----- nvinfo : EIATTR_CBANK_PARAM_SIZE
	.align		4
.L_3151:
        /*00d8*/ 	.byte	0x03, 0x19
        /*00da*/ 	.short	0x0118


	//----- nvinfo : EIATTR_PARAM_CBANK
	.align		4
        /*00dc*/ 	.byte	0x04, 0x0a
        /*00de*/ 	.short	(.L_3153 - .L_3152)
	.align		4
.L_3152:
        /*00e0*/ 	.word	index@(.nv.constant0._Z25selective_scan_fwd_kernelI32Selective_Scan_fwd_kernel_traitsILi32ELi16ELi1ELb0ELb1ELb0ELb0EN3c108BFloat16EfEEv13SSMParamsBase)
        /*00e4*/ 	.short	0x0380
        /*00e6*/ 	.short	0x0118


	//----- nvinfo : EIATTR_SW_WAR
	.align		4
.L_3153:
        /*00e8*/ 	.byte	0x04, 0x36
        /*00ea*/ 	.short	(.L_3155 - .L_3154)
.L_3154:
        /*00ec*/ 	.word	0x00000008
.L_3155:


//--------------------- .nv.info._Z25selective_scan_fwd_kernelI32Selective_Scan_fwd_kernel_traitsILi32ELi16ELi1ELb0ELb1ELb0ELb1EN3c108BFloat16EfEEv13SSMParamsBase --------------------------
	.section	.nv.info._Z25selective_scan_fwd_kernelI32Selective_Scan_fwd_kernel_traitsILi32ELi16ELi1ELb0ELb1ELb0ELb1EN3c108BFloat16EfEEv13SSMParamsBase,"",@"SHT_CUDA_INFO"
	.sectionflags	@""
	.align	4


	//----- nvinfo : EIATTR_CUDA_API_VERSION
	.align		4
        /*0000*/ 	.byte	0x04, 0x37
        /*0002*/ 	.short	(.L_3157 - .L_3156)
.L_3156:
        /*0004*/ 	.word	0x00000082


	//----- nvinfo : EIATTR_KPARAM_INFO
	.align		4
.L_3157:
        /*0008*/ 	.byte	0x04, 0x17
        /*000a*/ 	.short	(.L_3159 - .L_3158)
.L_3158:
        /*000c*/ 	.word	0x00000000
        /*0010*/ 	.short	0x0000
        /*0012*/ 	.short	0x0000
        /*0014*/ 	.byte	0x00, 0xf0, 0x61, 0x04


	//----- nvinfo : EIATTR_SPARSE_MMA_MASK
	.align		4
.L_3159:
        /*0018*/ 	.byte	0x03, 0x50
        /*001a*/ 	.short	0x0000


	//----- nvinfo : EIATTR_MAXREG_COUNT
	.align		4
        /*001c*/ 	.byte	0x03, 0x1b
        /*001e*/ 	.short	0x00ff


	//----- nvinfo : EIATTR_NUM_BARRIERS
	.align		4
        /*0020*/ 	.byte	0x02, 0x4c
        /*0022*/ 	.byte	0x01
	.zero		1


	//----- nvinfo : EIATTR_MERCURY_ISA_VERSION
	.align		4
        /*0024*/ 	.byte	0x03, 0x5f
        /*0026*/ 	.short	0x0101


	//----- nvinfo : EIATTR_COOP_GROUP_MASK_REGIDS
	.align		4
        /*0028*/ 	.byte	0x04, 0x29
        /*002a*/ 	.short	(.L_3161 - .L_3160)


	//   ....[0]....
.L_3160:
        /*002c*/ 	.word	0xffffffff


	//   ....[1]....
        /*0030*/ 	.word	0xffffffff


	//   ....[2]....
        /*0034*/ 	.word	0xffffffff


	//   ....[3]....
        /*0038*/ 	.word	0xffffffff


	//   ....[4]....
        /*003c*/ 	.word	0xffffffff


	//   ....[5]....
        /*0040*/ 	.word	0xffffffff


	//   ....[6]....
        /*0044*/ 	.word	0xffffffff


	//   ....[7]....
        /*0048*/ 	.word	0xffffffff


	//   ....[8]....
        /*004c*/ 	.word	0xffffffff


	//   ....[9]....
        /*0050*/ 	.word	0xffffffff


	//   ....[10]....
        /*0054*/ 	.word	0xffffffff


	//   ....[11]....
        /*0058*/ 	.word	0xffffffff


	//   ....[12]....
        /*005c*/ 	.word	0xffffffff


	//   ....[13]....
        /*0060*/ 	.word	0xffffffff


	//   ....[14]....
        /*0064*/ 	.word	0xffffffff


	//   ....[15]....
        /*0068*/ 	.word	0xffffffff


	//   ....[16]....
        /*006c*/ 	.word	0xffffffff


	//   ....[17]....
        /*0070*/ 	.word	0xffffffff


	//----- nvinfo : EIATTR_COOP_GROUP_INSTR_OFFSETS
	.align		4
.L_3161:
        /*0074*/ 	.byte	0x04, 0x28
        /*0076*/ 	.short	(.L_3163 - .L_3162)


	//   ....[0]....
.L_3162:
        /*0078*/ 	.word	0x000010c0


	//   ....[1]....
        /*007c*/ 	.word	0x00001550


	//   ....[2]....
        /*0080*/ 	.word	0x00004500


	//   ....[3]....
        /*0084*/ 	.word	0x00004ee0


	//   ....[4]....
        /*0088*/ 	.word	0x00004f30


	//   ....[5]....
        /*008c*/ 	.word	0x00004f70


	//   ....[6]....
        /*0090*/ 	.word	0x00004f90


	//   ....[7]....
        /*0094*/ 	.word	0x00004fd0


	//   ....[8]....
        /*0098*/ 	.word	0x00004ff0


	//   ....[9]....
        /*009c*/ 	.word	0x00005040


	//   ....[10]....
        /*00a0*/ 	.word	0x00005050


	//   ....[11]....
        /*00a4*/ 	.word	0x000050d0


	//   ....[12]....
        /*00a8*/ 	.word	0x000050e0


	//   ....[13]....
        /*00ac*/ 	.word	0x00005210


	//   ....[14]....
        /*00b0*/ 	.word	0x00005230


	//   ....[15]....
        /*00b4*/ 	.word	0x000058b0


	//   ....[16]....
        /*00b8*/ 	.word	0x00006110


	//   ....[17]....
        /*00bc*/ 	.word	0x00006b60


	//----- nvinfo : EIATTR_VRC_CTA_INIT_COUNT
	.align		4
.L_3163:
        /*00c0*/ 	.byte	0x02, 0x4a
	.zero		1
	.zero		1


	//----- nvinfo : EIATTR_EXIT_INSTR_OFFSETS
	.align		4
        /*00c4*/ 	.byte	0x04, 0x1c
        /*00c6*/ 	.short	(.L_3165 - .L_3164)


	//   ....[0]....
.L_3164:
        /*00c8*/ 	.word	0x000003b0


	//   ....[1]....
        /*00cc*/ 	.word	0x00006fd0


	//----- nvinfo : EIATTR_MAX_THREADS
	.align		4
.L_3165:
        /*00d0*/ 	.byte	0x04, 0x05
        /*00d2*/ 	.short	(.L_3167 - .L_3166)
.L_3166:
        /*00d4*/ 	.word	0x00000020
        /*00d8*/ 	.word	0x00000001
        /*00dc*/ 	.word	0x00000001


	//----- nvinfo : EIATTR_CRS_STACK_SIZE
	.align		4
.L_3167:
        /*00e0*/ 	.byte	0x04, 0x1e
        /*00e2*/ 	.short	(.L_3169 - .L_3168)
.L_3168:
        /*00e4*/ 	.word	0x00000000


	//----- nvinfo : EIATTR_CBANK_PARAM_SIZE
	.align		4
.L_3169:
        /*00e8*/ 	.byte	0x03, 0x19
        /*00ea*/ 	.short	0x0118


	//----- nvinfo : EIATTR_PARAM_CBANK
	.align		4
        /*00ec*/ 	.byte	0x04, 0x0a
        /*00ee*/ 	.short	(.L_3171 - .L_3170)
	.align		4
.L_3170:
        /*00f0*/ 	.word	index@(.nv.constant0._Z25selective_scan_fwd_kernelI32Selective_Scan_fwd_kernel_traitsILi32ELi16ELi1ELb0ELb1ELb0ELb1EN3c108BFloat16EfEEv13SSMParamsBase)
        /*00f4*/ 	.short	0x0380
        /*00f6*/ 	.short	0x0118


	//----- nvinfo : EIATTR_SW_WAR
	.align		4
.L_3171:
        /*00f8*/ 	.byte	0x04, 0x36
        /*00fa*/ 	.short	(.L_3173 - .L_3172)
.L_3172:
        /*00fc*/ 	.word	0x00000008
.L_3173:


//--------------------- .nv.info._Z25selective_scan_fwd_kernelI32Selective_Scan_fwd_kernel_traitsILi32ELi16ELi1ELb0ELb1ELb1ELb0EN3c108BFloat16EfEEv13SSMParamsBase --------------------------
	.section	.nv.info._Z25selective_scan_fwd_kernelI32Selective_Scan_fwd_kernel_traitsILi32ELi16ELi1ELb0ELb1ELb1ELb0EN3c108BFloat16EfEEv13SSMParamsBase,"",@"SHT_CUDA_INFO"
	.sectionflags	@""
	.align	4


	//----- nvinfo : EIATTR_CUDA_API_VERSION
	.align		4
        /*0000*/ 	.byte	0x04, 0x37
        /*0002*/ 	.short	(.L_3175 - .L_3174)
.L_3174:
        /*0004*/ 	.word	0x00000082


	//----- nvinfo : EIATTR_KPARAM_INFO
	.align		4
.L_3175:
        /*0008*/ 	.byte	0x04, 0x17
        /*000a*/ 	.short	(.L_3177 - .L_3176)
.L_3176:
        /*000c*/ 	.word	0x00000000
        /*0010*/ 	.short	0x0000
        /*0012*/ 	.short	0x0000
        /*0014*/ 	.byte	0x00, 0xf0, 0x61, 0x04


	//----- nvinfo : EIATTR_SPARSE_MMA_MASK
	.align		4
.L_3177:
        /*0018*/ 	.byte	0x03, 0x50
        /*001a*/ 	.short	0x0000


	//----- nvinfo : EIATTR_MAXREG_COUNT
	.align		4
        /*001c*/ 	.byte	0x03, 0x1b
        /*001e*/ 	.short	0x00ff


	//----- nvinfo : EIATTR_NUM_BARRIERS
	.align		4
        /*0020*/ 	.byte	0x02, 0x4c
        /*0022*/ 	.byte	0x01
	.zero		1


	//----- nvinfo : EIATTR_MERCURY_ISA_VERSION
	.align		4
        /*0024*/ 	.byte	0x03, 0x5f
        /*0026*/ 	.short	0x0101


	//----- nvinfo : EIATTR_COOP_GROUP_MASK_REGIDS
	.align		4
        /*0028*/ 	.byte	0x04, 0x29
        /*002a*/ 	.short	(.L_3179 - .L_3178)


	//   ....[0]....
.L_3178:
        /*002c*/ 	.word	0xffffffff


	//   ....[1]....
        /*0030*/ 	.word	0xffffffff


	//   ....[2]....
        /*0034*/ 	.word	0xffffffff


	//   ....[3]....
        /*0038*/ 	.word	0xffffffff


	//   ....[4]....
        /*003c*/ 	.word	0xffffffff


	//   ....[5]....
        /*0040*/ 	.word	0xffffffff


	//   ....[6]....
        /*0044*/ 	.word	0xffffffff


	//   ....[7]....
        /*0048*/ 	.word	0xffffffff


	//   ....[8]....
        /*004c*/ 	.word	0xffffffff


	//   ....[9]....
        /*0050*/ 	.word	0xffffffff


	//   ....[10]....
        /*0054*/ 	.word	0xffffffff


	//   ....[11]....
        /*0058*/ 	.word	0xffffffff


	//   ....[12]....
        /*005c*/ 	.word	0xffffffff


	//   ....[13]....
        /*0060*/ 	.word	0xffffffff


	//   ....[14]....
        /*0064*/ 	.word	0xffffffff


	//   ....[15]....
        /*0068*/ 	.word	0xffffffff


	//   ....[16]....
        /*006c*/ 	.word	0xffffffff


	//----- nvinfo : EIATTR_COOP_GROUP_INSTR_OFFSETS
	.align		4
.L_3179:
        /*0070*/ 	.byte	0x04, 0x28
        /*0072*/ 	.short	(.L_3181 - .L_3180)


	//   ....[0]....
.L_3180:
        /*0074*/ 	.word	0x00001270


	//   ....[1]....
        /*0078*/ 	.word	0x00001710


	//   ....[2]....
        /*007c*/ 	.word	0x00004730


	//   ....[3]....
        /*0080*/ 	.word	0x000053a0


	//   ....[4]....
        /*0084*/ 	.word	0x00005430


	//   ....[5]....
        /*0088*/ 	.word	0x00005440


	//   ....[6]....
        /*008c*/ 	.word	0x00005460


	//   ....[7]....
        /*0090*/ 	.word	0x000054c0


	//   ....[8]....
        /*0094*/ 	.word	0x000055c0


	//   ....[9]....
        /*0098*/ 	.word	0x00005630


	//   ....[10]....
        /*009c*/ 	.word	0x00005650


	//   ....[11]....
        /*00a0*/ 	.word	0x000057f0


	//   ....[12]....
        /*00a4*/ 	.word	0x00005800


	//   ....[13]....
        /*00a8*/ 	.word	0x00005810


	//   ....[14]....
        /*00ac*/ 	.word	0x00005a00


	//   ....[15]....
        /*00b0*/ 	.word	0x00005a20


	//   ....[16]....
        /*00b4*/ 	.word	0x00006130


	//----- nvinfo : EIATTR_VRC_CTA_INIT_COUNT
	.align		4
.L_3181:
        /*00b8*/ 	.byte	0x02, 0x4a
	.zero		1
	.zero		1


	//----- nvinfo : EIATTR_EXIT_INSTR_OFFSETS
	.align		4
        /*00bc*/ 	.byte	0x04, 0x1c
        /*00be*/ 	.short	(.L_3183 - .L_3182)


	//   ....[0]....
.L_3182:
        /*00c0*/ 	.word	0x00000400


	//   ....[1]....
        /*00c4*/ 	.word	0x00006570


	//----- nvinfo : EIATTR_MAX_THREADS
	.align		4
.L_3183:
        /*00c8*/ 	.byte	0x04, 0x05
        /*00ca*/ 	.short	(.L_3185 - .L_3184)
.L_3184:
        /*00cc*/ 	.word	0x00000020
        /*00d0*/ 	.word	0x00000001
        /*00d4*/ 	.word	0x00000001


	//----- nvinfo : EIATTR_CRS_STACK_SIZE
	.align		4
.L_3185:
        /*00d8*/ 	.byte	0x04, 0x1e
        /*00da*/ 	.short	(.L_3187 - .L_3186)
.L_3186:
        /*00dc*/ 	.word	0x00000000


	//----- nvinfo : EIATTR_CBANK_PARAM_SIZE
	.align		4
.L_3187:
        /*00e0*/ 	.byte	0x03, 0x19
        /*00e2*/ 	.short	0x0118


	//----- nvinfo : EIATTR_PARAM_CBANK
	.align		4
        /*00e4*/ 	.byte	0x04, 0x0a
        /*00e6*/ 	.short	(.L_3189 - .L_3188)
	.align		4
.L_3188:
        /*00e8*/ 	.word	index@(.nv.constant0._Z25selective_scan_fwd_kernelI32Selective_Scan_fwd_kernel_traitsILi32ELi16ELi1ELb0ELb1ELb1ELb0EN3c108BFloat16EfEEv13SSMParamsBase)
        /*00ec*/ 	.short	0x0380
        /*00ee*/ 	.short	0x0118


	//----- nvinfo : EIATTR_SW_WAR
	.align		4
.L_3189:
        /*00f0*/ 	.byte	0x04, 0x36
        /*00f2*/ 	.short	(.L_3191 - .L_3190)
.L_3190:
        /*00f4*/ 	.word	0x00000008
.L_3191:


//--------------------- .nv.info._Z25selective_scan_fwd_kernelI32Selective_Scan_fwd_kernel_traitsILi32ELi16ELi1ELb0ELb1ELb1ELb1EN3c108BFloat16EfEEv13SSMParamsBase --------------------------
	.section	.nv.info._Z25selective_scan_fwd_kernelI32Selective_Scan_fwd_kernel_traitsILi32ELi16ELi1ELb0ELb1ELb1ELb1EN3c108BFloat16EfEEv13SSMParamsBase,"",@"SHT_CUDA_INFO"
	.sectionflags	@""
	.align	4


	//----- nvinfo : EIATTR_CUDA_API_VERSION
	.align		4
        /*0000*/ 	.byte	0x04, 0x37
        /*0002*/ 	.short	(.L_3193 - .L_3192)
.L_3192:
        /*0004*/ 	.word	0x00000082


	//----- nvinfo : EIATTR_KPARAM_INFO
	.align		4
.L_3193:
        /*0008*/ 	.byte	0x04, 0x17
        /*000a*/ 	.short	(.L_3195 - .L_3194)
.L_3194:
        /*000c*/ 	.word	0x00000000
        /*0010*/ 	.short	0x0000
        /*0012*/ 	.short	0x0000
        /*0014*/ 	.byte	0x00, 0xf0, 0x61, 0x04


	//----- nvinfo : EIATTR_SPARSE_MMA_MASK
	.align		4
.L_3195:
        /*0018*/ 	.byte	0x03, 0x50
        /*001a*/ 	.short	0x0000


	//----- nvinfo : EIATTR_MAXREG_COUNT
	.align		4
        /*001c*/ 	.byte	0x03, 0x1b
        /*001e*/ 	.short	0x00ff


	//----- nvinfo : EIATTR_NUM_BARRIERS
	.align		4
        /*0020*/ 	.byte	0x02, 0x4c
        /*0022*/ 	.byte	0x01
	.zero		1


	//----- nvinfo : EIATTR_MERCURY_ISA_VERSION
	.align		4
        /*0024*/ 	.byte	0x03, 0x5f
        /*0026*/ 	.short	0x0101


	//----- nvinfo : EIATTR_COOP_GROUP_MASK_REGIDS
	.align		4
        /*0028*/ 	.byte	0x04, 0x29
        /*002a*/ 	.short	(.L_3197 - .L_3196)


	//   ....[0]....
.L_3196:
        /*002c*/ 	.word	0xffffffff


	//   ....[1]....
        /*0030*/ 	.word	0xffffffff


	//   ....[2]....
        /*0034*/ 	.word	0xffffffff


	//   ....[3]....
        /*0038*/ 	.word	0xffffffff


	//   ....[4]....
        /*003c*/ 	.word	0xffffffff


	//   ....[5]....
        /*0040*/ 	.word	0xffffffff


	//   ....[6]....
        /*0044*/ 	.word	0xffffffff


	//   ....[7]....
        /*0048*/ 	.word	0xffffffff


	//   ....[8]....
        /*004c*/ 	.word	0xffffffff


	//   ....[9]....
        /*0050*/ 	.word	0xffffffff


	//   ....[10]....
        /*0054*/ 	.word	0xffffffff


	//   ....[11]....
        /*0058*/ 	.word	0xffffffff


	//   ....[12]....
        /*005c*/ 	.word	0xffffffff


	//   ....[13]....
        /*0060*/ 	.word	0xffffffff


	//   ....[14]....
        /*0064*/ 	.word	0xffffffff


	//   ....[15]....
        /*0068*/ 	.word	0xffffffff


	//   ....[16]....
        /*006c*/ 	.word	0xffffffff


	//   ....[17]....
        /*0070*/ 	.word	0xffffffff


	//   ....[18]....
        /*0074*/ 	.word	0xffffffff


	//----- nvinfo : EIATTR_COOP_GROUP_INSTR_OFFSETS
	.align		4
.L_3197:
        /*0078*/ 	.byte	0x04, 0x28
        /*007a*/ 	.short	(.L_3199 - .L_3198)


	//   ....[0]....
.L_3198:
        /*007c*/ 	.word	0x00001150


	//   ....[1]....
        /*0080*/ 	.word	0x000015b0


	//   ....[2]....
        /*0084*/ 	.word	0x000046b0


	//   ....[3]....
        /*0088*/ 	.word	0x00005300


	//   ....[4]....
        /*008c*/ 	.word	0x00005390


	//   ....[5]....
        /*0090*/ 	.word	0x000053a0


	//   ....[6]....
        /*0094*/ 	.word	0x000053c0


	//   ....[7]....
        /*0098*/ 	.word	0x00005470


	//   ....[8]....
        /*009c*/ 	.word	0x00005490


	//   ....[9]....
        /*00a0*/ 	.word	0x00005550


	//   ....[10]....
        /*00a4*/ 	.word	0x000055a0


	//   ....[11]....
        /*00a8*/ 	.word	0x00005710


	//   ....[12]....
        /*00ac*/ 	.word	0x00005720


	//   ....[13]....
        /*00b0*/ 	.word	0x00005780


	//   ....[14]....
        /*00b4*/ 	.word	0x00005970


	//   ....[15]....
        /*00b8*/ 	.word	0x00005990


	//   ....[16]....
        /*00bc*/ 	.word	0x00006100


	//   ....[17]....
        /*00c0*/ 	.word	0x00006970


	//   ....[18]....
        /*00c4*/ 	.word	0x000073c0


	//----- nvinfo : EIATTR_VRC_CTA_INIT_COUNT
	.align		4
.L_3199:
        /*00c8*/ 	.byte	0x02, 0x4a
	.zero		1
	.zero		1


	//----- nvinfo : EIATTR_EXIT_INSTR_OFFSETS
	.align		4
        /*00cc*/ 	.byte	0x04, 0x1c
        /*00ce*/ 	.short	(.L_3201 - .L_3200)


	//   ....[0]....
.L_3200:
        /*00d0*/ 	.word	0x00000440


	//   ....[1]....
        /*00d4*/ 	.word	0x00007850


	//----- nvinfo : EIATTR_MAX_THREADS
	.align		4
.L_3201:
        /*00d8*/ 	.byte	0x04, 0x05
        /*00da*/ 	.short	(.L_3203 - .L_3202)
.L_3202:
        /*00dc*/ 	.word	0x00000020
        /*00e0*/ 	.word	0x00000001
        /*00e4*/ 	.word	0x00000001


	//----- nvinfo : EIATTR_CRS_STACK_SIZE
	.align		4
.L_3203:
        /*00e8*/ 	.byte	0x04, 0x1e
        /*00ea*/ 	.short	(.L_3205 - .L_3204)
.L_3204:
        /*00ec*/ 	.word	0x00000000


	//----- nvinfo : EIATTR_CBANK_PARAM_SIZE
	.align		4
.L_3205:
        /*00f0*/ 	.byte	0x03, 0x19
        /*00f2*/ 	.short	0x0118


	//----- nvinfo : EIATTR_PARAM_CBANK
	.align		4
        /*00f4*/ 	.byte	0x04, 0x0a
        /*00f6*/ 	.short	(.L_3207 - .L_3206)
	.align		4
.L_3206:
        /*00f8*/ 	.word	index@(.nv.constant0._Z25selective_scan_fwd_kernelI32Selective_Scan_fwd_kernel_traitsILi32ELi16ELi1ELb0ELb1ELb1ELb1EN3c108BFloat16EfEEv13SSMParamsBase)
        /*00fc*/ 	.short	0x0380
        /*00fe*/ 	.short	0x0118


	//----- nvinfo : EIATTR_SW_WAR
	.align		4
.L_3207:
        /*0100*/ 	.byte	0x04, 0x36
        /*0102*/ 	.short	(.L_3209 - .L_3208)
.L_3208:
        /*0104*/ 	.word	0x00000008
.L_3209:


//--------------------- .nv.info._Z25selective_scan_fwd_kernelI32Selective_Scan_fwd_kernel_traitsILi32ELi16ELi1ELb1ELb0ELb0ELb0EN3c108BFloat16EfEEv13SSMParamsBase --------------------------
	.section	.nv.info._Z25selective_scan_fwd_kernelI32Selective_Scan_fwd_kernel_traitsILi32ELi16ELi1ELb1ELb0ELb0ELb0EN3c108BFloat16EfEEv13SSMParamsBase,"",@"SHT_CUDA_INFO"
	.sectionflags	@""
	.align	4


	//----- nvinfo : EIATTR_CUDA_API_VERSION
	.align		4
        /*0000*/ 	.byte	0x04, 0x37
        /*0002*/ 	.short	(.L_3211 - .L_3210)
.L_3210:
        /*0004*/ 	.word	0x00000082


	//----- nvinfo : EIATTR_KPARAM_INFO
	.align		4
.L_3211:
        /*0008*/ 	.byte	0x04, 0x17
        /*000a*/ 	.short	(.L_3213 - .L_3212)
.L_3212:
        /*000c*/ 	.word	0x00000000
        /*0010*/ 	.short	0x0000
        /*0012*/ 	.short	0x0000
        /*0014*/ 	.byte	0x00, 0xf0, 0x61, 0x04


	//----- nvinfo : EIATTR_SPARSE_MMA_MASK
	.align		4
.L_3213:
        /*0018*/ 	.byte	0x03, 0x50
        /*001a*/ 	.short	0x0000


	//----- nvinfo : EIATTR_MAXREG_COUNT
	.align		4
        /*001c*/ 	.byte	0x03, 0x1b
        /*001e*/ 	.short	0x00ff


	//----- nvinfo : EIATTR_NUM_BARRIERS
	.align		4
        /*0020*/ 	.byte	0x02, 0x4c
        /*0022*/ 	.byte	0x01
	.zero		1


	//----- nvinfo : EIATTR_MERCURY_ISA_VERSION
	.align		4
        /*0024*/ 	.byte	0x03, 0x5f
        /*0026*/ 	.short	0x0101


	//----- nvinfo : EIATTR_COOP_GROUP_MASK_REGIDS
	.align		4
        /*0028*/ 	.byte	0x04, 0x29
        /*002a*/ 	.short	(.L_3215 - .L_3214)


	//   ....[0]....
.L_3214:
        /*002c*/ 	.word	0xffffffff


	//   ....[1]....
        /*0030*/ 	.word	0xffffffff


	//   ....[2]....
        /*0034*/ 	.word	0xffffffff


	//   ....[3]....
        /*0038*/ 	.word	0xffffffff


	//   ....[4]....
        /*003c*/ 	.word	0xffffffff


	//   ....[5]....
        /*0040*/ 	.word	0xffffffff


	//   ....[6]....
        /*0044*/ 	.word	0xffffffff


	//   ....[7]....
        /*0048*/ 	.word	0xffffffff


	//   ....[8]....
        /*004c*/ 	.word	0xffffffff


	//   ....[9]....
        /*0050*/ 	.word	0xffffffff


	//   ....[10]....
        /*0054*/ 	.word	0xffffffff


	//   ....[11]....
        /*0058*/ 	.word	0xffffffff


	//   ....[12]....
        /*005c*/ 	.word	0xffffffff


	//   ....[13]....
        /*0060*/ 	.word	0xffffffff


	//   ....[14]....
        /*0064*/ 	.word	0xffffffff


	//----- nvinfo : EIATTR_COOP_GROUP_INSTR_OFFSETS
	.align		4
.L_3215:
        /*0068*/ 	.byte	0x04, 0x28
        /*006a*/ 	.short	(.L_3217 - .L_3216)


	//   ....[0]....
.L_3216:
        /*006c*/ 	.word	0x00000650


	//   ....[1]....
        /*0070*/ 	.word	0x000006f0


	//   ....[2]....
        /*0074*/ 	.word	0x00003570


	//   ....[3]....
        /*0078*/ 	.word	0x000035c0


	//   ....[4]....
        /*007c*/ 	.word	0x000035f0


	//   ....[5]....
        /*0080*/ 	.word	0x00003610


	//   ....[6]....
        /*0084*/ 	.word	0x00003650


	//   ....[7]....
        /*0088*/ 	.word	0x00003670


	//   ....[8]....
        /*008c*/ 	.word	0x000036c0


	//   ....[9]....
        /*0090*/ 	.word	0x000036d0


	//   ....[10]....
        /*0094*/ 	.word	0x00003730


	//   ....[11]....
        /*0098*/ 	.word	0x00003740


	//   ....[12]....
        /*009c*/ 	.word	0x00003840


	//   ....[13]....
        /*00a0*/ 	.word	0x00003860


	//   ....[14]....
        /*00a4*/ 	.word	0x00003d50


	//----- nvinfo : EIATTR_VRC_CTA_INIT_COUNT
	.align		4
.L_3217:
        /*00a8*/ 	.byte	0x02, 0x4a
	.zero		1
	.zero		1


	//----- nvinfo : EIATTR_EXIT_INSTR_OFFSETS
	.align		4
        /*00ac*/ 	.byte	0x04, 0x1c
        /*00ae*/ 	.short	(.L_3219 - .L_3218)


	//   ....[0]....
.L_3218:
        /*00b0*/ 	.word	0x00000210


	//   ....[1]....
        /*00b4*/ 	.word	0x00003e00


	//----- nvinfo : EIATTR_MAX_THREADS
	.align		4
.L_3219:
        /*00b8*/ 	.byte	0x04, 0x05
        /*00ba*/ 	.short	(.L_3221 - .L_3220)
.L_3220:
        /*00bc*/ 	.word	0x00000020
        /*00c0*/ 	.word	0x00000001
        /*00c4*/ 	.word	0x00000001


	//----- nvinfo : EIATTR_CRS_STACK_SIZE
	.align		4
.L_3221:
        /*00c8*/ 	.byte	0x04, 0x1e
        /*00ca*/ 	.short	(.L_3223 - .L_3222)
.L_3222:
        /*00cc*/ 	.word	0x00000000


	//----- nvinfo : EIATTR_CBANK_PARAM_SIZE
	.align		4
.L_3223:
        /*00d0*/ 	.byte	0x03, 0x19
        /*00d2*/ 	.short	0x0118


	//----- nvinfo : EIATTR_PARAM_CBANK
	.align		4
        /*00d4*/ 	.byte	0x04, 0x0a
        /*00d6*/ 	.short	(.L_3225 - .L_3224)
	.align		4
.L_3224:
        /*00d8*/ 	.word	index@(.nv.constant0._Z25selective_scan_fwd_kernelI32Selective_Scan_fwd_kernel_traitsILi32ELi16ELi1ELb1ELb0ELb0ELb0EN3c108BFloat16EfEEv13SSMParamsBase)
        /*00dc*/ 	.short	0x0380
        /*00de*/ 	.short	0x0118


	//----- nvinfo : EIATTR_SW_WAR
	.align		4
.L_3225:
        /*00e0*/ 	.byte	0x04, 0x36
        /*00e2*/ 	.short	(.L_3227 - .L_3226)
.L_3226:
        /*00e4*/ 	.word	0x00000008
.L_3227:


//--------------------- .nv.info._Z25selective_scan_fwd_kernelI32Selective_Scan_fwd_kernel_traitsILi32ELi16ELi1ELb1ELb0ELb0ELb1EN3c108BFloat16EfEEv13SSMParamsBase --------------------------
	.section	.nv.info._Z25selective_scan_fwd_kernelI32Selective_Scan_fwd_kernel_traitsILi32ELi16ELi1ELb1ELb0ELb0ELb1EN3c108BFloat16EfEEv13SSMParamsBase,"",@"SHT_CUDA_INFO"
	.sectionflags	@""
	.align	4


	//----- nvinfo : EIATTR_CUDA_API_VERSION
	.align		4
        /*0000*/ 	.byte	0x04, 0x37
        /*0002*/ 	.short	(.L_3229 - .L_3228)
.L_3228:
        /*0004*/ 	.word	0x00000082


	//----- nvinfo : EIATTR_KPARAM_INFO
	.align		4
.L_3229:
        /*0008*/ 	.byte	0x04, 0x17
        /*000a*/ 	.short	(.L_3231 - .L_3230)
.L_3230:
        /*000c*/ 	.word	0x00000000
        /*0010*/ 	.short	0x0000
        /*0012*/ 	.short	0x0000
        /*0014*/ 	.byte	0x00, 0xf0, 0x61, 0x04


	//----- nvinfo : EIATTR_SPARSE_MMA_MASK
	.align		4
.L_3231:
        /*0018*/ 	.byte	0x03, 0x50
        /*001a*/ 	.short	0x0000


	//----- nvinfo : EIATTR_MAXREG_COUNT
	.align		4
        /*001c*/ 	.byte	0x03, 0x1b
        /*001e*/ 	.short	0x00ff


	//----- nvinfo : EIATTR_NUM_BARRIERS
	.align		4
        /*0020*/ 	.byte	0x02, 0x4c
        /*0022*/ 	.byte	0x01
	.zero		1


	//----- nvinfo : EIATTR_MERCURY_ISA_VERSION
	.align		4
        /*0024*/ 	.byte	0x03, 0x5f
        /*0026*/ 	.short	0x0101


	//----- nvinfo : EIATTR_COOP_GROUP_MASK_REGIDS
	.align		4
        /*0028*/ 	.byte	0x04, 0x29
        /*002a*/ 	.short	(.L_3233 - .L_3232)


	//   ....[0]....
.L_3232:
        /*002c*/ 	.word	0xffffffff


	//   ....[1]....
        /*0030*/ 	.word	0xffffffff


	//   ....[2]....
        /*0034*/ 	.word	0xffffffff


	//   ....[3]....
        /*0038*/ 	.word	0xffffffff


	//   ....[4]....
        /*003c*/ 	.word	0xffffffff


	//   ....[5]....
        /*0040*/ 	.word	0xffffffff


	//   ....[6]....
        /*0044*/ 	.word	0xffffffff


	//   ....[7]....
        /*0048*/ 	.word	0xffffffff


	//   ....[8]....
        /*004c*/ 	.word	0xffffffff


	//   ....[9]....
        /*0050*/ 	.word	0xffffffff


	//   ....[10]....
        /*0054*/ 	.word	0xffffffff


	//   ....[11]....
        /*0058*/ 	.word	0xffffffff


	//   ....[12]....
        /*005c*/ 	.word	0xffffffff


	//   ....[13]....
        /*0060*/ 	.word	0xffffffff


	//   ....[14]....
        /*0064*/ 	.word	0xffffffff


	//   ....[15]....
        /*0068*/ 	.word	0xffffffff


	//   ....[16]....
        /*006c*/ 	.word	0xffffffff


	//----- nvinfo : EIATTR_COOP_GROUP_INSTR_OFFSETS
	.align		4
.L_3233:
        /*0070*/ 	.byte	0x04, 0x28
        /*0072*/ 	.short	(.L_3235 - .L_3234)


	//   ....[0]....
.L_3234:
        /*0074*/ 	.word	0x00000560


	//   ....[1]....
        /*0078*/ 	.word	0x00000600


	//   ....[2]....
        /*007c*/ 	.word	0x000034e0


	//   ....[3]....
        /*0080*/ 	.word	0x00003530


	//   ....[4]....
        /*0084*/ 	.word	0x00003560


	//   ....[5]....
        /*0088*/ 	.word	0x00003580


	//   ....[6]....
        /*008c*/ 	.word	0x000035c0


	//   ....[7]....
        /*0090*/ 	.word	0x000035e0


	//   ....[8]....
        /*0094*/ 	.word	0x00003630


	//   ....[9]....
        /*0098*/ 	.word	0x00003640


	//   ....[10]....
        /*009c*/ 	.word	0x000036a0


	//   ....[11]....
        /*00a0*/ 	.word	0x000036b0


	//   ....[12]....
        /*00a4*/ 	.word	0x000037b0


	//   ....[13]....
        /*00a8*/ 	.word	0x000037d0


	//   ....[14]....
        /*00ac*/ 	.word	0x00003cb0


	//   ....[15]....
        /*00b0*/ 	.word	0x00003eb0


	//   ....[16]....
        /*00b4*/ 	.word	0x00004760


	//----- nvinfo : EIATTR_VRC_CTA_INIT_COUNT
	.align		4
.L_3235:
        /*00b8*/ 	.byte	0x02, 0x4a
	.zero		1
	.zero		1


	//----- nvinfo : EIATTR_EXIT_INSTR_OFFSETS
	.align		4
        /*00bc*/ 	.byte	0x04, 0x1c
        /*00be*/ 	.short	(.L_3237 - .L_3236)


	//   ....[0]....
.L_3236:
        /*00c0*/ 	.word	0x000001c0


	//   ....[1]....
        /*00c4*/ 	.word	0x00004820


	//----- nvinfo : EIATTR_MAX_THREADS
	.align		4
.L_3237:
        /*00c8*/ 	.byte	0x04, 0x05
        /*00ca*/ 	.short	(.L_3239 - .L_3238)
.L_3238:
        /*00cc*/ 	.word	0x00000020
        /*00d0*/ 	.word	0x00000001
        /*00d4*/ 	.word	0x00000001


	//----- nvinfo : EIATTR_CRS_STACK_SIZE
	.align		4
.L_3239:
        /*00d8*/ 	.byte	0x04, 0x1e
        /*00da*/ 	.short	(.L_3241 - .L_3240)
.L_3240:
        /*00dc*/ 	.word	0x00000000


	//----- nvinfo : EIATTR_CBANK_PARAM_SIZE
	.align		4
.L_3241:
        /*00e0*/ 	.byte	0x03, 0x19
        /*00e2*/ 	.short	0x0118


	//----- nvinfo : EIATTR_PARAM_CBANK
	.align		4
        /*00e4*/ 	.byte	0x04, 0x0a
        /*00e6*/ 	.short	(.L_3243 - .L_3242)
	.align		4
.L_3242:
        /*00e8*/ 	.word	index@(.nv.constant0._Z25selective_scan_fwd_kernelI32Selective_Scan_fwd_kernel_traitsILi32ELi16ELi1ELb1ELb0ELb0ELb1EN3c108BFloat16EfEEv13SSMParamsBase)
        /*00ec*/ 	.short	0x0380
        /*00ee*/ 	.short	0x0118


	//----- nvinfo : EIATTR_SW_WAR
	.align		4
.L_3243:
        /*00f0*/ 	.byte	0x04, 0x36
        /*00f2*/ 	.short	(.L_3245 - .L_3244)
.L_3244:
        /*00f4*/ 	.word	0x00000008
.L_3245:


//--------------------- .nv.info._Z25selective_scan_fwd_kernelI32Selective_Scan_fwd_kernel_traitsILi32ELi16ELi1ELb1ELb0ELb1ELb0EN3c108BFloat16EfEEv13SSMParamsBase --------------------------
	.section	.nv.info._Z25selective_scan_fwd_kernelI32Selective_Scan_fwd_kernel_traitsILi32ELi16ELi1ELb1ELb0ELb1ELb0EN3c108BFloat16EfEEv13SSMParamsBase,"",@"SHT_CUDA_INFO"
	.sectionflags	@""
	.align	4


	//----- nvinfo : EIATTR_CUDA_API_VERSION
	.align		4
        /*0000*/ 	.byte	0x04, 0x37
        /*0002*/ 	.short	(.L_3247 - .L_3246)
.L_3246:
        /*0004*/ 	.word	0x00000082


	//----- nvinfo : EIATTR_KPARAM_INFO
	.align		4
.L_3247:
        /*0008*/ 	.byte	0x04, 0x17
        /*000a*/ 	.short	(.L_3249 - .L_3248)
.L_3248:
        /*000c*/ 	.word	0x00000000
        /*0010*/ 	.short	0x0000
        /*0012*/ 	.short	0x0000
        /*0014*/ 	.byte	0x00, 0xf0, 0x61, 0x04


	//----- nvinfo : EIATTR_SPARSE_MMA_MASK
	.align		4
.L_3249:
        /*0018*/ 	.byte	0x03, 0x50
        /*001a*/ 	.short	0x0000


	//----- nvinfo : EIATTR_MAXREG_COUNT
	.align		4
        /*001c*/ 	.byte	0x03, 0x1b
        /*001e*/ 	.short	0x00ff


	//----- nvinfo : EIATTR_NUM_BARRIERS
	.align		4
        /*0020*/ 	.byte	0x02, 0x4c
        /*0022*/ 	.byte	0x01
	.zero		1


	//----- nvinfo : EIATTR_MERCURY_ISA_VERSION
	.align		4
        /*0024*/ 	.byte	0x03, 0x5f
        /*0026*/ 	.short	0x0101


	//----- nvinfo : EIATTR_COOP_GROUP_MASK_REGIDS
	.align		4
        /*0028*/ 	.byte	0x04, 0x29
        /*002a*/ 	.short	(.L_3251 - .L_3250)


	//   ....[0]....
.L_3250:
        /*002c*/ 	.word	0xffffffff


	//   ....[1]....
        /*0030*/ 	.word	0xffffffff


	//   ....[2]....
        /*0034*/ 	.word	0xffffffff


	//   ....[3]....
        /*0038*/ 	.word	0xffffffff


	//   ....[4]....
        /*003c*/ 	.word	0xffffffff


	//   ....[5]....
        /*0040*/ 	.word	0xffffffff


	//   ....[6]....
        /*0044*/ 	.word	0xffffffff


	//   ....[7]....
        /*0048*/ 	.word	0xffffffff


	//   ....[8]....
        /*004c*/ 	.word	0xffffffff


	//   ....[9]....
        /*0050*/ 	.word	0xffffffff


	//   ....[10]....
        /*0054*/ 	.word	0xffffffff


	//   ....[11]....
        /*0058*/ 	.word	0xffffffff


	//   ....[12]....
        /*005c*/ 	.word	0xffffffff


	//   ....[13]....
        /*0060*/ 	.word	0xffffffff


	//   ....[14]....
        /*0064*/ 	.word	0xffffffff


	//   ....[15]....
        /*0068*/ 	.word	0xffffffff


	//----- nvinfo : EIATTR_COOP_GROUP_INSTR_OFFSETS
	.align		4
.L_3251:
        /*006c*/ 	.byte	0x04, 0x28
        /*006e*/ 	.short	(.L_3253 - .L_3252)


	//   ....[0]....
.L_3252:
        /*0070*/ 	.word	0x000007e0


	//   ....[1]....
        /*0074*/ 	.word	0x00000880


	//   ....[2]....
        /*0078*/ 	.word	0x00003560


	//   ....[3]....
        /*007c*/ 	.word	0x000037f0


	//   ....[4]....
        /*0080*/ 	.word	0x00003850


	//   ....[5]....
        /*0084*/ 	.word	0x00003880


	//   ....[6]....
        /*0088*/ 	.word	0x000038b0


	//   ....[7]....
        /*008c*/ 	.word	0x000038e0


	//   ....[8]....
        /*0090*/ 	.word	0x00003910


	//   ....[9]....
        /*0094*/ 	.word	0x00003940


	//   ....[10]....
        /*0098*/ 	.word	0x00003970


	//   ....[11]....
        /*009c*/ 	.word	0x000039d0


	//   ....[12]....
        /*00a0*/ 	.word	0x000039e0


	//   ....[13]....
        /*00a4*/ 	.word	0x00003a90


	//   ....[14]....
        /*00a8*/ 	.word	0x00003ac0


	//   ....[15]....
        /*00ac*/ 	.word	0x00004220


	//----- nvinfo : EIATTR_VRC_CTA_INIT_COUNT
	.align		4
.L_3253:
        /*00b0*/ 	.byte	0x02, 0x4a
	.zero		1
	.zero		1


	//----- nvinfo : EIATTR_EXIT_INSTR_OFFSETS
	.align		4
        /*00b4*/ 	.byte	0x04, 0x1c
        /*00b6*/ 	.short	(.L_3255 - .L_3254)


	//   ....[0]....
.L_3254:
        /*00b8*/ 	.word	0x000003d0


	//   ....[1]....
        /*00bc*/ 	.word	0x00004300


	//----- nvinfo : EIATTR_MAX_THREADS
	.align		4
.L_3255:
        /*00c0*/ 	.byte	0x04, 0x05
        /*00c2*/ 	.short	(.L_3257 - .L_3256)
.L_3256:
        /*00c4*/ 	.word	0x00000020
        /*00c8*/ 	.word	0x00000001
        /*00cc*/ 	.word	0x00000001


	//----- nvinfo : EIATTR_CRS_STACK_SIZE
	.align		4
.L_3257:
        /*00d0*/ 	.byte	0x04, 0x1e
        /*00d2*/ 	.short	(.L_3259 - .L_3258)
.L_3258:
        /*00d4*/ 	.word	0x00000000


	//----- nvinfo : EIATTR_CBANK_PARAM_SIZE
	.align		4
.L_3259:
        /*00d8*/ 	.byte	0x03, 0x19
        /*00da*/ 	.short	0x0118


	//----- nvinfo : EIATTR_PARAM_CBANK
	.align		4
        /*00dc*/ 	.byte	0x04, 0x0a
        /*00de*/ 	.short	(.L_3261 - .L_3260)
	.align		4
.L_3260:
        /*00e0*/ 	.word	index@(.nv.constant0._Z25selective_scan_fwd_kernelI32Selective_Scan_fwd_kernel_traitsILi32ELi16ELi1ELb1ELb0ELb1ELb0EN3c108BFloat16EfEEv13SSMParamsBase)
        /*00e4*/ 	.short	0x0380
        /*00e6*/ 	.short	0x0118


	//----- nvinfo : EIATTR_SW_WAR
	.align		4
.L_3261:
        /*00e8*/ 	.byte	0x04, 0x36
        /*00ea*/ 	.short	(.L_3263 - .L_3262)
.L_3262:
        /*00ec*/ 	.word	0x00000008
.L_3263:


//--------------------- .nv.info._Z25selective_scan_fwd_kernelI32Selective_Scan_fwd_kernel_traitsILi32ELi16ELi1ELb1ELb0ELb1ELb1EN3c108BFloat16EfEEv13SSMParamsBase --------------------------
	.section	.nv.info._Z25selective_scan_fwd_kernelI32Selective_Scan_fwd_kernel_traitsILi32ELi16ELi1ELb1ELb0ELb1ELb1EN3c108BFloat16EfEEv13SSMParamsBase,"",@"SHT_CUDA_INFO"
	.sectionflags	@""
	.align	4


	//----- nvinfo : EIATTR_CUDA_API_VERSION
	.align		4
        /*0000*/ 	.byte	0x04, 0x37
        /*0002*/ 	.short	(.L_3265 - .L_3264)
.L_3264:
        /*0004*/ 	.word	0x00000082


	//----- nvinfo : EIATTR_KPARAM_INFO
	.align		4
.L_3265:
        /*0008*/ 	.byte	0x04, 0x17
        /*000a*/ 	.short	(.L_3267 - .L_3266)
.L_3266:
        /*000c*/ 	.word	0x00000000
        /*0010*/ 	.short	0x0000
        /*0012*/ 	.short	0x0000
        /*0014*/ 	.byte	0x00, 0xf0, 0x61, 0x04


	//----- nvinfo : EIATTR_SPARSE_MMA_MASK
	.align		4
.L_3267:
        /*0018*/ 	.byte	0x03, 0x50
        /*001a*/ 	.short	0x0000


	//----- nvinfo : EIATTR_MAXREG_COUNT
	.align		4
        /*001c*/ 	.byte	0x03, 0x1b
        /*001e*/ 	.short	0x00ff


	//----- nvinfo : EIATTR_NUM_BARRIERS
	.align		4
        /*0020*/ 	.byte	0x02, 0x4c
        /*0022*/ 	.byte	0x01
	.zero		1


	//----- nvinfo : EIATTR_MERCURY_ISA_VERSION
	.align		4
        /*0024*/ 	.byte	0x03, 0x5f
        /*0026*/ 	.short	0x0101


	//----- nvinfo : EIATTR_COOP_GROUP_MASK_REGIDS
	.align		4
        /*0028*/ 	.byte	0x04, 0x29
        /*002a*/ 	.short	(.L_3269 - .L_3268)


	//   ....[0]....
.L_3268:
        /*002c*/ 	.word	0xffffffff


	//   ....[1]....
        /*0030*/ 	.word	0xffffffff


	//   ....[2]....
        /*0034*/ 	.word	0xffffffff


	//   ....[3]....
        /*0038*/ 	.word	0xffffffff


	//   ....[4]....
        /*003c*/ 	.word	0xffffffff


	//   ....[5]....
        /*0040*/ 	.word	0xffffffff


	//   ....[6]....
        /*0044*/ 	.word	0xffffffff


	//   ....[7]....
        /*0048*/ 	.word	0xffffffff


	//   ....[8]....
        /*004c*/ 	.word	0xffffffff


	//   ....[9]....
        /*0050*/ 	.word	0xffffffff


	//   ....[10]....
        /*0054*/ 	.word	0xffffffff


	//   ....[11]....
        /*0058*/ 	.word	0xffffffff


	//   ....[12]....
        /*005c*/ 	.word	0xffffffff


	//   ....[13]....
        /*0060*/ 	.word	0xffffffff


	//   ....[14]....
        /*0064*/ 	.word	0xffffffff


	//   ....[15]....
        /*0068*/ 	.word	0xffffffff


	//   ....[16]....
        /*006c*/ 	.word	0xffffffff


	//   ....[17]....
        /*0070*/ 	.word	0xffffffff


	//----- nvinfo : EIATTR_COOP_GROUP_INSTR_OFFSETS
	.align		4
.L_3269:
        /*0074*/ 	.byte	0x04, 0x28
        /*0076*/ 	.short	(.L_3271 - .L_3270)


	//   ....[0]....
.L_3270:
        /*0078*/ 	.word	0x000007d0


	//   ....[1]....
        /*007c*/ 	.word	0x00000870


	//   ....[2]....
        /*0080*/ 	.word	0x00003560


	//   ....[3]....
        /*0084*/ 	.word	0x000037e0


	//   ....[4]....
        /*0088*/ 	.word	0x00003840


	//   ....[5]....
        /*008c*/ 	.word	0x00003870


	//   ....[6]....
        /*0090*/ 	.word	0x000038a0


	//   ....[7]....
        /*0094*/ 	.word	0x000038d0


	//   ....[8]....
        /*0098*/ 	.word	0x00003900


	//   ....[9]....
        /*009c*/ 	.word	0x00003930


	//   ....[10]....
        /*00a0*/ 	.word	0x00003960


	//   ....[11]....
        /*00a4*/ 	.word	0x000039c0


	//   ....[12]....
        /*00a8*/ 	.word	0x000039d0


	//   ....[13]....
        /*00ac*/ 	.word	0x00003a80


	//   ....[14]....
        /*00b0*/ 	.word	0x00003ab0


	//   ....[15]....
        /*00b4*/ 	.word	0x000041f0


	//   ....[16]....
        /*00b8*/ 	.word	0x00004430


	//   ....[17]....
        /*00bc*/ 	.word	0x00004cc0


	//----- nvinfo : EIATTR_VRC_CTA_INIT_COUNT
	.align		4
.L_3271:
        /*00c0*/ 	.byte	0x02, 0x4a
	.zero		1
	.zero		1


	//----- nvinfo : EIATTR_EXIT_INSTR_OFFSETS
	.align		4
        /*00c4*/ 	.byte	0x04, 0x1c
        /*00c6*/ 	.short	(.L_3273 - .L_3272)


	//   ....[0]....
.L_3272:
        /*00c8*/ 	.word	0x000003c0


	//   ....[1]....
        /*00cc*/ 	.word	0x00004db0


	//----- nvinfo : EIATTR_MAX_THREADS
	.align		4
.L_3273:
        /*00d0*/ 	.byte	0x04, 0x05
        /*00d2*/ 	.short	(.L_3275 - .L_3274)
.L_3274:
        /*00d4*/ 	.word	0x00000020
        /*00d8*/ 	.word	0x00000001
        /*00dc*/ 	.word	0x00000001


	//----- nvinfo : EIATTR_CRS_STACK_SIZE
	.align		4
.L_3275:
        /*00e0*/ 	.byte	0x04, 0x1e
        /*00e2*/ 	.short	(.L_3277 - .L_3276)
.L_3276:
        /*00e4*/ 	.word	0x00000000


	//----- nvinfo : EIATTR_CBANK_PARAM_SIZE
	.align		4
.L_3277:
        /*00e8*/ 	.byte	0x03, 0x19
        /*00ea*/ 	.short	0x0118


	//----- nvinfo : EIATTR_PARAM_CBANK
	.align		4
        /*00ec*/ 	.byte	0x04, 0x0a
        /*00ee*/ 	.short	(.L_3279 - .L_3278)
	.align		4
.L_3278:
        /*00f0*/ 	.word	index@(.nv.constant0._Z25selective_scan_fwd_kernelI32Selective_Scan_fwd_kernel_traitsILi32ELi16ELi1ELb1ELb0ELb1ELb1EN3c108BFloat16EfEEv13SSMParamsBase)
        /*00f4*/ 	.short	0x0380
        /*00f6*/ 	.short	0x0118


	//----- nvinfo : EIATTR_SW_WAR
	.align		4
.L_3279:
        /*00f8*/ 	.byte	0x04, 0x36
        /*00fa*/ 	.short	(.L_3281 - .L_3280)
.L_3280:
        /*00fc*/ 	.word	0x00000008
.L_3281:


//--------------------- .nv.info._Z25selective_scan_fwd_kernelI32Selective_Scan_fwd_kernel_traitsILi32ELi16ELi1ELb1ELb1ELb0ELb0EN3c108BFloat16EfEEv13SSMParamsBase --------------------------
	.section	.nv.info._Z25selective_scan_fwd_kernelI32Selective_Scan_fwd_kernel_traitsILi32ELi16ELi1ELb1ELb1ELb0ELb0EN3c108BFloat16EfEEv13SSMParamsBase,"",@"SHT_CUDA_INFO"
	.sectionflags	@""
	.align	4


	//----- nvinfo : EIATTR_CUDA_API_VERSION
	.align		4
        /*0000*/ 	.byte	0x04, 0x37
        /*0002*/ 	.short	(.L_3283 - .L_3282)
.L_3282:
        /*0004*/ 	.word	0x00000082


	//----- nvinfo : EIATTR_KPARAM_INFO
	.align		4
.L_3283:
        /*0008*/ 	.byte	0x04, 0x17
        /*000a*/ 	.short	(.L_3285 - .L_3284)
.L_3284:
        /*000c*/ 	.word	0x00000000
        /*0010*/ 	.short	0x0000
        /*0012*/ 	.short	0x0000
        /*0014*/ 	.byte	0x00, 0xf0, 0x61, 0x04


	//----- nvinfo : EIATTR_SPARSE_MMA_MASK
	.align		4
.L_3285:
        /*0018*/ 	.byte	0x03, 0x50
        /*001a*/ 	.short	0x0000


	//----- nvinfo : EIATTR_MAXREG_COUNT
	.align		4
        /*001c*/ 	.byte	0x03, 0x1b
        /*001e*/ 	.short	0x00ff


	//----- nvinfo : EIATTR_NUM_BARRIERS
	.align		4
        /*0020*/ 	.byte	0x02, 0x4c
        /*0022*/ 	.byte	0x01
	.zero		1


	//----- nvinfo : EIATTR_MERCURY_ISA_VERSION
	.align		4
        /*0024*/ 	.byte	0x03, 0x5f
        /*0026*/ 	.short	0x0101


	//----- nvinfo : EIATTR_COOP_GROUP_MASK_REGIDS
	.align		4
        /*0028*/ 	.byte	0x04, 0x29
        /*002a*/ 	.short	(.L_3287 - .L_3286)


	//   ....[0]....
.L_3286:
        /*002c*/ 	.word	0xffffffff


	//   ....[1]....
        /*0030*/ 	.word	0xffffffff


	//   ....[2]....
        /*0034*/ 	.word	0xffffffff


	//   ....[3]....
        /*0038*/ 	.word	0xffffffff


	//   ....[4]....
        /*003c*/ 	.word	0xffffffff


	//   ....[5]....
        /*0040*/ 	.word	0xffffffff


	//   ....[6]....
        /*0044*/ 	.word	0xffffffff


	//   ....[7]....
        /*0048*/ 	.word	0xffffffff


	//   ....[8]....
        /*004c*/ 	.word	0xffffffff


	//   ....[9]....
        /*0050*/ 	.word	0xffffffff


	//   ....[10]....
        /*0054*/ 	.word	0xffffffff


	//   ....[11]....
        /*0058*/ 	.word	0xffffffff


	//   ....[12]....
        /*005c*/ 	.word	0xffffffff


	//   ....[13]....
        /*0060*/ 	.word	0xffffffff


	//   ....[14]....
        /*0064*/ 	.word	0xffffffff


	//   ....[15]....
        /*0068*/ 	.word	0xffffffff


	//----- nvinfo : EIATTR_COOP_GROUP_INSTR_OFFSETS
	.align		4
.L_3287:
        /*006c*/ 	.byte	0x04, 0x28
        /*006e*/ 	.short	(.L_3289 - .L_3288)


	//   ....[0]....
.L_3288:
        /*0070*/ 	.word	0x000007e0


	//   ....[1]....
        /*0074*/ 	.word	0x00000880


	//   ....[2]....
        /*0078*/ 	.word	0x00003360


	//   ....[3]....
        /*007c*/ 	.word	0x000039f0


	//   ....[4]....
        /*0080*/ 	.word	0x00003a40


	//   ....[5]....
        /*0084*/ 	.word	0x00003a70


	//   ....[6]....
        /*0088*/ 	.word	0x00003a90


	//   ....[7]....
        /*008c*/ 	.word	0x00003ad0


	//   ....[8]....
        /*0090*/ 	.word	0x00003af0


	//   ....[9]....
        /*0094*/ 	.word	0x00003b40


	//   ....[10]....
        /*0098*/ 	.word	0x00003b50


	//   ....[11]....
        /*009c*/ 	.word	0x00003bb0


	//   ....[12]....
        /*00a0*/ 	.word	0x00003bc0


	//   ....[13]....
        /*00a4*/ 	.word	0x00003cd0


	//   ....[14]....
        /*00a8*/ 	.word	0x00003cf0


	//   ....[15]....
        /*00ac*/ 	.word	0x000041e0


	//----- nvinfo : EIATTR_VRC_CTA_INIT_COUNT
	.align		4
.L_3289:
        /*00b0*/ 	.byte	0x02, 0x4a
	.zero		1
	.zero		1


	//----- nvinfo : EIATTR_EXIT_INSTR_OFFSETS
	.align		4
        /*00b4*/ 	.byte	0x04, 0x1c
        /*00b6*/ 	.short	(.L_3291 - .L_3290)


	//   ....[0]....
.L_3290:
        /*00b8*/ 	.word	0x000003d0


	//   ....[1]....
        /*00bc*/ 	.word	0x000042c0


	//----- nvinfo : EIATTR_MAX_THREADS
	.align		4
.L_3291:
        /*00c0*/ 	.byte	0x04, 0x05
        /*00c2*/ 	.short	(.L_3293 - .L_3292)
.L_3292:
        /*00c4*/ 	.word	0x00000020
        /*00c8*/ 	.word	0x00000001
        /*00cc*/ 	.word	0x00000001


	//----- nvinfo : EIATTR_CRS_STACK_SIZE
	.align		4
.L_3293:
        /*00d0*/ 	.byte	0x04, 0x1e
        /*00d2*/ 	.short	(.L_3295 - .L_3294)
.L_3294:
        /*00d4*/ 	.word	0x00000000


	//----- nvinfo : EIATTR_CBANK_PARAM_SIZE
	.align		4
.L_3295:
        /*00d8*/ 	.byte	0x03, 0x19
        /*00da*/ 	.short	0x0118


	//----- nvinfo : EIATTR_PARAM_CBANK
	.align		4
        /*00dc*/ 	.byte	0x04, 0x0a
        /*00de*/ 	.short	(.L_3297 - .L_3296)
	.align		4
.L_3296:
        /*00e0*/ 	.word	index@(.nv.constant0._Z25selective_scan_fwd_kernelI32Selective_Scan_fwd_kernel_traitsILi32ELi16ELi1ELb1ELb1ELb0ELb0EN3c108BFloat16EfEEv13SSMParamsBase)
        /*00e4*/ 	.short	0x0380
        /*00e6*/ 	.short	0x0118


	//----- nvinfo : EIATTR_SW_WAR
	.align		4
.L_3297:
        /*00e8*/ 	.byte	0x04, 0x36
        /*00ea*/ 	.short	(.L_3299 - .L_3298)
.L_3298:
        /*00ec*/ 	.word	0x00000008
.L_3299:


//--------------------- .nv.info._Z25selective_scan_fwd_kernelI32Selective_Scan_fwd_kernel_traitsILi32ELi16ELi1ELb1ELb1ELb0ELb1EN3c108BFloat16EfEEv13SSMParamsBase --------------------------
	.section	.nv.info._Z25selective_scan_fwd_kernelI32Selective_Scan_fwd_kernel_traitsILi32ELi16ELi1ELb1ELb1ELb0ELb1EN3c108BFloat16EfEEv13SSMParamsBase,"",@"SHT_CUDA_INFO"
	.sectionflags	@""
	.align	4


	//----- nvinfo : EIATTR_CUDA_API_VERSION
	.align		4
        /*0000*/ 	.byte	0x04, 0x37
        /*0002*/ 	.short	(.L_3301 - .L_3300)
.L_3300:
        /*0004*/ 	.word	0x00000082


	//----- nvinfo : EIATTR_KPARAM_INFO
	.align		4
.L_3301:
        /*0008*/ 	.byte	0x04, 0x17
        /*000a*/ 	.short	(.L_3303 - .L_3302)
.L_3302:
        /*000c*/ 	.word	0x00000000
        /*0010*/ 	.short	0x0000
        /*0012*/ 	.short	0x0000
        /*0014*/ 	.byte	0x00, 0xf0, 0x61, 0x04


	//----- nvinfo : EIATTR_SPARSE_MMA_MASK
	.align		4
.L_3303:
        /*0018*/ 	.byte	0x03, 0x50
        /*001a*/ 	.short	0x0000


	//----- nvinfo : EIATTR_MAXREG_COUNT
	.align		4
        /*001c*/ 	.byte	0x03, 0x1b
        /*001e*/ 	.short	0x00ff


	//----- nvinfo : EIATTR_NUM_BARRIERS
	.align		4
        /*0020*/ 	.byte	0x02, 0x4c
        /*0022*/ 	.byte	0x01
	.zero		1


	//----- nvinfo : EIATTR_MERCURY_ISA_VERSION
	.align		4
        /*0024*/ 	.byte	0x03, 0x5f
        /*0026*/ 	.short	0x0101


	//----- nvinfo : EIATTR_COOP_GROUP_MASK_REGIDS
	.align		4
        /*0028*/ 	.byte	0x04, 0x29
        /*002a*/ 	.short	(.L_3305 - .L_3304)


	//   ....[0]....
.L_3304:
        /*002c*/ 	.word	0xffffffff


	//   ....[1]....
        /*0030*/ 	.word	0xffffffff


	//   ....[2]....
        /*0034*/ 	.word	0xffffffff


	//   ....[3]....
        /*0038*/ 	.word	0xffffffff


	//   ....[4]....
        /*003c*/ 	.word	0xffffffff


	//   ....[5]....
        /*0040*/ 	.word	0xffffffff


	//   ....[6]....
        /*0044*/ 	.word	0xffffffff


	//   ....[7]....
        /*0048*/ 	.word	0xffffffff


	//   ....[8]....
        /*004c*/ 	.word	0xffffffff


	//   ....[9]....
        /*0050*/ 	.word	0xffffffff


	//   ....[10]....
        /*0054*/ 	.word	0xffffffff


	//   ....[11]....
        /*0058*/ 	.word	0xffffffff


	//   ....[12]....
        /*005c*/ 	.word	0xffffffff


	//   ....[13]....
        /*0060*/ 	.word	0xffffffff


	//   ....[14]....
        /*0064*/ 	.word	0xffffffff


	//   ....[15]....
        /*0068*/ 	.word	0xffffffff


	//   ....[16]....
        /*006c*/ 	.word	0xffffffff


	//   ....[17]....
        /*0070*/ 	.word	0xffffffff


	//----- nvinfo : EIATTR_COOP_GROUP_INSTR_OFFSETS
	.align		4
.L_3305:
        /*0074*/ 	.byte	0x04, 0x28
        /*0076*/ 	.short	(.L_3307 - .L_3306)


	//   ....[0]....
.L_3306:
        /*0078*/ 	.word	0x00000790


	//   ....[1]....
        /*007c*/ 	.word	0x00000830


	//   ....[2]....
        /*0080*/ 	.word	0x00003310


	//   ....[3]....
        /*0084*/ 	.word	0x000039a0


	//   ....[4]....
        /*0088*/ 	.word	0x000039f0


	//   ....[5]....
        /*008c*/ 	.word	0x00003a20


	//   ....[6]....
        /*0090*/ 	.word	0x00003a40


	//   ....[7]....
        /*0094*/ 	.word	0x00003a80


	//   ....[8]....
        /*0098*/ 	.word	0x00003aa0


	//   ....[9]....
        /*009c*/ 	.word	0x00003af0


	//   ....[10]....
        /*00a0*/ 	.word	0x00003b00


	//   ....[11]....
        /*00a4*/ 	.word	0x00003b60


	//   ....[12]....
        /*00a8*/ 	.word	0x00003b70


	//   ....[13]....
        /*00ac*/ 	.word	0x00003c80


	//   ....[14]....
        /*00b0*/ 	.word	0x00003ca0


	//   ....[15]....
        /*00b4*/ 	.word	0x00004170


	//   ....[16]....
        /*00b8*/ 	.word	0x000043b0


	//   ....[17]....
        /*00bc*/ 	.word	0x00004c60


	//----- nvinfo : EIATTR_VRC_CTA_INIT_COUNT
	.align		4
.L_3307:
        /*00c0*/ 	.byte	0x02, 0x4a
	.zero		1
	.zero		1


	//----- nvinfo : EIATTR_EXIT_INSTR_OFFSETS
	.align		4
        /*00c4*/ 	.byte	0x04, 0x1c
        /*00c6*/ 	.short	(.L_3309 - .L_3308)


	//   ....[0]....
.L_3308:
        /*00c8*/ 	.word	0x000003c0


	//   ....[1]....
        /*00cc*/ 	.word	0x00004d30


	//----- nvinfo : EIATTR_MAX_THREADS
	.align		4
.L_3309:
        /*00d0*/ 	.byte	0x04, 0x05
        /*00d2*/ 	.short	(.L_3311 - .L_3310)
.L_3310:
        /*00d4*/ 	.word	0x00000020
        /*00d8*/ 	.word	0x00000001
        /*00dc*/ 	.word	0x00000001


	//----- nvinfo : EIATTR_CRS_STACK_SIZE
	.align		4
.L_3311:
        /*00e0*/ 	.byte	0x04, 0x1e
        /*00e2*/ 	.short	(.L_3313 - .L_3312)
.L_3312:
        /*00e4*/ 	.word	0x00000000


	//----- nvinfo : EIATTR_CBANK_PARAM_SIZE
	.align		4
.L_3313:
        /*00e8*/ 	.byte	0x03, 0x19
        /*00ea*/ 	.short	0x0118


	//----- nvinfo : EIATTR_PARAM_CBANK
	.align		4
        /*00ec*/ 	.byte	0x04, 0x0a
        /*00ee*/ 	.short	(.L_3315 - .L_3314)
	.align		4
.L_3314:
        /*00f0*/ 	.word	index@(.nv.constant0._Z25selective_scan_fwd_kernelI32Selective_Scan_fwd_kernel_traitsILi32ELi16ELi1ELb1ELb1ELb0ELb1EN3c108BFloat16EfEEv13SSMParamsBase)
        /*00f4*/ 	.short	0x0380
        /*00f6*/ 	.short	0x0118


	//----- nvinfo : EIATTR_SW_WAR
	.align		4
.L_3315:
        /*00f8*/ 	.byte	0x04, 0x36
        /*00fa*/ 	.short	(.L_3317 - .L_3316)
.L_3316:
        /*00fc*/ 	.word	0x00000008
.L_3317:


//--------------------- .nv.info._Z25selective_scan_fwd_kernelI32Selective_Scan_fwd_kernel_traitsILi32ELi16ELi1ELb1ELb1ELb1ELb0EN3c108BFloat16EfEEv13SSMParamsBase --------------------------
	.section	.nv.info._Z25selective_scan_fwd_kernelI32Selective_Scan_fwd_kernel_traitsILi32ELi16ELi1ELb1ELb1ELb1ELb0EN3c108BFloat16EfEEv13SSMParamsBase,"",@"SHT_CUDA_INFO"
	.sectionflags	@""
	.align	4


	//----- nvinfo : EIATTR_CUDA_API_VERSION
	.align		4
        /*0000*/ 	.byte	0x04, 0x37
        /*0002*/ 	.short	(.L_3319 - .L_3318)
.L_3318:
        /*0004*/ 	.word	0x00000082


	//----- nvinfo : EIATTR_KPARAM_INFO
	.align		4
.L_3319:
        /*0008*/ 	.byte	0x04, 0x17
        /*000a*/ 	.short	(.L_3321 - .L_3320)
.L_3320:
        /*000c*/ 	.word	0x00000000
        /*0010*/ 	.short	0x0000
        /*0012*/ 	.short	0x0000
        /*0014*/ 	.byte	0x00, 0xf0, 0x61, 0x04


	//----- nvinfo : EIATTR_SPARSE_MMA_MASK
	.align		4
.L_3321:
        /*0018*/ 	.byte	0x03, 0x50
        /*001a*/ 	.short	0x0000


	//----- nvinfo : EIATTR_MAXREG_COUNT
	.align		4
        /*001c*/ 	.byte	0x03, 0x1b
        /*001e*/ 	.short	0x00ff


	//----- nvinfo : EIATTR_NUM_BARRIERS
	.align		4
        /*0020*/ 	.byte	0x02, 0x4c
        /*0022*/ 	.byte	0x01
	.zero		1


	//----- nvinfo : EIATTR_MERCURY_ISA_VERSION
	.align		4
        /*0024*/ 	.byte	0x03, 0x5f
        /*0026*/ 	.short	0x0101


	//----- nvinfo : EIATTR_COOP_GROUP_MASK_REGIDS
	.align		4
        /*0028*/ 	.byte	0x04, 0x29
        /*002a*/ 	.short	(.L_3323 - .L_3322)


	//   ....[0]....
.L_3322:
        /*002c*/ 	.word	0xffffffff


	//   ....[1]....
        /*0030*/ 	.word	0xffffffff


	//   ....[2]....
        /*0034*/ 	.word	0xffffffff


	//   ....[3]....
        /*0038*/ 	.word	0xffffffff


	//   ....[4]....
        /*003c*/ 	.word	0xffffffff


	//   ....[5]....
        /*0040*/ 	.word	0xffffffff


	//   ....[6]....
        /*0044*/ 	.word	0xffffffff


	//   ....[7]....
        /*0048*/ 	.word	0xffffffff


	//   ....[8]....
        /*004c*/ 	.word	0xffffffff


	//   ....[9]....
        /*0050*/ 	.word	0xffffffff


	//   ....[10]....
        /*0054*/ 	.word	0xffffffff


	//   ....[11]....
        /*0058*/ 	.word	0xffffffff


	//   ....[12]....
        /*005c*/ 	.word	0xffffffff


	//   ....[13]....
        /*0060*/ 	.word	0xffffffff


	//   ....[14]....
        /*0064*/ 	.word	0xffffffff


	//   ....[15]....
        /*0068*/ 	.word	0xffffffff


	//   ....[16]....
        /*006c*/ 	.word	0xffffffff


	//----- nvinfo : EIATTR_COOP_GROUP_INSTR_OFFSETS
	.align		4
.L_3323:
        /*0070*/ 	.byte	0x04, 0x28
        /*0072*/ 	.short	(.L_3325 - .L_3324)


	//   ....[0]....
.L_3324:
        /*0074*/ 	.word	0x000007e0


	//   ....[1]....
        /*0078*/ 	.word	0x00000880


	//   ....[2]....
        /*007c*/ 	.word	0x00003350


	//   ....[3]....
        /*0080*/ 	.word	0x00003a50


	//   ....[4]....
        /*0084*/ 	.word	0x00003a90


	//   ....[5]....
        /*0088*/ 	.word	0x00003ac0


	//   ....[6]....
        /*008c*/ 	.word	0x00003af0


	//   ....[7]....
        /*0090*/ 	.word	0x00003b20


	//   ....[8]....
        /*0094*/ 	.word	0x00003b50


	//   ....[9]....
        /*0098*/ 	.word	0x00003bc0


	//   ....[10]....
        /*009c*/ 	.word	0x00003bd0


	//   ....[11]....
        /*00a0*/ 	.word	0x00003c20


	//   ....[12]....
        /*00a4*/ 	.word	0x00003c30


	//   ....[13]....
        /*00a8*/ 	.word	0x00003c80


	//   ....[14]....
        /*00ac*/ 	.word	0x00003d20


	//   ....[15]....
        /*00b0*/ 	.word	0x00003d40


	//   ....[16]....
        /*00b4*/ 	.word	0x000043f0


	//----- nvinfo : EIATTR_VRC_CTA_INIT_COUNT
	.align		4
.L_3325:
        /*00b8*/ 	.byte	0x02, 0x4a
	.zero		1
	.zero		1


	//----- nvinfo : EIATTR_EXIT_INSTR_OFFSETS
	.align		4
        /*00bc*/ 	.byte	0x04, 0x1c
        /*00be*/ 	.short	(.L_3327 - .L_3326)


	//   ....[0]....
.L_3326:
        /*00c0*/ 	.word	0x00000400


	//   ....[1]....
        /*00c4*/ 	.word	0x00004520


	//----- nvinfo : EIATTR_MAX_THREADS
	.align		4
.L_3327:
        /*00c8*/ 	.byte	0x04, 0x05
        /*00ca*/ 	.short	(.L_3329 - .L_3328)
.L_3328:
        /*00cc*/ 	.word	0x00000020
        /*00d0*/ 	.word	0x00000001
        /*00d4*/ 	.word	0x00000001


	//----- nvinfo : EIATTR_CRS_STACK_SIZE
	.align		4
.L_3329:
        /*00d8*/ 	.byte	0x04, 0x1e
        /*00da*/ 	.short	(.L_3331 - .L_3330)
.L_3330:
        /*00dc*/ 	.word	0x00000000


	//----- nvinfo : EIATTR_CBANK_PARAM_SIZE
	.align		4
.L_3331:
        /*00e0*/ 	.byte	0x03, 0x19
        /*00e2*/ 	.short	0x0118


	//----- nvinfo : EIATTR_PARAM_CBANK
	.align		4
        /*00e4*/ 	.byte	0x04, 0x0a
        /*00e6*/ 	.short	(.L_3333 - .L_3332)
	.align		4
.L_3332:
        /*00e8*/ 	.word	index@(.nv.constant0._Z25selective_scan_fwd_kernelI32Selective_Scan_fwd_kernel_traitsILi32ELi16ELi1ELb1ELb1ELb1ELb0EN3c108BFloat16EfEEv13SSMParamsBase)
        /*00ec*/ 	.short	0x0380
        /*00ee*/ 	.short	0x0118


	//----- nvinfo : EIATTR_SW_WAR
	.align		4
.L_3333:
        /*00f0*/ 	.byte	0x04, 0x36
        /*00f2*/ 	.short	(.L_3335 - .L_3334)
.L_3334:
        /*00f4*/ 	.word	0x00000008
.L_3335:


//--------------------- .nv.info._Z25selective_scan_fwd_kernelI32Selective_Scan_fwd_kernel_traitsILi32ELi16ELi1ELb1ELb1ELb1ELb1EN3c108BFloat16EfEEv13SSMParamsBase --------------------------
	.section	.nv.info._Z25selective_scan_fwd_kernelI32Selective_Scan_fwd_kernel_traitsILi32ELi16ELi1ELb1ELb1ELb1ELb1EN3c108BFloat16EfEEv13SSMParamsBase,"",@"SHT_CUDA_INFO"
	.sectionflags	@""
	.align	4


	//----- nvinfo : EIATTR_CUDA_API_VERSION
	.align		4
        /*0000*/ 	.byte	0x04, 0x37
        /*0002*/ 	.short	(.L_3337 - .L_3336)
.L_3336:
        /*0004*/ 	.word	0x00000082


	//----- nvinfo : EIATTR_KPARAM_INFO
	.align		4
.L_3337:
        /*0008*/ 	.byte	0x04, 0x17
        /*000a*/ 	.short	(.L_3339 - .L_3338)
.L_3338:
        /*000c*/ 	.word	0x00000000
        /*0010*/ 	.short	0x0000
        /*0012*/ 	.short	0x0000
        /*0014*/ 	.byte	0x00, 0xf0, 0x61, 0x04


	//----- nvinfo : EIATTR_SPARSE_MMA_MASK
	.align		4
.L_3339:
        /*0018*/ 	.byte	0x03, 0x50
        /*001a*/ 	.short	0x0000


	//----- nvinfo : EIATTR_MAXREG_COUNT
	.align		4
        /*001c*/ 	.byte	0x03, 0x1b
        /*001e*/ 	.short	0x00ff


	//----- nvinfo : EIATTR_NUM_BARRIERS
	.align		4
        /*0020*/ 	.byte	0x02, 0x4c
        /*0022*/ 	.byte	0x01
	.zero		1


	//----- nvinfo : EIATTR_MERCURY_ISA_VERSION
	.align		4
        /*0024*/ 	.byte	0x03, 0x5f
        /*0026*/ 	.short	0x0101


	//----- nvinfo : EIATTR_COOP_GROUP_MASK_REGIDS
	.align		4
        /*0028*/ 	.byte	0x04, 0x29
        /*002a*/ 	.short	(.L_3341 - .L_3340)


	//   ....[0]....
.L_3340:
        /*002c*/ 	.word	0xffffffff


	//   ....[1]....
        /*0030*/ 	.word	0xffffffff


	//   ....[2]....
        /*0034*/ 	.word	0xffffffff


	//   ....[3]....
        /*0038*/ 	.word	0xffffffff


	//   ....[4]....
        /*003c*/ 	.word	0xffffffff


	//   ....[5]....
        /*0040*/ 	.word	0xffffffff


	//   ....[6]....
        /*0044*/ 	.word	0xffffffff


	//   ....[7]....
        /*0048*/ 	.word	0xffffffff


	//   ....[8]....
        /*004c*/ 	.word	0xffffffff


	//   ....[9]....
        /*0050*/ 	.word	0xffffffff


	//   ....[10]....
        /*0054*/ 	.word	0xffffffff


	//   ....[11]....
        /*0058*/ 	.word	0xffffffff


	//   ....[12]....
        /*005c*/ 	.word	0xffffffff


	//   ....[13]....
        /*0060*/ 	.word	0xffffffff


	//   ....[14]....
        /*0064*/ 	.word	0xffffffff


	//   ....[15]....
        /*0068*/ 	.word	0xffffffff


	//   ....[16]....
        /*006c*/ 	.word	0xffffffff


	//   ....[17]....
        /*0070*/ 	.word	0xffffffff


	//   ....[18]....
        /*0074*/ 	.word	0xffffffff


	//----- nvinfo : EIATTR_COOP_GROUP_INSTR_OFFSETS
	.align		4
.L_3341:
        /*0078*/ 	.byte	0x04, 0x28
        /*007a*/ 	.short	(.L_3343 - .L_3342)


	//   ....[0]....
.L_3342:
        /*007c*/ 	.word	0x000007f0


	//   ....[1]....
        /*0080*/ 	.word	0x00000890


	//   ....[2]....
        /*0084*/ 	.word	0x00003360


	//   ....[3]....
        /*0088*/ 	.word	0x00003a50


	//   ....[4]....
        /*008c*/ 	.word	0x00003aa0


	//   ....[5]....
        /*0090*/ 	.word	0x00003ad0


	//   ....[6]....
        /*0094*/ 	.word	0x00003b00


	//   ....[7]....
        /*0098*/ 	.word	0x00003b30


	//   ....[8]....
        /*009c*/ 	.word	0x00003b60


	//   ....[9]....
        /*00a0*/ 	.word	0x00003bc0


	//   ....[10]....
        /*00a4*/ 	.word	0x00003be0


	//   ....[11]....
        /*00a8*/ 	.word	0x00003c30


	//   ....[12]....
        /*00ac*/ 	.word	0x00003c40


	//   ....[13]....
        /*00b0*/ 	.word	0x00003c90


	//   ....[14]....
        /*00b4*/ 	.word	0x00003d30


	//   ....[15]....
        /*00b8*/ 	.word	0x00003d50


	//   ....[16]....
        /*00bc*/ 	.word	0x000043b0


	//   ....[17]....
        /*00c0*/ 	.word	0x00004610


	//   ....[18]....
        /*00c4*/ 	.word	0x00004ec0


	//----- nvinfo : EIATTR_VRC_CTA_INIT_COUNT
	.align		4
.L_3343:
        /*00c8*/ 	.byte	0x02, 0x4a
	.zero		1
	.zero		1


	//----- nvinfo : EIATTR_EXIT_INSTR_OFFSETS
	.align		4
        /*00cc*/ 	.byte	0x04, 0x1c
        /*00ce*/ 	.short	(.L_3345 - .L_3344)


	//   ....[0]....
.L_3344:
        /*00d0*/ 	.word	0x00000410


	//   ....[1]....
        /*00d4*/ 	.word	0x00004f90


	//----- nvinfo : EIATTR_MAX_THREADS
	.align		4
.L_3345:
        /*00d8*/ 	.byte	0x04, 0x05
        /*00da*/ 	.short	(.L_3347 - .L_3346)
.L_3346:
        /*00dc*/ 	.word	0x00000020
        /*00e0*/ 	.word	0x00000001
        /*00e4*/ 	.word	0x00000001


	//----- nvinfo : EIATTR_CRS_STACK_SIZE
	.align		4
.L_3347:
        /*00e8*/ 	.byte	0x04, 0x1e
        /*00ea*/ 	.short	(.L_3349 - .L_3348)
.L_3348:
        /*00ec*/ 	.word	0x00000000


	//----- nvinfo : EIATTR_CBANK_PARAM_SIZE
	.align		4
.L_3349:
        /*00f0*/ 	.byte	0x03, 0x19
        /*00f2*/ 	.short	0x0118


	//----- nvinfo : EIATTR_PARAM_CBANK
	.align		4
        /*00f4*/ 	.byte	0x04, 0x0a
        /*00f6*/ 	.short	(.L_3351 - .L_3350)
	.align		4
.L_3350:
        /*00f8*/ 	.word	index@(.nv.constant0._Z25selective_scan_fwd_kernelI32Selective_Scan_fwd_kernel_traitsILi32ELi16ELi1ELb1ELb1ELb1ELb1EN3c108BFloat16EfEEv13SSMParamsBase)
        /*00fc*/ 	.short	0x0380
        /*00fe*/ 	.short	0x0118


	//----- nvinfo : EIATTR_SW_WAR
	.align		4
.L_3351:
        /*0100*/ 	.byte	0x04, 0x36
        /*0102*/ 	.short	(.L_3353 - .L_3352)
.L_3352:
        /*0104*/ 	.word	0x00000008
.L_3353:


//--------------------- .nv.info._Z25selective_scan_fwd_kernelI32Selective_Scan_fwd_kernel_traitsILi32ELi8ELi1ELb0ELb0ELb0ELb0EN3c108BFloat16EfEEv13SSMParamsBase --------------------------
	.section	.nv.info._Z25selective_scan_fwd_kernelI32Selective_Scan_fwd_kernel_traitsILi32ELi8ELi1ELb0ELb0ELb0ELb0EN3c108BFloat16EfEEv13SSMParamsBase,"",@"SHT_CUDA_INFO"
	.sectionflags	@""
	.align	4


	//----- nvinfo : EIATTR_CUDA_API_VERSION
	.align		4
        /*0000*/ 	.byte	0x04, 0x37
        /*0002*/ 	.short	(.L_3355 - .L_3354)
.L_3354:
        /*0004*/ 	.word	0x00000082


	//----- nvinfo : EIATTR_KPARAM_INFO
	.align		4
.L_3355:
        /*0008*/ 	.byte	0x04, 0x17
        /*000a*/ 	.short	(.L_3357 - .L_3356)
.L_3356:
        /*000c*/ 	.word	0x00000000
        /*0010*/ 	.short	0x0000
        /*0012*/ 	.short	0x0000
        /*0014*/ 	.byte	0x00, 0xf0, 0x61, 0x04


	//----- nvinfo : EIATTR_SPARSE_MMA_MASK
	.align		4
.L_3357:
        /*0018*/ 	.byte	0x03, 0x50
        /*001a*/ 	.short	0x0000


	//----- nvinfo : EIATTR_MAXREG_COUNT
	.align		4
        /*001c*/ 	.byte	0x03, 0x1b
        /*001e*/ 	.short	0x00ff


	//----- nvinfo : EIATTR_NUM_BARRIERS
	.align		4
        /*0020*/ 	.byte	0x02, 0x4c
        /*0022*/ 	.byte	0x01
	.zero		1


	//----- nvinfo : EIATTR_MERCURY_ISA_VERSION
	.align		4
        /*0024*/ 	.byte	0x03, 0x5f
        /*0026*/ 	.short	0x0101


	//----- nvinfo : EIATTR_COOP_GROUP_MASK_REGIDS
	.align		4
        /*0028*/ 	.byte	0x04, 0x29
        /*002a*/ 	.short	(.L_3359 - .L_3358)


	//   ....[0]....
.L_3358:
        /*002c*/ 	.word	0xffffffff


	//   ....[1]....
        /*0030*/ 	.word	0xffffffff


	//   ....[2]....
        /*0034*/ 	.word	0xffffffff


	//   ....[3]....
        /*0038*/ 	.word	0xffffffff


	//   ....[4]....
        /*003c*/ 	.word	0xffffffff


	//   ....[5]....
        /*0040*/ 	.word	0xffffffff


	//   ....[6]....
        /*0044*/ 	.word	0xffffffff


	//   ....[7]....
        /*0048*/ 	.word	0xffffffff


	//   ....[8]....
        /*004c*/ 	.word	0xffffffff


	//   ....[9]....
        /*0050*/ 	.word	0xffffffff


	//   ....[10]....
        /*0054*/ 	.word	0xffffffff


	//   ....[11]....
        /*0058*/ 	.word	0xffffffff


	//   ....[12]....
        /*005c*/ 	.word	0xffffffff


	//   ....[13]....
        /*0060*/ 	.word	0xffffffff


	//   ....[14]....
        /*0064*/ 	.word	0xffffffff


	//----- nvinfo : EIATTR_COOP_GROUP_INSTR_OFFSETS
	.align		4
.L_3359:
        /*0068*/ 	.byte	0x04, 0x28
        /*006a*/ 	.short	(.L_3361 - .L_3360)


	//   ....[0]....
.L_3360:
        /*006c*/ 	.word	0x00000b20


	//   ....[1]....
        /*0070*/ 	.word	0x00000d30


	//   ....[2]....
        /*0074*/ 	.word	0x000026a0


	//   ....[3]....
        /*0078*/ 	.word	0x000026f0


	//   ....[4]....
        /*007c*/ 	.word	0x00002730


	//   ....[5]....
        /*0080*/ 	.word	0x00002750


	//   ....[6]....
        /*0084*/ 	.word	0x00002790


	//   ....[7]....
        /*0088*/ 	.word	0x000027b0


	//   ....[8]....
        /*008c*/ 	.word	0x00002800


	//   ....[9]....
        /*0090*/ 	.word	0x00002810


	//   ....[10]....
        /*0094*/ 	.word	0x00002860


	//   ....[11]....
        /*0098*/ 	.word	0x00002870


	//   ....[12]....
        /*009c*/ 	.word	0x000029d0


	//   ....[13]....
        /*00a0*/ 	.word	0x000029f0


	//   ....[14]....
        /*00a4*/ 	.word	0x00002e30


	//----- nvinfo : EIATTR_VRC_CTA_INIT_COUNT
	.align		4
.L_3361:
        /*00a8*/ 	.byte	0x02, 0x4a
	.zero		1
	.zero		1


	//----- nvinfo : EIATTR_EXIT_INSTR_OFFSETS
	.align		4
        /*00ac*/ 	.byte	0x04, 0x1c
        /*00ae*/ 	.short	(.L_3363 - .L_3362)


	//   ....[0]....
.L_3362:
        /*00b0*/ 	.word	0x00000210


	//   ....[1]....
        /*00b4*/ 	.word	0x000030b0


	//----- nvinfo : EIATTR_MAX_THREADS
	.align		4
.L_3363:
        /*00b8*/ 	.byte	0x04, 0x05
        /*00ba*/ 	.short	(.L_3365 - .L_3364)
.L_3364:
        /*00bc*/ 	.word	0x00000020
        /*00c0*/ 	.word	0x00000001
        /*00c4*/ 	.word	0x00000001


	//----- nvinfo : EIATTR_CRS_STACK_SIZE
	.align		4
.L_3365:
        /*00c8*/ 	.byte	0x04, 0x1e
        /*00ca*/ 	.short	(.L_3367 - .L_3366)
.L_3366:
        /*00cc*/ 	.word	0x00000000


	//----- nvinfo : EIATTR_CBANK_PARAM_SIZE
	.align		4
.L_3367:
        /*00d0*/ 	.byte	0x03, 0x19
        /*00d2*/ 	.short	0x0118


	//----- nvinfo : EIATTR_PARAM_CBANK
	.align		4
        /*00d4*/ 	.byte	0x04, 0x0a
        /*00d6*/ 	.short	(.L_3369 - .L_3368)
	.align		4
.L_3368:
        /*00d8*/ 	.word	index@(.nv.constant0._Z25selective_scan_fwd_kernelI32Selective_Scan_fwd_kernel_traitsILi32ELi8ELi1ELb0ELb0ELb0ELb0EN3c108BFloat16EfEEv13SSMParamsBase)
        /*00dc*/ 	.short	0x0380
        /*00de*/ 	.short	0x0118


	//----- nvinfo : EIATTR_SW_WAR
	.align		4
.L_3369:
        /*00e0*/ 	.byte	0x04, 0x36
        /*00e2*/ 	.short	(.L_3371 - .L_3370)
.L_3370:
        /*00e4*/ 	.word	0x00000008
.L_3371:


//--------------------- .nv.info._Z25selective_scan_fwd_kernelI32Selective_Scan_fwd_kernel_traitsILi32ELi8ELi1ELb0ELb0ELb0ELb1EN3c108BFloat16EfEEv13SSMParamsBase --------------------------
	.section	.nv.info._Z25selective_scan_fwd_kernelI32Selective_Scan_fwd_kernel_traitsILi32ELi8ELi1ELb0ELb0ELb0ELb1EN3c108BFloat16EfEEv13SSMParamsBase,"",@"SHT_CUDA_INFO"
	.sectionflags	@""
	.align	4


	//----- nvinfo : EIATTR_CUDA_API_VERSION
	.align		4
        /*0000*/ 	.byte	0x04, 0x37
        /*0002*/ 	.short	(.L_3373 - .L_3372)
.L_3372:
        /*0004*/ 	.word	0x00000082


	//----- nvinfo : EIATTR_KPARAM_INFO
	.align		4
.L_3373:
        /*0008*/ 	.byte	0x04, 0x17
        /*000a*/ 	.short	(.L_3375 - .L_3374)
.L_3374:
        /*000c*/ 	.word	0x00000000
        /*0010*/ 	.short	0x0000
        /*0012*/ 	.short	0x0000
        /*0014*/ 	.byte	0x00, 0xf0, 0x61, 0x04


	//----- nvinfo : EIATTR_SPARSE_MMA_MASK
	.align		4
.L_3375:
        /*0018*/ 	.byte	0x03, 0x50
        /*001a*/ 	.short	0x0000


	//----- nvinfo : EIATTR_MAXREG_COUNT
	.align		4
        /*001c*/ 	.byte	0x03, 0x1b
        /*001e*/ 	.short	0x00ff


	//----- nvinfo : EIATTR_NUM_BARRIERS
	.align		4
        /*0020*/ 	.byte	0x02, 0x4c
        /*0022*/ 	.byte	0x01
	.zero		1


	//----- nvinfo : EIATTR_MERCURY_ISA_VERSION
	.align		4
        /*0024*/ 	.byte	0x03, 0x5f
        /*0026*/ 	.short	0x0101


	//----- nvinfo : EIATTR_COOP_GROUP_MASK_REGIDS
	.align		4
        /*0028*/ 	.byte	0x04, 0x29
        /*002a*/ 	.short	(.L_3377 - .L_3376)


	//   ....[0]....
.L_3376:
        /*002c*/ 	.word	0xffffffff


	//   ....[1]....
        /*0030*/ 	.word	0xffffffff


	//   ....[2]....
        /*0034*/ 	.word	0xffffffff


	//   ....[3]....
        /*0038*/ 	.word	0xffffffff


	//   ....[4]....
        /*003c*/ 	.word	0xffffffff


	//   ....[5]....
        /*0040*/ 	.word	0xffffffff


	//   ....[6]....
        /*0044*/ 	.word	0xffffffff


	//   ....[7]....
        /*0048*/ 	.word	0xffffffff


	//   ....[8]....
        /*004c*/ 	.word	0xffffffff


	//   ....[9]....
        /*0050*/ 	.word	0xffffffff


	//   ....[10]....
        /*0054*/ 	.word	0xffffffff


	//   ....[11]....
        /*0058*/ 	.word	0xffffffff


	//   ....[12]....
        /*005c*/ 	.word	0xffffffff


	//   ....[13]....
        /*0060*/ 	.word	0xffffffff


	//   ....[14]....
        /*0064*/ 	.word	0xffffffff


	//   ....[15]....
        /*0068*/ 	.word	0xffffffff


	//   ....[16]....
        /*006c*/ 	.word	0xffffffff


	//----- nvinfo : EIATTR_COOP_GROUP_INSTR_OFFSETS
	.align		4
.L_3377:
        /*0070*/ 	.byte	0x04, 0x28
        /*0072*/ 	.short	(.L_3379 - .L_3378)


	//   ....[0]....
.L_3378:
        /*0074*/ 	.word	0x00000bf0


	//   ....[1]....
        /*0078*/ 	.word	0x00000e10


	//   ....[2]....
        /*007c*/ 	.word	0x00002790


	//   ....[3]....
        /*0080*/ 	.word	0x000027e0


	//   ....[4]....
        /*0084*/ 	.word	0x00002820


	//   ....[5]....
        /*0088*/ 	.word	0x00002840


	//   ....[6]....
        /*008c*/ 	.word	0x00002880


	//   ....[7]....
        /*0090*/ 	.word	0x000028a0


	//   ....[8]....
        /*0094*/ 	.word	0x000028f0


	//   ....[9]....
        /*0098*/ 	.word	0x00002900


	//   ....[10]....
        /*009c*/ 	.word	0x00002950


	//   ....[11]....
        /*00a0*/ 	.word	0x00002960


	//   ....[12]....
        /*00a4*/ 	.word	0x00002ac0


	//   ....[13]....
        /*00a8*/ 	.word	0x00002ae0


	//   ....[14]....
        /*00ac*/ 	.word	0x00002f60


	//   ....[15]....
        /*00b0*/ 	.word	0x00003390


	//   ....[16]....
        /*00b4*/ 	.word	0x000038b0


	//----- nvinfo : EIATTR_VRC_CTA_INIT_COUNT
	.align		4
.L_3379:
        /*00b8*/ 	.byte	0x02, 0x4a
	.zero		1
	.zero		1


	//----- nvinfo : EIATTR_EXIT_INSTR_OFFSETS
	.align		4
        /*00bc*/ 	.byte	0x04, 0x1c
        /*00be*/ 	.short	(.L_3381 - .L_3380)


	//   ....[0]....
.L_3380:
        /*00c0*/ 	.word	0x00000220


	//   ....[1]....
        /*00c4*/ 	.word	0x00003b30


	//----- nvinfo : EIATTR_MAX_THREADS
	.align		4
.L_3381:
        /*00c8*/ 	.byte	0x04, 0x05
        /*00ca*/ 	.short	(.L_3383 - .L_3382)
.L_3382:
        /*00cc*/ 	.word	0x00000020
        /*00d0*/ 	.word	0x00000001
        /*00d4*/ 	.word	0x00000001


	//----- nvinfo : EIATTR_CRS_STACK_SIZE
	.align		4
.L_3383:
        /*00d8*/ 	.byte	0x04, 0x1e
        /*00da*/ 	.short	(.L_3385 - .L_3384)
.L_3384:
        /*00dc*/ 	.word	0x00000000


	//----- nvinfo : EIATTR_CBANK_PARAM_SIZE
	.align		4
.L_3385:
        /*00e0*/ 	.byte	0x03, 0x19
        /*00e2*/ 	.short	0x0118


	//----- nvinfo : EIATTR_PARAM_CBANK
	.align		4
        /*00e4*/ 	.byte	0x04, 0x0a
        /*00e6*/ 	.short	(.L_3387 - .L_3386)
	.align		4
.L_3386:
        /*00e8*/ 	.word	index@(.nv.constant0._Z25selective_scan_fwd_kernelI32Selective_Scan_fwd_kernel_traitsILi32ELi8ELi1ELb0ELb0ELb0ELb1EN3c108BFloat16EfEEv13SSMParamsBase)
        /*00ec*/ 	.short	0x0380
        /*00ee*/ 	.short	0x0118


	//----- nvinfo : EIATTR_SW_WAR
	.align		4
.L_3387:
        /*00f0*/ 	.byte	0x04, 0x36
        /*00f2*/ 	.short	(.L_3389 - .L_3388)
.L_3388:
        /*00f4*/ 	.word	0x00000008
.L_3389:


//--------------------- .nv.info._Z25selective_scan_fwd_kernelI32Selective_Scan_fwd_kernel_traitsILi32ELi8ELi1ELb0ELb0ELb1ELb0EN3c108BFloat16EfEEv13SSMParamsBase --------------------------
	.section	.nv.info._Z25selective_scan_fwd_kernelI32Selective_Scan_fwd_kernel_traitsILi32ELi8ELi1ELb0ELb0ELb1ELb0EN3c108BFloat16EfEEv13SSMParamsBase,"",@"SHT_CUDA_INFO"
	.sectionflags	@""
	.align	4


	//----- nvinfo : EIATTR_CUDA_API_VERSION
	.align		4
        /*0000*/ 	.byte	0x04, 0x37
        /*0002*/ 	.short	(.L_3391 - .L_3390)
.L_3390:
        /*0004*/ 	.word	0x00000082


	//----- nvinfo : EIATTR_KPARAM_INFO
	.align		4
.L_3391:
        /*0008*/ 	.byte	0x04, 0x17
        /*000a*/ 	.short	(.L_3393 - .L_3392)
.L_3392:
        /*000c*/ 	.word	0x00000000
        /*0010*/ 	.short	0x0000
        /*0012*/ 	.short	0x0000
        /*0014*/ 	.byte	0x00, 0xf0, 0x61, 0x04


	//----- nvinfo : EIATTR_SPARSE_MMA_MASK
	.align		4
.L_3393:
        /*0018*/ 	.byte	0x03, 0x50
        /*001a*/ 	.short	0x0000


	//----- nvinfo : EIATTR_MAXREG_COUNT
	.align		4
        /*001c*/ 	.byte	0x03, 0x1b
        /*001e*/ 	.short	0x00ff


	//----- nvinfo : EIATTR_NUM_BARRIERS
	.align		4
        /*0020*/ 	.byte	0x02, 0x4c
        /*0022*/ 	.byte	0x01
	.zero		1


	//----- nvinfo : EIATTR_MERCURY_ISA_VERSION
	.align		4
        /*0024*/ 	.byte	0x03, 0x5f
        /*0026*/ 	.short	0x0101


	//----- nvinfo : EIATTR_COOP_GROUP_MASK_REGIDS
	.align		4
        /*0028*/ 	.byte	0x04, 0x29
        /*002a*/ 	.short	(.L_3395 - .L_3394)


	//   ....[0]....
.L_3394:
        /*002c*/ 	.word	0xffffffff


	//   ....[1]....
        /*0030*/ 	.word	0xffffffff


	//   ....[2]....
        /*0034*/ 	.word	0xffffffff


	//   ....[3]....
        /*0038*/ 	.word	0xffffffff


	//   ....[4]....
        /*003c*/ 	.word	0xffffffff


	//   ....[5]....
        /*0040*/ 	.word	0xffffffff


	//   ....[6]....
        /*0044*/ 	.word	0xffffffff


	//   ....[7]....
        /*0048*/ 	.word	0xffffffff


	//   ....[8]....
        /*004c*/ 	.word	0xffffffff


	//   ....[9]....
        /*0050*/ 	.word	0xffffffff


	//   ....[10]....
        /*0054*/ 	.word	0xffffffff


	//   ....[11]....
        /*0058*/ 	.word	0xffffffff


	//   ....[12]....
        /*005c*/ 	.word	0xffffffff


	//   ....[13]....
        /*0060*/ 	.word	0xffffffff


	//   ....[14]....
        /*0064*/ 	.word	0xffffffff


	//   ....[15]....
        /*0068*/ 	.word	0xffffffff


	//----- nvinfo : EIATTR_COOP_GROUP_INSTR_OFFSETS
	.align		4
.L_3395:
        /*006c*/ 	.byte	0x04, 0x28
        /*006e*/ 	.short	(.L_3397 - .L_3396)


	//   ....[0]....
.L_3396:
        /*0070*/ 	.word	0x00000d00


	//   ....[1]....
        /*0074*/ 	.word	0x00000f10


	//   ....[2]....
        /*0078*/ 	.word	0x00002820


	//   ....[3]....
        /*007c*/ 	.word	0x00002b30


	//   ....[4]....
        /*0080*/ 	.word	0x00002b80


	//   ....[5]....
        /*0084*/ 	.word	0x00002bc0


	//   ....[6]....
        /*0088*/ 	.word	0x00002be0


	//   ....[7]....
        /*008c*/ 	.word	0x00002c20


	//   ....[8]....
        /*0090*/ 	.word	0x00002c40


	//   ....[9]....
        /*0094*/ 	.word	0x00002c90


	//   ....[10]....
        /*0098*/ 	.word	0x00002ca0


	//   ....[11]....
        /*009c*/ 	.word	0x00002d40


	//   ....[12]....
        /*00a0*/ 	.word	0x00002d50


	//   ....[13]....
        /*00a4*/ 	.word	0x00002e40


	//   ....[14]....
        /*00a8*/ 	.word	0x00002e60


	//   ....[15]....
        /*00ac*/ 	.word	0x00003370


	//----- nvinfo : EIATTR_VRC_CTA_INIT_COUNT
	.align		4
.L_3397:
        /*00b0*/ 	.byte	0x02, 0x4a
	.zero		1
	.zero		1


	//----- nvinfo : EIATTR_EXIT_INSTR_OFFSETS
	.align		4
        /*00b4*/ 	.byte	0x04, 0x1c
        /*00b6*/ 	.short	(.L_3399 - .L_3398)


	//   ....[0]....
.L_3398:
        /*00b8*/ 	.word	0x00000370


	//   ....[1]....
        /*00bc*/ 	.word	0x00003610


	//----- nvinfo : EIATTR_MAX_THREADS
	.align		4
.L_3399:
        /*00c0*/ 	.byte	0x04, 0x05
        /*00c2*/ 	.short	(.L_3401 - .L_3400)
.L_3400:
        /*00c4*/ 	.word	0x00000020
        /*00c8*/ 	.word	0x00000001
        /*00cc*/ 	.word	0x00000001


	//----- nvinfo : EIATTR_CRS_STACK_SIZE
	.align		4
.L_3401:
        /*00d0*/ 	.byte	0x04, 0x1e
        /*00d2*/ 	.short	(.L_3403 - .L_3402)
.L_3402:
        /*00d4*/ 	.word	0x00000000


	//----- nvinfo : EIATTR_CBANK_PARAM_SIZE
	.align		4
.L_3403:
        /*00d8*/ 	.byte	0x03, 0x19
        /*00da*/ 	.short	0x0118


	//----- nvinfo : EIATTR_PARAM_CBANK
	.align		4
        /*00dc*/ 	.byte	0x04, 0x0a
        /*00de*/ 	.short	(.L_3405 - .L_3404)
	.align		4
.L_3404:
        /*00e0*/ 	.word	index@(.nv.constant0._Z25selective_scan_fwd_kernelI32Selective_Scan_fwd_kernel_traitsILi32ELi8ELi1ELb0ELb0ELb1ELb0EN3c108BFloat16EfEEv13SSMParamsBase)
        /*00e4*/ 	.short	0x0380
        /*00e6*/ 	.short	0x0118


	//----- nvinfo : EIATTR_SW_WAR
	.align		4
.L_3405:
        /*00e8*/ 	.byte	0x04, 0x36
        /*00ea*/ 	.short	(.L_3407 - .L_3406)
.L_3406:
        /*00ec*/ 	.word	0x00000008
.L_3407:


//--------------------- .nv.info._Z25selective_scan_fwd_kernelI32Selective_Scan_fwd_kernel_traitsILi32ELi8ELi1ELb0ELb0ELb1ELb1EN3c108BFloat16EfEEv13SSMParamsBase --------------------------
	.section	.nv.info._Z25selective_scan_fwd_kernelI32Selective_Scan_fwd_kernel_traitsILi32ELi8ELi1ELb0ELb0ELb1ELb1EN3c108BFloat16EfEEv13SSMParamsBase,"",@"SHT_CUDA_INFO"
	.sectionflags	@""
	.align	4


	//----- nvinfo : EIATTR_CUDA_API_VERSION
	.align		4
        /*0000*/ 	.byte	0x04, 0x37
        /*0002*/ 	.short	(.L_3409 - .L_3408)
.L_3408:
        /*0004*/ 	.word	0x00000082


	//----- nvinfo : EIATTR_KPARAM_INFO
	.align		4
.L_3409:
        /*0008*/ 	.byte	0x04, 0x17
        /*000a*/ 	.short	(.L_3411 - .L_3410)
.L_3410:
        /*000c*/ 	.word	0x00000000
        /*0010*/ 	.short	0x0000
        /*0012*/ 	.short	0x0000
        /*0014*/ 	.byte	0x00, 0xf0, 0x61, 0x04


	//----- nvinfo : EIATTR_SPARSE_MMA_MASK
	.align		4
.L_3411:
        /*0018*/ 	.byte	0x03, 0x50
        /*001a*/ 	.short	0x0000


	//----- nvinfo : EIATTR_MAXREG_COUNT
	.align		4
        /*001c*/ 	.byte	0x03, 0x1b
        /*001e*/ 	.short	0x00ff


	//----- nvinfo : EIATTR_NUM_BARRIERS
	.align		4
        /*0020*/ 	.byte	0x02, 0x4c
        /*0022*/ 	.byte	0x01
	.zero		1


	//----- nvinfo : EIATTR_MERCURY_ISA_VERSION
	.align		4
        /*0024*/ 	.byte	0x03, 0x5f
        /*0026*/ 	.short	0x0101


	//----- nvinfo : EIATTR_COOP_GROUP_MASK_REGIDS
	.align		4
        /*0028*/ 	.byte	0x04, 0x29
        /*002a*/ 	.short	(.L_3413 - .L_3412)


	//   ....[0]....
.L_3412:
        /*002c*/ 	.word	0xffffffff


	//   ....[1]....
        /*0030*/ 	.word	0xffffffff


	//   ....[2]....
        /*0034*/ 	.word	0xffffffff


	//   ....[3]....
        /*0038*/ 	.word	0xffffffff


	//   ....[4]....
        /*003c*/ 	.word	0xffffffff


	//   ....[5]....
        /*0040*/ 	.word	0xffffffff


	//   ....[6]....
        /*0044*/ 	.word	0xffffffff


	//   ....[7]....
        /*0048*/ 	.word	0xffffffff


	//   ....[8]....
        /*004c*/ 	.word	0xffffffff


	//   ....[9]....
        /*0050*/ 	.word	0xffffffff


	//   ....[10]....
        /*0054*/ 	.word	0xffffffff


	//   ....[11]....
        /*0058*/ 	.word	0xffffffff


	//   ....[12]....
        /*005c*/ 	.word	0xffffffff


	//   ....[13]....
        /*0060*/ 	.word	0xffffffff


	//   ....[14]....
        /*0064*/ 	.word	0xffffffff


	//   ....[15]....
        /*0068*/ 	.word	0xffffffff


	//   ....[16]....
        /*006c*/ 	.word	0xffffffff


	//   ....[17]....
        /*0070*/ 	.word	0xffffffff


	//----- nvinfo : EIATTR_COOP_GROUP_INSTR_OFFSETS
	.align		4
.L_3413:
        /*0074*/ 	.byte	0x04, 0x28
        /*0076*/ 	.short	(.L_3415 - .L_3414)


	//   ....[0]....
.L_3414:
        /*0078*/ 	.word	0x00000c30


	//   ....[1]....
        /*007c*/ 	.word	0x00000e40


	//   ....[2]....
        /*0080*/ 	.word	0x000027c0


	//   ....[3]....
        /*0084*/ 	.word	0x00002ae0


	//   ....[4]....
        /*0088*/ 	.word	0x00002b30


	//   ....[5]....
        /*008c*/ 	.word	0x00002b70


	//   ....[6]....
        /*0090*/ 	.word	0x00002b90


	//   ....[7]....
        /*0094*/ 	.word	0x00002bd0


	//   ....[8]....
        /*0098*/ 	.word	0x00002bf0


	//   ....[9]....
        /*009c*/ 	.word	0x00002c40


	//   ....[10]....
        /*00a0*/ 	.word	0x00002c50


	//   ....[11]....
        /*00a4*/ 	.word	0x00002cf0


	//   ....[12]....
        /*00a8*/ 	.word	0x00002d00


	//   ....[13]....
        /*00ac*/ 	.word	0x00002df0


	//   ....[14]....
        /*00b0*/ 	.word	0x00002e10


	//   ....[15]....
        /*00b4*/ 	.word	0x00003340


	//   ....[16]....
        /*00b8*/ 	.word	0x00003840


	//   ....[17]....
        /*00bc*/ 	.word	0x00003d80


	//----- nvinfo : EIATTR_VRC_CTA_INIT_COUNT
	.align		4
.L_3415:
        /*00c0*/ 	.byte	0x02, 0x4a
	.zero		1
	.zero		1


	//----- nvinfo : EIATTR_EXIT_INSTR_OFFSETS
	.align		4
        /*00c4*/ 	.byte	0x04, 0x1c
        /*00c6*/ 	.short	(.L_3417 - .L_3416)


	//   ....[0]....
.L_3416:
        /*00c8*/ 	.word	0x000003c0


	//   ....[1]....
        /*00cc*/ 	.word	0x00004070


	//----- nvinfo : EIATTR_MAX_THREADS
	.align		4
.L_3417:
        /*00d0*/ 	.byte	0x04, 0x05
        /*00d2*/ 	.short	(.L_3419 - .L_3418)
.L_3418:
        /*00d4*/ 	.word	0x00000020
        /*00d8*/ 	.word	0x00000001
        /*00dc*/ 	.word	0x00000001


	//----- nvinfo : EIATTR_CRS_STACK_SIZE
	.align		4
.L_3419:
        /*00e0*/ 	.byte	0x04, 0x1e
        /*00e2*/ 	.short	(.L_3421 - .L_3420)
.L_3420:
        /*00e4*/ 	.word	0x00000000


	//----- nvinfo : EIATTR_CBANK_PARAM_SIZE
	.align		4
.L_3421:
        /*00e8*/ 	.byte	0x03, 0x19
        /*00ea*/ 	.short	0x0118


	//----- nvinfo : EIATTR_PARAM_CBANK
	.align		4
        /*00ec*/ 	.byte	0x04, 0x0a
        /*00ee*/ 	.short	(.L_3423 - .L_3422)
	.align		4
.L_3422:
        /*00f0*/ 	.word	index@(.nv.constant0._Z25selective_scan_fwd_kernelI32Selective_Scan_fwd_kernel_traitsILi32ELi8ELi1ELb0ELb0ELb1ELb1EN3c108BFloat16EfEEv13SSMParamsBase)
        /*00f4*/ 	.short	0x0380
        /*00f6*/ 	.short	0x0118


	//----- nvinfo : EIATTR_SW_WAR
	.align		4
.L_3423:
        /*00f8*/ 	.byte	0x04, 0x36
        /*00fa*/ 	.short	(.L_3425 - .L_3424)
.L_3424:
        /*00fc*/ 	.word	0x00000008
.L_3425:


//--------------------- .nv.info._Z25selective_scan_fwd_kernelI32Selective_Scan_fwd_kernel_traitsILi32ELi8ELi1ELb0ELb1ELb0ELb0EN3c108BFloat16EfEEv13SSMParamsBase --------------------------
	.section	.nv.info._Z25selective_scan_fwd_kernelI32Selective_Scan_fwd_kernel_traitsILi32ELi8ELi1ELb0ELb1ELb0ELb0EN3c108BFloat16EfEEv13SSMParamsBase,"",@"SHT_CUDA_INFO"
	.sectionflags	@""
	.align	4


	//----- nvinfo : EIATTR_CUDA_API_VERSION
	.align		4
        /*0000*/ 	.byte	0x04, 0x37
        /*0002*/ 	.short	(.L_3427 - .L_3426)
.L_3426:
        /*0004*/ 	.word	0x00000082


	//----- nvinfo : EIATTR_KPARAM_INFO
	.align		4
.L_3427:
        /*0008*/ 	.byte	0x04, 0x17
        /*000a*/ 	.short	(.L_3429 - .L_3428)
.L_3428:
        /*000c*/ 	.word	0x00000000
        /*0010*/ 	.short	0x0000
        /*0012*/ 	.short	0x0000
        /*0014*/ 	.byte	0x00, 0xf0, 0x61, 0x04


	//----- nvinfo : EIATTR_SPARSE_MMA_MASK
	.align		4
.L_3429:
        /*0018*/ 	.byte	0x03, 0x50
        /*001a*/ 	.short	0x0000


	//----- nvinfo : EIATTR_MAXREG_COUNT
	.align		4
        /*001c*/ 	.byte	0x03, 0x1b
        /*001e*/ 	.short	0x00ff


	//----- nvinfo : EIATTR_NUM_BARRIERS
	.align		4
        /*0020*/ 	.byte	0x02, 0x4c
        /*0022*/ 	.byte	0x01
	.zero		1


	//----- nvinfo : EIATTR_MERCURY_ISA_VERSION
	.align		4
        /*0024*/ 	.byte	0x03, 0x5f
        /*0026*/ 	.short	0x0101


	//----- nvinfo : EIATTR_COOP_GROUP_MASK_REGIDS
	.align		4
        /*0028*/ 	.byte	0x04, 0x29
        /*002a*/ 	.short	(.L_3431 - .L_3430)


	//   ....[0]....
.L_3430:
        /*002c*/ 	.word	0xffffffff


	//   ....[1]....
        /*0030*/ 	.word	0xffffffff


	//   ....[2]....
        /*0034*/ 	.word	0xffffffff


	//   ....[3]....
        /*0038*/ 	.word	0xffffffff


	//   ....[4]....
        /*003c*/ 	.word	0xffffffff


	//   ....[5]....
        /*0040*/ 	.word	0xffffffff


	//   ....[6]....
        /*0044*/ 	.word	0xffffffff


	//   ....[7]....
        /*0048*/ 	.word	0xffffffff


	//   ....[8]....
        /*004c*/ 	.word	0xffffffff


	//   ....[9]....
        /*0050*/ 	.word	0xffffffff


	//   ....[10]....
        /*0054*/ 	.word	0xffffffff


	//   ....[11]....
        /*0058*/ 	.word	0xffffffff


	//   ....[12]....
        /*005c*/ 	.word	0xffffffff


	//   ....[13]....
        /*0060*/ 	.word	0xffffffff


	//   ....[14]....
        /*0064*/ 	.word	0xffffffff


	//   ....[15]....
        /*0068*/ 	.word	0xffffffff


	//----- nvinfo : EIATTR_COOP_GROUP_INSTR_OFFSETS
	.align		4
.L_3431:
        /*006c*/ 	.byte	0x04, 0x28
        /*006e*/ 	.short	(.L_3433 - .L_3432)


	//   ....[0]....
.L_3432:
        /*0070*/ 	.word	0x00000d00


	//   ....[1]....
        /*0074*/ 	.word	0x00000f20


	//   ....[2]....
        /*0078*/ 	.word	0x000027a0


	//   ....[3]....
        /*007c*/ 	.word	0x00002c40


	//   ....[4]....
        /*0080*/ 	.word	0x00002c90


	//   ....[5]....
        /*0084*/ 	.word	0x00002cd0


	//   ....[6]....
        /*0088*/ 	.word	0x00002cf0


	//   ....[7]....
        /*008c*/ 	.word	0x00002d30


	//   ....[8]....
        /*0090*/ 	.word	0x00002d50


	//   ....[9]....
        /*0094*/ 	.word	0x00002da0


	//   ....[10]....
        /*0098*/ 	.word	0x00002db0


	//   ....[11]....
        /*009c*/ 	.word	0x00002e20


	//   ....[12]....
        /*00a0*/ 	.word	0x00002e30


	//   ....[13]....
        /*00a4*/ 	.word	0x00002f50


	//   ....[14]....
        /*00a8*/ 	.word	0x00002f70


	//   ....[15]....
        /*00ac*/ 	.word	0x00003380


	//----- nvinfo : EIATTR_VRC_CTA_INIT_COUNT
	.align		4
.L_3433:
        /*00b0*/ 	.byte	0x02, 0x4a
	.zero		1
	.zero		1


	//----- nvinfo : EIATTR_EXIT_INSTR_OFFSETS
	.align		4
        /*00b4*/ 	.byte	0x04, 0x1c
        /*00b6*/ 	.short	(.L_3435 - .L_3434)


	//   ....[0]....
.L_3434:
        /*00b8*/ 	.word	0x00000380


	//   ....[1]....
        /*00bc*/ 	.word	0x00003620


	//----- nvinfo : EIATTR_MAX_THREADS
	.align		4
.L_3435:
        /*00c0*/ 	.byte	0x04, 0x05
        /*00c2*/ 	.short	(.L_3437 - .L_3436)
.L_3436:
        /*00c4*/ 	.word	0x00000020
        /*00c8*/ 	.word	0x00000001
        /*00cc*/ 	.word	0x00000001


	//----- nvinfo : EIATTR_CRS_STACK_SIZE
	.align		4
.L_3437:
        /*00d0*/ 	.byte	0x04, 0x1e
        /*00d2*/ 	.short	(.L_3439 - .L_3438)
.L_3438:
        /*00d4*/ 	.word	0x00000000


	//----- nvinfo : EIATTR_CBANK_PARAM_SIZE
	.align		4
.L_3439:
        /*00d8*/ 	.byte	0x03, 0x19
        /*00da*/ 	.short	0x0118


	//----- nvinfo : EIATTR_PARAM_CBANK
	.align		4
        /*00dc*/ 	.byte	0x04, 0x0a
        /*00de*/ 	.short	(.L_3441 - .L_3440)
	.align		4
.L_3440:
        /*00e0*/ 	.word	index@(.nv.constant0._Z25selective_scan_fwd_kernelI32Selective_Scan_fwd_kernel_traitsILi32ELi8ELi1ELb0ELb1ELb0ELb0EN3c108BFloat16EfEEv13SSMParamsBase)
        /*00e4*/ 	.short	0x0380
        /*00e6*/ 	.short	0x0118


	//----- nvinfo : EIATTR_SW_WAR
	.align		4
.L_3441:
        /*00e8*/ 	.byte	0x04, 0x36
        /*00ea*/ 	.short	(.L_3443 - .L_3442)
.L_3442:
        /*00ec*/ 	.word	0x00000008
.L_3443:


//--------------------- .nv.info._Z25selective_scan_fwd_kernelI32Selective_Scan_fwd_kernel_traitsILi32ELi8ELi1ELb0ELb1ELb0ELb1EN3c108BFloat16EfEEv13SSMParamsBase --------------------------
	.section	.nv.info._Z25selective_scan_fwd_kernelI32Selective_Scan_fwd_kernel_traitsILi32ELi8ELi1ELb0ELb1ELb0ELb1EN3c108BFloat16EfEEv13SSMParamsBase,"",@"SHT_CUDA_INFO"
	.sectionflags	@""
	.align	4


	//----- nvinfo : EIATTR_CUDA_API_VERSION
	.align		4
        /*0000*/ 	.byte	0x04, 0x37
        /*0002*/ 	.short	(.L_3445 - .L_3444)
.L_3444:
        /*0004*/ 	.word	0x00000082


	//----- nvinfo : EIATTR_KPARAM_INFO
	.align		4
.L_3445:
        /*0008*/ 	.byte	0x04, 0x17
        /*000a*/ 	.short	(.L_3447 - .L_3446)
.L_3446:
        /*000c*/ 	.word	0x00000000
        /*0010*/ 	.short	0x0000
        /*0012*/ 	.short	0x0000
        /*0014*/ 	.byte	0x00, 0xf0, 0x61, 0x04


	//----- nvinfo : EIATTR_SPARSE_MMA_MASK
	.align		4
.L_3447:
        /*0018*/ 	.byte	0x03, 0x50
        /*001a*/ 	.short	0x0000


	//----- nvinfo : EIATTR_MAXREG_COUNT
	.align		4
        /*001c*/ 	.byte	0x03, 0x1b
        /*001e*/ 	.short	0x00ff


	//----- nvinfo : EIATTR_NUM_BARRIERS
	.align		4
        /*0020*/ 	.byte	0x02, 0x4c
        /*0022*/ 	.byte	0x01
	.zero		1


	//----- nvinfo : EIATTR_MERCURY_ISA_VERSION
	.align		4
        /*0024*/ 	.byte	0x03, 0x5f
        /*0026*/ 	.short	0x0101


	//----- nvinfo : EIATTR_COOP_GROUP_MASK_REGIDS
	.align		4
        /*0028*/ 	.byte	0x04, 0x29
        /*002a*/ 	.short	(.L_3449 - .L_3448)


	//   ....[0]....
.L_3448:
        /*002c*/ 	.word	0xffffffff


	//   ....[1]....
        /*0030*/ 	.word	0xffffffff


	//   ....[2]....
        /*0034*/ 	.word	0xffffffff


	//   ....[3]....
        /*0038*/ 	.word	0xffffffff


	//   ....[4]....
        /*003c*/ 	.word	0xffffffff


	//   ....[5]....
        /*0040*/ 	.word	0xffffffff


	//   ....[6]....
        /*0044*/ 	.word	0xffffffff


	//   ....[7]....
        /*0048*/ 	.word	0xffffffff


	//   ....[8]....
        /*004c*/ 	.word	0xffffffff


	//   ....[9]....
        /*0050*/ 	.word	0xffffffff


	//   ....[10]....
        /*0054*/ 	.word	0xffffffff


	//   ....[11]....
        /*0058*/ 	.word	0xffffffff


	//   ....[12]....
        /*005c*/ 	.word	0xffffffff


	//   ....[13]....
        /*0060*/ 	.word	0xffffffff


	//   ....[14]....
        /*0064*/ 	.word	0xffffffff


	//   ....[15]....
        /*0068*/ 	.word	0xffffffff


	//   ....[16]....
        /*006c*/ 	.word	0xffffffff


	//   ....[17]....
        /*0070*/ 	.word	0xffffffff


	//----- nvinfo : EIATTR_COOP_GROUP_INSTR_OFFSETS
	.align		4
.L_3449:
        /*0074*/ 	.byte	0x04, 0x28
        /*0076*/ 	.short	(.L_3451 - .L_3450)


	//   ....[0]....
.L_3450:
        /*0078*/ 	.word	0x00000c30


	//   ....[1]....
        /*007c*/ 	.word	0x00000e40


	//   ....[2]....
        /*0080*/ 	.word	0x00002720


	//   ....[3]....
        /*0084*/ 	.word	0x00002be0


	//   ....[4]....
        /*0088*/ 	.word	0x00002c30


	//   ....[5]....
        /*008c*/ 	.word	0x00002c70


	//   ....[6]....
        /*0090*/ 	.word	0x00002c90


	//   ....[7]....
        /*0094*/ 	.word	0x00002cd0


	//   ....[8]....
        /*0098*/ 	.word	0x00002cf0


	//   ....[9]....
        /*009c*/ 	.word	0x00002d40


	//   ....[10]....
        /*00a0*/ 	.word	0x00002d50


	//   ....[11]....
        /*00a4*/ 	.word	0x00002dc0


	//   ....[12]....
        /*00a8*/ 	.word	0x00002dd0


	//   ....[13]....
        /*00ac*/ 	.word	0x00002f00


	//   ....[14]....
        /*00b0*/ 	.word	0x00002f20


	//   ....[15]....
        /*00b4*/ 	.word	0x00003360


	//   ....[16]....
        /*00b8*/ 	.word	0x00003860


	//   ....[17]....
        /*00bc*/ 	.word	0x00003db0


	//----- nvinfo : EIATTR_VRC_CTA_INIT_COUNT
	.align		4
.L_3451:
        /*00c0*/ 	.byte	0x02, 0x4a
	.zero		1
	.zero		1


	//----- nvinfo : EIATTR_EXIT_INSTR_OFFSETS
	.align		4
        /*00c4*/ 	.byte	0x04, 0x1c
        /*00c6*/ 	.short	(.L_3453 - .L_3452)


	//   ....[0]....
.L_3452:
        /*00c8*/ 	.word	0x000003c0


	//   ....[1]....
        /*00cc*/ 	.word	0x00004080


	//----- nvinfo : EIATTR_MAX_THREADS
	.align		4
.L_3453:
        /*00d0*/ 	.byte	0x04, 0x05
        /*00d2*/ 	.short	(.L_3455 - .L_3454)
.L_3454:
        /*00d4*/ 	.word	0x00000020
        /*00d8*/ 	.word	0x00000001
        /*00dc*/ 	.word	0x00000001


	//----- nvinfo : EIATTR_CRS_STACK_SIZE
	.align		4
.L_3455:
        /*00e0*/ 	.byte	0x04, 0x1e
        /*00e2*/ 	.short	(.L_3457 - .L_3456)
.L_3456:
        /*00e4*/ 	.word	0x00000000


	//----- nvinfo : EIATTR_CBANK_PARAM_SIZE
	.align		4
.L_3457:
        /*00e8*/ 	.byte	0x03, 0x19
        /*00ea*/ 	.short	0x0118


	//----- nvinfo : EIATTR_PARAM_CBANK
	.align		4
        /*00ec*/ 	.byte	0x04, 0x0a
        /*00ee*/ 	.short	(.L_3459 - .L_3458)
	.align		4
.L_3458:
        /*00f0*/ 	.word	index@(.nv.constant0._Z25selective_scan_fwd_kernelI32Selective_Scan_fwd_kernel_traitsILi32ELi8ELi1ELb0ELb1ELb0ELb1EN3c108BFloat16EfEEv13SSMParamsBase)
        /*00f4*/ 	.short	0x0380
        /*00f6*/ 	.short	0x0118


	//----- nvinfo : EIATTR_SW_WAR
	.align		4
.L_3459:
        /*00f8*/ 	.byte	0x04, 0x36
        /*00fa*/ 	.short	(.L_3461 - .L_3460)
.L_3460:
        /*00fc*/ 	.word	0x00000008
.L_3461:


//--------------------- .nv.info._Z25selective_scan_fwd_kernelI32Selective_Scan_fwd_kernel_traitsILi32ELi8ELi1ELb0ELb1ELb1ELb0EN3c108BFloat16EfEEv13SSMParamsBase --------------------------
	.section	.nv.info._Z25selective_scan_fwd_kernelI32Selective_Scan_fwd_kernel_traitsILi32ELi8ELi1ELb0ELb1ELb1ELb0EN3c108BFloat16EfEEv13SSMParamsBase,"",@"SHT_CUDA_INFO"
	.sectionflags	@""
	.align	4


	//----- nvinfo : EIATTR_CUDA_API_VERSION
	.align		4
        /*0000*/ 	.byte	0x04, 0x37
        /*0002*/ 	.short	(.L_3463 - .L_3462)
.L_3462:
        /*0004*/ 	.word	0x00000082


	//----- nvinfo : EIATTR_KPARAM_INFO
	.align		4
.L_3463:
        /*0008*/ 	.byte	0x04, 0x17
        /*000a*/ 	.short	(.L_3465 - .L_3464)
.L_3464:
        /*000c*/ 	.word	0x00000000
        /*0010*/ 	.short	0x0000
        /*0012*/ 	.short	0x0000
        /*0014*/ 	.byte	0x00, 0xf0, 0x61, 0x04


	//----- nvinfo : EIATTR_SPARSE_MMA_MASK
	.align		4
.L_3465:
        /*0018*/ 	.byte	0x03, 0x50
        /*001a*/ 	.short	0x0000


	//----- nvinfo : EIATTR_MAXREG_COUNT
	.align		4
        /*001c*/ 	.byte	0x03, 0x1b
        /*001e*/ 	.short	0x00ff


	//----- nvinfo : EIATTR_NUM_BARRIERS
	.align		4
        /*0020*/ 	.byte	0x02, 0x4c
        /*0022*/ 	.byte	0x01
	.zero		1


	//----- nvinfo : EIATTR_MERCURY_ISA_VERSION
	.align		4
        /*0024*/ 	.byte	0x03, 0x5f
        /*0026*/ 	.short	0x0101


	//----- nvinfo : EIATTR_COOP_GROUP_MASK_REGIDS
	.align		4
        /*0028*/ 	.byte	0x04, 0x29
        /*002a*/ 	.short	(.L_3467 - .L_3466)


	//   ....[0]....
.L_3466:
        /*002c*/ 	.word	0xffffffff


	//   ....[1]....
        /*0030*/ 	.word	0xffffffff


	//   ....[2]....
        /*0034*/ 	.word	0xffffffff


	//   ....[3]....
        /*0038*/ 	.word	0xffffffff


	//   ....[4]....
        /*003c*/ 	.word	0xffffffff


	//   ....[5]....
        /*0040*/ 	.word	0xffffffff


	//   ....[6]....
        /*0044*/ 	.word	0xffffffff


	//   ....[7]....
        /*0048*/ 	.word	0xffffffff


	//   ....[8]....
        /*004c*/ 	.word	0xffffffff


	//   ....[9]....
        /*0050*/ 	.word	0xffffffff


	//   ....[10]....
        /*0054*/ 	.word	0xffffffff


	//   ....[11]....
        /*0058*/ 	.word	0xffffffff


	//   ....[12]....
        /*005c*/ 	.word	0xffffffff


	//   ....[13]....
        /*0060*/ 	.word	0xffffffff


	//   ....[14]....
        /*0064*/ 	.word	0xffffffff


	//   ....[15]....
        /*0068*/ 	.word	0xffffffff


	//   ....[16]....
        /*006c*/ 	.word	0xffffffff


	//----- nvinfo : EIATTR_COOP_GROUP_INSTR_OFFSETS
	.align		4
.L_3467:
        /*0070*/ 	.byte	0x04, 0x28
        /*0072*/ 	.short	(.L_3469 - .L_3468)


	//   ....[0]....
.L_3468:
        /*0074*/ 	.word	0x00000d80


	//   ....[1]....
        /*0078*/ 	.word	0x00000f90


	//   ....[2]....
        /*007c*/ 	.word	0x00002800


	//   ....[3]....
        /*0080*/ 	.word	0x00002d80


	//   ....[4]....
        /*0084*/ 	.word	0x00002dd0


	//   ....[5]....
        /*0088*/ 	.word	0x00002e00


	//   ....[6]....
        /*008c*/ 	.word	0x00002e60


	//   ....[7]....
        /*0090*/ 	.word	0x00002e70


	//   ....[8]....
        /*0094*/ 	.word	0x00002ea0


	//   ....[9]....
        /*0098*/ 	.word	0x00002f80


	//   ....[10]....
        /*009c*/ 	.word	0x00002fa0


	//   ....[11]....
        /*00a0*/ 	.word	0x00003090


	//   ....[12]....
        /*00a4*/ 	.word	0x000030a0


	//   ....[13]....
        /*00a8*/ 	.word	0x00003120


	//   ....[14]....
        /*00ac*/ 	.word	0x00003290


	//   ....[15]....
        /*00b0*/ 	.word	0x000032b0


	//   ....[16]....
        /*00b4*/ 	.word	0x00003740


	//----- nvinfo : EIATTR_VRC_CTA_INIT_COUNT
	.align		4
.L_3469:
        /*00b8*/ 	.byte	0x02, 0x4a
	.zero		1
	.zero		1


	//----- nvinfo : EIATTR_EXIT_INSTR_OFFSETS
	.align		4
        /*00bc*/ 	.byte	0x04, 0x1c
        /*00be*/ 	.short	(.L_3471 - .L_3470)


	//   ....[0]....
.L_3470:
        /*00c0*/ 	.word	0x000003f0


	//   ....[1]....
        /*00c4*/ 	.word	0x00003a00


	//----- nvinfo : EIATTR_MAX_THREADS
	.align		4
.L_3471:
        /*00c8*/ 	.byte	0x04, 0x05
        /*00ca*/ 	.short	(.L_3473 - .L_3472)
.L_3472:
        /*00cc*/ 	.word	0x00000020
        /*00d0*/ 	.word	0x00000001
        /*00d4*/ 	.word	0x00000001


	//----- nvinfo : EIATTR_CRS_STACK_SIZE
	.align		4
.L_3473:
        /*00d8*/ 	.byte	0x04, 0x1e
        /*00da*/ 	.short	(.L_3475 - .L_3474)
.L_3474:
        /*00dc*/ 	.word	0x00000000


	//----- nvinfo : EIATTR_CBANK_PARAM_SIZE
	.align		4
.L_3475:
        /*00e0*/ 	.byte	0x03, 0x19
        /*00e2*/ 	.short	0x0118


	//----- nvinfo : EIATTR_PARAM_CBANK
	.align		4
        /*00e4*/ 	.byte	0x04, 0x0a
        /*00e6*/ 	.short	(.L_3477 - .L_3476)
	.align		4
.L_3476:
        /*00e8*/ 	.word	index@(.nv.constant0._Z25selective_scan_fwd_kernelI32Selective_Scan_fwd_kernel_traitsILi32ELi8ELi1ELb0ELb1ELb1ELb0EN3c108BFloat16EfEEv13SSMParamsBase)
        /*00ec*/ 	.short	0x0380
        /*00ee*/ 	.short	0x0118


	//----- nvinfo : EIATTR_SW_WAR
	.align		4
.L_3477:
        /*00f0*/ 	.byte	0x04, 0x36
        /*00f2*/ 	.short	(.L_3479 - .L_3478)
.L_3478:
        /*00f4*/ 	.word	0x00000008
.L_3479:


//--------------------- .nv.info._Z25selective_scan_fwd_kernelI32Selective_Scan_fwd_kernel_traitsILi32ELi8ELi1ELb0ELb1ELb1ELb1EN3c108BFloat16EfEEv13SSMParamsBase --------------------------
	.section	.nv.info._Z25selective_scan_fwd_kernelI32Selective_Scan_fwd_kernel_traitsILi32ELi8ELi1ELb0ELb1ELb1ELb1EN3c108BFloat16EfEEv13SSMParamsBase,"",@"SHT_CUDA_INFO"
	.sectionflags	@""
	.align	4


	//----- nvinfo : EIATTR_CUDA_API_VERSION
	.align		4
        /*0000*/ 	.byte	0x04, 0x37
        /*0002*/ 	.short	(.L_3481 - .L_3480)
.L_3480:
        /*0004*/ 	.word	0x00000082


	//----- nvinfo : EIATTR_KPARAM_INFO
	.align		4
.L_3481:
        /*0008*/ 	.byte	0x04, 0x17
        /*000a*/ 	.short	(.L_3483 - .L_3482)
.L_3482:
        /*000c*/ 	.word	0x00000000
        /*0010*/ 	.short	0x0000
        /*0012*/ 	.short	0x0000
        /*0014*/ 	.byte	0x00, 0xf0, 0x61, 0x04


	//----- nvinfo : EIATTR_SPARSE_MMA_MASK
	.align		4
.L_3483:
        /*0018*/ 	.byte	0x03, 0x50
        /*001a*/ 	.short	0x0000


	//----- nvinfo : EIATTR_MAXREG_COUNT
	.align		4
        /*001c*/ 	.byte	0x03, 0x1b
        /*001e*/ 	.short	0x00ff


	//----- nvinfo : EIATTR_NUM_BARRIERS
	.align		4
        /*0020*/ 	.byte	0x02, 0x4c
        /*0022*/ 	.byte	0x01
	.zero		1


	//----- nvinfo : EIATTR_MERCURY_ISA_VERSION
	.align		4
        /*0024*/ 	.byte	0x03, 0x5f
        /*0026*/ 	.short	0x0101


	//----- nvinfo : EIATTR_COOP_GROUP_MASK_REGIDS
	.align		4
        /*0028*/ 	.byte	0x04, 0x29
        /*002a*/ 	.short	(.L_3485 - .L_3484)


	//   ....[0]....
.L_3484:
        /*002c*/ 	.word	0xffffffff


	//   ....[1]....
        /*0030*/ 	.word	0xffffffff


	//   ....[2]....
        /*0034*/ 	.word	0xffffffff


	//   ....[3]....
        /*0038*/ 	.word	0xffffffff


	//   ....[4]....
        /*003c*/ 	.word	0xffffffff


	//   ....[5]....
        /*0040*/ 	.word	0xffffffff


	//   ....[6]....
        /*0044*/ 	.word	0xffffffff


	//   ....[7]....
        /*0048*/ 	.word	0xffffffff


	//   ....[8]....
        /*004c*/ 	.word	0xffffffff


	//   ....[9]....
        /*0050*/ 	.word	0xffffffff


	//   ....[10]....
        /*0054*/ 	.word	0xffffffff


	//   ....[11]....
        /*0058*/ 	.word	0xffffffff


	//   ....[12]....
        /*005c*/ 	.word	0xffffffff


	//   ....[13]....
        /*0060*/ 	.word	0xffffffff


	//   ....[14]....
        /*0064*/ 	.word	0xffffffff


	//   ....[15]....
        /*0068*/ 	.word	0xffffffff


	//   ....[16]....
        /*006c*/ 	.word	0xffffffff


	//   ....[17]....
        /*0070*/ 	.word	0xffffffff


	//   ....[18]....
        /*0074*/ 	.word	0xffffffff


	//----- nvinfo : EIATTR_COOP_GROUP_INSTR_OFFSETS
	.align		4
.L_3485:
        /*0078*/ 	.byte	0x04, 0x28
        /*007a*/ 	.short	(.L_3487 - .L_3486)


	//   ....[0]....
.L_3486:
        /*007c*/ 	.word	0x00000c70


	//   ....[1]....
        /*0080*/ 	.word	0x00000e90


	//   ....[2]....
        /*0084*/ 	.word	0x000027a0


	//   ....[3]....
        /*0088*/ 	.word	0x00002d00


	//   ....[4]....
        /*008c*/ 	.word	0x00002d60


	//   ....[5]....
        /*0090*/ 	.word	0x00002da0


	//   ....[6]....
        /*0094*/ 	.word	0x00002e00


	//   ....[7]....
        /*0098*/ 	.word	0x00002e10


	//   ....[8]....
        /*009c*/ 	.word	0x00002e30


	//   ....[9]....
        /*00a0*/ 	.word	0x00002f20


	//   ....[10]....
        /*00a4*/ 	.word	0x00002f40


	//   ....[11]....
        /*00a8*/ 	.word	0x00003030


	//   ....[12]....
        /*00ac*/ 	.word	0x00003040


	//   ....[13]....
        /*00b0*/ 	.word	0x000030c0


	//   ....[14]....
        /*00b4*/ 	.word	0x00003230


	//   ....[15]....
        /*00b8*/ 	.word	0x00003250


	//   ....[16]....
        /*00bc*/ 	.word	0x00003710


	//   ....[17]....
        /*00c0*/ 	.word	0x00003c10


	//   ....[18]....
        /*00c4*/ 	.word	0x00004150


	//----- nvinfo : EIATTR_VRC_CTA_INIT_COUNT
	.align		4
.L_3487:
        /*00c8*/ 	.byte	0x02, 0x4a
	.zero		1
	.zero		1


	//----- nvinfo : EIATTR_EXIT_INSTR_OFFSETS
	.align		4
        /*00cc*/ 	.byte	0x04, 0x1c
        /*00ce*/ 	.short	(.L_3489 - .L_3488)


	//   ....[0]....
.L_3488:
        /*00d0*/ 	.word	0x00000440


	//   ....[1]....
        /*00d4*/ 	.word	0x00004460


	//----- nvinfo : EIATTR_MAX_THREADS
	.align		4
.L_3489:
        /*00d8*/ 	.byte	0x04, 0x05
        /*00da*/ 	.short	(.L_3491 - .L_3490)
.L_3490:
        /*00dc*/ 	.word	0x00000020
        /*00e0*/ 	.word	0x00000001
        /*00e4*/ 	.word	0x00000001


	//----- nvinfo : EIATTR_CRS_STACK_SIZE
	.align		4
.L_3491:
        /*00e8*/ 	.byte	0x04, 0x1e
        /*00ea*/ 	.short	(.L_3493 - .L_3492)
.L_3492:
        /*00ec*/ 	.word	0x00000000


	//----- nvinfo : EIATTR_CBANK_PARAM_SIZE
	.align		4
.L_3493:
        /*00f0*/ 	.byte	0x03, 0x19
        /*00f2*/ 	.short	0x0118


	//----- nvinfo : EIATTR_PARAM_CBANK
	.align		4
        /*00f4*/ 	.byte	0x04, 0x0a
        /*00f6*/ 	.short	(.L_3495 - .L_3494)
	.align		4
.L_3494:
        /*00f8*/ 	.word	index@(.nv.constant0._Z25selective_scan_fwd_kernelI32Selective_Scan_fwd_kernel_traitsILi32ELi8ELi1ELb0ELb1ELb1ELb1EN3c108BFloat16EfEEv13SSMParamsBase)
        /*00fc*/ 	.short	0x0380
        /*00fe*/ 	.short	0x0118


	//----- nvinfo : EIATTR_SW_WAR
	.align		4
.L_3495:
        /*0100*/ 	.byte	0x04, 0x36
        /*0102*/ 	.short	(.L_3497 - .L_3496)
.L_3496:
        /*0104*/ 	.word	0x00000008
.L_3497:


//--------------------- .nv.info._Z25selective_scan_fwd_kernelI32Selective_Scan_fwd_kernel_traitsILi32ELi8ELi1ELb1ELb0ELb0ELb0EN3c108BFloat16EfEEv13SSMParamsBase --------------------------
	.section	.nv.info._Z25selective_scan_fwd_kernelI32Selective_Scan_fwd_kernel_traitsILi32ELi8ELi1ELb1ELb0ELb0ELb0EN3c108BFloat16EfEEv13SSMParamsBase,"",@"SHT_CUDA_INFO"
	.sectionflags	@""
	.align	4


	//----- nvinfo : EIATTR_CUDA_API_VERSION
	.align		4
        /*0000*/ 	.byte	0x04, 0x37
        /*0002*/ 	.short	(.L_3499 - .L_3498)
.L_3498:
        /*0004*/ 	.word	0x00000082


	//----- nvinfo : EIATTR_KPARAM_INFO
	.align		4
.L_3499:
        /*0008*/ 	.byte	0x04, 0x17
        /*000a*/ 	.short	(.L_3501 - .L_3500)
.L_3500:
        /*000c*/ 	.word	0x00000000
        /*0010*/ 	.short	0x0000
        /*0012*/ 	.short	0x0000
        /*0014*/ 	.byte	0x00, 0xf0, 0x61, 0x04


	//----- nvinfo : EIATTR_SPARSE_MMA_MASK
	.align		4
.L_3501:
        /*0018*/ 	.byte	0x03, 0x50
        /*001a*/ 	.short	0x0000


	//----- nvinfo : EIATTR_MAXREG_COUNT
	.align		4
        /*001c*/ 	.byte	0x03, 0x1b
        /*001e*/ 	.short	0x00ff


	//----- nvinfo : EIATTR_NUM_BARRIERS
	.align		4
        /*0020*/ 	.byte	0x02, 0x4c
        /*0022*/ 	.byte	0x01
	.zero		1


	//----- nvinfo : EIATTR_MERCURY_ISA_VERSION
	.align		4
        /*0024*/ 	.byte	0x03, 0x5f
        /*0026*/ 	.short	0x0101


	//----- nvinfo : EIATTR_COOP_GROUP_MASK_REGIDS
	.align		4
        /*0028*/ 	.byte	0x04, 0x29
        /*002a*/ 	.short	(.L_3503 - .L_3502)


	//   ....[0]....
.L_3502:
        /*002c*/ 	.word	0xffffffff


	//   ....[1]....
        /*0030*/ 	.word	0xffffffff


	//   ....[2]....
        /*0034*/ 	.word	0xffffffff


	//   ....[3]....
        /*0038*/ 	.word	0xffffffff


	//   ....[4]....
        /*003c*/ 	.word	0xffffffff


	//   ....[5]....
        /*0040*/ 	.word	0xffffffff


	//   ....[6]....
        /*0044*/ 	.word	0xffffffff


	//   ....[7]....
        /*0048*/ 	.word	0xffffffff


	//   ....[8]....
        /*004c*/ 	.word	0xffffffff


	//   ....[9]....
        /*0050*/ 	.word	0xffffffff


	//   ....[10]....
        /*0054*/ 	.word	0xffffffff


	//   ....[11]....
        /*0058*/ 	.word	0xffffffff


	//----- nvinfo : EIATTR_COOP_GROUP_INSTR_OFFSETS
	.align		4
.L_3503:
        /*005c*/ 	.byte	0x04, 0x28
        /*005e*/ 	.short	(.L_3505 - .L_3504)


	//   ....[0]....
.L_3504:
        /*0060*/ 	.word	0x000020a0


	//   ....[1]....
        /*0064*/ 	.word	0x000020f0


	//   ....[2]....
        /*0068*/ 	.word	0x00002120


	//   ....[3]....
        /*006c*/ 	.word	0x00002140


	//   ....[4]....
        /*0070*/ 	.word	0x00002180


	//   ....[5]....
        /*0074*/ 	.word	0x000021a0


	//   ....[6]....
        /*0078*/ 	.word	0x000021f0


	//   ....[7]....
        /*007c*/ 	.word	0x00002200


	//   ....[8]....
        /*0080*/ 	.word	0x00002260


	//   ....[9]....
        /*0084*/ 	.word	0x00002270


	//   ....[10]....
        /*0088*/ 	.word	0x00002350


	//   ....[11]....
        /*008c*/ 	.word	0x00002370


	//----- nvinfo : EIATTR_VRC_CTA_INIT_COUNT
	.align		4
.L_3505:
        /*0090*/ 	.byte	0x02, 0x4a
	.zero		1
	.zero		1


	//----- nvinfo : EIATTR_EXIT_INSTR_OFFSETS
	.align		4
        /*0094*/ 	.byte	0x04, 0x1c
        /*0096*/ 	.short	(.L_3507 - .L_3506)


	//   ....[0]....
.L_3506:
        /*0098*/ 	.word	0x00000200


	//   ....[1]....
        /*009c*/ 	.word	0x00002760


	//----- nvinfo : EIATTR_MAX_THREADS
	.align		4
.L_3507:
        /*00a0*/ 	.byte	0x04, 0x05
        /*00a2*/ 	.short	(.L_3509 - .L_3508)
.L_3508:
        /*00a4*/ 	.word	0x00000020
        /*00a8*/ 	.word	0x00000001
        /*00ac*/ 	.word	0x00000001


	//----- nvinfo : EIATTR_CRS_STACK_SIZE
	.align		4
.L_3509:
        /*00b0*/ 	.byte	0x04, 0x1e
        /*00b2*/ 	.short	(.L_3511 - .L_3510)
.L_3510:
        /*00b4*/ 	.word	0x00000000


	//----- nvinfo : EIATTR_CBANK_PARAM_SIZE
	.align		4
.L_3511:
        /*00b8*/ 	.byte	0x03, 0x19
        /*00ba*/ 	.short	0x0118


	//----- nvinfo : EIATTR_PARAM_CBANK
	.align		4
        /*00bc*/ 	.byte	0x04, 0x0a
        /*00be*/ 	.short	(.L_3513 - .L_3512)
	.align		4
.L_3512:
        /*00c0*/ 	.word	index@(.nv.constant0._Z25selective_scan_fwd_kernelI32Selective_Scan_fwd_kernel_traitsILi32ELi8ELi1ELb1ELb0ELb0ELb0EN3c108BFloat16EfEEv13SSMParamsBase)
        /*00c4*/ 	.short	0x0380
        /*00c6*/ 	.short	0x0118


	//----- nvinfo : EIATTR_SW_WAR
	.align		4
.L_3513:
        /*00c8*/ 	.byte	0x04, 0x36
        /*00ca*/ 	.short	(.L_3515 - .L_3514)
.L_3514:
        /*00cc*/ 	.word	0x00000008
.L_3515:


//--------------------- .nv.info._Z25selective_scan_fwd_kernelI32Selective_Scan_fwd_kernel_traitsILi32ELi8ELi1ELb1ELb0ELb0ELb1EN3c108BFloat16EfEEv13SSMParamsBase --------------------------
	.section	.nv.info._Z25selective_scan_fwd_kernelI32Selective_Scan_fwd_kernel_traitsILi32ELi8ELi1ELb1ELb0ELb0ELb1EN3c108BFloat16EfEEv13SSMParamsBase,"",@"SHT_CUDA_INFO"
	.sectionflags	@""
	.align	4


	//----- nvinfo : EIATTR_CUDA_API_VERSION
	.align		4
        /*0000*/ 	.byte	0x04, 0x37
        /*0002*/ 	.short	(.L_3517 - .L_3516)
.L_3516:
        /*0004*/ 	.word	0x00000082


	//----- nvinfo : EIATTR_KPARAM_INFO
	.align		4
.L_3517:
        /*0008*/ 	.byte	0x04, 0x17
        /*000a*/ 	.short	(.L_3519 - .L_3518)
.L_3518:
        /*000c*/ 	.word	0x00000000
        /*0010*/ 	.short	0x0000
        /*0012*/ 	.short	0x0000
        /*0014*/ 	.byte	0x00, 0xf0, 0x61, 0x04


	//----- nvinfo : EIATTR_SPARSE_MMA_MASK
	.align		4
.L_3519:
        /*0018*/ 	.byte	0x03, 0x50
        /*001a*/ 	.short	0x0000


	//----- nvinfo : EIATTR_MAXREG_COUNT
	.align		4
        /*001c*/ 	.byte	0x03, 0x1b
        /*001e*/ 	.short	0x00ff


	//----- nvinfo : EIATTR_NUM_BARRIERS
	.align		4
        /*0020*/ 	.byte	0x02, 0x4c
        /*0022*/ 	.byte	0x01
	.zero		1


	//----- nvinfo : EIATTR_MERCURY_ISA_VERSION
	.align		4
        /*0024*/ 	.byte	0x03, 0x5f
        /*0026*/ 	.short	0x0101


	//----- nvinfo : EIATTR_COOP_GROUP_MASK_REGIDS
	.align		4
        /*0028*/ 	.byte	0x04, 0x29
        /*002a*/ 	.short	(.L_3521 - .L_3520)


	//   ....[0]....
.L_3520:
        /*002c*/ 	.word	0xffffffff


	//   ....[1]....
        /*0030*/ 	.word	0xffffffff


	//   ....[2]....
        /*0034*/ 	.word	0xffffffff


	//   ....[3]....
        /*0038*/ 	.word	0xffffffff


	//   ....[4]....
        /*003c*/ 	.word	0xffffffff


	//   ....[5]....
        /*0040*/ 	.word	0xffffffff


	//   ....[6]....
        /*0044*/ 	.word	0xffffffff


	//   ....[7]....
        /*0048*/ 	.word	0xffffffff


	//   ....[8]....
        /*004c*/ 	.word	0xffffffff


	//   ....[9]....
        /*0050*/ 	.word	0xffffffff


	//   ....[10]....
        /*0054*/ 	.word	0xffffffff


	//   ....[11]....
        /*0058*/ 	.word	0xffffffff


	//----- nvinfo : EIATTR_COOP_GROUP_INSTR_OFFSETS
	.align		4
.L_3521:
        /*005c*/ 	.byte	0x04, 0x28
        /*005e*/ 	.short	(.L_3523 - .L_3522)


	//   ....[0]....
.L_3522:
        /*0060*/ 	.word	0x000021a0


	//   ....[1]....
        /*0064*/ 	.word	0x000021f0


	//   ....[2]....
        /*0068*/ 	.word	0x00002220


	//   ....[3]....
        /*006c*/ 	.word	0x00002240


	//   ....[4]....
        /*0070*/ 	.word	0x00002280


	//   ....[5]....
        /*0074*/ 	.word	0x000022a0


	//   ....[6]....
        /*0078*/ 	.word	0x000022f0


	//   ....[7]....
        /*007c*/ 	.word	0x00002300


	//   ....[8]....
        /*0080*/ 	.word	0x00002360


	//   ....[9]....
        /*0084*/ 	.word	0x00002370


	//   ....[10]....
        /*0088*/ 	.word	0x00002450


	//   ....[11]....
        /*008c*/ 	.word	0x00002470


	//----- nvinfo : EIATTR_VRC_CTA_INIT_COUNT
	.align		4
.L_3523:
        /*0090*/ 	.byte	0x02, 0x4a
	.zero		1
	.zero		1


	//----- nvinfo : EIATTR_EXIT_INSTR_OFFSETS
	.align		4
        /*0094*/ 	.byte	0x04, 0x1c
        /*0096*/ 	.short	(.L_3525 - .L_3524)


	//   ....[0]....
.L_3524:
        /*0098*/ 	.word	0x00000200


	//   ....[1]....
        /*009c*/ 	.word	0x00002d30


	//----- nvinfo : EIATTR_MAX_THREADS
	.align		4
.L_3525:
        /*00a0*/ 	.byte	0x04, 0x05
        /*00a2*/ 	.short	(.L_3527 - .L_3526)
.L_3526:
        /*00a4*/ 	.word	0x00000020
        /*00a8*/ 	.word	0x00000001
        /*00ac*/ 	.word	0x00000001


	//----- nvinfo : EIATTR_CRS_STACK_SIZE
	.align		4
.L_3527:
        /*00b0*/ 	.byte	0x04, 0x1e
        /*00b2*/ 	.short	(.L_3529 - .L_3528)
.L_3528:
        /*00b4*/ 	.word	0x00000000


	//----- nvinfo : EIATTR_CBANK_PARAM_SIZE
	.align		4
.L_3529:
        /*00b8*/ 	.byte	0x03, 0x19
        /*00ba*/ 	.short	0x0118


	//----- nvinfo : EIATTR_PARAM_CBANK
	.align		4
        /*00bc*/ 	.byte	0x04, 0x0a
        /*00be*/ 	.short	(.L_3531 - .L_3530)
	.align		4
.L_3530:
        /*00c0*/ 	.word	index@(.nv.constant0._Z25selective_scan_fwd_kernelI32Selective_Scan_fwd_kernel_traitsILi32ELi8ELi1ELb1ELb0ELb0ELb1EN3c108BFloat16EfEEv13SSMParamsBase)
        /*00c4*/ 	.short	0x0380
        /*00c6*/ 	.short	0x0118


	//----- nvinfo : EIATTR_SW_WAR
	.align		4
.L_3531:
        /*00c8*/ 	.byte	0x04, 0x36
        /*00ca*/ 	.short	(.L_3533 - .L_3532)
.L_3532:
        /*00cc*/ 	.word	0x00000008
.L_3533:


//--------------------- .nv.info._Z25selective_scan_fwd_kernelI32Selective_Scan_fwd_kernel_traitsILi32ELi8ELi1ELb1ELb0ELb1ELb0EN3c108BFloat16EfEEv13SSMParamsBase --------------------------
	.section	.nv.info._Z25selective_scan_fwd_kernelI32Selective_Scan_fwd_kernel_traitsILi32ELi8ELi1ELb1ELb0ELb1ELb0EN3c108BFloat16EfEEv13SSMParamsBase,"",@"SHT_CUDA_INFO"
	.sectionflags	@""
	.align	4


	//----- nvinfo : EIATTR_CUDA_API_VERSION
	.align		4
        /*0000*/ 	.byte	0x04, 0x37
        /*0002*/ 	.short	(.L_3535 - .L_3534)
.L_3534:
        /*0004*/ 	.word	0x00000082


	//----- nvinfo : EIATTR_KPARAM_INFO
	.align		4
.L_3535:
        /*0008*/ 	.byte	0x04, 0x17
        /*000a*/ 	.short	(.L_3537 - .L_3536)
.L_3536:
        /*000c*/ 	.word	0x00000000
        /*0010*/ 	.short	0x0000
        /*0012*/ 	.short	0x0000
        /*0014*/ 	.byte	0x00, 0xf0, 0x61, 0x04


	//----- nvinfo : EIATTR_SPARSE_MMA_MASK
	.align		4
.L_3537:
        /*0018*/ 	.byte	0x03, 0x50
        /*001a*/ 	.short	0x0000


	//----- nvinfo : EIATTR_MAXREG_COUNT
	.align		4
        /*001c*/ 	.byte	0x03, 0x1b
        /*001e*/ 	.short	0x00ff


	//----- nvinfo : EIATTR_NUM_BARRIERS
	.align		4
        /*0020*/ 	.byte	0x02, 0x4c
        /*0022*/ 	.byte	0x01
	.zero		1


	//----- nvinfo : EIATTR_MERCURY_ISA_VERSION
	.align		4
        /*0024*/ 	.byte	0x03, 0x5f
        /*0026*/ 	.short	0x0101


	//----- nvinfo : EIATTR_COOP_GROUP_MASK_REGIDS
	.align		4
        /*0028*/ 	.byte	0x04, 0x29
        /*002a*/ 	.short	(.L_3539 - .L_3538)


	//   ....[0]....
.L_3538:
        /*002c*/ 	.word	0xffffffff


	//   ....[1]....
        /*0030*/ 	.word	0xffffffff


	//   ....[2]....
        /*0034*/ 	.word	0xffffffff


	//   ....[3]....
        /*0038*/ 	.word	0xffffffff


	//   ....[4]....
        /*003c*/ 	.word	0xffffffff


	//   ....[5]....
        /*0040*/ 	.word	0xffffffff


	//   ....[6]....
        /*0044*/ 	.word	0xffffffff


	//   ....[7]....
        /*0048*/ 	.word	0xffffffff


	//   ....[8]....
        /*004c*/ 	.word	0xffffffff


	//   ....[9]....
        /*0050*/ 	.word	0xffffffff


	//   ....[10]....
        /*0054*/ 	.word	0xffffffff


	//   ....[11]....
        /*0058*/ 	.word	0xffffffff


	//----- nvinfo : EIATTR_COOP_GROUP_INSTR_OFFSETS
	.align		4
.L_3539:
        /*005c*/ 	.byte	0x04, 0x28
        /*005e*/ 	.short	(.L_3541 - .L_3540)


	//   ....[0]....
.L_3540:
        /*0060*/ 	.word	0x000022e0


	//   ....[1]....
        /*0064*/ 	.word	0x00002330


	//   ....[2]....
        /*0068*/ 	.word	0x00002360


	//   ....[3]....
        /*006c*/ 	.word	0x00002390


	//   ....[4]....
        /*0070*/ 	.word	0x000023c0


	//   ....[5]....
        /*0074*/ 	.word	0x000023f0


	//   ....[6]....
        /*0078*/ 	.word	0x00002450


	//   ....[7]....
        /*007c*/ 	.word	0x00002470


	//   ....[8]....
        /*0080*/ 	.word	0x000024d0


	//   ....[9]....
        /*0084*/ 	.word	0x000024e0


	//   ....[10]....
        /*0088*/ 	.word	0x00002570


	//   ....[11]....
        /*008c*/ 	.word	0x000025a0


	//----- nvinfo : EIATTR_VRC_CTA_INIT_COUNT
	.align		4
.L_3541:
        /*0090*/ 	.byte	0x02, 0x4a
	.zero		1
	.zero		1


	//----- nvinfo : EIATTR_EXIT_INSTR_OFFSETS
	.align		4
        /*0094*/ 	.byte	0x04, 0x1c
        /*0096*/ 	.short	(.L_3543 - .L_3542)


	//   ....[0]....
.L_3542:
        /*0098*/ 	.word	0x00000380


	//   ....[1]....
        /*009c*/ 	.word	0x00002ab0


	//----- nvinfo : EIATTR_MAX_THREADS
	.align		4
.L_3543:
        /*00a0*/ 	.byte	0x04, 0x05
        /*00a2*/ 	.short	(.L_3545 - .L_3544)
.L_3544:
        /*00a4*/ 	.word	0x00000020
        /*00a8*/ 	.word	0x00000001
        /*00ac*/ 	.word	0x00000001


	//----- nvinfo : EIATTR_CRS_STACK_SIZE
	.align		4
.L_3545:
        /*00b0*/ 	.byte	0x04, 0x1e
        /*00b2*/ 	.short	(.L_3547 - .L_3546)
.L_3546:
        /*00b4*/ 	.word	0x00000000


	//----- nvinfo : EIATTR_CBANK_PARAM_SIZE
	.align		4
.L_3547:
        /*00b8*/ 	.byte	0x03, 0x19
        /*00ba*/ 	.short	0x0118


	//----- nvinfo : EIATTR_PARAM_CBANK
	.align		4
        /*00bc*/ 	.byte	0x04, 0x0a
        /*00be*/ 	.short	(.L_3549 - .L_3548)
	.align		4
.L_3548:
        /*00c0*/ 	.word	index@(.nv.constant0._Z25selective_scan_fwd_kernelI32Selective_Scan_fwd_kernel_traitsILi32ELi8ELi1ELb1ELb0ELb1ELb0EN3c108BFloat16EfEEv13SSMParamsBase)
        /*00c4*/ 	.short	0x0380
        /*00c6*/ 	.short	0x0118


	//----- nvinfo : EIATTR_SW_WAR
	.align		4
.L_3549:
        /*00c8*/ 	.byte	0x04, 0x36
        /*00ca*/ 	.short	(.L_3551 - .L_3550)
.L_3550:
        /*00cc*/ 	.word	0x00000008
.L_3551:


//--------------------- .nv.info._Z25selective_scan_fwd_kernelI32Selective_Scan_fwd_kernel_traitsILi32ELi8ELi1ELb1ELb0ELb1ELb1EN3c108BFloat16EfEEv13SSMParamsBase --------------------------
	.section	.nv.info._Z25selective_scan_fwd_kernelI32Selective_Scan_fwd_kernel_traitsILi32ELi8ELi1ELb1ELb0ELb1ELb1EN3c108BFloat16EfEEv13SSMParamsBase,"",@"SHT_CUDA_INFO"
	.sectionflags	@""
	.align	4


	//----- nvinfo : EIATTR_CUDA_API_VERSION
	.align		4
        /*0000*/ 	.byte	0x04, 0x37
        /*0002*/ 	.short	(.L_3553 - .L_3552)
.L_3552:
        /*0004*/ 	.word	0x00000082


	//----- nvinfo : EIATTR_KPARAM_INFO
	.align		4
.L_3553:
        /*0008*/ 	.byte	0x04, 0x17
        /*000a*/ 	.short	(.L_3555 - .L_3554)
.L_3554:
        /*000c*/ 	.word	0x00000000
        /*0010*/ 	.short	0x0000
        /*0012*/ 	.short	0x0000
        /*0014*/ 	.byte	0x00, 0xf0, 0x61, 0x04


	//----- nvinfo : EIATTR_SPARSE_MMA_MASK
	.align		4
.L_3555:
        /*0018*/ 	.byte	0x03, 0x50
        /*001a*/ 	.short	0x0000


	//----- nvinfo : EIATTR_MAXREG_COUNT
	.align		4
        /*001c*/ 	.byte	0x03, 0x1b
        /*001e*/ 	.short	0x00ff


	//----- nvinfo : EIATTR_NUM_BARRIERS
	.align		4
        /*0020*/ 	.byte	0x02, 0x4c
        /*0022*/ 	.byte	0x01
	.zero		1


	//----- nvinfo : EIATTR_MERCURY_ISA_VERSION
	.align		4
        /*0024*/ 	.byte	0x03, 0x5f
        /*0026*/ 	.short	0x0101


	//----- nvinfo : EIATTR_COOP_GROUP_MASK_REGIDS
	.align		4
        /*0028*/ 	.byte	0x04, 0x29
        /*002a*/ 	.short	(.L_3557 - .L_3556)


	//   ....[0]....
.L_3556:
        /*002c*/ 	.word	0xffffffff


	//   ....[1]....
        /*0030*/ 	.word	0xffffffff


	//   ....[2]....
        /*0034*/ 	.word	0xffffffff


	//   ....[3]....
        /*0038*/ 	.word	0xffffffff


	//   ....[4]....
        /*003c*/ 	.word	0xffffffff


	//   ....[5]....
        /*0040*/ 	.word	0xffffffff


	//   ....[6]....
        /*0044*/ 	.word	0xffffffff


	//   ....[7]....
        /*0048*/ 	.word	0xffffffff


	//   ....[8]....
        /*004c*/ 	.word	0xffffffff


	//   ....[9]....
        /*0050*/ 	.word	0xffffffff


	//   ....[10]....
        /*0054*/ 	.word	0xffffffff


	//   ....[11]....
        /*0058*/ 	.word	0xffffffff


	//----- nvinfo : EIATTR_COOP_GROUP_INSTR_OFFSETS
	.align		4
.L_3557:
        /*005c*/ 	.byte	0x04, 0x28
        /*005e*/ 	.short	(.L_3559 - .L_3558)


	//   ....[0]....
.L_3558:
        /*0060*/ 	.word	0x00002380


	//   ....[1]....
        /*0064*/ 	.word	0x000023d0


	//   ....[2]....
        /*0068*/ 	.word	0x00002400


	//   ....[3]....
        /*006c*/ 	.word	0x00002420


	//   ....[4]....
        /*0070*/ 	.word	0x00002460


	//   ....[5]....
        /*0074*/ 	.word	0x00002480


	//   ....[6]....
        /*0078*/ 	.word	0x000024d0


	//   ....[7]....
        /*007c*/ 	.word	0x000024e0


	//   ....[8]....
        /*0080*/ 	.word	0x00002540


	//   ....[9]....
        /*0084*/ 	.word	0x00002550


	//   ....[10]....
        /*0088*/ 	.word	0x00002630


	//   ....[11]....
        /*008c*/ 	.word	0x00002650


	//----- nvinfo : EIATTR_VRC_CTA_INIT_COUNT
	.align		4
.L_3559:
        /*0090*/ 	.byte	0x02, 0x4a
	.zero		1
	.zero		1


	//----- nvinfo : EIATTR_EXIT_INSTR_OFFSETS
	.align		4
        /*0094*/ 	.byte	0x04, 0x1c
        /*0096*/ 	.short	(.L_3561 - .L_3560)


	//   ....[0]....
.L_3560:
        /*0098*/ 	.word	0x00000450


	//   ....[1]....
        /*009c*/ 	.word	0x00003060


	//----- nvinfo : EIATTR_MAX_THREADS
	.align		4
.L_3561:
        /*00a0*/ 	.byte	0x04, 0x05
        /*00a2*/ 	.short	(.L_3563 - .L_3562)
.L_3562:
        /*00a4*/ 	.word	0x00000020
        /*00a8*/ 	.word	0x00000001
        /*00ac*/ 	.word	0x00000001


	//----- nvinfo : EIATTR_CRS_STACK_SIZE
	.align		4
.L_3563:
        /*00b0*/ 	.byte	0x04, 0x1e
        /*00b2*/ 	.short	(.L_3565 - .L_3564)
.L_3564:
        /*00b4*/ 	.word	0x00000000


	//----- nvinfo : EIATTR_CBANK_PARAM_SIZE
	.align		4
.L_3565:
        /*00b8*/ 	.byte	0x03, 0x19
        /*00ba*/ 	.short	0x0118


	//----- nvinfo : EIATTR_PARAM_CBANK
	.align		4
        /*00bc*/ 	.byte	0x04, 0x0a
        /*00be*/ 	.short	(.L_3567 - .L_3566)
	.align		4
.L_3566:
        /*00c0*/ 	.word	index@(.nv.constant0._Z25selective_scan_fwd_kernelI32Selective_Scan_fwd_kernel_traitsILi32ELi8ELi1ELb1ELb0ELb1ELb1EN3c108BFloat16EfEEv13SSMParamsBase)
        /*00c4*/ 	.short	0x0380
        /*00c6*/ 	.short	0x0118


	//----- nvinfo : EIATTR_SW_WAR
	.align		4
.L_3567:
        /*00c8*/ 	.byte	0x04, 0x36
        /*00ca*/ 	.short	(.L_3569 - .L_3568)
.L_3568:
        /*00cc*/ 	.word	0x00000008
.L_3569:


//--------------------- .nv.info._Z25selective_scan_fwd_kernelI32Selective_Scan_fwd_kernel_traitsILi32ELi8ELi1ELb1ELb1ELb0ELb0EN3c108BFloat16EfEEv13SSMParamsBase --------------------------
	.section	.nv.info._Z25selective_scan_fwd_kernelI32Selective_Scan_fwd_kernel_traitsILi32ELi8ELi1ELb1ELb1ELb0ELb0EN3c108BFloat16EfEEv13SSMParamsBase,"",@"SHT_CUDA_INFO"
	.sectionflags	@""
	.align	4


	//----- nvinfo : EIATTR_CUDA_API_VERSION
	.align		4
        /*0000*/ 	.byte	0x04, 0x37
        /*0002*/ 	.short	(.L_3571 - .L_3570)
.L_3570:
        /*0004*/ 	.word	0x00000082


	//----- nvinfo : EIATTR_KPARAM_INFO
	.align		4
.L_3571:
        /*0008*/ 	.byte	0x04, 0x17
        /*000a*/ 	.short	(.L_3573 - .L_3572)
.L_3572:
        /*000c*/ 	.word	0x00000000
        /*0010*/ 	.short	0x0000
        /*0012*/ 	.short	0x0000
        /*0014*/ 	.byte	0x00, 0xf0, 0x61, 0x04


	//----- nvinfo : EIATTR_SPARSE_MMA_MASK
	.align		4
.L_3573:
        /*0018*/ 	.byte	0x03, 0x50
        /*001a*/ 	.short	0x0000


	//----- nvinfo : EIATTR_MAXREG_COUNT
	.align		4
        /*001c*/ 	.byte	0x03, 0x1b
        /*001e*/ 	.short	0x00ff


	//----- nvinfo : EIATTR_NUM_BARRIERS
	.align		4
        /*0020*/ 	.byte	0x02, 0x4c
        /*0022*/ 	.byte	0x01
	.zero		1


	//----- nvinfo : EIATTR_MERCURY_ISA_VERSION
	.align		4
        /*0024*/ 	.byte	0x03, 0x5f
        /*0026*/ 	.short	0x0101


	//----- nvinfo : EIATTR_COOP_GROUP_MASK_REGIDS
	.align		4
        /*0028*/ 	.byte	0x04, 0x29
        /*002a*/ 	.short	(.L_3575 - .L_3574)


	//   ....[0]....
.L_3574:
        /*002c*/ 	.word	0xffffffff


	//   ....[1]....
        /*0030*/ 	.word	0xffffffff


	//   ....[2]....
        /*0034*/ 	.word	0xffffffff


	//   ....[3]....
        /*0038*/ 	.word	0xffffffff


	//   ....[4]....
        /*003c*/ 	.word	0xffffffff


	//   ....[5]....
        /*0040*/ 	.word	0xffffffff


	//   ....[6]....
        /*0044*/ 	.word	0xffffffff


	//   ....[7]....
        /*0048*/ 	.word	0xffffffff


	//   ....[8]....
        /*004c*/ 	.word	0xffffffff


	//   ....[9]....
        /*0050*/ 	.word	0xffffffff


	//   ....[10]....
        /*0054*/ 	.word	0xffffffff


	//   ....[11]....
        /*0058*/ 	.word	0xffffffff


	//----- nvinfo : EIATTR_COOP_GROUP_INSTR_OFFSETS
	.align		4
.L_3575:
        /*005c*/ 	.byte	0x04, 0x28
        /*005e*/ 	.short	(.L_3577 - .L_3576)


	//   ....[0]....
.L_3576:
        /*0060*/ 	.word	0x000023f0


	//   ....[1]....
        /*0064*/ 	.word	0x00002440


	//   ....[2]....
        /*0068*/ 	.word	0x00002470


	//   ....[3]....
        /*006c*/ 	.word	0x000024a0


	//   ....[4]....
        /*0070*/ 	.word	0x000024d0


	//   ....[5]....
        /*0074*/ 	.word	0x00002500


	//   ....[6]....
        /*0078*/ 	.word	0x00002560


	//   ....[7]....
        /*007c*/ 	.word	0x00002580


	//   ....[8]....
        /*0080*/ 	.word	0x000025e0


	//   ....[9]....
        /*0084*/ 	.word	0x000025f0


	//   ....[10]....
        /*0088*/ 	.word	0x00002680


	//   ....[11]....
        /*008c*/ 	.word	0x00002690


	//----- nvinfo : EIATTR_VRC_CTA_INIT_COUNT
	.align		4
.L_3577:
        /*0090*/ 	.byte	0x02, 0x4a
	.zero		1
	.zero		1


	//----- nvinfo : EIATTR_EXIT_INSTR_OFFSETS
	.align		4
        /*0094*/ 	.byte	0x04, 0x1c
        /*0096*/ 	.short	(.L_3579 - .L_3578)


	//   ....[0]....
.L_3578:
        /*0098*/ 	.word	0x00000380


	//   ....[1]....
        /*009c*/ 	.word	0x00002ab0


	//----- nvinfo : EIATTR_MAX_THREADS
	.align		4
.L_3579:
        /*00a0*/ 	.byte	0x04, 0x05
        /*00a2*/ 	.short	(.L_3581 - .L_3580)
.L_3580:
        /*00a4*/ 	.word	0x00000020
        /*00a8*/ 	.word	0x00000001
        /*00ac*/ 	.word	0x00000001


	//----- nvinfo : EIATTR_CRS_STACK_SIZE
	.align		4
.L_3581:
        /*00b0*/ 	.byte	0x04, 0x1e
        /*00b2*/ 	.short	(.L_3583 - .L_3582)
.L_3582:
        /*00b4*/ 	.word	0x00000000


	//----- nvinfo : EIATTR_CBANK_PARAM_SIZE
	.align		4
.L_3583:
        /*00b8*/ 	.byte	0x03, 0x19
        /*00ba*/ 	.short	0x0118


	//----- nvinfo : EIATTR_PARAM_CBANK
	.align		4
        /*00bc*/ 	.byte	0x04, 0x0a
        /*00be*/ 	.short	(.L_3585 - .L_3584)
	.align		4
.L_3584:
        /*00c0*/ 	.word	index@(.nv.constant0._Z25selective_scan_fwd_kernelI32Selective_Scan_fwd_kernel_traitsILi32ELi8ELi1ELb1ELb1ELb0ELb0EN3c108BFloat16EfEEv13SSMParamsBase)
        /*00c4*/ 	.short	0x0380
        /*00c6*/ 	.short	0x0118


	//----- nvinfo : EIATTR_SW_WAR
	.align		4
.L_3585:
        /*00c8*/ 	.byte	0x04, 0x36
        /*00ca*/ 	.short	(.L_3587 - .L_3586)
.L_3586:
        /*00cc*/ 	.word	0x00000008
.L_3587:


//--------------------- .nv.info._Z25selective_scan_fwd_kernelI32Selective_Scan_fwd_kernel_traitsILi32ELi8ELi1ELb1ELb1ELb0ELb1EN3c108BFloat16EfEEv13SSMParamsBase --------------------------
	.section	.nv.info._Z25selective_scan_fwd_kernelI32Selective_Scan_fwd_kernel_traitsILi32ELi8ELi1ELb1ELb1ELb0ELb1EN3c108BFloat16EfEEv13SSMParamsBase,"",@"SHT_CUDA_INFO"
	.sectionflags	@""
	.align	4


	//----- nvinfo : EIATTR_CUDA_API_VERSION
	.align		4
        /*0000*/ 	.byte	0x04, 0x37
        /*0002*/ 	.short	(.L_3589 - .L_3588)
.L_3588:
        /*0004*/ 	.word	0x00000082


	//----- nvinfo : EIATTR_KPARAM_INFO
	.align		4
.L_3589:
        /*0008*/ 	.byte	0x04, 0x17
        /*000a*/ 	.short	(.L_3591 - .L_3590)
.L_3590:
        /*000c*/ 	.word	0x00000000
        /*0010*/ 	.short	0x0000
        /*0012*/ 	.short	0x0000
        /*0014*/ 	.byte	0x00, 0xf0, 0x61, 0x04


	//----- nvinfo : EIATTR_SPARSE_MMA_MASK
	.align		4
.L_3591:
        /*0018*/ 	.byte	0x03, 0x50
        /*001a*/ 	.short	0x0000


	//----- nvinfo : EIATTR_MAXREG_COUNT
	.align		4
        /*001c*/ 	.byte	0x03, 0x1b
        /*001e*/ 	.short	0x00ff


	//----- nvinfo : EIATTR_NUM_BARRIERS
	.align		4
        /*0020*/ 	.byte	0x02, 0x4c
        /*0022*/ 	.byte	0x01
	.zero		1


	//----- nvinfo : EIATTR_MERCURY_ISA_VERSION
	.align		4
        /*0024*/ 	.byte	0x03, 0x5f
        /*0026*/ 	.short	0x0101


	//----- nvinfo : EIATTR_COOP_GROUP_MASK_REGIDS
	.align		4
        /*0028*/ 	.byte	0x04, 0x29
        /*002a*/ 	.short	(.L_3593 - .L_3592)


	//   ....[0]....
.L_3592:
        /*002c*/ 	.word	0xffffffff


	//   ....[1]....
        /*0030*/ 	.word	0xffffffff


	//   ....[2]....
        /*0034*/ 	.word	0xffffffff


	//   ....[3]....
        /*0038*/ 	.word	0xffffffff


	//   ....[4]....
        /*003c*/ 	.word	0xffffffff


	//   ....[5]....
        /*0040*/ 	.word	0xffffffff


	//   ....[6]....
        /*0044*/ 	.word	0xffffffff


	//   ....[7]....
        /*0048*/ 	.word	0xffffffff


	//   ....[8]....
        /*004c*/ 	.word	0xffffffff


	//   ....[9]....
        /*0050*/ 	.word	0xffffffff


	//   ....[10]....
        /*0054*/ 	.word	0xffffffff


	//   ....[11]....
        /*0058*/ 	.word	0xffffffff


	//----- nvinfo : EIATTR_COOP_GROUP_INSTR_OFFSETS
	.align		4
.L_3593:
        /*005c*/ 	.byte	0x04, 0x28
        /*005e*/ 	.short	(.L_3595 - .L_3594)


	//   ....[0]....
.L_3594:
        /*0060*/ 	.word	0x000024a0


	//   ....[1]....
        /*0064*/ 	.word	0x000024f0


	//   ....[2]....
        /*0068*/ 	.word	0x00002520


	//   ....[3]....
        /*006c*/ 	.word	0x00002550


	//   ....[4]....
        /*0070*/ 	.word	0x00002580


	//   ....[5]....
        /*0074*/ 	.word	0x000025b0


	//   ....[6]....
        /*0078*/ 	.word	0x00002610


	//   ....[7]....
        /*007c*/ 	.word	0x00002630


	//   ....[8]....
        /*0080*/ 	.word	0x00002690


	//   ....[9]....
        /*0084*/ 	.word	0x000026a0


	//   ....[10]....
        /*0088*/ 	.word	0x00002730


	//   ....[11]....
        /*008c*/ 	.word	0x00002740


	//----- nvinfo : EIATTR_VRC_CTA_INIT_COUNT
	.align		4
.L_3595:
        /*0090*/ 	.byte	0x02, 0x4a
	.zero		1
	.zero		1


	//----- nvinfo : EIATTR_EXIT_INSTR_OFFSETS
	.align		4
        /*0094*/ 	.byte	0x04, 0x1c
        /*0096*/ 	.short	(.L_3597 - .L_3596)


	//   ....[0]....
.L_3596:
        /*0098*/ 	.word	0x00000450


	//   ....[1]....
        /*009c*/ 	.word	0x00003030


	//----- nvinfo : EIATTR_MAX_THREADS
	.align		4
.L_3597:
        /*00a0*/ 	.byte	0x04, 0x05
        /*00a2*/ 	.short	(.L_3599 - .L_3598)
.L_3598:
        /*00a4*/ 	.word	0x00000020
        /*00a8*/ 	.word	0x00000001
        /*00ac*/ 	.word	0x00000001


	//----- nvinfo : EIATTR_CRS_STACK_SIZE
	.align		4
.L_3599:
        /*00b0*/ 	.byte	0x04, 0x1e
        /*00b2*/ 	.short	(.L_3601 - .L_3600)
.L_3600:
        /*00b4*/ 	.word	0x00000000


	//----- nvinfo : EIATTR_CBANK_PARAM_SIZE
	.align		4
.L_3601:
        /*00b8*/ 	.byte	0x03, 0x19
        /*00ba*/ 	.short	0x0118


	//----- nvinfo : EIATTR_PARAM_CBANK
	.align		4
        /*00bc*/ 	.byte	0x04, 0x0a
        /*00be*/ 	.short	(.L_3603 - .L_3602)
	.align		4
.L_3602:
        /*00c0*/ 	.word	index@(.nv.constant0._Z25selective_scan_fwd_kernelI32Selective_Scan_fwd_kernel_traitsILi32ELi8ELi1ELb1ELb1ELb0ELb1EN3c108BFloat16EfEEv13SSMParamsBase)
        /*00c4*/ 	.short	0x0380
        /*00c6*/ 	.short	0x0118


	//----- nvinfo : EIATTR_SW_WAR
	.align		4
.L_3603:
        /*00c8*/ 	.byte	0x04, 0x36
        /*00ca*/ 	.short	(.L_3605 - .L_3604)
.L_3604:
        /*00cc*/ 	.word	0x00000008
.L_3605:


//--------------------- .nv.info._Z25selective_scan_fwd_kernelI32Selective_Scan_fwd_kernel_traitsILi32ELi8ELi1ELb1ELb1ELb1ELb0EN3c108BFloat16EfEEv13SSMParamsBase --------------------------
	.section	.nv.info._Z25selective_scan_fwd_kernelI32Selective_Scan_fwd_kernel_traitsILi32ELi8ELi1ELb1ELb1ELb1ELb0EN3c108BFloat16EfEEv13SSMParamsBase,"",@"SHT_CUDA_INFO"
	.sectionflags	@""
	.align	4


	//----- nvinfo : EIATTR_CUDA_API_VERSION
	.align		4
        /*0000*/ 	.byte	0x04, 0x37
        /*0002*/ 	.short	(.L_3607 - .L_3606)
.L_3606:
        /*0004*/ 	.word	0x00000082


	//----- nvinfo : EIATTR_KPARAM_INFO
	.align		4
.L_3607:
        /*0008*/ 	.byte	0x04, 0x17
        /*000a*/ 	.short	(.L_3609 - .L_3608)
.L_3608:
        /*000c*/ 	.word	0x00000000
        /*0010*/ 	.short	0x0000
        /*0012*/ 	.short	0x0000
        /*0014*/ 	.byte	0x00, 0xf0, 0x61, 0x04


	//----- nvinfo : EIATTR_SPARSE_MMA_MASK
	.align		4
.L_3609:
        /*0018*/ 	.byte	0x03, 0x50
        /*001a*/ 	.short	0x0000


	//----- nvinfo : EIATTR_MAXREG_COUNT
	.align		4
        /*001c*/ 	.byte	0x03, 0x1b
        /*001e*/ 	.short	0x00ff


	//----- nvinfo : EIATTR_NUM_BARRIERS
	.align		4
        /*0020*/ 	.byte	0x02, 0x4c
        /*0022*/ 	.byte	0x01
	.zero		1


	//----- nvinfo : EIATTR_MERCURY_ISA_VERSION
	.align		4
        /*0024*/ 	.byte	0x03, 0x5f
        /*0026*/ 	.short	0x0101


	//----- nvinfo : EIATTR_COOP_GROUP_MASK_REGIDS
	.align		4
        /*0028*/ 	.byte	0x04, 0x29
        /*002a*/ 	.short	(.L_3611 - .L_3610)


	//   ....[0]....
.L_3610:
        /*002c*/ 	.word	0xffffffff


	//   ....[1]....
        /*0030*/ 	.word	0xffffffff


	//   ....[2]....
        /*0034*/ 	.word	0xffffffff


	//   ....[3]....
        /*0038*/ 	.word	0xffffffff


	//   ....[4]....
        /*003c*/ 	.word	0xffffffff


	//   ....[5]....
        /*0040*/ 	.word	0xffffffff


	//   ....[6]....
        /*0044*/ 	.word	0xffffffff


	//   ....[7]....
        /*0048*/ 	.word	0xffffffff


	//   ....[8]....
        /*004c*/ 	.word	0xffffffff


	//   ....[9]....
        /*0050*/ 	.word	0xffffffff


	//   ....[10]....
        /*0054*/ 	.word	0xffffffff


	//   ....[11]....
        /*0058*/ 	.word	0xffffffff


	//----- nvinfo : EIATTR_COOP_GROUP_INSTR_OFFSETS
	.align		4
.L_3611:
        /*005c*/ 	.byte	0x04, 0x28
        /*005e*/ 	.short	(.L_3613 - .L_3612)


	//   ....[0]....
.L_3612:
        /*0060*/ 	.word	0x00002470


	//   ....[1]....
        /*0064*/ 	.word	0x000024c0


	//   ....[2]....
        /*0068*/ 	.word	0x000024f0


	//   ....[3]....
        /*006c*/ 	.word	0x00002520


	//   ....[4]....
        /*0070*/ 	.word	0x00002550


	//   ....[5]....
        /*0074*/ 	.word	0x00002580


	//   ....[6]....
        /*0078*/ 	.word	0x000025e0


	//   ....[7]....
        /*007c*/ 	.word	0x00002600


	//   ....[8]....
        /*0080*/ 	.word	0x00002660


	//   ....[9]....
        /*0084*/ 	.word	0x00002670


	//   ....[10]....
        /*0088*/ 	.word	0x00002700


	//   ....[11]....
        /*008c*/ 	.word	0x00002710


	//----- nvinfo : EIATTR_VRC_CTA_INIT_COUNT
	.align		4
.L_3613:
        /*0090*/ 	.byte	0x02, 0x4a
	.zero		1
	.zero		1


	//----- nvinfo : EIATTR_EXIT_INSTR_OFFSETS
	.align		4
        /*0094*/ 	.byte	0x04, 0x1c
        /*0096*/ 	.short	(.L_3615 - .L_3614)


	//   ....[0]....
.L_3614:
        /*0098*/ 	.word	0x000003f0


	//   ....[1]....
        /*009c*/ 	.word	0x00002c10


	//----- nvinfo : EIATTR_MAX_THREADS
	.align		4
.L_3615:
        /*00a0*/ 	.byte	0x04, 0x05
        /*00a2*/ 	.short	(.L_3617 - .L_3616)
.L_3616:
        /*00a4*/ 	.word	0x00000020
        /*00a8*/ 	.word	0x00000001
        /*00ac*/ 	.word	0x00000001


	//----- nvinfo : EIATTR_CRS_STACK_SIZE
	.align		4
.L_3617:
        /*00b0*/ 	.byte	0x04, 0x1e
        /*00b2*/ 	.short	(.L_3619 - .L_3618)
.L_3618:
        /*00b4*/ 	.word	0x00000000


	//----- nvinfo : EIATTR_CBANK_PARAM_SIZE
	.align		4
.L_3619:
        /*00b8*/ 	.byte	0x03, 0x19
        /*00ba*/ 	.short	0x0118


	//----- nvinfo : EIATTR_PARAM_CBANK
	.align		4
        /*00bc*/ 	.byte	0x04, 0x0a
        /*00be*/ 	.short	(.L_3621 - .L_3620)
	.align		4
.L_3620:
        /*00c0*/ 	.word	index@(.nv.constant0._Z25selective_scan_fwd_kernelI32Selective_Scan_fwd_kernel_traitsILi32ELi8ELi1ELb1ELb1ELb1ELb0EN3c108BFloat16EfEEv13SSMParamsBase)
        /*00c4*/ 	.short	0x0380
        /*00c6*/ 	.short	0x0118


	//----- nvinfo : EIATTR_SW_WAR
	.align		4
.L_3621:
        /*00c8*/ 	.byte	0x04, 0x36
        /*00ca*/ 	.short	(.L_3623 - .L_3622)
.L_3622:
        /*00cc*/ 	.word	0x00000008
.L_3623:


//--------------------- .nv.info._Z25selective_scan_fwd_kernelI32Selective_Scan_fwd_kernel_traitsILi32ELi8ELi1ELb1ELb1ELb1ELb1EN3c108BFloat16EfEEv13SSMParamsBase --------------------------
	.section	.nv.info._Z25selective_scan_fwd_kernelI32Selective_Scan_fwd_kernel_traitsILi32ELi8ELi1ELb1ELb1ELb1ELb1EN3c108BFloat16EfEEv13SSMParamsBase,"",@"SHT_CUDA_INFO"
	.sectionflags	@""
	.align	4


	//----- nvinfo : EIATTR_CUDA_API_VERSION
	.align		4
        /*0000*/ 	.byte	0x04, 0x37
        /*0002*/ 	.short	(.L_3625 - .L_3624)
.L_3624:
        /*0004*/ 	.word	0x00000082


	//----- nvinfo : EIATTR_KPARAM_INFO
	.align		4
.L_3625:
        /*0008*/ 	.byte	0x04, 0x17
        /*000a*/ 	.short	(.L_3627 - .L_3626)
.L_3626:
        /*000c*/ 	.word	0x00000000
        /*0010*/ 	.short	0x0000
        /*0012*/ 	.short	0x0000
        /*0014*/ 	.byte	0x00, 0xf0, 0x61, 0x04


	//----- nvinfo : EIATTR_SPARSE_MMA_MASK
	.align		4
.L_3627:
        /*0018*/ 	.byte	0x03, 0x50
        /*001a*/ 	.short	0x0000


	//----- nvinfo : EIATTR_MAXREG_COUNT
	.align		4
        /*001c*/ 	.byte	0x03, 0x1b
        /*001e*/ 	.short	0x00ff


	//----- nvinfo : EIATTR_NUM_BARRIERS
	.align		4
        /*0020*/ 	.byte	0x02, 0x4c
        /*0022*/ 	.byte	0x01
	.zero		1


	//----- nvinfo : EIATTR_MERCURY_ISA_VERSION
	.align		4
        /*0024*/ 	.byte	0x03, 0x5f
        /*0026*/ 	.short	0x0101


	//----- nvinfo : EIATTR_COOP_GROUP_MASK_REGIDS
	.align		4
        /*0028*/ 	.byte	0x04, 0x29
        /*002a*/ 	.short	(.L_3629 - .L_3628)


	//   ....[0]....
.L_3628:
        /*002c*/ 	.word	0xffffffff


	//   ....[1]....
        /*0030*/ 	.word	0xffffffff


	//   ....[2]....
        /*0034*/ 	.word	0xffffffff


	//   ....[3]....
        /*0038*/ 	.word	0xffffffff


	//   ....[4]....
        /*003c*/ 	.word	0xffffffff


	//   ....[5]....
        /*0040*/ 	.word	0xffffffff


	//   ....[6]....
        /*0044*/ 	.word	0xffffffff


	//   ....[7]....
        /*0048*/ 	.word	0xffffffff


	//   ....[8]....
        /*004c*/ 	.word	0xffffffff


	//   ....[9]....
        /*0050*/ 	.word	0xffffffff


	//   ....[10]....
        /*0054*/ 	.word	0xffffffff


	//   ....[11]....
        /*0058*/ 	.word	0xffffffff


	//----- nvinfo : EIATTR_COOP_GROUP_INSTR_OFFSETS
	.align		4
.L_3629:
        /*005c*/ 	.byte	0x04, 0x28
        /*005e*/ 	.short	(.L_3631 - .L_3630)


	//   ....[0]....
.L_3630:
        /*0060*/ 	.word	0x000024f0


	//   ....[1]....
        /*0064*/ 	.word	0x00002540


	//   ....[2]....
        /*0068*/ 	.word	0x00002570


	//   ....[3]....
        /*006c*/ 	.word	0x000025a0


	//   ....[4]....
        /*0070*/ 	.word	0x000025d0


	//   ....[5]....
        /*0074*/ 	.word	0x00002600


	//   ....[6]....
        /*0078*/ 	.word	0x00002660


	//   ....[7]....
        /*007c*/ 	.word	0x00002680


	//   ....[8]....
        /*0080*/ 	.word	0x000026e0


	//   ....[9]....
        /*0084*/ 	.word	0x000026f0


	//   ....[10]....
        /*0088*/ 	.word	0x00002780


	//   ....[11]....
        /*008c*/ 	.word	0x000027b0


	//----- nvinfo : EIATTR_VRC_CTA_INIT_COUNT
	.align		4
.L_3631:
        /*0090*/ 	.byte	0x02, 0x4a
	.zero		1
	.zero		1


	//----- nvinfo : EIATTR_EXIT_INSTR_OFFSETS
	.align		4
        /*0094*/ 	.byte	0x04, 0x1c
        /*0096*/ 	.short	(.L_3633 - .L_3632)


	//   ....[0]....
.L_3632:
        /*0098*/ 	.word	0x000004c0


	//   ....[1]....
        /*009c*/ 	.word	0x00003160


	//----- nvinfo : EIATTR_MAX_THREADS
	.align		4
.L_3633:
        /*00a0*/ 	.byte	0x04, 0x05
        /*00a2*/ 	.short	(.L_3635 - .L_3634)
.L_3634:
        /*00a4*/ 	.word	0x00000020
        /*00a8*/ 	.word	0x00000001
        /*00ac*/ 	.word	0x00000001


	//----- nvinfo : EIATTR_CRS_STACK_SIZE
	.align		4
.L_3635:
        /*00b0*/ 	.byte	0x04, 0x1e
        /*00b2*/ 	.short	(.L_3637 - .L_3636)
.L_3636:
        /*00b4*/ 	.word	0x00000000


	//----- nvinfo : EIATTR_CBANK_PARAM_SIZE
	.align		4
.L_3637:
        /*00b8*/ 	.byte	0x03, 0x19
        /*00ba*/ 	.short	0x0118


	//----- nvinfo : EIATTR_PARAM_CBANK
	.align		4
        /*00bc*/ 	.byte	0x04, 0x0a
        /*00be*/ 	.short	(.L_3639 - .L_3638)
	.align		4
.L_3638:
        /*00c0*/ 	.word	index@(.nv.constant0._Z25selective_scan_fwd_kernelI32Selective_Scan_fwd_kernel_traitsILi32ELi8ELi1ELb1ELb1ELb1ELb1EN3c108BFloat16EfEEv13SSMParamsBase)
        /*00c4*/ 	.short	0x0380
        /*00c6*/ 	.short	0x0118


	//----- nvinfo : EIATTR_SW_WAR
	.align		4
.L_3639:
        /*00c8*/ 	.byte	0x04, 0x36
        /*00ca*/ 	.short	(.L_3641 - .L_3640)
.L_3640:
        /*00cc*/ 	.word	0x00000008
.L_3641:


//--------------------- .nv.info._Z25selective_scan_fwd_kernelI32Selective_Scan_fwd_kernel_traitsILi32ELi4ELi1ELb0ELb0ELb0ELb0EN3c108BFloat16EfEEv13SSMParamsBase --------------------------
	.section	.nv.info._Z25selective_scan_fwd_kernelI32Selective_Scan_fwd_kernel_traitsILi32ELi4ELi1ELb0ELb0ELb0ELb0EN3c108BFloat16EfEEv13SSMParamsBase,"",@"SHT_CUDA_INFO"
	.sectionflags	@""
	.align	4


	//----- nvinfo : EIATTR_CUDA_API_VERSION
	.align		4
        /*0000*/ 	.byte	0x04, 0x37
        /*0002*/ 	.short	(.L_3643 - .L_3642)
.L_3642:
        /*0004*/ 	.word	0x00000082


	//----- nvinfo : EIATTR_KPARAM_INFO
	.align		4
.L_3643:
        /*0008*/ 	.byte	0x04, 0x17
        /*000a*/ 	.short	(.L_3645 - .L_3644)
.L_3644:
        /*000c*/ 	.word	0x00000000
        /*0010*/ 	.short	0x0000
        /*0012*/ 	.short	0x0000
        /*0014*/ 	.byte	0x00, 0xf0, 0x61, 0x04


	//----- nvinfo : EIATTR_SPARSE_MMA_MASK
	.align		4
.L_3645:
        /*0018*/ 	.byte	0x03, 0x50
        /*001a*/ 	.short	0x0000


	//----- nvinfo : EIATTR_MAXREG_COUNT
	.align		4
        /*001c*/ 	.byte	0x03, 0x1b
        /*001e*/ 	.short	0x00ff


	//----- nvinfo : EIATTR_NUM_BARRIERS
	.align		4
        /*0020*/ 	.byte	0x02, 0x4c
        /*0022*/ 	.byte	0x01
	.zero		1


	//----- nvinfo : EIATTR_MERCURY_ISA_VERSION
	.align		4
        /*0024*/ 	.byte	0x03, 0x5f
        /*0026*/ 	.short	0x0101


	//----- nvinfo : EIATTR_COOP_GROUP_MASK_REGIDS
	.align		4
        /*0028*/ 	.byte	0x04, 0x29
        /*002a*/ 	.short	(.L_3647 - .L_3646)


	//   ....[0]....
.L_3646:
        /*002c*/ 	.word	0xffffffff


	//   ....[1]....
        /*0030*/ 	.word	0xffffffff


	//   ....[2]....
        /*0034*/ 	.word	0xffffffff


	//   ....[3]....
        /*0038*/ 	.word	0xffffffff


	//   ....[4]....
        /*003c*/ 	.word	0xffffffff


	//   ....[5]....
        /*0040*/ 	.word	0xffffffff


	//   ....[6]....
        /*0044*/ 	.word	0xffffffff


	//   ....[7]....
        /*0048*/ 	.word	0xffffffff


	//   ....[8]....
        /*004c*/ 	.word	0xffffffff


	//   ....[9]....
        /*0050*/ 	.word	0xffffffff


	//   ....[10]....
        /*0054*/ 	.word	0xffffffff


	//   ....[11]....
        /*0058*/ 	.word	0xffffffff


	//   ....[12]....
        /*005c*/ 	.word	0xffffffff


	//   ....[13]....
        /*0060*/ 	.word	0xffffffff


	//   ....[14]....
        /*0064*/ 	.word	0xffffffff


	//----- nvinfo : EIATTR_COOP_GROUP_INSTR_OFFSETS
	.align		4
.L_3647:
        /*0068*/ 	.byte	0x04, 0x28
        /*006a*/ 	.short	(.L_3649 - .L_3648)


	//   ....[0]....
.L_3648:
        /*006c*/ 	.word	0x00000810


	//   ....[1]....
        /*0070*/ 	.word	0x000008e0


	//   ....[2]....
        /*0074*/ 	.word	0x00001680


	//   ....[3]....
        /*0078*/ 	.word	0x000016c0


	//   ....[4]....
        /*007c*/ 	.word	0x000016f0


	//   ....[5]....
        /*0080*/ 	.word	0x00001710


	//   ....[6]....
        /*0084*/ 	.word	0x00001750


	//   ....[7]....
        /*0088*/ 	.word	0x00001770


	//   ....[8]....
        /*008c*/ 	.word	0x000017c0


	//   ....[9]....
        /*0090*/ 	.word	0x000017d0


	//   ....[10]....
        /*0094*/ 	.word	0x00001820


	//   ....[11]....
        /*0098*/ 	.word	0x00001830


	//   ....[12]....
        /*009c*/ 	.word	0x00001930


	//   ....[13]....
        /*00a0*/ 	.word	0x00001940


	//   ....[14]....
        /*00a4*/ 	.word	0x00001c10


	//----- nvinfo : EIATTR_VRC_CTA_INIT_COUNT
	.align		4
.L_3649:
        /*00a8*/ 	.byte	0x02, 0x4a
	.zero		1
	.zero		1


	//----- nvinfo : EIATTR_EXIT_INSTR_OFFSETS
	.align		4
        /*00ac*/ 	.byte	0x04, 0x1c
        /*00ae*/ 	.short	(.L_3651 - .L_3650)


	//   ....[0]....
.L_3650:
        /*00b0*/ 	.word	0x00000200


	//   ....[1]....
        /*00b4*/ 	.word	0x00001de0


	//----- nvinfo : EIATTR_MAX_THREADS
	.align		4
.L_3651:
        /*00b8*/ 	.byte	0x04, 0x05
        /*00ba*/ 	.short	(.L_3653 - .L_3652)
.L_3652:
        /*00bc*/ 	.word	0x00000020
        /*00c0*/ 	.word	0x00000001
        /*00c4*/ 	.word	0x00000001


	//----- nvinfo : EIATTR_CRS_STACK_SIZE
	.align		4
.L_3653:
        /*00c8*/ 	.byte	0x04, 0x1e
        /*00ca*/ 	.short	(.L_3655 - .L_3654)
.L_3654:
        /*00cc*/ 	.word	0x00000000


	//----- nvinfo : EIATTR_CBANK_PARAM_SIZE
	.align		4
.L_3655:
        /*00d0*/ 	.byte	0x03, 0x19
        /*00d2*/ 	.short	0x0118


	//----- nvinfo : EIATTR_PARAM_CBANK
	.align		4
        /*00d4*/ 	.byte	0x04, 0x0a
        /*00d6*/ 	.short	(.L_3657 - .L_3656)
	.align		4
.L_3656:
        /*00d8*/ 	.word	index@(.nv.constant0._Z25selective_scan_fwd_kernelI32Selective_Scan_fwd_kernel_traitsILi32ELi4ELi1ELb0ELb0ELb0ELb0EN3c108BFloat16EfEEv13SSMParamsBase)
        /*00dc*/ 	.short	0x0380
        /*00de*/ 	.short	0x0118


	//----- nvinfo : EIATTR_SW_WAR
	.align		4
.L_3657:
        /*00e0*/ 	.byte	0x04, 0x36
        /*00e2*/ 	.short	(.L_3659 - .L_3658)
.L_3658:
        /*00e4*/ 	.word	0x00000008
.L_3659:


//--------------------- .nv.info._Z25selective_scan_fwd_kernelI32Selective_Scan_fwd_kernel_traitsILi32ELi4ELi1ELb0ELb0ELb0ELb1EN3c108BFloat16EfEEv13SSMParamsBase --------------------------
	.section	.nv.info._Z25selective_scan_fwd_kernelI32Selective_Scan_fwd_kernel_traitsILi32ELi4ELi1ELb0ELb0ELb0ELb1EN3c108BFloat16EfEEv13SSMParamsBase,"",@"SHT_CUDA_INFO"
	.sectionflags	@""
	.align	4


	//----- nvinfo : EIATTR_CUDA_API_VERSION
	.align		4
        /*0000*/ 	.byte	0x04, 0x37
        /*0002*/ 	.short	(.L_3661 - .L_3660)
.L_3660:
        /*0004*/ 	.word	0x00000082


	//----- nvinfo : EIATTR_KPARAM_INFO
	.align		4
.L_3661:
        /*0008*/ 	.byte	0x04, 0x17
        /*000a*/ 	.short	(.L_3663 - .L_3662)
.L_3662:
        /*000c*/ 	.word	0x00000000
        /*0010*/ 	.short	0x0000
        /*0012*/ 	.short	0x0000
        /*0014*/ 	.byte	0x00, 0xf0, 0x61, 0x04


	//----- nvinfo : EIATTR_SPARSE_MMA_MASK
	.align		4
.L_3663:
        /*0018*/ 	.byte	0x03, 0x50
        /*001a*/ 	.short	0x0000


	//----- nvinfo : EIATTR_MAXREG_COUNT
	.align		4
        /*001c*/ 	.byte	0x03, 0x1b
        /*001e*/ 	.short	0x00ff


	//----- nvinfo : EIATTR_NUM_BARRIERS
	.align		4
        /*0020*/ 	.byte	0x02, 0x4c
        /*0022*/ 	.byte	0x01
	.zero		1


	//----- nvinfo : EIATTR_MERCURY_ISA_VERSION
	.align		4
        /*0024*/ 	.byte	0x03, 0x5f
        /*0026*/ 	.short	0x0101


	//----- nvinfo : EIATTR_COOP_GROUP_MASK_REGIDS
	.align		4
        /*0028*/ 	.byte	0x04, 0x29
        /*002a*/ 	.short	(.L_3665 - .L_3664)


	//   ....[0]....
.L_3664:
        /*002c*/ 	.word	0xffffffff


	//   ....[1]....
        /*0030*/ 	.word	0xffffffff


	//   ....[2]....
        /*0034*/ 	.word	0xffffffff


	//   ....[3]....
        /*0038*/ 	.word	0xffffffff


	//   ....[4]....
        /*003c*/ 	.word	0xffffffff


	//   ....[5]....
        /*0040*/ 	.word	0xffffffff


	//   ....[6]....
        /*0044*/ 	.word	0xffffffff


	//   ....[7]....
        /*0048*/ 	.word	0xffffffff


	//   ....[8]....
        /*004c*/ 	.word	0xffffffff


	//   ....[9]....
        /*0050*/ 	.word	0xffffffff


	//   ....[10]....
        /*0054*/ 	.word	0xffffffff


	//   ....[11]....
        /*0058*/ 	.word	0xffffffff


	//   ....[12]....
        /*005c*/ 	.word	0xffffffff


	//   ....[13]....
        /*0060*/ 	.word	0xffffffff


	//   ....[14]....
        /*0064*/ 	.word	0xffffffff


	//   ....[15]....
        /*0068*/ 	.word	0xffffffff


	//   ....[16]....
        /*006c*/ 	.word	0xffffffff


	//----- nvinfo : EIATTR_COOP_GROUP_INSTR_OFFSETS
	.align		4
.L_3665:
        /*0070*/ 	.byte	0x04, 0x28
        /*0072*/ 	.short	(.L_3667 - .L_3666)


	//   ....[0]....
.L_3666:
        /*0074*/ 	.word	0x00000900


	//   ....[1]....
        /*0078*/ 	.word	0x000009d0


	//   ....[2]....
        /*007c*/ 	.word	0x00001780


	//   ....[3]....
        /*0080*/ 	.word	0x000017c0


	//   ....[4]....
        /*0084*/ 	.word	0x000017f0


	//   ....[5]....
        /*0088*/ 	.word	0x00001810


	//   ....[6]....
        /*008c*/ 	.word	0x00001850


	//   ....[7]....
        /*0090*/ 	.word	0x00001870


	//   ....[8]....
        /*0094*/ 	.word	0x000018c0


	//   ....[9]....
        /*0098*/ 	.word	0x000018d0


	//   ....[10]....
        /*009c*/ 	.word	0x00001920


	//   ....[11]....
        /*00a0*/ 	.word	0x00001930


	//   ....[12]....
        /*00a4*/ 	.word	0x00001a30


	//   ....[13]....
        /*00a8*/ 	.word	0x00001a40


	//   ....[14]....
        /*00ac*/ 	.word	0x00001d20


	//   ....[15]....
        /*00b0*/ 	.word	0x00001fd0


	//   ....[16]....
        /*00b4*/ 	.word	0x00002220


	//----- nvinfo : EIATTR_VRC_CTA_INIT_COUNT
	.align		4
.L_3667:
        /*00b8*/ 	.byte	0x02, 0x4a
	.zero		1
	.zero		1


	//----- nvinfo : EIATTR_EXIT_INSTR_OFFSETS
	.align		4
        /*00bc*/ 	.byte	0x04, 0x1c
        /*00be*/ 	.short	(.L_3669 - .L_3668)


	//   ....[0]....
.L_3668:
        /*00c0*/ 	.word	0x00000230


	//   ....[1]....
        /*00c4*/ 	.word	0x000023c0


	//----- nvinfo : EIATTR_MAX_THREADS
	.align		4
.L_3669:
        /*00c8*/ 	.byte	0x04, 0x05
        /*00ca*/ 	.short	(.L_3671 - .L_3670)
.L_3670:
        /*00cc*/ 	.word	0x00000020
        /*00d0*/ 	.word	0x00000001
        /*00d4*/ 	.word	0x00000001


	//----- nvinfo : EIATTR_CRS_STACK_SIZE
	.align		4
.L_3671:
        /*00d8*/ 	.byte	0x04, 0x1e
        /*00da*/ 	.short	(.L_3673 - .L_3672)
.L_3672:
        /*00dc*/ 	.word	0x00000000


	//----- nvinfo : EIATTR_CBANK_PARAM_SIZE
	.align		4
.L_3673:
        /*00e0*/ 	.byte	0x03, 0x19
        /*00e2*/ 	.short	0x0118


	//----- nvinfo : EIATTR_PARAM_CBANK
	.align		4
        /*00e4*/ 	.byte	0x04, 0x0a
        /*00e6*/ 	.short	(.L_3675 - .L_3674)
	.align		4
.L_3674:
        /*00e8*/ 	.word	index@(.nv.constant0._Z25selective_scan_fwd_kernelI32Selective_Scan_fwd_kernel_traitsILi32ELi4ELi1ELb0ELb0ELb0ELb1EN3c108BFloat16EfEEv13SSMParamsBase)
        /*00ec*/ 	.short	0x0380
        /*00ee*/ 	.short	0x0118


	//----- nvinfo : EIATTR_SW_WAR
	.align		4
.L_3675:
        /*00f0*/ 	.byte	0x04, 0x36
        /*00f2*/ 	.short	(.L_3677 - .L_3676)
.L_3676:
        /*00f4*/ 	.word	0x00000008
.L_3677:


//--------------------- .nv.info._Z25selective_scan_fwd_kernelI32Selective_Scan_fwd_kernel_traitsILi32ELi4ELi1ELb0ELb0ELb1ELb0EN3c108BFloat16EfEEv13SSMParamsBase --------------------------
	.section	.nv.info._Z25selective_scan_fwd_kernelI32Selective_Scan_fwd_kernel_traitsILi32ELi4ELi1ELb0ELb0ELb1ELb0EN3c108BFloat16EfEEv13SSMParamsBase,"",@"SHT_CUDA_INFO"
	.sectionflags	@""
	.align	4


	//----- nvinfo : EIATTR_CUDA_API_VERSION
	.align		4
        /*0000*/ 	.byte	0x04, 0x37
        /*0002*/ 	.short	(.L_3679 - .L_3678)
.L_3678:
        /*0004*/ 	.word	0x00000082


	//----- nvinfo : EIATTR_KPARAM_INFO
	.align		4
.L_3679:
        /*0008*/ 	.byte	0x04, 0x17
        /*000a*/ 	.short	(.L_3681 - .L_3680)
.L_3680:
        /*000c*/ 	.word	0x00000000
        /*0010*/ 	.short	0x0000
        /*0012*/ 	.short	0x0000
        /*0014*/ 	.byte	0x00, 0xf0, 0x61, 0x04


	//----- nvinfo : EIATTR_SPARSE_MMA_MASK
	.align		4
.L_3681:
        /*0018*/ 	.byte	0x03, 0x50
        /*001a*/ 	.short	0x0000


	//----- nvinfo : EIATTR_MAXREG_COUNT
	.align		4
        /*001c*/ 	.byte	0x03, 0x1b
        /*001e*/ 	.short	0x00ff


	//----- nvinfo : EIATTR_NUM_BARRIERS
	.align		4
        /*0020*/ 	.byte	0x02, 0x4c
        /*0022*/ 	.byte	0x01
	.zero		1


	//----- nvinfo : EIATTR_MERCURY_ISA_VERSION
	.align		4
        /*0024*/ 	.byte	0x03, 0x5f
        /*0026*/ 	.short	0x0101


	//----- nvinfo : EIATTR_COOP_GROUP_MASK_REGIDS
	.align		4
        /*0028*/ 	.byte	0x04, 0x29
        /*002a*/ 	.short	(.L_3683 - .L_3682)


	//   ....[0]....
.L_3682:
        /*002c*/ 	.word	0xffffffff


	//   ....[1]....
        /*0030*/ 	.word	0xffffffff


	//   ....[2]....
        /*0034*/ 	.word	0xffffffff


	//   ....[3]....
        /*0038*/ 	.word	0xffffffff


	//   ....[4]....
        /*003c*/ 	.word	0xffffffff


	//   ....[5]....
        /*0040*/ 	.word	0xffffffff


	//   ....[6]....
        /*0044*/ 	.word	0xffffffff


	//   ....[7]....
        /*0048*/ 	.word	0xffffffff


	//   ....[8]....
        /*004c*/ 	.word	0xffffffff


	//   ....[9]....
        /*0050*/ 	.word	0xffffffff


	//   ....[10]....
        /*0054*/ 	.word	0xffffffff


	//   ....[11]....
        /*0058*/ 	.word	0xffffffff


	//   ....[12]....
        /*005c*/ 	.word	0xffffffff


	//   ....[13]....
        /*0060*/ 	.word	0xffffffff


	//   ....[14]....
        /*0064*/ 	.word	0xffffffff


	//   ....[15]....
        /*0068*/ 	.word	0xffffffff


	//----- nvinfo : EIATTR_COOP_GROUP_INSTR_OFFSETS
	.align		4
.L_3683:
        /*006c*/ 	.byte	0x04, 0x28
        /*006e*/ 	.short	(.L_3685 - .L_3684)


	//   ....[0]....
.L_3684:
        /*0070*/ 	.word	0x000009f0


	//   ....[1]....
        /*0074*/ 	.word	0x00000ac0


	//   ....[2]....
        /*0078*/ 	.word	0x000018c0


	//   ....[3]....
        /*007c*/ 	.word	0x000019c0


	//   ....[4]....
        /*0080*/ 	.word	0x000019d0


	//   ....[5]....
        /*0084*/ 	.word	0x00001a20


	//   ....[6]....
        /*0088*/ 	.word	0x00001a30


	//   ....[7]....
        /*008c*/ 	.word	0x00001a70


	//   ....[8]....
        /*0090*/ 	.word	0x00001a90


	//   ....[9]....
        /*0094*/ 	.word	0x00001ad0


	//   ....[10]....
        /*0098*/ 	.word	0x00001af0


	//   ....[11]....
        /*009c*/ 	.word	0x00001b40


	//   ....[12]....
        /*00a0*/ 	.word	0x00001b70


	//   ....[13]....
        /*00a4*/ 	.word	0x00001bd0


	//   ....[14]....
        /*00a8*/ 	.word	0x00001c00


	//   ....[15]....
        /*00ac*/ 	.word	0x00001fc0


	//----- nvinfo : EIATTR_VRC_CTA_INIT_COUNT
	.align		4
.L_3685:
        /*00b0*/ 	.byte	0x02, 0x4a
	.zero		1
	.zero		1


	//----- nvinfo : EIATTR_EXIT_INSTR_OFFSETS
	.align		4
        /*00b4*/ 	.byte	0x04, 0x1c
        /*00b6*/ 	.short	(.L_3687 - .L_3686)


	//   ....[0]....
.L_3686:
        /*00b8*/ 	.word	0x00000370


	//   ....[1]....
        /*00bc*/ 	.word	0x000021b0


	//----- nvinfo : EIATTR_MAX_THREADS
	.align		4
.L_3687:
        /*00c0*/ 	.byte	0x04, 0x05
        /*00c2*/ 	.short	(.L_3689 - .L_3688)
.L_3688:
        /*00c4*/ 	.word	0x00000020
        /*00c8*/ 	.word	0x00000001
        /*00cc*/ 	.word	0x00000001


	//----- nvinfo : EIATTR_CRS_STACK_SIZE
	.align		4
.L_3689:
        /*00d0*/ 	.byte	0x04, 0x1e
        /*00d2*/ 	.short	(.L_3691 - .L_3690)
.L_3690:
        /*00d4*/ 	.word	0x00000000


	//----- nvinfo : EIATTR_CBANK_PARAM_SIZE
	.align		4
.L_3691:
        /*00d8*/ 	.byte	0x03, 0x19
        /*00da*/ 	.short	0x0118


	//----- nvinfo : EIATTR_PARAM_CBANK
	.align		4
        /*00dc*/ 	.byte	0x04, 0x0a
        /*00de*/ 	.short	(.L_3693 - .L_3692)
	.align		4
.L_3692:
        /*00e0*/ 	.word	index@(.nv.constant0._Z25selective_scan_fwd_kernelI32Selective_Scan_fwd_kernel_traitsILi32ELi4ELi1ELb0ELb0ELb1ELb0EN3c108BFloat16EfEEv13SSMParamsBase)
        /*00e4*/ 	.short	0x0380
        /*00e6*/ 	.short	0x0118


	//----- nvinfo : EIATTR_SW_WAR
	.align		4
.L_3693:
        /*00e8*/ 	.byte	0x04, 0x36
        /*00ea*/ 	.short	(.L_3695 - .L_3694)
.L_3694:
        /*00ec*/ 	.word	0x00000008
.L_3695:


//--------------------- .nv.info._Z25selective_scan_fwd_kernelI32Selective_Scan_fwd_kernel_traitsILi32ELi4ELi1ELb0ELb0ELb1ELb1EN3c108BFloat16EfEEv13SSMParamsBase --------------------------
	.section	.nv.info._Z25selective_scan_fwd_kernelI32Selective_Scan_fwd_kernel_traitsILi32ELi4ELi1ELb0ELb0ELb1ELb1EN3c108BFloat16EfEEv13SSMParamsBase,"",@"SHT_CUDA_INFO"
	.sectionflags	@""
	.align	4


	//----- nvinfo : EIATTR_CUDA_API_VERSION
	.align		4
        /*0000*/ 	.byte	0x04, 0x37
        /*0002*/ 	.short	(.L_3697 - .L_3696)
.L_3696:
        /*0004*/ 	.word	0x00000082


	//----- nvinfo : EIATTR_KPARAM_INFO
	.align		4
.L_3697:
        /*0008*/ 	.byte	0x04, 0x17
        /*000a*/ 	.short	(.L_3699 - .L_3698)
.L_3698:
        /*000c*/ 	.word	0x00000000
        /*0010*/ 	.short	0x0000
        /*0012*/ 	.short	0x0000
        /*0014*/ 	.byte	0x00, 0xf0, 0x61, 0x04


	//----- nvinfo : EIATTR_SPARSE_MMA_MASK
	.align		4
.L_3699:
        /*0018*/ 	.byte	0x03, 0x50
        /*001a*/ 	.short	0x0000


	//----- nvinfo : EIATTR_MAXREG_COUNT
	.align		4
        /*001c*/ 	.byte	0x03, 0x1b
        /*001e*/ 	.short	0x00ff


	//----- nvinfo : EIATTR_NUM_BARRIERS
	.align		4
        /*0020*/ 	.byte	0x02, 0x4c
        /*0022*/ 	.byte	0x01
	.zero		1


	//----- nvinfo : EIATTR_MERCURY_ISA_VERSION
	.align		4
        /*0024*/ 	.byte	0x03, 0x5f
        /*0026*/ 	.short	0x0101


	//----- nvinfo : EIATTR_COOP_GROUP_MASK_REGIDS
	.align		4
        /*0028*/ 	.byte	0x04, 0x29
        /*002a*/ 	.short	(.L_3701 - .L_3700)


	//   ....[0]....
.L_3700:
        /*002c*/ 	.word	0xffffffff


	//   ....[1]....
        /*0030*/ 	.word	0xffffffff


	//   ....[2]....
        /*0034*/ 	.word	0xffffffff


	//   ....[3]....
        /*0038*/ 	.word	0xffffffff


	//   ....[4]....
        /*003c*/ 	.word	0xffffffff


	//   ....[5]....
        /*0040*/ 	.word	0xffffffff


	//   ....[6]....
        /*0044*/ 	.word	0xffffffff


	//   ....[7]....
        /*0048*/ 	.word	0xffffffff


	//   ....[8]....
        /*004c*/ 	.word	0xffffffff


	//   ....[9]....
        /*0050*/ 	.word	0xffffffff


	//   ....[10]....
        /*0054*/ 	.word	0xffffffff


	//   ....[11]....
        /*0058*/ 	.word	0xffffffff


	//   ....[12]....
        /*005c*/ 	.word	0xffffffff


	//   ....[13]....
        /*0060*/ 	.word	0xffffffff


	//   ....[14]....
        /*0064*/ 	.word	0xffffffff


	//   ....[15]....
        /*0068*/ 	.word	0xffffffff


	//   ....[16]....
        /*006c*/ 	.word	0xffffffff


	//   ....[17]....
        /*0070*/ 	.word	0xffffffff


	//----- nvinfo : EIATTR_COOP_GROUP_INSTR_OFFSETS
	.align		4
.L_3701:
        /*0074*/ 	.byte	0x04, 0x28
        /*0076*/ 	.short	(.L_3703 - .L_3702)


	//   ....[0]....
.L_3702:
        /*0078*/ 	.word	0x00000950


	//   ....[1]....
        /*007c*/ 	.word	0x00000a20


	//   ....[2]....
        /*0080*/ 	.word	0x000018b0


	//   ....[3]....
        /*0084*/ 	.word	0x000019c0


	//   ....[4]....
        /*0088*/ 	.word	0x000019d0


	//   ....[5]....
        /*008c*/ 	.word	0x00001a20


	//   ....[6]....
        /*0090*/ 	.word	0x00001a30


	//   ....[7]....
        /*0094*/ 	.word	0x00001a70


	//   ....[8]....
        /*0098*/ 	.word	0x00001a90


	//   ....[9]....
        /*009c*/ 	.word	0x00001ad0


	//   ....[10]....
        /*00a0*/ 	.word	0x00001af0


	//   ....[11]....
        /*00a4*/ 	.word	0x00001b40


	//   ....[12]....
        /*00a8*/ 	.word	0x00001b70


	//   ....[13]....
        /*00ac*/ 	.word	0x00001bd0


	//   ....[14]....
        /*00b0*/ 	.word	0x00001c00


	//   ....[15]....
        /*00b4*/ 	.word	0x00002010


	//   ....[16]....
        /*00b8*/ 	.word	0x00002330


	//   ....[17]....
        /*00bc*/ 	.word	0x00002580


	//----- nvinfo : EIATTR_VRC_CTA_INIT_COUNT
	.align		4
.L_3703:
        /*00c0*/ 	.byte	0x02, 0x4a
	.zero		1
	.zero		1


	//----- nvinfo : EIATTR_EXIT_INSTR_OFFSETS
	.align		4
        /*00c4*/ 	.byte	0x04, 0x1c
        /*00c6*/ 	.short	(.L_3705 - .L_3704)


	//   ....[0]....
.L_3704:
        /*00c8*/ 	.word	0x00000400


	//   ....[1]....
        /*00cc*/ 	.word	0x000027a0


	//----- nvinfo : EIATTR_MAX_THREADS
	.align		4
.L_3705:
        /*00d0*/ 	.byte	0x04, 0x05
        /*00d2*/ 	.short	(.L_3707 - .L_3706)
.L_3706:
        /*00d4*/ 	.word	0x00000020
        /*00d8*/ 	.word	0x00000001
        /*00dc*/ 	.word	0x00000001


	//----- nvinfo : EIATTR_CRS_STACK_SIZE
	.align		4
.L_3707:
        /*00e0*/ 	.byte	0x04, 0x1e
        /*00e2*/ 	.short	(.L_3709 - .L_3708)
.L_3708:
        /*00e4*/ 	.word	0x00000000


	//----- nvinfo : EIATTR_CBANK_PARAM_SIZE
	.align		4
.L_3709:
        /*00e8*/ 	.byte	0x03, 0x19
        /*00ea*/ 	.short	0x0118


	//----- nvinfo : EIATTR_PARAM_CBANK
	.align		4
        /*00ec*/ 	.byte	0x04, 0x0a
        /*00ee*/ 	.short	(.L_3711 - .L_3710)
	.align		4
.L_3710:
        /*00f0*/ 	.word	index@(.nv.constant0._Z25selective_scan_fwd_kernelI32Selective_Scan_fwd_kernel_traitsILi32ELi4ELi1ELb0ELb0ELb1ELb1EN3c108BFloat16EfEEv13SSMParamsBase)
        /*00f4*/ 	.short	0x0380
        /*00f6*/ 	.short	0x0118


	//----- nvinfo : EIATTR_SW_WAR
	.align		4
.L_3711:
        /*00f8*/ 	.byte	0x04, 0x36
        /*00fa*/ 	.short	(.L_3713 - .L_3712)
.L_3712:
        /*00fc*/ 	.word	0x00000008
.L_3713:


//--------------------- .nv.info._Z25selective_scan_fwd_kernelI32Selective_Scan_fwd_kernel_traitsILi32ELi4ELi1ELb0ELb1ELb0ELb0EN3c108BFloat16EfEEv13SSMParamsBase --------------------------
	.section	.nv.info._Z25selective_scan_fwd_kernelI32Selective_Scan_fwd_kernel_traitsILi32ELi4ELi1ELb0ELb1ELb0ELb0EN3c108BFloat16EfEEv13SSMParamsBase,"",@"SHT_CUDA_INFO"
	.sectionflags	@""
	.align	4


	//----- nvinfo : EIATTR_CUDA_API_VERSION
	.align		4
        /*0000*/ 	.byte	0x04, 0x37
        /*0002*/ 	.short	(.L_3715 - .L_3714)
.L_3714:
        /*0004*/ 	.word	0x00000082


	//----- nvinfo : EIATTR_KPARAM_INFO
	.align		4
.L_3715:
        /*0008*/ 	.byte	0x04, 0x17
        /*000a*/ 	.short	(.L_3717 - .L_3716)
.L_3716:
        /*000c*/ 	.word	0x00000000
        /*0010*/ 	.short	0x0000
        /*0012*/ 	.short	0x0000
        /*0014*/ 	.byte	0x00, 0xf0, 0x61, 0x04


	//----- nvinfo : EIATTR_SPARSE_MMA_MASK
	.align		4
.L_3717:
        /*0018*/ 	.byte	0x03, 0x50
        /*001a*/ 	.short	0x0000


	//----- nvinfo : EIATTR_MAXREG_COUNT
	.align		4
        /*001c*/ 	.byte	0x03, 0x1b
        /*001e*/ 	.short	0x00ff


	//----- nvinfo : EIATTR_NUM_BARRIERS
	.align		4
        /*0020*/ 	.byte	0x02, 0x4c
        /*0022*/ 	.byte	0x01
	.zero		1


	//----- nvinfo : EIATTR_MERCURY_ISA_VERSION
	.align		4
        /*0024*/ 	.byte	0x03, 0x5f
        /*0026*/ 	.short	0x0101


	//----- nvinfo : EIATTR_COOP_GROUP_MASK_REGIDS
	.align		4
        /*0028*/ 	.byte	0x04, 0x29
        /*002a*/ 	.short	(.L_3719 - .L_3718)


	//   ....[0]....
.L_3718:
        /*002c*/ 	.word	0xffffffff


	//   ....[1]....
        /*0030*/ 	.word	0xffffffff


	//   ....[2]....
        /*0034*/ 	.word	0xffffffff


	//   ....[3]....
        /*0038*/ 	.word	0xffffffff


	//   ....[4]....
        /*003c*/ 	.word	0xffffffff


	//   ....[5]....
        /*0040*/ 	.word	0xffffffff


	//   ....[6]....
        /*0044*/ 	.word	0xffffffff


	//   ....[7]....
        /*0048*/ 	.word	0xffffffff


	//   ....[8]....
        /*004c*/ 	.word	0xffffffff


	//   ....[9]....
        /*0050*/ 	.word	0xffffffff


	//   ....[10]....
        /*0054*/ 	.word	0xffffffff


	//   ....[11]....
        /*0058*/ 	.word	0xffffffff


	//   ....[12]....
        /*005c*/ 	.word	0xffffffff


	//   ....[13]....
        /*0060*/ 	.word	0xffffffff


	//   ....[14]....
        /*0064*/ 	.word	0xffffffff


	//   ....[15]....
        /*0068*/ 	.word	0xffffffff


	//----- nvinfo : EIATTR_COOP_GROUP_INSTR_OFFSETS
	.align		4
.L_3719:
        /*006c*/ 	.byte	0x04, 0x28
        /*006e*/ 	.short	(.L_3721 - .L_3720)


	//   ....[0]....
.L_3720:
        /*0070*/ 	.word	0x00000a00


	//   ....[1]....
        /*0074*/ 	.word	0x00000ad0


	//   ....[2]....
        /*0078*/ 	.word	0x000017d0


	//   ....[3]....
        /*007c*/ 	.word	0x00001a30


	//   ....[4]....
        /*0080*/ 	.word	0x00001a70


	//   ....[5]....
        /*0084*/ 	.word	0x00001ab0


	//   ....[6]....
        /*0088*/ 	.word	0x00001ad0


	//   ....[7]....
        /*008c*/ 	.word	0x00001b10


	//   ....[8]....
        /*0090*/ 	.word	0x00001b30


	//   ....[9]....
        /*0094*/ 	.word	0x00001b80


	//   ....[10]....
        /*0098*/ 	.word	0x00001b90


	//   ....[11]....
        /*009c*/ 	.word	0x00001bf0


	//   ....[12]....
        /*00a0*/ 	.word	0x00001c00


	//   ....[13]....
        /*00a4*/ 	.word	0x00001d00


	//   ....[14]....
        /*00a8*/ 	.word	0x00001d20


	//   ....[15]....
        /*00ac*/ 	.word	0x00001fd0


	//----- nvinfo : EIATTR_VRC_CTA_INIT_COUNT
	.align		4
.L_3721:
        /*00b0*/ 	.byte	0x02, 0x4a
	.zero		1
	.zero		1


	//----- nvinfo : EIATTR_EXIT_INSTR_OFFSETS
	.align		4
        /*00b4*/ 	.byte	0x04, 0x1c
        /*00b6*/ 	.short	(.L_3723 - .L_3722)


	//   ....[0]....
.L_3722:
        /*00b8*/ 	.word	0x00000380


	//   ....[1]....
        /*00bc*/ 	.word	0x000021c0


	//----- nvinfo : EIATTR_MAX_THREADS
	.align		4
.L_3723:
        /*00c0*/ 	.byte	0x04, 0x05
        /*00c2*/ 	.short	(.L_3725 - .L_3724)
.L_3724:
        /*00c4*/ 	.word	0x00000020
        /*00c8*/ 	.word	0x00000001
        /*00cc*/ 	.word	0x00000001


	//----- nvinfo : EIATTR_CRS_STACK_SIZE
	.align		4
.L_3725:
        /*00d0*/ 	.byte	0x04, 0x1e
        /*00d2*/ 	.short	(.L_3727 - .L_3726)
.L_3726:
        /*00d4*/ 	.word	0x00000000


	//----- nvinfo : EIATTR_CBANK_PARAM_SIZE
	.align		4
.L_3727:
        /*00d8*/ 	.byte	0x03, 0x19
        /*00da*/ 	.short	0x0118


	//----- nvinfo : EIATTR_PARAM_CBANK
	.align		4
        /*00dc*/ 	.byte	0x04, 0x0a
        /*00de*/ 	.short	(.L_3729 - .L_3728)
	.align		4
.L_3728:
        /*00e0*/ 	.word	index@(.nv.constant0._Z25selective_scan_fwd_kernelI32Selective_Scan_fwd_kernel_traitsILi32ELi4ELi1ELb0ELb1ELb0ELb0EN3c108BFloat16EfEEv13SSMParamsBase)
        /*00e4*/ 	.short	0x0380
        /*00e6*/ 	.short	0x0118


	//----- nvinfo : EIATTR_SW_WAR
	.align		4
.L_3729:
        /*00e8*/ 	.byte	0x04, 0x36
        /*00ea*/ 	.short	(.L_3731 - .L_3730)
.L_3730:
        /*00ec*/ 	.word	0x00000008
.L_3731:


//--------------------- .nv.info._Z25selective_scan_fwd_kernelI32Selective_Scan_fwd_kernel_traitsILi32ELi4ELi1ELb0ELb1ELb0ELb1EN3c108BFloat16EfEEv13SSMParamsBase --------------------------
	.section	.nv.info._Z25selective_scan_fwd_kernelI32Selective_Scan_fwd_kernel_traitsILi32ELi4ELi1ELb0ELb1ELb0ELb1EN3c108BFloat16EfEEv13SSMParamsBase,"",@"SHT_CUDA_INFO"
	.sectionflags	@""
	.align	4


	//----- nvinfo : EIATTR_CUDA_API_VERSION
	.align		4
        /*0000*/ 	.byte	0x04, 0x37
        /*0002*/ 	.short	(.L_3733 - .L_3732)
.L_3732:
        /*0004*/ 	.word	0x00000082


	//----- nvinfo : EIATTR_KPARAM_INFO
	.align		4
.L_3733:
        /*0008*/ 	.byte	0x04, 0x17
        /*000a*/ 	.short	(.L_3735 - .L_3734)
.L_3734:
        /*000c*/ 	.word	0x00000000
        /*0010*/ 	.short	0x0000
        /*0012*/ 	.short	0x0000
        /*0014*/ 	.byte	0x00, 0xf0, 0x61, 0x04


	//----- nvinfo : EIATTR_SPARSE_MMA_MASK
	.align		4
.L_3735:
        /*0018*/ 	.byte	0x03, 0x50
        /*001a*/ 	.short	0x0000


	//----- nvinfo : EIATTR_MAXREG_COUNT
	.align		4
        /*001c*/ 	.byte	0x03, 0x1b
        /*001e*/ 	.short	0x00ff


	//----- nvinfo : EIATTR_NUM_BARRIERS
	.align		4
        /*0020*/ 	.byte	0x02, 0x4c
        /*0022*/ 	.byte	0x01
	.zero		1


	//----- nvinfo : EIATTR_MERCURY_ISA_VERSION
	.align		4
        /*0024*/ 	.byte	0x03, 0x5f
        /*0026*/ 	.short	0x0101


	//----- nvinfo : EIATTR_COOP_GROUP_MASK_REGIDS
	.align		4
        /*0028*/ 	.byte	0x04, 0x29
        /*002a*/ 	.short	(.L_3737 - .L_3736)


	//   ....[0]....
.L_3736:
        /*002c*/ 	.word	0xffffffff


	//   ....[1]....
        /*0030*/ 	.word	0xffffffff


	//   ....[2]....
        /*0034*/ 	.word	0xffffffff


	//   ....[3]....
        /*0038*/ 	.word	0xffffffff


	//   ....[4]....
        /*003c*/ 	.word	0xffffffff


	//   ....[5]....
        /*0040*/ 	.word	0xffffffff


	//   ....[6]....
        /*0044*/ 	.word	0xffffffff


	//   ....[7]....
        /*0048*/ 	.word	0xffffffff


	//   ....[8]....
        /*004c*/ 	.word	0xffffffff


	//   ....[9]....
        /*0050*/ 	.word	0xffffffff


	//   ....[10]....
        /*0054*/ 	.word	0xffffffff


	//   ....[11]....
        /*0058*/ 	.word	0xffffffff


	//   ....[12]....
        /*005c*/ 	.word	0xffffffff


	//   ....[13]....
        /*0060*/ 	.word	0xffffffff


	//   ....[14]....
        /*0064*/ 	.word	0xffffffff


	//   ....[15]....
        /*0068*/ 	.word	0xffffffff


	//   ....[16]....
        /*006c*/ 	.word	0xffffffff


	//   ....[17]....
        /*0070*/ 	.word	0xffffffff


	//----- nvinfo : EIATTR_COOP_GROUP_INSTR_OFFSETS
	.align		4
.L_3737:
        /*0074*/ 	.byte	0x04, 0x28
        /*0076*/ 	.short	(.L_3739 - .L_3738)


	//   ....[0]....
.L_3738:
        /*0078*/ 	.word	0x00000930


	//   ....[1]....
        /*007c*/ 	.word	0x000009f0


	//   ....[2]....
        /*0080*/ 	.word	0x00001780


	//   ....[3]....
        /*0084*/ 	.word	0x000019e0


	//   ....[4]....
        /*0088*/ 	.word	0x00001a20


	//   ....[5]....
        /*008c*/ 	.word	0x00001a60


	//   ....[6]....
        /*0090*/ 	.word	0x00001a80


	//   ....[7]....
        /*0094*/ 	.word	0x00001ac0


	//   ....[8]....
        /*0098*/ 	.word	0x00001ae0


	//   ....[9]....
        /*009c*/ 	.word	0x00001b30


	//   ....[10]....
        /*00a0*/ 	.word	0x00001b40


	//   ....[11]....
        /*00a4*/ 	.word	0x00001ba0


	//   ....[12]....
        /*00a8*/ 	.word	0x00001bb0


	//   ....[13]....
        /*00ac*/ 	.word	0x00001cb0


	//   ....[14]....
        /*00b0*/ 	.word	0x00001cd0


	//   ....[15]....
        /*00b4*/ 	.word	0x00001fd0


	//   ....[16]....
        /*00b8*/ 	.word	0x00002320


	//   ....[17]....
        /*00bc*/ 	.word	0x00002560


	//----- nvinfo : EIATTR_VRC_CTA_INIT_COUNT
	.align		4
.L_3739:
        /*00c0*/ 	.byte	0x02, 0x4a
	.zero		1
	.zero		1


	//----- nvinfo : EIATTR_EXIT_INSTR_OFFSETS
	.align		4
        /*00c4*/ 	.byte	0x04, 0x1c
        /*00c6*/ 	.short	(.L_3741 - .L_3740)


	//   ....[0]....
.L_3740:
        /*00c8*/ 	.word	0x00000400


	//   ....[1]....
        /*00cc*/ 	.word	0x00002760


	//----- nvinfo : EIATTR_MAX_THREADS
	.align		4
.L_3741:
        /*00d0*/ 	.byte	0x04, 0x05
        /*00d2*/ 	.short	(.L_3743 - .L_3742)
.L_3742:
        /*00d4*/ 	.word	0x00000020
        /*00d8*/ 	.word	0x00000001
        /*00dc*/ 	.word	0x00000001


	//----- nvinfo : EIATTR_CRS_STACK_SIZE
	.align		4
.L_3743:
        /*00e0*/ 	.byte	0x04, 0x1e
        /*00e2*/ 	.short	(.L_3745 - .L_3744)
.L_3744:
        /*00e4*/ 	.word	0x00000000


	//----- nvinfo : EIATTR_CBANK_PARAM_SIZE
	.align		4
.L_3745:
        /*00e8*/ 	.byte	0x03, 0x19
        /*00ea*/ 	.short	0x0118


	//----- nvinfo : EIATTR_PARAM_CBANK
	.align		4
        /*00ec*/ 	.byte	0x04, 0x0a
        /*00ee*/ 	.short	(.L_3747 - .L_3746)
	.align		4
.L_3746:
        /*00f0*/ 	.word	index@(.nv.constant0._Z25selective_scan_fwd_kernelI32Selective_Scan_fwd_kernel_traitsILi32ELi4ELi1ELb0ELb1ELb0ELb1EN3c108BFloat16EfEEv13SSMParamsBase)
        /*00f4*/ 	.short	0x0380
        /*00f6*/ 	.short	0x0118


	//----- nvinfo : EIATTR_SW_WAR
	.align		4
.L_3747:
        /*00f8*/ 	.byte	0x04, 0x36
        /*00fa*/ 	.short	(.L_3749 - .L_3748)
.L_3748:
        /*00fc*/ 	.word	0x00000008
.L_3749:


//--------------------- .nv.info._Z25selective_scan_fwd_kernelI32Selective_Scan_fwd_kernel_traitsILi32ELi4ELi1ELb0ELb1ELb1ELb0EN3c108BFloat16EfEEv13SSMParamsBase --------------------------
	.section	.nv.info._Z25selective_scan_fwd_kernelI32Selective_Scan_fwd_kernel_traitsILi32ELi4ELi1ELb0ELb1ELb1ELb0EN3c108BFloat16EfEEv13SSMParamsBase,"",@"SHT_CUDA_INFO"
	.sectionflags	@""
	.align	4


	//----- nvinfo : EIATTR_CUDA_API_VERSION
	.align		4
        /*0000*/ 	.byte	0x04, 0x37
        /*0002*/ 	.short	(.L_3751 - .L_3750)
.L_3750:
        /*0004*/ 	.word	0x00000082


	//----- nvinfo : EIATTR_KPARAM_INFO
	.align		4
.L_3751:
        /*0008*/ 	.byte	0x04, 0x17
        /*000a*/ 	.short	(.L_3753 - .L_3752)
.L_3752:
        /*000c*/ 	.word	0x00000000
        /*0010*/ 	.short	0x0000
        /*0012*/ 	.short	0x0000
        /*0014*/ 	.byte	0x00, 0xf0, 0x61, 0x04


	//----- nvinfo : EIATTR_SPARSE_MMA_MASK
	.align		4
.L_3753:
        /*0018*/ 	.byte	0x03, 0x50
        /*001a*/ 	.short	0x0000


	//----- nvinfo : EIATTR_MAXREG_COUNT
	.align		4
        /*001c*/ 	.byte	0x03, 0x1b
        /*001e*/ 	.short	0x00ff


	//----- nvinfo : EIATTR_NUM_BARRIERS
	.align		4
        /*0020*/ 	.byte	0x02, 0x4c
        /*0022*/ 	.byte	0x01
	.zero		1


	//----- nvinfo : EIATTR_MERCURY_ISA_VERSION
	.align		4
        /*0024*/ 	.byte	0x03, 0x5f
        /*0026*/ 	.short	0x0101


	//----- nvinfo : EIATTR_COOP_GROUP_MASK_REGIDS
	.align		4
        /*0028*/ 	.byte	0x04, 0x29
        /*002a*/ 	.short	(.L_3755 - .L_3754)


	//   ....[0]....
.L_3754:
        /*002c*/ 	.word	0xffffffff


	//   ....[1]....
        /*0030*/ 	.word	0xffffffff


	//   ....[2]....
        /*0034*/ 	.word	0xffffffff


	//   ....[3]....
        /*0038*/ 	.word	0xffffffff


	//   ....[4]....
        /*003c*/ 	.word	0xffffffff


	//   ....[5]....
        /*0040*/ 	.word	0xffffffff


	//   ....[6]....
        /*0044*/ 	.word	0xffffffff


	//   ....[7]....
        /*0048*/ 	.word	0xffffffff


	//   ....[8]....
        /*004c*/ 	.word	0xffffffff


	//   ....[9]....
        /*0050*/ 	.word	0xffffffff


	//   ....[10]....
        /*0054*/ 	.word	0xffffffff


	//   ....[11]....
        /*0058*/ 	.word	0xffffffff


	//   ....[12]....
        /*005c*/ 	.word	0xffffffff


	//   ....[13]....
        /*0060*/ 	.word	0xffffffff


	//   ....[14]....
        /*0064*/ 	.word	0xffffffff


	//   ....[15]....
        /*0068*/ 	.word	0xffffffff


	//   ....[16]....
        /*006c*/ 	.word	0xffffffff


	//----- nvinfo : EIATTR_COOP_GROUP_INSTR_OFFSETS
	.align		4
.L_3755:
        /*0070*/ 	.byte	0x04, 0x28
        /*0072*/ 	.short	(.L_3757 - .L_3756)


	//   ....[0]....
.L_3756:
        /*0074*/ 	.word	0x00000a80


	//   ....[1]....
        /*0078*/ 	.word	0x00000b50


	//   ....[2]....
        /*007c*/ 	.word	0x00001830


	//   ....[3]....
        /*0080*/ 	.word	0x00001ad0


	//   ....[4]....
        /*0084*/ 	.word	0x00001ae0


	//   ....[5]....
        /*0088*/ 	.word	0x00001b30


	//   ....[6]....
        /*008c*/ 	.word	0x00001b40


	//   ....[7]....
        /*0090*/ 	.word	0x00001b90


	//   ....[8]....
        /*0094*/ 	.word	0x00001ba0


	//   ....[9]....
        /*0098*/ 	.word	0x00001bf0


	//   ....[10]....
        /*009c*/ 	.word	0x00001c00


	//   ....[11]....
        /*00a0*/ 	.word	0x00001cf0


	//   ....[12]....
        /*00a4*/ 	.word	0x00001d10


	//   ....[13]....
        /*00a8*/ 	.word	0x00001d80


	//   ....[14]....
        /*00ac*/ 	.word	0x00001e80


	//   ....[15]....
        /*00b0*/ 	.word	0x00001ea0


	//   ....[16]....
        /*00b4*/ 	.word	0x000021b0


	//----- nvinfo : EIATTR_VRC_CTA_INIT_COUNT
	.align		4
.L_3757:
        /*00b8*/ 	.byte	0x02, 0x4a
	.zero		1
	.zero		1


	//----- nvinfo : EIATTR_EXIT_INSTR_OFFSETS
	.align		4
        /*00bc*/ 	.byte	0x04, 0x1c
        /*00be*/ 	.short	(.L_3759 - .L_3758)


	//   ....[0]....
.L_3758:
        /*00c0*/ 	.word	0x00000400


	//   ....[1]....
        /*00c4*/ 	.word	0x000023c0


	//----- nvinfo : EIATTR_MAX_THREADS
	.align		4
.L_3759:
        /*00c8*/ 	.byte	0x04, 0x05
        /*00ca*/ 	.short	(.L_3761 - .L_3760)
.L_3760:
        /*00cc*/ 	.word	0x00000020
        /*00d0*/ 	.word	0x00000001
        /*00d4*/ 	.word	0x00000001


	//----- nvinfo : EIATTR_CRS_STACK_SIZE
	.align		4
.L_3761:
        /*00d8*/ 	.byte	0x04, 0x1e
        /*00da*/ 	.short	(.L_3763 - .L_3762)
.L_3762:
        /*00dc*/ 	.word	0x00000000


	//----- nvinfo : EIATTR_CBANK_PARAM_SIZE
	.align		4
.L_3763:
        /*00e0*/ 	.byte	0x03, 0x19
        /*00e2*/ 	.short	0x0118


	//----- nvinfo : EIATTR_PARAM_CBANK
	.align		4
        /*00e4*/ 	.byte	0x04, 0x0a
        /*00e6*/ 	.short	(.L_3765 - .L_3764)
	.align		4
.L_3764:
        /*00e8*/ 	.word	index@(.nv.constant0._Z25selective_scan_fwd_kernelI32Selective_Scan_fwd_kernel_traitsILi32ELi4ELi1ELb0ELb1ELb1ELb0EN3c108BFloat16EfEEv13SSMParamsBase)
        /*00ec*/ 	.short	0x0380
        /*00ee*/ 	.short	0x0118


	//----- nvinfo : EIATTR_SW_WAR
	.align		4
.L_3765:
        /*00f0*/ 	.byte	0x04, 0x36
        /*00f2*/ 	.short	(.L_3767 - .L_3766)
.L_3766:
        /*00f4*/ 	.word	0x00000008
.L_3767:


//--------------------- .nv.info._Z25selective_scan_fwd_kernelI32Selective_Scan_fwd_kernel_traitsILi32ELi4ELi1ELb0ELb1ELb1ELb1EN3c108BFloat16EfEEv13SSMParamsBase --------------------------
	.section	.nv.info._Z25selective_scan_fwd_kernelI32Selective_Scan_fwd_kernel_traitsILi32ELi4ELi1ELb0ELb1ELb1ELb1EN3c108BFloat16EfEEv13SSMParamsBase,"",@"SHT_CUDA_INFO"
	.sectionflags	@""
	.align	4


	//----- nvinfo : EIATTR_CUDA_API_VERSION
	.align		4
        /*0000*/ 	.byte	0x04, 0x37
        /*0002*/ 	.short	(.L_3769 - .L_3768)
.L_3768:
        /*0004*/ 	.word	0x00000082


	//----- nvinfo : EIATTR_KPARAM_INFO
	.align		4
.L_3769:
        /*0008*/ 	.byte	0x04, 0x17
        /*000a*/ 	.short	(.L_3771 - .L_3770)
.L_3770:
        /*000c*/ 	.word	0x00000000
        /*0010*/ 	.short	0x0000
        /*0012*/ 	.short	0x0000
        /*0014*/ 	.byte	0x00, 0xf0, 0x61, 0x04


	//----- nvinfo : EIATTR_SPARSE_MMA_MASK
	.align		4
.L_3771:
        /*0018*/ 	.byte	0x03, 0x50
        /*001a*/ 	.short	0x0000


	//----- nvinfo : EIATTR_MAXREG_COUNT
	.align		4
        /*001c*/ 	.byte	0x03, 0x1b
        /*001e*/ 	.short	0x00ff


	//----- nvinfo : EIATTR_NUM_BARRIERS
	.align		4
        /*0020*/ 	.byte	0x02, 0x4c
        /*0022*/ 	.byte	0x01
	.zero		1


	//----- nvinfo : EIATTR_MERCURY_ISA_VERSION
	.align		4
        /*0024*/ 	.byte	0x03, 0x5f
        /*0026*/ 	.short	0x0101


	//----- nvinfo : EIATTR_COOP_GROUP_MASK_REGIDS
	.align		4
        /*0028*/ 	.byte	0x04, 0x29
        /*002a*/ 	.short	(.L_3773 - .L_3772)


	//   ....[0]....
.L_3772:
        /*002c*/ 	.word	0xffffffff


	//   ....[1]....
        /*0030*/ 	.word	0xffffffff


	//   ....[2]....
        /*0034*/ 	.word	0xffffffff


	//   ....[3]....
        /*0038*/ 	.word	0xffffffff


	//   ....[4]....
        /*003c*/ 	.word	0xffffffff


	//   ....[5]....
        /*0040*/ 	.word	0xffffffff


	//   ....[6]....
        /*0044*/ 	.word	0xffffffff


	//   ....[7]....
        /*0048*/ 	.word	0xffffffff


	//   ....[8]....
        /*004c*/ 	.word	0xffffffff


	//   ....[9]....
        /*0050*/ 	.word	0xffffffff


	//   ....[10]....
        /*0054*/ 	.word	0xffffffff


	//   ....[11]....
        /*0058*/ 	.word	0xffffffff


	//   ....[12]....
        /*005c*/ 	.word	0xffffffff


	//   ....[13]....
        /*0060*/ 	.word	0xffffffff


	//   ....[14]....
        /*0064*/ 	.word	0xffffffff


	//   ....[15]....
        /*0068*/ 	.word	0xffffffff


	//   ....[16]....
        /*006c*/ 	.word	0xffffffff


	//   ....[17]....
        /*0070*/ 	.word	0xffffffff


	//   ....[18]....
        /*0074*/ 	.word	0xffffffff


	//----- nvinfo : EIATTR_COOP_GROUP_INSTR_OFFSETS
	.align		4
.L_3773:
        /*0078*/ 	.byte	0x04, 0x28
        /*007a*/ 	.short	(.L_3775 - .L_3774)


	//   ....[0]....
.L_3774:
        /*007c*/ 	.word	0x00000970


	//   ....[1]....
        /*0080*/ 	.word	0x00000a30


	//   ....[2]....
        /*0084*/ 	.word	0x000017b0


	//   ....[3]....
        /*0088*/ 	.word	0x00001a50


	//   ....[4]....
        /*008c*/ 	.word	0x00001a60


	//   ....[5]....
        /*0090*/ 	.word	0x00001ab0


	//   ....[6]....
        /*0094*/ 	.word	0x00001ac0


	//   ....[7]....
        /*0098*/ 	.word	0x00001b10


	//   ....[8]....
        /*009c*/ 	.word	0x00001b20


	//   ....[9]....
        /*00a0*/ 	.word	0x00001b70


	//   ....[10]....
        /*00a4*/ 	.word	0x00001b80


	//   ....[11]....
        /*00a8*/ 	.word	0x00001c40


	//   ....[12]....
        /*00ac*/ 	.word	0x00001c60


	//   ....[13]....
        /*00b0*/ 	.word	0x00001cf0


	//   ....[14]....
        /*00b4*/ 	.word	0x00001df0


	//   ....[15]....
        /*00b8*/ 	.word	0x00001e10


	//   ....[16]....
        /*00bc*/ 	.word	0x00002170


	//   ....[17]....
        /*00c0*/ 	.word	0x000024a0


	//   ....[18]....
        /*00c4*/ 	.word	0x000026f0


	//----- nvinfo : EIATTR_VRC_CTA_INIT_COUNT
	.align		4
.L_3775:
        /*00c8*/ 	.byte	0x02, 0x4a
	.zero		1
	.zero		1


	//----- nvinfo : EIATTR_EXIT_INSTR_OFFSETS
	.align		4
        /*00cc*/ 	.byte	0x04, 0x1c
        /*00ce*/ 	.short	(.L_3777 - .L_3776)


	//   ....[0]....
.L_3776:
        /*00d0*/ 	.word	0x00000450


	//   ....[1]....
        /*00d4*/ 	.word	0x00002930


	//----- nvinfo : EIATTR_MAX_THREADS
	.align		4
.L_3777:
        /*00d8*/ 	.byte	0x04, 0x05
        /*00da*/ 	.short	(.L_3779 - .L_3778)
.L_3778:
        /*00dc*/ 	.word	0x00000020
        /*00e0*/ 	.word	0x00000001
        /*00e4*/ 	.word	0x00000001


	//----- nvinfo : EIATTR_CRS_STACK_SIZE
	.align		4
.L_3779:
        /*00e8*/ 	.byte	0x04, 0x1e
        /*00ea*/ 	.short	(.L_3781 - .L_3780)
.L_3780:
        /*00ec*/ 	.word	0x00000000


	//----- nvinfo : EIATTR_CBANK_PARAM_SIZE
	.align		4
.L_3781:
        /*00f0*/ 	.byte	0x03, 0x19
        /*00f2*/ 	.short	0x0118


	//----- nvinfo : EIATTR_PARAM_CBANK
	.align		4
        /*00f4*/ 	.byte	0x04, 0x0a
        /*00f6*/ 	.short	(.L_3783 - .L_3782)
	.align		4
.L_3782:
        /*00f8*/ 	.word	index@(.nv.constant0._Z25selective_scan_fwd_kernelI32Selective_Scan_fwd_kernel_traitsILi32ELi4ELi1ELb0ELb1ELb1ELb1EN3c108BFloat16EfEEv13SSMParamsBase)
        /*00fc*/ 	.short	0x0380
        /*00fe*/ 	.short	0x0118


	//----- nvinfo : EIATTR_SW_WAR
	.align		4
.L_3783:
        /*0100*/ 	.byte	0x04, 0x36
        /*0102*/ 	.short	(.L_3785 - .L_3784)
.L_3784:
        /*0104*/ 	.word	0x00000008
.L_3785:


//--------------------- .nv.info._Z25selective_scan_fwd_kernelI32Selective_Scan_fwd_kernel_traitsILi32ELi4ELi1ELb1ELb0ELb0ELb0EN3c108BFloat16EfEEv13SSMParamsBase --------------------------
	.section	.nv.info._Z25selective_scan_fwd_kernelI32Selective_Scan_fwd_kernel_traitsILi32ELi4ELi1ELb1ELb0ELb0ELb0EN3c108BFloat16EfEEv13SSMParamsBase,"",@"SHT_CUDA_INFO"
	.sectionflags	@""
	.align	4


	//----- nvinfo : EIATTR_CUDA_API_VERSION
	.align		4
        /*0000*/ 	.byte	0x04, 0x37
        /*0002*/ 	.short	(.L_3787 - .L_3786)
.L_3786:
        /*0004*/ 	.word	0x00000082


	//----- nvinfo : EIATTR_KPARAM_INFO
	.align		4
.L_3787:
        /*0008*/ 	.byte	0x04, 0x17
        /*000a*/ 	.short	(.L_3789 - .L_3788)
.L_3788:
        /*000c*/ 	.word	0x00000000
        /*0010*/ 	.short	0x0000
        /*0012*/ 	.short	0x0000
        /*0014*/ 	.byte	0x00, 0xf0, 0x61, 0x04


	//----- nvinfo : EIATTR_SPARSE_MMA_MASK
	.align		4
.L_3789:
        /*0018*/ 	.byte	0x03, 0x50
        /*001a*/ 	.short	0x0000


	//----- nvinfo : EIATTR_MAXREG_COUNT
	.align		4
        /*001c*/ 	.byte	0x03, 0x1b
        /*001e*/ 	.short	0x00ff


	//----- nvinfo : EIATTR_NUM_BARRIERS
	.align		4
        /*0020*/ 	.byte	0x02, 0x4c
        /*0022*/ 	.byte	0x01
	.zero		1


	//----- nvinfo : EIATTR_MERCURY_ISA_VERSION
	.align		4
        /*0024*/ 	.byte	0x03, 0x5f
        /*0026*/ 	.short	0x0101


	//----- nvinfo : EIATTR_COOP_GROUP_MASK_REGIDS
	.align		4
        /*0028*/ 	.byte	0x04, 0x29
        /*002a*/ 	.short	(.L_3791 - .L_3790)


	//   ....[0]....
.L_3790:
        /*002c*/ 	.word	0xffffffff


	//   ....[1]....
        /*0030*/ 	.word	0xffffffff


	//   ....[2]....
        /*0034*/ 	.word	0xffffffff


	//   ....[3]....
        /*0038*/ 	.word	0xffffffff


	//   ....[4]....
        /*003c*/ 	.word	0xffffffff


	//   ....[5]....
        /*0040*/ 	.word	0xffffffff


	//   ....[6]....
        /*0044*/ 	.word	0xffffffff


	//   ....[7]....
        /*0048*/ 	.word	0xffffffff


	//   ....[8]....
        /*004c*/ 	.word	0xffffffff


	//   ....[9]....
        /*0050*/ 	.word	0xffffffff


	//   ....[10]....
        /*0054*/ 	.word	0xffffffff


	//   ....[11]....
        /*0058*/ 	.word	0xffffffff


	//----- nvinfo : EIATTR_COOP_GROUP_INSTR_OFFSETS
	.align		4
.L_3791:
        /*005c*/ 	.byte	0x04, 0x28
        /*005e*/ 	.short	(.L_3793 - .L_3792)


	//   ....[0]....
.L_3792:
        /*0060*/ 	.word	0x000013f0


	//   ....[1]....
        /*0064*/ 	.word	0x00001430


	//   ....[2]....
        /*0068*/ 	.word	0x00001460


	//   ....[3]....
        /*006c*/ 	.word	0x00001480


	//   ....[4]....
        /*0070*/ 	.word	0x000014c0


	//   ....[5]....
        /*0074*/ 	.word	0x000014e0


	//   ....[6]....
        /*0078*/ 	.word	0x00001530


	//   ....[7]....
        /*007c*/ 	.word	0x00001540


	//   ....[8]....
        /*0080*/ 	.word	0x000015a0


	//   ....[9]....
        /*0084*/ 	.word	0x000015b0


	//   ....[10]....
        /*0088*/ 	.word	0x00001690


	//   ....[11]....
        /*008c*/ 	.word	0x000016b0


	//----- nvinfo : EIATTR_VRC_CTA_INIT_COUNT
	.align		4
.L_3793:
        /*0090*/ 	.byte	0x02, 0x4a
	.zero		1
	.zero		1


	//----- nvinfo : EIATTR_EXIT_INSTR_OFFSETS
	.align		4
        /*0094*/ 	.byte	0x04, 0x1c
        /*0096*/ 	.short	(.L_3795 - .L_3794)


	//   ....[0]....
.L_3794:
        /*0098*/ 	.word	0x00000230


	//   ....[1]....
        /*009c*/ 	.word	0x00001a60


	//----- nvinfo : EIATTR_MAX_THREADS
	.align		4
.L_3795:
        /*00a0*/ 	.byte	0x04, 0x05
        /*00a2*/ 	.short	(.L_3797 - .L_3796)
.L_3796:
        /*00a4*/ 	.word	0x00000020
        /*00a8*/ 	.word	0x00000001
        /*00ac*/ 	.word	0x00000001


	//----- nvinfo : EIATTR_CRS_STACK_SIZE
	.align		4
.L_3797:
        /*00b0*/ 	.byte	0x04, 0x1e
        /*00b2*/ 	.short	(.L_3799 - .L_3798)
.L_3798:
        /*00b4*/ 	.word	0x00000000


	//----- nvinfo : EIATTR_CBANK_PARAM_SIZE
	.align		4
.L_3799:
        /*00b8*/ 	.byte	0x03, 0x19
        /*00ba*/ 	.short	0x0118


	//----- nvinfo : EIATTR_PARAM_CBANK
	.align		4
        /*00bc*/ 	.byte	0x04, 0x0a
        /*00be*/ 	.short	(.L_3801 - .L_3800)
	.align		4
.L_3800:
        /*00c0*/ 	.word	index@(.nv.constant0._Z25selective_scan_fwd_kernelI32Selective_Scan_fwd_kernel_traitsILi32ELi4ELi1ELb1ELb0ELb0ELb0EN3c108BFloat16EfEEv13SSMParamsBase)
        /*00c4*/ 	.short	0x0380
        /*00c6*/ 	.short	0x0118


	//----- nvinfo : EIATTR_SW_WAR
	.align		4
.L_3801:
        /*00c8*/ 	.byte	0x04, 0x36
        /*00ca*/ 	.short	(.L_3803 - .L_3802)
.L_3802:
        /*00cc*/ 	.word	0x00000008
.L_3803:


//--------------------- .nv.info._Z25selective_scan_fwd_kernelI32Selective_Scan_fwd_kernel_traitsILi32ELi4ELi1ELb1ELb0ELb0ELb1EN3c108BFloat16EfEEv13SSMParamsBase --------------------------
	.section	.nv.info._Z25selective_scan_fwd_kernelI32Selective_Scan_fwd_kernel_traitsILi32ELi4ELi1ELb1ELb0ELb0ELb1EN3c108BFloat16EfEEv13SSMParamsBase,"",@"SHT_CUDA_INFO"
	.sectionflags	@""
	.align	4


	//----- nvinfo : EIATTR_CUDA_API_VERSION
	.align		4
        /*0000*/ 	.byte	0x04, 0x37
        /*0002*/ 	.short	(.L_3805 - .L_3804)
.L_3804:
        /*0004*/ 	.word	0x00000082


	//----- nvinfo : EIATTR_KPARAM_INFO
	.align		4
.L_3805:
        /*0008*/ 	.byte	0x04, 0x17
        /*000a*/ 	.short	(.L_3807 - .L_3806)
.L_3806:
        /*000c*/ 	.word	0x00000000
        /*0010*/ 	.short	0x0000
        /*0012*/ 	.short	0x0000
        /*0014*/ 	.byte	0x00, 0xf0, 0x61, 0x04


	//----- nvinfo : EIATTR_SPARSE_MMA_MASK
	.align		4
.L_3807:
        /*0018*/ 	.byte	0x03, 0x50
        /*001a*/ 	.short	0x0000


	//----- nvinfo : EIATTR_MAXREG_COUNT
	.align		4
        /*001c*/ 	.byte	0x03, 0x1b
        /*001e*/ 	.short	0x00ff


	//----- nvinfo : EIATTR_NUM_BARRIERS
	.align		4
        /*0020*/ 	.byte	0x02, 0x4c
        /*0022*/ 	.byte	0x01
	.zero		1


	//----- nvinfo : EIATTR_MERCURY_ISA_VERSION
	.align		4
        /*0024*/ 	.byte	0x03, 0x5f
        /*0026*/ 	.short	0x0101


	//----- nvinfo : EIATTR_COOP_GROUP_MASK_REGIDS
	.align		4
        /*0028*/ 	.byte	0x04, 0x29
        /*002a*/ 	.short	(.L_3809 - .L_3808)


	//   ....[0]....
.L_3808:
        /*002c*/ 	.word	0xffffffff


	//   ....[1]....
        /*0030*/ 	.word	0xffffffff


	//   ....[2]....
        /*0034*/ 	.word	0xffffffff


	//   ....[3]....
        /*0038*/ 	.word	0xffffffff


	//   ....[4]....
        /*003c*/ 	.word	0xffffffff


	//   ....[5]....
        /*0040*/ 	.word	0xffffffff


	//   ....[6]....
        /*0044*/ 	.word	0xffffffff


	//   ....[7]....
        /*0048*/ 	.word	0xffffffff


	//   ....[8]....
        /*004c*/ 	.word	0xffffffff


	//   ....[9]....
        /*0050*/ 	.word	0xffffffff


	//   ....[10]....
        /*0054*/ 	.word	0xffffffff


	//   ....[11]....
        /*0058*/ 	.word	0xffffffff


	//----- nvinfo : EIATTR_COOP_GROUP_INSTR_OFFSETS
	.align		4
.L_3809:
        /*005c*/ 	.byte	0x04, 0x28
        /*005e*/ 	.short	(.L_3811 - .L_3810)


	//   ....[0]....
.L_3810:
        /*0060*/ 	.word	0x000014e0


	//   ....[1]....
        /*0064*/ 	.word	0x00001520


	//   ....[2]....
        /*0068*/ 	.word	0x00001550


	//   ....[3]....
        /*006c*/ 	.word	0x00001570


	//   ....[4]....
        /*0070*/ 	.word	0x000015b0


	//   ....[5]....
        /*0074*/ 	.word	0x000015d0


	//   ....[6]....
        /*0078*/ 	.word	0x00001620


	//   ....[7]....
        /*007c*/ 	.word	0x00001630


	//   ....[8]....
        /*0080*/ 	.word	0x00001690


	//   ....[9]....
        /*0084*/ 	.word	0x000016a0


	//   ....[10]....
        /*0088*/ 	.word	0x00001780


	//   ....[11]....
        /*008c*/ 	.word	0x000017a0


	//----- nvinfo : EIATTR_VRC_CTA_INIT_COUNT
	.align		4
.L_3811:
        /*0090*/ 	.byte	0x02, 0x4a
	.zero		1
	.zero		1


	//----- nvinfo : EIATTR_EXIT_INSTR_OFFSETS
	.align		4
        /*0094*/ 	.byte	0x04, 0x1c
        /*0096*/ 	.short	(.L_3813 - .L_3812)


	//   ....[0]....
.L_3812:
        /*0098*/ 	.word	0x00000200


	//   ....[1]....
        /*009c*/ 	.word	0x00001e80


	//----- nvinfo : EIATTR_MAX_THREADS
	.align		4
.L_3813:
        /*00a0*/ 	.byte	0x04, 0x05
        /*00a2*/ 	.short	(.L_3815 - .L_3814)
.L_3814:
        /*00a4*/ 	.word	0x00000020
        /*00a8*/ 	.word	0x00000001
        /*00ac*/ 	.word	0x00000001


	//----- nvinfo : EIATTR_CRS_STACK_SIZE
	.align		4
.L_3815:
        /*00b0*/ 	.byte	0x04, 0x1e
        /*00b2*/ 	.short	(.L_3817 - .L_3816)
.L_3816:
        /*00b4*/ 	.word	0x00000000


	//----- nvinfo : EIATTR_CBANK_PARAM_SIZE
	.align		4
.L_3817:
        /*00b8*/ 	.byte	0x03, 0x19
        /*00ba*/ 	.short	0x0118


	//----- nvinfo : EIATTR_PARAM_CBANK
	.align		4
        /*00bc*/ 	.byte	0x04, 0x0a
        /*00be*/ 	.short	(.L_3819 - .L_3818)
	.align		4
.L_3818:
        /*00c0*/ 	.word	index@(.nv.constant0._Z25selective_scan_fwd_kernelI32Selective_Scan_fwd_kernel_traitsILi32ELi4ELi1ELb1ELb0ELb0ELb1EN3c108BFloat16EfEEv13SSMParamsBase)
        /*00c4*/ 	.short	0x0380
        /*00c6*/ 	.short	0x0118


	//----- nvinfo : EIATTR_SW_WAR
	.align		4
.L_3819:
        /*00c8*/ 	.byte	0x04, 0x36
        /*00ca*/ 	.short	(.L_3821 - .L_3820)
.L_3820:
        /*00cc*/ 	.word	0x00000008
.L_3821:


//--------------------- .nv.info._Z25selective_scan_fwd_kernelI32Selective_Scan_fwd_kernel_traitsILi32ELi4ELi1ELb1ELb0ELb1ELb0EN3c108BFloat16EfEEv13SSMParamsBase --------------------------
	.section	.nv.info._Z25selective_scan_fwd_kernelI32Selective_Scan_fwd_kernel_traitsILi32ELi4ELi1ELb1ELb0ELb1ELb0EN3c108BFloat16EfEEv13SSMParamsBase,"",@"SHT_CUDA_INFO"
	.sectionflags	@""
	.align	4


	//----- nvinfo : EIATTR_CUDA_API_VERSION
	.align		4
        /*0000*/ 	.byte	0x04, 0x37
        /*0002*/ 	.short	(.L_3823 - .L_3822)
.L_3822:
        /*0004*/ 	.word	0x00000082


	//----- nvinfo : EIATTR_KPARAM_INFO
	.align		4
.L_3823:
        /*0008*/ 	.byte	0x04, 0x17
        /*000a*/ 	.short	(.L_3825 - .L_3824)
.L_3824:
        /*000c*/ 	.word	0x00000000
        /*0010*/ 	.short	0x0000
        /*0012*/ 	.short	0x0000
        /*0014*/ 	.byte	0x00, 0xf0, 0x61, 0x04


	//----- nvinfo : EIATTR_SPARSE_MMA_MASK
	.align		4
.L_3825:
        /*0018*/ 	.byte	0x03, 0x50
        /*001a*/ 	.short	0x0000


	//----- nvinfo : EIATTR_MAXREG_COUNT
	.align		4
        /*001c*/ 	.byte	0x03, 0x1b
        /*001e*/ 	.short	0x00ff


	//----- nvinfo : EIATTR_NUM_BARRIERS
	.align		4
        /*0020*/ 	.byte	0x02, 0x4c
        /*0022*/ 	.byte	0x01
	.zero		1


	//----- nvinfo : EIATTR_MERCURY_ISA_VERSION
	.align		4
        /*0024*/ 	.byte	0x03, 0x5f
        /*0026*/ 	.short	0x0101


	//----- nvinfo : EIATTR_COOP_GROUP_MASK_REGIDS
	.align		4
        /*0028*/ 	.byte	0x04, 0x29
        /*002a*/ 	.short	(.L_3827 - .L_3826)


	//   ....[0]....
.L_3826:
        /*002c*/ 	.word	0xffffffff


	//   ....[1]....
        /*0030*/ 	.word	0xffffffff


	//   ....[2]....
        /*0034*/ 	.word	0xffffffff


	//   ....[3]....
        /*0038*/ 	.word	0xffffffff


	//   ....[4]....
        /*003c*/ 	.word	0xffffffff


	//   ....[5]....
        /*0040*/ 	.word	0xffffffff


	//   ....[6]....
        /*0044*/ 	.word	0xffffffff


	//   ....[7]....
        /*0048*/ 	.word	0xffffffff


	//   ....[8]....
        /*004c*/ 	.word	0xffffffff


	//   ....[9]....
        /*0050*/ 	.word	0xffffffff


	//   ....[10]....
        /*0054*/ 	.word	0xffffffff


	//   ....[11]....
        /*0058*/ 	.word	0xffffffff


	//----- nvinfo : EIATTR_COOP_GROUP_INSTR_OFFSETS
	.align		4
.L_3827:
        /*005c*/ 	.byte	0x04, 0x28
        /*005e*/ 	.short	(.L_3829 - .L_3828)


	//   ....[0]....
.L_3828:
        /*0060*/ 	.word	0x00001600


	//   ....[1]....
        /*0064*/ 	.word	0x00001630


	//   ....[2]....
        /*0068*/ 	.word	0x00001660


	//   ....[3]....
        /*006c*/ 	.word	0x00001690


	//   ....[4]....
        /*0070*/ 	.word	0x000016e0


	//   ....[5]....
        /*0074*/ 	.word	0x000016f0


	//   ....[6]....
        /*0078*/ 	.word	0x00001750


	//   ....[7]....
        /*007c*/ 	.word	0x00001770


	//   ....[8]....
        /*0080*/ 	.word	0x000017c0


	//   ....[9]....
        /*0084*/ 	.word	0x000017e0


	//   ....[10]....
        /*0088*/ 	.word	0x00001870


	//   ....[11]....
        /*008c*/ 	.word	0x000018a0


	//----- nvinfo : EIATTR_VRC_CTA_INIT_COUNT
	.align		4
.L_3829:
        /*0090*/ 	.byte	0x02, 0x4a
	.zero		1
	.zero		1


	//----- nvinfo : EIATTR_EXIT_INSTR_OFFSETS
	.align		4
        /*0094*/ 	.byte	0x04, 0x1c
        /*0096*/ 	.short	(.L_3831 - .L_3830)


	//   ....[0]....
.L_3830:
        /*0098*/ 	.word	0x00000380


	//   ....[1]....
        /*009c*/ 	.word	0x00001d00


	//----- nvinfo : EIATTR_MAX_THREADS
	.align		4
.L_3831:
        /*00a0*/ 	.byte	0x04, 0x05
        /*00a2*/ 	.short	(.L_3833 - .L_3832)
.L_3832:
        /*00a4*/ 	.word	0x00000020
        /*00a8*/ 	.word	0x00000001
        /*00ac*/ 	.word	0x00000001


	//----- nvinfo : EIATTR_CRS_STACK_SIZE
	.align		4
.L_3833:
        /*00b0*/ 	.byte	0x04, 0x1e
        /*00b2*/ 	.short	(.L_3835 - .L_3834)
.L_3834:
        /*00b4*/ 	.word	0x00000000


	//----- nvinfo : EIATTR_CBANK_PARAM_SIZE
	.align		4
.L_3835:
        /*00b8*/ 	.byte	0x03, 0x19
        /*00ba*/ 	.short	0x0118


	//----- nvinfo : EIATTR_PARAM_CBANK
	.align		4
        /*00bc*/ 	.byte	0x04, 0x0a
        /*00be*/ 	.short	(.L_3837 - .L_3836)
	.align		4
.L_3836:
        /*00c0*/ 	.word	index@(.nv.constant0._Z25selective_scan_fwd_kernelI32Selective_Scan_fwd_kernel_traitsILi32ELi4ELi1ELb1ELb0ELb1ELb0EN3c108BFloat16EfEEv13SSMParamsBase)
        /*00c4*/ 	.short	0x0380
        /*00c6*/ 	.short	0x0118


	//----- nvinfo : EIATTR_SW_WAR
	.align		4
.L_3837:
        /*00c8*/ 	.byte	0x04, 0x36
        /*00ca*/ 	.short	(.L_3839 - .L_3838)
.L_3838:
        /*00cc*/ 	.word	0x00000008
.L_3839:


//--------------------- .nv.info._Z25selective_scan_fwd_kernelI32Selective_Scan_fwd_kernel_traitsILi32ELi4ELi1ELb1ELb0ELb1ELb1EN3c108BFloat16EfEEv13SSMParamsBase --------------------------
	.section	.nv.info._Z25selective_scan_fwd_kernelI32Selective_Scan_fwd_kernel_traitsILi32ELi4ELi1ELb1ELb0ELb1ELb1EN3c108BFloat16EfEEv13SSMParamsBase,"",@"SHT_CUDA_INFO"
	.sectionflags	@""
	.align	4


	//----- nvinfo : EIATTR_CUDA_API_VERSION
	.align		4
        /*0000*/ 	.byte	0x04, 0x37
        /*0002*/ 	.short	(.L_3841 - .L_3840)
.L_3840:
        /*0004*/ 	.word	0x00000082


	//----- nvinfo : EIATTR_KPARAM_INFO
	.align		4
.L_3841:
        /*0008*/ 	.byte	0x04, 0x17
        /*000a*/ 	.short	(.L_3843 - .L_3842)
.L_3842:
        /*000c*/ 	.word	0x00000000
        /*0010*/ 	.short	0x0000
        /*0012*/ 	.short	0x0000
        /*0014*/ 	.byte	0x00, 0xf0, 0x61, 0x04


	//----- nvinfo : EIATTR_SPARSE_MMA_MASK
	.align		4
.L_3843:
        /*0018*/ 	.byte	0x03, 0x50
        /*001a*/ 	.short	0x0000


	//----- nvinfo : EIATTR_MAXREG_COUNT
	.align		4
        /*001c*/ 	.byte	0x03, 0x1b
        /*001e*/ 	.short	0x00ff


	//----- nvinfo : EIATTR_NUM_BARRIERS
	.align		4
        /*0020*/ 	.byte	0x02, 0x4c
        /*0022*/ 	.byte	0x01
	.zero		1


	//----- nvinfo : EIATTR_MERCURY_ISA_VERSION
	.align		4
        /*0024*/ 	.byte	0x03, 0x5f
        /*0026*/ 	.short	0x0101


	//----- nvinfo : EIATTR_COOP_GROUP_MASK_REGIDS
	.align		4
        /*0028*/ 	.byte	0x04, 0x29
        /*002a*/ 	.short	(.L_3845 - .L_3844)


	//   ....[0]....
.L_3844:
        /*002c*/ 	.word	0xffffffff


	//   ....[1]....
        /*0030*/ 	.word	0xffffffff


	//   ....[2]....
        /*0034*/ 	.word	0xffffffff


	//   ....[3]....
        /*0038*/ 	.word	0xffffffff


	//   ....[4]....
        /*003c*/ 	.word	0xffffffff


	//   ....[5]....
        /*0040*/ 	.word	0xffffffff


	//   ....[6]....
        /*0044*/ 	.word	0xffffffff


	//   ....[7]....
        /*0048*/ 	.word	0xffffffff


	//   ....[8]....
        /*004c*/ 	.word	0xffffffff


	//   ....[9]....
        /*0050*/ 	.word	0xffffffff


	//   ....[10]....
        /*0054*/ 	.word	0xffffffff


	//   ....[11]....
        /*0058*/ 	.word	0xffffffff


	//----- nvinfo : EIATTR_COOP_GROUP_INSTR_OFFSETS
	.align		4
.L_3845:
        /*005c*/ 	.byte	0x04, 0x28
        /*005e*/ 	.short	(.L_3847 - .L_3846)


	//   ....[0]....
.L_3846:
        /*0060*/ 	.word	0x00001730


	//   ....[1]....
        /*0064*/ 	.word	0x00001760


	//   ....[2]....
        /*0068*/ 	.word	0x00001790


	//   ....[3]....
        /*006c*/ 	.word	0x000017c0


	//   ....[4]....
        /*0070*/ 	.word	0x00001810


	//   ....[5]....
        /*0074*/ 	.word	0x00001820


	//   ....[6]....
        /*0078*/ 	.word	0x00001890


	//   ....[7]....
        /*007c*/ 	.word	0x000018a0


	//   ....[8]....
        /*0080*/ 	.word	0x000018f0


	//   ....[9]....
        /*0084*/ 	.word	0x00001910


	//   ....[10]....
        /*0088*/ 	.word	0x000019a0


	//   ....[11]....
        /*008c*/ 	.word	0x000019c0


	//----- nvinfo : EIATTR_VRC_CTA_INIT_COUNT
	.align		4
.L_3847:
        /*0090*/ 	.byte	0x02, 0x4a
	.zero		1
	.zero		1


	//----- nvinfo : EIATTR_EXIT_INSTR_OFFSETS
	.align		4
        /*0094*/ 	.byte	0x04, 0x1c
        /*0096*/ 	.short	(.L_3849 - .L_3848)


	//   ....[0]....
.L_3848:
        /*0098*/ 	.word	0x00000460


	//   ....[1]....
        /*009c*/ 	.word	0x00002160


	//----- nvinfo : EIATTR_MAX_THREADS
	.align		4
.L_3849:
        /*00a0*/ 	.byte	0x04, 0x05
        /*00a2*/ 	.short	(.L_3851 - .L_3850)
.L_3850:
        /*00a4*/ 	.word	0x00000020
        /*00a8*/ 	.word	0x00000001
        /*00ac*/ 	.word	0x00000001


	//----- nvinfo : EIATTR_CRS_STACK_SIZE
	.align		4
.L_3851:
        /*00b0*/ 	.byte	0x04, 0x1e
        /*00b2*/ 	.short	(.L_3853 - .L_3852)
.L_3852:
        /*00b4*/ 	.word	0x00000000


	//----- nvinfo : EIATTR_CBANK_PARAM_SIZE
	.align		4
.L_3853:
        /*00b8*/ 	.byte	0x03, 0x19
        /*00ba*/ 	.short	0x0118


	//----- nvinfo : EIATTR_PARAM_CBANK
	.align		4
        /*00bc*/ 	.byte	0x04, 0x0a
        /*00be*/ 	.short	(.L_3855 - .L_3854)
	.align		4
.L_3854:
        /*00c0*/ 	.word	index@(.nv.constant0._Z25selective_scan_fwd_kernelI32Selective_Scan_fwd_kernel_traitsILi32ELi4ELi1ELb1ELb0ELb1ELb1EN3c108BFloat16EfEEv13SSMParamsBase)
        /*00c4*/ 	.short	0x0380
        /*00c6*/ 	.short	0x0118


	//----- nvinfo : EIATTR_SW_WAR
	.align		4
.L_3855:
        /*00c8*/ 	.byte	0x04, 0x36
        /*00ca*/ 	.short	(.L_3857 - .L_3856)
.L_3856:
        /*00cc*/ 	.word	0x00000008
.L_3857:


//--------------------- .nv.info._Z25selective_scan_fwd_kernelI32Selective_Scan_fwd_kernel_traitsILi32ELi4ELi1ELb1ELb1ELb0ELb0EN3c108BFloat16EfEEv13SSMParamsBase --------------------------
	.section	.nv.info._Z25selective_scan_fwd_kernelI32Selective_Scan_fwd_kernel_traitsILi32ELi4ELi1ELb1ELb1ELb0ELb0EN3c108BFloat16EfEEv13SSMParamsBase,"",@"SHT_CUDA_INFO"
	.sectionflags	@""
	.align	4


	//----- nvinfo : EIATTR_CUDA_API_VERSION
	.align		4
        /*0000*/ 	.byte	0x04, 0x37
        /*0002*/ 	.short	(.L_3859 - .L_3858)
.L_3858:
        /*0004*/ 	.word	0x00000082


	//----- nvinfo : EIATTR_KPARAM_INFO
	.align		4
.L_3859:
        /*0008*/ 	.byte	0x04, 0x17
        /*000a*/ 	.short	(.L_3861 - .L_3860)
.L_3860:
        /*000c*/ 	.word	0x00000000
        /*0010*/ 	.short	0x0000
        /*0012*/ 	.short	0x0000
        /*0014*/ 	.byte	0x00, 0xf0, 0x61, 0x04


	//----- nvinfo : EIATTR_SPARSE_MMA_MASK
	.align		4
.L_3861:
        /*0018*/ 	.byte	0x03, 0x50
        /*001a*/ 	.short	0x0000


	//----- nvinfo : EIATTR_MAXREG_COUNT
	.align		4
        /*001c*/ 	.byte	0x03, 0x1b
        /*001e*/ 	.short	0x00ff


	//----- nvinfo : EIATTR_NUM_BARRIERS
	.align		4
        /*0020*/ 	.byte	0x02, 0x4c
        /*0022*/ 	.byte	0x01
	.zero		1


	//----- nvinfo : EIATTR_MERCURY_ISA_VERSION
	.align		4
        /*0024*/ 	.byte	0x03, 0x5f
        /*0026*/ 	.short	0x0101


	//----- nvinfo : EIATTR_COOP_GROUP_MASK_REGIDS
	.align		4
        /*0028*/ 	.byte	0x04, 0x29
        /*002a*/ 	.short	(.L_3863 - .L_3862)


	//   ....[0]....
.L_3862:
        /*002c*/ 	.word	0xffffffff


	//   ....[1]....
        /*0030*/ 	.word	0xffffffff


	//   ....[2]....
        /*0034*/ 	.word	0xffffffff


	//   ....[3]....
        /*0038*/ 	.word	0xffffffff


	//   ....[4]....
        /*003c*/ 	.word	0xffffffff


	//   ....[5]....
        /*0040*/ 	.word	0xffffffff


	//   ....[6]....
        /*0044*/ 	.word	0xffffffff


	//   ....[7]....
        /*0048*/ 	.word	0xffffffff


	//   ....[8]....
        /*004c*/ 	.word	0xffffffff


	//   ....[9]....
        /*0050*/ 	.word	0xffffffff


	//   ....[10]....
        /*0054*/ 	.word	0xffffffff


	//   ....[11]....
        /*0058*/ 	.word	0xffffffff


	//----- nvinfo : EIATTR_COOP_GROUP_INSTR_OFFSETS
	.align		4
.L_3863:
        /*005c*/ 	.byte	0x04, 0x28
        /*005e*/ 	.short	(.L_3865 - .L_3864)


	//   ....[0]....
.L_3864:
        /*0060*/ 	.word	0x000016a0


	//   ....[1]....
        /*0064*/ 	.word	0x000016d0


	//   ....[2]....
        /*0068*/ 	.word	0x00001700


	//   ....[3]....
        /*006c*/ 	.word	0x00001730


	//   ....[4]....
        /*0070*/ 	.word	0x00001780


	//   ....[5]....
        /*0074*/ 	.word	0x00001790


	//   ....[6]....
        /*0078*/ 	.word	0x000017f0


	//   ....[7]....
        /*007c*/ 	.word	0x00001810


	//   ....[8]....
        /*0080*/ 	.word	0x00001860


	//   ....[9]....
        /*0084*/ 	.word	0x00001880


	//   ....[10]....
        /*0088*/ 	.word	0x00001910


	//   ....[11]....
        /*008c*/ 	.word	0x00001920


	//----- nvinfo : EIATTR_VRC_CTA_INIT_COUNT
	.align		4
.L_3865:
        /*0090*/ 	.byte	0x02, 0x4a
	.zero		1
	.zero		1


	//----- nvinfo : EIATTR_EXIT_INSTR_OFFSETS
	.align		4
        /*0094*/ 	.byte	0x04, 0x1c
        /*0096*/ 	.short	(.L_3867 - .L_3866)


	//   ....[0]....
.L_3866:
        /*0098*/ 	.word	0x00000380


	//   ....[1]....
        /*009c*/ 	.word	0x00001d00


	//----- nvinfo : EIATTR_MAX_THREADS
	.align		4
.L_3867:
        /*00a0*/ 	.byte	0x04, 0x05
        /*00a2*/ 	.short	(.L_3869 - .L_3868)
.L_3868:
        /*00a4*/ 	.word	0x00000020
        /*00a8*/ 	.word	0x00000001
        /*00ac*/ 	.word	0x00000001


	//----- nvinfo : EIATTR_CRS_STACK_SIZE
	.align		4
.L_3869:
        /*00b0*/ 	.byte	0x04, 0x1e
        /*00b2*/ 	.short	(.L_3871 - .L_3870)
.L_3870:
        /*00b4*/ 	.word	0x00000000


	//----- nvinfo : EIATTR_CBANK_PARAM_SIZE
	.align		4
.L_3871:
        /*00b8*/ 	.byte	0x03, 0x19
        /*00ba*/ 	.short	0x0118


	//----- nvinfo : EIATTR_PARAM_CBANK
	.align		4
        /*00bc*/ 	.byte	0x04, 0x0a
        /*00be*/ 	.short	(.L_3873 - .L_3872)
	.align		4
.L_3872:
        /*00c0*/ 	.word	index@(.nv.constant0._Z25selective_scan_fwd_kernelI32Selective_Scan_fwd_kernel_traitsILi32ELi4ELi1ELb1ELb1ELb0ELb0EN3c108BFloat16EfEEv13SSMParamsBase)
        /*00c4*/ 	.short	0x0380
        /*00c6*/ 	.short	0x0118


	//----- nvinfo : EIATTR_SW_WAR
	.align		4
.L_3873:
        /*00c8*/ 	.byte	0x04, 0x36
        /*00ca*/ 	.short	(.L_3875 - .L_3874)
.L_3874:
        /*00cc*/ 	.word	0x00000008
.L_3875:


//--------------------- .nv.info._Z25selective_scan_fwd_kernelI32Selective_Scan_fwd_kernel_traitsILi32ELi4ELi1ELb1ELb1ELb0ELb1EN3c108BFloat16EfEEv13SSMParamsBase --------------------------
	.section	.nv.info._Z25selective_scan_fwd_kernelI32Selective_Scan_fwd_kernel_traitsILi32ELi4ELi1ELb1ELb1ELb0ELb1EN3c108BFloat16EfEEv13SSMParamsBase,"",@"SHT_CUDA_INFO"
	.sectionflags	@""
	.align	4


	//----- nvinfo : EIATTR_CUDA_API_VERSION
	.align		4
        /*0000*/ 	.byte	0x04, 0x37
        /*0002*/ 	.short	(.L_3877 - .L_3876)
.L_3876:
        /*0004*/ 	.word	0x00000082


	//----- nvinfo : EIATTR_KPARAM_INFO
	.align		4
.L_3877:
        /*0008*/ 	.byte	0x04, 0x17
        /*000a*/ 	.short	(.L_3879 - .L_3878)
.L_3878:
        /*000c*/ 	.word	0x00000000
        /*0010*/ 	.short	0x0000
        /*0012*/ 	.short	0x0000
        /*0014*/ 	.byte	0x00, 0xf0, 0x61, 0x04


	//----- nvinfo : EIATTR_SPARSE_MMA_MASK
	.align		4
.L_3879:
        /*0018*/ 	.byte	0x03, 0x50
        /*001a*/ 	.short	0x0000


	//----- nvinfo : EIATTR_MAXREG_COUNT
	.align		4
        /*001c*/ 	.byte	0x03, 0x1b
        /*001e*/ 	.short	0x00ff


	//----- nvinfo : EIATTR_NUM_BARRIERS
	.align		4
        /*0020*/ 	.byte	0x02, 0x4c
        /*0022*/ 	.byte	0x01
	.zero		1


	//----- nvinfo : EIATTR_MERCURY_ISA_VERSION
	.align		4
        /*0024*/ 	.byte	0x03, 0x5f
        /*0026*/ 	.short	0x0101


	//----- nvinfo : EIATTR_COOP_GROUP_MASK_REGIDS
	.align		4
        /*0028*/ 	.byte	0x04, 0x29
        /*002a*/ 	.short	(.L_3881 - .L_3880)


	//   ....[0]....
.L_3880:
        /*002c*/ 	.word	0xffffffff


	//   ....[1]....
        /*0030*/ 	.word	0xffffffff


	//   ....[2]....
        /*0034*/ 	.word	0xffffffff


	//   ....[3]....
        /*0038*/ 	.word	0xffffffff


	//   ....[4]....
        /*003c*/ 	.word	0xffffffff


	//   ....[5]....
        /*0040*/ 	.word	0xffffffff


	//   ....[6]....
        /*0044*/ 	.word	0xffffffff


	//   ....[7]....
        /*0048*/ 	.word	0xffffffff


	//   ....[8]....
        /*004c*/ 	.word	0xffffffff


	//   ....[9]....
        /*0050*/ 	.word	0xffffffff


	//   ....[10]....
        /*0054*/ 	.word	0xffffffff


	//   ....[11]....
        /*0058*/ 	.word	0xffffffff


	//----- nvinfo : EIATTR_COOP_GROUP_INSTR_OFFSETS
	.align		4
.L_3881:
        /*005c*/ 	.byte	0x04, 0x28
        /*005e*/ 	.short	(.L_3883 - .L_3882)


	//   ....[0]....
.L_3882:
        /*0060*/ 	.word	0x000017d0


	//   ....[1]....
        /*0064*/ 	.word	0x00001810


	//   ....[2]....
        /*0068*/ 	.word	0x00001840


	//   ....[3]....
        /*006c*/ 	.word	0x00001870


	//   ....[4]....
        /*0070*/ 	.word	0x000018b0


	//   ....[5]....
        /*0074*/ 	.word	0x000018d0


	//   ....[6]....
        /*0078*/ 	.word	0x00001930


	//   ....[7]....
        /*007c*/ 	.word	0x00001950


	//   ....[8]....
        /*0080*/ 	.word	0x000019a0


	//   ....[9]....
        /*0084*/ 	.word	0x000019c0


	//   ....[10]....
        /*0088*/ 	.word	0x00001a50


	//   ....[11]....
        /*008c*/ 	.word	0x00001a60


	//----- nvinfo : EIATTR_VRC_CTA_INIT_COUNT
	.align		4
.L_3883:
        /*0090*/ 	.byte	0x02, 0x4a
	.zero		1
	.zero		1


	//----- nvinfo : EIATTR_EXIT_INSTR_OFFSETS
	.align		4
        /*0094*/ 	.byte	0x04, 0x1c
        /*0096*/ 	.short	(.L_3885 - .L_3884)


	//   ....[0]....
.L_3884:
        /*0098*/ 	.word	0x00000460


	//   ....[1]....
        /*009c*/ 	.word	0x00002170


	//----- nvinfo : EIATTR_MAX_THREADS
	.align		4
.L_3885:
        /*00a0*/ 	.byte	0x04, 0x05
        /*00a2*/ 	.short	(.L_3887 - .L_3886)
.L_3886:
        /*00a4*/ 	.word	0x00000020
        /*00a8*/ 	.word	0x00000001
        /*00ac*/ 	.word	0x00000001


	//----- nvinfo : EIATTR_CRS_STACK_SIZE
	.align		4
.L_3887:
        /*00b0*/ 	.byte	0x04, 0x1e
        /*00b2*/ 	.short	(.L_3889 - .L_3888)
.L_3888:
        /*00b4*/ 	.word	0x00000000


	//----- nvinfo : EIATTR_CBANK_PARAM_SIZE
	.align		4
.L_3889:
        /*00b8*/ 	.byte	0x03, 0x19
        /*00ba*/ 	.short	0x0118


	//----- nvinfo : EIATTR_PARAM_CBANK
	.align		4
        /*00bc*/ 	.byte	0x04, 0x0a
        /*00be*/ 	.short	(.L_3891 - .L_3890)
	.align		4
.L_3890:
        /*00c0*/ 	.word	index@(.nv.constant0._Z25selective_scan_fwd_kernelI32Selective_Scan_fwd_kernel_traitsILi32ELi4ELi1ELb1ELb1ELb0ELb1EN3c108BFloat16EfEEv13SSMParamsBase)
        /*00c4*/ 	.short	0x0380
        /*00c6*/ 	.short	0x0118


	//----- nvinfo : EIATTR_SW_WAR
	.align		4
.L_3891:
        /*00c8*/ 	.byte	0x04, 0x36
        /*00ca*/ 	.short	(.L_3893 - .L_3892)
.L_3892:
        /*00cc*/ 	.word	0x00000008
.L_3893:


//--------------------- .nv.info._Z25selective_scan_fwd_kernelI32Selective_Scan_fwd_kernel_traitsILi32ELi4ELi1ELb1ELb1ELb1ELb0EN3c108BFloat16EfEEv13SSMParamsBase --------------------------
	.section	.nv.info._Z25selective_scan_fwd_kernelI32Selective_Scan_fwd_kernel_traitsILi32ELi4ELi1ELb1ELb1ELb1ELb0EN3c108BFloat16EfEEv13SSMParamsBase,"",@"SHT_CUDA_INFO"
	.sectionflags	@""
	.align	4


	//----- nvinfo : EIATTR_CUDA_API_VERSION
	.align		4
        /*0000*/ 	.byte	0x04, 0x37
        /*0002*/ 	.short	(.L_3895 - .L_3894)
.L_3894:
        /*0004*/ 	.word	0x00000082


	//----- nvinfo : EIATTR_KPARAM_INFO
	.align		4
.L_3895:
        /*0008*/ 	.byte	0x04, 0x17
        /*000a*/ 	.short	(.L_3897 - .L_3896)
.L_3896:
        /*000c*/ 	.word	0x00000000
        /*0010*/ 	.short	0x0000
        /*0012*/ 	.short	0x0000
        /*0014*/ 	.byte	0x00, 0xf0, 0x61, 0x04


	//----- nvinfo : EIATTR_SPARSE_MMA_MASK
	.align		4
.L_3897:
        /*0018*/ 	.byte	0x03, 0x50
        /*001a*/ 	.short	0x0000


	//----- nvinfo : EIATTR_MAXREG_COUNT
	.align		4
        /*001c*/ 	.byte	0x03, 0x1b
        /*001e*/ 	.short	0x00ff


	//----- nvinfo : EIATTR_NUM_BARRIERS
	.align		4
        /*0020*/ 	.byte	0x02, 0x4c
        /*0022*/ 	.byte	0x01
	.zero		1


	//----- nvinfo : EIATTR_MERCURY_ISA_VERSION
	.align		4
        /*0024*/ 	.byte	0x03, 0x5f
        /*0026*/ 	.short	0x0101


	//----- nvinfo : EIATTR_COOP_GROUP_MASK_REGIDS
	.align		4
        /*0028*/ 	.byte	0x04, 0x29
        /*002a*/ 	.short	(.L_3899 - .L_3898)


	//   ....[0]....
.L_3898:
        /*002c*/ 	.word	0xffffffff


	//   ....[1]....
        /*0030*/ 	.word	0xffffffff


	//   ....[2]....
        /*0034*/ 	.word	0xffffffff


	//   ....[3]....
        /*0038*/ 	.word	0xffffffff


	//   ....[4]....
        /*003c*/ 	.word	0xffffffff


	//   ....[5]....
        /*0040*/ 	.word	0xffffffff


	//   ....[6]....
        /*0044*/ 	.word	0xffffffff


	//   ....[7]....
        /*0048*/ 	.word	0xffffffff


	//   ....[8]....
        /*004c*/ 	.word	0xffffffff


	//   ....[9]....
        /*0050*/ 	.word	0xffffffff


	//   ....[10]....
        /*0054*/ 	.word	0xffffffff


	//   ....[11]....
        /*0058*/ 	.word	0xffffffff


	//----- nvinfo : EIATTR_COOP_GROUP_INSTR_OFFSETS
	.align		4
.L_3899:
        /*005c*/ 	.byte	0x04, 0x28
        /*005e*/ 	.short	(.L_3901 - .L_3900)


	//   ....[0]....
.L_3900:
        /*0060*/ 	.word	0x00001730


	//   ....[1]....
        /*0064*/ 	.word	0x00001770


	//   ....[2]....
        /*0068*/ 	.word	0x000017a0


	//   ....[3]....
        /*006c*/ 	.word	0x000017d0


	//   ....[4]....
        /*0070*/ 	.word	0x00001800


	//   ....[5]....
        /*0074*/ 	.word	0x00001830


	//   ....[6]....
        /*0078*/ 	.word	0x00001890


	//   ....[7]....
        /*007c*/ 	.word	0x000018b0


	//   ....[8]....
        /*0080*/ 	.word	0x00001910


	//   ....[9]....
        /*0084*/ 	.word	0x00001920


	//   ....[10]....
        /*0088*/ 	.word	0x000019b0


	//   ....[11]....
        /*008c*/ 	.word	0x000019c0


	//----- nvinfo : EIATTR_VRC_CTA_INIT_COUNT
	.align		4
.L_3901:
        /*0090*/ 	.byte	0x02, 0x4a
	.zero		1
	.zero		1


	//----- nvinfo : EIATTR_EXIT_INSTR_OFFSETS
	.align		4
        /*0094*/ 	.byte	0x04, 0x1c
        /*0096*/ 	.short	(.L_3903 - .L_3902)


	//   ....[0]....
.L_3902:
        /*0098*/ 	.word	0x000003f0


	//   ....[1]....
        /*009c*/ 	.word	0x00001e20


	//----- nvinfo : EIATTR_MAX_THREADS
	.align		4
.L_3903:
        /*00a0*/ 	.byte	0x04, 0x05
        /*00a2*/ 	.short	(.L_3905 - .L_3904)
.L_3904:
        /*00a4*/ 	.word	0x00000020
        /*00a8*/ 	.word	0x00000001
        /*00ac*/ 	.word	0x00000001


	//----- nvinfo : EIATTR_CRS_STACK_SIZE
	.align		4
.L_3905:
        /*00b0*/ 	.byte	0x04, 0x1e
        /*00b2*/ 	.short	(.L_3907 - .L_3906)
.L_3906:
        /*00b4*/ 	.word	0x00000000


	//----- nvinfo : EIATTR_CBANK_PARAM_SIZE
	.align		4
.L_3907:
        /*00b8*/ 	.byte	0x03, 0x19
        /*00ba*/ 	.short	0x0118


	//----- nvinfo : EIATTR_PARAM_CBANK
	.align		4
        /*00bc*/ 	.byte	0x04, 0x0a
        /*00be*/ 	.short	(.L_3909 - .L_3908)
	.align		4
.L_3908:
        /*00c0*/ 	.word	index@(.nv.constant0._Z25selective_scan_fwd_kernelI32Selective_Scan_fwd_kernel_traitsILi32ELi4ELi1ELb1ELb1ELb1ELb0EN3c108BFloat16EfEEv13SSMParamsBase)
        /*00c4*/ 	.short	0x0380
        /*00c6*/ 	.short	0x0118


	//----- nvinfo : EIATTR_SW_WAR
	.align		4
.L_3909:
        /*00c8*/ 	.byte	0x04, 0x36
        /*00ca*/ 	.short	(.L_3911 - .L_3910)
.L_3910:
        /*00cc*/ 	.word	0x00000008
.L_3911:


//--------------------- .nv.info._Z25selective_scan_fwd_kernelI32Selective_Scan_fwd_kernel_traitsILi32ELi4ELi1ELb1ELb1ELb1ELb1EN3c108BFloat16EfEEv13SSMParamsBase --------------------------
	.section	.nv.info._Z25selective_scan_fwd_kernelI32Selective_Scan_fwd_kernel_traitsILi32ELi4ELi1ELb1ELb1ELb1ELb1EN3c108BFloat16EfEEv13SSMParamsBase,"",@"SHT_CUDA_INFO"
	.sectionflags	@""
	.align	4


	//----- nvinfo : EIATTR_CUDA_API_VERSION
	.align		4
        /*0000*/ 	.byte	0x04, 0x37
        /*0002*/ 	.short	(.L_3913 - .L_3912)
.L_3912:
        /*0004*/ 	.word	0x00000082


	//----- nvinfo : EIATTR_KPARAM_INFO
	.align		4
.L_3913:
        /*0008*/ 	.byte	0x04, 0x17
        /*000a*/ 	.short	(.L_3915 - .L_3914)
.L_3914:
        /*000c*/ 	.word	0x00000000
        /*0010*/ 	.short	0x0000
        /*0012*/ 	.short	0x0000
        /*0014*/ 	.byte	0x00, 0xf0, 0x61, 0x04


	//----- nvinfo : EIATTR_SPARSE_MMA_MASK
	.align		4
.L_3915:
        /*0018*/ 	.byte	0x03, 0x50
        /*001a*/ 	.short	0x0000


	//----- nvinfo : EIATTR_MAXREG_COUNT
	.align		4
        /*001c*/ 	.byte	0x03, 0x1b
        /*001e*/ 	.short	0x00ff


	//----- nvinfo : EIATTR_NUM_BARRIERS
	.align		4
        /*0020*/ 	.byte	0x02, 0x4c
        /*0022*/ 	.byte	0x01
	.zero		1


	//----- nvinfo : EIATTR_MERCURY_ISA_VERSION
	.align		4
        /*0024*/ 	.byte	0x03, 0x5f
        /*0026*/ 	.short	0x0101


	//----- nvinfo : EIATTR_COOP_GROUP_MASK_REGIDS
	.align		4
        /*0028*/ 	.byte	0x04, 0x29
        /*002a*/ 	.short	(.L_3917 - .L_3916)


	//   ....[0]....
.L_3916:
        /*002c*/ 	.word	0xffffffff


	//   ....[1]....
        /*0030*/ 	.word	0xffffffff


	//   ....[2]....
        /*0034*/ 	.word	0xffffffff


	//   ....[3]....
        /*0038*/ 	.word	0xffffffff


	//   ....[4]....
        /*003c*/ 	.word	0xffffffff


	//   ....[5]....
        /*0040*/ 	.word	0xffffffff


	//   ....[6]....
        /*0044*/ 	.word	0xffffffff


	//   ....[7]....
        /*0048*/ 	.word	0xffffffff


	//   ....[8]....
        /*004c*/ 	.word	0xffffffff


	//   ....[9]....
        /*0050*/ 	.word	0xffffffff


	//   ....[10]....
        /*0054*/ 	.word	0xffffffff


	//   ....[11]....
        /*0058*/ 	.word	0xffffffff


	//----- nvinfo : EIATTR_COOP_GROUP_INSTR_OFFSETS
	.align		4
.L_3917:
        /*005c*/ 	.byte	0x04, 0x28
        /*005e*/ 	.short	(.L_3919 - .L_3918)


	//   ....[0]....
.L_3918:
        /*0060*/ 	.word	0x000017c0


	//   ....[1]....
        /*0064*/ 	.word	0x00001800


	//   ....[2]....
        /*0068*/ 	.word	0x00001850


	//   ....[3]....
        /*006c*/ 	.word	0x00001890


	//   ....[4]....
        /*0070*/ 	.word	0x000018c0


	//   ....[5]....
        /*0074*/ 	.word	0x000018f0


	//   ....[6]....
        /*0078*/ 	.word	0x00001940


	//   ....[7]....
        /*007c*/ 	.word	0x00001950


	//   ....[8]....
        /*0080*/ 	.word	0x000019a0


	//   ....[9]....
        /*0084*/ 	.word	0x000019b0


	//   ....[10]....
        /*0088*/ 	.word	0x00001a40


	//   ....[11]....
        /*008c*/ 	.word	0x00001a60


	//----- nvinfo : EIATTR_VRC_CTA_INIT_COUNT
	.align		4
.L_3919:
        /*0090*/ 	.byte	0x02, 0x4a
	.zero		1
	.zero		1


	//----- nvinfo : EIATTR_EXIT_INSTR_OFFSETS
	.align		4
        /*0094*/ 	.byte	0x04, 0x1c
        /*0096*/ 	.short	(.L_3921 - .L_3920)


	//   ....[0]....
.L_3920:
        /*0098*/ 	.word	0x000004c0


	//   ....[1]....
        /*009c*/ 	.word	0x000021e0


	//----- nvinfo : EIATTR_MAX_THREADS
	.align		4
.L_3921:
        /*00a0*/ 	.byte	0x04, 0x05
        /*00a2*/ 	.short	(.L_3923 - .L_3922)
.L_3922:
        /*00a4*/ 	.word	0x00000020
        /*00a8*/ 	.word	0x00000001
        /*00ac*/ 	.word	0x00000001


	//----- nvinfo : EIATTR_CRS_STACK_SIZE
	.align		4
.L_3923:
        /*00b0*/ 	.byte	0x04, 0x1e
        /*00b2*/ 	.short	(.L_3925 - .L_3924)
.L_3924:
        /*00b4*/ 	.word	0x00000000


	//----- nvinfo : EIATTR_CBANK_PARAM_SIZE
	.align		4
.L_3925:
        /*00b8*/ 	.byte	0x03, 0x19
        /*00ba*/ 	.short	0x0118


	//----- nvinfo : EIATTR_PARAM_CBANK
	.align		4
        /*00bc*/ 	.byte	0x04, 0x0a
        /*00be*/ 	.short	(.L_3927 - .L_3926)
	.align		4
.L_3926:
        /*00c0*/ 	.word	index@(.nv.constant0._Z25selective_scan_fwd_kernelI32Selective_Scan_fwd_kernel_traitsILi32ELi4ELi1ELb1ELb1ELb1ELb1EN3c108BFloat16EfEEv13SSMParamsBase)
        /*00c4*/ 	.short	0x0380
        /*00c6*/ 	.short	0x0118


	//----- nvinfo : EIATTR_SW_WAR
	.align		4
.L_3927:
        /*00c8*/ 	.byte	0x04, 0x36
        /*00ca*/ 	.short	(.L_3929 - .L_3928)
.L_3928:
        /*00cc*/ 	.word	0x00000008
.L_3929:


//--------------------- .nv.callgraph             --------------------------
	.section	.nv.callgraph,"",@"SHT_CUDA_CALLGRAPH"
	.align	4
	.sectionentsize	8
	.align		4
        /*0000*/ 	.word	0x00000000
	.align		4
        /*0004*/ 	.word	0xffffffff
	.align		4
        /*0008*/ 	.word	0x00000000
	.align		4
        /*000c*/ 	.word	0xfffffffe
	.align		4
        /*0010*/ 	.word	0x00000000
	.align		4
        /*0014*/ 	.word	0xfffffffd
	.align		4
        /*0018*/ 	.word	0x00000000
	.align		4
        /*001c*/ 	.word	0xfffffffc


//--------------------- .nv.constant4             --------------------------
	.section	.nv.constant4,"a",@progbits
	.align	8
	.align		8
.nv.constant4:
        /*0000*/ 	.dword	_ZN62_INTERNAL_00950170_26_selective_scan_fwd_bf16_cu_80d2ef76_35464cuda3std3__45__cpo5beginE
	.align		8
        /*0008*/ 	.dword	_ZN62_INTERNAL_00950170_26_selective_scan_fwd_bf16_cu_80d2ef76_35464cuda3std3__45__cpo3endE
	.align		8
        /*0010*/ 	.dword	_ZN62_INTERNAL_00950170_26_selective_scan_fwd_bf16_cu_80d2ef76_35464cuda3std3__45__cpo6cbeginE
	.align		8
        /*0018*/ 	.dword	_ZN62_INTERNAL_00950170_26_selective_scan_fwd_bf16_cu_80d2ef76_35464cuda3std3__45__cpo4cendE
	.align		8
        /*0020*/ 	.dword	_ZN62_INTERNAL_00950170_26_selective_scan_fwd_bf16_cu_80d2ef76_35464cuda3std3__45__cpo6rbeginE
	.align		8
        /*0028*/ 	.dword	_ZN62_INTERNAL_00950170_26_selective_scan_fwd_bf16_cu_80d2ef76_35464cuda3std3__45__cpo4rendE
	.align		8
        /*0030*/ 	.dword	_ZN62_INTERNAL_00950170_26_selective_scan_fwd_bf16_cu_80d2ef76_35464cuda3std3__45__cpo7crbeginE
	.align		8
        /*0038*/ 	.dword	_ZN62_INTERNAL_00950170_26_selective_scan_fwd_bf16_cu_80d2ef76_35464cuda3std3__45__cpo5crendE
	.align		8
        /*0040*/ 	.dword	_ZN62_INTERNAL_00950170_26_selective_scan_fwd_bf16_cu_80d2ef76_35464cuda3std3__464_GLOBAL__N__00950170_26_selective_scan_fwd_bf16_cu_80d2ef76_35466ignoreE
	.align		8
        /*0048*/ 	.dword	_ZN62_INTERNAL_00950170_26_selective_scan_fwd_bf16_cu_80d2ef76_35464cuda3std3__419piecewise_constructE
	.align		8
        /*0050*/ 	.dword	_ZN62_INTERNAL_00950170_26_selective_scan_fwd_bf16_cu_80d2ef76_35464cuda3std3__48in_placeE
	.align		8
        /*0058*/ 	.dword	_ZN62_INTERNAL_00950170_26_selective_scan_fwd_bf16_cu_80d2ef76_35464cuda3std3__420unreachable_sentinelE
	.align		8
        /*0060*/ 	.dword	_ZN62_INTERNAL_00950170_26_selective_scan_fwd_bf16_cu_80d2ef76_35464cuda3std6ranges3__45__cpo4swapE
	.align		8
        /*0068*/ 	.dword	_ZN62_INTERNAL_00950170_26_selective_scan_fwd_bf16_cu_80d2ef76_35464cuda3std6ranges3__45__cpo9iter_moveE
	.align		8
        /*0070*/ 	.dword	_ZN62_INTERNAL_00950170_26_selective_scan_fwd_bf16_cu_80d2ef76_35464cuda3std6ranges3__45__cpo5beginE
	.align		8
        /*0078*/ 	.dword	_ZN62_INTERNAL_00950170_26_selective_scan_fwd_bf16_cu_80d2ef76_35464cuda3std6ranges3__45__cpo3endE
	.align		8
        /*0080*/ 	.dword	_ZN62_INTERNAL_00950170_26_selective_scan_fwd_bf16_cu_80d2ef76_35464cuda3std6ranges3__45__cpo6cbeginE
	.align		8
        /*0088*/ 	.dword	_ZN62_INTERNAL_00950170_26_selective_scan_fwd_bf16_cu_80d2ef76_35464cuda3std6ranges3__45__cpo4cendE
	.align		8
        /*0090*/ 	.dword	_ZN62_INTERNAL_00950170_26_selective_scan_fwd_bf16_cu_80d2ef76_35464cuda3std6ranges3__45__cpo7advanceE
	.align		8
        /*0098*/ 	.dword	_ZN62_INTERNAL_00950170_26_selective_scan_fwd_bf16_cu_80d2ef76_35464cuda3std6ranges3__45__cpo9iter_swapE
	.align		8
        /*00a0*/ 	.dword	_ZN62_INTERNAL_00950170_26_selective_scan_fwd_bf16_cu_80d2ef76_35464cuda3std6ranges3__45__cpo4nextE
	.align		8
        /*00a8*/ 	.dword	_ZN62_INTERNAL_00950170_26_selective_scan_fwd_bf16_cu_80d2ef76_35464cuda3std6ranges3__45__cpo4prevE
	.align		8
        /*00b0*/ 	.dword	_ZN62_INTERNAL_00950170_26_selective_scan_fwd_bf16_cu_80d2ef76_35464cuda3std6ranges3__45__cpo4dataE
	.align		8
        /*00b8*/ 	.dword	_ZN62_INTERNAL_00950170_26_selective_scan_fwd_bf16_cu_80d2ef76_35464cuda3std6ranges3__45__cpo5cdataE
	.align		8
        /*00c0*/ 	.dword	_ZN62_INTERNAL_00950170_26_selective_scan_fwd_bf16_cu_80d2ef76_35464cuda3std6ranges3__45__cpo4sizeE
	.align		8
        /*00c8*/ 	.dword	_ZN62_INTERNAL_00950170_26_selective_scan_fwd_bf16_cu_80d2ef76_35464cuda3std6ranges3__45__cpo5ssizeE
	.align		8
        /*00d0*/ 	.dword	_ZN62_INTERNAL_00950170_26_selective_scan_fwd_bf16_cu_80d2ef76_35464cuda3std6ranges3__45__cpo8distanceE
	.align		8
        /*00d8*/ 	.dword	_ZN62_INTERNAL_00950170_26_selective_scan_fwd_bf16_cu_80d2ef76_35466thrust24THRUST_300001_SM_1030_NS6system6detail10sequential3seqE


//--------------------- .text._Z25selective_scan_fwd_kernelI32Selective_Scan_fwd_kernel_traitsILi128ELi16ELi1ELb0ELb0ELb0ELb0EN3c108BFloat16ENS1_7complexIfEEEEv13SSMParamsBase --------------------------
	.section	.text._Z25selective_scan_fwd_kernelI32Selective_Scan_fwd_kernel_traitsILi128ELi16ELi1ELb0ELb0ELb0ELb0EN3c108BFloat16ENS1_7complexIfEEEEv13SSMParamsBase,"ax",@progbits
	.align	128
        .global         _Z25selective_scan_fwd_kernelI32Selective_Scan_fwd_kernel_traitsILi128ELi16ELi1ELb0ELb0ELb0ELb0EN3c108BFloat16ENS1_7complexIfEEEEv13SSMParamsBase
        .type           _Z25selective_scan_fwd_kernelI32Selective_Scan_fwd_kernel_traitsILi128ELi16ELi1ELb0ELb0ELb0ELb0EN3c108BFloat16ENS1_7complexIfEEEEv13SSMParamsBase,@function
        .size           _Z25selective_scan_fwd_kernelI32Selective_Scan_fwd_kernel_traitsILi128ELi16ELi1ELb0ELb0ELb0ELb0EN3c108BFloat16ENS1_7complexIfEEEEv13SSMParamsBase,(.L_x_4998 - _Z25selective_scan_fwd_kernelI32Selective_Scan_fwd_kernel_traitsILi128ELi16ELi1ELb0ELb0ELb0ELb0EN3c108BFloat16ENS1_7complexIfEEEEv13SSMParamsBase)
        .other          _Z25selective_scan_fwd_kernelI32Selective_Scan_fwd_kernel_traitsILi128ELi16ELi1ELb0ELb0ELb0ELb0EN3c108BFloat16ENS1_7complexIfEEEEv13SSMParamsBase,@"STO_CUDA_ENTRY STV_DEFAULT"
_Z25selective_scan_fwd_kernelI32Selective_Scan_fwd_kernel_traitsILi128ELi16ELi1ELb0ELb0ELb0ELb0EN3c108BFloat16ENS1_7complexIfEEEEv13SSMParamsBase:
.text._Z25selective_scan_fwd_kernelI32Selective_Scan_fwd_kernel_traitsILi128ELi16ELi1ELb0ELb0ELb0ELb0EN3c108BFloat16ENS1_7complexIfEEEEv13SSMParamsBase:
[----:B------:R-:W-:Y:S01]  /*0000*/  LDC R1, c[0x0][0x37c] ;  /* 0x0000df00ff017b82 */ /* 0x000fe20000000800 */
[----:B------:R-:W0:Y:S07]  /*0010*/  LDCU.64 UR4, c[0x0][0x458] ;  /* 0x00008b00ff0477ac */ /* 0x000e2e0008000a00 */
[----:B------:R-:W1:Y:S01]  /*0020*/  S2UR UR30, SR_CTAID.Y ;  /* 0x00000000001e79c3 */ /* 0x000e620000002600 */
[----:B------:R-:W2:Y:S01]  /*0030*/  LDCU.64 UR6, c[0x0][0x470] ;  /* 0x00008e00ff0677ac */ /* 0x000ea20008000a00 */
[----:B------:R-:W3:Y:S01]  /*0040*/  LDCU.64 UR28, c[0x0][0x358] ;  /* 0x00006b00ff1c77ac */ /* 0x000ee20008000a00 */
[----:B------:R-:W4:Y:S05]  /*0050*/  LDCU UR21, c[0x0][0x394] ;  /* 0x00007280ff1577ac */ /* 0x000f2a0008000800 */
[----:B------:R-:W4:Y:S01]  /*0060*/  S2UR UR32, SR_CTAID.X ;  /* 0x00000000002079c3 */ /* 0x000f220000002500 */
[----:B------:R-:W4:Y:S01]  /*0070*/  LDCU.128 UR12, c[0x0][0x3f0] ;  /* 0x00007e00ff0c77ac */ /* 0x000f220008000c00 */
[----:B0-----:R-:W-:-:S02]  /*0080*/  UISETP.NE.U32.AND UP0, UPT, UR4, URZ, UPT ;  /* 0x000000ff0400728c */ /* 0x001fc4000bf05070 */
[----:B--2---:R-:W-:Y:S02]  /*0090*/  UISETP.NE.U32.AND UP1, UPT, UR6, URZ, UPT ;  /* 0x000000ff0600728c */ /* 0x004fe4000bf25070 */
[----:B------:R-:W-:Y:S02]  /*00a0*/  UISETP.NE.AND.EX UP0, UPT, UR5, URZ, UPT, UP0 ;  /* 0x000000ff0500728c */ /* 0x000fe4000bf05300 */
[----:B------:R-:W-:Y:S01]  /*00b0*/  UISETP.NE.AND.EX UP1, UPT, UR7, URZ, UPT, UP1 ;  /* 0x000000ff0700728c */ /* 0x000fe2000bf25310 */
[----:B------:R-:W0:Y:S03]  /*00c0*/  LDCU.128 UR16, c[0x0][0x400] ;  /* 0x00008000ff1077ac */ /* 0x000e260008000c00 */
[----:B------:R-:W-:Y:S02]  /*00d0*/  PLOP3.LUT P0, PT, PT, PT, UP0, 0x80, 0x8 ;  /* 0x000000000008781c */ /* 0x000fe40003f0f008 */
[----:B------:R-:W-:Y:S01]  /*00e0*/  PLOP3.LUT P1, PT, PT, PT, UP1, 0x80, 0x8 ;  /* 0x000000000008781c */ /* 0x000fe20003f2f018 */
[----:B------:R-:W2:Y:S02]  /*00f0*/  LDCU UR20, c[0x0][0x384] ;  /* 0x00007080ff1477ac */ /* 0x000ea40008000800 */
[----:B-1----:R-:W-:-:S02]  /*0100*/  @UP0 ULEA UR4, UP2, UR30, UR4, 0x2 ;  /* 0x000000041e040291 */ /* 0x002fc4000f8410ff */
[----:B------:R-:W-:Y:S02]  /*0110*/  @UP1 ULEA UR6, UP3, UR30, UR6, 0x2 ;  /* 0x000000061e061291 */ /* 0x000fe4000f8610ff */
[----:B------:R-:W-:Y:S02]  /*0120*/  @UP0 ULEA.HI.X UR5, UR30, UR5, URZ, 0x2, UP2 ;  /* 0x000000051e050291 */ /* 0x000fe400090f14ff */
[----:B------:R-:W-:Y:S01]  /*0130*/  @UP1 ULEA.HI.X UR7, UR30, UR7, URZ, 0x2, UP3 ;  /* 0x000000071e071291 */ /* 0x000fe200098f14ff */
[----:B------:R-:W-:Y:S02]  /*0140*/  MOV R2, UR4 ;  /* 0x0000000400027c02 */ /* 0x000fe40008000f00 */
[----:B------:R-:W-:Y:S02]  /*0150*/  MOV R4, UR6 ;  /* 0x0000000600047c02 */ /* 0x000fe40008000f00 */
[----:B------:R-:W-:Y:S02]  /*0160*/  MOV R3, UR5 ;  /* 0x0000000500037c02 */ /* 0x000fe40008000f00 */
[----:B------:R-:W-:-:S03]  /*0170*/  MOV R5, UR7 ;  /* 0x0000000700057c02 */ /* 0x000fc60008000f00 */
[----:B---3--:R1:W5:Y:S01]  /*0180*/  @P0 LDG.E R2, desc[UR28][R2.64] ;  /* 0x0000001c02020981 */ /* 0x008362000c1e1900 */
[----:B----4-:R-:W-:Y:S01]  /*0190*/  UISETP.GE.AND UP0, UPT, UR21, 0x1, UPT ;  /* 0x000000011500788c */ /* 0x010fe2000bf06270 */
[----:B------:R-:W3:Y:S02]  /*01a0*/  LDCU.128 UR4, c[0x0][0x460] ;  /* 0x00008c00ff0477ac */ /* 0x000ee40008000c00 */
[----:B------:R1:W5:Y:S03]  /*01b0*/  @P1 LDG.E R4, desc[UR28][R4.64] ;  /* 0x0000001c04041981 */ /* 0x000366000c1e1900 */
[----:B------:R-:W-:Y:S01]  /*01c0*/  PLOP3.LUT P2, PT, PT, PT, UP0, 0x80, 0x8 ;  /* 0x000000000008781c */ /* 0x000fe20003f4f008 */
[----:B------:R-:W-:-:S12]  /*01d0*/  UIMAD.WIDE.U32 UR8, UR32, UR12, URZ ;  /* 0x0000000c200872a5 */ /* 0x000fd8000f8e00ff */
[----:B0123--:R-:W-:Y:S05]  /*01e0*/  @!P2 EXIT ;  /* 0x000000000000a94d */ /* 0x00ffea0003800000 */
[----:B------:R-:W0:Y:S01]  /*01f0*/  S2R R106, SR_TID.X ;  /* 0x00000000006a7919 */ /* 0x000e220000002100 */
[----:B------:R-:W-:Y:S02]  /*0200*/  UIMAD.WIDE.U32 UR10, UR32, UR16, URZ ;  /* 0x00000010200a72a5 */ /* 0x000fe4000f8e00ff */
[----:B------:R-:W-:Y:S02]  /*0210*/  UIMAD UR9, UR32, UR13, UR9 ;  /* 0x0000000d200972a4 */ /* 0x000fe4000f8e0209 */
[----:B------:R-:W-:Y:S02]  /*0220*/  UIMAD UR11, UR32, UR17, UR11 ;  /* 0x00000011200b72a4 */ /* 0x000fe4000f8e020b */
[----:B------:R-:W-:Y:S01]  /*0230*/  UIMAD.WIDE.U32 UR8, UR30, UR14, UR8 ;  /* 0x0000000e1e0872a5 */ /* 0x000fe2000f8e0008 */
[----:B------:R-:W1:Y:S01]  /*0240*/  LDCU UR12, c[0x0][0x38c] ;  /* 0x00007180ff0c77ac */ /* 0x000e620008000800 */
[----:B------:R-:W-:Y:S02]  /*0250*/  UIMAD.WIDE.U32 UR10, UR30, UR18, UR10 ;  /* 0x000000121e0a72a5 */ /* 0x000fe4000f8e000a */
[----:B------:R-:W-:-:S02]  /*0260*/  UIMAD UR18, UR30, UR15, UR9 ;  /* 0x0000000f1e1272a4 */ /* 0x000fc4000f8e0209 */
[----:B------:R-:W-:Y:S02]  /*0270*/  ULEA UR16, UP0, UR8, UR4, 0x1 ;  /* 0x0000000408107291 */ /* 0x000fe4000f8008ff */
[----:B------:R-:W-:Y:S02]  /*0280*/  ULEA UR17, UP1, UR10, UR6, 0x1 ;  /* 0x000000060a117291 */ /* 0x000fe4000f8208ff */
[----:B------:R-:W-:Y:S02]  /*0290*/  ULEA.HI.X UR18, UR8, UR5, UR18, 0x1, UP0 ;  /* 0x0000000508127291 */ /* 0x000fe400080f0c12 */
[----:B------:R-:W-:Y:S01]  /*02a0*/  UIMAD UR6, UR32, UR20, UR30 ;  /* 0x00000014200672a4 */ /* 0x000fe2000f8e021e */
[----:B------:R-:W-:Y:S01]  /*02b0*/  UMOV UR5, URZ ;  /* 0x000000ff00057c82 */ /* 0x000fe20008000000 */
[----:B-----5:R-:W-:Y:S02]  /*02c0*/  @P1 R2UR UR5, R4 ;  /* 0x00000000040512ca */ /* 0x020fe400000e0000 */
[----:B------:R-:W-:-:S02]  /*02d0*/  UIMAD UR6, UR6, UR21, URZ ;  /* 0x00000015060672a4 */ /* 0x000fc4000f8e02ff */
[----:B------:R-:W-:Y:S01]  /*02e0*/  UIMAD UR19, UR30, UR19, UR11 ;  /* 0x000000131e1372a4 */ /* 0x000fe2000f8e020b */
[----:B------:R-:W-:Y:S01]  /*02f0*/  UMOV UR4, URZ ;  /* 0x000000ff00047c82 */ /* 0x000fe20008000000 */
[----:B0-----:R-:W-:Y:S02]  /*0300*/  SHF.L.U32 R105, R106, 0x4, RZ ;  /* 0x000000046a697819 */ /* 0x001fe400000006ff */
[----:B------:R-:W-:Y:S01]  /*0310*/  ULEA.HI.X UR19, UR10, UR7, UR19, 0x1, UP1 ;  /* 0x000000070a137291 */ /* 0x000fe200088f0c13 */
[----:B------:R-:W-:Y:S01]  /*0320*/  @P0 R2UR UR4, R2 ;  /* 0x00000000020402ca */ /* 0x000fe200000e0000 */
[----:B-1----:R-:W-:Y:S01]  /*0330*/  UIMAD UR7, UR6, UR12, URZ ;  /* 0x0000000c060772a4 */ /* 0x002fe2000f8e02ff */
[----:B------:R-:W-:Y:S02]  /*0340*/  SHF.R.U32.HI R104, RZ, 0x5, R106 ;  /* 0x00000005ff687819 */ /* 0x000fe4000001166a */
[----:B------:R-:W-:Y:S01]  /*0350*/  LOP3.LUT R2, R106, 0x1f, RZ, 0xc0, !PT ;  /* 0x0000001f6a027812 */ /* 0x000fe200078ec0ff */
[----:B------:R-:W-:Y:S01]  /*0360*/  UMOV UR6, URZ ;  /* 0x000000ff00067c82 */ /* 0x000fe20008000000 */
[----:B------:R-:W-:-:S09]  /*0370*/  LOP3.LUT R9, R105, 0x3e00, RZ, 0xc0, !PT ;  /* 0x00003e0069097812 */ /* 0x000fd200078ec0ff */
.L_x_39:
[----:B------:R-:W0:Y:S01]  /*0380*/  LDCU UR8, c[0x0][0x388] ;  /* 0x00007100ff0877ac */ /* 0x000e220008000800 */
[----:B--2---:R-:W-:Y:S02]  /*0390*/  MOV R4, UR16 ;  /* 0x0000001000047c02 */ /* 0x004fe40008000f00 */
[----:B------:R-:W-:Y:S01]  /*03a0*/  MOV R5, UR18 ;  /* 0x0000001200057c02 */ /* 0x000fe20008000f00 */
[----:B------:R-:W-:Y:S01]  /*03b0*/  USHF.L.U32 UR9, UR6, 0xb, URZ ;  /* 0x0000000b06097899 */ /* 0x000fe200080006ff */
[----:B------:R-:W-:Y:S02]  /*03c0*/  LOP3.LUT R21, R9, R2, RZ, 0xfc, !PT ;  /* 0x0000000209157212 */ /* 0x000fe400078efcff */
[----:B------:R-:W-:Y:S02]  /*03d0*/  IADD3 R8, PT, PT, R2, R9, RZ ;  /* 0x0000000902087210 */ /* 0x000fe40007ffe0ff */
[----:B------:R-:W-:Y:S01]  /*03e0*/  PRMT R11, RZ, 0x7610, R11 ;  /* 0x00007610ff0b7816 */ /* 0x000fe2000000000b */
[C---:B------:R-:W-:Y:S01]  /*03f0*/  IMAD.WIDE.U32 R6, R21.reuse, 0x2, R4 ;  /* 0x0000000215067825 */ /* 0x040fe200078e0004 */
[----:B------:R-:W-:-:S02]  /*0400*/  LEA R4, P0, R21, UR17, 0x1 ;  /* 0x0000001115047c11 */ /* 0x000fc4000f8008ff */
[C---:B------:R-:W-:Y:S02]  /*0410*/  IADD3 R30, PT, PT, R8.reuse, 0xe0, RZ ;  /* 0x000000e0081e7810 */ /* 0x040fe40007ffe0ff */
[----:B------:R-:W-:Y:S02]  /*0420*/  IADD3.X R5, PT, PT, RZ, UR19, RZ, P0, !PT ;  /* 0x00000013ff057c10 */ /* 0x000fe400087fe4ff */
[----:B------:R-:W-:Y:S01]  /*0430*/  PRMT R14, RZ, 0x7610, R14 ;  /* 0x00007610ff0e7816 */ /* 0x000fe2000000000e */
[----:B0-----:R-:W-:Y:S01]  /*0440*/  UIADD3 UR33, UPT, UPT, -UR9, UR8, URZ ;  /* 0x0000000809217290 */ /* 0x001fe2000fffe1ff */
[C---:B------:R-:W-:Y:S02]  /*0450*/  IADD3 R34, PT, PT, R8.reuse, 0x100, RZ ;  /* 0x0000010008227810 */ /* 0x040fe40007ffe0ff */
[C---:B------:R-:W-:Y:S02]  /*0460*/  IADD3 R38, PT, PT, R8.reuse, 0xc0, RZ ;  /* 0x000000c008267810 */ /* 0x040fe40007ffe0ff */
[----:B------:R-:W-:-:S02]  /*0470*/  IADD3 R28, PT, PT, R8, 0xa0, RZ ;  /* 0x000000a0081c7810 */ /* 0x000fc40007ffe0ff */
[----:B------:R-:W-:Y:S01]  /*0480*/  ISETP.GE.AND P0, PT, R21, UR33, PT ;  /* 0x0000002115007c0c */ /* 0x000fe2000bf06270 */
[----:B------:R-:W-:Y:S01]  /*0490*/  BAR.SYNC.DEFER_BLOCKING 0x0 ;  /* 0x0000000000007b1d */ /* 0x000fe20000010000 */
[C---:B------:R-:W-:Y:S02]  /*04a0*/  IADD3 R36, PT, PT, R8.reuse, 0x80, RZ ;  /* 0x0000008008247810 */ /* 0x040fe40007ffe0ff */
[C---:B------:R-:W-:Y:S02]  /*04b0*/  IADD3 R24, PT, PT, R8.reuse, 0x20, RZ ;  /* 0x0000002008187810 */ /* 0x040fe40007ffe0ff */
[C---:B------:R-:W-:Y:S02]  /*04c0*/  IADD3 R26, PT, PT, R8.reuse, 0x60, RZ ;  /* 0x00000060081a7810 */ /* 0x040fe40007ffe0ff */
[----:B------:R-:W-:Y:S02]  /*04d0*/  IADD3 R42, PT, PT, R8, 0x40, RZ ;  /* 0x00000040082a7810 */ /* 0x000fe40007ffe0ff */
[----:B------:R-:W-:-:S02]  /*04e0*/  ISETP.GE.AND P1, PT, R38, UR33, PT ;  /* 0x0000002126007c0c */ /* 0x000fc4000bf26270 */
[----:B------:R-:W-:Y:S02]  /*04f0*/  ISETP.GE.AND P2, PT, R28, UR33, PT ;  /* 0x000000211c007c0c */ /* 0x000fe4000bf46270 */
[----:B------:R-:W-:Y:S02]  /*0500*/  ISETP.GE.AND P3, PT, R36, UR33, PT ;  /* 0x0000002124007c0c */ /* 0x000fe4000bf66270 */
[----:B------:R-:W-:Y:S02]  /*0510*/  ISETP.GE.AND P6, PT, R24, UR33, PT ;  /* 0x0000002118007c0c */ /* 0x000fe4000bfc6270 */
[----:B------:R-:W-:Y:S02]  /*0520*/  ISETP.GE.AND P4, PT, R26, UR33, PT ;  /* 0x000000211a007c0c */ /* 0x000fe4000bf86270 */
[----:B------:R-:W-:Y:S02]  /*0530*/  ISETP.GE.AND P5, PT, R42, UR33, PT ;  /* 0x000000212a007c0c */ /* 0x000fe4000bfa6270 */
[----:B------:R-:W-:-:S02]  /*0540*/  PRMT R19, RZ, 0x7610, R19 ;  /* 0x00007610ff137816 */ /* 0x000fc40000000013 */
[----:B------:R-:W-:Y:S01]  /*0550*/  PRMT R17, RZ, 0x7610, R17 ;  /* 0x00007610ff117816 */ /* 0x000fe20000000011 */
[----:B------:R-:W2:Y:S01]  /*0560*/  @!P0 LDG.E.U16 R11, desc[UR28][R6.64] ;  /* 0x0000001c060b8981 */ /* 0x000ea2000c1e1500 */
[----:B------:R-:W-:Y:S02]  /*0570*/  ISETP.GE.AND P0, PT, R30, UR33, PT ;  /* 0x000000211e007c0c */ /* 0x000fe4000bf06270 */
[----:B------:R-:W-:Y:S02]  /*0580*/  PRMT R12, RZ, 0x7610, R12 ;  /* 0x00007610ff0c7816 */ /* 0x000fe4000000000c */
[----:B------:R-:W-:Y:S01]  /*0590*/  PRMT R15, RZ, 0x7610, R15 ;  /* 0x00007610ff0f7816 */ /* 0x000fe2000000000f */
[----:B------:R-:W3:Y:S01]  /*05a0*/  @!P1 LDG.E.U16 R17, desc[UR28][R6.64+0x180] ;  /* 0x0001801c06119981 */ /* 0x000ee2000c1e1500 */
[----:B------:R-:W-:Y:S02]  /*05b0*/  IADD3 R22, PT, PT, R8, 0x120, RZ ;  /* 0x0000012008167810 */ /* 0x000fe40007ffe0ff */
[----:B------:R-:W-:Y:S01]  /*05c0*/  PRMT R2, RZ, 0x7610, R2 ;  /* 0x00007610ff027816 */ /* 0x000fe20000000002 */
[----:B------:R-:W4:Y:S01]  /*05d0*/  @!P2 LDG.E.U16 R12, desc[UR28][R6.64+0x140] ;  /* 0x0001401c060ca981 */ /* 0x000f22000c1e1500 */
[----:B------:R-:W-:-:S02]  /*05e0*/  PRMT R10, RZ, 0x7610, R10 ;  /* 0x00007610ff0a7816 */ /* 0x000fc4000000000a */
[----:B------:R-:W-:Y:S01]  /*05f0*/  IADD3 R29, PT, PT, R8, 0x140, RZ ;  /* 0x00000140081d7810 */ /* 0x000fe20007ffe0ff */
[----:B------:R-:W5:Y:S01]  /*0600*/  @!P0 LDG.E.U16 R14, desc[UR28][R6.64+0x1c0] ;  /* 0x0001c01c060e8981 */ /* 0x000f62000c1e1500 */
[----:B------:R-:W-:Y:S02]  /*0610*/  ISETP.GE.AND P0, PT, R34, UR33, PT ;  /* 0x0000002122007c0c */ /* 0x000fe4000bf06270 */
[----:B------:R-:W-:Y:S01]  /*0620*/  PRMT R13, RZ, 0x7610, R13 ;  /* 0x00007610ff0d7816 */ /* 0x000fe2000000000d */
[----:B------:R-:W3:Y:S01]  /*0630*/  @!P3 LDG.E.U16 R15, desc[UR28][R6.64+0x100] ;  /* 0x0001001c060fb981 */ /* 0x000ee2000c1e1500 */
[C---:B------:R-:W-:Y:S02]  /*0640*/  IADD3 R31, PT, PT, R8.reuse, 0x160, RZ ;  /* 0x00000160081f7810 */ /* 0x040fe40007ffe0ff */
[C---:B------:R-:W-:Y:S01]  /*0650*/  IADD3 R33, PT, PT, R8.reuse, 0x180, RZ ;  /* 0x0000018008217810 */ /* 0x040fe20007ffe0ff */
[----:B------:R-:W4:Y:S01]  /*0660*/  @!P6 LDG.E.U16 R2, desc[UR28][R6.64+0x40] ;  /* 0x0000401c0602e981 */ /* 0x000f22000c1e1500 */
[----:B------:R-:W-:-:S02]  /*0670*/  IADD3 R35, PT, PT, R8, 0x1a0, RZ ;  /* 0x000001a008237810 */ /* 0x000fc40007ffe0ff */
[----:B------:R-:W-:Y:S01]  /*0680*/  IADD3 R37, PT, PT, R8, 0x1c0, RZ ;  /* 0x000001c008257810 */ /* 0x000fe20007ffe0ff */
[----:B------:R-:W5:Y:S01]  /*0690*/  @!P4 LDG.E.U16 R10, desc[UR28][R6.64+0xc0] ;  /* 0x0000c01c060ac981 */ /* 0x000f62000c1e1500 */
[----:B------:R-:W-:Y:S02]  /*06a0*/  ISETP.GE.AND P1, PT, R29, UR33, PT ;  /* 0x000000211d007c0c */ /* 0x000fe4000bf26270 */
[----:B------:R-:W-:Y:S01]  /*06b0*/  PRMT R16, RZ, 0x7610, R16 ;  /* 0x00007610ff107816 */ /* 0x000fe20000000010 */
[----:B------:R-:W3:Y:S01]  /*06c0*/  @!P0 LDG.E.U16 R19, desc[UR28][R6.64+0x200] ;  /* 0x0002001c06138981 */ /* 0x000ee2000c1e1500 */
[----:B------:R-:W-:Y:S02]  /*06d0*/  ISETP.GE.AND P0, PT, R22, UR33, PT ;  /* 0x0000002116007c0c */ /* 0x000fe4000bf06270 */
[----:B------:R-:W-:Y:S01]  /*06e0*/  ISETP.GE.AND P2, PT, R31, UR33, PT ;  /* 0x000000211f007c0c */ /* 0x000fe2000bf46270 */
[----:B------:R-:W5:Y:S01]  /*06f0*/  @!P5 LDG.E.U16 R13, desc[UR28][R6.64+0x80] ;  /* 0x0000801c060dd981 */ /* 0x000f62000c1e1500 */
[----:B------:R-:W-:-:S02]  /*0700*/  ISETP.GE.AND P3, PT, R33, UR33, PT ;  /* 0x0000002121007c0c */ /* 0x000fc4000bf66270 */
[----:B------:R-:W-:Y:S02]  /*0710*/  ISETP.GE.AND P4, PT, R35, UR33, PT ;  /* 0x0000002123007c0c */ /* 0x000fe4000bf86270 */
[----:B------:R-:W-:Y:S02]  /*0720*/  ISETP.GE.AND P5, PT, R37, UR33, PT ;  /* 0x0000002125007c0c */ /* 0x000fe4000bfa6270 */
[----:B------:R-:W-:Y:S02]  /*0730*/  PRMT R23, RZ, 0x7610, R23 ;  /* 0x00007610ff177816 */ /* 0x000fe40000000017 */
[----:B------:R-:W-:Y:S01]  /*0740*/  PRMT R18, RZ, 0x7610, R18 ;  /* 0x00007610ff127816 */ /* 0x000fe20000000012 */
[----:B------:R-:W3:Y:S01]  /*0750*/  @!P0 LDG.E.U16 R16, desc[UR28][R6.64+0x240] ;  /* 0x0002401c06108981 */ /* 0x000ee2000c1e1500 */
[----:B------:R-:W-:Y:S02]  /*0760*/  PRMT R25, RZ, 0x7610, R25 ;  /* 0x00007610ff197816 */ /* 0x000fe40000000019 */
[----:B------:R-:W-:Y:S01]  /*0770*/  PRMT R20, RZ, 0x7610, R20 ;  /* 0x00007610ff147816 */ /* 0x000fe20000000014 */
[----:B------:R-:W3:Y:S01]  /*0780*/  @!P1 LDG.E.U16 R23, desc[UR28][R6.64+0x280] ;  /* 0x0002801c06179981 */ /* 0x000ee2000c1e1500 */
[----:B------:R-:W-:-:S02]  /*0790*/  PRMT R27, RZ, 0x7610, R27 ;  /* 0x00007610ff1b7816 */ /* 0x000fc4000000001b */
[----:B------:R-:W-:Y:S01]  /*07a0*/  IADD3 R8, PT, PT, R8, 0x1e0, RZ ;  /* 0x000001e008087810 */ /* 0x000fe20007ffe0ff */
[----:B------:R-:W3:Y:S03]  /*07b0*/  @!P2 LDG.E.U16 R18, desc[UR28][R6.64+0x2c0] ;  /* 0x0002c01c0612a981 */ /* 0x000ee6000c1e1500 */
[----:B------:R-:W-:Y:S01]  /*07c0*/  ISETP.GE.AND P6, PT, R8, UR33, PT ;  /* 0x0000002108007c0c */ /* 0x000fe2000bfc6270 */
[----:B------:R-:W3:Y:S04]  /*07d0*/  @!P3 LDG.E.U16 R25, desc[UR28][R6.64+0x300] ;  /* 0x0003001c0619b981 */ /* 0x000ee8000c1e1500 */
[----:B------:R-:W3:Y:S04]  /*07e0*/  @!P4 LDG.E.U16 R20, desc[UR28][R6.64+0x340] ;  /* 0x0003401c0614c981 */ /* 0x000ee8000c1e1500 */
[----:B------:R-:W3:Y:S01]  /*07f0*/  @!P5 LDG.E.U16 R27, desc[UR28][R6.64+0x380] ;  /* 0x0003801c061bd981 */ /* 0x000ee2000c1e1500 */
[----:B------:R-:W-:-:S06]  /*0800*/  PRMT R22, RZ, 0x7610, R22 ;  /* 0x00007610ff167816 */ /* 0x000fcc0000000016 */
[----:B------:R0:W3:Y:S01]  /*0810*/  @!P6 LDG.E.U16 R22, desc[UR28][R6.64+0x3c0] ;  /* 0x0003c01c0616e981 */ /* 0x0000e2000c1e1500 */
[----:B------:R-:W1:Y:S01]  /*0820*/  S2R R103, SR_LANEID ;  /* 0x0000000000677919 */ /* 0x000e620000000000 */
[----:B------:R-:W0:Y:S01]  /*0830*/  S2UR UR26, SR_CgaCtaId ;  /* 0x00000000001a79c3 */ /* 0x000e220000008800 */
[----:B------:R-:W-:Y:S02]  /*0840*/  UMOV UR8, 0x400 ;  /* 0x0000040000087882 */ /* 0x000fe40000000000 */
[----:B0-----:R-:W-:Y:S01]  /*0850*/  ULEA UR26, UR26, UR8, 0x18 ;  /* 0x000000081a1a7291 */ /* 0x001fe2000f8ec0ff */
[----:B-1----:R-:W-:-:S04]  /*0860*/  IADD3 R8, PT, PT, R9, R103, RZ ;  /* 0x0000006709087210 */ /* 0x002fc80007ffe0ff */
[C---:B------:R-:W-:Y:S02]  /*0870*/  IADD3 R7, PT, PT, R8.reuse, 0x60, RZ ;  /* 0x0000006008077810 */ /* 0x040fe40007ffe0ff */
[CC--:B------:R-:W-:Y:S02]  /*0880*/  LEA.HI.SX32 R102, R8.reuse, R8.reuse, 0x1b ;  /* 0x0000000808667211 */ /* 0x0c0fe400078fdaff */
[----:B------:R-:W-:Y:S02]  /*0890*/  IADD3 R9, PT, PT, R8, 0x20, RZ ;  /* 0x0000002008097810 */ /* 0x000fe40007ffe0ff */
[-C--:B------:R-:W-:Y:S02]  /*08a0*/  LEA.HI.SX32 R7, R7, R8.reuse, 0x1b ;  /* 0x0000000807077211 */ /* 0x080fe400078fdaff */
[----:B------:R-:W-:Y:S02]  /*08b0*/  LEA R102, R102, UR26, 0x1 ;  /* 0x0000001a66667c11 */ /* 0x000fe4000f8e08ff */
[----:B------:R-:W-:-:S02]  /*08c0*/  LEA.HI.SX32 R9, R9, R8, 0x1b ;  /* 0x0000000809097211 */ /* 0x000fc400078fdaff */
[C---:B------:R-:W-:Y:S02]  /*08d0*/  IADD3 R29, PT, PT, R8.reuse, 0x40, RZ ;  /* 0x00000040081d7810 */ /* 0x040fe40007ffe0ff */
[C---:B------:R-:W-:Y:S02]  /*08e0*/  IADD3 R31, PT, PT, R8.reuse, 0x80, RZ ;  /* 0x00000080081f7810 */ /* 0x040fe40007ffe0ff */
[----:B------:R-:W-:Y:S02]  /*08f0*/  LEA R99, R7, UR26, 0x1 ;  /* 0x0000001a07637c11 */ /* 0x000fe4000f8e08ff */
[----:B------:R-:W-:Y:S02]  /*0900*/  LEA R101, R9, UR26, 0x1 ;  /* 0x0000001a09657c11 */ /* 0x000fe4000f8e08ff */
[C---:B------:R-:W-:Y:S02]  /*0910*/  IADD3 R7, PT, PT, R8.reuse, 0xc0, RZ ;  /* 0x000000c008077810 */ /* 0x040fe40007ffe0ff */
[----:B------:R-:W-:-:S02]  /*0920*/  IADD3 R9, PT, PT, R8, 0xe0, RZ ;  /* 0x000000e008097810 */ /* 0x000fc40007ffe0ff */
[-C--:B------:R-:W-:Y:S02]  /*0930*/  LEA.HI.SX32 R29, R29, R8.reuse, 0x1b ;  /* 0x000000081d1d7211 */ /* 0x080fe400078fdaff */
[----:B------:R-:W-:Y:S02]  /*0940*/  IADD3 R33, PT, PT, R8, 0xa0, RZ ;  /* 0x000000a008217810 */ /* 0x000fe40007ffe0ff */
[-C--:B------:R-:W-:Y:S02]  /*0950*/  LEA.HI.SX32 R31, R31, R8.reuse, 0x1b ;  /* 0x000000081f1f7211 */ /* 0x080fe400078fdaff */
[-C--:B------:R-:W-:Y:S02]  /*0960*/  LEA.HI.SX32 R7, R7, R8.reuse, 0x1b ;  /* 0x0000000807077211 */ /* 0x080fe400078fdaff */
[----:B------:R-:W-:Y:S02]  /*0970*/  LEA.HI.SX32 R9, R9, R8, 0x1b ;  /* 0x0000000809097211 */ /* 0x000fe400078fdaff */
[----:B------:R-:W-:-:S02]  /*0980*/  LEA R100, R29, UR26, 0x1 ;  /* 0x0000001a1d647c11 */ /* 0x000fc4000f8e08ff */
[----:B------:R-:W-:Y:S02]  /*0990*/  LEA.HI.SX32 R33, R33, R8, 0x1b ;  /* 0x0000000821217211 */ /* 0x000fe400078fdaff */
[----:B------:R-:W-:Y:S02]  /*09a0*/  LEA R98, R31, UR26, 0x1 ;  /* 0x0000001a1f627c11 */ /* 0x000fe4000f8e08ff */
[C---:B------:R-:W-:Y:S02]  /*09b0*/  IADD3 R29, PT, PT, R8.reuse, 0x120, RZ ;  /* 0x00000120081d7810 */ /* 0x040fe40007ffe0ff */
[----:B------:R-:W-:Y:S02]  /*09c0*/  IADD3 R31, PT, PT, R8, 0x140, RZ ;  /* 0x00000140081f7810 */ /* 0x000fe40007ffe0ff */
[----:B------:R-:W-:Y:S02]  /*09d0*/  LEA R96, R7, UR26, 0x1 ;  /* 0x0000001a07607c11 */ /* 0x000fe4000f8e08ff */
[----:B------:R-:W-:-:S02]  /*09e0*/  LEA R95, R9, UR26, 0x1 ;  /* 0x0000001a095f7c11 */ /* 0x000fc4000f8e08ff */
[C---:B------:R-:W-:Y:S02]  /*09f0*/  IADD3 R7, PT, PT, R8.reuse, 0x160, RZ ;  /* 0x0000016008077810 */ /* 0x040fe40007ffe0ff */
[----:B------:R-:W-:Y:S02]  /*0a00*/  IADD3 R9, PT, PT, R8, 0x180, RZ ;  /* 0x0000018008097810 */ /* 0x000fe40007ffe0ff */
[----:B------:R-:W-:Y:S02]  /*0a10*/  LEA R97, R33, UR26, 0x1 ;  /* 0x0000001a21617c11 */ /* 0x000fe4000f8e08ff */
[-C--:B------:R-:W-:Y:S02]  /*0a20*/  LEA.HI.SX32 R29, R29, R8.reuse, 0x1b ;  /* 0x000000081d1d7211 */ /* 0x080fe400078fdaff */
[-C--:B------:R-:W-:Y:S02]  /*0a30*/  LEA.HI.SX32 R31, R31, R8.reuse, 0x1b ;  /* 0x000000081f1f7211 */ /* 0x080fe400078fdaff */
[----:B------:R-:W-:-:S02]  /*0a40*/  LEA.HI.SX32 R7, R7, R8, 0x1b ;  /* 0x0000000807077211 */ /* 0x000fc400078fdaff */
[----:B------:R-:W-:Y:S02]  /*0a50*/  LEA.HI.SX32 R9, R9, R8, 0x1b ;  /* 0x0000000809097211 */ /* 0x000fe400078fdaff */
[----:B------:R-:W-:Y:S02]  /*0a60*/  LEA R89, R29, UR26, 0x1 ;  /* 0x0000001a1d597c11 */ /* 0x000fe4000f8e08ff */
[----:B------:R-:W-:Y:S02]  /*0a70*/  LEA R88, R31, UR26, 0x1 ;  /* 0x0000001a1f587c11 */ /* 0x000fe4000f8e08ff */
[----:B------:R-:W-:Y:S02]  /*0a80*/  LEA R87, R7, UR26, 0x1 ;  /* 0x0000001a07577c11 */ /* 0x000fe4000f8e08ff */
[----:B------:R-:W-:Y:S02]  /*0a90*/  LEA R86, R9, UR26, 0x1 ;  /* 0x0000001a09567c11 */ /* 0x000fe4000f8e08ff */
[----:B------:R-:W-:-:S02]  /*0aa0*/  P2R R32, PR, RZ, 0x1 ;  /* 0x00000001ff207803 */ /* 0x000fc40000000000 */
[----:B------:R-:W-:Y:S02]  /*0ab0*/  ISETP.GE.AND P0, PT, R21, UR33, PT ;  /* 0x0000002115007c0c */ /* 0x000fe4000bf06270 */
[----:B------:R-:W-:Y:S02]  /*0ac0*/  PRMT R41, RZ, 0x7610, R41 ;  /* 0x00007610ff297816 */ /* 0x000fe40000000029 */
[----:B------:R-:W-:Y:S02]  /*0ad0*/  P2R R40, PR, RZ, 0x2 ;  /* 0x00000002ff287803 */ /* 0x000fe40000000000 */
[----:B------:R-:W-:Y:S02]  /*0ae0*/  ISETP.GE.AND P1, PT, R24, UR33, PT ;  /* 0x0000002118007c0c */ /* 0x000fe4000bf26270 */
[----:B------:R-:W-:Y:S02]  /*0af0*/  PRMT R21, RZ, 0x7610, R21 ;  /* 0x00007610ff157816 */ /* 0x000fe40000000015 */
[----:B------:R-:W-:Y:S01]  /*0b00*/  PRMT R24, RZ, 0x7610, R24 ;  /* 0x00007610ff187816 */ /* 0x000fe20000000018 */
[----:B--2---:R0:W-:Y:S02]  /*0b10*/  STS.U16 [R102], R11 ;  /* 0x0000000b66007388 */ /* 0x0041e40000000400 */
[----:B0-----:R-:W-:-:S04]  /*0b20*/  IADD3 R11, PT, PT, R8, 0x100, RZ ;  /* 0x00000100080b7810 */ /* 0x001fc80007ffe0ff */
[----:B------:R-:W-:-:S04]  /*0b30*/  LEA.HI.SX32 R11, R11, R8, 0x1b ;  /* 0x000000080b0b7211 */ /* 0x000fc800078fdaff */
[----:B------:R-:W-:Y:S02]  /*0b40*/  LEA R94, R11, UR26, 0x1 ;  /* 0x0000001a0b5e7c11 */ /* 0x000fe4000f8e08ff */
[C---:B------:R-:W-:Y:S01]  /*0b50*/  IADD3 R11, PT, PT, R8.reuse, 0x1a0, RZ ;  /* 0x000001a0080b7810 */ /* 0x040fe20007ffe0ff */
[----:B----4-:R-:W-:Y:S03]  /*0b60*/  STS.U16 [R101+0x40], R2 ;  /* 0x0000400265007388 */ /* 0x010fe60000000400 */
[----:B------:R-:W-:Y:S01]  /*0b70*/  LEA.HI.SX32 R11, R11, R8, 0x1b ;  /* 0x000000080b0b7211 */ /* 0x000fe200078fdaff */
[----:B-----5:R0:W-:Y:S04]  /*0b80*/  STS.U16 [R100+0x80], R13 ;  /* 0x0000800d64007388 */ /* 0x0201e80000000400 */
[----:B------:R-:W-:Y:S04]  /*0b90*/  STS.U16 [R99+0xc0], R10 ;  /* 0x0000c00a63007388 */ /* 0x000fe80000000400 */
[----:B---3--:R1:W-:Y:S01]  /*0ba0*/  STS.U16 [R98+0x100], R15 ;  /* 0x0001000f62007388 */ /* 0x0083e20000000400 */
[----:B0-----:R-:W-:-:S03]  /*0bb0*/  IADD3 R13, PT, PT, R8, 0x1c0, RZ ;  /* 0x000001c0080d7810 */ /* 0x001fc60007ffe0ff */
[----:B------:R-:W-:Y:S01]  /*0bc0*/  STS.U16 [R97+0x140], R12 ;  /* 0x0001400c61007388 */ /* 0x000fe20000000400 */
[----:B------:R-:W-:-:S03]  /*0bd0*/  LEA.HI.SX32 R13, R13, R8, 0x1b ;  /* 0x000000080d0d7211 */ /* 0x000fc600078fdaff */
[----:B------:R0:W-:Y:S01]  /*0be0*/  STS.U16 [R96+0x180], R17 ;  /* 0x0001801160007388 */ /* 0x0001e20000000400 */
[----:B-1----:R-:W-:-:S03]  /*0bf0*/  IADD3 R15, PT, PT, R8, 0x1e0, RZ ;  /* 0x000001e0080f7810 */ /* 0x002fc60007ffe0ff */
[----:B------:R-:W-:Y:S01]  /*0c00*/  STS.U16 [R95+0x1c0], R14 ;  /* 0x0001c00e5f007388 */ /* 0x000fe20000000400 */
[----:B------:R-:W-:Y:S02]  /*0c10*/  LEA R85, R11, UR26, 0x1 ;  /* 0x0000001a0b557c11 */ /* 0x000fe4000f8e08ff */
[----:B------:R-:W-:Y:S01]  /*0c20*/  LEA.HI.SX32 R15, R15, R8, 0x1b ;  /* 0x000000080f0f7211 */ /* 0x000fe200078fdaff */
[----:B------:R1:W-:Y:S01]  /*0c30*/  STS.U16 [R94+0x200], R19 ;  /* 0x000200135e007388 */ /* 0x0003e20000000400 */
[----:B------:R-:W-:Y:S01]  /*0c40*/  LEA R84, R13, UR26, 0x1 ;  /* 0x0000001a0d547c11 */ /* 0x000fe2000f8e08ff */
[----:B------:R-:W-:Y:S02]  /*0c50*/  IMAD R8, R103, 0xf, R8 ;  /* 0x0000000f67087824 */ /* 0x000fe400078e0208 */
[----:B------:R-:W-:Y:S04]  /*0c60*/  STS.U16 [R89+0x240], R16 ;  /* 0x0002401059007388 */ /* 0x000fe80000000400 */
[----:B------:R2:W-:Y:S01]  /*0c70*/  STS.U16 [R88+0x280], R23 ;  /* 0x0002801758007388 */ /* 0x0005e20000000400 */
[----:B------:R-:W-:-:S03]  /*0c80*/  IADD3 R35, PT, PT, R8, 0xd, RZ ;  /* 0x0000000d08237810 */ /* 0x000fc60007ffe0ff */
[----:B------:R-:W-:Y:S01]  /*0c90*/  STS.U16 [R87+0x2c0], R18 ;  /* 0x0002c01257007388 */ /* 0x000fe20000000400 */
[----:B------:R-:W-:-:S03]  /*0ca0*/  IADD3 R7, PT, PT, R8, 0x1, RZ ;  /* 0x0000000108077810 */ /* 0x000fc60007ffe0ff */
[----:B------:R3:W-:Y:S01]  /*0cb0*/  STS.U16 [R86+0x300], R25 ;  /* 0x0003001956007388 */ /* 0x0007e20000000400 */
[----:B------:R-:W-:-:S03]  /*0cc0*/  IADD3 R9, PT, PT, R8, 0x2, RZ ;  /* 0x0000000208097810 */ /* 0x000fc60007ffe0ff */
[----:B------:R-:W-:Y:S01]  /*0cd0*/  STS.U16 [R85+0x340], R20 ;  /* 0x0003401455007388 */ /* 0x000fe20000000400 */
[C---:B------:R-:W-:Y:S02]  /*0ce0*/  IADD3 R11, PT, PT, R8.reuse, 0x3, RZ ;  /* 0x00000003080b7810 */ /* 0x040fe40007ffe0ff */
[C---:B------:R-:W-:Y:S01]  /*0cf0*/  IADD3 R13, PT, PT, R8.reuse, 0x4, RZ ;  /* 0x00000004080d7810 */ /* 0x040fe20007ffe0ff */
[----:B------:R4:W-:Y:S01]  /*0d00*/  STS.U16 [R84+0x380], R27 ;  /* 0x0003801b54007388 */ /* 0x0009e20000000400 */
[C---:B0-----:R-:W-:Y:S02]  /*0d10*/  IADD3 R17, PT, PT, R8.reuse, 0x5, RZ ;  /* 0x0000000508117810 */ /* 0x041fe40007ffe0ff */
[C---:B-1----:R-:W-:Y:S02]  /*0d20*/  IADD3 R19, PT, PT, R8.reuse, 0x6, RZ ;  /* 0x0000000608137810 */ /* 0x042fe40007ffe0ff */
[C---:B--2---:R-:W-:Y:S02]  /*0d30*/  IADD3 R23, PT, PT, R8.reuse, 0x7, RZ ;  /* 0x0000000708177810 */ /* 0x044fe40007ffe0ff */
[----:B------:R-:W-:-:S02]  /*0d40*/  IADD3 R29, PT, PT, R8, 0x8, RZ ;  /* 0x00000008081d7810 */ /* 0x000fc40007ffe0ff */
[C---:B---3--:R-:W-:Y:S02]  /*0d50*/  IADD3 R25, PT, PT, R8.reuse, 0x9, RZ ;  /* 0x0000000908197810 */ /* 0x048fe40007ffe0ff */
[C---:B------:R-:W-:Y:S02]  /*0d60*/  IADD3 R31, PT, PT, R8.reuse, 0xa, RZ ;  /* 0x0000000a081f7810 */ /* 0x040fe40007ffe0ff */
[C---:B----4-:R-:W-:Y:S02]  /*0d70*/  IADD3 R27, PT, PT, R8.reuse, 0xb, RZ ;  /* 0x0000000b081b7810 */ /* 0x050fe40007ffe0ff */
[C---:B------:R-:W-:Y:S02]  /*0d80*/  IADD3 R33, PT, PT, R8.reuse, 0xc, RZ ;  /* 0x0000000c08217810 */ /* 0x040fe40007ffe0ff */
[C---:B------:R-:W-:Y:S02]  /*0d90*/  IADD3 R37, PT, PT, R8.reuse, 0xe, RZ ;  /* 0x0000000e08257810 */ /* 0x040fe40007ffe0ff */
[----:B------:R-:W-:-:S02]  /*0da0*/  IADD3 R39, PT, PT, R8, 0xf, RZ ;  /* 0x0000000f08277810 */ /* 0x000fc40007ffe0ff */
[-C--:B------:R-:W-:Y:S02]  /*0db0*/  LEA.HI.SX32 R35, R35, R8.reuse, 0x1b ;  /* 0x0000000823237211 */ /* 0x080fe400078fdaff */
[-C--:B------:R-:W-:Y:S02]  /*0dc0*/  LEA.HI.SX32 R7, R7, R8.reuse, 0x1b ;  /* 0x0000000807077211 */ /* 0x080fe400078fdaff */
[-C--:B------:R-:W-:Y:S02]  /*0dd0*/  LEA.HI.SX32 R9, R9, R8.reuse, 0x1b ;  /* 0x0000000809097211 */ /* 0x080fe400078fdaff */
[-C--:B------:R-:W-:Y:S02]  /*0de0*/  LEA.HI.SX32 R11, R11, R8.reuse, 0x1b ;  /* 0x000000080b0b7211 */ /* 0x080fe400078fdaff */
[-C--:B------:R-:W-:Y:S02]  /*0df0*/  LEA.HI.SX32 R13, R13, R8.reuse, 0x1b ;  /* 0x000000080d0d7211 */ /* 0x080fe400078fdaff */
[----:B------:R-:W-:-:S02]  /*0e00*/  LEA.HI.SX32 R17, R17, R8, 0x1b ;  /* 0x0000000811117211 */ /* 0x000fc400078fdaff */
        /* <DEDUP_REMOVED lines=9> */
[----:B------:R-:W-:Y:S02]  /*0ea0*/  LEA.HI.SX32 R81, R8, R8, 0x1b ;  /* 0x0000000808517211 */ /* 0x000fe400078fdaff */
[----:B------:R-:W-:Y:S02]  /*0eb0*/  LEA R83, R15, UR26, 0x1 ;  /* 0x0000001a0f537c11 */ /* 0x000fe4000f8e08ff */
[----:B------:R-:W-:-:S02]  /*0ec0*/  LEA R39, R35, UR26, 0x1 ;  /* 0x0000001a23277c11 */ /* 0x000fc4000f8e08ff */
[----:B------:R-:W-:Y:S02]  /*0ed0*/  LEA R81, R81, UR26, 0x1 ;  /* 0x0000001a51517c11 */ /* 0x000fe4000f8e08ff */
[----:B------:R-:W-:Y:S02]  /*0ee0*/  LEA R79, R7, UR26, 0x1 ;  /* 0x0000001a074f7c11 */ /* 0x000fe4000f8e08ff */
[----:B------:R-:W-:Y:S02]  /*0ef0*/  LEA R77, R9, UR26, 0x1 ;  /* 0x0000001a094d7c11 */ /* 0x000fe4000f8e08ff */
[----:B------:R-:W-:Y:S02]  /*0f00*/  LEA R75, R11, UR26, 0x1 ;  /* 0x0000001a0b4b7c11 */ /* 0x000fe4000f8e08ff */
        /* <DEDUP_REMOVED lines=10> */
[----:B------:R-:W-:Y:S01]  /*0fb0*/  LEA R35, R2, UR26, 0x1 ;  /* 0x0000001a02237c11 */ /* 0x000fe2000f8e08ff */
[----:B------:R0:W-:Y:S01]  /*0fc0*/  STS.U16 [R83+0x3c0], R22 ;  /* 0x0003c01653007388 */ /* 0x0001e20000000400 */
[----:B------:R-:W-:-:S03]  /*0fd0*/  NOP ;  /* 0x0000000000007918 */ /* 0x000fc60000000000 */
[----:B------:R-:W-:Y:S04]  /*0fe0*/  LDS.U16 R20, [R81] ;  /* 0x0000000051147984 */ /* 0x000fe80000000400 */
[----:B------:R-:W-:Y:S04]  /*0ff0*/  LDS.U16 R19, [R79+0x2] ;  /* 0x000002004f137984 */ /* 0x000fe80000000400 */
        /* <DEDUP_REMOVED lines=13> */
[----:B------:R-:W-:Y:S01]  /*10d0*/  LDS.U16 R9, [R35+0x1e] ;  /* 0x00001e0023097984 */ /* 0x000fe20000000400 */
[----:B------:R-:W-:Y:S01]  /*10e0*/  BAR.SYNC.DEFER_BLOCKING 0x0 ;  /* 0x0000000000007b1d */ /* 0x000fe20000010000 */
[----:B------:R-:W-:-:S05]  /*10f0*/  PRMT R23, RZ, 0x7610, R23 ;  /* 0x00007610ff177816 */ /* 0x000fca0000000017 */
[----:B------:R-:W2:Y:S01]  /*1100*/  @!P0 LDG.E.U16 R41, desc[UR28][R4.64] ;  /* 0x0000001c04298981 */ /* 0x000ea2000c1e1500 */
[----:B------:R-:W-:-:S03]  /*1110*/  ISETP.GE.AND P0, PT, R42, UR33, PT ;  /* 0x000000212a007c0c */ /* 0x000fc6000bf06270 */
[----:B------:R-:W3:Y:S01]  /*1120*/  @!P1 LDG.E.U16 R24, desc[UR28][R4.64+0x40] ;  /* 0x0000401c04189981 */ /* 0x000ee2000c1e1500 */
[----:B------:R-:W-:-:S09]  /*1130*/  ISETP.GE.AND P1, PT, R26, UR33, PT ;  /* 0x000000211a007c0c */ /* 0x000fd2000bf26270 */
[----:B------:R-:W4:Y:S01]  /*1140*/  @!P0 LDG.E.U16 R21, desc[UR28][R4.64+0x80] ;  /* 0x0000801c04158981 */ /* 0x000f22000c1e1500 */
[----:B------:R-:W-:Y:S02]  /*1150*/  ISETP.GE.AND P0, PT, R36, UR33, PT ;  /* 0x0000002124007c0c */ /* 0x000fe4000bf06270 */
[----:B------:R-:W-:-:S06]  /*1160*/  PRMT R26, RZ, 0x7610, R26 ;  /* 0x00007610ff1a7816 */ /* 0x000fcc000000001a */
[----:B------:R-:W5:Y:S01]  /*1170*/  @!P1 LDG.E.U16 R26, desc[UR28][R4.64+0xc0] ;  /* 0x0000c01c041a9981 */ /* 0x000f62000c1e1500 */
[----:B------:R-:W-:-:S04]  /*1180*/  ISETP.GE.AND P1, PT, R28, UR33, PT ;  /* 0x000000211c007c0c */ /* 0x000fc8000bf26270 */
[----:B------:R-:W5:Y:S01]  /*1190*/  @!P0 LDG.E.U16 R23, desc[UR28][R4.64+0x100] ;  /* 0x0001001c04178981 */ /* 0x000f62000c1e1500 */
[----:B------:R-:W-:Y:S02]  /*11a0*/  ISETP.GE.AND P0, PT, R38, UR33, PT ;  /* 0x0000002126007c0c */ /* 0x000fe4000bf06270 */
[----:B------:R-:W-:Y:S02]  /*11b0*/  PRMT R25, RZ, 0x7610, R25 ;  /* 0x00007610ff197816 */ /* 0x000fe40000000019 */
[----:B------:R-:W-:-:S06]  /*11c0*/  PRMT R28, RZ, 0x7610, R28 ;  /* 0x00007610ff1c7816 */ /* 0x000fcc000000001c */
[----:B------:R-:W5:Y:S01]  /*11d0*/  @!P1 LDG.E.U16 R28, desc[UR28][R4.64+0x140] ;  /* 0x0001401c041c9981 */ /* 0x000f62000c1e1500 */
[----:B------:R-:W-:-:S03]  /*11e0*/  ISETP.GE.AND P1, PT, R30, UR33, PT ;  /* 0x000000211e007c0c */ /* 0x000fc6000bf26270 */
[----:B------:R-:W5:Y:S01]  /*11f0*/  @!P0 LDG.E.U16 R25, desc[UR28][R4.64+0x180] ;  /* 0x0001801c04198981 */ /* 0x000f62000c1e1500 */
[----:B------:R-:W-:Y:S02]  /*1200*/  ISETP.GE.AND P0, PT, R34, UR33, PT ;  /* 0x0000002122007c0c */ /* 0x000fe4000bf06270 */
[----:B------:R-:W-:Y:S02]  /*1210*/  PRMT R27, RZ, 0x7610, R27 ;  /* 0x00007610ff1b7816 */ /* 0x000fe4000000001b */
[----:B------:R-:W-:-:S06]  /*1220*/  PRMT R30, RZ, 0x7610, R30 ;  /* 0x00007610ff1e7816 */ /* 0x000fcc000000001e */
[----:B------:R-:W5:Y:S01]  /*1230*/  @!P1 LDG.E.U16 R30, desc[UR28][R4.64+0x1c0] ;  /* 0x0001c01c041e9981 */ /* 0x000f62000c1e1500 */
[----:B------:R-:W-:-:S03]  /*1240*/  ISETP.NE.AND P1, PT, R40, RZ, PT ;  /* 0x000000ff2800720c */ /* 0x000fc60003f25270 */
[----:B------:R-:W5:Y:S01]  /*1250*/  @!P0 LDG.E.U16 R27, desc[UR28][R4.64+0x200] ;  /* 0x0002001c041b8981 */ /* 0x000f62000c1e1500 */
[----:B------:R-:W-:Y:S02]  /*1260*/  ISETP.NE.AND P0, PT, R32, RZ, PT ;  /* 0x000000ff2000720c */ /* 0x000fe40003f05270 */
[----:B------:R-:W-:Y:S02]  /*1270*/  PRMT R32, RZ, 0x7610, R32 ;  /* 0x00007610ff207816 */ /* 0x000fe40000000020 */
[----:B------:R-:W-:Y:S02]  /*1280*/  PRMT R29, RZ, 0x7610, R29 ;  /* 0x00007610ff1d7816 */ /* 0x000fe4000000001d */
[----:B------:R-:W-:Y:S02]  /*1290*/  PRMT R34, RZ, 0x7610, R34 ;  /* 0x00007610ff227816 */ /* 0x000fe40000000022 */
[----:B------:R-:W-:Y:S02]  /*12a0*/  PRMT R31, RZ, 0x7610, R31 ;  /* 0x00007610ff1f7816 */ /* 0x000fe4000000001f */
[----:B------:R-:W-:Y:S01]  /*12b0*/  PRMT R36, RZ, 0x7610, R36 ;  /* 0x00007610ff247816 */ /* 0x000fe20000000024 */
[----:B------:R-:W5:Y:S01]  /*12c0*/  @!P1 LDG.E.U16 R29, desc[UR28][R4.64+0x280] ;  /* 0x0002801c041d9981 */ /* 0x000f62000c1e1500 */
[----:B------:R-:W-:-:S02]  /*12d0*/  PRMT R33, RZ, 0x7610, R33 ;  /* 0x00007610ff217816 */ /* 0x000fc40000000021 */
[----:B0-----:R-:W-:Y:S01]  /*12e0*/  PRMT R22, RZ, 0x7610, R22 ;  /* 0x00007610ff167816 */ /* 0x001fe20000000016 */
[----:B------:R-:W5:Y:S04]  /*12f0*/  @!P0 LDG.E.U16 R32, desc[UR28][R4.64+0x240] ;  /* 0x0002401c04208981 */ /* 0x000f68000c1e1500 */
[----:B------:R-:W5:Y:S04]  /*1300*/  @!P2 LDG.E.U16 R34, desc[UR28][R4.64+0x2c0] ;  /* 0x0002c01c0422a981 */ /* 0x000f68000c1e1500 */
[----:B------:R-:W5:Y:S04]  /*1310*/  @!P3 LDG.E.U16 R31, desc[UR28][R4.64+0x300] ;  /* 0x0003001c041fb981 */ /* 0x000f68000c1e1500 */
[----:B------:R-:W5:Y:S04]  /*1320*/  @!P4 LDG.E.U16 R36, desc[UR28][R4.64+0x340] ;  /* 0x0003401c0424c981 */ /* 0x000f68000c1e1500 */
[----:B------:R-:W5:Y:S04]  /*1330*/  @!P5 LDG.E.U16 R33, desc[UR28][R4.64+0x380] ;  /* 0x0003801c0421d981 */ /* 0x000f68000c1e1500 */
[----:B------:R-:W5:Y:S01]  /*1340*/  @!P6 LDG.E.U16 R22, desc[UR28][R4.64+0x3c0] ;  /* 0x0003c01c0416e981 */ /* 0x000f62000c1e1500 */
[----:B------:R-:W0:Y:S01]  /*1350*/  LDCU.U8 UR8, c[0x0][0x39e] ;  /* 0x000073c0ff0877ac */ /* 0x000e220008000000 */
[----:B------:R-:W-:Y:S02]  /*1360*/  BSSY.RECONVERGENT B0, `(.L_x_0) ;  /* 0x0000057000007945 */ /* 0x000fe40003800200 */
[----:B--2---:R-:W-:Y:S04]  /*1370*/  STS.U16 [R102], R41 ;  /* 0x0000002966007388 */ /* 0x004fe80000000400 */
[----:B---3--:R-:W-:Y:S04]  /*1380*/  STS.U16 [R101+0x40], R24 ;  /* 0x0000401865007388 */ /* 0x008fe80000000400 */
[----:B----4-:R-:W-:Y:S04]  /*1390*/  STS.U16 [R100+0x80], R21 ;  /* 0x0000801564007388 */ /* 0x010fe80000000400 */
[----:B-----5:R-:W-:Y:S04]  /*13a0*/  STS.U16 [R99+0xc0], R26 ;  /* 0x0000c01a63007388 */ /* 0x020fe80000000400 */
[----:B------:R-:W-:Y:S04]  /*13b0*/  STS.U16 [R98+0x100], R23 ;  /* 0x0001001762007388 */ /* 0x000fe80000000400 */
        /* <DEDUP_REMOVED lines=10> */
[----:B------:R-:W-:Y:S01]  /*1460*/  STS.U16 [R83+0x3c0], R22 ;  /* 0x0003c01653007388 */ /* 0x000fe20000000400 */
[----:B------:R-:W-:-:S03]  /*1470*/  NOP ;  /* 0x0000000000007918 */ /* 0x000fc60000000000 */
[----:B------:R-:W1:Y:S04]  /*1480*/  LDS.U16 R25, [R81] ;  /* 0x0000000051197984 */ /* 0x000e680000000400 */
[----:B------:R-:W2:Y:S04]  /*1490*/  LDS.U16 R26, [R79+0x2] ;  /* 0x000002004f1a7984 */ /* 0x000ea80000000400 */
[----:B------:R-:W3:Y:S04]  /*14a0*/  LDS.U16 R27, [R77+0x4] ;  /* 0x000004004d1b7984 */ /* 0x000ee80000000400 */
[----:B------:R-:W4:Y:S04]  /*14b0*/  LDS.U16 R28, [R75+0x6] ;  /* 0x000006004b1c7984 */ /* 0x000f280000000400 */
[----:B------:R-:W5:Y:S04]  /*14c0*/  LDS.U16 R29, [R73+0x8] ;  /* 0x00000800491d7984 */ /* 0x000f680000000400 */
[----:B------:R-:W5:Y:S04]  /*14d0*/  LDS.U16 R30, [R71+0xa] ;  /* 0x00000a00471e7984 */ /* 0x000f680000000400 */
[----:B------:R-:W5:Y:S04]  /*14e0*/  LDS.U16 R31, [R69+0xc] ;  /* 0x00000c00451f7984 */ /* 0x000f680000000400 */
[----:B------:R0:W0:Y:S04]  /*14f0*/  LDS.U16 R32, [R67+0xe] ;  /* 0x00000e0043207984 */ /* 0x0000280000000400 */
[----:B------:R0:W0:Y:S04]  /*1500*/  LDS.U16 R33, [R65+0x10] ;  /* 0x0000100041217984 */ /* 0x0000280000000400 */
[----:B------:R0:W3:Y:S04]  /*1510*/  LDS.U16 R34, [R63+0x12] ;  /* 0x000012003f227984 */ /* 0x0000e80000000400 */
[----:B------:R0:W5:Y:S04]  /*1520*/  LDS.U16 R24, [R61+0x14] ;  /* 0x000014003d187984 */ /* 0x0001680000000400 */
[----:B------:R0:W5:Y:S04]  /*1530*/  LDS.U16 R23, [R59+0x16] ;  /* 0x000016003b177984 */ /* 0x0001680000000400 */
[----:B------:R0:W5:Y:S04]  /*1540*/  LDS.U16 R22, [R57+0x18] ;  /* 0x0000180039167984 */ /* 0x0001680000000400 */
[----:B------:R0:W5:Y:S04]  /*1550*/  LDS.U16 R21, [R39+0x1a] ;  /* 0x00001a0027157984 */ /* 0x0001680000000400 */
[----:B------:R0:W5:Y:S04]  /*1560*/  LDS.U16 R5, [R37+0x1c] ;  /* 0x00001c0025057984 */ /* 0x0001680000000400 */
[----:B------:R0:W5:Y:S01]  /*1570*/  LDS.U16 R4, [R35+0x1e] ;  /* 0x00001e0023047984 */ /* 0x0001620000000400 */
[----:B-1----:R-:W-:-:S05]  /*1580*/  SHF.L.U32 R25, R25, 0x10, RZ ;  /* 0x0000001019197819 */ /* 0x002fca00000006ff */
[----:B------:R-:W-:-:S05]  /*1590*/  FADD.FTZ R82, R25, UR5 ;  /* 0x0000000519527e21 */ /* 0x000fca0008010000 */
[----:B------:R-:W-:Y:S02]  /*15a0*/  FSETP.GTU.FTZ.AND P0, PT, R82, 20, PT ;  /* 0x41a000005200780b */ /* 0x000fe40003f1c000 */
[----:B--2---:R-:W-:Y:S02]  /*15b0*/  SHF.L.U32 R26, R26, 0x10, RZ ;  /* 0x000000101a1a7819 */ /* 0x004fe400000006ff */
[----:B0-----:R-:W-:Y:S02]  /*15c0*/  ISETP.EQ.OR P0, PT, RZ, UR8, P0 ;  /* 0x00000008ff007c0c */ /* 0x001fe40008702670 */
[----:B---3--:R-:W-:Y:S01]  /*15d0*/  SHF.L.U32 R27, R27, 0x10, RZ ;  /* 0x000000101b1b7819 */ /* 0x008fe200000006ff */
[----:B------:R-:W-:Y:S01]  /*15e0*/  FADD.FTZ R80, R26, UR5 ;  /* 0x000000051a507e21 */ /* 0x000fe20008010000 */
[----:B----4-:R-:W-:Y:S02]  /*15f0*/  SHF.L.U32 R28, R28, 0x10, RZ ;  /* 0x000000101c1c7819 */ /* 0x010fe400000006ff */
[----:B-----5:R-:W-:-:S02]  /*1600*/  SHF.L.U32 R29, R29, 0x10, RZ ;  /* 0x000000101d1d7819 */ /* 0x020fc400000006ff */
[----:B------:R-:W-:Y:S01]  /*1610*/  SHF.L.U32 R30, R30, 0x10, RZ ;  /* 0x000000101e1e7819 */ /* 0x000fe200000006ff */
[----:B------:R-:W-:Y:S01]  /*1620*/  FADD.FTZ R78, R27, UR5 ;  /* 0x000000051b4e7e21 */ /* 0x000fe20008010000 */
[----:B------:R-:W-:Y:S01]  /*1630*/  FADD.FTZ R76, R28, UR5 ;  /* 0x000000051c4c7e21 */ /* 0x000fe20008010000 */
[----:B------:R-:W-:Y:S01]  /*1640*/  FADD.FTZ R74, R29, UR5 ;  /* 0x000000051d4a7e21 */ /* 0x000fe20008010000 */
[----:B------:R-:W-:Y:S01]  /*1650*/  SHF.L.U32 R31, R31, 0x10, RZ ;  /* 0x000000101f1f7819 */ /* 0x000fe200000006ff */
[----:B------:R-:W-:Y:S01]  /*1660*/  FADD.FTZ R72, R30, UR5 ;  /* 0x000000051e487e21 */ /* 0x000fe20008010000 */
[----:B------:R-:W-:Y:S02]  /*1670*/  FSETP.GTU.FTZ.AND P1, PT, R80, 20, PT ;  /* 0x41a000005000780b */ /* 0x000fe40003f3c000 */
[----:B------:R-:W-:Y:S01]  /*1680*/  FSETP.GTU.FTZ.AND P5, PT, R78, 20, PT ;  /* 0x41a000004e00780b */ /* 0x000fe20003fbc000 */
[----:B------:R-:W-:Y:S01]  /*1690*/  FADD.FTZ R70, R31, UR5 ;  /* 0x000000051f467e21 */ /* 0x000fe20008010000 */
[----:B------:R-:W-:-:S02]  /*16a0*/  FSETP.GTU.FTZ.AND P4, PT, R76, 20, PT ;  /* 0x41a000004c00780b */ /* 0x000fc40003f9c000 */
[----:B------:R-:W-:Y:S02]  /*16b0*/  FSETP.GTU.FTZ.AND P2, PT, R74, 20, PT ;  /* 0x41a000004a00780b */ /* 0x000fe40003f5c000 */
[----:B------:R-:W-:Y:S02]  /*16c0*/  FSETP.GTU.FTZ.AND P3, PT, R72, 20, PT ;  /* 0x41a000004800780b */ /* 0x000fe40003f7c000 */
[----:B------:R-:W-:Y:S01]  /*16d0*/  ISETP.EQ.OR P1, PT, RZ, UR8, P1 ;  /* 0x00000008ff007c0c */ /* 0x000fe20008f22670 */
[----:B------:R-:W-:-:S12]  /*16e0*/  @P0 BRA `(.L_x_1) ;  /* 0x0000000000780947 */ /* 0x000fd80003800000 */
[----:B------:R-:W-:Y:S01]  /*16f0*/  FMUL.FTZ R82, R82, 1.4426950216293334961 ;  /* 0x3fb8aa3b52527820 */ /* 0x000fe20000410000 */
[----:B------:R-:W-:Y:S01]  /*1700*/  HFMA2 R28, -RZ, RZ, 1.625, 0 ;  /* 0x3e800000ff1c7431 */ /* 0x000fe200000001ff */
[----:B------:R-:W-:Y:S02]  /*1710*/  MOV R29, 0x3d39bf78 ;  /* 0x3d39bf78001d7802 */ /* 0x000fe40000000f00 */
[----:B------:R-:W0:Y:S02]  /*1720*/  MUFU.EX2 R30, R82 ;  /* 0x00000052001e7308 */ /* 0x000e240000000800 */
[C---:B0-----:R-:W-:Y:S01]  /*1730*/  FADD.FTZ.RZ R25, R30.reuse, 1 ;  /* 0x3f8000001e197421 */ /* 0x041fe2000001c000 */
[----:B------:R-:W-:-:S04]  /*1740*/  ISETP.GE.U32.AND P0, PT, R30, 0x7f800000, PT ;  /* 0x7f8000001e00780c */ /* 0x000fc80003f06070 */
[----:B------:R-:W-:Y:S02]  /*1750*/  IADD3 R25, PT, PT, R25, -0x3f400000, RZ ;  /* 0xc0c0000019197810 */ /* 0x000fe40007ffe0ff */
[----:B------:R-:W-:Y:S02]  /*1760*/  ISETP.GT.AND P6, PT, R30, -0x40800000, P0 ;  /* 0xbf8000001e00780c */ /* 0x000fe400007c4270 */
[----:B------:R-:W-:-:S04]  /*1770*/  LOP3.LUT R25, R25, 0xff800000, RZ, 0xc0, !PT ;  /* 0xff80000019197812 */ /* 0x000fc800078ec0ff */
[----:B------:R-:W-:Y:S02]  /*1780*/  IADD3 R27, PT, PT, -R25, 0x40800000, RZ ;  /* 0x40800000191b7810 */ /* 0x000fe40007ffe1ff */
[-C--:B------:R-:W-:Y:S02]  /*1790*/  IADD3 R26, PT, PT, R30, -R25.reuse, RZ ;  /* 0x800000191e1a7210 */ /* 0x080fe40007ffe0ff */
[----:B------:R-:W-:Y:S01]  /*17a0*/  I2FP.F32.S32 R25, R25 ;  /* 0x0000001900197245 */ /* 0x000fe20000201400 */
[----:B------:R-:W-:-:S04]  /*17b0*/  FFMA.FTZ R27, R27, R28, -1 ;  /* 0xbf8000001b1b7423 */ /* 0x000fc8000001001c */
[----:B------:R-:W-:Y:S01]  /*17c0*/  FADD.FTZ R26, R26, R27 ;  /* 0x0000001b1a1a7221 */ /* 0x000fe20000010000 */
[----:B------:R-:W-:-:S03]  /*17d0*/  FMUL.FTZ R25, R25, 1.1920928955078125e-07 ;  /* 0x3400000019197820 */ /* 0x000fc60000410000 */
[----:B------:R-:W-:-:S04]  /*17e0*/  FFMA.FTZ R27, R26, -R29, 0.10546888411045074463 ;  /* 0x3dd800121a1b7423 */ /* 0x000fc8000001081d */
[----:B------:R-:W-:-:S04]  /*17f0*/  FFMA.FTZ R27, R26, R27, -0.13229703903198242188 ;  /* 0xbe0778e01a1b7423 */ /* 0x000fc8000001001b */
[----:B------:R-:W-:-:S04]  /*1800*/  FFMA.FTZ R27, R26, R27, 0.14491446316242218018 ;  /* 0x3e1464751a1b7423 */ /* 0x000fc8000001001b */
[----:B------:R-:W-:-:S04]  /*1810*/  FFMA.FTZ R27, R26, R27, -0.16641564667224884033 ;  /* 0xbe2a68dd1a1b7423 */ /* 0x000fc8000001001b */
[----:B------:R-:W-:-:S04]  /*1820*/  FFMA.FTZ R27, R26, R27, 0.19988867640495300293 ;  /* 0x3e4caf9e1a1b7423 */ /* 0x000fc8000001001b */
[----:B------:R-:W-:-:S04]  /*1830*/  FFMA.FTZ R27, R26, R27, -0.25000196695327758789 ;  /* 0xbe8000421a1b7423 */ /* 0x000fc8000001001b */
[----:B------:R-:W-:-:S04]  /*1840*/  FFMA.FTZ R27, R26, R27, 0.33333510160446166992 ;  /* 0x3eaaaae61a1b7423 */ /* 0x000fc8000001001b */
[----:B------:R-:W-:-:S04]  /*1850*/  FFMA.FTZ R27, R26, R27, -0.5 ;  /* 0xbf0000001a1b7423 */ /* 0x000fc8000001001b */
[----:B------:R-:W-:-:S04]  /*1860*/  FMUL.FTZ R27, R26, R27 ;  /* 0x0000001b1a1b7220 */ /* 0x000fc80000410000 */
[----:B------:R-:W-:Y:S01]  /*1870*/  FFMA.FTZ R26, R26, R27, R26 ;  /* 0x0000001b1a1a7223 */ /* 0x000fe2000001001a */
[----:B------:R-:W-:-:S03]  /*1880*/  @P0 MOV R27, 0x7f800000 ;  /* 0x7f800000001b0802 */ /* 0x000fc60000000f00 */
[----:B------:R-:W-:Y:S02]  /*1890*/  FFMA.FTZ R82, R25, 0.69314718246459960938, R26 ;  /* 0x3f31721819527823 */ /* 0x000fe4000001001a */
[C---:B------:R-:W-:Y:S01]  /*18a0*/  @P6 FFMA.FTZ R82, R30.reuse, R27, +INF ;  /* 0x7f8000001e526423 */ /* 0x040fe2000001001b */
[----:B------:R-:W-:-:S04]  /*18b0*/  @P0 FSETP.NEU.FTZ.AND P6, PT, R30, RZ, PT ;  /* 0x000000ff1e00020b */ /* 0x000fc80003fdd000 */
[----:B------:R-:W-:-:S09]  /*18c0*/  @P0 FSEL R82, R82, -RZ, P6 ;  /* 0x800000ff52520208 */ /* 0x000fd20003000000 */
.L_x_1:
[----:B------:R-:W-:Y:S05]  /*18d0*/  BSYNC.RECONVERGENT B0 ;  /* 0x0000000000007941 */ /* 0x000fea0003800200 */
.L_x_0:
[----:B------:R-:W-:Y:S01]  /*18e0*/  SHF.L.U32 R32, R32, 0x10, RZ ;  /* 0x0000001020207819 */ /* 0x000fe200000006ff */
[----:B------:R-:W-:Y:S01]  /*18f0*/  BSSY.RECONVERGENT B0, `(.L_x_2) ;  /* 0x0000022000007945 */ /* 0x000fe20003800200 */
[----:B------:R-:W-:-:S03]  /*1900*/  FSETP.GTU.FTZ.AND P0, PT, R70, 20, PT ;  /* 0x41a000004600780b */ /* 0x000fc60003f1c000 */
[----:B------:R-:W-:Y:S01]  /*1910*/  FADD.FTZ R68, R32, UR5 ;  /* 0x0000000520447e21 */ /* 0x000fe20008010000 */
[----:B------:R-:W-:Y:S09]  /*1920*/  @P1 BRA `(.L_x_3) ;  /* 0x0000000000781947 */ /* 0x000ff20003800000 */
        /* <DEDUP_REMOVED lines=30> */
.L_x_3:
[----:B------:R-:W-:Y:S05]  /*1b10*/  BSYNC.RECONVERGENT B0 ;  /* 0x0000000000007941 */ /* 0x000fea0003800200 */
.L_x_2:
[----:B------:R-:W-:Y:S01]  /*1b20*/  ISETP.EQ.OR P6, PT, RZ, UR8, P5 ;  /* 0x00000008ff007c0c */ /* 0x000fe2000afc2670 */
[----:B------:R-:W-:Y:S01]  /*1b30*/  BSSY.RECONVERGENT B0, `(.L_x_4) ;  /* 0x0000024000007945 */ /* 0x000fe20003800200 */
[----:B------:R-:W-:Y:S02]  /*1b40*/  SHF.L.U32 R33, R33, 0x10, RZ ;  /* 0x0000001021217819 */ /* 0x000fe400000006ff */
[----:B------:R-:W-:Y:S02]  /*1b50*/  FSETP.GTU.FTZ.AND P1, PT, R68, 20, PT ;  /* 0x41a000004400780b */ /* 0x000fe40003f3c000 */
[----:B------:R-:W-:Y:S01]  /*1b60*/  ISETP.EQ.OR P5, PT, RZ, UR8, P4 ;  /* 0x00000008ff007c0c */ /* 0x000fe2000a7a2670 */
[----:B------:R-:W-:-:S06]  /*1b70*/  FADD.FTZ R66, R33, UR5 ;  /* 0x0000000521427e21 */ /* 0x000fcc0008010000 */
[----:B------:R-:W-:Y:S06]  /*1b80*/  @P6 BRA `(.L_x_5) ;  /* 0x0000000000786947 */ /* 0x000fec0003800000 */
        /* <DEDUP_REMOVED lines=30> */
.L_x_5:
[----:B------:R-:W-:Y:S05]  /*1d70*/  BSYNC.RECONVERGENT B0 ;  /* 0x0000000000007941 */ /* 0x000fea0003800200 */
.L_x_4:
        /* <DEDUP_REMOVED lines=35> */
.L_x_7:
[----:B------:R-:W-:Y:S05]  /*1fb0*/  BSYNC.RECONVERGENT B0 ;  /* 0x0000000000007941 */ /* 0x000fea0003800200 */
.L_x_6:
        /* <DEDUP_REMOVED lines=37> */
.L_x_9:
[----:B------:R-:W-:Y:S05]  /*2210*/  BSYNC.RECONVERGENT B0 ;  /* 0x0000000000007941 */ /* 0x000fea0003800200 */
.L_x_8:
        /* <DEDUP_REMOVED lines=35> */
.L_x_11:
[----:B------:R-:W-:Y:S05]  /*2450*/  BSYNC.RECONVERGENT B0 ;  /* 0x0000000000007941 */ /* 0x000fea0003800200 */
.L_x_10:
        /* <DEDUP_REMOVED lines=37> */
.L_x_13:
[----:B------:R-:W-:Y:S05]  /*26b0*/  BSYNC.RECONVERGENT B0 ;  /* 0x0000000000007941 */ /* 0x000fea0003800200 */
.L_x_12:
        /* <DEDUP_REMOVED lines=35> */
.L_x_15:
[----:B------:R-:W-:Y:S05]  /*28f0*/  BSYNC.RECONVERGENT B0 ;  /* 0x0000000000007941 */ /* 0x000fea0003800200 */
.L_x_14:
[----:B------:R-:W-:Y:S01]  /*2900*/  ISETP.EQ.OR P4, PT, RZ, UR8, P4 ;  /* 0x00000008ff007c0c */ /* 0x000fe2000a782670 */
[----:B------:R-:W-:Y:S01]  /*2910*/  BSSY.RECONVERGENT B0, `(.L_x_16) ;  /* 0x0000026000007945 */ /* 0x000fe20003800200 */
[----:B------:R-:W-:Y:S02]  /*2920*/  SHF.L.U32 R38, R5, 0x10, RZ ;  /* 0x0000001005267819 */ /* 0x000fe400000006ff */
[----:B------:R-:W-:Y:S02]  /*2930*/  FSETP.GTU.FTZ.AND P1, PT, R56, 20, PT ;  /* 0x41a000003800780b */ /* 0x000fe40003f3c000 */
[----:B------:R-:W-:Y:S01]  /*2940*/  ISETP.EQ.OR P5, PT, RZ, UR8, P5 ;  /* 0x00000008ff007c0c */ /* 0x000fe2000afa2670 */
[----:B------:R-:W-:Y:S01]  /*2950*/  FADD.FTZ R38, R38, UR5 ;  /* 0x0000000526267e21 */ /* 0x000fe20008010000 */
[----:B------:R-:W-:Y:S02]  /*2960*/  SHF.L.U32 R5, R20, 0x10, RZ ;  /* 0x0000001014057819 */ /* 0x000fe400000006ff */
[----:B------:R-:W-:-:S03]  /*2970*/  SHF.L.U32 R41, R19, 0x10, RZ ;  /* 0x0000001013297819 */ /* 0x000fc600000006ff */
        /* <DEDUP_REMOVED lines=31> */
.L_x_17:
[----:B------:R-:W-:Y:S05]  /*2b70*/  BSYNC.RECONVERGENT B0 ;  /* 0x0000000000007941 */ /* 0x000fea0003800200 */
.L_x_16:
[----:B------:R-:W-:Y:S01]  /*2b80*/  SHF.L.U32 R4, R4, 0x10, RZ ;  /* 0x0000001004047819 */ /* 0x000fe200000006ff */
[----:B------:R-:W-:Y:S01]  /*2b90*/  BSSY.RECONVERGENT B0, `(.L_x_18) ;  /* 0x0000026000007945 */ /* 0x000fe20003800200 */
[----:B------:R-:W-:Y:S02]  /*2ba0*/  FSETP.GTU.FTZ.AND P4, PT, R38, 20, PT ;  /* 0x41a000002600780b */ /* 0x000fe40003f9c000 */
[----:B------:R-:W-:Y:S01]  /*2bb0*/  SHF.L.U32 R43, R18, 0x10, RZ ;  /* 0x00000010122b7819 */ /* 0x000fe200000006ff */
[----:B------:R-:W-:Y:S01]  /*2bc0*/  FADD.FTZ R36, R4, UR5 ;  /* 0x0000000504247e21 */ /* 0x000fe20008010000 */
[----:B------:R-:W-:Y:S02]  /*2bd0*/  SHF.L.U32 R45, R17, 0x10, RZ ;  /* 0x00000010112d7819 */ /* 0x000fe400000006ff */
[----:B------:R-:W-:Y:S02]  /*2be0*/  SHF.L.U32 R47, R16, 0x10, RZ ;  /* 0x00000010102f7819 */ /* 0x000fe400000006ff */
[----:B------:R-:W-:Y:S01]  /*2bf0*/  SHF.L.U32 R49, R15, 0x10, RZ ;  /* 0x000000100f317819 */ /* 0x000fe200000006ff */
        /* <DEDUP_REMOVED lines=31> */
.L_x_19:
[----:B------:R-:W-:Y:S05]  /*2df0*/  BSYNC.RECONVERGENT B0 ;  /* 0x0000000000007941 */ /* 0x000fea0003800200 */
.L_x_18:
[----:B------:R-:W-:Y:S01]  /*2e00*/  ISETP.EQ.OR P3, PT, RZ, UR8, P3 ;  /* 0x00000008ff007c0c */ /* 0x000fe20009f62670 */
[----:B------:R-:W-:Y:S01]  /*2e10*/  BSSY.RECONVERGENT B0, `(.L_x_20) ;  /* 0x000002c000007945 */ /* 0x000fe20003800200 */
[----:B------:R-:W-:Y:S02]  /*2e20*/  FSETP.GTU.FTZ.AND P5, PT, R36, 20, PT ;  /* 0x41a000002400780b */ /* 0x000fe40003fbc000 */
[----:B------:R-:W-:Y:S02]  /*2e30*/  ISETP.EQ.OR P2, PT, RZ, UR8, P2 ;  /* 0x00000008ff007c0c */ /* 0x000fe40009742670 */
[----:B------:R-:W-:Y:S02]  /*2e40*/  ISETP.EQ.OR P0, PT, RZ, UR8, P0 ;  /* 0x00000008ff007c0c */ /* 0x000fe40008702670 */
[----:B------:R-:W-:Y:S02]  /*2e50*/  ISETP.EQ.OR P1, PT, RZ, UR8, P1 ;  /* 0x00000008ff007c0c */ /* 0x000fe40008f22670 */
[----:B------:R-:W-:-:S02]  /*2e60*/  ISETP.EQ.OR P4, PT, RZ, UR8, P4 ;  /* 0x00000008ff007c0c */ /* 0x000fc4000a782670 */
[----:B------:R-:W-:Y:S02]  /*2e70*/  ISETP.EQ.OR P5, PT, RZ, UR8, P5 ;  /* 0x00000008ff007c0c */ /* 0x000fe4000afa2670 */
[----:B------:R-:W-:Y:S02]  /*2e80*/  SHF.L.U32 R51, R14, 0x10, RZ ;  /* 0x000000100e337819 */ /* 0x000fe400000006ff */
[----:B------:R-:W-:Y:S02]  /*2e90*/  SHF.L.U32 R53, R13, 0x10, RZ ;  /* 0x000000100d357819 */ /* 0x000fe400000006ff */
[----:B------:R-:W-:Y:S02]  /*2ea0*/  SHF.L.U32 R55, R12, 0x10, RZ ;  /* 0x000000100c377819 */ /* 0x000fe400000006ff */
[----:B------:R-:W-:Y:S02]  /*2eb0*/  SHF.L.U32 R91, R11, 0x10, RZ ;  /* 0x000000100b5b7819 */ /* 0x000fe400000006ff */
[----:B------:R-:W-:-:S02]  /*2ec0*/  SHF.L.U32 R93, R10, 0x10, RZ ;  /* 0x000000100a5d7819 */ /* 0x000fc400000006ff */
        /* <DEDUP_REMOVED lines=32> */
.L_x_21:
[----:B------:R-:W-:Y:S05]  /*30d0*/  BSYNC.RECONVERGENT B0 ;  /* 0x0000000000007941 */ /* 0x000fea0003800200 */
.L_x_20:
[----:B------:R-:W-:Y:S04]  /*30e0*/  BSSY.RECONVERGENT B0, `(.L_x_22) ;  /* 0x0000020000007945 */ /* 0x000fe80003800200 */
[----:B------:R-:W-:Y:S05]  /*30f0*/  @P2 BRA `(.L_x_23) ;  /* 0x0000000000782947 */ /* 0x000fea0003800000 */
        /* <DEDUP_REMOVED lines=10> */
[CC--:B------:R-:W-:Y:S02]  /*31a0*/  IADD3 R8, PT, PT, R13.reuse, -R4.reuse, RZ ;  /* 0x800000040d087210 */ /* 0x0c0fe40007ffe0ff */
[----:B------:R-:W-:Y:S01]  /*31b0*/  I2FP.F32.S32 R4, R4 ;  /* 0x0000000400047245 */ /* 0x000fe20000201400 */
[----:B------:R-:W-:Y:S01]  /*31c0*/  FFMA.FTZ R11, R10, R11, -1 ;  /* 0xbf8000000a0b7423 */ /* 0x000fe2000001000b */
[----:B------:R-:W-:-:S03]  /*31d0*/  @P2 FSETP.NEU.FTZ.AND P3, PT, R13, RZ, PT ;  /* 0x000000ff0d00220b */ /* 0x000fc60003f7d000 */
        /* <DEDUP_REMOVED lines=14> */
[----:B------:R-:W-:-:S05]  /*32c0*/  @P6 FFMA.FTZ R60, R13, R8, +INF ;  /* 0x7f8000000d3c6423 */ /* 0x000fca0000010008 */
[----:B------:R-:W-:-:S07]  /*32d0*/  @P2 FSEL R60, R60, -RZ, P3 ;  /* 0x800000ff3c3c2208 */ /* 0x000fce0001800000 */
.L_x_23:
[----:B------:R-:W-:Y:S05]  /*32e0*/  BSYNC.RECONVERGENT B0 ;  /* 0x0000000000007941 */ /* 0x000fea0003800200 */
.L_x_22:
        /* <DEDUP_REMOVED lines=32> */
.L_x_25:
[----:B------:R-:W-:Y:S05]  /*34f0*/  BSYNC.RECONVERGENT B0 ;  /* 0x0000000000007941 */ /* 0x000fea0003800200 */
.L_x_24:
        /* <DEDUP_REMOVED lines=32> */
.L_x_27:
[----:B------:R-:W-:Y:S05]  /*3700*/  BSYNC.RECONVERGENT B0 ;  /* 0x0000000000007941 */ /* 0x000fea0003800200 */
.L_x_26:
        /* <DEDUP_REMOVED lines=32> */
.L_x_29:
[----:B------:R-:W-:Y:S05]  /*3910*/  BSYNC.RECONVERGENT B0 ;  /* 0x0000000000007941 */ /* 0x000fea0003800200 */
.L_x_28:
        /* <DEDUP_REMOVED lines=32> */
.L_x_31:
[----:B------:R-:W-:Y:S05]  /*3b20*/  BSYNC.RECONVERGENT B0 ;  /* 0x0000000000007941 */ /* 0x000fea0003800200 */
.L_x_30:
[----:B------:R-:W0:Y:S01]  /*3b30*/  LDCU UR38, c[0x0][0x38c] ;  /* 0x00007180ff2677ac */ /* 0x000e220008000800 */
[----:B------:R-:W-:Y:S01]  /*3b40*/  SHF.L.U32 R109, R2, 0x10, RZ ;  /* 0x00000010026d7819 */ /* 0x000fe200000006ff */
[----:B------:R-:W-:Y:S01]  /*3b50*/  FMUL.FTZ R34, R5, UR4 ;  /* 0x0000000405227c20 */ /* 0x000fe20008410000 */
[----:B------:R-:W-:Y:S01]  /*3b60*/  SHF.L.U32 R111, R6, 0x10, RZ ;  /* 0x00000010066f7819 */ /* 0x000fe200000006ff */
[----:B------:R-:W-:Y:S01]  /*3b70*/  FMUL.FTZ R33, R41, UR4 ;  /* 0x0000000429217c20 */ /* 0x000fe20008410000 */
[----:B------:R-:W-:Y:S01]  /*3b80*/  SHF.L.U32 R113, R7, 0x10, RZ ;  /* 0x0000001007717819 */ /* 0x000fe200000006ff */
[----:B------:R-:W-:Y:S01]  /*3b90*/  FMUL.FTZ R32, R43, UR4 ;  /* 0x000000042b207c20 */ /* 0x000fe20008410000 */
[----:B------:R-:W-:Y:S01]  /*3ba0*/  SHF.L.U32 R115, R9, 0x10, RZ ;  /* 0x0000001009737819 */ /* 0x000fe200000006ff */
[----:B------:R-:W-:Y:S01]  /*3bb0*/  FMUL.FTZ R31, R45, UR4 ;  /* 0x000000042d1f7c20 */ /* 0x000fe20008410000 */
        /* <DEDUP_REMOVED lines=9> */
[----:B0-----:R-:W-:Y:S01]  /*3c50*/  UISETP.GE.AND UP0, UPT, UR38, 0x1, UPT ;  /* 0x000000012600788c */ /* 0x001fe2000bf06270 */
[----:B------:R-:W-:Y:S01]  /*3c60*/  FMUL.FTZ R21, R111, UR4 ;  /* 0x000000046f157c20 */ /* 0x000fe20008410000 */
[----:B------:R-:W-:Y:S01]  /*3c70*/  FMUL.FTZ R20, R113, UR4 ;  /* 0x0000000471147c20 */ /* 0x000fe20008410000 */
[----:B------:R-:W-:Y:S01]  /*3c80*/  FMUL.FTZ R19, R115, UR4 ;  /* 0x0000000473137c20 */ /* 0x000fe20008410000 */
[----:B------:R-:W-:Y:S06]  /*3c90*/  BAR.SYNC.DEFER_BLOCKING 0x0 ;  /* 0x0000000000007b1d */ /* 0x000fec0000010000 */
[----:B------:R-:W-:Y:S05]  /*3ca0*/  BRA.U !UP0, `(.L_x_32) ;  /* 0x00000031081c7547 */ /* 0x000fea000b800000 */
[----:B------:R-:W0:Y:S01]  /*3cb0*/  LDCU.64 UR22, c[0x0][0x3b8] ;  /* 0x00007700ff1677ac */ /* 0x000e220008000a00 */
[----:B------:R-:W-:Y:S01]  /*3cc0*/  FMUL.FTZ R18, R5, R82 ;  /* 0x0000005205127220 */ /* 0x000fe20000410000 */
[----:B------:R-:W-:Y:S01]  /*3cd0*/  FMUL.FTZ R17, R41, R80 ;  /* 0x0000005029117220 */ /* 0x000fe20000410000 */
[----:B------:R-:W-:Y:S01]  /*3ce0*/  FMUL.FTZ R16, R43, R78 ;  /* 0x0000004e2b107220 */ /* 0x000fe20000410000 */
[----:B------:R-:W1:Y:S01]  /*3cf0*/  LDCU.64 UR34, c[0x0][0x3d8] ;  /* 0x00007b00ff2277ac */ /* 0x000e620008000a00 */
[----:B------:R-:W-:Y:S01]  /*3d00*/  FMUL.FTZ R15, R45, R76 ;  /* 0x0000004c2d0f7220 */ /* 0x000fe20000410000 */
[----:B------:R-:W-:Y:S01]  /*3d10*/  FMUL.FTZ R14, R47, R74 ;  /* 0x0000004a2f0e7220 */ /* 0x000fe20000410000 */
[----:B------:R-:W-:Y:S01]  /*3d20*/  FMUL.FTZ R13, R49, R72 ;  /* 0x00000048310d7220 */ /* 0x000fe20000410000 */
[----:B------:R-:W2:Y:S01]  /*3d30*/  LDCU.128 UR8, c[0x0][0x3a0] ;  /* 0x00007400ff0877ac */ /* 0x000ea20008000c00 */
[----:B------:R-:W-:Y:S01]  /*3d40*/  FMUL.FTZ R12, R51, R70 ;  /* 0x00000046330c7220 */ /* 0x000fe20000410000 */
[----:B------:R-:W-:Y:S01]  /*3d50*/  FMUL.FTZ R11, R53, R68 ;  /* 0x00000044350b7220 */ /* 0x000fe20000410000 */
[----:B------:R-:W-:Y:S01]  /*3d60*/  FMUL.FTZ R10, R55, R66 ;  /* 0x00000042370a7220 */ /* 0x000fe20000410000 */
[----:B------:R-:W3:Y:S01]  /*3d70*/  LDCU.64 UR36, c[0x0][0x450] ;  /* 0x00008a00ff2477ac */ /* 0x000ee20008000a00 */
[----:B------:R-:W-:Y:S01]  /*3d80*/  FMUL.FTZ R9, R91, R64 ;  /* 0x000000405b097220 */ /* 0x000fe20000410000 */
[----:B------:R-:W-:Y:S01]  /*3d90*/  FMUL.FTZ R8, R93, R62 ;  /* 0x0000003e5d087220 */ /* 0x000fe20000410000 */
[----:B------:R-:W-:Y:S01]  /*3da0*/  FMUL.FTZ R7, R107, R60 ;  /* 0x0000003c6b077220 */ /* 0x000fe20000410000 */
[----:B------:R-:W4:Y:S01]  /*3db0*/  LDCU.128 UR12, c[0x0][0x440] ;  /* 0x00008800ff0c77ac */ /* 0x000f220008000c00 */
[----:B------:R-:W-:Y:S01]  /*3dc0*/  FMUL.FTZ R6, R109, R58 ;  /* 0x0000003a6d067220 */ /* 0x000fe20000410000 */
[----:B------:R-:W-:Y:S01]  /*3dd0*/  FMUL.FTZ R5, R111, R56 ;  /* 0x000000386f057220 */ /* 0x000fe20000410000 */
[----:B------:R-:W-:Y:S01]  /*3de0*/  FMUL.FTZ R4, R113, R38 ;  /* 0x0000002671047220 */ /* 0x000fe20000410000 */
[----:B0-----:R-:W-:Y:S01]  /*3df0*/  UIMAD.WIDE.U32 UR20, UR30, UR22, URZ ;  /* 0x000000161e1472a5 */ /* 0x001fe2000f8e00ff */
[----:B------:R-:W-:Y:S01]  /*3e00*/  FMUL.FTZ R2, R115, R36 ;  /* 0x0000002473027220 */ /* 0x000fe20000410000 */
[----:B-1----:R-:W-:-:S02]  /*3e10*/  UIMAD.WIDE.U32 UR24, UR30, UR34, URZ ;  /* 0x000000221e1872a5 */ /* 0x002fc4000f8e00ff */
[----:B------:R-:W-:Y:S02]  /*3e20*/  UIMAD UR31, UR30, UR23, UR21 ;  /* 0x000000171e1f72a4 */ /* 0x000fe4000f8e0215 */
[----:B--2---:R-:W-:Y:S02]  /*3e30*/  UIMAD.WIDE.U32 UR22, UR30, UR8, URZ ;  /* 0x000000081e1672a5 */ /* 0x004fe4000f8e00ff */
[----:B------:R-:W-:Y:S02]  /*3e40*/  UIMAD UR8, UR30, UR35, UR25 ;  /* 0x000000231e0872a4 */ /* 0x000fe4000f8e0219 */
[----:B---3--:R-:W-:Y:S01]  /*3e50*/  ULEA UR21, UP2, UR24, UR36, 0x3 ;  /* 0x0000002418157291 */ /* 0x008fe2000f8418ff */
[----:B------:R-:W0:Y:S03]  /*3e60*/  LDCU.64 UR40, c[0x0][0x3e0] ;  /* 0x00007c00ff2877ac */ /* 0x000e260008000a00 */
[----:B------:R-:W-:Y:S01]  /*3e70*/  ULEA.HI.X UR24, UR24, UR37, UR8, 0x3, UP2 ;  /* 0x0000002518187291 */ /* 0x000fe200090f1c08 */
[----:B------:R-:W1:Y:S01]  /*3e80*/  LDCU.64 UR36, c[0x0][0x3c0] ;  /* 0x00007800ff2477ac */ /* 0x000e620008000a00 */
[----:B----4-:R-:W-:-:S02]  /*3e90*/  ULEA UR27, UP0, UR20, UR14, 0x3 ;  /* 0x0000000e141b7291 */ /* 0x010fc4000f8018ff */
[----:B------:R-:W-:Y:S02]  /*3ea0*/  ULEA UR25, UP1, UR22, UR12, 0x3 ;  /* 0x0000000c16197291 */ /* 0x000fe4000f8218ff */
[----:B------:R-:W-:Y:S02]  /*3eb0*/  ULEA.HI.X UR15, UR20, UR15, UR31, 0x3, UP0 ;  /* 0x0000000f140f7291 */ /* 0x000fe400080f1c1f */
[----:B------:R-:W-:Y:S02]  /*3ec0*/  UISETP.LT.AND UP0, UPT, UR38, 0x1, UPT ;  /* 0x000000012600788c */ /* 0x000fe4000bf01270 */
[----:B------:R-:W-:Y:S02]  /*3ed0*/  UIMAD UR9, UR30, UR9, UR23 ;  /* 0x000000091e0972a4 */ /* 0x000fe4000f8e0217 */
[----:B------:R-:W-:Y:S02]  /*3ee0*/  USEL UR8, UR38, 0x1, !UP0 ;  /* 0x0000000126087887 */ /* 0x000fe4000c000000 */
[----:B------:R-:W-:-:S02]  /*3ef0*/  ULEA.HI.X UR22, UR22, UR13, UR9, 0x3, UP1 ;  /* 0x0000000d16167291 */ /* 0x000fc400088f1c09 */
[----:B------:R-:W-:Y:S02]  /*3f00*/  UIMAD UR20, UR6, UR38, URZ ;  /* 0x00000026061472a4 */ /* 0x000fe4000f8e02ff */
[----:B------:R-:W-:Y:S01]  /*3f10*/  UIADD3 UR9, UPT, UPT, UR26, 0x10f0, URZ ;  /* 0x000010f01a097890 */ /* 0x000fe2000fffe0ff */
[----:B------:R-:W2:Y:S01]  /*3f20*/  LDCU.64 UR34, c[0x0][0x480] ;  /* 0x00009000ff2277ac */ /* 0x000ea20008000a00 */
[----:B------:R-:W-:Y:S02]  /*3f30*/  USHF.L.U64.HI UR12, UR10, 0x3, UR11 ;  /* 0x000000030a0c7899 */ /* 0x000fe4000801020b */
[----:B0-----:R-:W-:Y:S02]  /*3f40*/  USHF.L.U64.HI UR14, UR40, 0x3, UR41 ;  /* 0x00000003280e7899 */ /* 0x001fe40008010229 */
[----:B-1----:R-:W-:Y:S02]  /*3f50*/  USHF.L.U64.HI UR13, UR36, 0x3, UR37 ;  /* 0x00000003240d7899 */ /* 0x002fe40008010225 */
[----:B------:R-:W-:-:S12]  /*3f60*/  UIADD3 UR8, UPT, UPT, -UR8, URZ, URZ ;  /* 0x000000ff08087290 */ /* 0x000fd8000fffe1ff */
.L_x_38:
[----:B------:R-:W-:Y:S02]  /*3f70*/  MOV R40, UR25 ;  /* 0x0000001900287c02 */ /* 0x000fe40008000f00 */
[----:B------:R-:W-:-:S06]  /*3f80*/  MOV R41, UR22 ;  /* 0x0000001600297c02 */ /* 0x000fcc0008000f00 */
[----:B------:R-:W3:Y:S01]  /*3f90*/  LDG.E.64 R40, desc[UR28][R40.64] ;  /* 0x0000001c28287981 */ /* 0x000ee2000c1e1b00 */
[----:B------:R-:W-:-:S04]  /*3fa0*/  IADD3 R118, PT, PT, R105, 0x3, RZ ;  /* 0x0000000369767810 */ /* 0x000fc80007ffe0ff */
[----:B------:R-:W-:Y:S01]  /*3fb0*/  ISETP.GE.U32.AND P4, PT, R118, UR33, PT ;  /* 0x0000002176007c0c */ /* 0x000fe2000bf86070 */
[C---:B---3--:R-:W-:Y:S01]  /*3fc0*/  FMUL.FTZ R42, R41.reuse, R82 ;  /* 0x00000052292a7220 */ /* 0x048fe20000410000 */
[----:B------:R-:W-:Y:S01]  /*3fd0*/  FMUL.FTZ R45, R40, 1.4426950216293334961 ;  /* 0x3fb8aa3b282d7820 */ /* 0x000fe20000410000 */
[C---:B------:R-:W-:Y:S01]  /*3fe0*/  FMUL.FTZ R40, R41.reuse, R78 ;  /* 0x0000004e29287220 */ /* 0x040fe20000410000 */
[C---:B------:R-:W-:Y:S01]  /*3ff0*/  FMUL.FTZ R118, R41.reuse, R60 ;  /* 0x0000003c29767220 */ /* 0x040fe20000410000 */
[----:B------:R-:W-:Y:S01]  /*4000*/  FMUL.RZ R43, R42, 0.15915493667125701904 ;  /* 0x3e22f9832a2b7820 */ /* 0x000fe2000040c000 */
[----:B------:R-:W-:Y:S01]  /*4010*/  FMUL.FTZ R42, R41, R80 ;  /* 0x00000050292a7220 */ /* 0x000fe20000410000 */
[----:B------:R-:W-:Y:S01]  /*4020*/  FMUL.RZ R46, R40, 0.15915493667125701904 ;  /* 0x3e22f983282e7820 */ /* 0x000fe2000040c000 */
[----:B------:R-:W-:Y:S01]  /*4030*/  FMUL.FTZ R40, R45, R78 ;  /* 0x0000004e2d287220 */ /* 0x000fe20000410000 */
[----:B------:R-:W-:Y:S01]  /*4040*/  MUFU.SIN R92, R43 ;  /* 0x0000002b005c7308 */ /* 0x000fe20000000400 */
[----:B------:R-:W-:Y:S01]  /*4050*/  FMUL.RZ R44, R42, 0.15915493667125701904 ;  /* 0x3e22f9832a2c7820 */ /* 0x000fe2000040c000 */
[----:B------:R-:W-:Y:S01]  /*4060*/  FMUL.FTZ R42, R41, R76 ;  /* 0x0000004c292a7220 */ /* 0x000fe20000410000 */
[C---:B------:R-:W-:Y:S01]  /*4070*/  FMUL.FTZ R116, R45.reuse, R80 ;  /* 0x000000502d747220 */ /* 0x040fe20000410000 */
[C---:B------:R-:W-:Y:S01]  /*4080*/  FMUL.FTZ R113, R45.reuse, R82 ;  /* 0x000000522d717220 */ /* 0x040fe20000410000 */
[C---:B------:R-:W-:Y:S01]  /*4090*/  FMUL.FTZ R112, R45.reuse, R74 ;  /* 0x0000004a2d707220 */ /* 0x040fe20000410000 */
[----:B------:R-:W-:Y:S01]  /*40a0*/  FMUL.RZ R47, R42, 0.15915493667125701904 ;  /* 0x3e22f9832a2f7820 */ /* 0x000fe2000040c000 */
[C---:B------:R-:W-:Y:S01]  /*40b0*/  FMUL.FTZ R42, R45.reuse, R76 ;  /* 0x0000004c2d2a7220 */ /* 0x040fe20000410000 */
[----:B------:R0:W1:Y:S01]  /*40c0*/  MUFU.EX2 R119, R40 ;  /* 0x0000002800777308 */ /* 0x0000620000000800 */
[C---:B------:R-:W-:Y:S01]  /*40d0*/  FMUL.FTZ R110, R45.reuse, R72 ;  /* 0x000000482d6e7220 */ /* 0x040fe20000410000 */
[C---:B------:R-:W-:Y:S01]  /*40e0*/  FMUL.FTZ R54, R45.reuse, R68 ;  /* 0x000000442d367220 */ /* 0x040fe20000410000 */
[C---:B------:R-:W-:Y:S01]  /*40f0*/  FMUL.FTZ R91, R45.reuse, R70 ;  /* 0x000000462d5b7220 */ /* 0x040fe20000410000 */
[----:B------:R-:W-:Y:S01]  /*4100*/  MUFU.SIN R93, R44 ;  /* 0x0000002c005d7308 */ /* 0x000fe20000000400 */
[----:B------:R-:W-:Y:S01]  /*4110*/  FMUL.RZ R118, R118, 0.15915493667125701904 ;  /* 0x3e22f98376767820 */ /* 0x000fe2000040c000 */
[C---:B------:R-:W-:Y:S01]  /*4120*/  FMUL.FTZ R51, R45.reuse, R64 ;  /* 0x000000402d337220 */ /* 0x040fe20000410000 */
[----:B------:R-:W-:Y:S01]  /*4130*/  FMUL.FTZ R136, R45, R58 ;  /* 0x0000003a2d887220 */ /* 0x000fe20000410000 */
[----:B0-----:R-:W-:-:S04]  /*4140*/  FMUL.FTZ R40, R41, R72 ;  /* 0x0000004829287220 */ /* 0x001fc80000410000 */
[----:B------:R0:W-:Y:S08]  /*4150*/  MUFU.COS R115, R44 ;  /* 0x0000002c00737308 */ /* 0x0001f00000000000 */
[----:B------:R3:W-:Y:S01]  /*4160*/  MUFU.EX2 R124, R42 ;  /* 0x0000002a007c7308 */ /* 0x0007e20000000800 */
[----:B0-----:R-:W-:Y:S01]  /*4170*/  FMUL.RZ R44, R40, 0.15915493667125701904 ;  /* 0x3e22f983282c7820 */ /* 0x001fe2000040c000 */
[----:B------:R-:W-:-:S02]  /*4180*/  FMUL.FTZ R40, R41, R70 ;  /* 0x0000004629287220 */ /* 0x000fc40000410000 */
[----:B------:R-:W1:Y:S02]  /*4190*/  MUFU.SIN R120, R46 ;  /* 0x0000002e00787308 */ /* 0x000e640000000400 */
[----:B---3--:R-:W-:Y:S01]  /*41a0*/  FMUL.RZ R42, R40, 0.15915493667125701904 ;  /* 0x3e22f983282a7820 */ /* 0x008fe2000040c000 */
[----:B------:R-:W-:-:S05]  /*41b0*/  FMUL.FTZ R40, R41, R68 ;  /* 0x0000004429287220 */ /* 0x000fca0000410000 */
[----:B------:R0:W3:Y:S08]  /*41c0*/  MUFU.COS R122, R46 ;  /* 0x0000002e007a7308 */ /* 0x0000f00000000000 */
[----:B------:R4:W-:Y:S01]  /*41d0*/  MUFU.COS R114, R43 ;  /* 0x0000002b00727308 */ /* 0x0009e20000000000 */
[----:B0-----:R-:W-:Y:S01]  /*41e0*/  FMUL.RZ R46, R40, 0.15915493667125701904 ;  /* 0x3e22f983282e7820 */ /* 0x001fe2000040c000 */
[----:B------:R-:W-:Y:S01]  /*41f0*/  FMUL.FTZ R40, R41, R66 ;  /* 0x0000004229287220 */ /* 0x000fe20000410000 */
[----:B-1----:R-:W-:-:S03]  /*4200*/  FMUL.FTZ R120, R119, R120 ;  /* 0x0000007877787220 */ /* 0x002fc60000410000 */
[----:B------:R-:W-:Y:S01]  /*4210*/  FMUL.RZ R49, R40, 0.15915493667125701904 ;  /* 0x3e22f98328317820 */ /* 0x000fe2000040c000 */
[C---:B------:R-:W-:Y:S01]  /*4220*/  FMUL.FTZ R40, R41.reuse, R64 ;  /* 0x0000004029287220 */ /* 0x040fe20000410000 */
[----:B------:R-:W0:Y:S01]  /*4230*/  MUFU.EX2 R116, R116 ;  /* 0x0000007400747308 */ /* 0x000e220000000800 */
[----:B----4-:R-:W-:Y:S01]  /*4240*/  FMUL.FTZ R43, R41, R74 ;  /* 0x0000004a292b7220 */ /* 0x010fe20000410000 */
[----:B---3--:R-:W-:Y:S01]  /*4250*/  FMUL.FTZ R122, R119, R122 ;  /* 0x0000007a777a7220 */ /* 0x008fe20000410000 */
[----:B------:R-:W-:Y:S01]  /*4260*/  FMUL.RZ R123, R40, 0.15915493667125701904 ;  /* 0x3e22f983287b7820 */ /* 0x000fe2000040c000 */
[----:B------:R-:W-:Y:S01]  /*4270*/  IADD3 R40, PT, PT, R105, 0x2, RZ ;  /* 0x0000000269287810 */ /* 0x000fe20007ffe0ff */
[----:B------:R-:W-:Y:S01]  /*4280*/  FMUL.RZ R43, R43, 0.15915493667125701904 ;  /* 0x3e22f9832b2b7820 */ /* 0x000fe2000040c000 */
[----:B------:R-:W1:Y:S02]  /*4290*/  MUFU.COS R121, R47 ;  /* 0x0000002f00797308 */ /* 0x000e640000000000 */
[----:B------:R-:W-:-:S02]  /*42a0*/  ISETP.GE.U32.AND P1, PT, R40, UR33, PT ;  /* 0x0000002128007c0c */ /* 0x000fc4000bf26070 */
[C---:B------:R-:W-:Y:S02]  /*42b0*/  IADD3 R40, PT, PT, R105.reuse, 0x6, RZ ;  /* 0x0000000669287810 */ /* 0x040fe40007ffe0ff */
[----:B------:R-:W-:Y:S02]  /*42c0*/  FSEL R133, R120, RZ, !P1 ;  /* 0x000000ff78857208 */ /* 0x000fe40004800000 */
[----:B------:R-:W-:Y:S01]  /*42d0*/  MUFU.SIN R108, R43 ;  /* 0x0000002b006c7308 */ /* 0x000fe20000000400 */
[----:B------:R-:W-:Y:S01]  /*42e0*/  ISETP.GE.U32.AND P5, PT, R40, UR33, PT ;  /* 0x0000002128007c0c */ /* 0x000fe2000bfa6070 */
[C---:B0-----:R-:W-:Y:S01]  /*42f0*/  FMUL.FTZ R115, R116.reuse, R115 ;  /* 0x0000007374737220 */ /* 0x041fe20000410000 */
[----:B------:R-:W-:Y:S01]  /*4300*/  IADD3 R40, PT, PT, R105, 0x7, RZ ;  /* 0x0000000769287810 */ /* 0x000fe20007ffe0ff */
[----:B------:R-:W-:Y:S01]  /*4310*/  FMUL.FTZ R93, R116, R93 ;  /* 0x0000005d745d7220 */ /* 0x000fe20000410000 */
[----:B------:R-:W-:Y:S01]  /*4320*/  FSEL R131, R122, 1, !P1 ;  /* 0x3f8000007a837808 */ /* 0x000fe20004800000 */
[----:B------:R-:W-:Y:S01]  /*4330*/  FMUL.FTZ R116, R45, R60 ;  /* 0x0000003c2d747220 */ /* 0x000fe20000410000 */
[----:B------:R-:W-:Y:S01]  /*4340*/  ISETP.GE.U32.AND P2, PT, R40, UR33, PT ;  /* 0x0000002128007c0c */ /* 0x000fe2000bf46070 */
[----:B------:R0:W3:Y:S01]  /*4350*/  MUFU.COS R111, R43 ;  /* 0x0000002b006f7308 */ /* 0x0000e20000000000 */
[----:B------:R-:W-:Y:S01]  /*4360*/  IADD3 R40, PT, PT, R105, 0x8, RZ ;  /* 0x0000000869287810 */ /* 0x000fe20007ffe0ff */
[----:B-1----:R-:W-:Y:S01]  /*4370*/  FMUL.FTZ R121, R124, R121 ;  /* 0x000000797c797220 */ /* 0x002fe20000410000 */
[----:B------:R-:W-:-:S02]  /*4380*/  FSEL R129, R16, RZ, !P1 ;  /* 0x000000ff10817208 */ /* 0x000fc40004800000 */
[----:B------:R-:W-:Y:S02]  /*4390*/  ISETP.GE.U32.AND P1, PT, R40, UR33, PT ;  /* 0x0000002128007c0c */ /* 0x000fe4000bf26070 */
[----:B------:R-:W-:Y:S01]  /*43a0*/  FSEL R122, R15, RZ, !P4 ;  /* 0x000000ff0f7a7208 */ /* 0x000fe20006000000 */
[----:B------:R-:W-:Y:S01]  /*43b0*/  MUFU.SIN R107, R44 ;  /* 0x0000002c006b7308 */ /* 0x000fe20000000400 */
[----:B0-----:R-:W-:-:S07]  /*43c0*/  FMUL.FTZ R43, R45, R66 ;  /* 0x000000422d2b7220 */ /* 0x001fce0000410000 */
[----:B------:R-:W0:Y:S04]  /*43d0*/  MUFU.EX2 R113, R113 ;  /* 0x0000007100717308 */ /* 0x000e280000000800 */
[----:B------:R-:W3:Y:S04]  /*43e0*/  MUFU.EX2 R112, R112 ;  /* 0x0000007000707308 */ /* 0x000ee80000000800 */
[----:B------:R-:W1:Y:S01]  /*43f0*/  MUFU.COS R109, R44 ;  /* 0x0000002c006d7308 */ /* 0x000e620000000000 */
[C---:B0-----:R-:W-:Y:S01]  /*4400*/  FMUL.FTZ R127, R113.reuse, R92 ;  /* 0x0000005c717f7220 */ /* 0x041fe20000410000 */
[----:B------:R-:W-:-:S06]  /*4410*/  FMUL.FTZ R114, R113, R114 ;  /* 0x0000007271727220 */ /* 0x000fcc0000410000 */
[----:B------:R-:W1:Y:S01]  /*4420*/  MUFU.EX2 R110, R110 ;  /* 0x0000006e006e7308 */ /* 0x000e620000000800 */
[----:B------:R-:W-:Y:S01]  /*4430*/  IADD3 R113, PT, PT, R105, 0x9, RZ ;  /* 0x0000000969717810 */ /* 0x000fe20007ffe0ff */
[C---:B---3--:R-:W-:Y:S01]  /*4440*/  FMUL.FTZ R111, R112.reuse, R111 ;  /* 0x0000006f706f7220 */ /* 0x048fe20000410000 */
[----:B------:R-:W-:Y:S01]  /*4450*/  FMUL.FTZ R108, R112, R108 ;  /* 0x0000006c706c7220 */ /* 0x000fe20000410000 */
[----:B------:R-:W-:Y:S01]  /*4460*/  MUFU.SIN R52, R46 ;  /* 0x0000002e00347308 */ /* 0x000fe20000000400 */
[----:B------:R-:W-:-:S07]  /*4470*/  FMUL.FTZ R112, R41, R56 ;  /* 0x0000003829707220 */ /* 0x000fce0000410000 */
[----:B------:R-:W-:Y:S01]  /*4480*/  MUFU.COS R53, R46 ;  /* 0x0000002e00357308 */ /* 0x000fe20000000000 */
[----:B-1----:R-:W-:-:S07]  /*4490*/  FMUL.FTZ R109, R110, R109 ;  /* 0x0000006d6e6d7220 */ /* 0x002fce0000410000 */
[----:B------:R-:W-:Y:S08]  /*44a0*/  MUFU.SIN R50, R49 ;  /* 0x0000003100327308 */ /* 0x000ff00000000400 */
[----:B------:R0:W-:Y:S08]  /*44b0*/  MUFU.COS R48, R49 ;  /* 0x0000003100307308 */ /* 0x0001f00000000000 */
[----:B------:R1:W3:Y:S01]  /*44c0*/  MUFU.SIN R117, R47 ;  /* 0x0000002f00757308 */ /* 0x0002e20000000400 */
[----:B0-----:R-:W-:-:S04]  /*44d0*/  IADD3 R49, PT, PT, R105, 0x4, RZ ;  /* 0x0000000469317810 */ /* 0x001fc80007ffe0ff */
[----:B------:R-:W-:-:S03]  /*44e0*/  ISETP.GE.U32.AND P3, PT, R49, UR33, PT ;  /* 0x0000002131007c0c */ /* 0x000fc6000bf66070 */
[----:B------:R-:W-:Y:S01]  /*44f0*/  MUFU.SIN R55, R42 ;  /* 0x0000002a00377308 */ /* 0x000fe20000000400 */
[----:B-1----:R-:W-:Y:S01]  /*4500*/  FMUL.FTZ R47, R41, R62 ;  /* 0x0000003e292f7220 */ /* 0x002fe20000410000 */
[----:B------:R-:W-:Y:S02]  /*4510*/  FSEL R120, R111, 1, !P3 ;  /* 0x3f8000006f787808 */ /* 0x000fe40005800000 */
[----:B------:R-:W-:Y:S01]  /*4520*/  FSEL R119, R14, RZ, !P3 ;  /* 0x000000ff0e777208 */ /* 0x000fe20005800000 */
[----:B------:R-:W-:-:S03]  /*4530*/  FMUL.RZ R125, R47, 0.15915493667125701904 ;  /* 0x3e22f9832f7d7820 */ /* 0x000fc6000040c000 */
[----:B------:R0:W1:Y:S01]  /*4540*/  MUFU.COS R90, R42 ;  /* 0x0000002a005a7308 */ /* 0x0000620000000000 */
[----:B---3--:R-:W-:-:S05]  /*4550*/  FMUL.FTZ R124, R124, R117 ;  /* 0x000000757c7c7220 */ /* 0x008fca0000410000 */
[----:B------:R-:W-:Y:S02]  /*4560*/  FSEL R124, R124, RZ, !P4 ;  /* 0x000000ff7c7c7208 */ /* 0x000fe40006000000 */
[----:B------:R-:W3:Y:S01]  /*4570*/  MUFU.EX2 R54, R54 ;  /* 0x0000003600367308 */ /* 0x000ee20000000800 */
[----:B0-----:R-:W-:-:S03]  /*4580*/  IADD3 R42, PT, PT, R105, 0x1, RZ ;  /* 0x00000001692a7810 */ /* 0x001fc60007ffe0ff */
[----:B------:R-:W0:Y:S01]  /*4590*/  MUFU.EX2 R43, R43 ;  /* 0x0000002b002b7308 */ /* 0x000e220000000800 */
[----:B------:R-:W-:Y:S02]  /*45a0*/  ISETP.GE.U32.AND P0, PT, R42, UR33, PT ;  /* 0x000000212a007c0c */ /* 0x000fe4000bf06070 */
[----:B------:R-:W-:Y:S01]  /*45b0*/  IADD3 R42, PT, PT, R105, 0x5, RZ ;  /* 0x00000005692a7810 */ /* 0x000fe20007ffe0ff */
[----:B------:R-:W1:Y:S01]  /*45c0*/  MUFU.EX2 R91, R91 ;  /* 0x0000005b005b7308 */ /* 0x000e620000000800 */
[----:B------:R-:W-:Y:S01]  /*45d0*/  FSEL R130, R115, 1, !P0 ;  /* 0x3f80000073827808 */ /* 0x000fe20004000000 */
[----:B------:R-:W-:Y:S01]  /*45e0*/  FMUL.FTZ R115, R41, R58 ;  /* 0x0000003a29737220 */ /* 0x000fe20000410000 */
[----:B------:R-:W-:Y:S01]  /*45f0*/  ISETP.GE.U32.AND P6, PT, R42, UR33, PT ;  /* 0x000000212a007c0c */ /* 0x000fe2000bfc6070 */
[----:B------:R-:W4:Y:S01]  /*4600*/  MUFU.SIN R40, R118 ;  /* 0x0000007600287308 */ /* 0x000f220000000400 */
[----:B------:R-:W-:Y:S01]  /*4610*/  FSEL R132, R93, RZ, !P0 ;  /* 0x000000ff5d847208 */ /* 0x000fe20004000000 */
[----:B------:R-:W-:Y:S01]  /*4620*/  FMUL.RZ R115, R115, 0.15915493667125701904 ;  /* 0x3e22f98373737820 */ /* 0x000fe2000040c000 */
[----:B---3--:R-:W-:Y:S01]  /*4630*/  FMUL.FTZ R53, R54, R53 ;  /* 0x0000003536357220 */ /* 0x008fe20000410000 */
[----:B------:R-:W-:Y:S01]  /*4640*/  FSEL R128, R17, RZ, !P0 ;  /* 0x000000ff11807208 */ /* 0x000fe20004000000 */
[----:B------:R-:W-:Y:S01]  /*4650*/  FMUL.FTZ R42, R45, R62 ;  /* 0x0000003e2d2a7220 */ /* 0x000fe20000410000 */
[C---:B0-----:R-:W-:Y:S01]  /*4660*/  FMUL.FTZ R48, R43.reuse, R48 ;  /* 0x000000302b307220 */ /* 0x041fe20000410000 */
[----:B------:R-:W-:Y:S01]  /*4670*/  FMUL.FTZ R50, R43, R50 ;  /* 0x000000322b327220 */ /* 0x000fe20000410000 */
[----:B------:R0:W-:Y:S01]  /*4680*/  MUFU.COS R92, R118 ;  /* 0x00000076005c7308 */ /* 0x0001e20000000000 */
[----:B------:R-:W-:-:S02]  /*4690*/  ISETP.GE.U32.AND P0, PT, R105, UR33, PT ;  /* 0x0000002169007c0c */ /* 0x000fc4000bf06070 */
[----:B------:R-:W-:Y:S02]  /*46a0*/  IADD3 R43, PT, PT, R105, 0xe, RZ ;  /* 0x0000000e692b7810 */ /* 0x000fe40007ffe0ff */
[----:B------:R-:W-:Y:S02]  /*46b0*/  FSEL R117, R109, 1, !P6 ;  /* 0x3f8000006d757808 */ /* 0x000fe40007000000 */
[----:B------:R-:W-:Y:S01]  /*46c0*/  FSEL R111, R53, 1, !P2 ;  /* 0x3f800000356f7808 */ /* 0x000fe20005000000 */
[----:B------:R-:W-:Y:S01]  /*46d0*/  MUFU.SIN R44, R123 ;  /* 0x0000007b002c7308 */ /* 0x000fe20000000400 */
[----:B0-----:R-:W-:Y:S01]  /*46e0*/  FMUL.FTZ R118, R110, R107 ;  /* 0x0000006b6e767220 */ /* 0x001fe20000410000 */
[----:B------:R-:W-:Y:S01]  /*46f0*/  IADD3 R107, PT, PT, R105, 0xb, RZ ;  /* 0x0000000b696b7810 */ /* 0x000fe20007ffe0ff */
[----:B------:R-:W-:Y:S01]  /*4700*/  FMUL.RZ R110, R112, 0.15915493667125701904 ;  /* 0x3e22f983706e7820 */ /* 0x000fe2000040c000 */
[----:B------:R-:W-:Y:S01]  /*4710*/  FMUL.FTZ R112, R54, R52 ;  /* 0x0000003436707220 */ /* 0x000fe20000410000 */
[----:B------:R-:W-:Y:S01]  /*4720*/  FSEL R127, R127, RZ, !P0 ;  /* 0x000000ff7f7f7208 */ /* 0x000fe20004000000 */
[----:B------:R-:W-:Y:S01]  /*4730*/  FMUL.FTZ R54, R41, R38 ;  /* 0x0000002629367220 */ /* 0x000fe20000410000 */
[----:B------:R-:W-:Y:S01]  /*4740*/  FSEL R118, R118, RZ, !P6 ;  /* 0x000000ff76767208 */ /* 0x000fe20007000000 */
[----:B------:R0:W-:Y:S01]  /*4750*/  MUFU.COS R46, R123 ;  /* 0x0000007b002e7308 */ /* 0x0001e20000000000 */
[----:B------:R-:W-:Y:S01]  /*4760*/  FSEL R112, R112, RZ, !P2 ;  /* 0x000000ff70707208 */ /* 0x000fe20005000000 */
[----:B------:R-:W-:Y:S01]  /*4770*/  FMUL.RZ R139, R54, 0.15915493667125701904 ;  /* 0x3e22f983368b7820 */ /* 0x000fe2000040c000 */
[----:B------:R-:W-:Y:S01]  /*4780*/  FSEL R126, R114, 1, !P0 ;  /* 0x3f800000727e7808 */ /* 0x000fe20004000000 */
[----:B-1----:R-:W-:Y:S01]  /*4790*/  FMUL.FTZ R114, R91, R90 ;  /* 0x0000005a5b727220 */ /* 0x002fe20000410000 */
[----:B------:R-:W-:Y:S01]  /*47a0*/  IADD3 R90, PT, PT, R105, 0xd, RZ ;  /* 0x0000000d695a7810 */ /* 0x000fe20007ffe0ff */
[----:B------:R-:W-:Y:S01]  /*47b0*/  FMUL.FTZ R41, R41, R36 ;  /* 0x0000002429297220 */ /* 0x000fe20000410000 */
[----:B------:R-:W-:Y:S01]  /*47c0*/  FSEL R109, R50, RZ, !P1 ;  /* 0x000000ff326d7208 */ /* 0x000fe20004800000 */
[----:B------:R1:W4:Y:S01]  /*47d0*/  MUFU.EX2 R93, R116 ;  /* 0x00000074005d7308 */ /* 0x0003220000000800 */
[----:B0-----:R-:W-:Y:S01]  /*47e0*/  FSEL R123, R121, 1, !P4 ;  /* 0x3f800000797b7808 */ /* 0x001fe20006000000 */
[----:B------:R-:W-:Y:S01]  /*47f0*/  FMUL.RZ R41, R41, 0.15915493667125701904 ;  /* 0x3e22f98329297820 */ /* 0x000fe2000040c000 */
[----:B------:R-:W-:Y:S01]  /*4800*/  FSEL R121, R108, RZ, !P3 ;  /* 0x000000ff6c797208 */ /* 0x000fe20005800000 */
[----:B------:R-:W-:Y:S01]  /*4810*/  MUFU.SIN R134, R115 ;  /* 0x0000007300867308 */ /* 0x000fe20000000400 */
[----:B------:R-:W-:-:S02]  /*4820*/  ISETP.GE.U32.AND P3, PT, R107, UR33, PT ;  /* 0x000000216b007c0c */ /* 0x000fc4000bf66070 */
[----:B------:R-:W-:Y:S02]  /*4830*/  IADD3 R107, PT, PT, R105, 0xc, RZ ;  /* 0x0000000c696b7810 */ /* 0x000fe40007ffe0ff */
[----:B-1----:R-:W-:Y:S02]  /*4840*/  FSEL R116, R13, RZ, !P6 ;  /* 0x000000ff0d747208 */ /* 0x002fe40007000000 */
[----:B------:R-:W-:Y:S01]  /*4850*/  ISETP.GE.U32.AND P6, PT, R107, UR33, PT ;  /* 0x000000216b007c0c */ /* 0x000fe2000bfc6070 */
[----:B------:R0:W-:Y:S01]  /*4860*/  MUFU.COS R135, R115 ;  /* 0x0000007300877308 */ /* 0x0001e20000000000 */
[----:B------:R-:W-:Y:S01]  /*4870*/  FMUL.FTZ R107, R45, R38 ;  /* 0x000000262d6b7220 */ /* 0x000fe20000410000 */
[----:B------:R-:W-:Y:S01]  /*4880*/  FSEL R108, R48, 1, !P1 ;  /* 0x3f800000306c7808 */ /* 0x000fe20004800000 */
[----:B----4-:R-:W-:Y:S01]  /*4890*/  FMUL.FTZ R40, R93, R40 ;  /* 0x000000285d287220 */ /* 0x010fe20000410000 */
[----:B------:R-:W-:-:S04]  /*48a0*/  FSEL R114, R114, 1, !P5 ;  /* 0x3f80000072727808 */ /* 0x000fc80006800000 */
[----:B------:R-:W-:Y:S01]  /*48b0*/  MUFU.SIN R137, R110 ;  /* 0x0000006e00897308 */ /* 0x000fe20000000400 */
[----:B0-----:R-:W-:Y:S01]  /*48c0*/  FMUL.FTZ R115, R91, R55 ;  /* 0x000000375b737220 */ /* 0x001fe20000410000 */
[C---:B------:R-:W-:Y:S01]  /*48d0*/  FMUL.FTZ R91, R45.reuse, R56 ;  /* 0x000000382d5b7220 */ /* 0x040fe20000410000 */
[----:B------:R-:W-:-:S03]  /*48e0*/  FMUL.FTZ R45, R45, R36 ;  /* 0x000000242d2d7220 */ /* 0x000fc60000410000 */
[----:B------:R-:W-:Y:S02]  /*48f0*/  FSEL R115, R115, RZ, !P5 ;  /* 0x000000ff73737208 */ /* 0x000fe40006800000 */
[----:B------:R0:W-:Y:S08]  /*4900*/  MUFU.COS R55, R110 ;  /* 0x0000006e00377308 */ /* 0x0001f00000000000 */
[----:B------:R-:W-:Y:S01]  /*4910*/  MUFU.SIN R47, R125 ;  /* 0x0000007d002f7308 */ /* 0x000fe20000000400 */
[----:B0-----:R-:W-:-:S02]  /*4920*/  FSEL R110, R11, RZ, !P2 ;  /* 0x000000ff0b6e7208 */ /* 0x001fc40005000000 */
[----:B------:R-:W-:Y:S02]  /*4930*/  ISETP.GE.U32.AND P2, PT, R43, UR33, PT ;  /* 0x000000212b007c0c */ /* 0x000fe4000bf46070 */
[----:B------:R-:W-:-:S03]  /*4940*/  IADD3 R43, PT, PT, R105, 0xf, RZ ;  /* 0x0000000f692b7810 */ /* 0x000fc60007ffe0ff */
[----:B------:R0:W1:Y:S08]  /*4950*/  MUFU.COS R49, R125 ;  /* 0x0000007d00317308 */ /* 0x0000700000000000 */
[----:B------:R3:W-:Y:S01]  /*4960*/  MUFU.EX2 R52, R107 ;  /* 0x0000006b00347308 */ /* 0x0007e20000000800 */
[----:B0-----:R-:W-:Y:S02]  /*4970*/  FSEL R125, R18, RZ, !P0 ;  /* 0x000000ff127d7208 */ /* 0x001fe40004000000 */
[----:B------:R-:W-:Y:S01]  /*4980*/  ISETP.GE.U32.AND P0, PT, R113, UR33, PT ;  /* 0x0000002171007c0c */ /* 0x000fe2000bf06070 */
[----:B------:R-:W1:Y:S01]  /*4990*/  MUFU.EX2 R42, R42 ;  /* 0x0000002a002a7308 */ /* 0x000e620000000800 */
[----:B------:R-:W-:-:S03]  /*49a0*/  IADD3 R113, PT, PT, R105, 0xa, RZ ;  /* 0x0000000a69717810 */ /* 0x000fc60007ffe0ff */
[----:B------:R-:W-:Y:S01]  /*49b0*/  MUFU.SIN R48, R41 ;  /* 0x0000002900307308 */ /* 0x000fe20000000400 */
[----:B---3--:R-:W-:Y:S02]  /*49c0*/  FSEL R107, R10, RZ, !P1 ;  /* 0x000000ff0a6b7208 */ /* 0x008fe40004800000 */
[----:B------:R-:W-:Y:S01]  /*49d0*/  ISETP.GE.U32.AND P1, PT, R43, UR33, PT ;  /* 0x000000212b007c0c */ /* 0x000fe2000bf26070 */
[----:B------:R-:W-:Y:S01]  /*49e0*/  FMUL.FTZ R43, R132, R125 ;  /* 0x0000007d842b7220 */ /* 0x000fe20000410000 */
[----:B------:R-:W-:Y:S02]  /*49f0*/  ISETP.GE.U32.AND P4, PT, R113, UR33, PT ;  /* 0x0000002171007c0c */ /* 0x000fe4000bf86070 */
[----:B------:R-:W-:Y:S01]  /*4a00*/  FSEL R113, R12, RZ, !P5 ;  /* 0x000000ff0c717208 */ /* 0x000fe20006800000 */
[----:B------:R-:W-:Y:S01]  /*4a10*/  FFMA.FTZ R43, RZ, R130, R43 ;  /* 0x00000082ff2b7223 */ /* 0x000fe2000001002b */
[----:B------:R-:W-:Y:S01]  /*4a20*/  ISETP.GE.U32.AND P5, PT, R90, UR33, PT ;  /* 0x000000215a007c0c */ /* 0x000fe2000bfa6070 */
[C---:B-1----:R-:W-:Y:S01]  /*4a30*/  FMUL.FTZ R49, R42.reuse, R49 ;  /* 0x000000312a317220 */ /* 0x042fe20000410000 */
[----:B------:R0:W1:Y:S01]  /*4a40*/  MUFU.EX2 R90, R91 ;  /* 0x0000005b005a7308 */ /* 0x0000620000000800 */
[----:B------:R-:W-:Y:S01]  /*4a50*/  FADD.FTZ R54, RZ, R43 ;  /* 0x0000002bff367221 */ /* 0x000fe20000010000 */
[----:B------:R-:W-:-:S02]  /*4a60*/  FMUL.FTZ R47, R42, R47 ;  /* 0x0000002f2a2f7220 */ /* 0x000fc40000410000 */
[----:B------:R1:W3:Y:S01]  /*4a70*/  MUFU.COS R148, R41 ;  /* 0x0000002900947308 */ /* 0x0002e20000000000 */
[----:B------:R-:W-:Y:S01]  /*4a80*/  FMUL.FTZ R138, R133, R54 ;  /* 0x00000036858a7220 */ /* 0x000fe20000410000 */
[----:B0-----:R-:W-:-:S06]  /*4a90*/  FMUL.FTZ R91, RZ, R132 ;  /* 0x00000084ff5b7220 */ /* 0x001fcc0000410000 */
[----:B------:R-:W3:Y:S01]  /*4aa0*/  MUFU.EX2 R45, R45 ;  /* 0x0000002d002d7308 */ /* 0x000ee20000000800 */
[----:B------:R-:W-:Y:S01]  /*4ab0*/  FFMA.FTZ R91, R130, R125, -R91 ;  /* 0x0000007d825b7223 */ /* 0x000fe2000001085b */
[----:B-1----:R-:W-:Y:S02]  /*4ac0*/  FMUL.FTZ R41, R90, R137 ;  /* 0x000000895a297220 */ /* 0x002fe40000410000 */
[----:B------:R-:W0:Y:S01]  /*4ad0*/  MUFU.EX2 R51, R51 ;  /* 0x0000003300337308 */ /* 0x000e220000000800 */
[----:B------:R-:W-:-:S03]  /*4ae0*/  FADD.FTZ R50, R91, R128 ;  /* 0x000000805b327221 */ /* 0x000fc60000010000 */
[----:B------:R-:W1:Y:S01]  /*4af0*/  MUFU.SIN R53, R139 ;  /* 0x0000008b00357308 */ /* 0x000e620000000400 */
[-C--:B------:R-:W-:Y:S01]  /*4b00*/  FFMA.FTZ R42, R131, R50.reuse, -R138 ;  /* 0x00000032832a7223 */ /* 0x080fe2000001088a */
[----:B------:R-:W-:Y:S01]  /*4b10*/  FMUL.FTZ R50, R133, R50 ;  /* 0x0000003285327220 */ /* 0x000fe20000410000 */
[----:B------:R-:W-:-:S05]  /*4b20*/  FMUL.FTZ R138, R93, R92 ;  /* 0x0000005c5d8a7220 */ /* 0x000fca0000410000 */
[----:B------:R-:W4:Y:S01]  /*4b30*/  MUFU.COS R145, R139 ;  /* 0x0000008b00917308 */ /* 0x000f220000000000 */
[----:B------:R-:W-:Y:S01]  /*4b40*/  FFMA.FTZ R50, R131, R54, R50 ;  /* 0x0000003683327223 */ /* 0x000fe20000010032 */
[----:B------:R-:W-:Y:S01]  /*4b50*/  FADD.FTZ R42, R42, R129 ;  /* 0x000000812a2a7221 */ /* 0x000fe20000010000 */
[C---:B---3--:R-:W-:Y:S01]  /*4b60*/  FMUL.FTZ R148, R45.reuse, R148 ;  /* 0x000000942d947220 */ /* 0x048fe20000410000 */
[----:B------:R-:W-:Y:S01]  /*4b70*/  FMUL.FTZ R147, R45, R48 ;  /* 0x000000302d937220 */ /* 0x000fe20000410000 */
[----:B------:R-:W-:Y:S01]  /*4b80*/  FADD.FTZ R50, RZ, R50 ;  /* 0x00000032ff327221 */ /* 0x000fe20000010000 */
[C---:B------:R-:W-:Y:S01]  /*4b90*/  FMUL.FTZ R54, R124.reuse, R42 ;  /* 0x0000002a7c367220 */ /* 0x040fe20000410000 */
[C---:B0-----:R-:W-:Y:S01]  /*4ba0*/  FMUL.FTZ R46, R51.reuse, R46 ;  /* 0x0000002e332e7220 */ /* 0x041fe20000410000 */
[----:B------:R-:W-:Y:S01]  /*4bb0*/  FMUL.FTZ R44, R51, R44 ;  /* 0x0000002c332c7220 */ /* 0x000fe20000410000 */
[-C--:B------:R-:W-:Y:S01]  /*4bc0*/  FMUL.FTZ R43, R124, R50.reuse ;  /* 0x000000327c2b7220 */ /* 0x080fe20000410000 */
[C---:B------:R-:W-:Y:S01]  /*4bd0*/  FFMA.FTZ R54, R123.reuse, R50, R54 ;  /* 0x000000327b367223 */ /* 0x040fe20000010036 */
[----:B-1----:R-:W-:Y:S01]  /*4be0*/  FMUL.FTZ R53, R52, R53 ;  /* 0x0000003534357220 */ /* 0x002fe20000410000 */
[----:B------:R-:W-:Y:S01]  /*4bf0*/  FSEL R142, R46, 1, !P0 ;  /* 0x3f8000002e8e7808 */ /* 0x000fe20004000000 */
[----:B------:R-:W-:Y:S01]  /*4c00*/  FFMA.FTZ R43, R123, R42, -R43 ;  /* 0x0000002a7b2b7223 */ /* 0x000fe2000001082b */
[----:B------:R-:W-:Y:S01]  /*4c10*/  FADD.FTZ R54, RZ, R54 ;  /* 0x00000036ff367221 */ /* 0x000fe20000010000 */
[----:B------:R-:W-:Y:S01]  /*4c20*/  FMUL.FTZ R42, R126, R132 ;  /* 0x000000847e2a7220 */ /* 0x000fe20000410000 */
[----:B------:R-:W-:Y:S01]  /*4c30*/  FSEL R143, R44, RZ, !P0 ;  /* 0x000000ff2c8f7208 */ /* 0x000fe20004000000 */
[----:B------:R-:W-:Y:S01]  /*4c40*/  FADD.FTZ R45, R43, R122 ;  /* 0x0000007a2b2d7221 */ /* 0x000fe20000010000 */
[----:B------:R-:W-:Y:S01]  /*4c50*/  FMUL.FTZ R51, R121, R54 ;  /* 0x0000003679337220 */ /* 0x000fe20000410000 */
[C---:B------:R-:W-:Y:S01]  /*4c60*/  FMUL.FTZ R43, R127.reuse, R132 ;  /* 0x000000847f2b7220 */ /* 0x040fe20000410000 */
[-C--:B------:R-:W-:Y:S01]  /*4c70*/  FFMA.FTZ R48, R127, R130.reuse, R42 ;  /* 0x000000827f307223 */ /* 0x080fe2000001002a */
[-C--:B------:R-:W-:Y:S01]  /*4c80*/  FMUL.FTZ R91, R121, R45.reuse ;  /* 0x0000002d795b7220 */ /* 0x080fe20000410000 */
[----:B------:R-:W-:Y:S01]  /*4c90*/  FFMA.FTZ R50, R120, R45, -R51 ;  /* 0x0000002d78327223 */ /* 0x000fe20000010833 */
[----:B------:R-:W-:Y:S01]  /*4ca0*/  FFMA.FTZ R42, R126, R130, -R43 ;  /* 0x000000827e2a7223 */ /* 0x000fe2000001082b */
[----:B----4-:R-:W-:Y:S01]  /*4cb0*/  FMUL.FTZ R145, R52, R145 ;  /* 0x0000009134917220 */ /* 0x010fe20000410000 */
[----:B------:R-:W-:Y:S01]  /*4cc0*/  FFMA.FTZ R91, R120, R54, R91 ;  /* 0x00000036785b7223 */ /* 0x000fe2000001005b */
[----:B------:R-:W-:Y:S01]  /*4cd0*/  FADD.FTZ R51, R50, R119 ;  /* 0x0000007732337221 */ /* 0x000fe20000010000 */
[C---:B------:R-:W-:Y:S01]  /*4ce0*/  FMUL.FTZ R50, R133.reuse, R48 ;  /* 0x0000003085327220 */ /* 0x040fe20000410000 */
[-C--:B------:R-:W-:Y:S01]  /*4cf0*/  FMUL.FTZ R43, R133, R42.reuse ;  /* 0x0000002a852b7220 */ /* 0x080fe20000410000 */
[----:B------:R-:W-:Y:S01]  /*4d00*/  FADD.FTZ R91, RZ, R91 ;  /* 0x0000005bff5b7221 */ /* 0x000fe20000010000 */
[C---:B------:R-:W-:Y:S01]  /*4d10*/  FMUL.FTZ R52, R118.reuse, R51 ;  /* 0x0000003376347220 */ /* 0x040fe20000410000 */
[C---:B------:R-:W-:Y:S01]  /*4d20*/  FFMA.FTZ R50, R131.reuse, R42, -R50 ;  /* 0x0000002a83327223 */ /* 0x040fe20000010832 */
[----:B------:R-:W-:Y:S01]  /*4d30*/  FFMA.FTZ R43, R131, R48, R43 ;  /* 0x00000030832b7223 */ /* 0x000fe2000001002b */
[-C--:B------:R-:W-:Y:S01]  /*4d40*/  FMUL.FTZ R48, R118, R91.reuse ;  /* 0x0000005b76307220 */ /* 0x080fe20000410000 */
[C---:B------:R-:W-:Y:S01]  /*4d50*/  FFMA.FTZ R52, R117.reuse, R91, R52 ;  /* 0x0000005b75347223 */ /* 0x040fe20000010034 */
[CC--:B------:R-:W-:Y:S01]  /*4d60*/  FMUL.FTZ R42, R124.reuse, R50.reuse ;  /* 0x000000327c2a7220 */ /* 0x0c0fe20000410000 */
[----:B------:R-:W-:Y:S01]  /*4d70*/  FMUL.FTZ R45, R124, R43 ;  /* 0x0000002b7c2d7220 */ /* 0x000fe20000410000 */
[----:B------:R-:W-:Y:S01]  /*4d80*/  FFMA.FTZ R51, R117, R51, -R48 ;  /* 0x0000003375337223 */ /* 0x000fe20000010830 */
[----:B------:R-:W-:Y:S01]  /*4d90*/  FADD.FTZ R52, RZ, R52 ;  /* 0x00000034ff347221 */ /* 0x000fe20000010000 */
[C---:B------:R-:W-:Y:S01]  /*4da0*/  FFMA.FTZ R42, R123.reuse, R43, R42 ;  /* 0x0000002b7b2a7223 */ /* 0x040fe2000001002a */
[----:B------:R-:W-:Y:S01]  /*4db0*/  FFMA.FTZ R45, R123, R50, -R45 ;  /* 0x000000327b2d7223 */ /* 0x000fe2000001082d */
[----:B------:R-:W-:Y:S01]  /*4dc0*/  FADD.FTZ R48, R51, R116 ;  /* 0x0000007433307221 */ /* 0x000fe20000010000 */
[----:B------:R-:W-:Y:S01]  /*4dd0*/  FMUL.FTZ R91, R115, R52 ;  /* 0x00000034735b7220 */ /* 0x000fe20000410000 */
[C---:B------:R-:W-:Y:S01]  /*4de0*/  FMUL.FTZ R43, R121.reuse, R42 ;  /* 0x0000002a792b7220 */ /* 0x040fe20000410000 */
[-C--:B------:R-:W-:Y:S01]  /*4df0*/  FMUL.FTZ R51, R121, R45.reuse ;  /* 0x0000002d79337220 */ /* 0x080fe20000410000 */
[-C--:B------:R-:W-:Y:S01]  /*4e00*/  FMUL.FTZ R93, R115, R48.reuse ;  /* 0x00000030735d7220 */ /* 0x080fe20000410000 */
[----:B------:R-:W-:Y:S01]  /*4e10*/  FFMA.FTZ R48, R114, R48, -R91 ;  /* 0x0000003072307223 */ /* 0x000fe2000001085b */
[C---:B------:R-:W-:Y:S01]  /*4e20*/  FFMA.FTZ R43, R120.reuse, R45, -R43 ;  /* 0x0000002d782b7223 */ /* 0x040fe2000001082b */
[----:B------:R-:W-:Y:S01]  /*4e30*/  FFMA.FTZ R51, R120, R42, R51 ;  /* 0x0000002a78337223 */ /* 0x000fe20000010033 */
[----:B------:R-:W-:Y:S01]  /*4e40*/  FFMA.FTZ R93, R114, R52, R93 ;  /* 0x00000034725d7223 */ /* 0x000fe2000001005d */
[----:B------:R-:W-:Y:S01]  /*4e50*/  FADD.FTZ R50, R48, R113 ;  /* 0x0000007130327221 */ /* 0x000fe20000010000 */
[C---:B------:R-:W-:Y:S01]  /*4e60*/  FMUL.FTZ R48, R118.reuse, R43 ;  /* 0x0000002b76307220 */ /* 0x040fe20000410000 */
[-C--:B------:R-:W-:Y:S01]  /*4e70*/  FMUL.FTZ R42, R118, R51.reuse ;  /* 0x00000033762a7220 */ /* 0x080fe20000410000 */
[----:B------:R-:W-:Y:S01]  /*4e80*/  FADD.FTZ R93, RZ, R93 ;  /* 0x0000005dff5d7221 */ /* 0x000fe20000010000 */
[C---:B------:R-:W-:Y:S01]  /*4e90*/  FMUL.FTZ R52, R112.reuse, R50 ;  /* 0x0000003270347220 */ /* 0x040fe20000410000 */
[C---:B------:R-:W-:Y:S01]  /*4ea0*/  FFMA.FTZ R48, R117.reuse, R51, R48 ;  /* 0x0000003375307223 */ /* 0x040fe20000010030 */
[----:B------:R-:W-:Y:S01]  /*4eb0*/  FFMA.FTZ R42, R117, R43, -R42 ;  /* 0x0000002b752a7223 */ /* 0x000fe2000001082a */
[-C--:B------:R-:W-:Y:S01]  /*4ec0*/  FMUL.FTZ R51, R112, R93.reuse ;  /* 0x0000005d70337220 */ /* 0x080fe20000410000 */
[----:B------:R-:W-:Y:S01]  /*4ed0*/  FFMA.FTZ R52, R111, R93, R52 ;  /* 0x0000005d6f347223 */ /* 0x000fe20000010034 */
[C---:B------:R-:W-:Y:S01]  /*4ee0*/  FMUL.FTZ R43, R115.reuse, R48 ;  /* 0x00000030732b7220 */ /* 0x040fe20000410000 */
[----:B------:R-:W-:Y:S01]  /*4ef0*/  FMUL.FTZ R45, R115, R42 ;  /* 0x0000002a732d7220 */ /* 0x000fe20000410000 */
[----:B------:R-:W-:Y:S01]  /*4f00*/  FFMA.FTZ R51, R111, R50, -R51 ;  /* 0x000000326f337223 */ /* 0x000fe20000010833 */
[----:B------:R-:W-:Y:S01]  /*4f10*/  FADD.FTZ R52, RZ, R52 ;  /* 0x00000034ff347221 */ /* 0x000fe20000010000 */
[C---:B------:R-:W-:Y:S01]  /*4f20*/  FFMA.FTZ R43, R114.reuse, R42, -R43 ;  /* 0x0000002a722b7223 */ /* 0x040fe2000001082b */
[----:B------:R-:W-:Y:S01]  /*4f30*/  FFMA.FTZ R45, R114, R48, R45 ;  /* 0x00000030722d7223 */ /* 0x000fe2000001002d */
[----:B------:R-:W-:Y:S01]  /*4f40*/  FADD.FTZ R51, R51, R110 ;  /* 0x0000006e33337221 */ /* 0x000fe20000010000 */
[-C--:B------:R-:W-:Y:S01]  /*4f50*/  FMUL.FTZ R93, R109, R52.reuse ;  /* 0x000000346d5d7220 */ /* 0x080fe20000410000 */
[----:B------:R-:W-:Y:S01]  /*4f60*/  FSEL R156, R9, RZ, !P0 ;  /* 0x000000ff099c7208 */ /* 0x000fe20004000000 */
[----:B------:R-:W0:Y:S01]  /*4f70*/  MUFU.EX2 R136, R136 ;  /* 0x0000008800887308 */ /* 0x000e220000000800 */
[-C--:B------:R-:W-:Y:S01]  /*4f80*/  FMUL.FTZ R137, R109, R51.reuse ;  /* 0x000000336d897220 */ /* 0x080fe20000410000 */
[----:B------:R-:W-:Y:S01]  /*4f90*/  FFMA.FTZ R42, R108, R51, -R93 ;  /* 0x000000336c2a7223 */ /* 0x000fe2000001085d */
[----:B------:R-:W-:Y:S01]  /*4fa0*/  FSEL R141, R47, RZ, !P4 ;  /* 0x000000ff2f8d7208 */ /* 0x000fe20006000000 */
[----:B------:R-:W-:Y:S01]  /*4fb0*/  FMUL.FTZ R55, R90, R55 ;  /* 0x000000375a377220 */ /* 0x000fe20000410000 */
[----:B------:R-:W-:Y:S01]  /*4fc0*/  FFMA.FTZ R137, R108, R52, R137 ;  /* 0x000000346c897223 */ /* 0x000fe20000010089 */
[----:B------:R-:W-:Y:S01]  /*4fd0*/  FADD.FTZ R44, R42, R107 ;  /* 0x0000006b2a2c7221 */ /* 0x000fe20000010000 */
[----:B------:R-:W-:-:S02]  /*4fe0*/  FSEL R140, R49, 1, !P4 ;  /* 0x3f800000318c7808 */ /* 0x000fc40006000000 */
[----:B------:R-:W-:Y:S01]  /*4ff0*/  FADD.FTZ R137, RZ, R137 ;  /* 0x00000089ff897221 */ /* 0x000fe20000010000 */
[CC--:B------:R-:W-:Y:S01]  /*5000*/  FMUL.FTZ R139, R143.reuse, R44.reuse ;  /* 0x0000002c8f8b7220 */ /* 0x0c0fe20000410000 */
[----:B------:R-:W-:Y:S02]  /*5010*/  FSEL R155, R8, RZ, !P4 ;  /* 0x000000ff089b7208 */ /* 0x000fe40006000000 */
[-C--:B------:R-:W-:Y:S01]  /*5020*/  FMUL.FTZ R51, R143, R137.reuse ;  /* 0x000000898f337220 */ /* 0x080fe20000410000 */
[----:B------:R-:W-:Y:S01]  /*5030*/  FFMA.FTZ R139, R142, R137, R139 ;  /* 0x000000898e8b7223 */ /* 0x000fe2000001008b */
[----:B------:R-:W-:Y:S01]  /*5040*/  FMUL.FTZ R42, R112, R45 ;  /* 0x0000002d702a7220 */ /* 0x000fe20000410000 */
[----:B------:R-:W-:Y:S01]  /*5050*/  MOV R90, UR27 ;  /* 0x0000001b005a7c02 */ /* 0x000fe20008000f00 */
[----:B------:R-:W-:Y:S01]  /*5060*/  FFMA.FTZ R51, R142, R44, -R51 ;  /* 0x0000002c8e337223 */ /* 0x000fe20000010833 */
[----:B------:R-:W-:Y:S01]  /*5070*/  FADD.FTZ R139, RZ, R139 ;  /* 0x0000008bff8b7221 */ /* 0x000fe20000010000 */
[-C--:B------:R-:W-:Y:S01]  /*5080*/  FFMA.FTZ R42, R111, R43.reuse, -R42 ;  /* 0x0000002b6f2a7223 */ /* 0x080fe2000001082a */
[----:B------:R-:W-:Y:S01]  /*5090*/  FMUL.FTZ R44, R112, R43 ;  /* 0x0000002b702c7220 */ /* 0x000fe20000410000 */
[----:B------:R-:W-:Y:S01]  /*50a0*/  FADD.FTZ R51, R51, R156 ;  /* 0x0000009c33337221 */ /* 0x000fe20000010000 */
[C---:B------:R-:W-:Y:S01]  /*50b0*/  FMUL.FTZ R43, R141.reuse, R139 ;  /* 0x0000008b8d2b7220 */ /* 0x040fe20000410000 */
[----:B------:R-:W-:Y:S01]  /*50c0*/  MOV R91, UR15 ;  /* 0x0000000f005b7c02 */ /* 0x000fe20008000f00 */
[----:B0-----:R-:W-:Y:S01]  /*50d0*/  FMUL.FTZ R134, R136, R134 ;  /* 0x0000008688867220 */ /* 0x001fe20000410000 */
[-C--:B------:R-:W-:Y:S01]  /*50e0*/  FMUL.FTZ R48, R141, R51.reuse ;  /* 0x000000338d307220 */ /* 0x080fe20000410000 */
[----:B------:R-:W-:Y:S01]  /*50f0*/  FFMA.FTZ R46, R140, R51, -R43 ;  /* 0x000000338c2e7223 */ /* 0x000fe2000001082b */
[----:B------:R-:W-:Y:S01]  /*5100*/  MOV R92, UR21 ;  /* 0x00000015005c7c02 */ /* 0x000fe20008000f00 */
[----:B------:R-:W-:Y:S01]  /*5110*/  FMUL.FTZ R135, R136, R135 ;  /* 0x0000008788877220 */ /* 0x000fe20000410000 */
[----:B------:R-:W-:Y:S01]  /*5120*/  FFMA.FTZ R48, R140, R139, R48 ;  /* 0x0000008b8c307223 */ /* 0x000fe20000010030 */
[----:B------:R-:W-:Y:S01]  /*5130*/  FSEL R139, R40, RZ, !P3 ;  /* 0x000000ff288b7208 */ /* 0x000fe20005800000 */
[----:B------:R-:W-:Y:S01]  /*5140*/  FADD.FTZ R46, R46, R155 ;  /* 0x0000009b2e2e7221 */ /* 0x000fe20000010000 */
[----:B------:R-:W-:Y:S01]  /*5150*/  MOV R93, UR24 ;  /* 0x00000018005d7c02 */ /* 0x000fe20008000f00 */
[----:B------:R-:W-:Y:S01]  /*5160*/  FADD.FTZ R48, RZ, R48 ;  /* 0x00000030ff307221 */ /* 0x000fe20000010000 */
[----:B------:R-:W-:Y:S01]  /*5170*/  FSEL R138, R138, 1, !P3 ;  /* 0x3f8000008a8a7808 */ /* 0x000fe20005800000 */
[----:B------:R-:W-:Y:S01]  /*5180*/  FFMA.FTZ R44, R111, R45, R44 ;  /* 0x0000002d6f2c7223 */ /* 0x000fe2000001002c */
[----:B------:R-:W-:Y:S01]  /*5190*/  FMUL.FTZ R47, R139, R46 ;  /* 0x0000002e8b2f7220 */ /* 0x000fe20000410000 */
[----:B------:R-:W-:Y:S01]  /*51a0*/  FMUL.FTZ R45, R109, R42 ;  /* 0x0000002a6d2d7220 */ /* 0x000fe20000410000 */
[-C--:B------:R-:W-:Y:S01]  /*51b0*/  FMUL.FTZ R49, R139, R48.reuse ;  /* 0x000000308b317220 */ /* 0x080fe20000410000 */
[----:B------:R-:W3:Y:S01]  /*51c0*/  LDG.E.64 R90, desc[UR28][R90.64] ;  /* 0x0000001c5a5a7981 */ /* 0x000ee2000c1e1b00 */
[----:B------:R-:W-:Y:S01]  /*51d0*/  FFMA.FTZ R48, R138, R48, R47 ;  /* 0x000000308a307223 */ /* 0x000fe2000001002f */
[-C--:B------:R-:W-:Y:S01]  /*51e0*/  FMUL.FTZ R43, R109, R44.reuse ;  /* 0x0000002c6d2b7220 */ /* 0x080fe20000410000 */
[----:B------:R-:W-:Y:S01]  /*51f0*/  FFMA.FTZ R45, R108, R44, R45 ;  /* 0x0000002c6c2d7223 */ /* 0x000fe2000001002d */
[----:B------:R-:W3:Y:S01]  /*5200*/  LDG.E.64 R92, desc[UR28][R92.64] ;  /* 0x0000001c5c5c7981 */ /* 0x000ee2000c1e1b00 */
[----:B------:R-:W-:Y:S01]  /*5210*/  FSEL R154, R7, RZ, !P3 ;  /* 0x000000ff079a7208 */ /* 0x000fe20005800000 */
[----:B------:R-:W-:Y:S01]  /*5220*/  FFMA.FTZ R49, R138, R46, -R49 ;  /* 0x0000002e8a317223 */ /* 0x000fe20000010831 */
[----:B------:R-:W-:Y:S01]  /*5230*/  FSEL R137, R134, RZ, !P6 ;  /* 0x000000ff86897208 */ /* 0x000fe20007000000 */
[----:B------:R-:W-:Y:S01]  /*5240*/  FADD.FTZ R48, RZ, R48 ;  /* 0x00000030ff307221 */ /* 0x000fe20000010000 */
[----:B------:R-:W-:Y:S01]  /*5250*/  FFMA.FTZ R43, R108, R42, -R43 ;  /* 0x0000002a6c2b7223 */ /* 0x000fe2000001082b */
[----:B------:R-:W-:Y:S01]  /*5260*/  FMUL.FTZ R47, R143, R45 ;  /* 0x0000002d8f2f7220 */ /* 0x000fe20000410000 */
[----:B------:R-:W-:Y:S01]  /*5270*/  FADD.FTZ R49, R49, R154 ;  /* 0x0000009a31317221 */ /* 0x000fe20000010000 */
[----:B------:R-:W-:Y:S01]  /*5280*/  FSEL R136, R135, 1, !P6 ;  /* 0x3f80000087887808 */ /* 0x000fe20007000000 */
[-C--:B------:R-:W-:Y:S01]  /*5290*/  FMUL.FTZ R51, R137, R48.reuse ;  /* 0x0000003089337220 */ /* 0x080fe20000410000 */
[-C--:B------:R-:W-:Y:S01]  /*52a0*/  FFMA.FTZ R47, R142, R43.reuse, -R47 ;  /* 0x0000002b8e2f7223 */ /* 0x080fe2000001082f */
[----:B------:R-:W-:Y:S01]  /*52b0*/  FMUL.FTZ R43, R143, R43 ;  /* 0x0000002b8f2b7220 */ /* 0x000fe20000410000 */
[-C--:B------:R-:W-:Y:S01]  /*52c0*/  FMUL.FTZ R135, R137, R49.reuse ;  /* 0x0000003189877220 */ /* 0x080fe20000410000 */
[----:B------:R-:W-:Y:S01]  /*52d0*/  FSEL R153, R6, RZ, !P6 ;  /* 0x000000ff06997208 */ /* 0x000fe20007000000 */
[----:B------:R-:W-:Y:S01]  /*52e0*/  FFMA.FTZ R40, R136, R49, -R51 ;  /* 0x0000003188287223 */ /* 0x000fe20000010833 */
[----:B------:R-:W-:Y:S01]  /*52f0*/  FFMA.FTZ R43, R142, R45, R43 ;  /* 0x0000002d8e2b7223 */ /* 0x000fe2000001002b */
[----:B------:R-:W-:Y:S01]  /*5300*/  FFMA.FTZ R48, R136, R48, R135 ;  /* 0x0000003088307223 */ /* 0x000fe20000010087 */
[----:B------:R-:W-:Y:S01]  /*5310*/  FSEL R135, R41, RZ, !P5 ;  /* 0x000000ff29877208 */ /* 0x000fe20006800000 */
[----:B------:R-:W-:Y:S01]  /*5320*/  FADD.FTZ R42, R40, R153 ;  /* 0x00000099282a7221 */ /* 0x000fe20000010000 */
[----:B------:R-:W-:Y:S01]  /*5330*/  FMUL.FTZ R41, R141, R43 ;  /* 0x0000002b8d297220 */ /* 0x000fe20000410000 */
[----:B------:R-:W-:Y:S01]  /*5340*/  FSEL R134, R55, 1, !P5 ;  /* 0x3f80000037867808 */ /* 0x000fe20006800000 */
[----:B------:R-:W-:Y:S01]  /*5350*/  FADD.FTZ R48, RZ, R48 ;  /* 0x00000030ff307221 */ /* 0x000fe20000010000 */
[----:B------:R-:W-:Y:S01]  /*5360*/  FMUL.FTZ R49, R135, R42 ;  /* 0x0000002a87317220 */ /* 0x000fe20000410000 */
[-C--:B------:R-:W-:Y:S01]  /*5370*/  FMUL.FTZ R40, R141, R47.reuse ;  /* 0x0000002f8d287220 */ /* 0x080fe20000410000 */
[----:B------:R-:W-:Y:S01]  /*5380*/  FFMA.FTZ R41, R140, R47, -R41 ;  /* 0x0000002f8c297223 */ /* 0x000fe20000010829 */
[-C--:B------:R-:W-:Y:S01]  /*5390*/  FMUL.FTZ R45, R135, R48.reuse ;  /* 0x00000030872d7220 */ /* 0x080fe20000410000 */
[----:B------:R-:W-:Y:S01]  /*53a0*/  FFMA.FTZ R49, R134, R48, R49 ;  /* 0x0000003086317223 */ /* 0x000fe20000010031 */
[----:B------:R-:W-:Y:S01]  /*53b0*/  FFMA.FTZ R40, R140, R43, R40 ;  /* 0x0000002b8c287223 */ /* 0x000fe20000010028 */
[----:B------:R-:W-:Y:S01]  /*53c0*/  FMUL.FTZ R43, R139, R41 ;  /* 0x000000298b2b7220 */ /* 0x000fe20000410000 */
[----:B------:R-:W-:Y:S01]  /*53d0*/  FSEL R152, R5, RZ, !P5 ;  /* 0x000000ff05987208 */ /* 0x000fe20006800000 */
[----:B------:R-:W-:Y:S01]  /*53e0*/  FFMA.FTZ R45, R134, R42, -R45 ;  /* 0x0000002a862d7223 */ /* 0x000fe2000001082d */
[----:B------:R-:W-:Y:S01]  /*53f0*/  FSEL R144, R53, RZ, !P2 ;  /* 0x000000ff35907208 */ /* 0x000fe20005000000 */
[----:B------:R-:W-:Y:S01]  /*5400*/  FADD.FTZ R49, RZ, R49 ;  /* 0x00000031ff317221 */ /* 0x000fe20000010000 */
[-C--:B------:R-:W-:Y:S01]  /*5410*/  FFMA.FTZ R42, R138, R40.reuse, R43 ;  /* 0x000000288a2a7223 */ /* 0x080fe2000001002b */
[----:B------:R-:W-:Y:S01]  /*5420*/  FADD.FTZ R45, R45, R152 ;  /* 0x000000982d2d7221 */ /* 0x000fe20000010000 */
[----:B------:R-:W-:Y:S01]  /*5430*/  FMUL.FTZ R43, R139, R40 ;  /* 0x000000288b2b7220 */ /* 0x000fe20000410000 */
[----:B------:R-:W-:Y:S01]  /*5440*/  FSEL R145, R145, 1, !P2 ;  /* 0x3f80000091917808 */ /* 0x000fe20005000000 */
[C---:B------:R-:W-:Y:S01]  /*5450*/  FMUL.FTZ R40, R144.reuse, R49 ;  /* 0x0000003190287220 */ /* 0x040fe20000410000 */
[----:B------:R-:W-:Y:S01]  /*5460*/  FMUL.FTZ R44, R144, R45 ;  /* 0x0000002d902c7220 */ /* 0x000fe20000410000 */
[----:B------:R-:W-:Y:S01]  /*5470*/  FSEL R146, R4, RZ, !P2 ;  /* 0x000000ff04927208 */ /* 0x000fe20005000000 */
[----:B------:R-:W-:Y:S01]  /*5480*/  FFMA.FTZ R43, R138, R41, -R43 ;  /* 0x000000298a2b7223 */ /* 0x000fe2000001082b */
[----:B------:R-:W-:Y:S01]  /*5490*/  FFMA.FTZ R45, R145, R45, -R40 ;  /* 0x0000002d912d7223 */ /* 0x000fe20000010828 */
[----:B------:R-:W-:Y:S01]  /*54a0*/  FMUL.FTZ R41, R137, R42 ;  /* 0x0000002a89297220 */ /* 0x000fe20000410000 */
[----:B------:R-:W-:Y:S01]  /*54b0*/  FSEL R147, R147, RZ, !P1 ;  /* 0x000000ff93937208 */ /* 0x000fe20004800000 */
[----:B------:R-:W-:Y:S01]  /*54c0*/  FFMA.FTZ R44, R145, R49, R44 ;  /* 0x00000031912c7223 */ /* 0x000fe2000001002c */
[----:B------:R-:W-:Y:S01]  /*54d0*/  FADD.FTZ R40, R45, R146 ;  /* 0x000000922d287221 */ /* 0x000fe20000010000 */
[-C--:B------:R-:W-:Y:S01]  /*54e0*/  FFMA.FTZ R41, R136, R43.reuse, -R41 ;  /* 0x0000002b88297223 */ /* 0x080fe20000010829 */
[----:B------:R-:W-:Y:S01]  /*54f0*/  FMUL.FTZ R43, R137, R43 ;  /* 0x0000002b892b7220 */ /* 0x000fe20000410000 */
[----:B------:R-:W-:Y:S01]  /*5500*/  FSEL R148, R148, 1, !P1 ;  /* 0x3f80000094947808 */ /* 0x000fe20004800000 */
[----:B------:R-:W-:Y:S01]  /*5510*/  FADD.FTZ R44, RZ, R44 ;  /* 0x0000002cff2c7221 */ /* 0x000fe20000010000 */
[----:B------:R-:W-:Y:S01]  /*5520*/  FMUL.FTZ R49, R147, R40 ;  /* 0x0000002893317220 */ /* 0x000fe20000410000 */
[----:B------:R-:W-:Y:S01]  /*5530*/  FFMA.FTZ R43, R136, R42, R43 ;  /* 0x0000002a882b7223 */ /* 0x000fe2000001002b */
[----:B------:R-:W-:Y:S01]  /*5540*/  FMUL.FTZ R45, R135, R41 ;  /* 0x00000029872d7220 */ /* 0x000fe20000410000 */
[-C--:B------:R-:W-:Y:S01]  /*5550*/  FMUL.FTZ R47, R147, R44.reuse ;  /* 0x0000002c932f7220 */ /* 0x080fe20000410000 */
[----:B------:R-:W-:Y:S01]  /*5560*/  FFMA.FTZ R49, R148, R44, R49 ;  /* 0x0000002c94317223 */ /* 0x000fe20000010031 */
[----:B------:R-:W-:Y:S01]  /*5570*/  FSEL R149, R2, RZ, !P1 ;  /* 0x000000ff02957208 */ /* 0x000fe20004800000 */
[-C--:B------:R-:W-:Y:S01]  /*5580*/  FFMA.FTZ R45, R134, R43.reuse, R45 ;  /* 0x0000002b862d7223 */ /* 0x080fe2000001002d */
[----:B------:R-:W-:Y:S01]  /*5590*/  FMUL.FTZ R43, R135, R43 ;  /* 0x0000002b872b7220 */ /* 0x000fe20000410000 */
[----:B------:R-:W-:Y:S01]  /*55a0*/  FFMA.FTZ R42, R148, R40, -R47 ;  /* 0x00000028942a7223 */ /* 0x000fe2000001082f */
[----:B------:R-:W-:Y:S01]  /*55b0*/  FADD.FTZ R158, RZ, R49 ;  /* 0x00000031ff9e7221 */ /* 0x000fe20000010000 */
[----:B------:R-:W-:Y:S01]  /*55c0*/  FMUL.FTZ R40, R144, R45 ;  /* 0x0000002d90287220 */ /* 0x000fe20000410000 */
[----:B------:R-:W-:Y:S01]  /*55d0*/  FFMA.FTZ R43, R134, R41, -R43 ;  /* 0x00000029862b7223 */ /* 0x000fe2000001082b */
[----:B------:R-:W-:Y:S01]  /*55e0*/  FADD.FTZ R157, R42, R149 ;  /* 0x000000952a9d7221 */ /* 0x000fe20000010000 */
[----:B------:R-:W-:Y:S01]  /*55f0*/  ISETP.GE.AND P0, PT, R103, 0x1, PT ;  /* 0x000000016700780c */ /* 0x000fe20003f06270 */
[----:B------:R-:W0:Y:S01]  /*5600*/  SHFL.UP PT, R44, R158, 0x1, RZ ;  /* 0x042000009e2c7989 */ /* 0x000e2200000e00ff */
[-C--:B------:R-:W-:Y:S01]  /*5610*/  FFMA.FTZ R40, R145, R43.reuse, -R40 ;  /* 0x0000002b91287223 */ /* 0x080fe20000010828 */
[----:B------:R-:W-:Y:S01]  /*5620*/  FMUL.FTZ R42, R144, R43 ;  /* 0x0000002b902a7220 */ /* 0x000fe20000410000 */
[----:B------:R-:W1:Y:S01]  /*5630*/  S2UR UR11, SR_CgaCtaId ;  /* 0x00000000000b79c3 */ /* 0x000e620000008800 */
[----:B------:R-:W4:Y:S01]  /*5640*/  SHFL.UP PT, R43, R157, 0x1, RZ ;  /* 0x042000009d2b7989 */ /* 0x000f2200000e00ff */
[----:B------:R-:W-:Y:S01]  /*5650*/  FMUL.FTZ R41, R147, R40 ;  /* 0x0000002893297220 */ /* 0x000fe20000410000 */
[----:B------:R-:W-:Y:S01]  /*5660*/  FFMA.FTZ R42, R145, R45, R42 ;  /* 0x0000002d912a7223 */ /* 0x000fe2000001002a */
[----:B------:R-:W-:Y:S01]  /*5670*/  ISETP.NE.AND P1, PT, R103, 0x1f, PT ;  /* 0x0000001f6700780c */ /* 0x000fe20003f25270 */
[----:B------:R-:W-:Y:S01]  /*5680*/  UMOV UR26, 0x400 ;  /* 0x00000400001a7882 */ /* 0x000fe20000000000 */
[----:B------:R-:W-:Y:S01]  /*5690*/  BSSY.RECONVERGENT B0, `(.L_x_33) ;  /* 0x00000b7000007945 */ /* 0x000fe20003800200 */
[-C--:B------:R-:W-:Y:S01]  /*56a0*/  FFMA.FTZ R160, R148, R42.reuse, R41 ;  /* 0x0000002a94a07223 */ /* 0x080fe20000010029 */
[----:B------:R-:W-:-:S04]  /*56b0*/  FMUL.FTZ R159, R147, R42 ;  /* 0x0000002a939f7220 */ /* 0x000fc80000410000 */
[----:B------:R-:W-:Y:S01]  /*56c0*/  FFMA.FTZ R159, R148, R40, -R159 ;  /* 0x00000028949f7223 */ /* 0x000fe2000001089f */
[----:B------:R-:W5:Y:S04]  /*56d0*/  SHFL.UP PT, R41, R160, 0x1, RZ ;  /* 0x04200000a0297989 */ /* 0x000f6800000e00ff */
[----:B------:R-:W2:Y:S01]  /*56e0*/  SHFL.UP PT, R40, R159, 0x1, RZ ;  /* 0x042000009f287989 */ /* 0x000ea200000e00ff */
[CC--:B0-----:R-:W-:Y:S01]  /*56f0*/  FMUL.FTZ R45, R159.reuse, R44.reuse ;  /* 0x0000002c9f2d7220 */ /* 0x0c1fe20000410000 */
[C---:B------:R-:W-:Y:S01]  /*5700*/  FMUL.FTZ R44, R160.reuse, R44 ;  /* 0x0000002ca02c7220 */ /* 0x040fe20000410000 */
[----:B-1----:R-:W-:Y:S02]  /*5710*/  ULEA UR26, UR11, UR26, 0x18 ;  /* 0x0000001a0b1a7291 */ /* 0x002fe4000f8ec0ff */
[-C--:B----4-:R-:W-:Y:S01]  /*5720*/  FFMA.FTZ R45, R160, R43.reuse, R45 ;  /* 0x0000002ba02d7223 */ /* 0x090fe2000001002d */
[----:B------:R-:W-:-:S03]  /*5730*/  FFMA.FTZ R44, R159, R43, -R44 ;  /* 0x0000002b9f2c7223 */ /* 0x000fc6000001082c */
[----:B------:R-:W-:Y:S01]  /*5740*/  @P0 FADD.FTZ R158, R158, R45 ;  /* 0x0000002d9e9e0221 */ /* 0x000fe20000010000 */
[----:B------:R-:W-:Y:S01]  /*5750*/  @P0 FADD.FTZ R157, R157, R44 ;  /* 0x0000002c9d9d0221 */ /* 0x000fe20000010000 */
[----:B------:R-:W-:-:S03]  /*5760*/  @!P1 LEA R163, R104, UR26, 0x4 ;  /* 0x0000001a68a39c11 */ /* 0x000fc6000f8e20ff */
[----:B------:R-:W0:Y:S01]  /*5770*/  SHFL.UP PT, R45, R158, 0x2, RZ ;  /* 0x044000009e2d7989 */ /* 0x000e2200000e00ff */
[----:B-----5:R-:W-:-:S03]  /*5780*/  FMUL.FTZ R43, R159, R41 ;  /* 0x000000299f2b7220 */ /* 0x020fc60000410000 */
[----:B------:R-:W1:Y:S01]  /*5790*/  SHFL.UP PT, R44, R157, 0x2, RZ ;  /* 0x044000009d2c7989 */ /* 0x000e6200000e00ff */
[C---:B------:R-:W-:Y:S01]  /*57a0*/  FMUL.FTZ R42, R160.reuse, R41 ;  /* 0x00000029a02a7220 */ /* 0x040fe20000410000 */
[----:B--2---:R-:W-:-:S03]  /*57b0*/  @P0 FFMA.FTZ R160, R160, R40, R43 ;  /* 0x00000028a0a00223 */ /* 0x004fc6000001002b */
[----:B------:R-:W-:Y:S01]  /*57c0*/  @P0 FFMA.FTZ R159, R159, R40, -R42 ;  /* 0x000000289f9f0223 */ /* 0x000fe2000001082a */
[----:B------:R-:W-:Y:S01]  /*57d0*/  ISETP.GE.AND P0, PT, R103, 0x2, PT ;  /* 0x000000026700780c */ /* 0x000fe20003f06270 */
[----:B------:R-:W2:Y:S04]  /*57e0*/  SHFL.UP PT, R41, R160, 0x2, RZ ;  /* 0x04400000a0297989 */ /* 0x000ea800000e00ff */
[----:B------:R-:W4:Y:S01]  /*57f0*/  SHFL.UP PT, R40, R159, 0x2, RZ ;  /* 0x044000009f287989 */ /* 0x000f2200000e00ff */
[-C--:B0-----:R-:W-:Y:S01]  /*5800*/  FMUL.FTZ R43, R159, R45.reuse ;  /* 0x0000002d9f2b7220 */ /* 0x081fe20000410000 */
[----:B------:R-:W-:-:S03]  /*5810*/  FMUL.FTZ R42, R160, R45 ;  /* 0x0000002da02a7220 */ /* 0x000fc60000410000 */
[-C--:B-1----:R-:W-:Y:S01]  /*5820*/  FFMA.FTZ R43, R160, R44.reuse, R43 ;  /* 0x0000002ca02b7223 */ /* 0x082fe2000001002b */
[----:B------:R-:W-:-:S03]  /*5830*/  FFMA.FTZ R42, R159, R44, -R42 ;  /* 0x0000002c9f2a7223 */ /* 0x000fc6000001082a */
[----:B------:R-:W-:Y:S01]  /*5840*/  @P0 FADD.FTZ R158, R158, R43 ;  /* 0x0000002b9e9e0221 */ /* 0x000fe20000010000 */
[----:B------:R-:W-:Y:S01]  /*5850*/  @P0 FADD.FTZ R157, R157, R42 ;  /* 0x0000002a9d9d0221 */ /* 0x000fe20000010000 */
[----:B--2---:R-:W-:-:S03]  /*5860*/  FMUL.FTZ R43, R159, R41 ;  /* 0x000000299f2b7220 */ /* 0x004fc60000410000 */
[----:B------:R-:W0:Y:S01]  /*5870*/  SHFL.UP PT, R45, R158, 0x4, RZ ;  /* 0x048000009e2d7989 */ /* 0x000e2200000e00ff */
[C---:B------:R-:W-:Y:S01]  /*5880*/  FMUL.FTZ R42, R160.reuse, R41 ;  /* 0x00000029a02a7220 */ /* 0x040fe20000410000 */
[-C--:B----4-:R-:W-:Y:S02]  /*5890*/  @P0 FFMA.FTZ R160, R160, R40.reuse, R43 ;  /* 0x00000028a0a00223 */ /* 0x090fe4000001002b */
[----:B------:R-:W1:Y:S01]  /*58a0*/  SHFL.UP PT, R44, R157, 0x4, RZ ;  /* 0x048000009d2c7989 */ /* 0x000e6200000e00ff */
[----:B------:R-:W-:Y:S01]  /*58b0*/  @P0 FFMA.FTZ R159, R159, R40, -R42 ;  /* 0x000000289f9f0223 */ /* 0x000fe2000001082a */
[----:B------:R-:W-:Y:S02]  /*58c0*/  ISETP.GE.AND P0, PT, R103, 0x4, PT ;  /* 0x000000046700780c */ /* 0x000fe40003f06270 */
[----:B------:R-:W2:Y:S04]  /*58d0*/  SHFL.UP PT, R41, R160, 0x4, RZ ;  /* 0x04800000a0297989 */ /* 0x000ea800000e00ff */
[----:B------:R-:W4:Y:S01]  /*58e0*/  SHFL.UP PT, R40, R159, 0x4, RZ ;  /* 0x048000009f287989 */ /* 0x000f2200000e00ff */
[-C--:B0-----:R-:W-:Y:S01]  /*58f0*/  FMUL.FTZ R43, R159, R45.reuse ;  /* 0x0000002d9f2b7220 */ /* 0x081fe20000410000 */
[----:B------:R-:W-:-:S03]  /*5900*/  FMUL.FTZ R42, R160, R45 ;  /* 0x0000002da02a7220 */ /* 0x000fc60000410000 */
[-C--:B-1----:R-:W-:Y:S01]  /*5910*/  FFMA.FTZ R43, R160, R44.reuse, R43 ;  /* 0x0000002ca02b7223 */ /* 0x082fe2000001002b */
[----:B------:R-:W-:-:S03]  /*5920*/  FFMA.FTZ R42, R159, R44, -R42 ;  /* 0x0000002c9f2a7223 */ /* 0x000fc6000001082a */
[----:B------:R-:W-:Y:S01]  /*5930*/  @P0 FADD.FTZ R158, R158, R43 ;  /* 0x0000002b9e9e0221 */ /* 0x000fe20000010000 */
[-C--:B--2---:R-:W-:Y:S01]  /*5940*/  FMUL.FTZ R43, R159, R41.reuse ;  /* 0x000000299f2b7220 */ /* 0x084fe20000410000 */
[----:B------:R-:W-:Y:S01]  /*5950*/  @P0 FADD.FTZ R157, R157, R42 ;  /* 0x0000002a9d9d0221 */ /* 0x000fe20000010000 */
[C---:B------:R-:W-:Y:S02]  /*5960*/  FMUL.FTZ R42, R160.reuse, R41 ;  /* 0x00000029a02a7220 */ /* 0x040fe40000410000 */
[----:B------:R-:W0:Y:S01]  /*5970*/  SHFL.UP PT, R44, R158, 0x8, RZ ;  /* 0x050000009e2c7989 */ /* 0x000e2200000e00ff */
[-C--:B----4-:R-:W-:Y:S01]  /*5980*/  @P0 FFMA.FTZ R160, R160, R40.reuse, R43 ;  /* 0x00000028a0a00223 */ /* 0x090fe2000001002b */
[----:B------:R-:W-:Y:S01]  /*5990*/  @P0 FFMA.FTZ R159, R159, R40, -R42 ;  /* 0x000000289f9f0223 */ /* 0x000fe2000001082a */
[----:B------:R-:W-:Y:S01]  /*59a0*/  ISETP.GE.AND P0, PT, R103, 0x8, PT ;  /* 0x000000086700780c */ /* 0x000fe20003f06270 */
[----:B------:R-:W1:Y:S04]  /*59b0*/  SHFL.UP PT, R43, R157, 0x8, RZ ;  /* 0x050000009d2b7989 */ /* 0x000e6800000e00ff */
[----:B------:R-:W2:Y:S04]  /*59c0*/  SHFL.UP PT, R41, R160, 0x8, RZ ;  /* 0x05000000a0297989 */ /* 0x000ea800000e00ff */
[----:B------:R-:W4:Y:S01]  /*59d0*/  SHFL.UP PT, R40, R159, 0x8, RZ ;  /* 0x050000009f287989 */ /* 0x000f2200000e00ff */
[-C--:B0-----:R-:W-:Y:S01]  /*59e0*/  FMUL.FTZ R45, R159, R44.reuse ;  /* 0x0000002c9f2d7220 */ /* 0x081fe20000410000 */
[----:B------:R-:W-:-:S03]  /*59f0*/  FMUL.FTZ R44, R160, R44 ;  /* 0x0000002ca02c7220 */ /* 0x000fc60000410000 */
[-C--:B-1----:R-:W-:Y:S01]  /*5a00*/  FFMA.FTZ R47, R160, R43.reuse, R45 ;  /* 0x0000002ba02f7223 */ /* 0x082fe2000001002d */
[C---:B------:R-:W-:Y:S01]  /*5a10*/  FFMA.FTZ R44, R159.reuse, R43, -R44 ;  /* 0x0000002b9f2c7223 */ /* 0x040fe2000001082c */
[-C--:B--2---:R-:W-:Y:S02]  /*5a20*/  FMUL.FTZ R45, R159, R41.reuse ;  /* 0x000000299f2d7220 */ /* 0x084fe40000410000 */
[----:B------:R-:W-:Y:S01]  /*5a30*/  @P0 FADD.FTZ R158, R158, R47 ;  /* 0x0000002f9e9e0221 */ /* 0x000fe20000010000 */
[C---:B------:R-:W-:Y:S01]  /*5a40*/  FMUL.FTZ R42, R160.reuse, R41 ;  /* 0x00000029a02a7220 */ /* 0x040fe20000410000 */
[----:B------:R-:W-:Y:S01]  /*5a50*/  @P0 FADD.FTZ R157, R157, R44 ;  /* 0x0000002c9d9d0221 */ /* 0x000fe20000010000 */
[-C--:B----4-:R-:W-:Y:S02]  /*5a60*/  @P0 FFMA.FTZ R160, R160, R40.reuse, R45 ;  /* 0x00000028a0a00223 */ /* 0x090fe4000001002d */
[----:B------:R-:W0:Y:S01]  /*5a70*/  SHFL.UP PT, R43, R158, 0x10, RZ ;  /* 0x060000009e2b7989 */ /* 0x000e2200000e00ff */
[----:B------:R-:W-:Y:S01]  /*5a80*/  @P0 FFMA.FTZ R159, R159, R40, -R42 ;  /* 0x000000289f9f0223 */ /* 0x000fe2000001082a */
[----:B------:R-:W-:-:S02]  /*5a90*/  LOP3.LUT P0, RZ, R106, 0x1f, RZ, 0xc0, !PT ;  /* 0x0000001f6aff7812 */ /* 0x000fc4000780c0ff */
[----:B------:R-:W1:Y:S02]  /*5aa0*/  SHFL.UP PT, R40, R160, 0x10, RZ ;  /* 0x06000000a0287989 */ /* 0x000e6400000e00ff */
[----:B------:R-:W-:Y:S02]  /*5ab0*/  ISETP.EQ.OR P0, PT, RZ, UR6, P0 ;  /* 0x00000006ff007c0c */ /* 0x000fe40008702670 */
[----:B------:R-:W2:Y:S04]  /*5ac0*/  SHFL.UP PT, R41, R157, 0x10, RZ ;  /* 0x060000009d297989 */ /* 0x000ea800000e00ff */
[----:B------:R-:W4:Y:S01]  /*5ad0*/  SHFL.UP PT, R53, R159, 0x10, RZ ;  /* 0x060000009f357989 */ /* 0x000f2200000e00ff */
[CC--:B0-----:R-:W-:Y:S01]  /*5ae0*/  FMUL.FTZ R42, R160.reuse, R43.reuse ;  /* 0x0000002ba02a7220 */ /* 0x0c1fe20000410000 */
[C---:B------:R-:W-:Y:S01]  /*5af0*/  FMUL.FTZ R43, R159.reuse, R43 ;  /* 0x0000002b9f2b7220 */ /* 0x040fe20000410000 */
[CC--:B-1----:R-:W-:Y:S01]  /*5b00*/  FMUL.FTZ R52, R160.reuse, R40.reuse ;  /* 0x00000028a0347220 */ /* 0x0c2fe20000410000 */
[C---:B------:R-:W-:Y:S01]  /*5b10*/  FMUL.FTZ R40, R159.reuse, R40 ;  /* 0x000000289f287220 */ /* 0x040fe20000410000 */
[-C--:B--2---:R-:W-:Y:S01]  /*5b20*/  FFMA.FTZ R54, R159, R41.reuse, -R42 ;  /* 0x000000299f367223 */ /* 0x084fe2000001082a */
[----:B------:R-:W-:Y:S01]  /*5b30*/  FFMA.FTZ R55, R160, R41, R43 ;  /* 0x00000029a0377223 */ /* 0x000fe2000001002b */
[----:B------:R-:W-:-:S02]  /*5b40*/  CS2R R42, SRZ ;  /* 0x00000000002a7805 */ /* 0x000fc4000001ff00 */
[----:B------:R-:W-:Y:S01]  /*5b50*/  MOV R41, RZ ;  /* 0x000000ff00297202 */ /* 0x000fe20000000f00 */
[-C--:B----4-:R-:W-:Y:S01]  /*5b60*/  FFMA.FTZ R52, R159, R53.reuse, -R52 ;  /* 0x000000359f347223 */ /* 0x090fe20000010834 */
[----:B------:R-:W-:Y:S01]  /*5b70*/  FFMA.FTZ R53, R160, R53, R40 ;  /* 0x00000035a0357223 */ /* 0x000fe20000010028 */
[----:B------:R-:W-:Y:S02]  /*5b80*/  HFMA2 R40, -RZ, RZ, 1.875, 0 ;  /* 0x3f800000ff287431 */ /* 0x000fe400000001ff */
[----:B------:R-:W-:Y:S01]  /*5b90*/  FADD.FTZ R54, R157, R54 ;  /* 0x000000369d367221 */ /* 0x000fe20000010000 */
[----:B------:R-:W-:-:S03]  /*5ba0*/  FADD.FTZ R55, R158, R55 ;  /* 0x000000379e377221 */ /* 0x000fc60000010000 */
[----:B------:R-:W-:Y:S01]  /*5bb0*/  @!P0 LDS.128 R40, [UR9] ;  /* 0x00000009ff288984 */ /* 0x000fe20008000c00 */
[----:B------:R-:W-:-:S03]  /*5bc0*/  ISETP.GE.AND P0, PT, R103, 0x10, PT ;  /* 0x000000106700780c */ /* 0x000fc60003f06270 */
[----:B------:R-:W-:Y:S01]  /*5bd0*/  @!P1 STS.128 [R163+0x1090], R52 ;  /* 0x00109034a3009388 */ /* 0x000fe20000000c00 */
[----:B------:R-:W-:Y:S01]  /*5be0*/  BAR.SYNC.DEFER_BLOCKING 0x0 ;  /* 0x0000000000007b1d */ /* 0x000fe20000010000 */
[----:B------:R-:W-:-:S05]  /*5bf0*/  ISETP.GE.U32.AND P1, PT, R106, 0x20, PT ;  /* 0x000000206a00780c */ /* 0x000fca0003f26070 */
[----:B------:R-:W0:Y:S04]  /*5c00*/  LDS.128 R44, [UR26+0x1090] ;  /* 0x0010901aff2c7984 */ /* 0x000e280008000c00 */
[----:B------:R-:W1:Y:S01]  /*5c10*/  LDS.128 R48, [UR26+0x10a0] ;  /* 0x0010a01aff307984 */ /* 0x000e620008000c00 */
[CC--:B---3--:R-:W-:Y:S01]  /*5c20*/  FMUL.FTZ R161, R91.reuse, R93.reuse ;  /* 0x0000005d5ba17220 */ /* 0x0c8fe20000410000 */
[----:B------:R-:W-:Y:S01]  /*5c30*/  FMUL.FTZ R162, R90, R93 ;  /* 0x0000005d5aa27220 */ /* 0x000fe20000410000 */
[----:B------:R-:W-:Y:S02]  /*5c40*/  FSEL R93, R158, R55, !P0 ;  /* 0x000000379e5d7208 */ /* 0x000fe40004000000 */
[-C--:B------:R-:W-:Y:S01]  /*5c50*/  FFMA.FTZ R161, R90, R92.reuse, -R161 ;  /* 0x0000005c5aa17223 */ /* 0x080fe200000108a1 */
[----:B------:R-:W-:Y:S01]  /*5c60*/  FFMA.FTZ R162, R91, R92, R162 ;  /* 0x0000005c5ba27223 */ /* 0x000fe200000100a2 */
[----:B------:R-:W-:-:S02]  /*5c70*/  FSEL R90, R159, R52, !P0 ;  /* 0x000000349f5a7208 */ /* 0x000fc40004000000 */
[----:B------:R-:W-:Y:S01]  /*5c80*/  FSEL R91, R160, R53, !P0 ;  /* 0x00000035a05b7208 */ /* 0x000fe20004000000 */
[----:B------:R-:W-:Y:S01]  /*5c90*/  SHFL.UP PT, R93, R93, 0x1, RZ ;  /* 0x042000005d5d7989 */ /* 0x000fe200000e00ff */
[----:B------:R-:W-:Y:S02]  /*5ca0*/  FSEL R92, R157, R54, !P0 ;  /* 0x000000369d5c7208 */ /* 0x000fe40004000000 */
[----:B------:R-:W-:Y:S01]  /*5cb0*/  ISETP.NE.AND P0, PT, R104, 0x1, PT ;  /* 0x000000016800780c */ /* 0x000fe20003f05270 */
[----:B------:R-:W2:Y:S01]  /*5cc0*/  LDS.128 R52, [UR26+0x10b0] ;  /* 0x0010b01aff347984 */ /* 0x000ea20008000c00 */
[----:B------:R-:W-:Y:S02]  /*5cd0*/  R2UR UR31, R161 ;  /* 0x00000000a11f72ca */ /* 0x000fe400000e0000 */
[----:B------:R-:W-:Y:S01]  /*5ce0*/  R2UR UR37, R162 ;  /* 0x00000000a22572ca */ /* 0x000fe200000e0000 */
[----:B------:R-:W-:Y:S04]  /*5cf0*/  SHFL.UP PT, R90, R90, 0x1, RZ ;  /* 0x042000005a5a7989 */ /* 0x000fe800000e00ff */
[----:B------:R-:W-:Y:S04]  /*5d00*/  SHFL.UP PT, R91, R91, 0x1, RZ ;  /* 0x042000005b5b7989 */ /* 0x000fe800000e00ff */
[----:B------:R-:W-:Y:S01]  /*5d10*/  SHFL.UP PT, R92, R92, 0x1, RZ ;  /* 0x042000005c5c7989 */ /* 0x000fe200000e00ff */
[----:B0-----:R-:W-:-:S02]  /*5d20*/  FSEL R158, R44, R3, !P0 ;  /* 0x000000032c9e7208 */ /* 0x001fc40004000000 */
[C---:B------:R-:W-:Y:S01]  /*5d30*/  FSEL R0, R45.reuse, R0, !P0 ;  /* 0x000000002d007208 */ /* 0x040fe20004000000 */
[CC--:B-1----:R-:W-:Y:S01]  /*5d40*/  FMUL.FTZ R157, R45.reuse, R49.reuse ;  /* 0x000000312d9d7220 */ /* 0x0c2fe20000410000 */
[----:B------:R-:W-:Y:S01]  /*5d50*/  FMUL.FTZ R160, R44, R49 ;  /* 0x000000312ca07220 */ /* 0x000fe20000410000 */
[----:B------:R-:W-:Y:S02]  /*5d60*/  FSEL R151, R46, R151, !P0 ;  /* 0x000000972e977208 */ /* 0x000fe40004000000 */
[-C--:B------:R-:W-:Y:S01]  /*5d70*/  FFMA.FTZ R157, R44, R48.reuse, -R157 ;  /* 0x000000302c9d7223 */ /* 0x080fe2000001089d */
[----:B------:R-:W-:Y:S01]  /*5d80*/  FFMA.FTZ R3, R45, R48, R160 ;  /* 0x000000302d037223 */ /* 0x000fe200000100a0 */
[CC--:B------:R-:W-:Y:S01]  /*5d90*/  FMUL.FTZ R45, R47.reuse, R49.reuse ;  /* 0x000000312f2d7220 */ /* 0x0c0fe20000410000 */
[C---:B------:R-:W-:Y:S01]  /*5da0*/  FMUL.FTZ R44, R46.reuse, R49 ;  /* 0x000000312e2c7220 */ /* 0x040fe20000410000 */
[C---:B------:R-:W-:Y:S02]  /*5db0*/  FSEL R150, R47.reuse, R150, !P0 ;  /* 0x000000962f967208 */ /* 0x040fe40004000000 */
[-C--:B------:R-:W-:Y:S01]  /*5dc0*/  FFMA.FTZ R49, R46, R48.reuse, -R45 ;  /* 0x000000302e317223 */ /* 0x080fe2000001082d */
[----:B------:R-:W-:Y:S01]  /*5dd0*/  FFMA.FTZ R48, R47, R48, R44 ;  /* 0x000000302f307223 */ /* 0x000fe2000001002c */
[----:B------:R-:W-:Y:S01]  /*5de0*/  ISETP.NE.AND P0, PT, R104, 0x2, PT ;  /* 0x000000026800780c */ /* 0x000fe20003f05270 */
[----:B------:R-:W0:Y:S01]  /*5df0*/  LDS.128 R44, [UR26+0x10c0] ;  /* 0x0010c01aff2c7984 */ /* 0x000e220008000c00 */
[----:B------:R-:W-:Y:S01]  /*5e00*/  FADD.FTZ R50, R50, R49 ;  /* 0x0000003132327221 */ /* 0x000fe20000010000 */
[----:B------:R-:W-:Y:S01]  /*5e10*/  FADD.FTZ R51, R51, R48 ;  /* 0x0000003033337221 */ /* 0x000fe20000010000 */
[----:B------:R-:W-:-:S02]  /*5e20*/  FSEL R49, R3, R0, !P0 ;  /* 0x0000000003317208 */ /* 0x000fc40004000000 */
[----:B------:R-:W-:Y:S01]  /*5e30*/  FSEL R158, R157, R158, !P0 ;  /* 0x0000009e9d9e7208 */ /* 0x000fe20004000000 */
[-C--:B--2---:R-:W-:Y:S01]  /*5e40*/  FMUL.FTZ R48, R3, R53.reuse ;  /* 0x0000003503307220 */ /* 0x084fe20000410000 */
[CC--:B------:R-:W-:Y:S01]  /*5e50*/  FMUL.FTZ R160, R157.reuse, R53.reuse ;  /* 0x000000359da07220 */ /* 0x0c0fe20000410000 */
[C---:B------:R-:W-:Y:S01]  /*5e60*/  FMUL.FTZ R0, R50.reuse, R53 ;  /* 0x0000003532007220 */ /* 0x040fe20000410000 */
[C---:B------:R-:W-:Y:S01]  /*5e70*/  FSEL R151, R50.reuse, R151, !P0 ;  /* 0x0000009732977208 */ /* 0x040fe20004000000 */
[-C--:B------:R-:W-:Y:S01]  /*5e80*/  FFMA.FTZ R157, R157, R52.reuse, -R48 ;  /* 0x000000349d9d7223 */ /* 0x080fe20000010830 */
[-C--:B------:R-:W-:Y:S01]  /*5e90*/  FFMA.FTZ R48, R3, R52.reuse, R160 ;  /* 0x0000003403307223 */ /* 0x080fe200000100a0 */
[C---:B------:R-:W-:Y:S01]  /*5ea0*/  FMUL.FTZ R3, R51.reuse, R53 ;  /* 0x0000003533037220 */ /* 0x040fe20000410000 */
[C---:B------:R-:W-:Y:S01]  /*5eb0*/  FFMA.FTZ R0, R51.reuse, R52, R0 ;  /* 0x0000003433007223 */ /* 0x040fe20000010000 */
[----:B------:R-:W-:Y:S02]  /*5ec0*/  FSEL R150, R51, R150, !P0 ;  /* 0x0000009633967208 */ /* 0x000fe40004000000 */
[----:B------:R-:W-:Y:S01]  /*5ed0*/  FFMA.FTZ R3, R50, R52, -R3 ;  /* 0x0000003432037223 */ /* 0x000fe20000010803 */
[----:B------:R-:W-:Y:S01]  /*5ee0*/  FADD.FTZ R55, R55, R0 ;  /* 0x0000000037377221 */ /* 0x000fe20000010000 */
[----:B------:R-:W-:-:S02]  /*5ef0*/  ISETP.NE.AND P0, PT, R104, 0x3, PT ;  /* 0x000000036800780c */ /* 0x000fc40003f05270 */
[----:B------:R-:W-:Y:S02]  /*5f00*/  FADD.FTZ R54, R54, R3 ;  /* 0x0000000336367221 */ /* 0x000fe40000010000 */
[----:B------:R-:W-:Y:S02]  /*5f10*/  FSEL R3, R157, R158, !P0 ;  /* 0x0000009e9d037208 */ /* 0x000fe40004000000 */
[----:B------:R-:W-:Y:S02]  /*5f20*/  FSEL R150, R55, R150, !P0 ;  /* 0x0000009637967208 */ /* 0x000fe40004000000 */
[----:B------:R-:W-:Y:S01]  /*5f30*/  FSEL R151, R54, R151, !P0 ;  /* 0x0000009736977208 */ /* 0x000fe20004000000 */
[-C--:B0-----:R-:W-:Y:S01]  /*5f40*/  FMUL.FTZ R0, R48, R45.reuse ;  /* 0x0000002d30007220 */ /* 0x081fe20000410000 */
[----:B------:R-:W-:-:S03]  /*5f50*/  FMUL.FTZ R51, R157, R45 ;  /* 0x0000002d9d337220 */ /* 0x000fc60000410000 */
[-C--:B------:R-:W-:Y:S01]  /*5f60*/  FFMA.FTZ R157, R157, R44.reuse, -R0 ;  /* 0x0000002c9d9d7223 */ /* 0x080fe20000010800 */
[C---:B------:R-:W-:Y:S01]  /*5f70*/  FSEL R0, R48.reuse, R49, !P0 ;  /* 0x0000003130007208 */ /* 0x040fe20004000000 */
[----:B------:R-:W-:Y:S01]  /*5f80*/  FFMA.FTZ R51, R48, R44, R51 ;  /* 0x0000002c30337223 */ /* 0x000fe20000010033 */
[-C--:B------:R-:W-:Y:S01]  /*5f90*/  FMUL.FTZ R49, R55, R45.reuse ;  /* 0x0000002d37317220 */ /* 0x080fe20000410000 */
[----:B------:R-:W-:-:S03]  /*5fa0*/  FMUL.FTZ R48, R54, R45 ;  /* 0x0000002d36307220 */ /* 0x000fc60000410000 */
[-C--:B------:R-:W-:Y:S01]  /*5fb0*/  FFMA.FTZ R49, R54, R44.reuse, -R49 ;  /* 0x0000002c36317223 */ /* 0x080fe20000010831 */
[----:B------:R-:W-:-:S03]  /*5fc0*/  FFMA.FTZ R48, R55, R44, R48 ;  /* 0x0000002c37307223 */ /* 0x000fc60000010030 */
[----:B------:R-:W-:Y:S01]  /*5fd0*/  FADD.FTZ R46, R46, R49 ;  /* 0x000000312e2e7221 */ /* 0x000fe20000010000 */
[----:B------:R-:W-:Y:S01]  /*5fe0*/  FADD.FTZ R47, R47, R48 ;  /* 0x000000302f2f7221 */ /* 0x000fe20000010000 */
[----:B------:R-:W-:Y:S06]  /*5ff0*/  @!P1 BRA `(.L_x_34) ;  /* 0x0000000000409947 */ /* 0x000fec0003800000 */
[C---:B------:R-:W-:Y:S01]  /*6000*/  FMUL.FTZ R45, R91.reuse, R151 ;  /* 0x000000975b2d7220 */ /* 0x040fe20000410000 */
[C---:B------:R-:W-:Y:S01]  /*6010*/  FMUL.FTZ R46, R91.reuse, R150 ;  /* 0x000000965b2e7220 */ /* 0x040fe20000410000 */
[C---:B------:R-:W-:Y:S01]  /*6020*/  FMUL.FTZ R44, R91.reuse, R0 ;  /* 0x000000005b2c7220 */ /* 0x040fe20000410000 */
[----:B------:R-:W-:Y:S01]  /*6030*/  FMUL.FTZ R91, R91, R3 ;  /* 0x000000035b5b7220 */ /* 0x000fe20000410000 */
[C---:B------:R-:W-:Y:S01]  /*6040*/  FFMA.FTZ R48, R90.reuse, R150, R45 ;  /* 0x000000965a307223 */ /* 0x040fe2000001002d */
[C---:B------:R-:W-:Y:S01]  /*6050*/  FFMA.FTZ R45, R90.reuse, R151, -R46 ;  /* 0x000000975a2d7223 */ /* 0x040fe2000001082e */
[C---:B------:R-:W-:Y:S01]  /*6060*/  FFMA.FTZ R44, R90.reuse, R3, -R44 ;  /* 0x000000035a2c7223 */ /* 0x040fe2000001082c */
[----:B------:R-:W-:Y:S01]  /*6070*/  FFMA.FTZ R91, R90, R0, R91 ;  /* 0x000000005a5b7223 */ /* 0x000fe2000001005b */
[----:B------:R-:W-:Y:S01]  /*6080*/  FADD.FTZ R93, R93, R48 ;  /* 0x000000305d5d7221 */ /* 0x000fe20000010000 */
[----:B------:R-:W-:Y:S01]  /*6090*/  FADD.FTZ R92, R92, R45 ;  /* 0x0000002d5c5c7221 */ /* 0x000fe20000010000 */
[----:B------:R-:W-:-:S04]  /*60a0*/  ISETP.NE.AND P0, PT, R103, RZ, PT ;  /* 0x000000ff6700720c */ /* 0x000fc80003f05270 */
[----:B------:R-:W-:Y:S02]  /*60b0*/  FSEL R90, R3, R44, !P0 ;  /* 0x0000002c035a7208 */ /* 0x000fe40004000000 */
[----:B------:R-:W-:Y:S02]  /*60c0*/  FSEL R91, R0, R91, !P0 ;  /* 0x0000005b005b7208 */ /* 0x000fe40004000000 */
[----:B------:R-:W-:Y:S02]  /*60d0*/  FSEL R92, R151, R92, !P0 ;  /* 0x0000005c975c7208 */ /* 0x000fe40004000000 */
[----:B------:R-:W-:Y:S01]  /*60e0*/  FSEL R93, R150, R93, !P0 ;  /* 0x0000005d965d7208 */ /* 0x000fe20004000000 */
[----:B------:R-:W-:Y:S06]  /*60f0*/  BRA `(.L_x_35) ;  /* 0x0000000000407947 */ /* 0x000fec0003800000 */
.L_x_34:
[----:B------:R-:W-:Y:S01]  /*6100*/  ISETP.NE.AND P0, PT, R103, RZ, PT ;  /* 0x000000ff6700720c */ /* 0x000fe20003f05270 */
[C---:B------:R-:W-:Y:S01]  /*6110*/  FMUL.FTZ R48, R51.reuse, R43 ;  /* 0x0000002b33307220 */ /* 0x040fe20000410000 */
[CC--:B------:R-:W-:Y:S01]  /*6120*/  FMUL.FTZ R50, R51.reuse, R42.reuse ;  /* 0x0000002a33327220 */ /* 0x0c0fe20000410000 */
[----:B------:R-:W-:Y:S02]  /*6130*/  FMUL.FTZ R44, R51, R41 ;  /* 0x00000029332c7220 */ /* 0x000fe40000410000 */
[----:B------:R-:W-:Y:S01]  /*6140*/  FFMA.FTZ R45, R157, R42, -R48 ;  /* 0x0000002a9d2d7223 */ /* 0x000fe20000010830 */
[----:B------:R-:W-:Y:S01]  /*6150*/  FMUL.FTZ R48, R51, R40 ;  /* 0x0000002833307220 */ /* 0x000fe20000410000 */
[----:B------:R-:W-:-:S06]  /*6160*/  FFMA.FTZ R50, R157, R43, R50 ;  /* 0x0000002b9d327223 */ /* 0x000fcc0000010032 */
[----:B------:R0:W-:Y:S01]  /*6170*/  @!P0 STS.128 [UR26+0x10e0], R40 ;  /* 0x0010e028ff008988 */ /* 0x0001e20008000c1a */
[----:B------:R-:W-:Y:S02]  /*6180*/  @!P0 MOV R92, R42 ;  /* 0x0000002a005c8202 */ /* 0x000fe40000000f00 */
[-C--:B------:R-:W-:Y:S02]  /*6190*/  @!P0 MOV R90, R40.reuse ;  /* 0x00000028005a8202 */ /* 0x080fe40000000f00 */
[----:B------:R-:W-:Y:S02]  /*61a0*/  @!P0 MOV R91, R41 ;  /* 0x00000029005b8202 */ /* 0x000fe40000000f00 */
[----:B------:R-:W-:Y:S01]  /*61b0*/  @!P0 MOV R93, R43 ;  /* 0x0000002b005d8202 */ /* 0x000fe20000000f00 */
[C---:B0-----:R-:W-:Y:S01]  /*61c0*/  FFMA.FTZ R40, R157.reuse, R40, -R44 ;  /* 0x000000289d287223 */ /* 0x041fe2000001082c */
[----:B------:R-:W-:Y:S01]  /*61d0*/  FFMA.FTZ R41, R157, R41, R48 ;  /* 0x000000299d297223 */ /* 0x000fe20000010030 */
[----:B------:R-:W-:Y:S01]  /*61e0*/  FADD.FTZ R42, R46, R45 ;  /* 0x0000002d2e2a7221 */ /* 0x000fe20000010000 */
[----:B------:R-:W-:-:S07]  /*61f0*/  FADD.FTZ R43, R47, R50 ;  /* 0x000000322f2b7221 */ /* 0x000fce0000010000 */
.L_x_35:
[----:B------:R-:W-:Y:S05]  /*6200*/  BSYNC.RECONVERGENT B0 ;  /* 0x0000000000007941 */ /* 0x000fea0003800200 */
.L_x_33:
[----:B------:R-:W-:Y:S01]  /*6210*/  BAR.SYNC.DEFER_BLOCKING 0x0 ;  /* 0x0000000000007b1d */ /* 0x000fe20000010000 */
[----:B------:R-:W-:-:S05]  /*6220*/  ISETP.NE.AND P0, PT, R106, RZ, PT ;  /* 0x000000ff6a00720c */ /* 0x000fca0003f05270 */
[----:B------:R-:W-:Y:S08]  /*6230*/  BSSY.RECONVERGENT B0, `(.L_x_36) ;  /* 0x0000072000007945 */ /* 0x000ff00003800200 */
[----:B------:R-:W0:Y:S02]  /*6240*/  @P0 LDS.64 R44, [UR26+0x10e8] ;  /* 0x0010e81aff2c0984 */ /* 0x000e240008000a00 */
[-C--:B0-----:R-:W-:Y:S01]  /*6250*/  @P0 FMUL.FTZ R47, R45, R91.reuse ;  /* 0x0000005b2d2f0220 */ /* 0x081fe20000410000 */
[----:B------:R-:W-:-:S03]  /*6260*/  @P0 FMUL.FTZ R46, R44, R91 ;  /* 0x0000005b2c2e0220 */ /* 0x000fc60000410000 */
[-C--:B------:R-:W-:Y:S01]  /*6270*/  @P0 FFMA.FTZ R47, R44, R90.reuse, -R47 ;  /* 0x0000005a2c2f0223 */ /* 0x080fe2000001082f */
[----:B------:R-:W-:-:S03]  /*6280*/  @P0 FFMA.FTZ R46, R45, R90, R46 ;  /* 0x0000005a2d2e0223 */ /* 0x000fc6000001002e */
[----:B------:R-:W-:Y:S01]  /*6290*/  @P0 FADD.FTZ R92, R92, R47 ;  /* 0x0000002f5c5c0221 */ /* 0x000fe20000010000 */
[----:B------:R-:W-:Y:S01]  /*62a0*/  @P0 FADD.FTZ R93, R93, R46 ;  /* 0x0000002e5d5d0221 */ /* 0x000fe20000010000 */
[----:B------:R-:W-:Y:S02]  /*62b0*/  ISETP.NE.AND P0, PT, R106, RZ, PT ;  /* 0x000000ff6a00720c */ /* 0x000fe40003f05270 */
[C---:B------:R-:W-:Y:S01]  /*62c0*/  FMUL.FTZ R45, R127.reuse, R92 ;  /* 0x0000005c7f2d7220 */ /* 0x040fe20000410000 */
[----:B------:R-:W-:-:S03]  /*62d0*/  FMUL.FTZ R127, R127, R93 ;  /* 0x0000005d7f7f7220 */ /* 0x000fc60000410000 */
[C---:B------:R-:W-:Y:S01]  /*62e0*/  FFMA.FTZ R45, R126.reuse, R93, R45 ;  /* 0x0000005d7e2d7223 */ /* 0x040fe2000001002d */
[----:B------:R-:W-:-:S03]  /*62f0*/  FFMA.FTZ R92, R126, R92, -R127 ;  /* 0x0000005c7e5c7223 */ /* 0x000fc6000001087f */
[----:B------:R-:W-:Y:S01]  /*6300*/  FADD.FTZ R47, RZ, R45 ;  /* 0x0000002dff2f7221 */ /* 0x000fe20000010000 */
[----:B------:R-:W-:-:S03]  /*6310*/  FADD.FTZ R125, R125, R92 ;  /* 0x0000005c7d7d7221 */ /* 0x000fc60000010000 */
[C---:B------:R-:W-:Y:S01]  /*6320*/  FMUL.FTZ R45, R132.reuse, R47 ;  /* 0x0000002f842d7220 */ /* 0x040fe20000410000 */
[----:B------:R-:W-:-:S03]  /*6330*/  FMUL.FTZ R132, R132, R125 ;  /* 0x0000007d84847220 */ /* 0x000fc60000410000 */
[C---:B------:R-:W-:Y:S01]  /*6340*/  FFMA.FTZ R45, R130.reuse, R125, -R45 ;  /* 0x0000007d822d7223 */ /* 0x040fe2000001082d */
[----:B------:R-:W-:-:S03]  /*6350*/  FFMA.FTZ R46, R130, R47, R132 ;  /* 0x0000002f822e7223 */ /* 0x000fc60000010084 */
[----:B------:R-:W-:Y:S01]  /*6360*/  FADD.FTZ R128, R128, R45 ;  /* 0x0000002d80807221 */ /* 0x000fe20000010000 */
[----:B------:R-:W-:-:S03]  /*6370*/  FADD.FTZ R46, RZ, R46 ;  /* 0x0000002eff2e7221 */ /* 0x000fc60000010000 */
        /* <DEDUP_REMOVED lines=83> */
[----:B------:R-:W-:Y:S06]  /*68b0*/  @P0 BRA `(.L_x_37) ;  /* 0x0000000000240947 */ /* 0x000fec0003800000 */
[----:B------:R-:W-:Y:S01]  /*68c0*/  USHF.R.S32.HI UR11, URZ, 0x1f, UR20 ;  /* 0x0000001fff0b7899 */ /* 0x000fe20008011414 */
[----:B------:R0:W-:Y:S01]  /*68d0*/  STS.128 [UR9], R40 ;  /* 0x00000028ff007988 */ /* 0x0001e20008000c09 */
[----:B------:R-:W-:-:S04]  /*68e0*/  UIADD3 UR23, UP0, UPT, UR7, UR20, URZ ;  /* 0x0000001407177290 */ /* 0x000fc8000ff1e0ff */
[----:B------:R-:W-:Y:S02]  /*68f0*/  ULEA.HI.X.SX32 UR11, UR7, UR11, 0x1, UP0 ;  /* 0x0000000b070b7291 */ /* 0x000fe400080f0eff */
[----:B------:R-:W-:-:S04]  /*6900*/  ULEA UR38, UP0, UR23, UR34, 0x4 ;  /* 0x0000002217267291 */ /* 0x000fc8000f8020ff */
[----:B------:R-:W-:Y:S02]  /*6910*/  ULEA.HI.X UR39, UR23, UR35, UR11, 0x4, UP0 ;  /* 0x0000002317277291 */ /* 0x000fe400080f240b */
[----:B------:R-:W-:-:S04]  /*6920*/  MOV R44, UR38 ;  /* 0x00000026002c7c02 */ /* 0x000fc80008000f00 */
[----:B------:R-:W-:-:S05]  /*6930*/  MOV R45, UR39 ;  /* 0x00000027002d7c02 */ /* 0x000fca0008000f00 */
[----:B------:R0:W-:Y:S02]  /*6940*/  STG.E.128 desc[UR28][R44.64], R40 ;  /* 0x000000282c007986 */ /* 0x0001e4000c101d1c */
.L_x_37:
[----:B------:R-:W-:Y:S05]  /*6950*/  BSYNC.RECONVERGENT B0 ;  /* 0x0000000000007941 */ /* 0x000fea0003800200 */
.L_x_36:
[----:B0-----:R-:W-:Y:S01]  /*6960*/  FMUL.FTZ R41, R46, UR37 ;  /* 0x000000252e297c20 */ /* 0x001fe20008410000 */
[----:B------:R-:W-:Y:S01]  /*6970*/  FMUL.FTZ R40, R47, UR37 ;  /* 0x000000252f287c20 */ /* 0x000fe20008410000 */
[----:B------:R-:W-:Y:S01]  /*6980*/  ULEA UR21, UP0, UR40, UR21, 0x3 ;  /* 0x0000001528157291 */ /* 0x000fe2000f8018ff */
[----:B------:R-:W-:Y:S01]  /*6990*/  FMUL.FTZ R48, R48, UR37 ;  /* 0x0000002530307c20 */ /* 0x000fe20008410000 */
[----:B------:R-:W-:Y:S01]  /*69a0*/  FFMA.FTZ R128, R128, UR31, -R41 ;  /* 0x0000001f80807c23 */ /* 0x000fe20008010829 */
[----:B------:R-:W-:Y:S01]  /*69b0*/  FFMA.FTZ R125, R125, UR31, -R40 ;  /* 0x0000001f7d7d7c23 */ /* 0x000fe20008010828 */
[----:B------:R-:W-:Y:S01]  /*69c0*/  FMUL.FTZ R41, R135, UR37 ;  /* 0x0000002587297c20 */ /* 0x000fe20008410000 */
[----:B------:R-:W-:Y:S01]  /*69d0*/  FMUL.FTZ R40, R108, UR37 ;  /* 0x000000256c287c20 */ /* 0x000fe20008410000 */
[----:B------:R-:W-:Y:S01]  /*69e0*/  UIADD3 UR8, UPT, UPT, UR8, 0x1, URZ ;  /* 0x0000000108087890 */ /* 0x000fe2000fffe0ff */
[----:B------:R-:W-:Y:S01]  /*69f0*/  FMUL.FTZ R49, R49, UR37 ;  /* 0x0000002531317c20 */ /* 0x000fe20008410000 */
[----:B------:R-:W-:Y:S01]  /*6a00*/  FFMA.FTZ R152, R152, UR31, -R41 ;  /* 0x0000001f98987c23 */ /* 0x000fe20008010829 */
[----:B------:R-:W-:Y:S01]  /*6a10*/  FFMA.FTZ R41, R93, UR31, -R40 ;  /* 0x0000001f5d297c23 */ /* 0x000fe20008010828 */
[----:B------:R-:W-:Y:S01]  /*6a20*/  FADD.FTZ R40, RZ, R147 ;  /* 0x00000093ff287221 */ /* 0x000fe20000010000 */
[----:B------:R-:W-:Y:S01]  /*6a30*/  UIADD3.X UR24, UPT, UPT, UR24, UR14, URZ, UP0, !UPT ;  /* 0x0000000e18187290 */ /* 0x000fe200087fe4ff */
[----:B------:R-:W-:Y:S01]  /*6a40*/  FMUL.FTZ R50, R50, UR37 ;  /* 0x0000002532327c20 */ /* 0x000fe20008410000 */
[----:B------:R-:W-:Y:S01]  /*6a50*/  UISETP.NE.AND UP0, UPT, UR8, URZ, UPT ;  /* 0x000000ff0800728c */ /* 0x000fe2000bf05270 */
        /* <DEDUP_REMOVED lines=9> */
[----:B------:R-:W-:Y:S01]  /*6af0*/  FFMA.FTZ R129, R129, UR31, -R48 ;  /* 0x0000001f81817c23 */ /* 0x000fe20008010830 */
        /* <DEDUP_REMOVED lines=11> */
[----:B------:R-:W-:Y:S01]  /*6bb0*/  ULEA UR27, UP1, UR36, UR27, 0x3 ;  /* 0x0000001b241b7291 */ /* 0x000fe2000f8218ff */
[----:B------:R-:W-:Y:S01]  /*6bc0*/  FFMA.FTZ R34, R125, 2, R34 ;  /* 0x400000007d227823 */ /* 0x000fe20000010022 */
[----:B------:R-:W-:Y:S01]  /*6bd0*/  ULEA UR25, UP2, UR10, UR25, 0x3 ;  /* 0x000000190a197291 */ /* 0x000fe2000f8418ff */
[----:B------:R-:W-:Y:S01]  /*6be0*/  FFMA.FTZ R33, R128, 2, R33 ;  /* 0x4000000080217823 */ /* 0x000fe20000010021 */
        /* <DEDUP_REMOVED lines=14> */
[----:B------:R-:W-:-:S02]  /*6cd0*/  UIADD3 UR9, UPT, UPT, UR9, 0x10, URZ ;  /* 0x0000001009097890 */ /* 0x000fc4000fffe0ff */
[----:B------:R-:W-:Y:S02]  /*6ce0*/  UIADD3 UR20, UPT, UPT, UR20, 0x1, URZ ;  /* 0x0000000114147890 */ /* 0x000fe4000fffe0ff */
[----:B------:R-:W-:Y:S02]  /*6cf0*/  UIADD3.X UR15, UPT, UPT, UR15, UR13, URZ, UP1, !UPT ;  /* 0x0000000d0f0f7290 */ /* 0x000fe40008ffe4ff */
[----:B------:R-:W-:Y:S01]  /*6d00*/  UIADD3.X UR22, UPT, UPT, UR22, UR12, URZ, UP2, !UPT ;  /* 0x0000000c16167290 */ /* 0x000fe200097fe4ff */
[----:B------:R-:W-:Y:S11]  /*6d10*/  BRA.U UP0, `(.L_x_38) ;  /* 0xffffffd100947547 */ /* 0x000ff6000b83ffff */
.L_x_32:
[----:B------:R-:W-:Y:S01]  /*6d20*/  BAR.SYNC.DEFER_BLOCKING 0x0 ;  /* 0x0000000000007b1d */ /* 0x000fe20000010000 */
[----:B------:R-:W-:Y:S01]  /*6d30*/  F2FP.BF16.F32.PACK_AB R33, R33, R34 ;  /* 0x000000222121723e */ /* 0x000fe200000010ff */
[----:B------:R-:W-:Y:S01]  /*6d40*/  USHF.L.U32 UR8, UR6, 0xb, URZ ;  /* 0x0000000b06087899 */ /* 0x000fe200080006ff */
[----:B------:R-:W-:Y:S01]  /*6d50*/  F2FP.BF16.F32.PACK_AB R31, R31, R32 ;  /* 0x000000201f1f723e */ /* 0x000fe200000010ff */
[----:B------:R-:W-:Y:S01]  /*6d60*/  UIADD3 UR17, UP0, UPT, UR17, 0x1000, URZ ;  /* 0x0000100011117890 */ /* 0x000fe2000ff1e0ff */
[----:B------:R-:W-:Y:S01]  /*6d70*/  PRMT R2, R33, 0x7632, R2 ;  /* 0x0000763221027816 */ /* 0x000fe20000000002 */
[----:B------:R-:W0:Y:S01]  /*6d80*/  LDCU.128 UR12, c[0x0][0x420] ;  /* 0x00008400ff0c77ac */ /* 0x000e220008000c00 */
[----:B------:R-:W-:Y:S02]  /*6d90*/  F2FP.BF16.F32.PACK_AB R29, R29, R30 ;  /* 0x0000001e1d1d723e */ /* 0x000fe400000010ff */
[----:B------:R-:W-:Y:S01]  /*6da0*/  PRMT R4, R31, 0x7632, R4 ;  /* 0x000076321f047816 */ /* 0x000fe20000000004 */
[----:B------:R-:W-:Y:S01]  /*6db0*/  UMOV UR9, URZ ;  /* 0x000000ff00097c82 */ /* 0x000fe20008000000 */
[----:B------:R-:W-:Y:S01]  /*6dc0*/  F2FP.BF16.F32.PACK_AB R27, R27, R28 ;  /* 0x0000001c1b1b723e */ /* 0x000fe200000010ff */
[----:B------:R-:W1:Y:S01]  /*6dd0*/  LDCU.64 UR10, c[0x0][0x478] ;  /* 0x00008f00ff0a77ac */ /* 0x000e620008000a00 */
[----:B------:R-:W-:-:S02]  /*6de0*/  PRMT R5, R29, 0x7632, R5 ;  /* 0x000076321d057816 */ /* 0x000fc40000000005 */
[----:B------:R-:W-:Y:S01]  /*6df0*/  F2FP.BF16.F32.PACK_AB R25, R25, R26 ;  /* 0x0000001a1919723e */ /* 0x000fe200000010ff */
[----:B------:R-:W-:Y:S01]  /*6e00*/  UIADD3 UR6, UPT, UPT, UR6, 0x1, URZ ;  /* 0x0000000106067890 */ /* 0x000fe2000fffe0ff */
[----:B------:R-:W-:Y:S01]  /*6e10*/  F2FP.BF16.F32.PACK_AB R23, R23, R24 ;  /* 0x000000181717723e */ /* 0x000fe200000010ff */
[----:B------:R-:W-:Y:S01]  /*6e20*/  UIADD3.X UR19, UPT, UPT, URZ, UR19, URZ, UP0, !UPT ;  /* 0x00000013ff137290 */ /* 0x000fe200087fe4ff */
[----:B------:R-:W-:Y:S01]  /*6e30*/  PRMT R6, R25, 0x7632, R6 ;  /* 0x0000763219067816 */ /* 0x000fe20000000006 */
[----:B------:R-:W-:Y:S01]  /*6e40*/  UIADD3 UR16, UP1, UPT, UR16, 0x1000, URZ ;  /* 0x0000100010107890 */ /* 0x000fe2000ff3e0ff */
[----:B------:R-:W-:Y:S02]  /*6e50*/  F2FP.BF16.F32.PACK_AB R21, R21, R22 ;  /* 0x000000161515723e */ /* 0x000fe400000010ff */
[----:B------:R-:W-:Y:S01]  /*6e60*/  ISETP.NE.AND P0, PT, R106, RZ, PT ;  /* 0x000000ff6a00720c */ /* 0x000fe20003f05270 */
[----:B------:R-:W-:Y:S01]  /*6e70*/  STS.U16 [R81], R33 ;  /* 0x0000002151007388 */ /* 0x000fe20000000400 */
[----:B------:R-:W-:Y:S01]  /*6e80*/  F2FP.BF16.F32.PACK_AB R19, R19, R20 ;  /* 0x000000141313723e */ /* 0x000fe200000010ff */
[----:B0-----:R-:W-:Y:S01]  /*6e90*/  UIMAD.WIDE.U32 UR8, UR32, UR12, UR8 ;  /* 0x0000000c200872a5 */ /* 0x001fe2000f8e0008 */
[----:B------:R-:W-:Y:S01]  /*6ea0*/  PRMT R8, R21, 0x7632, R8 ;  /* 0x0000763215087816 */ /* 0x000fe20000000008 */
[----:B------:R0:W-:Y:S01]  /*6eb0*/  STS.U16 [R79+0x2], R2 ;  /* 0x000002024f007388 */ /* 0x0001e20000000400 */
[----:B------:R-:W-:Y:S01]  /*6ec0*/  LOP3.LUT R9, R105, 0x3e00, RZ, 0xc0, !PT ;  /* 0x00003e0069097812 */ /* 0x000fe200078ec0ff */
[----:B------:R-:W-:-:S02]  /*6ed0*/  UIMAD UR9, UR32, UR13, UR9 ;  /* 0x0000000d200972a4 */ /* 0x000fc4000f8e0209 */
[----:B------:R-:W-:Y:S01]  /*6ee0*/  STS.U16 [R77+0x4], R31 ;  /* 0x0000041f4d007388 */ /* 0x000fe20000000400 */
[----:B------:R-:W-:Y:S02]  /*6ef0*/  UIADD3.X UR18, UPT, UPT, URZ, UR18, URZ, UP1, !UPT ;  /* 0x00000012ff127290 */ /* 0x000fe40008ffe4ff */
[----:B------:R-:W-:Y:S01]  /*6f00*/  UIMAD.WIDE.U32 UR8, UR30, UR14, UR8 ;  /* 0x0000000e1e0872a5 */ /* 0x000fe2000f8e0008 */
[----:B------:R2:W-:Y:S01]  /*6f10*/  STS.U16 [R75+0x6], R4 ;  /* 0x000006044b007388 */ /* 0x0005e20000000400 */
[----:B0-----:R-:W-:Y:S02]  /*6f20*/  PRMT R2, R27, 0x7632, R2 ;  /* 0x000076321b027816 */ /* 0x001fe40000000002 */
[----:B------:R-:W-:Y:S01]  /*6f30*/  UIMAD UR9, UR30, UR15, UR9 ;  /* 0x0000000f1e0972a4 */ /* 0x000fe2000f8e0209 */
[----:B------:R-:W-:Y:S04]  /*6f40*/  STS.U16 [R73+0x8], R29 ;  /* 0x0000081d49007388 */ /* 0x000fe80000000400 */
[----:B------:R0:W-:Y:S01]  /*6f50*/  STS.U16 [R71+0xa], R5 ;  /* 0x00000a0547007388 */ /* 0x0001e20000000400 */
[----:B--2---:R-:W-:-:S03]  /*6f60*/  MOV R4, UR33 ;  /* 0x0000002100047c02 */ /* 0x004fc60008000f00 */
[----:B------:R-:W-:Y:S04]  /*6f70*/  STS.U16 [R69+0xc], R27 ;  /* 0x00000c1b45007388 */ /* 0x000fe80000000400 */
[----:B------:R2:W-:Y:S01]  /*6f80*/  STS.U16 [R67+0xe], R2 ;  /* 0x00000e0243007388 */ /* 0x0005e20000000400 */
[----:B0-----:R-:W-:-:S03]  /*6f90*/  PRMT R5, R23, 0x7632, R5 ;  /* 0x0000763217057816 */ /* 0x001fc60000000005 */
[----:B------:R-:W-:Y:S04]  /*6fa0*/  STS.U16 [R65+0x10], R25 ;  /* 0x0000101941007388 */ /* 0x000fe80000000400 */
[----:B------:R-:W-:Y:S01]  /*6fb0*/  STS.U16 [R63+0x12], R6 ;  /* 0x000012063f007388 */ /* 0x000fe20000000400 */
[----:B--2---:R-:W-:-:S03]  /*6fc0*/  PRMT R2, R19, 0x7632, R2 ;  /* 0x0000763213027816 */ /* 0x004fc60000000002 */
[----:B------:R-:W-:Y:S04]  /*6fd0*/  STS.U16 [R61+0x14], R23 ;  /* 0x000014173d007388 */ /* 0x000fe80000000400 */
[----:B------:R-:W-:Y:S04]  /*6fe0*/  STS.U16 [R59+0x16], R5 ;  /* 0x000016053b007388 */ /* 0x000fe80000000400 */
[----:B------:R-:W-:Y:S04]  /*6ff0*/  STS.U16 [R57+0x18], R21 ;  /* 0x0000181539007388 */ /* 0x000fe80000000400 */
[----:B------:R-:W-:Y:S04]  /*7000*/  STS.U16 [R39+0x1a], R8 ;  /* 0x00001a0827007388 */ /* 0x000fe80000000400 */
[----:B------:R-:W-:Y:S04]  /*7010*/  STS.U16 [R37+0x1c], R19 ;  /* 0x00001c1325007388 */ /* 0x000fe80000000400 */
[----:B------:R0:W-:Y:S01]  /*7020*/  STS.U16 [R35+0x1e], R2 ;  /* 0x00001e0223007388 */ /* 0x0001e20000000400 */
[----:B------:R-:W-:-:S03]  /*7030*/  NOP ;  /* 0x0000000000007918 */ /* 0x000fc60000000000 */
[----:B------:R-:W-:Y:S01]  /*7040*/  LDS.U16 R7, [R102] ;  /* 0x0000000066077984 */ /* 0x000fe20000000400 */
[----:B0-----:R-:W-:-:S03]  /*7050*/  LOP3.LUT R2, R106, 0x1f, RZ, 0xc0, !PT ;  /* 0x0000001f6a027812 */ /* 0x001fc600078ec0ff */
[----:B------:R-:W-:Y:S01]  /*7060*/  LDS.U16 R101, [R101+0x40] ;  /* 0x0000400065657984 */ /* 0x000fe20000000400 */
[----:B------:R-:W-:-:S03]  /*7070*/  LOP3.LUT R25, R9, R2, RZ, 0xfc, !PT ;  /* 0x0000000209197212 */ /* 0x000fc600078efcff */
[----:B------:R-:W-:Y:S01]  /*7080*/  LDS.U16 R11, [R100+0x80] ;  /* 0x00008000640b7984 */ /* 0x000fe20000000400 */
[----:B------:R-:W-:-:S03]  /*7090*/  IADD3 R10, PT, PT, R2, R9, RZ ;  /* 0x00000009020a7210 */ /* 0x000fc60007ffe0ff */
[----:B------:R-:W-:Y:S01]  /*70a0*/  LDS.U16 R99, [R99+0xc0] ;  /* 0x0000c00063637984 */ /* 0x000fe20000000400 */
[C---:B------:R-:W-:Y:S02]  /*70b0*/  IADD3 R27, PT, PT, R10.reuse, 0x20, RZ ;  /* 0x000000200a1b7810 */ /* 0x040fe40007ffe0ff */
[C---:B------:R-:W-:Y:S01]  /*70c0*/  IADD3 R29, PT, PT, R10.reuse, 0x40, RZ ;  /* 0x000000400a1d7810 */ /* 0x040fe20007ffe0ff */
[----:B------:R-:W-:Y:S01]  /*70d0*/  LDS.U16 R13, [R98+0x100] ;  /* 0x00010000620d7984 */ /* 0x000fe20000000400 */
[----:B------:R-:W-:-:S03]  /*70e0*/  IADD3 R31, PT, PT, R10, 0xc0, RZ ;  /* 0x000000c00a1f7810 */ /* 0x000fc60007ffe0ff */
        /* <DEDUP_REMOVED lines=11> */
[----:B------:R1:W-:Y:S01]  /*71a0*/  @!P0 STS [UR26+0x1080], R4 ;  /* 0x00108004ff008988 */ /* 0x0003e2000800081a */
[----:B------:R-:W-:Y:S01]  /*71b0*/  BAR.SYNC.DEFER_BLOCKING 0x0 ;  /* 0x0000000000007b1d */ /* 0x000fe20000010000 */
[----:B------:R-:W-:-:S04]  /*71c0*/  IADD3 R5, P0, PT, R25, UR8, RZ ;  /* 0x0000000819057c10 */ /* 0x000fc8000ff1e0ff */
[----:B------:R-:W-:Y:S01]  /*71d0*/  IADD3.X R8, PT, PT, RZ, UR9, RZ, P0, !PT ;  /* 0x00000009ff087c10 */ /* 0x000fe200087fe4ff */
[----:B------:R-:W0:Y:S01]  /*71e0*/  LDCU UR8, c[0x0][0x394] ;  /* 0x00007280ff0877ac */ /* 0x000e220008000800 */
[----:B-1----:R-:W-:-:S04]  /*71f0*/  LEA R4, P0, R5, UR10, 0x1 ;  /* 0x0000000a05047c11 */ /* 0x002fc8000f8008ff */
[----:B------:R-:W-:Y:S01]  /*7200*/  LEA.HI.X R5, R5, UR11, R8, 0x1, P0 ;  /* 0x0000000b05057c11 */ /* 0x000fe200080f0c08 */
[----:B------:R-:W1:Y:S01]  /*7210*/  LDS R6, [UR26+0x1080] ;  /* 0x0010801aff067984 */ /* 0x000e620008000800 */
[----:B0-----:R-:W-:Y:S01]  /*7220*/  UISETP.GE.AND UP0, UPT, UR6, UR8, UPT ;  /* 0x000000080600728c */ /* 0x001fe2000bf06270 */
[-C--:B-1----:R-:W-:Y:S02]  /*7230*/  ISETP.GE.AND P2, PT, R25, R6.reuse, PT ;  /* 0x000000061900720c */ /* 0x082fe40003f46270 */
[-C--:B------:R-:W-:Y:S02]  /*7240*/  ISETP.GE.AND P1, PT, R27, R6.reuse, PT ;  /* 0x000000061b00720c */ /* 0x080fe40003f26270 */
[----:B------:R-:W-:Y:S02]  /*7250*/  ISETP.GE.AND P0, PT, R29, R6, PT ;  /* 0x000000061d00720c */ /* 0x000fe40003f06270 */
[C---:B------:R-:W-:Y:S02]  /*7260*/  IADD3 R25, PT, PT, R10.reuse, 0x60, RZ ;  /* 0x000000600a197810 */ /* 0x040fe40007ffe0ff */
[----:B------:R-:W-:-:S02]  /*7270*/  IADD3 R27, PT, PT, R10, 0x80, RZ ;  /* 0x000000800a1b7810 */ /* 0x000fc40007ffe0ff */
[C---:B------:R-:W-:Y:S02]  /*7280*/  IADD3 R29, PT, PT, R10.reuse, 0xa0, RZ ;  /* 0x000000a00a1d7810 */ /* 0x040fe40007ffe0ff */
[-C--:B------:R-:W-:Y:S01]  /*7290*/  ISETP.GE.AND P4, PT, R25, R6.reuse, PT ;  /* 0x000000061900720c */ /* 0x080fe20003f86270 */
[----:B------:R0:W-:Y:S01]  /*72a0*/  @!P2 STG.E.U16 desc[UR28][R4.64], R7 ;  /* 0x000000070400a986 */ /* 0x0001e2000c10151c */
[-C--:B------:R-:W-:Y:S02]  /*72b0*/  ISETP.GE.AND P6, PT, R27, R6.reuse, PT ;  /* 0x000000061b00720c */ /* 0x080fe40003fc6270 */
[-C--:B------:R-:W-:Y:S01]  /*72c0*/  ISETP.GE.AND P5, PT, R29, R6.reuse, PT ;  /* 0x000000061d00720c */ /* 0x080fe20003fa6270 */
[----:B------:R-:W-:Y:S01]  /*72d0*/  @!P1 STG.E.U16 desc[UR28][R4.64+0x40], R101 ;  /* 0x0000406504009986 */ /* 0x000fe2000c10151c */
[C---:B------:R-:W-:Y:S02]  /*72e0*/  IADD3 R25, PT, PT, R10.reuse, 0xe0, RZ ;  /* 0x000000e00a197810 */ /* 0x040fe40007ffe0ff */
[----:B------:R-:W-:Y:S01]  /*72f0*/  IADD3 R27, PT, PT, R10, 0x100, RZ ;  /* 0x000001000a1b7810 */ /* 0x000fe20007ffe0ff */
[----:B------:R1:W-:Y:S01]  /*7300*/  @!P0 STG.E.U16 desc[UR28][R4.64+0x80], R11 ;  /* 0x0000800b04008986 */ /* 0x0003e2000c10151c */
[----:B------:R-:W-:-:S02]  /*7310*/  ISETP.GE.AND P2, PT, R25, R6, PT ;  /* 0x000000061900720c */ /* 0x000fc40003f46270 */
[-C--:B------:R-:W-:Y:S01]  /*7320*/  ISETP.GE.AND P3, PT, R31, R6.reuse, PT ;  /* 0x000000061f00720c */ /* 0x080fe20003f66270 */
[----:B------:R2:W-:Y:S01]  /*7330*/  @!P4 STG.E.U16 desc[UR28][R4.64+0xc0], R99 ;  /* 0x0000c0630400c986 */ /* 0x0005e2000c10151c */
[C---:B------:R-:W-:Y:S02]  /*7340*/  IADD3 R25, PT, PT, R10.reuse, 0x120, RZ ;  /* 0x000001200a197810 */ /* 0x040fe40007ffe0ff */
[-C--:B------:R-:W-:Y:S01]  /*7350*/  ISETP.GE.AND P1, PT, R27, R6.reuse, PT ;  /* 0x000000061b00720c */ /* 0x080fe20003f26270 */
[----:B------:R2:W-:Y:S01]  /*7360*/  @!P6 STG.E.U16 desc[UR28][R4.64+0x100], R13 ;  /* 0x0001000d0400e986 */ /* 0x0005e2000c10151c */
[----:B------:R-:W-:Y:S02]  /*7370*/  ISETP.GE.AND P0, PT, R25, R6, PT ;  /* 0x000000061900720c */ /* 0x000fe40003f06270 */
[C---:B------:R-:W-:Y:S01]  /*7380*/  IADD3 R25, PT, PT, R10.reuse, 0x160, RZ ;  /* 0x000001600a197810 */ /* 0x040fe20007ffe0ff */
[----:B------:R2:W-:Y:S01]  /*7390*/  @!P5 STG.E.U16 desc[UR28][R4.64+0x140], R97 ;  /* 0x000140610400d986 */ /* 0x0005e2000c10151c */
[----:B0-----:R-:W-:-:S02]  /*73a0*/  IADD3 R7, PT, PT, R10, 0x180, RZ ;  /* 0x000001800a077810 */ /* 0x001fc40007ffe0ff */
[-C--:B------:R-:W-:Y:S01]  /*73b0*/  ISETP.GE.AND P6, PT, R25, R6.reuse, PT ;  /* 0x000000061900720c */ /* 0x080fe20003fc6270 */
[----:B------:R2:W-:Y:S01]  /*73c0*/  @!P3 STG.E.U16 desc[UR28][R4.64+0x180], R15 ;  /* 0x0001800f0400b986 */ /* 0x0005e2000c10151c */
[----:B------:R-:W-:Y:S02]  /*73d0*/  ISETP.GE.AND P5, PT, R7, R6, PT ;  /* 0x000000060700720c */ /* 0x000fe40003fa6270 */
[C---:B------:R-:W-:Y:S01]  /*73e0*/  IADD3 R27, PT, PT, R10.reuse, 0x140, RZ ;  /* 0x000001400a1b7810 */ /* 0x040fe20007ffe0ff */
[----:B------:R2:W-:Y:S01]  /*73f0*/  @!P2 STG.E.U16 desc[UR28][R4.64+0x1c0], R95 ;  /* 0x0001c05f0400a986 */ /* 0x0005e2000c10151c */
[C---:B------:R-:W-:Y:S02]  /*7400*/  IADD3 R25, PT, PT, R10.reuse, 0x1a0, RZ ;  /* 0x000001a00a197810 */ /* 0x040fe40007ffe0ff */
[C---:B------:R-:W-:Y:S01]  /*7410*/  IADD3 R7, PT, PT, R10.reuse, 0x1c0, RZ ;  /* 0x000001c00a077810 */ /* 0x040fe20007ffe0ff */
[----:B------:R2:W-:Y:S01]  /*7420*/  @!P1 STG.E.U16 desc[UR28][R4.64+0x200], R17 ;  /* 0x0002001104009986 */ /* 0x0005e2000c10151c */
[----:B-1----:R-:W-:-:S02]  /*7430*/  IADD3 R11, PT, PT, R10, 0x1e0, RZ ;  /* 0x000001e00a0b7810 */ /* 0x002fc40007ffe0ff */
[-C--:B------:R-:W-:Y:S01]  /*7440*/  ISETP.GE.AND P4, PT, R27, R6.reuse, PT ;  /* 0x000000061b00720c */ /* 0x080fe20003f86270 */
[----:B------:R2:W-:Y:S01]  /*7450*/  @!P0 STG.E.U16 desc[UR28][R4.64+0x240], R89 ;  /* 0x0002405904008986 */ /* 0x0005e2000c10151c */
[-C--:B------:R-:W-:Y:S02]  /*7460*/  ISETP.GE.AND P3, PT, R25, R6.reuse, PT ;  /* 0x000000061900720c */ /* 0x080fe40003f66270 */
[-C--:B------:R-:W-:Y:S01]  /*7470*/  ISETP.GE.AND P2, PT, R7, R6.reuse, PT ;  /* 0x000000060700720c */ /* 0x080fe20003f46270 */
[----:B------:R2:W-:Y:S01]  /*7480*/  @!P6 STG.E.U16 desc[UR28][R4.64+0x2c0], R87 ;  /* 0x0002c0570400e986 */ /* 0x0005e2000c10151c */
[----:B------:R-:W-:-:S03]  /*7490*/  ISETP.GE.AND P1, PT, R11, R6, PT ;  /* 0x000000060b00720c */ /* 0x000fc60003f26270 */
[----:B------:R2:W-:Y:S04]  /*74a0*/  @!P5 STG.E.U16 desc[UR28][R4.64+0x300], R21 ;  /* 0x000300150400d986 */ /* 0x0005e8000c10151c */
[----:B------:R2:W-:Y:S04]  /*74b0*/  @!P4 STG.E.U16 desc[UR28][R4.64+0x280], R19 ;  /* 0x000280130400c986 */ /* 0x0005e8000c10151c */
[----:B------:R2:W-:Y:S04]  /*74c0*/  @!P3 STG.E.U16 desc[UR28][R4.64+0x340], R85 ;  /* 0x000340550400b986 */ /* 0x0005e8000c10151c */
[----:B------:R2:W-:Y:S04]  /*74d0*/  @!P2 STG.E.U16 desc[UR28][R4.64+0x380], R23 ;  /* 0x000380170400a986 */ /* 0x0005e8000c10151c */
[----:B------:R2:W-:Y:S01]  /*74e0*/  @!P1 STG.E.U16 desc[UR28][R4.64+0x3c0], R83 ;  /* 0x0003c05304009986 */ /* 0x0005e2000c10151c */
[----:B------:R-:W-:Y:S05]  /*74f0*/  BRA.U !UP0, `(.L_x_39) ;  /* 0xffffff8d08a07547 */ /* 0x000fea000b83ffff */
[----:B------:R-:W-:Y:S05]  /*7500*/  EXIT ;  /* 0x000000000000794d */ /* 0x000fea0003800000 */
.L_x_40:
[----:B------:R-:W-:-:S00]  /*7510*/  BRA `(.L_x_40) ;  /* 0xfffffffc00fc7947 */ /* 0x000fc0000383ffff */
[----:B------:R-:W-:-:S00]  /*7520*/  NOP ;  /* 0x0000000000007918 */ /* 0x000fc00000000000 */
        /* <DEDUP_REMOVED lines=13> */
.L_x_4998:


//--------------------- .text._Z25selective_scan_fwd_kernelI32Selective_Scan_fwd_kernel_traitsILi128ELi16ELi1ELb0ELb0ELb0ELb1EN3c108BFloat16ENS1_7complexIfEEEEv13SSMParamsBase --------------------------
	.section	.text._Z25selective_scan_fwd_kernelI32Selective_Scan_fwd_kernel_traitsILi128ELi16ELi1ELb0ELb0ELb0ELb1EN3c108BFloat16ENS1_7complexIfEEEEv13SSMParamsBase,"ax",@progbits
	.align	128
        .global         _Z25selective_scan_fwd_kernelI32Selective_Scan_fwd_kernel_traitsILi128ELi16ELi1ELb0ELb0ELb0ELb1EN3c108BFloat16ENS1_7complexIfEEEEv13SSMParamsBase
        .type           _Z25selective_scan_fwd_kernelI32Selective_Scan_fwd_kernel_traitsILi128ELi16ELi1ELb0ELb0ELb0ELb1EN3c108BFloat16ENS1_7complexIfEEEEv13SSMParamsBase,@function
        .size           _Z25selective_scan_fwd_kernelI32Selective_Scan_fwd_kernel_traitsILi128ELi16ELi1ELb0ELb0ELb0ELb1EN3c108BFloat16ENS1_7complexIfEEEEv13SSMParamsBase,(.L_x_4999 - _Z25selective_scan_fwd_kernelI32Selective_Scan_fwd_kernel_traitsILi128ELi16ELi1ELb0ELb0ELb0ELb1EN3c108BFloat16ENS1_7complexIfEEEEv13SSMParamsBase)
        .other          _Z25selective_scan_fwd_kernelI32Selective_Scan_fwd_kernel_traitsILi128ELi16ELi1ELb0ELb0ELb0ELb1EN3c108BFloat16ENS1_7complexIfEEEEv13SSMParamsBase,@"STO_CUDA_ENTRY STV_DEFAULT"
_Z25selective_scan_fwd_kernelI32Selective_Scan_fwd_kernel_traitsILi128ELi16ELi1ELb0ELb0ELb0ELb1EN3c108BFloat16ENS1_7complexIfEEEEv13SSMParamsBase:
.text._Z25selective_scan_fwd_kernelI32Selective_Scan_fwd_kernel_traitsILi128ELi16ELi1ELb0ELb0ELb0ELb1EN3c108BFloat16ENS1_7complexIfEEEEv13SSMParamsBase:
        /* <DEDUP_REMOVED lines=45> */
[----:B------:R-:W-:Y:S01]  /*02d0*/  UIMAD UR6, UR6, UR21, URZ ;  /* 0x00000015060672a4 */ /* 0x000fe2000f8e02ff */
[----:B------:R-:W-:Y:S01]  /*02e0*/  UMOV UR4, URZ ;  /* 0x000000ff00047c82 */ /* 0x000fe20008000000 */
[----:B------:R-:W-:Y:S01]  /*02f0*/  UIMAD UR9, UR30, UR19, UR11 ;  /* 0x000000131e0972a4 */ /* 0x000fe2000f8e020b */
[----:B------:R-:W-:Y:S01]  /*0300*/  @P0 R2UR UR4, R2 ;  /* 0x00000000020402ca */ /* 0x000fe200000e0000 */
[----:B-1----:R-:W-:Y:S01]  /*0310*/  UIMAD UR19, UR6, UR12, URZ ;  /* 0x0000000c061372a4 */ /* 0x002fe2000f8e02ff */
[C---:B0-----:R-:W-:Y:S01]  /*0320*/  SHF.L.U32 R106, R107.reuse, 0x4, RZ ;  /* 0x000000046b6a7819 */ /* 0x041fe200000006ff */
[----:B------:R-:W-:Y:S01]  /*0330*/  ULEA.HI.X UR7, UR10, UR7, UR9, 0x1, UP1 ;  /* 0x000000070a077291 */ /* 0x000fe200088f0c09 */
[----:B------:R-:W-:Y:S01]  /*0340*/  SHF.R.U32.HI R105, RZ, 0x5, R107 ;  /* 0x00000005ff697819 */ /* 0x000fe2000001166b */
[----:B------:R-:W-:Y:S01]  /*0350*/  UMOV UR6, URZ ;  /* 0x000000ff00067c82 */ /* 0x000fe20008000000 */
[----:B------:R-:W-:-:S02]  /*0360*/  LOP3.LUT R2, R107, 0x1f, RZ, 0xc0, !PT ;  /* 0x0000001f6b027812 */ /* 0x000fc400078ec0ff */
[----:B------:R-:W-:-:S07]  /*0370*/  LOP3.LUT R9, R106, 0x3e00, RZ, 0xc0, !PT ;  /* 0x00003e006a097812 */ /* 0x000fce00078ec0ff */
.L_x_80:
[----:B------:R-:W0:Y:S01]  /*0380*/  LDCU UR20, c[0x0][0x388] ;  /* 0x00007100ff1477ac */ /* 0x000e220008000800 */
[----:B------:R-:W-:Y:S02]  /*0390*/  MOV R4, UR18 ;  /* 0x0000001200047c02 */ /* 0x000fe40008000f00 */
        /* <DEDUP_REMOVED lines=37> */
[C---:B------:R-:W-:Y:S01]  /*05f0*/  IADD3 R26, PT, PT, R8.reuse, 0x140, RZ ;  /* 0x00000140081a7810 */ /* 0x040fe20007ffe0ff */
        /* <DEDUP_REMOVED lines=39> */
[CC--:B------:R-:W-:Y:S02]  /*0870*/  LEA.HI.SX32 R103, R9.reuse, R9.reuse, 0x1b ;  /* 0x0000000909677211 */ /* 0x0c0fe400078fdaff */
[C---:B------:R-:W-:Y:S02]  /*0880*/  IADD3 R6, PT, PT, R9.reuse, 0x60, RZ ;  /* 0x0000006009067810 */ /* 0x040fe40007ffe0ff */
[----:B------:R-:W-:Y:S02]  /*0890*/  IADD3 R8, PT, PT, R9, 0x20, RZ ;  /* 0x0000002009087810 */ /* 0x000fe40007ffe0ff */
[----:B------:R-:W-:Y:S02]  /*08a0*/  LEA R103, R103, UR21, 0x1 ;  /* 0x0000001567677c11 */ /* 0x000fe4000f8e08ff */
[-C--:B------:R-:W-:Y:S02]  /*08b0*/  LEA.HI.SX32 R6, R6, R9.reuse, 0x1b ;  /* 0x0000000906067211 */ /* 0x080fe400078fdaff */
[----:B------:R-:W-:-:S02]  /*08c0*/  LEA.HI.SX32 R8, R8, R9, 0x1b ;  /* 0x0000000908087211 */ /* 0x000fc400078fdaff */
[C---:B------:R-:W-:Y:S02]  /*08d0*/  IADD3 R24, PT, PT, R9.reuse, 0x40, RZ ;  /* 0x0000004009187810 */ /* 0x040fe40007ffe0ff */
[C---:B------:R-:W-:Y:S02]  /*08e0*/  IADD3 R26, PT, PT, R9.reuse, 0x80, RZ ;  /* 0x00000080091a7810 */ /* 0x040fe40007ffe0ff */
[----:B------:R-:W-:Y:S02]  /*08f0*/  LEA R100, R6, UR21, 0x1 ;  /* 0x0000001506647c11 */ /* 0x000fe4000f8e08ff */
[----:B------:R-:W-:Y:S02]  /*0900*/  LEA R102, R8, UR21, 0x1 ;  /* 0x0000001508667c11 */ /* 0x000fe4000f8e08ff */
[----:B------:R-:W-:Y:S02]  /*0910*/  IADD3 R6, PT, PT, R9, 0xe0, RZ ;  /* 0x000000e009067810 */ /* 0x000fe40007ffe0ff */
[----:B------:R-:W-:-:S02]  /*0920*/  LEA.HI.SX32 R24, R24, R9, 0x1b ;  /* 0x0000000918187211 */ /* 0x000fc400078fdaff */
[C---:B------:R-:W-:Y:S02]  /*0930*/  IADD3 R8, PT, PT, R9.reuse, 0x100, RZ ;  /* 0x0000010009087810 */ /* 0x040fe40007ffe0ff */
[----:B------:R-:W-:Y:S02]  /*0940*/  IADD3 R28, PT, PT, R9, 0xa0, RZ ;  /* 0x000000a0091c7810 */ /* 0x000fe40007ffe0ff */
[-C--:B------:R-:W-:Y:S02]  /*0950*/  LEA.HI.SX32 R26, R26, R9.reuse, 0x1b ;  /* 0x000000091a1a7211 */ /* 0x080fe400078fdaff */
[-C--:B------:R-:W-:Y:S02]  /*0960*/  LEA.HI.SX32 R6, R6, R9.reuse, 0x1b ;  /* 0x0000000906067211 */ /* 0x080fe400078fdaff */
[----:B------:R-:W-:Y:S02]  /*0970*/  LEA R101, R24, UR21, 0x1 ;  /* 0x0000001518657c11 */ /* 0x000fe4000f8e08ff */
[----:B------:R-:W-:-:S02]  /*0980*/  LEA.HI.SX32 R8, R8, R9, 0x1b ;  /* 0x0000000908087211 */ /* 0x000fc400078fdaff */
[----:B------:R-:W-:Y:S02]  /*0990*/  LEA.HI.SX32 R28, R28, R9, 0x1b ;  /* 0x000000091c1c7211 */ /* 0x000fe400078fdaff */
[----:B------:R-:W-:Y:S02]  /*09a0*/  LEA R99, R26, UR21, 0x1 ;  /* 0x000000151a637c11 */ /* 0x000fe4000f8e08ff */
[C---:B------:R-:W-:Y:S02]  /*09b0*/  IADD3 R24, PT, PT, R9.reuse, 0x120, RZ ;  /* 0x0000012009187810 */ /* 0x040fe40007ffe0ff */
[----:B------:R-:W-:Y:S02]  /*09c0*/  IADD3 R26, PT, PT, R9, 0x140, RZ ;  /* 0x00000140091a7810 */ /* 0x000fe40007ffe0ff */
[----:B------:R-:W-:Y:S02]  /*09d0*/  LEA R96, R6, UR21, 0x1 ;  /* 0x0000001506607c11 */ /* 0x000fe4000f8e08ff */
[----:B------:R-:W-:-:S02]  /*09e0*/  LEA R95, R8, UR21, 0x1 ;  /* 0x00000015085f7c11 */ /* 0x000fc4000f8e08ff */
[C---:B------:R-:W-:Y:S02]  /*09f0*/  IADD3 R6, PT, PT, R9.reuse, 0x180, RZ ;  /* 0x0000018009067810 */ /* 0x040fe40007ffe0ff */
[----:B------:R-:W-:Y:S02]  /*0a00*/  LEA R98, R28, UR21, 0x1 ;  /* 0x000000151c627c11 */ /* 0x000fe4000f8e08ff */
[-C--:B------:R-:W-:Y:S02]  /*0a10*/  LEA.HI.SX32 R24, R24, R9.reuse, 0x1b ;  /* 0x0000000918187211 */ /* 0x080fe400078fdaff */
[----:B------:R-:W-:Y:S02]  /*0a20*/  IADD3 R8, PT, PT, R9, 0x1a0, RZ ;  /* 0x000001a009087810 */ /* 0x000fe40007ffe0ff */
[-C--:B------:R-:W-:Y:S02]  /*0a30*/  LEA.HI.SX32 R26, R26, R9.reuse, 0x1b ;  /* 0x000000091a1a7211 */ /* 0x080fe400078fdaff */
[----:B------:R-:W-:-:S02]  /*0a40*/  LEA.HI.SX32 R6, R6, R9, 0x1b ;  /* 0x0000000906067211 */ /* 0x000fc400078fdaff */
[----:B------:R-:W-:Y:S02]  /*0a50*/  LEA R94, R24, UR21, 0x1 ;  /* 0x00000015185e7c11 */ /* 0x000fe4000f8e08ff */
[----:B------:R-:W-:Y:S02]  /*0a60*/  LEA.HI.SX32 R8, R8, R9, 0x1b ;  /* 0x0000000908087211 */ /* 0x000fe400078fdaff */
        /* <DEDUP_REMOVED lines=8> */
[----:B------:R-:W-:Y:S01]  /*0af0*/  PRMT R21, RZ, 0x7610, R21 ;  /* 0x00007610ff157816 */ /* 0x000fe20000000015 */
[----:B--2---:R0:W-:Y:S02]  /*0b00*/  STS.U16 [R103], R2 ;  /* 0x0000000267007388 */ /* 0x0041e40000000400 */
[----:B0-----:R-:W-:-:S04]  /*0b10*/  IADD3 R2, PT, PT, R9, 0xc0, RZ ;  /* 0x000000c009027810 */ /* 0x001fc80007ffe0ff */
[----:B------:R-:W-:-:S04]  /*0b20*/  LEA.HI.SX32 R2, R2, R9, 0x1b ;  /* 0x0000000902027211 */ /* 0x000fc800078fdaff */
[----:B------:R-:W-:Y:S02]  /*0b30*/  LEA R97, R2, UR21, 0x1 ;  /* 0x0000001502617c11 */ /* 0x000fe4000f8e08ff */
[----:B------:R-:W-:Y:S01]  /*0b40*/  IADD3 R2, PT, PT, R9, 0x160, RZ ;  /* 0x0000016009027810 */ /* 0x000fe20007ffe0ff */
[----:B----4-:R-:W-:Y:S03]  /*0b50*/  STS.U16 [R102+0x40], R11 ;  /* 0x0000400b66007388 */ /* 0x010fe60000000400 */
[----:B------:R-:W-:-:S04]  /*0b60*/  LEA.HI.SX32 R2, R2, R9, 0x1b ;  /* 0x0000000902027211 */ /* 0x000fc800078fdaff */
[----:B------:R-:W-:Y:S01]  /*0b70*/  LEA R88, R2, UR21, 0x1 ;  /* 0x0000001502587c11 */ /* 0x000fe2000f8e08ff */
[----:B-----5:R0:W-:Y:S04]  /*0b80*/  STS.U16 [R101+0x80], R10 ;  /* 0x0000800a65007388 */ /* 0x0201e80000000400 */
[----:B------:R-:W-:Y:S01]  /*0b90*/  STS.U16 [R100+0xc0], R13 ;  /* 0x0000c00d64007388 */ /* 0x000fe20000000400 */
[----:B0-----:R-:W-:-:S03]  /*0ba0*/  IADD3 R10, PT, PT, R9, 0x1c0, RZ ;  /* 0x000001c0090a7810 */ /* 0x001fc60007ffe0ff */
[----:B---3--:R0:W-:Y:S01]  /*0bb0*/  STS.U16 [R99+0x100], R12 ;  /* 0x0001000c63007388 */ /* 0x0081e20000000400 */
[----:B------:R-:W-:-:S03]  /*0bc0*/  LEA.HI.SX32 R10, R10, R9, 0x1b ;  /* 0x000000090a0a7211 */ /* 0x000fc600078fdaff */
[----:B------:R-:W-:Y:S04]  /*0bd0*/  STS.U16 [R98+0x140], R15 ;  /* 0x0001400f62007388 */ /* 0x000fe80000000400 */
[----:B------:R1:W-:Y:S01]  /*0be0*/  STS.U16 [R97+0x180], R14 ;  /* 0x0001800e61007388 */ /* 0x0003e20000000400 */
[----:B0-----:R-:W-:-:S03]  /*0bf0*/  IADD3 R12, PT, PT, R9, 0x1e0, RZ ;  /* 0x000001e0090c7810 */ /* 0x001fc60007ffe0ff */
[----:B------:R-:W-:Y:S01]  /*0c00*/  STS.U16 [R96+0x1c0], R17 ;  /* 0x0001c01160007388 */ /* 0x000fe20000000400 */
[----:B------:R-:W-:Y:S02]  /*0c10*/  LEA R85, R10, UR21, 0x1 ;  /* 0x000000150a557c11 */ /* 0x000fe4000f8e08ff */
[----:B------:R-:W-:Y:S01]  /*0c20*/  LEA.HI.SX32 R12, R12, R9, 0x1b ;  /* 0x000000090c0c7211 */ /* 0x000fe200078fdaff */
[----:B------:R0:W-:Y:S01]  /*0c30*/  STS.U16 [R95+0x200], R16 ;  /* 0x000200105f007388 */ /* 0x0001e20000000400 */
[----:B------:R-:W-:-:S03]  /*0c40*/  IMAD R9, R104, 0xf, R9 ;  /* 0x0000000f68097824 */ /* 0x000fc600078e0209 */
[----:B------:R-:W-:Y:S04]  /*0c50*/  STS.U16 [R94+0x240], R19 ;  /* 0x000240135e007388 */ /* 0x000fe80000000400 */
[----:B------:R2:W-:Y:S04]  /*0c60*/  STS.U16 [R89+0x280], R18 ;  /* 0x0002801259007388 */ /* 0x0005e80000000400 */
        /* <DEDUP_REMOVED lines=8> */
[C---:B-1----:R-:W-:Y:S02]  /*0cf0*/  IADD3 R14, PT, PT, R9.reuse, 0x5, RZ ;  /* 0x00000005090e7810 */ /* 0x042fe40007ffe0ff */
[C---:B0-----:R-:W-:Y:S02]  /*0d00*/  IADD3 R16, PT, PT, R9.reuse, 0x6, RZ ;  /* 0x0000000609107810 */ /* 0x041fe40007ffe0ff */
        /* <DEDUP_REMOVED lines=8> */
[----:B------:R-:W-:Y:S02]  /*0d90*/  IADD3 R34, PT, PT, R9, 0xf, RZ ;  /* 0x0000000f09227810 */ /* 0x000fe40007ffe0ff */
        /* <DEDUP_REMOVED lines=15> */
[----:B------:R-:W-:Y:S02]  /*0e90*/  LEA.HI.SX32 R83, R9, R9, 0x1b ;  /* 0x0000000909537211 */ /* 0x000fe400078fdaff */
        /* <DEDUP_REMOVED lines=56> */
[----:B0-----:R-:W-:-:S06]  /*1220*/  PRMT R27, RZ, 0x7610, R27 ;  /* 0x00007610ff1b7816 */ /* 0x001fcc000000001b */
        /* <DEDUP_REMOVED lines=11> */
[----:B------:R-:W-:Y:S01]  /*12e0*/  PRMT R35, RZ, 0x7610, R35 ;  /* 0x00007610ff237816 */ /* 0x000fe20000000023 */
        /* <DEDUP_REMOVED lines=94> */
.L_x_42:
[----:B------:R-:W-:Y:S05]  /*18d0*/  BSYNC.RECONVERGENT B0 ;  /* 0x0000000000007941 */ /* 0x000fea0003800200 */
.L_x_41:
        /* <DEDUP_REMOVED lines=35> */
.L_x_44:
[----:B------:R-:W-:Y:S05]  /*1b10*/  BSYNC.RECONVERGENT B0 ;  /* 0x0000000000007941 */ /* 0x000fea0003800200 */
.L_x_43:
        /* <DEDUP_REMOVED lines=37> */
.L_x_46:
[----:B------:R-:W-:Y:S05]  /*1d70*/  BSYNC.RECONVERGENT B0 ;  /* 0x0000000000007941 */ /* 0x000fea0003800200 */
.L_x_45:
        /* <DEDUP_REMOVED lines=35> */
.L_x_48:
[----:B------:R-:W-:Y:S05]  /*1fb0*/  BSYNC.RECONVERGENT B0 ;  /* 0x0000000000007941 */ /* 0x000fea0003800200 */
.L_x_47:
        /* <DEDUP_REMOVED lines=37> */
.L_x_50:
[----:B------:R-:W-:Y:S05]  /*2210*/  BSYNC.RECONVERGENT B0 ;  /* 0x0000000000007941 */ /* 0x000fea0003800200 */
.L_x_49:
        /* <DEDUP_REMOVED lines=35> */
.L_x_52:
[----:B------:R-:W-:Y:S05]  /*2450*/  BSYNC.RECONVERGENT B0 ;  /* 0x0000000000007941 */ /* 0x000fea0003800200 */
.L_x_51:
        /* <DEDUP_REMOVED lines=37> */
.L_x_54:
[----:B------:R-:W-:Y:S05]  /*26b0*/  BSYNC.RECONVERGENT B0 ;  /* 0x0000000000007941 */ /* 0x000fea0003800200 */
.L_x_53:
        /* <DEDUP_REMOVED lines=35> */
.L_x_56:
[----:B------:R-:W-:Y:S05]  /*28f0*/  BSYNC.RECONVERGENT B0 ;  /* 0x0000000000007941 */ /* 0x000fea0003800200 */
.L_x_55:
[----:B------:R-:W-:Y:S01]  /*2900*/  ISETP.EQ.OR P4, PT, RZ, UR8, P4 ;  /* 0x00000008ff007c0c */ /* 0x000fe2000a782670 */
[----:B------:R-:W-:Y:S01]  /*2910*/  BSSY.RECONVERGENT B0, `(.L_x_57) ;  /* 0x0000027000007945 */ /* 0x000fe20003800200 */
[----:B------:R-:W-:Y:S02]  /*2920*/  SHF.L.U32 R38, R5, 0x10, RZ ;  /* 0x0000001005267819 */ /* 0x000fe400000006ff */
[----:B------:R-:W-:Y:S02]  /*2930*/  FSETP.GTU.FTZ.AND P1, PT, R56, 20, PT ;  /* 0x41a000003800780b */ /* 0x000fe40003f3c000 */
[----:B------:R-:W-:Y:S01]  /*2940*/  ISETP.EQ.OR P5, PT, RZ, UR8, P5 ;  /* 0x00000008ff007c0c */ /* 0x000fe2000afa2670 */
[----:B------:R-:W-:Y:S01]  /*2950*/  FADD.FTZ R38, R38, UR5 ;  /* 0x0000000526267e21 */ /* 0x000fe20008010000 */
[----:B------:R-:W-:Y:S02]  /*2960*/  PRMT R35, RZ, 0x7610, R35 ;  /* 0x00007610ff237816 */ /* 0x000fe40000000023 */
        /* <DEDUP_REMOVED lines=33> */
.L_x_58:
[----:B------:R-:W-:Y:S05]  /*2b80*/  BSYNC.RECONVERGENT B0 ;  /* 0x0000000000007941 */ /* 0x000fea0003800200 */
.L_x_57:
        /* <DEDUP_REMOVED lines=39> */
.L_x_60:
[----:B------:R-:W-:Y:S05]  /*2e00*/  BSYNC.RECONVERGENT B0 ;  /* 0x0000000000007941 */ /* 0x000fea0003800200 */
.L_x_59:
        /* <DEDUP_REMOVED lines=45> */
.L_x_62:
[----:B------:R-:W-:Y:S05]  /*30e0*/  BSYNC.RECONVERGENT B0 ;  /* 0x0000000000007941 */ /* 0x000fea0003800200 */
.L_x_61:
        /* <DEDUP_REMOVED lines=32> */
.L_x_64:
[----:B------:R-:W-:Y:S05]  /*32f0*/  BSYNC.RECONVERGENT B0 ;  /* 0x0000000000007941 */ /* 0x000fea0003800200 */
.L_x_63:
        /* <DEDUP_REMOVED lines=32> */
.L_x_66:
[----:B------:R-:W-:Y:S05]  /*3500*/  BSYNC.RECONVERGENT B0 ;  /* 0x0000000000007941 */ /* 0x000fea0003800200 */
.L_x_65:
        /* <DEDUP_REMOVED lines=32> */
.L_x_68:
[----:B------:R-:W-:Y:S05]  /*3710*/  BSYNC.RECONVERGENT B0 ;  /* 0x0000000000007941 */ /* 0x000fea0003800200 */
.L_x_67:
        /* <DEDUP_REMOVED lines=32> */
.L_x_70:
[----:B------:R-:W-:Y:S05]  /*3920*/  BSYNC.RECONVERGENT B0 ;  /* 0x0000000000007941 */ /* 0x000fea0003800200 */
.L_x_69:
        /* <DEDUP_REMOVED lines=32> */
.L_x_72:
[----:B------:R-:W-:Y:S05]  /*3b30*/  BSYNC.RECONVERGENT B0 ;  /* 0x0000000000007941 */ /* 0x000fea0003800200 */
.L_x_71:
        /* <DEDUP_REMOVED lines=28> */
[----:B------:R-:W1:Y:S01]  /*3d00*/  LDCU.128 UR8, c[0x0][0x3a0] ;  /* 0x00007400ff0877ac */ /* 0x000e620008000c00 */
[----:B------:R-:W-:Y:S01]  /*3d10*/  FMUL.FTZ R15, R45, R76 ;  /* 0x0000004c2d0f7220 */ /* 0x000fe20000410000 */
[----:B------:R-:W-:Y:S01]  /*3d20*/  FMUL.FTZ R14, R47, R74 ;  /* 0x0000004a2f0e7220 */ /* 0x000fe20000410000 */
[----:B------:R-:W-:Y:S01]  /*3d30*/  FMUL.FTZ R13, R49, R72 ;  /* 0x00000048310d7220 */ /* 0x000fe20000410000 */
[----:B------:R-:W2:Y:S01]  /*3d40*/  LDCU.64 UR36, c[0x0][0x450] ;  /* 0x00008a00ff2477ac */ /* 0x000ea20008000a00 */
        /* <DEDUP_REMOVED lines=15> */
[----:B--2---:R-:W-:Y:S01]  /*3e40*/  ULEA UR25, UP1, UR24, UR36, 0x3 ;  /* 0x0000002418197291 */ /* 0x004fe2000f8218ff */
[----:B------:R-:W0:Y:S03]  /*3e50*/  LDCU.64 UR40, c[0x0][0x3e0] ;  /* 0x00007c00ff2877ac */ /* 0x000e260008000a00 */
[----:B------:R-:W-:Y:S01]  /*3e60*/  ULEA.HI.X UR24, UR24, UR37, UR8, 0x3, UP1 ;  /* 0x0000002518187291 */ /* 0x000fe200088f1c08 */
[----:B------:R-:W1:Y:S01]  /*3e70*/  LDCU.64 UR36, c[0x0][0x3c0] ;  /* 0x00007800ff2477ac */ /* 0x000e620008000a00 */
[----:B---3--:R-:W-:Y:S02]  /*3e80*/  UIMAD.WIDE.U32 UR22, UR30, UR32, URZ ;  /* 0x000000201e1672a5 */ /* 0x008fe4000f8e00ff */
[----:B------:R-:W-:-:S02]  /*3e90*/  UIMAD UR9, UR30, UR9, UR27 ;  /* 0x000000091e0972a4 */ /* 0x000fc4000f8e021b */
[----:B------:R-:W-:Y:S02]  /*3ea0*/  UIMAD UR33, UR30, UR33, UR23 ;  /* 0x000000211e2172a4 */ /* 0x000fe4000f8e0217 */
[----:B----4-:R-:W-:Y:S02]  /*3eb0*/  ULEA UR32, UP0, UR22, UR14, 0x3 ;  /* 0x0000000e16207291 */ /* 0x010fe4000f8018ff */
[----:B------:R-:W-:Y:S02]  /*3ec0*/  ULEA UR23, UP2, UR26, UR12, 0x3 ;  /* 0x0000000c1a177291 */ /* 0x000fe4000f8418ff */
[----:B------:R-:W-:Y:S02]  /*3ed0*/  ULEA.HI.X UR15, UR22, UR15, UR33, 0x3, UP0 ;  /* 0x0000000f160f7291 */ /* 0x000fe400080f1c21 */
[----:B------:R-:W-:Y:S02]  /*3ee0*/  UISETP.LT.AND UP0, UPT, UR38, 0x1, UPT ;  /* 0x000000012600788c */ /* 0x000fe4000bf01270 */
[----:B------:R-:W-:-:S02]  /*3ef0*/  ULEA.HI.X UR26, UR26, UR13, UR9, 0x3, UP2 ;  /* 0x0000000d1a1a7291 */ /* 0x000fc400090f1c09 */
[----:B------:R-:W-:Y:S02]  /*3f00*/  USEL UR8, UR38, 0x1, !UP0 ;  /* 0x0000000126087887 */ /* 0x000fe4000c000000 */
[----:B------:R-:W-:Y:S02]  /*3f10*/  UIMAD UR22, UR6, UR38, URZ ;  /* 0x00000026061672a4 */ /* 0x000fe4000f8e02ff */
[----:B------:R-:W-:Y:S01]  /*3f20*/  UIADD3 UR9, UPT, UPT, UR21, 0x10f0, URZ ;  /* 0x000010f015097890 */ /* 0x000fe2000fffe0ff */
[----:B------:R-:W2:Y:S01]  /*3f30*/  LDCU.64 UR34, c[0x0][0x480] ;  /* 0x00009000ff2277ac */ /* 0x000ea20008000a00 */
[----:B------:R-:W-:Y:S02]  /*3f40*/  USHF.L.U64.HI UR12, UR10, 0x3, UR11 ;  /* 0x000000030a0c7899 */ /* 0x000fe4000801020b */
[----:B0-----:R-:W-:Y:S02]  /*3f50*/  USHF.L.U64.HI UR14, UR40, 0x3, UR41 ;  /* 0x00000003280e7899 */ /* 0x001fe40008010229 */
[----:B-1----:R-:W-:-:S02]  /*3f60*/  USHF.L.U64.HI UR13, UR36, 0x3, UR37 ;  /* 0x00000003240d7899 */ /* 0x002fc40008010225 */
[----:B------:R-:W-:-:S12]  /*3f70*/  UIADD3 UR8, UPT, UPT, -UR8, URZ, URZ ;  /* 0x000000ff08087290 */ /* 0x000fd8000fffe1ff */
.L_x_79:
[----:B------:R-:W-:Y:S02]  /*3f80*/  MOV R40, UR23 ;  /* 0x0000001700287c02 */ /* 0x000fe40008000f00 */
[----:B------:R-:W-:-:S06]  /*3f90*/  MOV R41, UR26 ;  /* 0x0000001a00297c02 */ /* 0x000fcc0008000f00 */
[----:B------:R-:W3:Y:S02]  /*3fa0*/  LDG.E.64 R40, desc[UR28][R40.64] ;  /* 0x0000001c28287981 */ /* 0x000ee4000c1e1b00 */
[C---:B---3--:R-:W-:Y:S01]  /*3fb0*/  FMUL.FTZ R42, R41.reuse, R82 ;  /* 0x00000052292a7220 */ /* 0x048fe20000410000 */
[----:B------:R-:W-:Y:S01]  /*3fc0*/  FMUL.FTZ R43, R40, 1.4426950216293334961 ;  /* 0x3fb8aa3b282b7820 */ /* 0x000fe20000410000 */
[C---:B------:R-:W-:Y:S02]  /*3fd0*/  FMUL.FTZ R40, R41.reuse, R78 ;  /* 0x0000004e29287220 */ /* 0x040fe40000410000 */
        /* <DEDUP_REMOVED lines=10> */
[C---:B------:R-:W-:Y:S01]  /*4080*/  FMUL.FTZ R111, R43.reuse, R72 ;  /* 0x000000482b6f7220 */ /* 0x040fe20000410000 */
[C---:B------:R-:W-:Y:S01]  /*4090*/  FMUL.FTZ R114, R43.reuse, R82 ;  /* 0x000000522b727220 */ /* 0x040fe20000410000 */
[----:B------:R0:W1:Y:S01]  /*40a0*/  MUFU.EX2 R122, R40 ;  /* 0x00000028007a7308 */ /* 0x0000620000000800 */
[C---:B------:R-:W-:Y:S01]  /*40b0*/  FMUL.FTZ R53, R43.reuse, R68 ;  /* 0x000000442b357220 */ /* 0x040fe20000410000 */
[C---:B------:R-:W-:Y:S01]  /*40c0*/  FMUL.FTZ R51, R43.reuse, R66 ;  /* 0x000000422b337220 */ /* 0x040fe20000410000 */
[C---:B------:R-:W-:Y:S01]  /*40d0*/  FMUL.FTZ R92, R43.reuse, R70 ;  /* 0x000000462b5c7220 */ /* 0x040fe20000410000 */
[----:B------:R3:W-:Y:S01]  /*40e0*/  MUFU.COS R115, R44 ;  /* 0x0000002c00737308 */ /* 0x0007e20000000000 */
[C---:B------:R-:W-:Y:S01]  /*40f0*/  FMUL.FTZ R48, R43.reuse, R64 ;  /* 0x000000402b307220 */ /* 0x040fe20000410000 */
[----:B------:R-:W-:Y:S01]  /*4100*/  FMUL.FTZ R137, R43, R58 ;  /* 0x0000003a2b897220 */ /* 0x000fe20000410000 */
[----:B0-----:R-:W-:-:S05]  /*4110*/  FMUL.FTZ R40, R41, R72 ;  /* 0x0000004829287220 */ /* 0x001fca0000410000 */
[----:B------:R-:W-:Y:S01]  /*4120*/  MUFU.SIN R90, R45 ;  /* 0x0000002d005a7308 */ /* 0x000fe20000000400 */
[----:B---3--:R-:W-:Y:S01]  /*4130*/  FMUL.RZ R44, R42, 0.15915493667125701904 ;  /* 0x3e22f9832a2c7820 */ /* 0x008fe2000040c000 */
[----:B------:R-:W-:-:S04]  /*4140*/  FMUL.FTZ R42, R41, R74 ;  /* 0x0000004a292a7220 */ /* 0x000fc80000410000 */
[----:B------:R-:W-:Y:S02]  /*4150*/  FMUL.RZ R42, R42, 0.15915493667125701904 ;  /* 0x3e22f9832a2a7820 */ /* 0x000fe4000040c000 */
[----:B------:R0:W-:Y:S08]  /*4160*/  MUFU.COS R116, R45 ;  /* 0x0000002d00747308 */ /* 0x0001f00000000000 */
[----:B------:R-:W-:Y:S01]  /*4170*/  MUFU.SIN R118, R44 ;  /* 0x0000002c00767308 */ /* 0x000fe20000000400 */
[----:B0-----:R-:W-:Y:S01]  /*4180*/  FMUL.RZ R45, R40, 0.15915493667125701904 ;  /* 0x3e22f983282d7820 */ /* 0x001fe2000040c000 */
[----:B------:R-:W-:-:S06]  /*4190*/  FMUL.FTZ R40, R41, R70 ;  /* 0x0000004629287220 */ /* 0x000fcc0000410000 */
[----:B------:R0:W-:Y:S08]  /*41a0*/  MUFU.COS R119, R44 ;  /* 0x0000002c00777308 */ /* 0x0001f00000000000 */
[----:B------:R-:W-:Y:S01]  /*41b0*/  MUFU.SIN R109, R42 ;  /* 0x0000002a006d7308 */ /* 0x000fe20000000400 */
[----:B0-----:R-:W-:Y:S01]  /*41c0*/  FMUL.RZ R44, R40, 0.15915493667125701904 ;  /* 0x3e22f983282c7820 */ /* 0x001fe2000040c000 */
[----:B------:R-:W-:-:S06]  /*41d0*/  FMUL.FTZ R40, R41, R68 ;  /* 0x0000004429287220 */ /* 0x000fcc0000410000 */
[----:B------:R0:W-:Y:S08]  /*41e0*/  MUFU.COS R112, R42 ;  /* 0x0000002a00707308 */ /* 0x0001f00000000000 */
[----:B------:R-:W1:Y:S01]  /*41f0*/  MUFU.SIN R123, R46 ;  /* 0x0000002e007b7308 */ /* 0x000e620000000400 */
[----:B0-----:R-:W-:-:S04]  /*4200*/  FMUL.FTZ R42, R41, R64 ;  /* 0x00000040292a7220 */ /* 0x001fc80000410000 */
[----:B------:R-:W-:Y:S01]  /*4210*/  FMUL.RZ R124, R42, 0.15915493667125701904 ;  /* 0x3e22f9832a7c7820 */ /* 0x000fe2000040c000 */
[----:B------:R-:W-:Y:S02]  /*4220*/  IADD3 R42, PT, PT, R106, 0x2, RZ ;  /* 0x000000026a2a7810 */ /* 0x000fe40007ffe0ff */
[----:B------:R0:W3:Y:S02]  /*4230*/  MUFU.COS R125, R46 ;  /* 0x0000002e007d7308 */ /* 0x0000e40000000000 */
[----:B------:R-:W-:Y:S02]  /*4240*/  ISETP.GE.U32.AND P1, PT, R42, UR20, PT ;  /* 0x000000142a007c0c */ /* 0x000fe4000bf26070 */
[----:B------:R-:W-:Y:S02]  /*4250*/  IADD3 R42, PT, PT, R106, 0x6, RZ ;  /* 0x000000066a2a7810 */ /* 0x000fe40007ffe0ff */
[----:B------:R-:W-:Y:S02]  /*4260*/  FSEL R130, R16, RZ, !P1 ;  /* 0x000000ff10827208 */ /* 0x000fe40004800000 */
[----:B------:R-:W4:Y:S01]  /*4270*/  MUFU.EX2 R117, R117 ;  /* 0x0000007500757308 */ /* 0x000f220000000800 */
[----:B0-----:R-:W-:Y:S01]  /*4280*/  FMUL.RZ R46, R40, 0.15915493667125701904 ;  /* 0x3e22f983282e7820 */ /* 0x001fe2000040c000 */
[----:B------:R-:W-:Y:S01]  /*4290*/  FMUL.FTZ R40, R41, R66 ;  /* 0x0000004229287220 */ /* 0x000fe20000410000 */
[----:B------:R-:W-:Y:S01]  /*42a0*/  ISETP.GE.U32.AND P5, PT, R42, UR20, PT ;  /* 0x000000142a007c0c */ /* 0x000fe2000bfa6070 */
[----:B------:R-:W0:Y:S01]  /*42b0*/  MUFU.EX2 R120, R120 ;  /* 0x0000007800787308 */ /* 0x000e220000000800 */
[----:B------:R-:W-:Y:S01]  /*42c0*/  IADD3 R42, PT, PT, R106, 0x7, RZ ;  /* 0x000000076a2a7810 */ /* 0x000fe20007ffe0ff */
[----:B------:R-:W-:Y:S01]  /*42d0*/  FMUL.RZ R121, R40, 0.15915493667125701904 ;  /* 0x3e22f98328797820 */ /* 0x000fe2000040c000 */
[----:B-1----:R-:W-:Y:S01]  /*42e0*/  FMUL.FTZ R123, R122, R123 ;  /* 0x0000007b7a7b7220 */ /* 0x002fe20000410000 */
[----:B------:R-:W-:Y:S01]  /*42f0*/  MUFU.SIN R108, R45 ;  /* 0x0000002d006c7308 */ /* 0x000fe20000000400 */
[----:B------:R-:W-:Y:S01]  /*4300*/  ISETP.GE.U32.AND P2, PT, R42, UR20, PT ;  /* 0x000000142a007c0c */ /* 0x000fe2000bf46070 */
[----:B---3--:R-:W-:Y:S01]  /*4310*/  FMUL.FTZ R125, R122, R125 ;  /* 0x0000007d7a7d7220 */ /* 0x008fe20000410000 */
[----:B------:R-:W-:-:S02]  /*4320*/  IADD3 R42, PT, PT, R106, 0x8, RZ ;  /* 0x000000086a2a7810 */ /* 0x000fc40007ffe0ff */
[----:B------:R-:W-:Y:S01]  /*4330*/  FSEL R134, R123, RZ, !P1 ;  /* 0x000000ff7b867208 */ /* 0x000fe20004800000 */
[C---:B----4-:R-:W-:Y:S01]  /*4340*/  FMUL.FTZ R116, R117.reuse, R116 ;  /* 0x0000007475747220 */ /* 0x050fe20000410000 */
[----:B------:R-:W-:Y:S01]  /*4350*/  FMUL.FTZ R133, R117, R90 ;  /* 0x0000005a75857220 */ /* 0x000fe20000410000 */
[----:B------:R-:W1:Y:S01]  /*4360*/  MUFU.EX2 R113, R113 ;  /* 0x0000007100717308 */ /* 0x000e620000000800 */
[----:B------:R-:W-:Y:S01]  /*4370*/  FSEL R132, R125, 1, !P1 ;  /* 0x3f8000007d847808 */ /* 0x000fe20004800000 */
[----:B0-----:R-:W-:Y:S01]  /*4380*/  FMUL.FTZ R119, R120, R119 ;  /* 0x0000007778777220 */ /* 0x001fe20000410000 */
[----:B------:R-:W-:Y:S01]  /*4390*/  ISETP.GE.U32.AND P1, PT, R42, UR20, PT ;  /* 0x000000142a007c0c */ /* 0x000fe2000bf26070 */
[----:B------:R0:W3:Y:S01]  /*43a0*/  MUFU.COS R110, R45 ;  /* 0x0000002d006e7308 */ /* 0x0000e20000000000 */
[----:B------:R-:W-:-:S07]  /*43b0*/  FMUL.FTZ R118, R120, R118 ;  /* 0x0000007678767220 */ /* 0x000fce0000410000 */
[----:B------:R-:W3:Y:S01]  /*43c0*/  MUFU.EX2 R111, R111 ;  /* 0x0000006f006f7308 */ /* 0x000ee20000000800 */
[----:B0-----:R-:W-:Y:S01]  /*43d0*/  FMUL.FTZ R45, R41, R62 ;  /* 0x0000003e292d7220 */ /* 0x001fe20000410000 */
[C---:B-1----:R-:W-:Y:S01]  /*43e0*/  FMUL.FTZ R112, R113.reuse, R112 ;  /* 0x0000007071707220 */ /* 0x042fe20000410000 */
[----:B------:R-:W-:Y:S01]  /*43f0*/  FMUL.FTZ R109, R113, R109 ;  /* 0x0000006d716d7220 */ /* 0x000fe20000410000 */
[----:B------:R-:W0:Y:S01]  /*4400*/  MUFU.EX2 R114, R114 ;  /* 0x0000007200727308 */ /* 0x000e220000000800 */
[----:B------:R-:W-:Y:S01]  /*4410*/  FMUL.RZ R126, R45, 0.15915493667125701904 ;  /* 0x3e22f9832d7e7820 */ /* 0x000fe2000040c000 */
[----:B------:R-:W-:Y:S01]  /*4420*/  IADD3 R45, PT, PT, R106, 0x5, RZ ;  /* 0x000000056a2d7810 */ /* 0x000fe20007ffe0ff */
[----:B------:R-:W-:Y:S01]  /*4430*/  FMUL.FTZ R113, R41, R56 ;  /* 0x0000003829717220 */ /* 0x000fe20000410000 */
[----:B------:R-:W1:Y:S02]  /*4440*/  MUFU.SIN R54, R46 ;  /* 0x0000002e00367308 */ /* 0x000e640000000400 */
[----:B------:R-:W-:Y:S01]  /*4450*/  ISETP.GE.U32.AND P6, PT, R45, UR20, PT ;  /* 0x000000142d007c0c */ /* 0x000fe2000bfc6070 */
[----:B------:R-:W-:Y:S01]  /*4460*/  FMUL.RZ R113, R113, 0.15915493667125701904 ;  /* 0x3e22f98371717820 */ /* 0x000fe2000040c000 */
[----:B------:R-:W-:Y:S01]  /*4470*/  FMUL.FTZ R45, R43, R62 ;  /* 0x0000003e2b2d7220 */ /* 0x000fe20000410000 */
[----:B---3--:R-:W-:Y:S01]  /*4480*/  FMUL.FTZ R110, R111, R110 ;  /* 0x0000006e6f6e7220 */ /* 0x008fe20000410000 */
[----:B------:R-:W-:-:S02]  /*4490*/  FSEL R117, R13, RZ, !P6 ;  /* 0x000000ff0d757208 */ /* 0x000fc40007000000 */
[----:B------:R3:W-:Y:S01]  /*44a0*/  MUFU.COS R52, R46 ;  /* 0x0000002e00347308 */ /* 0x0007e20000000000 */
[C---:B0-----:R-:W-:Y:S01]  /*44b0*/  FMUL.FTZ R115, R114.reuse, R115 ;  /* 0x0000007372737220 */ /* 0x041fe20000410000 */
[----:B------:R-:W-:Y:S01]  /*44c0*/  FMUL.FTZ R128, R114, R55 ;  /* 0x0000003772807220 */ /* 0x000fe20000410000 */
[----:B------:R-:W-:Y:S01]  /*44d0*/  IADD3 R114, PT, PT, R106, 0x9, RZ ;  /* 0x000000096a727810 */ /* 0x000fe20007ffe0ff */
[----:B------:R-:W-:-:S04]  /*44e0*/  FMUL.FTZ R55, R43, R60 ;  /* 0x0000003c2b377220 */ /* 0x000fc80000410000 */
[----:B------:R-:W-:Y:S01]  /*44f0*/  MUFU.SIN R91, R44 ;  /* 0x0000002c005b7308 */ /* 0x000fe20000000400 */
[----:B---3--:R-:W-:-:S04]  /*4500*/  IADD3 R46, PT, PT, R106, 0x4, RZ ;  /* 0x000000046a2e7810 */ /* 0x008fc80007ffe0ff */
[----:B------:R-:W-:-:S03]  /*4510*/  ISETP.GE.U32.AND P3, PT, R46, UR20, PT ;  /* 0x000000142e007c0c */ /* 0x000fc6000bf66070 */
[----:B------:R0:W-:Y:S01]  /*4520*/  MUFU.COS R93, R44 ;  /* 0x0000002c005d7308 */ /* 0x0001e20000000000 */
[----:B------:R-:W-:Y:S02]  /*4530*/  FSEL R122, R109, RZ, !P3 ;  /* 0x000000ff6d7a7208 */ /* 0x000fe40005800000 */
[----:B------:R-:W-:-:S05]  /*4540*/  FSEL R120, R14, RZ, !P3 ;  /* 0x000000ff0e787208 */ /* 0x000fca0005800000 */
[----:B------:R-:W-:Y:S01]  /*4550*/  MUFU.SIN R50, R121 ;  /* 0x0000007900327308 */ /* 0x000fe20000000400 */
[----:B0-----:R-:W-:-:S04]  /*4560*/  IADD3 R44, PT, PT, R106, 0x1, RZ ;  /* 0x000000016a2c7810 */ /* 0x001fc80007ffe0ff */
[----:B------:R-:W-:-:S03]  /*4570*/  ISETP.GE.U32.AND P0, PT, R44, UR20, PT ;  /* 0x000000142c007c0c */ /* 0x000fc6000bf06070 */
[----:B------:R0:W3:Y:S01]  /*4580*/  MUFU.COS R40, R121 ;  /* 0x0000007900287308 */ /* 0x0000e20000000000 */
[----:B------:R-:W-:Y:S01]  /*4590*/  FSEL R131, R116, 1, !P0 ;  /* 0x3f80000074837808 */ /* 0x000fe20004000000 */
[----:B------:R-:W-:Y:S01]  /*45a0*/  FMUL.FTZ R116, R41, R58 ;  /* 0x0000003a29747220 */ /* 0x000fe20000410000 */
[----:B------:R-:W-:Y:S02]  /*45b0*/  FSEL R133, R133, RZ, !P0 ;  /* 0x000000ff85857208 */ /* 0x000fe40004000000 */
[----:B------:R-:W-:Y:S01]  /*45c0*/  FSEL R129, R17, RZ, !P0 ;  /* 0x000000ff11817208 */ /* 0x000fe20004000000 */
[----:B------:R-:W-:Y:S01]  /*45d0*/  FMUL.RZ R116, R116, 0.15915493667125701904 ;  /* 0x3e22f98374747820 */ /* 0x000fe2000040c000 */
[C---:B------:R-:W-:Y:S01]  /*45e0*/  ISETP.GE.U32.AND P0, PT, R106.reuse, UR20, PT ;  /* 0x000000146a007c0c */ /* 0x040fe2000bf06070 */
[----:B------:R-:W1:Y:S01]  /*45f0*/  MUFU.EX2 R53, R53 ;  /* 0x0000003500357308 */ /* 0x000e620000000800 */
[----:B0-----:R-:W-:Y:S02]  /*4600*/  IADD3 R121, PT, PT, R106, 0x3, RZ ;  /* 0x000000036a797810 */ /* 0x001fe40007ffe0ff */
[----:B------:R-:W-:Y:S01]  /*4610*/  FSEL R128, R128, RZ, !P0 ;  /* 0x000000ff80807208 */ /* 0x000fe20004000000 */
[----:B------:R-:W3:Y:S01]  /*4620*/  MUFU.EX2 R51, R51 ;  /* 0x0000003300337308 */ /* 0x000ee20000000800 */
[----:B------:R-:W-:Y:S01]  /*4630*/  ISETP.GE.U32.AND P4, PT, R121, UR20, PT ;  /* 0x0000001479007c0c */ /* 0x000fe2000bf86070 */
[----:B------:R-:W-:Y:S01]  /*4640*/  FMUL.FTZ R121, R41, R60 ;  /* 0x0000003c29797220 */ /* 0x000fe20000410000 */
[----:B------:R-:W-:Y:S01]  /*4650*/  FSEL R127, R115, 1, !P0 ;  /* 0x3f800000737f7808 */ /* 0x000fe20004000000 */
[----:B------:R-:W0:Y:S01]  /*4660*/  MUFU.EX2 R92, R92 ;  /* 0x0000005c005c7308 */ /* 0x000e220000000800 */
[----:B------:R-:W-:Y:S01]  /*4670*/  FSEL R125, R118, RZ, !P4 ;  /* 0x000000ff767d7208 */ /* 0x000fe20006000000 */
[----:B------:R-:W-:Y:S01]  /*4680*/  FMUL.RZ R121, R121, 0.15915493667125701904 ;  /* 0x3e22f98379797820 */ /* 0x000fe2000040c000 */
[----:B------:R-:W-:Y:S01]  /*4690*/  FSEL R118, R110, 1, !P6 ;  /* 0x3f8000006e767808 */ /* 0x000fe20007000000 */
[----:B------:R-:W-:Y:S01]  /*46a0*/  MUFU.SIN R47, R124 ;  /* 0x0000007c002f7308 */ /* 0x000fe20000000400 */
[----:B------:R-:W-:Y:S01]  /*46b0*/  FSEL R123, R15, RZ, !P4 ;  /* 0x000000ff0f7b7208 */ /* 0x000fe20006000000 */
[----:B-1----:R-:W-:Y:S01]  /*46c0*/  FMUL.FTZ R54, R53, R54 ;  /* 0x0000003635367220 */ /* 0x002fe20000410000 */
[----:B---3--:R-:W-:Y:S01]  /*46d0*/  FMUL.FTZ R109, R51, R40 ;  /* 0x00000028336d7220 */ /* 0x008fe20000410000 */
[----:B------:R-:W-:-:S04]  /*46e0*/  IADD3 R40, PT, PT, R106, 0xe, RZ ;  /* 0x0000000e6a287810 */ /* 0x000fc80007ffe0ff */
[----:B------:R1:W-:Y:S01]  /*46f0*/  MUFU.COS R49, R124 ;  /* 0x0000007c00317308 */ /* 0x0003e20000000000 */
[----:B------:R-:W-:Y:S01]  /*4700*/  FMUL.FTZ R50, R51, R50 ;  /* 0x0000003233327220 */ /* 0x000fe20000410000 */
[----:B0-----:R-:W-:Y:S01]  /*4710*/  FMUL.FTZ R93, R92, R93 ;  /* 0x0000005d5c5d7220 */ /* 0x001fe20000410000 */
[----:B------:R-:W-:-:S03]  /*4720*/  FSEL R109, R109, 1, !P1 ;  /* 0x3f8000006d6d7808 */ /* 0x000fc60004800000 */
[----:B------:R-:W-:Y:S01]  /*4730*/  FSEL R110, R50, RZ, !P1 ;  /* 0x000000ff326e7208 */ /* 0x000fe20004800000 */
[----:B------:R-:W-:Y:S01]  /*4740*/  FMUL.FTZ R50, R41, R36 ;  /* 0x0000002429327220 */ /* 0x000fe20000410000 */
[----:B------:R-:W-:Y:S01]  /*4750*/  MUFU.SIN R42, R121 ;  /* 0x00000079002a7308 */ /* 0x000fe20000000400 */
[----:B-1----:R-:W-:Y:S01]  /*4760*/  FSEL R124, R119, 1, !P4 ;  /* 0x3f800000777c7808 */ /* 0x002fe20006000000 */
[----:B------:R-:W-:Y:S01]  /*4770*/  FMUL.FTZ R119, R111, R108 ;  /* 0x0000006c6f777220 */ /* 0x000fe20000410000 */
[----:B------:R-:W-:Y:S01]  /*4780*/  IADD3 R108, PT, PT, R106, 0xb, RZ ;  /* 0x0000000b6a6c7810 */ /* 0x000fe20007ffe0ff */
[----:B------:R-:W-:Y:S01]  /*4790*/  FMUL.RZ R50, R50, 0.15915493667125701904 ;  /* 0x3e22f98332327820 */ /* 0x000fe2000040c000 */
[----:B------:R-:W-:Y:S02]  /*47a0*/  FSEL R111, R11, RZ, !P2 ;  /* 0x000000ff0b6f7208 */ /* 0x000fe40005000000 */
[----:B------:R-:W-:Y:S01]  /*47b0*/  FSEL R119, R119, RZ, !P6 ;  /* 0x000000ff77777208 */ /* 0x000fe20007000000 */
[----:B------:R0:W-:Y:S01]  /*47c0*/  MUFU.COS R90, R121 ;  /* 0x00000079005a7308 */ /* 0x0001e20000000000 */
[----:B------:R-:W-:Y:S01]  /*47d0*/  FSEL R115, R93, 1, !P5 ;  /* 0x3f8000005d737808 */ /* 0x000fe20006800000 */
[----:B------:R-:W-:-:S06]  /*47e0*/  FMUL.FTZ R93, R43, R38 ;  /* 0x000000262b5d7220 */ /* 0x000fcc0000410000 */
[----:B------:R-:W-:Y:S01]  /*47f0*/  MUFU.SIN R44, R126 ;  /* 0x0000007e002c7308 */ /* 0x000fe20000000400 */
[----:B0-----:R-:W-:Y:S01]  /*4800*/  FSEL R121, R112, 1, !P3 ;  /* 0x3f80000070797808 */ /* 0x001fe20005800000 */
[----:B------:R-:W-:Y:S01]  /*4810*/  FMUL.FTZ R112, R53, R52 ;  /* 0x0000003435707220 */ /* 0x000fe20000410000 */
[----:B------:R-:W-:Y:S01]  /*4820*/  ISETP.GE.U32.AND P3, PT, R108, UR20, PT ;  /* 0x000000146c007c0c */ /* 0x000fe2000bf66070 */
[----:B------:R-:W-:Y:S01]  /*4830*/  FMUL.FTZ R53, R41, R38 ;  /* 0x0000002629357220 */ /* 0x000fe20000410000 */
[----:B------:R-:W-:Y:S02]  /*4840*/  IADD3 R108, PT, PT, R106, 0xc, RZ ;  /* 0x0000000c6a6c7810 */ /* 0x000fe40007ffe0ff */
[----:B------:R-:W-:Y:S01]  /*4850*/  FSEL R112, R112, 1, !P2 ;  /* 0x3f80000070707808 */ /* 0x000fe20005000000 */
[----:B------:R0:W1:Y:S01]  /*4860*/  MUFU.COS R46, R126 ;  /* 0x0000007e002e7308 */ /* 0x0000620000000000 */
[----:B------:R-:W-:Y:S01]  /*4870*/  ISETP.GE.U32.AND P6, PT, R108, UR20, PT ;  /* 0x000000146c007c0c */ /* 0x000fe2000bfc6070 */
[----:B------:R-:W-:Y:S01]  /*4880*/  FMUL.FTZ R108, R43, R56 ;  /* 0x000000382b6c7220 */ /* 0x000fe20000410000 */
[----:B------:R-:W-:Y:S01]  /*4890*/  FMUL.RZ R140, R53, 0.15915493667125701904 ;  /* 0x3e22f983358c7820 */ /* 0x000fe2000040c000 */
[----:B------:R-:W-:-:S04]  /*48a0*/  FMUL.FTZ R43, R43, R36 ;  /* 0x000000242b2b7220 */ /* 0x000fc80000410000 */
[----:B------:R-:W-:Y:S01]  /*48b0*/  MUFU.SIN R135, R116 ;  /* 0x0000007400877308 */ /* 0x000fe20000000400 */
[----:B0-----:R-:W-:Y:S02]  /*48c0*/  FSEL R126, R18, RZ, !P0 ;  /* 0x000000ff127e7208 */ /* 0x001fe40004000000 */
[----:B------:R-:W-:Y:S02]  /*48d0*/  ISETP.GE.U32.AND P0, PT, R114, UR20, PT ;  /* 0x0000001472007c0c */ /* 0x000fe4000bf06070 */
[----:B------:R-:W-:-:S03]  /*48e0*/  IADD3 R114, PT, PT, R106, 0xa, RZ ;  /* 0x0000000a6a727810 */ /* 0x000fc60007ffe0ff */
[----:B------:R0:W-:Y:S01]  /*48f0*/  MUFU.COS R136, R116 ;  /* 0x0000007400887308 */ /* 0x0001e20000000000 */
[----:B------:R-:W-:Y:S02]  /*4900*/  ISETP.GE.U32.AND P4, PT, R114, UR20, PT ;  /* 0x0000001472007c0c */ /* 0x000fe4000bf86070 */
[----:B------:R-:W-:-:S05]  /*4910*/  FSEL R114, R12, RZ, !P5 ;  /* 0x000000ff0c727208 */ /* 0x000fca0006800000 */
[----:B------:R-:W3:Y:S01]  /*4920*/  MUFU.SIN R138, R113 ;  /* 0x00000071008a7308 */ /* 0x000ee20000000400 */
[----:B0-----:R-:W-:Y:S01]  /*4930*/  FMUL.FTZ R116, R92, R91 ;  /* 0x0000005b5c747220 */ /* 0x001fe20000410000 */
[----:B------:R-:W-:-:S04]  /*4940*/  IADD3 R92, PT, PT, R106, 0xd, RZ ;  /* 0x0000000d6a5c7810 */ /* 0x000fc80007ffe0ff */
[----:B------:R-:W-:Y:S02]  /*4950*/  FSEL R116, R116, RZ, !P5 ;  /* 0x000000ff74747208 */ /* 0x000fe40006800000 */
[----:B------:R0:W-:Y:S01]  /*4960*/  MUFU.COS R91, R113 ;  /* 0x00000071005b7308 */ /* 0x0001e20000000000 */
[----:B------:R-:W-:-:S07]  /*4970*/  ISETP.GE.U32.AND P5, PT, R92, UR20, PT ;  /* 0x000000145c007c0c */ /* 0x000fce000bfa6070 */
[----:B------:R4:W-:Y:S01]  /*4980*/  MUFU.EX2 R92, R108 ;  /* 0x0000006c005c7308 */ /* 0x0009e20000000800 */
[----:B0-----:R-:W-:Y:S01]  /*4990*/  FSEL R113, R54, RZ, !P2 ;  /* 0x000000ff36717208 */ /* 0x001fe20005000000 */
[----:B------:R-:W-:Y:S01]  /*49a0*/  FMUL.FTZ R54, RZ, R133 ;  /* 0x00000085ff367220 */ /* 0x000fe20000410000 */
[----:B------:R-:W-:Y:S01]  /*49b0*/  ISETP.GE.U32.AND P2, PT, R40, UR20, PT ;  /* 0x0000001428007c0c */ /* 0x000fe2000bf46070 */
[----:B------:R0:W-:Y:S01]  /*49c0*/  MUFU.EX2 R52, R93 ;  /* 0x0000005d00347308 */ /* 0x0001e20000000800 */
[----:B------:R-:W-:Y:S01]  /*49d0*/  IADD3 R40, PT, PT, R106, 0xf, RZ ;  /* 0x0000000f6a287810 */ /* 0x000fe20007ffe0ff */
[-C--:B------:R-:W-:Y:S02]  /*49e0*/  FFMA.FTZ R54, R131, R126.reuse, -R54 ;  /* 0x0000007e83367223 */ /* 0x080fe40000010836 */
[----:B------:R-:W1:Y:S01]  /*49f0*/  MUFU.EX2 R45, R45 ;  /* 0x0000002d002d7308 */ /* 0x000e620000000800 */
[----:B----4-:R-:W-:Y:S01]  /*4a00*/  FSEL R108, R10, RZ, !P1 ;  /* 0x000000ff0a6c7208 */ /* 0x010fe20004800000 */
[----:B------:R-:W-:Y:S01]  /*4a10*/  FADD.FTZ R53, R54, R129 ;  /* 0x0000008136357221 */ /* 0x000fe20000010000 */
[----:B------:R-:W-:Y:S01]  /*4a20*/  ISETP.GE.U32.AND P1, PT, R40, UR20, PT ;  /* 0x0000001428007c0c */ /* 0x000fe2000bf26070 */
[----:B------:R-:W-:Y:S01]  /*4a30*/  FMUL.FTZ R40, R133, R126 ;  /* 0x0000007e85287220 */ /* 0x000fe20000410000 */
[----:B------:R-:W4:Y:S04]  /*4a40*/  MUFU.EX2 R48, R48 ;  /* 0x0000003000307308 */ /* 0x000f280000000800 */
[----:B------:R-:W-:Y:S01]  /*4a50*/  MUFU.COS R41, R140 ;  /* 0x0000008c00297308 */ /* 0x000fe20000000000 */
[----:B------:R-:W-:-:S07]  /*4a60*/  FFMA.FTZ R40, RZ, R131, R40 ;  /* 0x00000083ff287223 */ /* 0x000fce0000010028 */
[----:B------:R-:W5:Y:S01]  /*4a70*/  MUFU.SIN R51, R140 ;  /* 0x0000008c00337308 */ /* 0x000f620000000400 */
[----:B0-----:R-:W-:Y:S01]  /*4a80*/  FADD.FTZ R93, RZ, R40 ;  /* 0x00000028ff5d7221 */ /* 0x001fe20000010000 */
[C---:B-1----:R-:W-:Y:S01]  /*4a90*/  FMUL.FTZ R46, R45.reuse, R46 ;  /* 0x0000002e2d2e7220 */ /* 0x042fe20000410000 */
[----:B------:R-:W-:Y:S01]  /*4aa0*/  FMUL.FTZ R44, R45, R44 ;  /* 0x0000002c2d2c7220 */ /* 0x000fe20000410000 */
[----:B----4-:R-:W-:Y:S01]  /*4ab0*/  FMUL.FTZ R49, R48, R49 ;  /* 0x0000003130317220 */ /* 0x010fe20000410000 */
[----:B------:R-:W-:Y:S01]  /*4ac0*/  FMUL.FTZ R139, R134, R93 ;  /* 0x0000005d868b7220 */ /* 0x000fe20000410000 */
[----:B------:R-:W-:Y:S02]  /*4ad0*/  FMUL.FTZ R47, R48, R47 ;  /* 0x0000002f302f7220 */ /* 0x000fe40000410000 */
[----:B------:R-:W0:Y:S01]  /*4ae0*/  MUFU.EX2 R137, R137 ;  /* 0x0000008900897308 */ /* 0x000e220000000800 */
[-C--:B------:R-:W-:Y:S01]  /*4af0*/  FFMA.FTZ R139, R132, R53.reuse, -R139 ;  /* 0x00000035848b7223 */ /* 0x080fe2000001088b */
[----:B------:R-:W-:Y:S01]  /*4b00*/  FMUL.FTZ R53, R134, R53 ;  /* 0x0000003586357220 */ /* 0x000fe20000410000 */
[----:B------:R-:W-:Y:S01]  /*4b10*/  FSEL R146, R47, RZ, !P0 ;  /* 0x000000ff2f927208 */ /* 0x000fe20004000000 */
[----:B------:R-:W-:Y:S01]  /*4b20*/  MUFU.SIN R40, R50 ;  /* 0x0000003200287308 */ /* 0x000fe20000000400 */
[----:B------:R-:W-:Y:S01]  /*4b30*/  FADD.FTZ R139, R139, R130 ;  /* 0x000000828b8b7221 */ /* 0x000fe20000010000 */
[----:B------:R-:W-:Y:S01]  /*4b40*/  FFMA.FTZ R53, R132, R93, R53 ;  /* 0x0000005d84357223 */ /* 0x000fe20000010035 */
[----:B------:R-:W-:Y:S01]  /*4b50*/  FSEL R145, R49, 1, !P0 ;  /* 0x3f80000031917808 */ /* 0x000fe20004000000 */
[----:B---3--:R-:W-:Y:S01]  /*4b60*/  FMUL.FTZ R138, R92, R138 ;  /* 0x0000008a5c8a7220 */ /* 0x008fe20000410000 */
[C---:B------:R-:W-:Y:S01]  /*4b70*/  FMUL.FTZ R45, R125.reuse, R139 ;  /* 0x0000008b7d2d7220 */ /* 0x040fe20000410000 */
[----:B------:R-:W-:Y:S01]  /*4b80*/  FADD.FTZ R53, RZ, R53 ;  /* 0x00000035ff357221 */ /* 0x000fe20000010000 */
[----:B-----5:R-:W-:Y:S01]  /*4b90*/  FMUL.FTZ R51, R52, R51 ;  /* 0x0000003334337220 */ /* 0x020fe20000410000 */
[----:B------:R1:W3:Y:S08]  /*4ba0*/  MUFU.COS R148, R50 ;  /* 0x0000003200947308 */ /* 0x0002f00000000000 */
[----:B------:R-:W3:Y:S01]  /*4bb0*/  MUFU.EX2 R43, R43 ;  /* 0x0000002b002b7308 */ /* 0x000ee20000000800 */
[-C--:B------:R-:W-:Y:S01]  /*4bc0*/  FMUL.FTZ R48, R125, R53.reuse ;  /* 0x000000357d307220 */ /* 0x080fe20000410000 */
[C---:B------:R-:W-:Y:S01]  /*4bd0*/  FFMA.FTZ R45, R124.reuse, R53, R45 ;  /* 0x000000357c2d7223 */ /* 0x040fe2000001002d */
[----:B0-----:R-:W-:Y:S01]  /*4be0*/  FMUL.FTZ R140, R137, R135 ;  /* 0x00000087898c7220 */ /* 0x001fe20000410000 */
[----:B------:R-:W0:Y:S01]  /*4bf0*/  MUFU.EX2 R55, R55 ;  /* 0x0000003700377308 */ /* 0x000e220000000800 */
[----:B------:R-:W-:Y:S01]  /*4c00*/  FFMA.FTZ R48, R124, R139, -R48 ;  /* 0x0000008b7c307223 */ /* 0x000fe20000010830 */
[----:B------:R-:W-:Y:S01]  /*4c10*/  FADD.FTZ R45, RZ, R45 ;  /* 0x0000002dff2d7221 */ /* 0x000fe20000010000 */
[----:B------:R-:W-:Y:S01]  /*4c20*/  FMUL.FTZ R135, R52, R41 ;  /* 0x0000002934877220 */ /* 0x000fe20000410000 */
[----:B------:R-:W-:Y:S01]  /*4c30*/  FMUL.FTZ R41, R127, R133 ;  /* 0x000000857f297220 */ /* 0x000fe20000410000 */
[----:B------:R-:W-:Y:S01]  /*4c40*/  FADD.FTZ R48, R48, R123 ;  /* 0x0000007b30307221 */ /* 0x000fe20000010000 */
[C---:B-1----:R-:W-:Y:S01]  /*4c50*/  FMUL.FTZ R50, R122.reuse, R45 ;  /* 0x0000002d7a327220 */ /* 0x042fe20000410000 */
[----:B------:R-:W-:Y:S01]  /*4c60*/  FSEL R157, R9, RZ, !P0 ;  /* 0x000000ff099d7208 */ /* 0x000fe20004000000 */
[----:B------:R-:W-:Y:S01]  /*4c70*/  FMUL.FTZ R136, R137, R136 ;  /* 0x0000008889887220 */ /* 0x000fe20000410000 */
[-C--:B------:R-:W-:Y:S01]  /*4c80*/  FMUL.FTZ R52, R122, R48.reuse ;  /* 0x000000307a347220 */ /* 0x080fe20000410000 */
[----:B------:R-:W-:Y:S01]  /*4c90*/  FFMA.FTZ R53, R121, R48, -R50 ;  /* 0x0000003079357223 */ /* 0x000fe20000010832 */
[C---:B---3--:R-:W-:Y:S01]  /*4ca0*/  FMUL.FTZ R148, R43.reuse, R148 ;  /* 0x000000942b947220 */ /* 0x048fe20000410000 */
[----:B------:R-:W-:Y:S01]  /*4cb0*/  FMUL.FTZ R147, R43, R40 ;  /* 0x000000282b937220 */ /* 0x000fe20000410000 */
[C---:B------:R-:W-:Y:S01]  /*4cc0*/  FMUL.FTZ R40, R128.reuse, R133 ;  /* 0x0000008580287220 */ /* 0x040fe20000410000 */
[----:B------:R-:W-:Y:S01]  /*4cd0*/  FFMA.FTZ R43, R128, R131, R41 ;  /* 0x00000083802b7223 */ /* 0x000fe20000010029 */
[----:B------:R-:W-:Y:S01]  /*4ce0*/  FFMA.FTZ R52, R121, R45, R52 ;  /* 0x0000002d79347223 */ /* 0x000fe20000010034 */
[----:B------:R-:W-:Y:S01]  /*4cf0*/  FADD.FTZ R53, R53, R120 ;  /* 0x0000007835357221 */ /* 0x000fe20000010000 */
[----:B------:R-:W-:Y:S01]  /*4d00*/  FFMA.FTZ R41, R127, R131, -R40 ;  /* 0x000000837f297223 */ /* 0x000fe20000010828 */
[C---:B------:R-:W-:Y:S01]  /*4d10*/  FMUL.FTZ R45, R134.reuse, R43 ;  /* 0x0000002b862d7220 */ /* 0x040fe20000410000 */
[C---:B0-----:R-:W-:Y:S01]  /*4d20*/  FMUL.FTZ R141, R55.reuse, R90 ;  /* 0x0000005a378d7220 */ /* 0x041fe20000410000 */
[----:B------:R-:W-:Y:S01]  /*4d30*/  FMUL.FTZ R42, R55, R42 ;  /* 0x0000002a372a7220 */ /* 0x000fe20000410000 */
[----:B------:R-:W-:Y:S01]  /*4d40*/  FADD.FTZ R52, RZ, R52 ;  /* 0x00000034ff347221 */ /* 0x000fe20000010000 */
[C---:B------:R-:W-:Y:S01]  /*4d50*/  FMUL.FTZ R55, R119.reuse, R53 ;  /* 0x0000003577377220 */ /* 0x040fe20000410000 */
[-C--:B------:R-:W-:Y:S01]  /*4d60*/  FMUL.FTZ R40, R134, R41.reuse ;  /* 0x0000002986287220 */ /* 0x080fe20000410000 */
[----:B------:R-:W-:Y:S01]  /*4d70*/  FFMA.FTZ R45, R132, R41, -R45 ;  /* 0x00000029842d7223 */ /* 0x000fe2000001082d */
[-C--:B------:R-:W-:Y:S01]  /*4d80*/  FMUL.FTZ R50, R119, R52.reuse ;  /* 0x0000003477327220 */ /* 0x080fe20000410000 */
[----:B------:R-:W-:Y:S01]  /*4d90*/  FFMA.FTZ R55, R118, R52, R55 ;  /* 0x0000003476377223 */ /* 0x000fe20000010037 */
[----:B------:R-:W-:Y:S01]  /*4da0*/  FFMA.FTZ R40, R132, R43, R40 ;  /* 0x0000002b84287223 */ /* 0x000fe20000010028 */
[C---:B------:R-:W-:Y:S01]  /*4db0*/  FMUL.FTZ R41, R125.reuse, R45 ;  /* 0x0000002d7d297220 */ /* 0x040fe20000410000 */
[----:B------:R-:W-:Y:S01]  /*4dc0*/  FFMA.FTZ R50, R118, R53, -R50 ;  /* 0x0000003576327223 */ /* 0x000fe20000010832 */
[----:B------:R-:W-:Y:S01]  /*4dd0*/  FADD.FTZ R55, RZ, R55 ;  /* 0x00000037ff377221 */ /* 0x000fe20000010000 */
[-C--:B------:R-:W-:Y:S01]  /*4de0*/  FMUL.FTZ R48, R125, R40.reuse ;  /* 0x000000287d307220 */ /* 0x080fe20000410000 */
[----:B------:R-:W-:Y:S01]  /*4df0*/  FFMA.FTZ R41, R124, R40, R41 ;  /* 0x000000287c297223 */ /* 0x000fe20000010029 */
[----:B------:R-:W-:Y:S01]  /*4e00*/  FADD.FTZ R43, R50, R117 ;  /* 0x00000075322b7221 */ /* 0x000fe20000010000 */
[----:B------:R-:W-:Y:S01]  /*4e10*/  FMUL.FTZ R52, R116, R55 ;  /* 0x0000003774347220 */ /* 0x000fe20000410000 */
[----:B------:R-:W-:Y:S01]  /*4e20*/  FFMA.FTZ R48, R124, R45, -R48 ;  /* 0x0000002d7c307223 */ /* 0x000fe20000010830 */
[----:B------:R-:W-:Y:S01]  /*4e30*/  FMUL.FTZ R40, R122, R41 ;  /* 0x000000297a287220 */ /* 0x000fe20000410000 */
[-C--:B------:R-:W-:Y:S01]  /*4e40*/  FMUL.FTZ R54, R116, R43.reuse ;  /* 0x0000002b74367220 */ /* 0x080fe20000410000 */
[----:B------:R-:W-:Y:S01]  /*4e50*/  FFMA.FTZ R43, R115, R43, -R52 ;  /* 0x0000002b732b7223 */ /* 0x000fe20000010834 */
[-C--:B------:R-:W-:Y:S01]  /*4e60*/  FMUL.FTZ R50, R122, R48.reuse ;  /* 0x000000307a327220 */ /* 0x080fe20000410000 */
[----:B------:R-:W-:Y:S01]  /*4e70*/  FFMA.FTZ R40, R121, R48, -R40 ;  /* 0x0000003079287223 */ /* 0x000fe20000010828 */
[----:B------:R-:W-:Y:S01]  /*4e80*/  FFMA.FTZ R54, R115, R55, R54 ;  /* 0x0000003773367223 */ /* 0x000fe20000010036 */
[----:B------:R-:W-:Y:S01]  /*4e90*/  FADD.FTZ R45, R43, R114 ;  /* 0x000000722b2d7221 */ /* 0x000fe20000010000 */
[----:B------:R-:W-:Y:S01]  /*4ea0*/  FFMA.FTZ R50, R121, R41, R50 ;  /* 0x0000002979327223 */ /* 0x000fe20000010032 */
[----:B------:R-:W-:Y:S01]  /*4eb0*/  FMUL.FTZ R43, R119, R40 ;  /* 0x00000028772b7220 */ /* 0x000fe20000410000 */
[----:B------:R-:W-:Y:S01]  /*4ec0*/  FADD.FTZ R54, RZ, R54 ;  /* 0x00000036ff367221 */ /* 0x000fe20000010000 */
[----:B------:R-:W-:Y:S01]  /*4ed0*/  FMUL.FTZ R53, R113, R45 ;  /* 0x0000002d71357220 */ /* 0x000fe20000410000 */
[-C--:B------:R-:W-:Y:S01]  /*4ee0*/  FMUL.FTZ R41, R119, R50.reuse ;  /* 0x0000003277297220 */ /* 0x080fe20000410000 */
[----:B------:R-:W-:Y:S01]  /*4ef0*/  FFMA.FTZ R43, R118, R50, R43 ;  /* 0x00000032762b7223 */ /* 0x000fe2000001002b */
[-C--:B------:R-:W-:Y:S01]  /*4f00*/  FMUL.FTZ R50, R113, R54.reuse ;  /* 0x0000003671327220 */ /* 0x080fe20000410000 */
[----:B------:R-:W-:Y:S01]  /*4f10*/  FFMA.FTZ R53, R112, R54, R53 ;  /* 0x0000003670357223 */ /* 0x000fe20000010035 */
[----:B------:R-:W-:Y:S01]  /*4f20*/  FFMA.FTZ R41, R118, R40, -R41 ;  /* 0x0000002876297223 */ /* 0x000fe20000010829 */
[----:B------:R-:W-:Y:S01]  /*4f30*/  FMUL.FTZ R40, R116, R43 ;  /* 0x0000002b74287220 */ /* 0x000fe20000410000 */
[----:B------:R-:W-:Y:S01]  /*4f40*/  FFMA.FTZ R50, R112, R45, -R50 ;  /* 0x0000002d70327223 */ /* 0x000fe20000010832 */
[----:B------:R-:W-:Y:S01]  /*4f50*/  FADD.FTZ R53, RZ, R53 ;  /* 0x00000035ff357221 */ /* 0x000fe20000010000 */
[-C--:B------:R-:W-:Y:S01]  /*4f60*/  FMUL.FTZ R48, R116, R41.reuse ;  /* 0x0000002974307220 */ /* 0x080fe20000410000 */
[C---:B------:R-:W-:Y:S01]  /*4f70*/  FFMA.FTZ R40, R115.reuse, R41, -R40 ;  /* 0x0000002973287223 */ /* 0x040fe20000010828 */
[----:B------:R-:W-:Y:S01]  /*4f80*/  FADD.FTZ R50, R50, R111 ;  /* 0x0000006f32327221 */ /* 0x000fe20000010000 */
[----:B------:R-:W-:Y:S01]  /*4f90*/  FMUL.FTZ R52, R110, R53 ;  /* 0x000000356e347220 */ /* 0x000fe20000410000 */
[----:B------:R-:W-:Y:S01]  /*4fa0*/  FFMA.FTZ R48, R115, R43, R48 ;  /* 0x0000002b73307223 */ /* 0x000fe20000010030 */
[----:B------:R-:W-:Y:S01]  /*4fb0*/  FSEL R144, R44, RZ, !P4 ;  /* 0x000000ff2c907208 */ /* 0x000fe20006000000 */
[-C--:B------:R-:W-:Y:S01]  /*4fc0*/  FMUL.FTZ R54, R110, R50.reuse ;  /* 0x000000326e367220 */ /* 0x080fe20000410000 */
[C---:B------:R-:W-:Y:S01]  /*4fd0*/  FFMA.FTZ R41, R109.reuse, R50, -R52 ;  /* 0x000000326d297223 */ /* 0x040fe20000010834 */
[----:B------:R-:W-:Y:S01]  /*4fe0*/  FSEL R143, R46, 1, !P4 ;  /* 0x3f8000002e8f7808 */ /* 0x000fe20006000000 */
[----:B------:R-:W-:Y:S01]  /*4ff0*/  FMUL.FTZ R137, R92, R91 ;  /* 0x0000005b5c897220 */ /* 0x000fe20000410000 */
[----:B------:R-:W-:Y:S01]  /*5000*/  FFMA.FTZ R54, R109, R53, R54 ;  /* 0x000000356d367223 */ /* 0x000fe20000010036 */
[----:B------:R-:W-:Y:S01]  /*5010*/  FADD.FTZ R43, R41, R108 ;  /* 0x0000006c292b7221 */ /* 0x000fe20000010000 */
[----:B------:R-:W-:-:S02]  /*5020*/  FSEL R156, R8, RZ, !P4 ;  /* 0x000000ff089c7208 */ /* 0x000fc40006000000 */
[----:B------:R-:W-:Y:S01]  /*5030*/  FADD.FTZ R54, RZ, R54 ;  /* 0x00000036ff367221 */ /* 0x000fe20000010000 */
[-C--:B------:R-:W-:Y:S01]  /*5040*/  FMUL.FTZ R52, R146, R43.reuse ;  /* 0x0000002b92347220 */ /* 0x080fe20000410000 */
        /* <DEDUP_REMOVED lines=10> */
[----:B------:R-:W-:Y:S01]  /*50f0*/  FMUL.FTZ R40, R144, R52 ;  /* 0x0000003490287220 */ /* 0x000fe20000410000 */
[----:B------:R-:W-:-:S02]  /*5100*/  MOV R91, UR15 ;  /* 0x0000000f005b7c02 */ /* 0x000fc40008000f00 */
[-C--:B------:R-:W-:Y:S01]  /*5110*/  FMUL.FTZ R47, R144, R50.reuse ;  /* 0x00000032902f7220 */ /* 0x080fe20000410000 */
[C---:B------:R-:W-:Y:S01]  /*5120*/  FFMA.FTZ R45, R143.reuse, R50, -R40 ;  /* 0x000000328f2d7223 */ /* 0x040fe20000010828 */
[----:B------:R-:W-:Y:S02]  /*5130*/  MOV R92, UR25 ;  /* 0x00000019005c7c02 */ /* 0x000fe40008000f00 */
[----:B------:R-:W-:Y:S01]  /*5140*/  FFMA.FTZ R47, R143, R52, R47 ;  /* 0x000000348f2f7223 */ /* 0x000fe2000001002f */
[----:B------:R-:W-:Y:S01]  /*5150*/  FADD.FTZ R45, R45, R156 ;  /* 0x0000009c2d2d7221 */ /* 0x000fe20000010000 */
[----:B------:R-:W-:Y:S02]  /*5160*/  MOV R93, UR24 ;  /* 0x00000018005d7c02 */ /* 0x000fe40008000f00 */
[----:B------:R-:W-:Y:S01]  /*5170*/  FSEL R141, R141, 1, !P3 ;  /* 0x3f8000008d8d7808 */ /* 0x000fe20005800000 */
[----:B------:R-:W-:Y:S01]  /*5180*/  FADD.FTZ R47, RZ, R47 ;  /* 0x0000002fff2f7221 */ /* 0x000fe20000010000 */
[----:B------:R-:W-:Y:S01]  /*5190*/  FMUL.FTZ R44, R142, R45 ;  /* 0x0000002d8e2c7220 */ /* 0x000fe20000410000 */
[----:B------:R-:W-:Y:S01]  /*51a0*/  FFMA.FTZ R43, R112, R48, R43 ;  /* 0x00000030702b7223 */ /* 0x000fe2000001002b */
        /* <DEDUP_REMOVED lines=28> */
[-C--:B------:R-:W-:Y:S01]  /*5370*/  FMUL.FTZ R46, R138, R43.reuse ;  /* 0x0000002b8a2e7220 */ /* 0x080fe20000410000 */
[-C--:B------:R-:W-:Y:S01]  /*5380*/  FMUL.FTZ R41, R144, R44.reuse ;  /* 0x0000002c90297220 */ /* 0x080fe20000410000 */
[----:B------:R-:W-:Y:S01]  /*5390*/  FFMA.FTZ R42, R143, R44, -R42 ;  /* 0x0000002c8f2a7223 */ /* 0x000fe2000001082a */
[-C--:B------:R-:W-:Y:S01]  /*53a0*/  FMUL.FTZ R44, R138, R50.reuse ;  /* 0x000000328a2c7220 */ /* 0x080fe20000410000 */
[----:B------:R-:W-:Y:S01]  /*53b0*/  FFMA.FTZ R46, R137, R50, R46 ;  /* 0x00000032892e7223 */ /* 0x000fe2000001002e */
[----:B------:R-:W-:Y:S01]  /*53c0*/  FFMA.FTZ R41, R143, R40, R41 ;  /* 0x000000288f297223 */ /* 0x000fe20000010029 */
[----:B------:R-:W-:Y:S01]  /*53d0*/  FSEL R153, R5, RZ, !P5 ;  /* 0x000000ff05997208 */ /* 0x000fe20006800000 */
[----:B------:R-:W-:Y:S01]  /*53e0*/  FMUL.FTZ R40, R142, R42 ;  /* 0x0000002a8e287220 */ /* 0x000fe20000410000 */
[----:B------:R-:W-:Y:S01]  /*53f0*/  FFMA.FTZ R44, R137, R43, -R44 ;  /* 0x0000002b892c7223 */ /* 0x000fe2000001082c */
[----:B------:R-:W-:Y:S01]  /*5400*/  FSEL R136, R51, RZ, !P2 ;  /* 0x000000ff33887208 */ /* 0x000fe20005000000 */
[----:B------:R-:W-:Y:S01]  /*5410*/  FADD.FTZ R46, RZ, R46 ;  /* 0x0000002eff2e7221 */ /* 0x000fe20000010000 */
[-C--:B------:R-:W-:Y:S01]  /*5420*/  FFMA.FTZ R43, R141, R41.reuse, R40 ;  /* 0x000000298d2b7223 */ /* 0x080fe20000010028 */
[----:B------:R-:W-:Y:S01]  /*5430*/  FADD.FTZ R44, R44, R153 ;  /* 0x000000992c2c7221 */ /* 0x000fe20000010000 */
[----:B------:R-:W-:Y:S01]  /*5440*/  FSEL R135, R135, 1, !P2 ;  /* 0x3f80000087877808 */ /* 0x000fe20005000000 */
[----:B------:R-:W-:Y:S01]  /*5450*/  FMUL.FTZ R40, R142, R41 ;  /* 0x000000298e287220 */ /* 0x000fe20000410000 */
[C---:B------:R-:W-:Y:S01]  /*5460*/  FMUL.FTZ R48, R136.reuse, R46 ;  /* 0x0000002e88307220 */ /* 0x040fe20000410000 */
[----:B------:R-:W-:Y:S01]  /*5470*/  FMUL.FTZ R45, R136, R44 ;  /* 0x0000002c882d7220 */ /* 0x000fe20000410000 */
[----:B------:R-:W-:Y:S01]  /*5480*/  FSEL R152, R4, RZ, !P2 ;  /* 0x000000ff04987208 */ /* 0x000fe20005000000 */
[----:B------:R-:W-:Y:S01]  /*5490*/  FFMA.FTZ R40, R141, R42, -R40 ;  /* 0x0000002a8d287223 */ /* 0x000fe20000010828 */
[C---:B------:R-:W-:Y:S01]  /*54a0*/  FFMA.FTZ R41, R135.reuse, R44, -R48 ;  /* 0x0000002c87297223 */ /* 0x040fe20000010830 */
[C---:B------:R-:W-:Y:S01]  /*54b0*/  FMUL.FTZ R42, R140.reuse, R43 ;  /* 0x0000002b8c2a7220 */ /* 0x040fe20000410000 */
[----:B------:R-:W-:Y:S01]  /*54c0*/  FFMA.FTZ R45, R135, R46, R45 ;  /* 0x0000002e872d7223 */ /* 0x000fe2000001002d */
[----:B------:R-:W-:Y:S01]  /*54d0*/  FSEL R147, R147, RZ, !P1 ;  /* 0x000000ff93937208 */ /* 0x000fe20004800000 */
[----:B------:R-:W-:Y:S01]  /*54e0*/  FADD.FTZ R41, R41, R152 ;  /* 0x0000009829297221 */ /* 0x000fe20000010000 */
[-C--:B------:R-:W-:Y:S01]  /*54f0*/  FFMA.FTZ R42, R139, R40.reuse, -R42 ;  /* 0x000000288b2a7223 */ /* 0x080fe2000001082a */
[----:B------:R-:W-:Y:S01]  /*5500*/  FMUL.FTZ R40, R140, R40 ;  /* 0x000000288c287220 */ /* 0x000fe20000410000 */
[----:B------:R-:W-:Y:S01]  /*5510*/  FADD.FTZ R45, RZ, R45 ;  /* 0x0000002dff2d7221 */ /* 0x000fe20000010000 */
[----:B------:R-:W-:Y:S01]  /*5520*/  FSEL R148, R148, 1, !P1 ;  /* 0x3f80000094947808 */ /* 0x000fe20004800000 */
[----:B------:R-:W-:Y:S01]  /*5530*/  FMUL.FTZ R48, R147, R41 ;  /* 0x0000002993307220 */ /* 0x000fe20000410000 */
[----:B------:R-:W-:Y:S01]  /*5540*/  FFMA.FTZ R40, R139, R43, R40 ;  /* 0x0000002b8b287223 */ /* 0x000fe20000010028 */
[-C--:B------:R-:W-:Y:S01]  /*5550*/  FMUL.FTZ R43, R147, R45.reuse ;  /* 0x0000002d932b7220 */ /* 0x080fe20000410000 */
[----:B------:R-:W-:Y:S01]  /*5560*/  FMUL.FTZ R44, R138, R42 ;  /* 0x0000002a8a2c7220 */ /* 0x000fe20000410000 */
[----:B------:R-:W-:Y:S01]  /*5570*/  FFMA.FTZ R48, R148, R45, R48 ;  /* 0x0000002d94307223 */ /* 0x000fe20000010030 */
[----:B------:R-:W-:Y:S01]  /*5580*/  FSEL R149, R2, RZ, !P1 ;  /* 0x000000ff02957208 */ /* 0x000fe20004800000 */
[----:B------:R-:W-:Y:S01]  /*5590*/  FFMA.FTZ R46, R148, R41, -R43 ;  /* 0x00000029942e7223 */ /* 0x000fe2000001082b */
[CC--:B------:R-:W-:Y:S01]  /*55a0*/  FFMA.FTZ R44, R137.reuse, R40.reuse, R44 ;  /* 0x00000028892c7223 */ /* 0x0c0fe2000001002c */
[----:B------:R-:W-:Y:S01]  /*55b0*/  FMUL.FTZ R40, R138, R40 ;  /* 0x000000288a287220 */ /* 0x000fe20000410000 */
[----:B------:R-:W-:Y:S01]  /*55c0*/  FADD.FTZ R158, RZ, R48 ;  /* 0x00000030ff9e7221 */ /* 0x000fe20000010000 */
[----:B------:R-:W-:Y:S01]  /*55d0*/  FADD.FTZ R159, R46, R149 ;  /* 0x000000952e9f7221 */ /* 0x000fe20000010000 */
[----:B------:R-:W-:Y:S01]  /*55e0*/  ISETP.GE.AND P0, PT, R104, 0x1, PT ;  /* 0x000000016800780c */ /* 0x000fe20003f06270 */
[----:B------:R-:W-:Y:S01]  /*55f0*/  FFMA.FTZ R40, R137, R42, -R40 ;  /* 0x0000002a89287223 */ /* 0x000fe20000010828 */
[C---:B------:R-:W-:Y:S01]  /*5600*/  FMUL.FTZ R42, R136.reuse, R44 ;  /* 0x0000002c882a7220 */ /* 0x040fe20000410000 */
[----:B------:R-:W0:Y:S01]  /*5610*/  SHFL.UP PT, R46, R158, 0x1, RZ ;  /* 0x042000009e2e7989 */ /* 0x000e2200000e00ff */
[----:B------:R-:W1:Y:S01]  /*5620*/  S2UR UR11, SR_CgaCtaId ;  /* 0x00000000000b79c3 */ /* 0x000e620000008800 */
[-C--:B------:R-:W-:Y:S01]  /*5630*/  FMUL.FTZ R41, R136, R40.reuse ;  /* 0x0000002888297220 */ /* 0x080fe20000410000 */
[C---:B------:R-:W-:Y:S01]  /*5640*/  FFMA.FTZ R42, R135.reuse, R40, -R42 ;  /* 0x00000028872a7223 */ /* 0x040fe2000001082a */
[----:B------:R-:W4:Y:S01]  /*5650*/  SHFL.UP PT, R45, R159, 0x1, RZ ;  /* 0x042000009f2d7989 */ /* 0x000f2200000e00ff */
[----:B------:R-:W-:Y:S01]  /*5660*/  ISETP.NE.AND P1, PT, R104, 0x1f, PT ;  /* 0x0000001f6800780c */ /* 0x000fe20003f25270 */
[----:B------:R-:W-:Y:S01]  /*5670*/  FFMA.FTZ R41, R135, R44, R41 ;  /* 0x0000002c87297223 */ /* 0x000fe20000010029 */
[C---:B------:R-:W-:Y:S01]  /*5680*/  FMUL.FTZ R43, R147.reuse, R42 ;  /* 0x0000002a932b7220 */ /* 0x040fe20000410000 */
[----:B------:R-:W-:Y:S01]  /*5690*/  UMOV UR21, 0x400 ;  /* 0x0000040000157882 */ /* 0x000fe20000000000 */
[----:B------:R-:W-:Y:S02]  /*56a0*/  BSSY.RECONVERGENT B0, `(.L_x_74) ;  /* 0x00000b7000007945 */ /* 0x000fe40003800200 */
[-C--:B------:R-:W-:Y:S01]  /*56b0*/  FFMA.FTZ R160, R148, R41.reuse, R43 ;  /* 0x0000002994a07223 */ /* 0x080fe2000001002b */
[----:B------:R-:W-:-:S04]  /*56c0*/  FMUL.FTZ R41, R147, R41 ;  /* 0x0000002993297220 */ /* 0x000fc80000410000 */
[----:B------:R-:W-:Y:S02]  /*56d0*/  FFMA.FTZ R161, R148, R42, -R41 ;  /* 0x0000002a94a17223 */ /* 0x000fe40000010829 */
        /* <DEDUP_REMOVED lines=10> */
[----:B------:R-:W0:Y:S04]  /*5780*/  SHFL.UP PT, R45, R158, 0x2, RZ ;  /* 0x044000009e2d7989 */ /* 0x000e2800000e00ff */
[----:B------:R-:W1:Y:S01]  /*5790*/  SHFL.UP PT, R44, R159, 0x2, RZ ;  /* 0x044000009f2c7989 */ /* 0x000e6200000e00ff */
[-C--:B-----5:R-:W-:Y:S01]  /*57a0*/  FMUL.FTZ R43, R161, R41.reuse ;  /* 0x00000029a12b7220 */ /* 0x0a0fe20000410000 */
[----:B------:R-:W-:-:S03]  /*57b0*/  FMUL.FTZ R42, R160, R41 ;  /* 0x00000029a02a7220 */ /* 0x000fc60000410000 */
[-C--:B--2---:R-:W-:Y:S01]  /*57c0*/  @P0 FFMA.FTZ R160, R160, R40.reuse, R43 ;  /* 0x00000028a0a00223 */ /* 0x084fe2000001002b */
[----:B------:R-:W-:Y:S01]  /*57d0*/  @P0 FFMA.FTZ R161, R161, R40, -R42 ;  /* 0x00000028a1a10223 */ /* 0x000fe2000001082a */
[----:B------:R-:W-:-:S03]  /*57e0*/  ISETP.GE.AND P0, PT, R104, 0x2, PT ;  /* 0x000000026800780c */ /* 0x000fc60003f06270 */
[----:B------:R-:W2:Y:S04]  /*57f0*/  SHFL.UP PT, R41, R160, 0x2, RZ ;  /* 0x04400000a0297989 */ /* 0x000ea800000e00ff */
[----:B------:R-:W4:Y:S01]  /*5800*/  SHFL.UP PT, R40, R161, 0x2, RZ ;  /* 0x04400000a1287989 */ /* 0x000f2200000e00ff */
[-C--:B0-----:R-:W-:Y:S01]  /*5810*/  FMUL.FTZ R43, R161, R45.reuse ;  /* 0x0000002da12b7220 */ /* 0x081fe20000410000 */
[----:B------:R-:W-:-:S03]  /*5820*/  FMUL.FTZ R42, R160, R45 ;  /* 0x0000002da02a7220 */ /* 0x000fc60000410000 */
[-C--:B-1----:R-:W-:Y:S01]  /*5830*/  FFMA.FTZ R43, R160, R44.reuse, R43 ;  /* 0x0000002ca02b7223 */ /* 0x082fe2000001002b */
[----:B------:R-:W-:-:S03]  /*5840*/  FFMA.FTZ R42, R161, R44, -R42 ;  /* 0x0000002ca12a7223 */ /* 0x000fc6000001082a */
[----:B------:R-:W-:Y:S01]  /*5850*/  @P0 FADD.FTZ R158, R158, R43 ;  /* 0x0000002b9e9e0221 */ /* 0x000fe20000010000 */
[----:B------:R-:W-:-:S04]  /*5860*/  @P0 FADD.FTZ R159, R159, R42 ;  /* 0x0000002a9f9f0221 */ /* 0x000fc80000010000 */
[----:B------:R-:W0:Y:S01]  /*5870*/  SHFL.UP PT, R45, R158, 0x4, RZ ;  /* 0x048000009e2d7989 */ /* 0x000e2200000e00ff */
[CC--:B--2---:R-:W-:Y:S01]  /*5880*/  FMUL.FTZ R43, R161.reuse, R41.reuse ;  /* 0x00000029a12b7220 */ /* 0x0c4fe20000410000 */
[C---:B------:R-:W-:Y:S02]  /*5890*/  FMUL.FTZ R42, R160.reuse, R41 ;  /* 0x00000029a02a7220 */ /* 0x040fe40000410000 */
[----:B------:R-:W1:Y:S01]  /*58a0*/  SHFL.UP PT, R44, R159, 0x4, RZ ;  /* 0x048000009f2c7989 */ /* 0x000e6200000e00ff */
[-C--:B----4-:R-:W-:Y:S01]  /*58b0*/  @P0 FFMA.FTZ R160, R160, R40.reuse, R43 ;  /* 0x00000028a0a00223 */ /* 0x090fe2000001002b */
        /* <DEDUP_REMOVED lines=10> */
[CC--:B--2---:R-:W-:Y:S01]  /*5960*/  FMUL.FTZ R43, R161.reuse, R41.reuse ;  /* 0x00000029a12b7220 */ /* 0x0c4fe20000410000 */
        /* <DEDUP_REMOVED lines=28> */
[CC--:B--2---:R-:W-:Y:S01]  /*5b30*/  FFMA.FTZ R42, R161.reuse, R41.reuse, -R42 ;  /* 0x00000029a12a7223 */ /* 0x0c4fe2000001082a */
[C---:B------:R-:W-:Y:S01]  /*5b40*/  FFMA.FTZ R55, R160.reuse, R41, R43 ;  /* 0x00000029a0377223 */ /* 0x040fe2000001002b */
[----:B------:R-:W-:Y:S01]  /*5b50*/  MOV R41, RZ ;  /* 0x000000ff00297202 */ /* 0x000fe20000000f00 */
[-C--:B----4-:R-:W-:Y:S01]  /*5b60*/  FFMA.FTZ R52, R161, R53.reuse, -R52 ;  /* 0x00000035a1347223 */ /* 0x090fe20000010834 */
[----:B------:R-:W-:Y:S01]  /*5b70*/  FFMA.FTZ R53, R160, R53, R40 ;  /* 0x00000035a0357223 */ /* 0x000fe20000010028 */
[----:B------:R-:W-:Y:S01]  /*5b80*/  FADD.FTZ R54, R159, R42 ;  /* 0x0000002a9f367221 */ /* 0x000fe20000010000 */
[----:B------:R-:W-:Y:S01]  /*5b90*/  HFMA2 R40, -RZ, RZ, 1.875, 0 ;  /* 0x3f800000ff287431 */ /* 0x000fe200000001ff */
[----:B------:R-:W-:Y:S01]  /*5ba0*/  CS2R R42, SRZ ;  /* 0x00000000002a7805 */ /* 0x000fe2000001ff00 */
[----:B------:R-:W-:-:S05]  /*5bb0*/  FADD.FTZ R55, R158, R55 ;  /* 0x000000379e377221 */ /* 0x000fca0000010000 */
        /* <DEDUP_REMOVED lines=39> */
[C---:B------:R-:W-:Y:S01]  /*5e30*/  FSEL R159, R158.reuse, R159, !P0 ;  /* 0x0000009f9e9f7208 */ /* 0x040fe20004000000 */
[-C--:B--2---:R-:W-:Y:S01]  /*5e40*/  FMUL.FTZ R49, R3, R53.reuse ;  /* 0x0000003503317220 */ /* 0x084fe20000410000 */
[----:B------:R-:W-:Y:S01]  /*5e50*/  FMUL.FTZ R48, R158, R53 ;  /* 0x000000359e307220 */ /* 0x000fe20000410000 */
[----:B------:R-:W-:-:S02]  /*5e60*/  FSEL R151, R50, R151, !P0 ;  /* 0x0000009732977208 */ /* 0x000fc40004000000 */
[----:B------:R-:W-:Y:S01]  /*5e70*/  FFMA.FTZ R158, R158, R52, -R49 ;  /* 0x000000349e9e7223 */ /* 0x000fe20000010831 */
[C---:B------:R-:W-:Y:S01]  /*5e80*/  FSEL R49, R3.reuse, R0, !P0 ;  /* 0x0000000003317208 */ /* 0x040fe20004000000 */
[----:B------:R-:W-:Y:S01]  /*5e90*/  FFMA.FTZ R48, R3, R52, R48 ;  /* 0x0000003403307223 */ /* 0x000fe20000010030 */
[CC--:B------:R-:W-:Y:S01]  /*5ea0*/  FMUL.FTZ R3, R51.reuse, R53.reuse ;  /* 0x0000003533037220 */ /* 0x0c0fe20000410000 */
[C---:B------:R-:W-:Y:S01]  /*5eb0*/  FMUL.FTZ R0, R50.reuse, R53 ;  /* 0x0000003532007220 */ /* 0x040fe20000410000 */
[C---:B------:R-:W-:Y:S02]  /*5ec0*/  FSEL R150, R51.reuse, R150, !P0 ;  /* 0x0000009633967208 */ /* 0x040fe40004000000 */
[-C--:B------:R-:W-:Y:S01]  /*5ed0*/  FFMA.FTZ R3, R50, R52.reuse, -R3 ;  /* 0x0000003432037223 */ /* 0x080fe20000010803 */
[----:B------:R-:W-:Y:S01]  /*5ee0*/  FFMA.FTZ R0, R51, R52, R0 ;  /* 0x0000003433007223 */ /* 0x000fe20000010000 */
[----:B------:R-:W-:Y:S02]  /*5ef0*/  ISETP.NE.AND P0, PT, R105, 0x3, PT ;  /* 0x000000036900780c */ /* 0x000fe40003f05270 */
[----:B------:R-:W-:Y:S01]  /*5f00*/  FADD.FTZ R54, R54, R3 ;  /* 0x0000000336367221 */ /* 0x000fe20000010000 */
[----:B------:R-:W-:Y:S01]  /*5f10*/  FADD.FTZ R55, R55, R0 ;  /* 0x0000000037377221 */ /* 0x000fe20000010000 */
[----:B------:R-:W-:-:S02]  /*5f20*/  FSEL R0, R48, R49, !P0 ;  /* 0x0000003130007208 */ /* 0x000fc40004000000 */
[----:B------:R-:W-:Y:S02]  /*5f30*/  FSEL R3, R158, R159, !P0 ;  /* 0x0000009f9e037208 */ /* 0x000fe40004000000 */
[----:B------:R-:W-:Y:S02]  /*5f40*/  FSEL R151, R54, R151, !P0 ;  /* 0x0000009736977208 */ /* 0x000fe40004000000 */
[C---:B------:R-:W-:Y:S01]  /*5f50*/  FSEL R150, R55.reuse, R150, !P0 ;  /* 0x0000009637967208 */ /* 0x040fe20004000000 */
[-C--:B0-----:R-:W-:Y:S01]  /*5f60*/  FMUL.FTZ R53, R158, R45.reuse ;  /* 0x0000002d9e357220 */ /* 0x081fe20000410000 */
[CC--:B------:R-:W-:Y:S01]  /*5f70*/  FMUL.FTZ R51, R48.reuse, R45.reuse ;  /* 0x0000002d30337220 */ /* 0x0c0fe20000410000 */
[-C--:B------:R-:W-:Y:S02]  /*5f80*/  FMUL.FTZ R49, R55, R45.reuse ;  /* 0x0000002d37317220 */ /* 0x080fe40000410000 */
[-C--:B------:R-:W-:Y:S01]  /*5f90*/  FFMA.FTZ R53, R48, R44.reuse, R53 ;  /* 0x0000002c30357223 */ /* 0x080fe20000010035 */
[C---:B------:R-:W-:Y:S01]  /*5fa0*/  FMUL.FTZ R48, R54.reuse, R45 ;  /* 0x0000002d36307220 */ /* 0x040fe20000410000 */
[-C--:B------:R-:W-:Y:S01]  /*5fb0*/  FFMA.FTZ R49, R54, R44.reuse, -R49 ;  /* 0x0000002c36317223 */ /* 0x080fe20000010831 */
[----:B------:R-:W-:-:S02]  /*5fc0*/  FFMA.FTZ R158, R158, R44, -R51 ;  /* 0x0000002c9e9e7223 */ /* 0x000fc40000010833 */
[----:B------:R-:W-:Y:S01]  /*5fd0*/  FFMA.FTZ R48, R55, R44, R48 ;  /* 0x0000002c37307223 */ /* 0x000fe20000010030 */
[----:B------:R-:W-:-:S03]  /*5fe0*/  FADD.FTZ R46, R46, R49 ;  /* 0x000000312e2e7221 */ /* 0x000fc60000010000 */
        /* <DEDUP_REMOVED lines=18> */
.L_x_75:
[----:B------:R-:W-:Y:S01]  /*6110*/  ISETP.NE.AND P0, PT, R104, RZ, PT ;  /* 0x000000ff6800720c */ /* 0x000fe20003f05270 */
[C---:B------:R-:W-:Y:S01]  /*6120*/  FMUL.FTZ R49, R53.reuse, R43 ;  /* 0x0000002b35317220 */ /* 0x040fe20000410000 */
[C---:B------:R-:W-:Y:S01]  /*6130*/  FMUL.FTZ R48, R53.reuse, R42 ;  /* 0x0000002a35307220 */ /* 0x040fe20000410000 */
[C---:B------:R-:W-:Y:S01]  /*6140*/  FMUL.FTZ R45, R53.reuse, R41 ;  /* 0x00000029352d7220 */ /* 0x040fe20000410000 */
[----:B------:R-:W-:Y:S01]  /*6150*/  FMUL.FTZ R44, R53, R40 ;  /* 0x00000028352c7220 */ /* 0x000fe20000410000 */
[C---:B------:R-:W-:Y:S01]  /*6160*/  FFMA.FTZ R49, R158.reuse, R42, -R49 ;  /* 0x0000002a9e317223 */ /* 0x040fe20000010831 */
[----:B------:R-:W-:-:S07]  /*6170*/  FFMA.FTZ R48, R158, R43, R48 ;  /* 0x0000002b9e307223 */ /* 0x000fce0000010030 */
        /* <DEDUP_REMOVED lines=9> */
.L_x_76:
[----:B------:R-:W-:Y:S05]  /*6210*/  BSYNC.RECONVERGENT B0 ;  /* 0x0000000000007941 */ /* 0x000fea0003800200 */
.L_x_74:
        /* <DEDUP_REMOVED lines=116> */
.L_x_78:
[----:B------:R-:W-:Y:S05]  /*6960*/  BSYNC.RECONVERGENT B0 ;  /* 0x0000000000007941 */ /* 0x000fea0003800200 */
.L_x_77:
[----:B0-----:R-:W-:Y:S01]  /*6970*/  FMUL.FTZ R40, R47, UR37 ;  /* 0x000000252f287c20 */ /* 0x001fe20008410000 */
[----:B------:R-:W-:Y:S01]  /*6980*/  ULEA UR25, UP0, UR40, UR25, 0x3 ;  /* 0x0000001928197291 */ /* 0x000fe2000f8018ff */
[----:B------:R-:W-:Y:S01]  /*6990*/  FMUL.FTZ R41, R46, UR37 ;  /* 0x000000252e297c20 */ /* 0x000fe20008410000 */
[----:B------:R-:W-:Y:S01]  /*69a0*/  UIADD3 UR8, UPT, UPT, UR8, 0x1, URZ ;  /* 0x0000000108087890 */ /* 0x000fe2000fffe0ff */
[----:B------:R-:W-:Y:S01]  /*69b0*/  FFMA.FTZ R40, R129, UR33, -R40 ;  /* 0x0000002181287c23 */ /* 0x000fe20008010828 */
[----:B------:R-:W-:Y:S01]  /*69c0*/  UIADD3.X UR24, UPT, UPT, UR24, UR14, URZ, UP0, !UPT ;  /* 0x0000000e18187290 */ /* 0x000fe200087fe4ff */
[----:B------:R-:W-:Y:S01]  /*69d0*/  FMUL.FTZ R42, R49, UR37 ;  /* 0x00000025312a7c20 */ /* 0x000fe20008410000 */
[----:B------:R-:W-:Y:S01]  /*69e0*/  UISETP.NE.AND UP0, UPT, UR8, URZ, UPT ;  /* 0x000000ff0800728c */ /* 0x000fe2000bf05270 */
[----:B------:R-:W-:Y:S01]  /*69f0*/  FFMA.FTZ R33, R40, 2, R33 ;  /* 0x4000000028217823 */ /* 0x000fe20000010021 */
[----:B------:R-:W-:Y:S01]  /*6a00*/  FADD.FTZ R40, RZ, R147 ;  /* 0x00000093ff287221 */ /* 0x000fe20000010000 */
        /* <DEDUP_REMOVED lines=50> */
.L_x_73:
[----:B------:R-:W-:Y:S01]  /*6d30*/  BAR.SYNC.DEFER_BLOCKING 0x0 ;  /* 0x0000000000007b1d */ /* 0x000fe20000010000 */
[----:B------:R-:W-:Y:S01]  /*6d40*/  F2FP.BF16.F32.PACK_AB R2, R33, R34 ;  /* 0x000000222102723e */ /* 0x000fe200000010ff */
[----:B------:R-:W-:Y:S01]  /*6d50*/  USHF.L.U32 UR8, UR6, 0xb, URZ ;  /* 0x0000000b06087899 */ /* 0x000fe200080006ff */
[----:B------:R-:W-:Y:S02]  /*6d60*/  F2FP.BF16.F32.PACK_AB R4, R31, R32 ;  /* 0x000000201f04723e */ /* 0x000fe400000010ff */
[C---:B------:R-:W-:Y:S01]  /*6d70*/  PRMT R5, R2.reuse, 0x7610, R5 ;  /* 0x0000761002057816 */ /* 0x040fe20000000005 */
[----:B------:R-:W0:Y:S01]  /*6d80*/  LDCU.128 UR12, c[0x0][0x420] ;  /* 0x00008400ff0c77ac */ /* 0x000e220008000c00 */
[----:B------:R-:W-:Y:S02]  /*6d90*/  PRMT R6, R2, 0x7632, R6 ;  /* 0x0000763202067816 */ /* 0x000fe40000000006 */
[C---:B------:R-:W-:Y:S01]  /*6da0*/  PRMT R7, R4.reuse, 0x7610, R7 ;  /* 0x0000761004077816 */ /* 0x040fe20000000007 */
[----:B------:R-:W-:Y:S01]  /*6db0*/  UMOV UR9, URZ ;  /* 0x000000ff00097c82 */ /* 0x000fe20008000000 */
[----:B------:R-:W-:Y:S01]  /*6dc0*/  F2FP.BF16.F32.PACK_AB R2, R29, R30 ;  /* 0x0000001e1d02723e */ /* 0x000fe200000010ff */
[----:B------:R-:W1:Y:S01]  /*6dd0*/  LDCU.64 UR22, c[0x0][0x478] ;  /* 0x00008f00ff1677ac */ /* 0x000e620008000a00 */
[----:B------:R-:W-:-:S02]  /*6de0*/  PRMT R8, R4, 0x7632, R8 ;  /* 0x0000763204087816 */ /* 0x000fc40000000008 */
[----:B------:R-:W-:Y:S02]  /*6df0*/  F2FP.BF16.F32.PACK_AB R4, R27, R28 ;  /* 0x0000001c1b04723e */ /* 0x000fe400000010ff */
[C---:B------:R-:W-:Y:S02]  /*6e00*/  PRMT R9, R2.reuse, 0x7610, R9 ;  /* 0x0000761002097816 */ /* 0x040fe40000000009 */
[----:B------:R-:W-:Y:S02]  /*6e10*/  PRMT R10, R2, 0x7632, R10 ;  /* 0x00007632020a7816 */ /* 0x000fe4000000000a */
[----:B------:R-:W-:Y:S02]  /*6e20*/  F2FP.BF16.F32.PACK_AB R2, R25, R26 ;  /* 0x0000001a1902723e */ /* 0x000fe400000010ff */
[----:B------:R-:W-:Y:S01]  /*6e30*/  PRMT R11, R4, 0x7610, R11 ;  /* 0x00007610040b7816 */ /* 0x000fe2000000000b */
[----:B------:R2:W-:Y:S01]  /*6e40*/  STS.U16 [R83], R5 ;  /* 0x0000000553007388 */ /* 0x0005e20000000400 */
[----:B------:R-:W-:Y:S01]  /*6e50*/  ISETP.NE.AND P0, PT, R107, RZ, PT ;  /* 0x000000ff6b00720c */ /* 0x000fe20003f05270 */
[----:B0-----:R-:W-:Y:S01]  /*6e60*/  UIMAD.WIDE.U32 UR10, UR31, UR12, UR8 ;  /* 0x0000000c1f0a72a5 */ /* 0x001fe2000f8e0008 */
[----:B------:R-:W-:Y:S01]  /*6e70*/  PRMT R46, RZ, 0x7610, R46 ;  /* 0x00007610ff2e7816 */ /* 0x000fe2000000002e */
[----:B------:R0:W-:Y:S01]  /*6e80*/  STS.U16 [R81+0x2], R6 ;  /* 0x0000020651007388 */ /* 0x0001e20000000400 */
[----:B------:R-:W-:Y:S01]  /*6e90*/  PRMT R48, RZ, 0x7610, R48 ;  /* 0x00007610ff307816 */ /* 0x000fe20000000030 */
[----:B------:R-:W-:-:S02]  /*6ea0*/  UIMAD UR11, UR31, UR13, UR11 ;  /* 0x0000000d1f0b72a4 */ /* 0x000fc4000f8e020b */
[----:B------:R3:W-:Y:S01]  /*6eb0*/  STS.U16 [R79+0x4], R7 ;  /* 0x000004074f007388 */ /* 0x0007e20000000400 */
[----:B--2---:R-:W-:Y:S01]  /*6ec0*/  PRMT R5, R4, 0x7632, R5 ;  /* 0x0000763204057816 */ /* 0x004fe20000000005 */
[----:B------:R-:W-:Y:S01]  /*6ed0*/  UIMAD.WIDE.U32 UR10, UR30, UR14, UR10 ;  /* 0x0000000e1e0a72a5 */ /* 0x000fe2000f8e000a */
[----:B------:R-:W-:Y:S01]  /*6ee0*/  F2FP.BF16.F32.PACK_AB R4, R23, R24 ;  /* 0x000000181704723e */ /* 0x000fe200000010ff */
[----:B------:R2:W-:Y:S01]  /*6ef0*/  STS.U16 [R77+0x6], R8 ;  /* 0x000006084d007388 */ /* 0x0005e20000000400 */
[C---:B0-----:R-:W-:Y:S01]  /*6f00*/  PRMT R6, R2.reuse, 0x7610, R6 ;  /* 0x0000761002067816 */ /* 0x041fe20000000006 */
[----:B------:R-:W-:Y:S02]  /*6f10*/  UIMAD UR11, UR30, UR15, UR11 ;  /* 0x0000000f1e0b72a4 */ /* 0x000fe4000f8e020b */
[----:B------:R0:W-:Y:S01]  /*6f20*/  STS.U16 [R75+0x8], R9 ;  /* 0x000008094b007388 */ /* 0x0001e20000000400 */
[----:B---3--:R-:W-:Y:S01]  /*6f30*/  PRMT R7, R2, 0x7632, R7 ;  /* 0x0000763202077816 */ /* 0x008fe20000000007 */
[----:B------:R-:W3:Y:S01]  /*6f40*/  LDCU.128 UR12, c[0x0][0x410] ;  /* 0x00008200ff0c77ac */ /* 0x000ee20008000c00 */
[----:B------:R-:W-:Y:S01]  /*6f50*/  F2FP.BF16.F32.PACK_AB R2, R21, R22 ;  /* 0x000000161502723e */ /* 0x000fe200000010ff */
[----:B------:R4:W-:Y:S01]  /*6f60*/  STS.U16 [R73+0xa], R10 ;  /* 0x00000a0a49007388 */ /* 0x0009e20000000400 */
[----:B--2---:R-:W-:-:S03]  /*6f70*/  PRMT R8, R4, 0x7610, R8 ;  /* 0x0000761004087816 */ /* 0x004fc60000000008 */
[----:B------:R-:W-:Y:S01]  /*6f80*/  STS.U16 [R71+0xc], R11 ;  /* 0x00000c0b47007388 */ /* 0x000fe20000000400 */
[----:B0-----:R-:W-:Y:S02]  /*6f90*/  PRMT R9, R4, 0x7632, R9 ;  /* 0x0000763204097816 */ /* 0x001fe40000000009 */
[----:B------:R-:W-:Y:S01]  /*6fa0*/  F2FP.BF16.F32.PACK_AB R4, R19, R20 ;  /* 0x000000141304723e */ /* 0x000fe200000010ff */
[----:B------:R0:W-:Y:S01]  /*6fb0*/  STS.U16 [R69+0xe], R5 ;  /* 0x00000e0545007388 */ /* 0x0001e20000000400 */
[----:B----4-:R-:W-:-:S03]  /*6fc0*/  PRMT R10, R2, 0x7632, R10 ;  /* 0x00007632020a7816 */ /* 0x010fc6000000000a */
[----:B------:R2:W-:Y:S04]  /*6fd0*/  STS.U16 [R67+0x10], R6 ;  /* 0x0000100643007388 */ /* 0x0005e80000000400 */
[----:B------:R-:W-:Y:S01]  /*6fe0*/  STS.U16 [R65+0x12], R7 ;  /* 0x0000120741007388 */ /* 0x000fe20000000400 */
[----:B0-----:R-:W-:-:S03]  /*6ff0*/  PRMT R5, R4, 0x7610, R5 ;  /* 0x0000761004057816 */ /* 0x001fc60000000005 */
[----:B------:R-:W-:Y:S01]  /*7000*/  STS.U16 [R63+0x14], R8 ;  /* 0x000014083f007388 */ /* 0x000fe20000000400 */
[----:B--2---:R-:W-:-:S03]  /*7010*/  PRMT R6, R4, 0x7632, R6 ;  /* 0x0000763204067816 */ /* 0x004fc60000000006 */
[----:B------:R0:W-:Y:S01]  /*7020*/  STS.U16 [R61+0x16], R9 ;  /* 0x000016093d007388 */ /* 0x0001e20000000400 */
[----:B------:R-:W-:-:S03]  /*7030*/  MOV R4, UR20 ;  /* 0x0000001400047c02 */ /* 0x000fc60008000f00 */
[----:B------:R2:W-:Y:S04]  /*7040*/  STS.U16 [R59+0x18], R2 ;  /* 0x000018023b007388 */ /* 0x0005e80000000400 */
[----:B------:R-:W-:Y:S01]  /*7050*/  STS.U16 [R57+0x1a], R10 ;  /* 0x00001a0a39007388 */ /* 0x000fe20000000400 */
[----:B0-----:R-:W-:-:S03]  /*7060*/  LOP3.LUT R9, R106, 0x3e00, RZ, 0xc0, !PT ;  /* 0x00003e006a097812 */ /* 0x001fc600078ec0ff */
[----:B------:R0:W-:Y:S01]  /*7070*/  STS.U16 [R39+0x1c], R5 ;  /* 0x00001c0527007388 */ /* 0x0001e20000000400 */
[----:B--2---:R-:W-:-:S03]  /*7080*/  LOP3.LUT R2, R107, 0x1f, RZ, 0xc0, !PT ;  /* 0x0000001f6b027812 */ /* 0x004fc600078ec0ff */
[----:B------:R2:W-:Y:S01]  /*7090*/  STS.U16 [R37+0x1e], R6 ;  /* 0x00001e0625007388 */ /* 0x0005e20000000400 */
[----:B------:R-:W-:-:S03]  /*70a0*/  NOP ;  /* 0x0000000000007918 */ /* 0x000fc60000000000 */
[----:B------:R-:W-:Y:S01]  /*70b0*/  LDS.U16 R7, [R103] ;  /* 0x0000000067077984 */ /* 0x000fe20000000400 */
[----:B------:R-:W-:Y:S02]  /*70c0*/  LOP3.LUT R13, R9, R2, RZ, 0xfc, !PT ;  /* 0x00000002090d7212 */ /* 0x000fe400078efcff */
[----:B------:R-:W-:Y:S01]  /*70d0*/  IADD3 R38, PT, PT, R2, R9, RZ ;  /* 0x0000000902267210 */ /* 0x000fe20007ffe0ff */
[----:B------:R-:W-:Y:S01]  /*70e0*/  LDS.U16 R41, [R102+0x40] ;  /* 0x0000400066297984 */ /* 0x000fe20000000400 */
[----:B0-----:R-:W-:Y:S02]  /*70f0*/  IADD3 R5, P1, PT, R13, UR10, RZ ;  /* 0x0000000a0d057c10 */ /* 0x001fe4000ff3e0ff */
[C---:B------:R-:W-:Y:S01]  /*7100*/  IADD3 R12, PT, PT, R38.reuse, 0x20, RZ ;  /* 0x00000020260c7810 */ /* 0x040fe20007ffe0ff */
[----:B------:R-:W-:Y:S01]  /*7110*/  LDS.U16 R43, [R101+0x80] ;  /* 0x00008000652b7984 */ /* 0x000fe20000000400 */
[----:B--2---:R-:W-:Y:S01]  /*7120*/  IADD3.X R6, PT, PT, RZ, UR11, RZ, P1, !PT ;  /* 0x0000000bff067c10 */ /* 0x004fe20008ffe4ff */
[----:B---3--:R-:W-:Y:S01]  /*7130*/  UIMAD.WIDE.U32 UR10, UR31, UR12, UR8 ;  /* 0x0000000c1f0a72a5 */ /* 0x008fe2000f8e0008 */
[C---:B------:R-:W-:Y:S01]  /*7140*/  IADD3 R8, PT, PT, R38.reuse, 0x40, RZ ;  /* 0x0000004026087810 */ /* 0x040fe20007ffe0ff */
[----:B------:R-:W-:Y:S01]  /*7150*/  LDS.U16 R45, [R100+0xc0] ;  /* 0x0000c000642d7984 */ /* 0x000fe20000000400 */
[C---:B------:R-:W-:Y:S01]  /*7160*/  IADD3 R11, PT, PT, R38.reuse, 0x60, RZ ;  /* 0x00000060260b7810 */ /* 0x040fe20007ffe0ff */
[----:B------:R-:W-:Y:S01]  /*7170*/  UIMAD UR11, UR31, UR13, UR11 ;  /* 0x0000000d1f0b72a4 */ /* 0x000fe2000f8e020b */
[C---:B------:R-:W-:Y:S01]  /*7180*/  IADD3 R10, PT, PT, R38.reuse, 0x80, RZ ;  /* 0x00000080260a7810 */ /* 0x040fe20007ffe0ff */
[----:B------:R-:W-:Y:S01]  /*7190*/  LDS.U16 R47, [R99+0x100] ;  /* 0x00010000632f7984 */ /* 0x000fe20000000400 */
[C---:B------:R-:W-:Y:S01]  /*71a0*/  IADD3 R36, PT, PT, R38.reuse, 0xa0, RZ ;  /* 0x000000a026247810 */ /* 0x040fe20007ffe0ff */
[----:B------:R-:W0:Y:S01]  /*71b0*/  LDCU.64 UR12, c[0x0][0x488] ;  /* 0x00009100ff0c77ac */ /* 0x000e220008000a00 */
[C---:B------:R-:W-:Y:S01]  /*71c0*/  IADD3 R18, PT, PT, R38.reuse, 0xc0, RZ ;  /* 0x000000c026127810 */ /* 0x040fe20007ffe0ff */
[----:B------:R-:W-:Y:S01]  /*71d0*/  LDS.U16 R49, [R98+0x140] ;  /* 0x0001400062317984 */ /* 0x000fe20000000400 */
[C---:B------:R-:W-:Y:S01]  /*71e0*/  IADD3 R17, PT, PT, R38.reuse, 0xe0, RZ ;  /* 0x000000e026117810 */ /* 0x040fe20007ffe0ff */
[----:B------:R-:W-:Y:S01]  /*71f0*/  UIMAD.WIDE.U32 UR10, UR30, UR14, UR10 ;  /* 0x0000000e1e0a72a5 */ /* 0x000fe2000f8e000a */
[C---:B------:R-:W-:Y:S01]  /*7200*/  IADD3 R16, PT, PT, R38.reuse, 0x100, RZ ;  /* 0x0000010026107810 */ /* 0x040fe20007ffe0ff */
[----:B------:R-:W-:Y:S01]  /*7210*/  LDS.U16 R51, [R97+0x180] ;  /* 0x0001800061337984 */ /* 0x000fe20000000400 */
[C---:B------:R-:W-:Y:S01]  /*7220*/  IADD3 R15, PT, PT, R38.reuse, 0x120, RZ ;  /* 0x00000120260f7810 */ /* 0x040fe20007ffe0ff */
[----:B------:R-:W-:Y:S01]  /*7230*/  UIMAD UR15, UR30, UR15, UR11 ;  /* 0x0000000f1e0f72a4 */ /* 0x000fe2000f8e020b */
[C---:B------:R-:W-:Y:S01]  /*7240*/  IADD3 R14, PT, PT, R38.reuse, 0x140, RZ ;  /* 0x00000140260e7810 */ /* 0x040fe20007ffe0ff */
[----:B------:R-:W-:Y:S01]  /*7250*/  LDS.U16 R53, [R96+0x1c0] ;  /* 0x0001c00060357984 */ /* 0x000fe20000000400 */
[----:B------:R-:W-:-:S02]  /*7260*/  IADD3 R42, PT, PT, R38, 0x180, RZ ;  /* 0x00000180262a7810 */ /* 0x000fc40007ffe0ff */
[----:B------:R-:W-:Y:S01]  /*7270*/  IADD3 R40, PT, PT, R38, 0x1c0, RZ ;  /* 0x000001c026287810 */ /* 0x000fe20007ffe0ff */
        /* <DEDUP_REMOVED lines=10> */
[----:B-1----:R-:W-:-:S04]  /*7320*/  LEA R4, P5, R5, UR22, 0x1 ;  /* 0x0000001605047c11 */ /* 0x002fc8000f8a08ff */
[----:B------:R-:W-:Y:S01]  /*7330*/  LEA.HI.X R5, R5, UR23, R6, 0x1, P5 ;  /* 0x0000001705057c11 */ /* 0x000fe2000a8f0c06 */
[----:B------:R-:W1:Y:S02]  /*7340*/  LDS R119, [UR21+0x1080] ;  /* 0x00108015ff777984 */ /* 0x000e640008000800 */
[-C--:B-1----:R-:W-:Y:S02]  /*7350*/  ISETP.GE.AND P1, PT, R13, R119.reuse, PT ;  /* 0x000000770d00720c */ /* 0x082fe40003f26270 */
[-C--:B------:R-:W-:Y:S02]  /*7360*/  ISETP.GE.AND P2, PT, R12, R119.reuse, PT ;  /* 0x000000770c00720c */ /* 0x080fe40003f46270 */
[-C--:B------:R-:W-:Y:S02]  /*7370*/  ISETP.GE.AND P3, PT, R8, R119.reuse, PT ;  /* 0x000000770800720c */ /* 0x080fe40003f66270 */
[-C--:B------:R-:W-:Y:S02]  /*7380*/  ISETP.GE.AND P4, PT, R11, R119.reuse, PT ;  /* 0x000000770b00720c */ /* 0x080fe40003f86270 */
[----:B------:R-:W-:-:S02]  /*7390*/  ISETP.GE.AND P5, PT, R10, R119, PT ;  /* 0x000000770a00720c */ /* 0x000fc40003fa6270 */
[----:B------:R-:W-:-:S03]  /*73a0*/  ISETP.GE.AND P6, PT, R14, R119, PT ;  /* 0x000000770e00720c */ /* 0x000fc60003fc6270 */
[----:B------:R-:W-:Y:S01]  /*73b0*/  @!P1 STG.E.U16 desc[UR28][R4.64], R7 ;  /* 0x0000000704009986 */ /* 0x000fe2000c10151c */
[----:B------:R-:W-:-:S03]  /*73c0*/  ISETP.GE.AND P1, PT, R17, R119, PT ;  /* 0x000000771100720c */ /* 0x000fc60003f26270 */
[----:B------:R1:W-:Y:S01]  /*73d0*/  @!P2 STG.E.U16 desc[UR28][R4.64+0x40], R41 ;  /* 0x000040290400a986 */ /* 0x0003e2000c10151c */
[----:B------:R-:W-:-:S03]  /*73e0*/  ISETP.GE.AND P2, PT, R18, R119, PT ;  /* 0x000000771200720c */ /* 0x000fc60003f46270 */
[----:B------:R2:W-:Y:S01]  /*73f0*/  @!P3 STG.E.U16 desc[UR28][R4.64+0x80], R43 ;  /* 0x0000802b0400b986 */ /* 0x0005e2000c10151c */
[----:B------:R-:W-:-:S03]  /*7400*/  ISETP.GE.AND P3, PT, R36, R119, PT ;  /* 0x000000772400720c */ /* 0x000fc60003f66270 */
[----:B------:R3:W-:Y:S01]  /*7410*/  @!P4 STG.E.U16 desc[UR28][R4.64+0xc0], R45 ;  /* 0x0000c02d0400c986 */ /* 0x0007e2000c10151c */
[----:B------:R-:W-:-:S03]  /*7420*/  ISETP.GE.AND P4, PT, R16, R119, PT ;  /* 0x000000771000720c */ /* 0x000fc60003f86270 */
[----:B------:R4:W-:Y:S01]  /*7430*/  @!P5 STG.E.U16 desc[UR28][R4.64+0x100], R47 ;  /* 0x0001002f0400d986 */ /* 0x0009e2000c10151c */
[-C--:B------:R-:W-:Y:S02]  /*7440*/  ISETP.GE.AND P5, PT, R15, R119.reuse, PT ;  /* 0x000000770f00720c */ /* 0x080fe40003fa6270 */
[C---:B-1----:R-:W-:Y:S01]  /*7450*/  IADD3 R41, PT, PT, R38.reuse, 0x1a0, RZ ;  /* 0x000001a026297810 */ /* 0x042fe20007ffe0ff */
[----:B------:R-:W-:Y:S01]  /*7460*/  @!P2 STG.E.U16 desc[UR28][R4.64+0x180], R51 ;  /* 0x000180330400a986 */ /* 0x000fe2000c10151c */
[C---:B--2---:R-:W-:Y:S02]  /*7470*/  IADD3 R43, PT, PT, R38.reuse, 0x160, RZ ;  /* 0x00000160262b7810 */ /* 0x044fe40007ffe0ff */
[----:B------:R-:W-:Y:S01]  /*7480*/  IADD3 R38, PT, PT, R38, 0x1e0, RZ ;  /* 0x000001e026267810 */ /* 0x000fe20007ffe0ff */
[----:B------:R1:W-:Y:S01]  /*7490*/  @!P3 STG.E.U16 desc[UR28][R4.64+0x140], R49 ;  /* 0x000140310400b986 */ /* 0x0003e2000c10151c */
[-C--:B------:R-:W-:Y:S02]  /*74a0*/  ISETP.GE.AND P3, PT, R41, R119.reuse, PT ;  /* 0x000000772900720c */ /* 0x080fe40003f66270 */
[-C--:B------:R-:W-:Y:S01]  /*74b0*/  ISETP.GE.AND P2, PT, R40, R119.reuse, PT ;  /* 0x000000772800720c */ /* 0x080fe20003f46270 */
[----:B------:R-:W-:Y:S01]  /*74c0*/  @!P1 STG.E.U16 desc[UR28][R4.64+0x1c0], R53 ;  /* 0x0001c03504009986 */ /* 0x000fe2000c10151c */
[----:B------:R-:W-:-:S02]  /*74d0*/  ISETP.GE.AND P1, PT, R38, R119, PT ;  /* 0x000000772600720c */ /* 0x000fc40003f26270 */
[----:B---3--:R-:W-:Y:S01]  /*74e0*/  PRMT R45, RZ, 0x7610, R45 ;  /* 0x00007610ff2d7816 */ /* 0x008fe2000000002d */
[----:B------:R-:W-:Y:S01]  /*74f0*/  @!P4 STG.E.U16 desc[UR28][R4.64+0x200], R55 ;  /* 0x000200370400c986 */ /* 0x000fe2000c10151c */
[-C--:B------:R-:W-:Y:S02]  /*7500*/  ISETP.GE.AND P4, PT, R42, R119.reuse, PT ;  /* 0x000000772a00720c */ /* 0x080fe40003f86270 */
[----:B----4-:R-:W-:Y:S01]  /*7510*/  PRMT R47, RZ, 0x7610, R47 ;  /* 0x00007610ff2f7816 */ /* 0x010fe2000000002f */
[----:B------:R-:W-:Y:S01]  /*7520*/  @!P5 STG.E.U16 desc[UR28][R4.64+0x240], R91 ;  /* 0x0002405b0400d986 */ /* 0x000fe2000c10151c */
[----:B------:R-:W-:Y:S02]  /*7530*/  ISETP.GE.AND P5, PT, R43, R119, PT ;  /* 0x000000772b00720c */ /* 0x000fe40003fa6270 */
[----:B-1----:R-:W-:Y:S01]  /*7540*/  PRMT R49, RZ, 0x7610, R49 ;  /* 0x00007610ff317816 */ /* 0x002fe20000000031 */
[----:B------:R-:W-:Y:S01]  /*7550*/  @!P6 STG.E.U16 desc[UR28][R4.64+0x280], R93 ;  /* 0x0002805d0400e986 */ /* 0x000fe2000c10151c */
[----:B------:R-:W-:Y:S01]  /*7560*/  IADD3 R7, P6, PT, R13, UR10, RZ ;  /* 0x0000000a0d077c10 */ /* 0x000fe2000ffde0ff */
[----:B------:R-:W1:Y:S02]  /*7570*/  LDCU.64 UR10, c[0x0][0x490] ;  /* 0x00009200ff0a77ac */ /* 0x000e640008000a00 */
[----:B------:R-:W-:Y:S01]  /*7580*/  @!P3 STG.E.U16 desc[UR28][R4.64+0x340], R113 ;  /* 0x000340710400b986 */ /* 0x000fe2000c10151c */
[----:B------:R-:W-:-:S02]  /*7590*/  IADD3.X R44, PT, PT, RZ, UR15, RZ, P6, !PT ;  /* 0x0000000fff2c7c10 */ /* 0x000fc4000b7fe4ff */
[----:B------:R-:W-:Y:S01]  /*75a0*/  ISETP.GE.AND P3, PT, R12, UR20, PT ;  /* 0x000000140c007c0c */ /* 0x000fe2000bf66270 */
[----:B------:R-:W-:Y:S01]  /*75b0*/  @!P4 STG.E.U16 desc[UR28][R4.64+0x300], R111 ;  /* 0x0003006f0400c986 */ /* 0x000fe2000c10151c */
[----:B0-----:R-:W-:Y:S02]  /*75c0*/  LEA R6, P6, R7, UR12, 0x1 ;  /* 0x0000000c07067c11 */ /* 0x001fe4000f8c08ff */
[----:B------:R-:W-:Y:S01]  /*75d0*/  ISETP.GE.AND P4, PT, R8, UR20, PT ;  /* 0x0000001408007c0c */ /* 0x000fe2000bf86270 */
[----:B------:R-:W-:Y:S01]  /*75e0*/  @!P5 STG.E.U16 desc[UR28][R4.64+0x2c0], R109 ;  /* 0x0002c06d0400d986 */ /* 0x000fe2000c10151c */
[----:B------:R-:W-:Y:S02]  /*75f0*/  ISETP.GE.AND P5, PT, R11, UR20, PT ;  /* 0x000000140b007c0c */ /* 0x000fe4000bfa6270 */
[--C-:B------:R-:W-:Y:S01]  /*7600*/  LEA.HI.X R7, R7, UR13, R44.reuse, 0x1, P6 ;  /* 0x0000000d07077c11 */ /* 0x100fe2000b0f0c2c */
[----:B------:R-:W-:Y:S01]  /*7610*/  @!P2 STG.E.U16 desc[UR28][R4.64+0x380], R115 ;  /* 0x000380730400a986 */ /* 0x000fe2000c10151c */
[----:B------:R-:W-:Y:S01]  /*7620*/  ISETP.GE.AND P2, PT, R13, UR20, PT ;  /* 0x000000140d007c0c */ /* 0x000fe2000bf46270 */
[----:B------:R-:W0:Y:S01]  /*7630*/  LDCU.128 UR12, c[0x0][0x430] ;  /* 0x00008600ff0c77ac */ /* 0x000e220008000c00 */
[----:B------:R-:W-:Y:S01]  /*7640*/  PRMT R44, RZ, 0x7610, R44 ;  /* 0x00007610ff2c7816 */ /* 0x000fe2000000002c */
[----:B------:R2:W-:Y:S01]  /*7650*/  @!P1 STG.E.U16 desc[UR28][R4.64+0x3c0], R117 ;  /* 0x0003c07504009986 */ /* 0x0005e2000c10151c */
[----:B------:R-:W-:-:S02]  /*7660*/  ISETP.GE.AND P6, PT, R10, UR20, PT ;  /* 0x000000140a007c0c */ /* 0x000fc4000bfc6270 */
[----:B------:R-:W-:Y:S01]  /*7670*/  ISETP.GE.AND P1, PT, R36, UR20, PT ;  /* 0x0000001424007c0c */ /* 0x000fe2000bf26270 */
[----:B------:R-:W-:Y:S01]  /*7680*/  BAR.SYNC.DEFER_BLOCKING 0x0 ;  /* 0x0000000000007b1d */ /* 0x000fe20000010000 */
[----:B------:R-:W-:Y:S02]  /*7690*/  PRMT R50, RZ, 0x7610, R50 ;  /* 0x00007610ff327816 */ /* 0x000fe40000000032 */
[----:B------:R-:W-:Y:S02]  /*76a0*/  PRMT R51, RZ, 0x7610, R51 ;  /* 0x00007610ff337816 */ /* 0x000fe40000000033 */
[----:B--2---:R-:W-:Y:S02]  /*76b0*/  PRMT R4, RZ, 0x7610, R4 ;  /* 0x00007610ff047816 */ /* 0x004fe40000000004 */
[----:B------:R-:W-:Y:S01]  /*76c0*/  PRMT R5, RZ, 0x7610, R5 ;  /* 0x00007610ff057816 */ /* 0x000fe20000000005 */
[----:B------:R-:W2:Y:S01]  /*76d0*/  @!P2 LDG.E.U16 R44, desc[UR28][R6.64] ;  /* 0x0000001c062ca981 */ /* 0x000ea2000c1e1500 */
[----:B------:R-:W-:-:S03]  /*76e0*/  ISETP.GE.AND P2, PT, R18, UR20, PT ;  /* 0x0000001412007c0c */ /* 0x000fc6000bf46270 */
[----:B------:R-:W3:Y:S01]  /*76f0*/  @!P3 LDG.E.U16 R45, desc[UR28][R6.64+0x40] ;  /* 0x0000401c062db981 */ /* 0x000ee2000c1e1500 */
[----:B------:R-:W-:-:S03]  /*7700*/  ISETP.GE.AND P3, PT, R17, UR20, PT ;  /* 0x0000001411007c0c */ /* 0x000fc6000bf66270 */
[----:B------:R-:W4:Y:S01]  /*7710*/  @!P4 LDG.E.U16 R46, desc[UR28][R6.64+0x80] ;  /* 0x0000801c062ec981 */ /* 0x000f22000c1e1500 */
[----:B------:R-:W-:-:S03]  /*7720*/  ISETP.GE.AND P4, PT, R16, UR20, PT ;  /* 0x0000001410007c0c */ /* 0x000fc6000bf86270 */
[----:B------:R-:W5:Y:S01]  /*7730*/  @!P5 LDG.E.U16 R47, desc[UR28][R6.64+0xc0] ;  /* 0x0000c01c062fd981 */ /* 0x000f62000c1e1500 */
        /* <DEDUP_REMOVED lines=12> */
[----:B------:R-:W-:Y:S02]  /*7800*/  ISETP.GE.AND P5, PT, R38, UR20, PT ;  /* 0x0000001426007c0c */ /* 0x000fe4000bfa6270 */
[----:B------:R-:W-:Y:S02]  /*7810*/  PRMT R52, RZ, 0x7610, R52 ;  /* 0x00007610ff347816 */ /* 0x000fe40000000034 */
[----:B------:R-:W-:Y:S02]  /*7820*/  PRMT R53, RZ, 0x7610, R53 ;  /* 0x00007610ff357816 */ /* 0x000fe40000000035 */
[----:B------:R-:W-:Y:S02]  /*7830*/  PRMT R54, RZ, 0x7610, R54 ;  /* 0x00007610ff367816 */ /* 0x000fe40000000036 */
[----:B------:R-:W-:Y:S01]  /*7840*/  PRMT R55, RZ, 0x7610, R55 ;  /* 0x00007610ff377816 */ /* 0x000fe20000000037 */
[----:B------:R-:W5:Y:S01]  /*7850*/  @!P6 LDG.E.U16 R52, desc[UR28][R6.64+0x280] ;  /* 0x0002801c0634e981 */ /* 0x000f62000c1e1500 */
[----:B------:R-:W-:-:S03]  /*7860*/  PRMT R56, RZ, 0x7610, R56 ;  /* 0x00007610ff387816 */ /* 0x000fc60000000038 */
[----:B------:R-:W5:Y:S04]  /*7870*/  @!P1 LDG.E.U16 R53, desc[UR28][R6.64+0x2c0] ;  /* 0x0002c01c06359981 */ /* 0x000f68000c1e1500 */
[----:B------:R-:W5:Y:S04]  /*7880*/  @!P2 LDG.E.U16 R54, desc[UR28][R6.64+0x300] ;  /* 0x0003001c0636a981 */ /* 0x000f68000c1e1500 */
[----:B------:R-:W5:Y:S04]  /*7890*/  @!P3 LDG.E.U16 R55, desc[UR28][R6.64+0x340] ;  /* 0x0003401c0637b981 */ /* 0x000f68000c1e1500 */
[----:B------:R-:W5:Y:S04]  /*78a0*/  @!P4 LDG.E.U16 R56, desc[UR28][R6.64+0x380] ;  /* 0x0003801c0638c981 */ /* 0x000f68000c1e1500 */
[----:B------:R-:W5:Y:S01]  /*78b0*/  @!P5 LDG.E.U16 R35, desc[UR28][R6.64+0x3c0] ;  /* 0x0003c01c0623d981 */ /* 0x000f62000c1e1500 */
[----:B0-----:R-:W-:-:S03]  /*78c0*/  UIMAD.WIDE.U32 UR8, UR31, UR12, UR8 ;  /* 0x0000000c1f0872a5 */ /* 0x001fc6000f8e0008 */
        /* <DEDUP_REMOVED lines=17> */
[----:B------:R-:W0:Y:S04]  /*79e0*/  LDS.U16 R4, [R83] ;  /* 0x0000000053047984 */ /* 0x000e280000000400 */
[----:B------:R-:W2:Y:S04]  /*79f0*/  LDS.U16 R5, [R81+0x2] ;  /* 0x0000020051057984 */ /* 0x000ea80000000400 */
[----:B------:R-:W3:Y:S04]  /*7a00*/  LDS.U16 R49, [R77+0x6] ;  /* 0x000006004d317984 */ /* 0x000ee80000000400 */
[----:B------:R-:W4:Y:S04]  /*7a10*/  LDS.U16 R52, [R75+0x8] ;  /* 0x000008004b347984 */ /* 0x000f280000000400 */
[----:B------:R-:W5:Y:S04]  /*7a20*/  LDS.U16 R6, [R73+0xa] ;  /* 0x00000a0049067984 */ /* 0x000f680000000400 */
[----:B------:R-:W1:Y:S04]  /*7a30*/  LDS.U16 R51, [R67+0x10] ;  /* 0x0000100043337984 */ /* 0x000e680000000400 */
[----:B------:R-:W1:Y:S04]  /*7a40*/  LDS.U16 R46, [R79+0x4] ;  /* 0x000004004f2e7984 */ /* 0x000e680000000400 */
[----:B------:R-:W1:Y:S04]  /*7a50*/  LDS.U16 R45, [R71+0xc] ;  /* 0x00000c00472d7984 */ /* 0x000e680000000400 */
[----:B------:R-:W-:Y:S04]  /*7a60*/  LDS.U16 R53, [R37+0x1e] ;  /* 0x00001e0025357984 */ /* 0x000fe80000000400 */
[----:B------:R-:W-:Y:S01]  /*7a70*/  LDS.U16 R48, [R69+0xe] ;  /* 0x00000e0045307984 */ /* 0x000fe20000000400 */
[----:B0-----:R-:W-:-:S03]  /*7a80*/  SHF.L.U32 R54, R4, 0x10, RZ ;  /* 0x0000001004367819 */ /* 0x001fc600000006ff */
[----:B------:R-:W-:Y:S04]  /*7a90*/  LDS.U16 R7, [R65+0x12] ;  /* 0x0000120041077984 */ /* 0x000fe80000000400 */
[----:B------:R-:W0:Y:S01]  /*7aa0*/  LDS.U16 R4, [R57+0x1a] ;  /* 0x00001a0039047984 */ /* 0x000e220000000400 */
[----:B--2---:R-:W-:-:S03]  /*7ab0*/  SHF.L.U32 R56, R5, 0x10, RZ ;  /* 0x0000001005387819 */ /* 0x004fc600000006ff */
[----:B------:R-:W2:Y:S04]  /*7ac0*/  LDS.U16 R47, [R61+0x16] ;  /* 0x000016003d2f7984 */ /* 0x000ea80000000400 */
[----:B------:R-:W2:Y:S04]  /*7ad0*/  LDS.U16 R5, [R39+0x1c] ;  /* 0x00001c0027057984 */ /* 0x000ea80000000400 */
[----:B------:R-:W2:Y:S04]  /*7ae0*/  LDS.U16 R44, [R63+0x14] ;  /* 0x000014003f2c7984 */ /* 0x000ea80000000400 */
[----:B------:R-:W2:Y:S01]  /*7af0*/  LDS.U16 R50, [R59+0x18] ;  /* 0x000018003b327984 */ /* 0x000ea20000000400 */
[----:B---3--:R-:W-:Y:S01]  /*7b00*/  SHF.L.U32 R49, R49, 0x10, RZ ;  /* 0x0000001031317819 */ /* 0x008fe200000006ff */
[----:B------:R-:W-:Y:S01]  /*7b10*/  FMUL.FTZ R55, R54, -1.4426950216293334961 ;  /* 0xbfb8aa3b36377820 */ /* 0x000fe20000410000 */
[----:B----4-:R-:W-:-:S03]  /*7b20*/  SHF.L.U32 R52, R52, 0x10, RZ ;  /* 0x0000001034347819 */ /* 0x010fc600000006ff */
[----:B------:R-:W-:Y:S02]  /*7b30*/  FMUL.FTZ R62, R49, -1.4426950216293334961 ;  /* 0xbfb8aa3b313e7820 */ /* 0x000fe40000410000 */
[----:B------:R-:W3:Y:S01]  /*7b40*/  MUFU.EX2 R55, R55 ;  /* 0x0000003700377308 */ /* 0x000ee20000000800 */
[----:B-----5:R-:W-:Y:S01]  /*7b50*/  SHF.L.U32 R35, R6, 0x10, RZ ;  /* 0x0000001006237819 */ /* 0x020fe200000006ff */
[----:B------:R-:W-:Y:S02]  /*7b60*/  FMUL.FTZ R6, R52, -1.4426950216293334961 ;  /* 0xbfb8aa3b34067820 */ /* 0x000fe40000410000 */
[----:B------:R-:W4:Y:S01]  /*7b70*/  MUFU.EX2 R62, R62 ;  /* 0x0000003e003e7308 */ /* 0x000f220000000800 */
[----:B-1----:R-:W-:Y:S01]  /*7b80*/  SHF.L.U32 R51, R51, 0x10, RZ ;  /* 0x0000001033337819 */ /* 0x002fe200000006ff */
[----:B------:R-:W-:Y:S02]  /*7b90*/  FMUL.FTZ R58, R56, -1.4426950216293334961 ;  /* 0xbfb8aa3b383a7820 */ /* 0x000fe40000410000 */
[----:B------:R0:W-:Y:S01]  /*7ba0*/  MUFU.EX2 R64, R6 ;  /* 0x0000000600407308 */ /* 0x0001e20000000800 */
[----:B------:R-:W-:-:S02]  /*7bb0*/  SHF.L.U32 R46, R46, 0x10, RZ ;  /* 0x000000102e2e7819 */ /* 0x000fc400000006ff */
[----:B------:R-:W-:Y:S01]  /*7bc0*/  SHF.L.U32 R45, R45, 0x10, RZ ;  /* 0x000000102d2d7819 */ /* 0x000fe200000006ff */
[----:B------:R-:W-:Y:S01]  /*7bd0*/  FMUL.FTZ R72, R51, -1.4426950216293334961 ;  /* 0xbfb8aa3b33487820 */ /* 0x000fe20000410000 */
[----:B0-----:R-:W-:Y:S01]  /*7be0*/  SHF.L.U32 R6, R4, 0x10, RZ ;  /* 0x0000001004067819 */ /* 0x001fe200000006ff */
[----:B---3--:R-:W-:Y:S01]  /*7bf0*/  FADD.FTZ R55, R55, 1 ;  /* 0x3f80000037377421 */ /* 0x008fe20000010000 */
[----:B------:R-:W-:Y:S01]  /*7c00*/  SHF.L.U32 R4, R53, 0x10, RZ ;  /* 0x0000001035047819 */ /* 0x000fe200000006ff */
[----:B------:R-:W-:Y:S01]  /*7c10*/  FMUL.FTZ R60, R46, -1.4426950216293334961 ;  /* 0xbfb8aa3b2e3c7820 */ /* 0x000fe20000410000 */
[----:B------:R-:W-:Y:S01]  /*7c20*/  SHF.L.U32 R48, R48, 0x10, RZ ;  /* 0x0000001030307819 */ /* 0x000fe200000006ff */
[----:B------:R-:W-:Y:S01]  /*7c30*/  FMUL.FTZ R53, R6, -1.4426950216293334961 ;  /* 0xbfb8aa3b06357820 */ /* 0x000fe20000410000 */
[----:B------:R-:W-:Y:S01]  /*7c40*/  SHF.L.U32 R7, R7, 0x10, RZ ;  /* 0x0000001007077819 */ /* 0x000fe200000006ff */
[----:B------:R-:W-:Y:S01]  /*7c50*/  FMUL.FTZ R66, R35, -1.4426950216293334961 ;  /* 0xbfb8aa3b23427820 */ /* 0x000fe20000410000 */
[----:B------:R-:W0:Y:S01]  /*7c60*/  MUFU.EX2 R58, R58 ;  /* 0x0000003a003a7308 */ /* 0x000e220000000800 */
[----:B------:R-:W-:Y:S01]  /*7c70*/  FMUL.FTZ R68, R45, -1.4426950216293334961 ;  /* 0xbfb8aa3b2d447820 */ /* 0x000fe20000410000 */
[----:B--2---:R-:W-:Y:S01]  /*7c80*/  SHF.L.U32 R47, R47, 0x10, RZ ;  /* 0x000000102f2f7819 */ /* 0x004fe200000006ff */
[----:B----4-:R-:W-:Y:S01]  /*7c90*/  FADD.FTZ R62, R62, 1 ;  /* 0x3f8000003e3e7421 */ /* 0x010fe20000010000 */
[----:B------:R-:W-:Y:S01]  /*7ca0*/  SHF.L.U32 R5, R5, 0x10, RZ ;  /* 0x0000001005057819 */ /* 0x000fe200000006ff */
[----:B------:R1:W2:Y:S01]  /*7cb0*/  MUFU.RCP R91, R55 ;  /* 0x00000037005b7308 */ /* 0x0002a20000001000 */
[----:B------:R-:W-:Y:S01]  /*7cc0*/  SHF.L.U32 R44, R44, 0x10, RZ ;  /* 0x000000102c2c7819 */ /* 0x000fe200000006ff */
[----:B------:R-:W-:Y:S01]  /*7cd0*/  FMUL.FTZ R70, R48, -1.4426950216293334961 ;  /* 0xbfb8aa3b30467820 */ /* 0x000fe20000410000 */
[----:B------:R-:W-:Y:S01]  /*7ce0*/  FMUL.FTZ R74, R7, -1.4426950216293334961 ;  /* 0xbfb8aa3b074a7820 */ /* 0x000fe20000410000 */
[----:B------:R-:W-:Y:S01]  /*7cf0*/  SHF.L.U32 R50, R50, 0x10, RZ ;  /* 0x0000001032327819 */ /* 0x000fe200000006ff */
[----:B------:R-:W-:Y:S01]  /*7d00*/  FMUL.FTZ R78, R47, -1.4426950216293334961 ;  /* 0xbfb8aa3b2f4e7820 */ /* 0x000fe20000410000 */
[----:B------:R-:W-:Y:S01]  /*7d10*/  FMUL.FTZ R82, R5, -1.4426950216293334961 ;  /* 0xbfb8aa3b05527820 */ /* 0x000fe20000410000 */
[----:B------:R-:W-:Y:S01]  /*7d20*/  FMUL.FTZ R90, R4, -1.4426950216293334961 ;  /* 0xbfb8aa3b045a7820 */ /* 0x000fe20000410000 */
[----:B------:R-:W3:Y:S01]  /*7d30*/  MUFU.EX2 R72, R72 ;  /* 0x0000004800487308 */ /* 0x000ee20000000800 */
[----:B------:R-:W-:-:S03]  /*7d40*/  FMUL.FTZ R76, R44, -1.4426950216293334961 ;  /* 0xbfb8aa3b2c4c7820 */ /* 0x000fc60000410000 */
[----:B------:R-:W1:Y:S04]  /*7d50*/  MUFU.EX2 R53, R53 ;  /* 0x0000003500357308 */ /* 0x000e680000000800 */
[----:B------:R-:W4:Y:S04]  /*7d60*/  MUFU.EX2 R60, R60 ;  /* 0x0000003c003c7308 */ /* 0x000f280000000800 */
[----:B------:R-:W5:Y:S01]  /*7d70*/  MUFU.EX2 R66, R66 ;  /* 0x0000004200427308 */ /* 0x000f620000000800 */
[----:B------:R-:W-:-:S03]  /*7d80*/  FMUL.FTZ R80, R50, -1.4426950216293334961 ;  /* 0xbfb8aa3b32507820 */ /* 0x000fc60000410000 */
[----:B------:R-:W2:Y:S04]  /*7d90*/  MUFU.EX2 R68, R68 ;  /* 0x0000004400447308 */ /* 0x000ea80000000800 */
[----:B------:R-:W2:Y:S01]  /*7da0*/  MUFU.RCP R62, R62 ;  /* 0x0000003e003e7308 */ /* 0x000ea20000001000 */
[----:B0-----:R-:W-:-:S07]  /*7db0*/  FADD.FTZ R58, R58, 1 ;  /* 0x3f8000003a3a7421 */ /* 0x001fce0000010000 */
[----:B------:R-:W0:Y:S04]  /*7dc0*/  MUFU.EX2 R70, R70 ;  /* 0x0000004600467308 */ /* 0x000e280000000800 */
[----:B------:R-:W0:Y:S04]  /*7dd0*/  MUFU.EX2 R74, R74 ;  /* 0x0000004a004a7308 */ /* 0x000e280000000800 */
[----:B------:R-:W0:Y:S04]  /*7de0*/  MUFU.EX2 R78, R78 ;  /* 0x0000004e004e7308 */ /* 0x000e280000000800 */
[----:B------:R-:W0:Y:S04]  /*7df0*/  MUFU.EX2 R82, R82 ;  /* 0x0000005200527308 */ /* 0x000e280000000800 */
[----:B------:R-:W0:Y:S01]  /*7e00*/  MUFU.EX2 R90, R90 ;  /* 0x0000005a005a7308 */ /* 0x000e220000000800 */
[----:B------:R-:W-:-:S03]  /*7e10*/  FADD.FTZ R64, R64, 1 ;  /* 0x3f80000040407421 */ /* 0x000fc60000010000 */
[----:B------:R-:W0:Y:S01]  /*7e20*/  MUFU.EX2 R76, R76 ;  /* 0x0000004c004c7308 */ /* 0x000e220000000800 */
[----:B---3--:R-:W-:-:S03]  /*7e30*/  FADD.FTZ R72, R72, 1 ;  /* 0x3f80000048487421 */ /* 0x008fc60000010000 */
[----:B------:R-:W3:Y:S01]  /*7e40*/  MUFU.EX2 R80, R80 ;  /* 0x0000005000507308 */ /* 0x000ee20000000800 */
[----:B-1----:R-:W-:Y:S01]  /*7e50*/  FADD.FTZ R55, R53, 1 ;  /* 0x3f80000035377421 */ /* 0x002fe20000010000 */
[----:B----4-:R-:W-:Y:S01]  /*7e60*/  FADD.FTZ R60, R60, 1 ;  /* 0x3f8000003c3c7421 */ /* 0x010fe20000010000 */
[----:B-----5:R-:W-:Y:S01]  /*7e70*/  FADD.FTZ R66, R66, 1 ;  /* 0x3f80000042427421 */ /* 0x020fe20000010000 */
[----:B------:R-:W1:Y:S01]  /*7e80*/  MUFU.RCP R93, R58 ;  /* 0x0000003a005d7308 */ /* 0x000e620000001000 */
[----:B--2---:R-:W-:Y:S01]  /*7e90*/  FMUL.FTZ R53, R54, R91 ;  /* 0x0000005b36357220 */ /* 0x004fe20000410000 */
[----:B------:R-:W-:Y:S01]  /*7ea0*/  FADD.FTZ R68, R68, 1 ;  /* 0x3f80000044447421 */ /* 0x000fe20000010000 */
[----:B0-----:R-:W-:Y:S01]  /*7eb0*/  FADD.FTZ R70, R70, 1 ;  /* 0x3f80000046467421 */ /* 0x001fe20000010000 */
[----:B------:R-:W-:Y:S01]  /*7ec0*/  FADD.FTZ R74, R74, 1 ;  /* 0x3f8000004a4a7421 */ /* 0x000fe20000010000 */
[----:B------:R-:W-:-:S03]  /*7ed0*/  FMUL.FTZ R53, R53, R34 ;  /* 0x0000002235357220 */ /* 0x000fc60000410000 */
[----:B------:R-:W0:Y:S01]  /*7ee0*/  MUFU.RCP R111, R64 ;  /* 0x00000040006f7308 */ /* 0x000e220000001000 */
[----:B------:R-:W-:Y:S01]  /*7ef0*/  FMUL.FTZ R34, R49, R62 ;  /* 0x0000003e31227220 */ /* 0x000fe20000410000 */
[----:B------:R-:W-:Y:S01]  /*7f00*/  FADD.FTZ R78, R78, 1 ;  /* 0x3f8000004e4e7421 */ /* 0x000fe20000010000 */
[----:B------:R-:W-:Y:S01]  /*7f10*/  FADD.FTZ R82, R82, 1 ;  /* 0x3f80000052527421 */ /* 0x000fe20000010000 */
[----:B------:R-:W-:-:S04]  /*7f20*/  FADD.FTZ R90, R90, 1 ;  /* 0x3f8000005a5a7421 */ /* 0x000fc80000010000 */
[----:B------:R-:W2:Y:S01]  /*7f30*/  MUFU.RCP R109, R60 ;  /* 0x0000003c006d7308 */ /* 0x000ea20000001000 */
[----:B------:R-:W-:Y:S01]  /*7f40*/  FADD.FTZ R76, R76, 1 ;  /* 0x3f8000004c4c7421 */ /* 0x000fe20000010000 */
[----:B------:R-:W-:Y:S01]  /*7f50*/  FMUL.FTZ R34, R34, R31 ;  /* 0x0000001f22227220 */ /* 0x000fe20000410000 */
[----:B---3--:R-:W-:-:S05]  /*7f60*/  FADD.FTZ R80, R80, 1 ;  /* 0x3f80000050507421 */ /* 0x008fca0000010000 */
[----:B------:R-:W3:Y:S08]  /*7f70*/  MUFU.RCP R72, R72 ;  /* 0x0000004800487308 */ /* 0x000ef00000001000 */
[----:B------:R-:W4:Y:S08]  /*7f80*/  MUFU.RCP R66, R66 ;  /* 0x0000004200427308 */ /* 0x000f300000001000 */
[----:B------:R-:W5:Y:S08]  /*7f90*/  MUFU.RCP R68, R68 ;  /* 0x0000004400447308 */ /* 0x000f700000001000 */
[----:B------:R-:W5:Y:S01]  /*7fa0*/  MUFU.RCP R113, R70 ;  /* 0x0000004600717308 */ /* 0x000f620000001000 */
[----:B-1----:R-:W-:-:S07]  /*7fb0*/  FMUL.FTZ R56, R56, R93 ;  /* 0x0000005d38387220 */ /* 0x002fce0000410000 */
[----:B------:R-:W1:Y:S08]  /*7fc0*/  MUFU.RCP R74, R74 ;  /* 0x0000004a004a7308 */ /* 0x000e700000001000 */
[----:B------:R-:W1:Y:S01]  /*7fd0*/  MUFU.RCP R31, R90 ;  /* 0x0000005a001f7308 */ /* 0x000e620000001000 */
[----:B0-----:R-:W-:-:S07]  /*7fe0*/  FMUL.FTZ R49, R52, R111 ;  /* 0x0000006f34317220 */ /* 0x001fce0000410000 */
[----:B------:R-:W0:Y:S08]  /*7ff0*/  MUFU.RCP R115, R76 ;  /* 0x0000004c00737308 */ /* 0x000e300000001000 */
[----:B------:R-:W0:Y:S08]  /*8000*/  MUFU.RCP R78, R78 ;  /* 0x0000004e004e7308 */ /* 0x000e300000001000 */
[----:B------:R-:W0:Y:S01]  /*8010*/  MUFU.RCP R82, R82 ;  /* 0x0000005200527308 */ /* 0x000e220000001000 */
[----:B------:R-:W-:-:S07]  /*8020*/  FMUL.FTZ R56, R56, R33 ;  /* 0x0000002138387220 */ /* 0x000fce0000410000 */
[----:B------:R-:W0:Y:S08]  /*8030*/  MUFU.RCP R117, R80 ;  /* 0x0000005000757308 */ /* 0x000e300000001000 */
[----:B------:R-:W0:Y:S01]  /*8040*/  MUFU.RCP R55, R55 ;  /* 0x0000003700377308 */ /* 0x000e220000001000 */
[----:B--2---:R-:W-:Y:S01]  /*8050*/  FMUL.FTZ R33, R46, R109 ;  /* 0x0000006d2e217220 */ /* 0x004fe20000410000 */
[----:B------:R-:W-:Y:S01]  /*8060*/  FMUL.FTZ R49, R49, R30 ;  /* 0x0000001e31317220 */ /* 0x000fe20000410000 */
[----:B---3--:R-:W-:Y:S01]  /*8070*/  FMUL.FTZ R51, R51, R72 ;  /* 0x0000004833337220 */ /* 0x008fe20000410000 */
[----:B----4-:R-:W-:Y:S01]  /*8080*/  FMUL.FTZ R30, R35, R66 ;  /* 0x00000042231e7220 */ /* 0x010fe20000410000 */
[----:B-----5:R-:W-:Y:S01]  /*8090*/  FMUL.FTZ R45, R45, R68 ;  /* 0x000000442d2d7220 */ /* 0x020fe20000410000 */
[----:B------:R-:W-:Y:S01]  /*80a0*/  FMUL.FTZ R33, R33, R32 ;  /* 0x0000002021217220 */ /* 0x000fe20000410000 */
[----:B------:R-:W-:Y:S01]  /*80b0*/  FMUL.FTZ R48, R48, R113 ;  /* 0x0000007130307220 */ /* 0x000fe20000410000 */
[----:B------:R-:W-:Y:S01]  /*80c0*/  FMUL.FTZ R51, R51, R26 ;  /* 0x0000001a33337220 */ /* 0x000fe20000410000 */
[----:B------:R-:W-:Y:S01]  /*80d0*/  FMUL.FTZ R30, R30, R29 ;  /* 0x0000001d1e1e7220 */ /* 0x000fe20000410000 */
[----:B------:R-:W-:Y:S01]  /*80e0*/  BAR.SYNC.DEFER_BLOCKING 0x0 ;  /* 0x0000000000007b1d */ /* 0x000fe20000010000 */
[----:B-1----:R-:W-:Y:S01]  /*80f0*/  FMUL.FTZ R26, R7, R74 ;  /* 0x0000004a071a7220 */ /* 0x002fe20000410000 */
[----:B------:R-:W-:Y:S01]  /*8100*/  FMUL.FTZ R4, R4, R31 ;  /* 0x0000001f04047220 */ /* 0x000fe20000410000 */
[----:B------:R-:W-:Y:S01]  /*8110*/  FMUL.FTZ R45, R45, R28 ;  /* 0x0000001c2d2d7220 */ /* 0x000fe20000410000 */
[----:B------:R-:W-:Y:S01]  /*8120*/  F2FP.BF16.F32.PACK_AB R53, R56, R53 ;  /* 0x000000353835723e */ /* 0x000fe200000010ff */
[----:B------:R-:W-:Y:S01]  /*8130*/  FMUL.FTZ R48, R48, R27 ;  /* 0x0000001b30307220 */ /* 0x000fe20000410000 */
[----:B0-----:R-:W-:Y:S01]  /*8140*/  FMUL.FTZ R7, R44, R115 ;  /* 0x000000732c077220 */ /* 0x001fe20000410000 */
[----:B------:R-:W-:Y:S01]  /*8150*/  FMUL.FTZ R28, R47, R78 ;  /* 0x0000004e2f1c7220 */ /* 0x000fe20000410000 */
[----:B------:R-:W-:Y:S01]  /*8160*/  FMUL.FTZ R5, R5, R82 ;  /* 0x0000005205057220 */ /* 0x000fe20000410000 */
[----:B------:R-:W-:Y:S01]  /*8170*/  F2FP.BF16.F32.PACK_AB R33, R34, R33 ;  /* 0x000000212221723e */ /* 0x000fe200000010ff */
[----:B------:R-:W-:Y:S01]  /*8180*/  FMUL.FTZ R27, R50, R117 ;  /* 0x00000075321b7220 */ /* 0x000fe20000410000 */
[----:B------:R-:W-:Y:S01]  /*8190*/  FMUL.FTZ R26, R26, R25 ;  /* 0x000000191a1a7220 */ /* 0x000fe20000410000 */
[----:B------:R-:W-:Y:S01]  /*81a0*/  FMUL.FTZ R6, R6, R55 ;  /* 0x0000003706067220 */ /* 0x000fe20000410000 */
[----:B------:R-:W-:Y:S01]  /*81b0*/  FMUL.FTZ R4, R4, R19 ;  /* 0x0000001304047220 */ /* 0x000fe20000410000 */
[----:B------:R-:W-:Y:S01]  /*81c0*/  PRMT R19, R53, 0x7632, R19 ;  /* 0x0000763235137816 */ /* 0x000fe20000000013 */
[----:B------:R-:W-:Y:S01]  /*81d0*/  FMUL.FTZ R7, R7, R24 ;  /* 0x0000001807077220 */ /* 0x000fe20000410000 */
[----:B------:R-:W-:Y:S01]  /*81e0*/  F2FP.BF16.F32.PACK_AB R30, R30, R49 ;  /* 0x000000311e1e723e */ /* 0x000fe200000010ff */
[----:B------:R-:W-:Y:S01]  /*81f0*/  FMUL.FTZ R28, R28, R23 ;  /* 0x000000171c1c7220 */ /* 0x000fe20000410000 */
[----:B------:R-:W-:Y:S01]  /*8200*/  FMUL.FTZ R5, R5, R20 ;  /* 0x0000001405057220 */ /* 0x000fe20000410000 */
[----:B------:R-:W-:Y:S01]  /*8210*/  PRMT R20, R33, 0x7632, R20 ;  /* 0x0000763221147816 */ /* 0x000fe20000000014 */
[----:B------:R-:W-:Y:S01]  /*8220*/  FMUL.FTZ R27, R27, R22 ;  /* 0x000000161b1b7220 */ /* 0x000fe20000410000 */
[----:B------:R-:W-:Y:S01]  /*8230*/  F2FP.BF16.F32.PACK_AB R45, R48, R45 ;  /* 0x0000002d302d723e */ /* 0x000fe200000010ff */
[----:B------:R-:W-:Y:S01]  /*8240*/  FMUL.FTZ R6, R6, R21 ;  /* 0x0000001506067220 */ /* 0x000fe20000410000 */
[----:B------:R-:W-:Y:S01]  /*8250*/  PRMT R21, R30, 0x7632, R21 ;  /* 0x000076321e157816 */ /* 0x000fe20000000015 */
[----:B------:R-:W-:Y:S01]  /*8260*/  STS.U16 [R83], R53 ;  /* 0x0000003553007388 */ /* 0x000fe20000000400 */
[----:B------:R-:W-:-:S02]  /*8270*/  F2FP.BF16.F32.PACK_AB R26, R26, R51 ;  /* 0x000000331a1a723e */ /* 0x000fc400000010ff */
[----:B------:R-:W-:Y:S01]  /*8280*/  PRMT R22, R45, 0x7632, R22 ;  /* 0x000076322d167816 */ /* 0x000fe20000000016 */
[----:B------:R0:W-:Y:S01]  /*8290*/  STS.U16 [R81+0x2], R19 ;  /* 0x0000021351007388 */ /* 0x0001e20000000400 */
[----:B------:R-:W-:-:S03]  /*82a0*/  F2FP.BF16.F32.PACK_AB R7, R28, R7 ;  /* 0x000000071c07723e */ /* 0x000fc600000010ff */
[----:B------:R-:W-:Y:S01]  /*82b0*/  STS.U16 [R79+0x4], R33 ;  /* 0x000004214f007388 */ /* 0x000fe20000000400 */
[----:B------:R-:W-:-:S03]  /*82c0*/  F2FP.BF16.F32.PACK_AB R6, R6, R27 ;  /* 0x0000001b0606723e */ /* 0x000fc600000010ff */
[----:B------:R1:W-:Y:S01]  /*82d0*/  STS.U16 [R77+0x6], R20 ;  /* 0x000006144d007388 */ /* 0x0003e20000000400 */
[----:B------:R-:W-:Y:S02]  /*82e0*/  F2FP.BF16.F32.PACK_AB R4, R4, R5 ;  /* 0x000000050404723e */ /* 0x000fe400000010ff */
[----:B0-----:R-:W-:Y:S01]  /*82f0*/  PRMT R19, R26, 0x7632, R19 ;  /* 0x000076321a137816 */ /* 0x001fe20000000013 */
[----:B------:R-:W-:Y:S01]  /*8300*/  STS.U16 [R75+0x8], R30 ;  /* 0x0000081e4b007388 */ /* 0x000fe20000000400 */
[----:B------:R-:W-:-:S03]  /*8310*/  PRMT R5, R6, 0x7632, R5 ;  /* 0x0000763206057816 */ /* 0x000fc60000000005 */
[----:B------:R-:W-:Y:S01]  /*8320*/  STS.U16 [R73+0xa], R21 ;  /* 0x00000a1549007388 */ /* 0x000fe20000000400 */
[----:B-1----:R-:W-:-:S03]  /*8330*/  PRMT R20, R7, 0x7632, R20 ;  /* 0x0000763207147816 */ /* 0x002fc60000000014 */
[----:B------:R-:W-:Y:S01]  /*8340*/  STS.U16 [R71+0xc], R45 ;  /* 0x00000c2d47007388 */ /* 0x000fe20000000400 */
[----:B------:R-:W-:-:S03]  /*8350*/  PRMT R24, R4, 0x7632, R24 ;  /* 0x0000763204187816 */ /* 0x000fc60000000018 */
[----:B------:R0:W-:Y:S04]  /*8360*/  STS.U16 [R69+0xe], R22 ;  /* 0x00000e1645007388 */ /* 0x0001e80000000400 */
[----:B------:R-:W-:Y:S04]  /*8370*/  STS.U16 [R67+0x10], R26 ;  /* 0x0000101a43007388 */ /* 0x000fe80000000400 */
[----:B------:R-:W-:Y:S01]  /*8380*/  STS.U16 [R65+0x12], R19 ;  /* 0x0000121341007388 */ /* 0x000fe20000000400 */
[----:B0-----:R-:W-:-:S03]  /*8390*/  PRMT R22, R4, 0x7610, R22 ;  /* 0x0000761004167816 */ /* 0x001fc60000000016 */
[----:B------:R-:W-:Y:S01]  /*83a0*/  STS.U16 [R63+0x14], R7 ;  /* 0x000014073f007388 */ /* 0x000fe20000000400 */
[----:B------:R-:W-:-:S03]  /*83b0*/  MOV R4, UR20 ;  /* 0x0000001400047c02 */ /* 0x000fc60008000f00 */
[----:B------:R-:W-:Y:S04]  /*83c0*/  STS.U16 [R61+0x16], R20 ;  /* 0x000016143d007388 */ /* 0x000fe80000000400 */
[----:B------:R-:W-:Y:S04]  /*83d0*/  STS.U16 [R59+0x18], R6 ;  /* 0x000018063b007388 */ /* 0x000fe80000000400 */
[----:B------:R0:W-:Y:S04]  /*83e0*/  STS.U16 [R57+0x1a], R5 ;  /* 0x00001a0539007388 */ /* 0x0001e80000000400 */
[----:B------:R-:W-:Y:S04]  /*83f0*/  STS.U16 [R39+0x1c], R22 ;  /* 0x00001c1627007388 */ /* 0x000fe80000000400 */
[----:B------:R-:W-:Y:S01]  /*8400*/  STS.U16 [R37+0x1e], R24 ;  /* 0x00001e1825007388 */ /* 0x000fe20000000400 */
        /* <DEDUP_REMOVED lines=18> */
[----:B------:R-:W-:Y:S06]  /*8530*/  BAR.SYNC.DEFER_BLOCKING 0x0 ;  /* 0x0000000000007b1d */ /* 0x000fec0000010000 */
[----:B------:R-:W2:Y:S01]  /*8540*/  LDS R33, [UR21+0x1080] ;  /* 0x00108015ff217984 */ /* 0x000ea20008000800 */
[----:B------:R-:W-:-:S04]  /*8550*/  UIMAD UR9, UR31, UR13, UR9 ;  /* 0x0000000d1f0972a4 */ /* 0x000fc8000f8e0209 */
[----:B------:R-:W-:-:S04]  /*8560*/  UIMAD.WIDE.U32 UR8, UR30, UR14, UR8 ;  /* 0x0000000e1e0872a5 */ /* 0x000fc8000f8e0008 */
[----:B------:R-:W-:Y:S02]  /*8570*/  UIMAD UR9, UR30, UR15, UR9 ;  /* 0x0000000f1e0972a4 */ /* 0x000fe4000f8e0209 */
[----:B0-----:R-:W-:-:S04]  /*8580*/  IADD3 R5, P0, PT, R13, UR8, RZ ;  /* 0x000000080d057c10 */ /* 0x001fc8000ff1e0ff */
[----:B------:R-:W-:Y:S01]  /*8590*/  IADD3.X R6, PT, PT, RZ, UR9, RZ, P0, !PT ;  /* 0x00000009ff067c10 */ /* 0x000fe200087fe4ff */
[----:B------:R-:W0:Y:S01]  /*85a0*/  LDCU UR8, c[0x0][0x394] ;  /* 0x00007280ff0877ac */ /* 0x000e220008000800 */
[----:B-1----:R-:W-:-:S04]  /*85b0*/  LEA R4, P3, R5, UR10, 0x1 ;  /* 0x0000000a05047c11 */ /* 0x002fc8000f8608ff */
[----:B------:R-:W-:Y:S02]  /*85c0*/  LEA.HI.X R5, R5, UR11, R6, 0x1, P3 ;  /* 0x0000000b05057c11 */ /* 0x000fe400098f0c06 */
[-C--:B--2---:R-:W-:Y:S02]  /*85d0*/  ISETP.GE.AND P2, PT, R13, R33.reuse, PT ;  /* 0x000000210d00720c */ /* 0x084fe40003f46270 */
[-C--:B------:R-:W-:Y:S02]  /*85e0*/  ISETP.GE.AND P1, PT, R12, R33.reuse, PT ;  /* 0x000000210c00720c */ /* 0x080fe40003f26270 */
[-C--:B------:R-:W-:Y:S02]  /*85f0*/  ISETP.GE.AND P0, PT, R8, R33.reuse, PT ;  /* 0x000000210800720c */ /* 0x080fe40003f06270 */
[-C--:B------:R-:W-:Y:S02]  /*8600*/  ISETP.GE.AND P4, PT, R11, R33.reuse, PT ;  /* 0x000000210b00720c */ /* 0x080fe40003f86270 */
[----:B------:R-:W-:-:S02]  /*8610*/  ISETP.GE.AND P6, PT, R10, R33, PT ;  /* 0x000000210a00720c */ /* 0x000fc40003fc6270 */
[-C--:B------:R-:W-:Y:S02]  /*8620*/  ISETP.GE.AND P5, PT, R36, R33.reuse, PT ;  /* 0x000000212400720c */ /* 0x080fe40003fa6270 */
[-C--:B------:R-:W-:Y:S01]  /*8630*/  ISETP.GE.AND P3, PT, R18, R33.reuse, PT ;  /* 0x000000211200720c */ /* 0x080fe20003f66270 */
[----:B------:R1:W-:Y:S01]  /*8640*/  @!P2 STG.E.U16 desc[UR28][R4.64], R103 ;  /* 0x000000670400a986 */ /* 0x0003e2000c10151c */
        /* <DEDUP_REMOVED lines=17> */
[----:B------:R1:W-:Y:S04]  /*8760*/  @!P0 STG.E.U16 desc[UR28][R4.64+0x240], R25 ;  /* 0x0002401904008986 */ /* 0x0003e8000c10151c */
[----:B------:R1:W-:Y:S04]  /*8770*/  @!P4 STG.E.U16 desc[UR28][R4.64+0x280], R89 ;  /* 0x000280590400c986 */ /* 0x0003e8000c10151c */
[----:B------:R1:W-:Y:S04]  /*8780*/  @!P6 STG.E.U16 desc[UR28][R4.64+0x2c0], R27 ;  /* 0x0002c01b0400e986 */ /* 0x0003e8000c10151c */
[----:B------:R1:W-:Y:S04]  /*8790*/  @!P5 STG.E.U16 desc[UR28][R4.64+0x300], R87 ;  /* 0x000300570400d986 */ /* 0x0003e8000c10151c */
[----:B------:R1:W-:Y:S04]  /*87a0*/  @!P3 STG.E.U16 desc[UR28][R4.64+0x340], R29 ;  /* 0x0003401d0400b986 */ /* 0x0003e8000c10151c */
[----:B------:R1:W-:Y:S04]  /*87b0*/  @!P2 STG.E.U16 desc[UR28][R4.64+0x380], R85 ;  /* 0x000380550400a986 */ /* 0x0003e8000c10151c */
[----:B------:R1:W-:Y:S01]  /*87c0*/  @!P1 STG.E.U16 desc[UR28][R4.64+0x3c0], R31 ;  /* 0x0003c01f04009986 */ /* 0x0003e2000c10151c */
[----:B------:R-:W-:-:S02]  /*87d0*/  UIADD3 UR17, UP0, UPT, UR17, 0x1000, URZ ;  /* 0x0000100011117890 */ /* 0x000fc4000ff1e0ff */
[----:B------:R-:W-:Y:S02]  /*87e0*/  UIADD3 UR6, UPT, UPT, UR6, 0x1, URZ ;  /* 0x0000000106067890 */ /* 0x000fe4000fffe0ff */
[----:B------:R-:W-:Y:S02]  /*87f0*/  UIADD3.X UR7, UPT, UPT, URZ, UR7, URZ, UP0, !UPT ;  /* 0x00000007ff077290 */ /* 0x000fe400087fe4ff */
[----:B0-----:R-:W-:Y:S02]  /*8800*/  UISETP.GE.AND UP0, UPT, UR6, UR8, UPT ;  /* 0x000000080600728c */ /* 0x001fe4000bf06270 */
[----:B------:R-:W-:-:S04]  /*8810*/  UIADD3 UR18, UP1, UPT, UR18, 0x1000, URZ ;  /* 0x0000100012127890 */ /* 0x000fc8000ff3e0ff */
[----:B------:R-:W-:-:S03]  /*8820*/  UIADD3.X UR16, UPT, UPT, URZ, UR16, URZ, UP1, !UPT ;  /* 0x00000010ff107290 */ /* 0x000fc60008ffe4ff */
[----:B-1----:R-:W-:Y:S09]  /*8830*/  BRA.U !UP0, `(.L_x_80) ;  /* 0xffffff7908d07547 */ /* 0x002ff2000b83ffff */
[----:B------:R-:W-:Y:S05]  /*8840*/  EXIT ;  /* 0x000000000000794d */ /* 0x000fea0003800000 */
.L_x_81:
        /* <DEDUP_REMOVED lines=11> */
.L_x_4999:


//--------------------- .text._Z25selective_scan_fwd_kernelI32Selective_Scan_fwd_kernel_traitsILi128ELi16ELi1ELb0ELb0ELb1ELb0EN3c108BFloat16ENS1_7complexIfEEEEv13SSMParamsBase --------------------------
	.section	.text._Z25selective_scan_fwd_kernelI32Selective_Scan_fwd_kernel_traitsILi128ELi16ELi1ELb0ELb0ELb1ELb0EN3c108BFloat16ENS1_7complexIfEEEEv13SSMParamsBase,"ax",@progbits
	.align	128
        .global         _Z25selective_scan_fwd_kernelI32Selective_Scan_fwd_kernel_traitsILi128ELi16ELi1ELb0ELb0ELb1ELb0EN3c108BFloat16ENS1_7complexIfEEEEv13SSMParamsBase
        .type           _Z25selective_scan_fwd_kernelI32Selective_Scan_fwd_kernel_traitsILi128ELi16ELi1ELb0ELb0ELb1ELb0EN3c108BFloat16ENS1_7complexIfEEEEv13SSMParamsBase,@function
        .size           _Z25selective_scan_fwd_kernelI32Selective_Scan_fwd_kernel_traitsILi128ELi16ELi1ELb0ELb0ELb1ELb0EN3c108BFloat16ENS1_7complexIfEEEEv13SSMParamsBase,(.L_x_5000 - _Z25selective_scan_fwd_kernelI32Selective_Scan_fwd_kernel_traitsILi128ELi16ELi1ELb0ELb0ELb1ELb0EN3c108BFloat16ENS1_7complexIfEEEEv13SSMParamsBase)
        .other          _Z25selective_scan_fwd_kernelI32Selective_Scan_fwd_kernel_traitsILi128ELi16ELi1ELb0ELb0ELb1ELb0EN3c108BFloat16ENS1_7complexIfEEEEv13SSMParamsBase,@"STO_CUDA_ENTRY STV_DEFAULT"
_Z25selective_scan_fwd_kernelI32Selective_Scan_fwd_kernel_traitsILi128ELi16ELi1ELb0ELb0ELb1ELb0EN3c108BFloat16ENS1_7complexIfEEEEv13SSMParamsBase:
.text._Z25selective_scan_fwd_kernelI32Selective_Scan_fwd_kernel_traitsILi128ELi16ELi1ELb0ELb0ELb1ELb0EN3c108BFloat16ENS1_7complexIfEEEEv13SSMParamsBase:
[----:B------:R-:W0:Y:S01]  /*0000*/  LDC R1, c[0x0][0x37c] ;  /* 0x0000df00ff017b82 */ /* 0x000e220000000800 */
[----:B------:R-:W1:Y:S07]  /*0010*/  LDCU UR31, c[0x0][0x398] ;  /* 0x00007300ff1f77ac */ /* 0x000e6e0008000800 */
[----:B------:R-:W2:Y:S01]  /*0020*/  S2UR UR20, SR_CTAID.Y ;  /* 0x00000000001479c3 */ /* 0x000ea20000002600 */
[----:B0-----:R-:W-:Y:S01]  /*0030*/  IADD3 R1, PT, PT, R1, -0x58, RZ ;  /* 0xffffffa801017810 */ /* 0x001fe20007ffe0ff */
[----:B------:R-:W0:Y:S01]  /*0040*/  LDCU.128 UR8, c[0x0][0x450] ;  /* 0x00008a00ff0877ac */ /* 0x000e220008000c00 */
[----:B------:R-:W3:Y:S01]  /*0050*/  LDCU.64 UR4, c[0x0][0x470] ;  /* 0x00008e00ff0477ac */ /* 0x000ee20008000a00 */
[----:B------:R-:W4:Y:S01]  /*0060*/  LDCU.64 UR22, c[0x0][0x358] ;  /* 0x00006b00ff1677ac */ /* 0x000f220008000a00 */
[----:B------:R-:W4:Y:S03]  /*0070*/  S2R R6, SR_CTAID.Y ;  /* 0x0000000000067919 */ /* 0x000f260000002600 */
[----:B------:R-:W4:Y:S01]  /*0080*/  S2UR UR24, SR_CTAID.X ;  /* 0x00000000001879c3 */ /* 0x000f220000002500 */
[----:B------:R-:W4:Y:S01]  /*0090*/  LDCU.128 UR16, c[0x0][0x3f0] ;  /* 0x00007e00ff1077ac */ /* 0x000f220008000c00 */
[----:B-1----:R-:W-:Y:S01]  /*00a0*/  MOV R0, UR31 ;  /* 0x0000001f00007c02 */ /* 0x002fe20008000f00 */
[----:B------:R-:W1:Y:S03]  /*00b0*/  LDCU UR30, c[0x0][0x394] ;  /* 0x00007280ff1e77ac */ /* 0x000e660008000800 */
[----:B------:R-:W-:Y:S01]  /*00c0*/  IABS R0, R0 ;  /* 0x0000000000007213 */ /* 0x000fe20000000000 */
[----:B0-----:R-:W-:-:S03]  /*00d0*/  UISETP.NE.U32.AND UP0, UPT, UR10, URZ, UPT ;  /* 0x000000ff0a00728c */ /* 0x001fc6000bf05070 */
[----:B------:R-:W-:Y:S01]  /*00e0*/  R2UR UR28, R0 ;  /* 0x00000000001c72ca */ /* 0x000fe200000e0000 */
[----:B---3--:R-:W-:Y:S02]  /*00f0*/  UISETP.NE.U32.AND UP1, UPT, UR4, URZ, UPT ;  /* 0x000000ff0400728c */ /* 0x008fe4000bf25070 */
[----:B------:R-:W-:Y:S02]  /*0100*/  UISETP.NE.AND.EX UP0, UPT, UR11, URZ, UPT, UP0 ;  /* 0x000000ff0b00728c */ /* 0x000fe4000bf05300 */
[----:B------:R-:W-:Y:S01]  /*0110*/  UISETP.NE.AND.EX UP1, UPT, UR5, URZ, UPT, UP1 ;  /* 0x000000ff0500728c */ /* 0x000fe2000bf25310 */
[----:B------:R-:W0:Y:S03]  /*0120*/  LDCU.128 UR12, c[0x0][0x400] ;  /* 0x00008000ff0c77ac */ /* 0x000e260008000c00 */
[----:B------:R-:W-:Y:S02]  /*0130*/  PLOP3.LUT P0, PT, PT, PT, UP0, 0x80, 0x8 ;  /* 0x000000000008781c */ /* 0x000fe40003f0f008 */
[----:B------:R-:W-:Y:S01]  /*0140*/  PLOP3.LUT P1, PT, PT, PT, UP1, 0x80, 0x8 ;  /* 0x000000000008781c */ /* 0x000fe20003f2f018 */
[----:B------:R-:W3:Y:S01]  /*0150*/  LDCU.64 UR26, c[0x0][0x3d0] ;  /* 0x00007a00ff1a77ac */ /* 0x000ee20008000a00 */
[----:B------:R-:W1:Y:S01]  /*0160*/  I2F.RP R0, UR28 ;  /* 0x0000001c00007d06 */ /* 0x000e620008209400 */
[----:B--2---:R-:W-:-:S02]  /*0170*/  @UP0 ULEA UR10, UP2, UR20, UR10, 0x2 ;  /* 0x0000000a140a0291 */ /* 0x004fc4000f8410ff */
[----:B------:R-:W-:Y:S02]  /*0180*/  @UP1 ULEA UR4, UP3, UR20, UR4, 0x2 ;  /* 0x0000000414041291 */ /* 0x000fe4000f8610ff */
[----:B------:R-:W-:Y:S02]  /*0190*/  @UP0 ULEA.HI.X UR11, UR20, UR11, URZ, 0x2, UP2 ;  /* 0x0000000b140b0291 */ /* 0x000fe400090f14ff */
[----:B------:R-:W-:Y:S01]  /*01a0*/  MOV R2, UR10 ;  /* 0x0000000a00027c02 */ /* 0x000fe20008000f00 */
[----:B------:R-:W-:-:S03]  /*01b0*/  @UP1 ULEA.HI.X UR5, UR20, UR5, URZ, 0x2, UP3 ;  /* 0x0000000514051291 */ /* 0x000fc600098f14ff */
[----:B------:R-:W-:Y:S01]  /*01c0*/  MOV R3, UR11 ;  /* 0x0000000b00037c02 */ /* 0x000fe20008000f00 */
[----:B-1----:R-:W1:Y:S05]  /*01d0*/  MUFU.RCP R0, R0 ;  /* 0x0000000000007308 */ /* 0x002e6a0000001000 */
[----:B----4-:R1:W5:Y:S01]  /*01e0*/  @P0 LDG.E R3, desc[UR22][R2.64] ;  /* 0x0000001602030981 */ /* 0x010362000c1e1900 */
[----:B------:R-:W-:Y:S02]  /*01f0*/  MOV R5, UR5 ;  /* 0x0000000500057c02 */ /* 0x000fe40008000f00 */
[----:B------:R-:W-:-:S06]  /*0200*/  MOV R4, UR4 ;  /* 0x0000000400047c02 */ /* 0x000fcc0008000f00 */
[----:B------:R2:W5:Y:S01]  /*0210*/  @P1 LDG.E R4, desc[UR22][R4.64] ;  /* 0x0000001604041981 */ /* 0x000562000c1e1900 */
[----:B------:R-:W-:Y:S01]  /*0220*/  UMOV UR4, URZ ;  /* 0x000000ff00047c82 */ /* 0x000fe20008000000 */
[----:B------:R-:W-:Y:S02]  /*0230*/  UISETP.GE.AND UP1, UPT, UR30, 0x1, UPT ;  /* 0x000000011e00788c */ /* 0x000fe4000bf26270 */
[----:B------:R-:W-:Y:S01]  /*0240*/  UISETP.NE.AND UP2, UPT, UR31, URZ, UPT ;  /* 0x000000ff1f00728c */ /* 0x000fe2000bf45270 */
[----:B-1----:R-:W-:-:S03]  /*0250*/  IADD3 R2, PT, PT, R0, 0xffffffe, RZ ;  /* 0x0ffffffe00027810 */ /* 0x002fc60007ffe0ff */
[----:B------:R-:W-:Y:S02]  /*0260*/  PLOP3.LUT P2, PT, PT, PT, UP1, 0x80, 0x8 ;  /* 0x000000000008781c */ /* 0x000fe40003f4f018 */
[----:B--2---:R-:W-:Y:S01]  /*0270*/  IABS R5, R6 ;  /* 0x0000000600057213 */ /* 0x004fe20000000000 */
[----:B------:R-:W1:Y:S03]  /*0280*/  F2I.FTZ.U32.TRUNC.NTZ R2, R2 ;  /* 0x0000000200027305 */ /* 0x000e66000021f000 */
[----:B------:R-:W-:Y:S02]  /*0290*/  R2UR UR25, R5 ;  /* 0x00000000051972ca */ /* 0x000fe400000e0000 */
[----:B-1----:R-:W-:-:S13]  /*02a0*/  R2UR UR5, R2 ;  /* 0x00000000020572ca */ /* 0x002fda00000e0000 */
[----:B------:R-:W-:-:S04]  /*02b0*/  UIADD3 UR6, UPT, UPT, URZ, -UR5, URZ ;  /* 0x80000005ff067290 */ /* 0x000fc8000fffe0ff */
[----:B------:R-:W-:-:S04]  /*02c0*/  UIMAD UR6, UR6, UR28, URZ ;  /* 0x0000001c060672a4 */ /* 0x000fc8000f8e02ff */
[----:B------:R-:W-:Y:S02]  /*02d0*/  UIMAD.WIDE.U32 UR6, UR5, UR6, UR4 ;  /* 0x00000006050672a5 */ /* 0x000fe4000f8e0004 */
[----:B------:R-:W-:Y:S02]  /*02e0*/  UIMAD.WIDE.U32 UR4, UR24, UR16, URZ ;  /* 0x00000010180472a5 */ /* 0x000fe4000f8e00ff */
[----:B------:R-:W-:Y:S02]  /*02f0*/  UIMAD.WIDE.U32 UR6, UR7, UR25, URZ ;  /* 0x00000019070672a5 */ /* 0x000fe4000f8e00ff */
[----:B------:R-:W-:Y:S02]  /*0300*/  UIMAD UR5, UR24, UR17, UR5 ;  /* 0x00000011180572a4 */ /* 0x000fe4000f8e0205 */
[----:B0-----:R-:W-:Y:S02]  /*0310*/  UIMAD.WIDE.U32 UR16, UR24, UR12, URZ ;  /* 0x0000000c181072a5 */ /* 0x001fe4000f8e00ff */
[----:B------:R-:W-:Y:S01]  /*0320*/  UIMAD.WIDE.U32 UR10, UR20, UR18, UR4 ;  /* 0x00000012140a72a5 */ /* 0x000fe2000f8e0004 */
[----:B------:R-:W-:Y:S01]  /*0330*/  UMOV UR21, UR7 ;  /* 0x0000000700157c82 */ /* 0x000fe20008000000 */
[----:B------:R-:W-:-:S02]  /*0340*/  ULOP3.LUT UR12, UR20, UR31, URZ, 0x3c, !UPT ;  /* 0x0000001f140c7292 */ /* 0x000fc4000f8e3cff */
[----:B------:R-:W-:Y:S02]  /*0350*/  UIADD3 UR6, UPT, UPT, -UR21, URZ, URZ ;  /* 0x000000ff15067290 */ /* 0x000fe4000fffe1ff */
[----:B------:R-:W-:Y:S02]  /*0360*/  UIMAD UR13, UR24, UR13, UR17 ;  /* 0x0000000d180d72a4 */ /* 0x000fe4000f8e0211 */
[----:B------:R-:W-:Y:S02]  /*0370*/  UIMAD UR18, UR28, UR6, UR25 ;  /* 0x000000061c1272a4 */ /* 0x000fe4000f8e0219 */
[----:B------:R-:W-:Y:S02]  /*0380*/  UISETP.GE.AND UP3, UPT, UR12, URZ, UPT ;  /* 0x000000ff0c00728c */ /* 0x000fe4000bf66270 */
[----:B------:R-:W-:Y:S01]  /*0390*/  UISETP.GT.U32.AND UP0, UPT, UR28, UR18, UPT ;  /* 0x000000121c00728c */ /* 0x000fe2000bf04070 */
[----:B------:R-:W-:Y:S01]  /*03a0*/  UMOV UR12, UR16 ;  /* 0x00000010000c7c82 */ /* 0x000fe20008000000 */
[----:B------:R-:W-:Y:S01]  /*03b0*/  UIMAD UR19, UR20, UR19, UR11 ;  /* 0x00000013141372a4 */ /* 0x000fe2000f8e020b */
[----:B------:R-:W0:Y:S01]  /*03c0*/  LDCU.128 UR4, c[0x0][0x460] ;  /* 0x00008c00ff0477ac */ /* 0x000e220008000c00 */
[----:B------:R-:W-:-:S07]  /*03d0*/  UIMAD.WIDE.U32 UR12, UR20, UR14, UR12 ;  /* 0x0000000e140c72a5 */ /* 0x000fce000f8e000c */
[----:B------:R-:W-:Y:S02]  /*03e0*/  @!UP0 UIADD3 UR18, UPT, UPT, UR18, -UR28, URZ ;  /* 0x8000001c12128290 */ /* 0x000fe4000fffe0ff */
[----:B------:R-:W-:Y:S02]  /*03f0*/  @!UP0 UIADD3 UR21, UPT, UPT, UR21, 0x1, URZ ;  /* 0x0000000115158890 */ /* 0x000fe4000fffe0ff */
[----:B------:R-:W-:Y:S01]  /*0400*/  UISETP.GE.U32.AND UP1, UPT, UR18, UR28, UPT ;  /* 0x0000001c1200728c */ /* 0x000fe2000bf26070 */
[----:B0--3--:R-:W-:Y:S10]  /*0410*/  @!P2 EXIT ;  /* 0x000000000000a94d */ /* 0x009ff40003800000 */
[----:B------:R-:W0:Y:S01]  /*0420*/  S2R R13, SR_TID.X ;  /* 0x00000000000d7919 */ /* 0x000e220000002100 */
[----:B------:R-:W1:Y:S01]  /*0430*/  LDCU.64 UR28, c[0x0][0x3e8] ;  /* 0x00007d00ff1c77ac */ /* 0x000e620008000a00 */
[----:B------:R-:W-:Y:S01]  /*0440*/  @UP1 UIADD3 UR21, UPT, UPT, UR21, 0x1, URZ ;  /* 0x0000000115151890 */ /* 0x000fe2000fffe0ff */
[----:B------:R-:W2:Y:S03]  /*0450*/  LDCU UR18, c[0x0][0x384] ;  /* 0x00007080ff1277ac */ /* 0x000ea60008000800 */
[----:B------:R-:W-:Y:S02]  /*0460*/  @!UP3 UIADD3 UR21, UPT, UPT, -UR21, URZ, URZ ;  /* 0x000000ff1515b290 */ /* 0x000fe4000fffe1ff */
[----:B------:R-:W-:Y:S02]  /*0470*/  @!UP2 ULOP3.LUT UR21, URZ, UR31, URZ, 0x33, !UPT ;  /* 0x0000001fff15a292 */ /* 0x000fe4000f8e33ff */
[----:B------:R-:W-:-:S02]  /*0480*/  ULEA UR11, UP0, UR10, UR4, 0x1 ;  /* 0x000000040a0b7291 */ /* 0x000fc4000f8008ff */
[----:B------:R-:W-:Y:S02]  /*0490*/  UIMAD UR16, UR20, UR15, UR13 ;  /* 0x0000000f141072a4 */ /* 0x000fe4000f8e020d */
[----:B------:R-:W-:Y:S02]  /*04a0*/  USHF.R.S32.HI UR4, URZ, 0x1f, UR21 ;  /* 0x0000001fff047899 */ /* 0x000fe40008011415 */
[----:B------:R-:W-:Y:S01]  /*04b0*/  UIMAD.WIDE.U32 UR14, UR24, UR26, URZ ;  /* 0x0000001a180e72a5 */ /* 0x000fe2000f8e00ff */
[----:B------:R-:W3:Y:S01]  /*04c0*/  LDCU UR25, c[0x0][0x38c] ;  /* 0x00007180ff1977ac */ /* 0x000ee20008000800 */
[----:B------:R-:W-:Y:S02]  /*04d0*/  ULEA UR13, UP1, UR12, UR6, 0x1 ;  /* 0x000000060c0d7291 */ /* 0x000fe4000f8208ff */
[----:B-1----:R-:W-:Y:S02]  /*04e0*/  UIMAD UR4, UR4, UR28, URZ ;  /* 0x0000001c040472a4 */ /* 0x002fe4000f8e02ff */
[----:B------:R-:W-:Y:S01]  /*04f0*/  UIMAD UR15, UR24, UR27, UR15 ;  /* 0x0000001b180f72a4 */ /* 0x000fe2000f8e020f */
[----:B0-----:R-:W-:Y:S01]  /*0500*/  SHF.L.U32 R0, R13, 0x4, RZ ;  /* 0x000000040d007819 */ /* 0x001fe200000006ff */
[----:B------:R-:W-:-:S02]  /*0510*/  ULEA.HI.X UR17, UR10, UR5, UR19, 0x1, UP0 ;  /* 0x000000050a117291 */ /* 0x000fc400080f0c13 */
[----:B------:R-:W-:Y:S01]  /*0520*/  ULEA.HI.X UR16, UR12, UR7, UR16, 0x1, UP1 ;  /* 0x000000070c107291 */ /* 0x000fe200088f0c10 */
[----:B------:R-:W-:Y:S01]  /*0530*/  UMOV UR5, URZ ;  /* 0x000000ff00057c82 */ /* 0x000fe20008000000 */
[----:B-----5:R-:W-:Y:S01]  /*0540*/  @P1 R2UR UR5, R4 ;  /* 0x00000000040512ca */ /* 0x020fe200000e0000 */
[----:B------:R-:W-:Y:S02]  /*0550*/  UIMAD.WIDE.U32 UR6, UR21, UR28, UR14 ;  /* 0x0000001c150672a5 */ /* 0x000fe4000f8e000e */
[----:B------:R-:W-:Y:S02]  /*0560*/  UIMAD UR21, UR21, UR29, UR4 ;  /* 0x0000001d151572a4 */ /* 0x000fe4000f8e0204 */
[----:B--2---:R-:W-:Y:S01]  /*0570*/  UIMAD UR20, UR24, UR18, UR20 ;  /* 0x00000012181472a4 */ /* 0x004fe2000f8e0214 */
[----:B------:R-:W-:Y:S01]  /*0580*/  UMOV UR4, URZ ;  /* 0x000000ff00047c82 */ /* 0x000fe20008000000 */
[----:B------:R-:W-:Y:S01]  /*0590*/  @P0 R2UR UR4, R3 ;  /* 0x00000000030402ca */ /* 0x000fe200000e0000 */
[----:B------:R-:W-:Y:S01]  /*05a0*/  ULEA UR15, UP0, UR6, UR8, 0x1 ;  /* 0x00000008060f7291 */ /* 0x000fe2000f8008ff */
[----:B------:R-:W-:Y:S01]  /*05b0*/  LOP3.LUT R3, R13, 0x1f, RZ, 0xc0, !PT ;  /* 0x0000001f0d037812 */ /* 0x000fe200078ec0ff */
[----:B------:R-:W-:-:S02]  /*05c0*/  UIADD3 UR7, UPT, UPT, UR7, UR21, URZ ;  /* 0x0000001507077290 */ /* 0x000fc4000fffe0ff */
[----:B------:R-:W-:Y:S01]  /*05d0*/  UIMAD UR10, UR20, UR30, URZ ;  /* 0x0000001e140a72a4 */ /* 0x000fe2000f8e02ff */
[----:B------:R-:W-:Y:S01]  /*05e0*/  LOP3.LUT R5, R3, 0x3e00, R0, 0xf8, !PT ;  /* 0x00003e0003057812 */ /* 0x000fe200078ef800 */
[----:B------:R-:W-:Y:S01]  /*05f0*/  ULEA.HI.X UR20, UR6, UR9, UR7, 0x1, UP0 ;  /* 0x0000000906147291 */ /* 0x000fe200080f0c07 */
[----:B------:R-:W-:Y:S01]  /*0600*/  UMOV UR12, UR13 ;  /* 0x0000000d000c7c82 */ /* 0x000fe20008000000 */
[----:B---3--:R-:W-:Y:S01]  /*0610*/  UIMAD UR10, UR10, UR25, URZ ;  /* 0x000000190a0a72a4 */ /* 0x008fe2000f8e02ff */
[----:B------:R-:W-:Y:S01]  /*0620*/  UMOV UR6, URZ ;  /* 0x000000ff00067c82 */ /* 0x000fe20008000000 */
[----:B------:R-:W-:Y:S01]  /*0630*/  UMOV UR13, UR17 ;  /* 0x00000011000d7c82 */ /* 0x000fe20008000000 */
[----:B------:R-:W-:-:S09]  /*0640*/  UMOV UR14, UR16 ;  /* 0x00000010000e7c82 */ /* 0x000fd20008000000 */
.L_x_121:
[----:B------:R-:W0:Y:S01]  /*0650*/  LDCU UR19, c[0x0][0x388] ;  /* 0x00007100ff1377ac */ /* 0x000e220008000800 */
[----:B------:R-:W-:Y:S01]  /*0660*/  SHF.L.U32 R65, R13, 0x4, RZ ;  /* 0x000000040d417819 */ /* 0x000fe200000006ff */
[----:B--2---:R-:W-:Y:S01]  /*0670*/  IMAD.U32 R3, RZ, RZ, UR13 ;  /* 0x0000000dff037e24 */ /* 0x004fe2000f8e00ff */
[----:B------:R-:W-:Y:S02]  /*0680*/  LOP3.LUT R29, R29, 0xfffffeff, RZ, 0xc0, !PT ;  /* 0xfffffeff1d1d7812 */ /* 0x000fe400078ec0ff */
[----:B------:R-:W-:Y:S02]  /*0690*/  LOP3.LUT R27, R65, 0x3e00, RZ, 0xc0, !PT ;  /* 0x00003e00411b7812 */ /* 0x000fe400078ec0ff */
[----:B------:R-:W-:Y:S02]  /*06a0*/  MOV R2, UR11 ;  /* 0x0000000b00027c02 */ /* 0x000fe40008000f00 */
[----:B------:R-:W-:Y:S02]  /*06b0*/  LOP3.LUT R28, R27, 0x1f, R13, 0xf8, !PT ;  /* 0x0000001f1b1c7812 */ /* 0x000fe400078ef80d */
[----:B------:R-:W-:Y:S01]  /*06c0*/  PRMT R14, RZ, 0x7610, R14 ;  /* 0x00007610ff0e7816 */ /* 0x000fe2000000000e */
[----:B------:R-:W-:Y:S01]  /*06d0*/  IMAD.WIDE.U32 R2, R5, 0x2, R2 ;  /* 0x0000000205027825 */ /* 0x000fe200078e0002 */
[----:B------:R-:W-:-:S02]  /*06e0*/  LOP3.LUT R0, R28, 0x20, RZ, 0xfc, !PT ;  /* 0x000000201c007812 */ /* 0x000fc400078efcff */
[C---:B------:R-:W-:Y:S02]  /*06f0*/  LOP3.LUT R4, R28.reuse, 0x40, RZ, 0xfc, !PT ;  /* 0x000000401c047812 */ /* 0x040fe400078efcff */
[----:B------:R-:W-:Y:S01]  /*0700*/  LOP3.LUT R6, R28, 0x60, RZ, 0xfc, !PT ;  /* 0x000000601c067812 */ /* 0x000fe200078efcff */
[----:B0-----:R-:W-:Y:S01]  /*0710*/  UIMAD UR7, UR6, -0x800, UR19 ;  /* 0xfffff800060778a4 */ /* 0x001fe2000f8e0213 */
[----:B------:R-:W-:Y:S02]  /*0720*/  PRMT R16, RZ, 0x7610, R16 ;  /* 0x00007610ff107816 */ /* 0x000fe40000000010 */
[----:B------:R-:W-:Y:S02]  /*0730*/  PRMT R7, RZ, 0x7610, R7 ;  /* 0x00007610ff077816 */ /* 0x000fe40000000007 */
[----:B------:R-:W-:Y:S02]  /*0740*/  PRMT R12, RZ, 0x7610, R12 ;  /* 0x00007610ff0c7816 */ /* 0x000fe4000000000c */
[----:B------:R-:W-:-:S02]  /*0750*/  ISETP.GE.AND P0, PT, R5, UR7, PT ;  /* 0x0000000705007c0c */ /* 0x000fc4000bf06270 */
[----:B------:R-:W-:Y:S01]  /*0760*/  ISETP.GE.AND P6, PT, R0, UR7, PT ;  /* 0x0000000700007c0c */ /* 0x000fe2000bfc6270 */
[----:B------:R-:W-:Y:S01]  /*0770*/  BAR.SYNC.DEFER_BLOCKING 0x0 ;  /* 0x0000000000007b1d */ /* 0x000fe20000010000 */
[----:B------:R-:W-:Y:S02]  /*0780*/  ISETP.GE.AND P5, PT, R4, UR7, PT ;  /* 0x0000000704007c0c */ /* 0x000fe4000bfa6270 */
[----:B------:R-:W-:Y:S02]  /*0790*/  ISETP.GE.AND P4, PT, R6, UR7, PT ;  /* 0x0000000706007c0c */ /* 0x000fe4000bf86270 */
[C---:B------:R-:W-:Y:S02]  /*07a0*/  LOP3.LUT R0, R28.reuse, 0x80, RZ, 0xfc, !PT ;  /* 0x000000801c007812 */ /* 0x040fe400078efcff */
[----:B------:R-:W-:Y:S02]  /*07b0*/  LOP3.LUT R5, R28, 0xa0, RZ, 0xfc, !PT ;  /* 0x000000a01c057812 */ /* 0x000fe400078efcff */
[----:B------:R-:W-:-:S02]  /*07c0*/  ISETP.GE.AND P3, PT, R0, UR7, PT ;  /* 0x0000000700007c0c */ /* 0x000fc4000bf66270 */
[----:B------:R-:W-:Y:S02]  /*07d0*/  @P0 LOP3.LUT R29, R29, 0x100, RZ, 0xfc, !PT ;  /* 0x000001001d1d0812 */ /* 0x000fe400078efcff */
[----:B------:R-:W-:Y:S02]  /*07e0*/  LEA R4, P0, R28, UR12, 0x1 ;  /* 0x0000000c1c047c11 */ /* 0x000fe4000f8008ff */
[----:B------:R-:W-:Y:S02]  /*07f0*/  LOP3.LUT R29, R29, 0xffffff7f, RZ, 0xc0, !PT ;  /* 0xffffff7f1d1d7812 */ /* 0x000fe400078ec0ff */
[----:B------:R-:W-:Y:S02]  /*0800*/  ISETP.GE.AND P2, PT, R5, UR7, PT ;  /* 0x0000000705007c0c */ /* 0x000fe4000bf46270 */
[----:B------:R-:W-:Y:S02]  /*0810*/  @P6 LOP3.LUT R29, R29, 0x80, RZ, 0xfc, !PT ;  /* 0x000000801d1d6812 */ /* 0x000fe400078efcff */
[----:B------:R-:W-:-:S02]  /*0820*/  IADD3.X R5, PT, PT, RZ, UR14, RZ, P0, !PT ;  /* 0x0000000eff057c10 */ /* 0x000fc400087fe4ff */
[----:B------:R-:W-:Y:S01]  /*0830*/  LOP3.LUT R29, R29, 0xffffffbf, RZ, 0xc0, !PT ;  /* 0xffffffbf1d1d7812 */ /* 0x000fe200078ec0ff */
[----:B------:R-:W2:Y:S01]  /*0840*/  @!P6 LDG.E.U16 R7, desc[UR22][R2.64+0x40] ;  /* 0x000040160207e981 */ /* 0x000ea2000c1e1500 */
[----:B------:R-:W-:Y:S02]  /*0850*/  LOP3.LUT R6, R28, 0xc0, RZ, 0xfc, !PT ;  /* 0x000000c01c067812 */ /* 0x000fe400078efcff */
[----:B------:R-:W-:Y:S02]  /*0860*/  @P5 LOP3.LUT R29, R29, 0x40, RZ, 0xfc, !PT ;  /* 0x000000401d1d5812 */ /* 0x000fe400078efcff */
[----:B------:R-:W-:Y:S02]  /*0870*/  ISETP.GE.AND P1, PT, R6, UR7, PT ;  /* 0x0000000706007c0c */ /* 0x000fe4000bf26270 */
[----:B------:R-:W-:Y:S02]  /*0880*/  LOP3.LUT R29, R29, 0xffffffdf, RZ, 0xc0, !PT ;  /* 0xffffffdf1d1d7812 */ /* 0x000fe400078ec0ff */
[----:B------:R-:W-:-:S02]  /*0890*/  PRMT R6, RZ, 0x7610, R6 ;  /* 0x00007610ff067816 */ /* 0x000fc40000000006 */
[----:B------:R-:W-:Y:S02]  /*08a0*/  @P4 LOP3.LUT R29, R29, 0x20, RZ, 0xfc, !PT ;  /* 0x000000201d1d4812 */ /* 0x000fe400078efcff */
[----:B------:R-:W-:Y:S02]  /*08b0*/  PRMT R8, RZ, 0x7610, R8 ;  /* 0x00007610ff087816 */ /* 0x000fe40000000008 */
[C---:B------:R-:W-:Y:S02]  /*08c0*/  LOP3.LUT P0, RZ, R29.reuse, 0x100, RZ, 0xc0, !PT ;  /* 0x000001001dff7812 */ /* 0x040fe4000780c0ff */
[----:B------:R-:W-:Y:S01]  /*08d0*/  LOP3.LUT R29, R29, 0xffffffef, RZ, 0xc0, !PT ;  /* 0xffffffef1d1d7812 */ /* 0x000fe200078ec0ff */
[----:B------:R-:W3:Y:S01]  /*08e0*/  @!P1 LDG.E.U16 R12, desc[UR22][R2.64+0x180] ;  /* 0x00018016020c9981 */ /* 0x000ee2000c1e1500 */
[----:B------:R-:W-:Y:S02]  /*08f0*/  PRMT R11, RZ, 0x7610, R11 ;  /* 0x00007610ff0b7816 */ /* 0x000fe4000000000b */
[----:B------:R-:W-:Y:S01]  /*0900*/  @P3 LOP3.LUT R29, R29, 0x10, RZ, 0xfc, !PT ;  /* 0x000000101d1d3812 */ /* 0x000fe200078efcff */
[----:B------:R-:W4:Y:S01]  /*0910*/  @!P5 LDG.E.U16 R8, desc[UR22][R2.64+0x80] ;  /* 0x000080160208d981 */ /* 0x000f22000c1e1500 */
[----:B------:R-:W-:-:S02]  /*0920*/  PRMT R9, RZ, 0x7610, R9 ;  /* 0x00007610ff097816 */ /* 0x000fc40000000009 */
[----:B------:R-:W-:Y:S01]  /*0930*/  LOP3.LUT R29, R29, 0xfffffff7, RZ, 0xc0, !PT ;  /* 0xfffffff71d1d7812 */ /* 0x000fe200078ec0ff */
[----:B------:R-:W5:Y:S01]  /*0940*/  @!P2 LDG.E.U16 R11, desc[UR22][R2.64+0x140] ;  /* 0x00014016020ba981 */ /* 0x000f62000c1e1500 */
[----:B------:R-:W-:Y:S02]  /*0950*/  LOP3.LUT R0, R28, 0xe0, RZ, 0xfc, !PT ;  /* 0x000000e01c007812 */ /* 0x000fe400078efcff */
[----:B------:R-:W-:Y:S01]  /*0960*/  @P2 LOP3.LUT R29, R29, 0x8, RZ, 0xfc, !PT ;  /* 0x000000081d1d2812 */ /* 0x000fe200078efcff */
[----:B------:R-:W2:Y:S01]  /*0970*/  @!P0 LDG.E.U16 R6, desc[UR22][R2.64] ;  /* 0x0000001602068981 */ /* 0x000ea2000c1e1500 */
[----:B------:R-:W-:Y:S02]  /*0980*/  ISETP.GE.AND P0, PT, R0, UR7, PT ;  /* 0x0000000700007c0c */ /* 0x000fe4000bf06270 */
[----:B------:R-:W-:Y:S01]  /*0990*/  LOP3.LUT R29, R29, 0xfffffffb, RZ, 0xc0, !PT ;  /* 0xfffffffb1d1d7812 */ /* 0x000fe200078ec0ff */
[----:B------:R-:W3:Y:S01]  /*09a0*/  @!P4 LDG.E.U16 R9, desc[UR22][R2.64+0xc0] ;  /* 0x0000c0160209c981 */ /* 0x000ee2000c1e1500 */
[----:B------:R-:W-:-:S02]  /*09b0*/  PRMT R10, RZ, 0x7610, R10 ;  /* 0x00007610ff0a7816 */ /* 0x000fc4000000000a */
[----:B------:R-:W-:Y:S02]  /*09c0*/  @P1 LOP3.LUT R29, R29, 0x4, RZ, 0xfc, !PT ;  /* 0x000000041d1d1812 */ /* 0x000fe400078efcff */
[----:B------:R-:W-:Y:S02]  /*09d0*/  LOP3.LUT R15, R28, 0x100, RZ, 0xfc, !PT ;  /* 0x000001001c0f7812 */ /* 0x000fe400078efcff */
[----:B------:R-:W-:Y:S01]  /*09e0*/  LOP3.LUT R29, R29, 0xfffffffd, RZ, 0xc0, !PT ;  /* 0xfffffffd1d1d7812 */ /* 0x000fe200078ec0ff */
[----:B------:R-:W5:Y:S01]  /*09f0*/  @!P3 LDG.E.U16 R10, desc[UR22][R2.64+0x100] ;  /* 0x00010016020ab981 */ /* 0x000f62000c1e1500 */
[----:B------:R-:W-:Y:S02]  /*0a00*/  PRMT R18, RZ, 0x7610, R18 ;  /* 0x00007610ff127816 */ /* 0x000fe40000000012 */
[----:B------:R-:W-:Y:S01]  /*0a10*/  @P0 LOP3.LUT R29, R29, 0x2, RZ, 0xfc, !PT ;  /* 0x000000021d1d0812 */ /* 0x000fe200078efcff */
[----:B------:R-:W5:Y:S01]  /*0a20*/  @!P0 LDG.E.U16 R14, desc[UR22][R2.64+0x1c0] ;  /* 0x0001c016020e8981 */ /* 0x000f62000c1e1500 */
[----:B------:R-:W-:-:S02]  /*0a30*/  ISETP.GE.AND P0, PT, R15, UR7, PT ;  /* 0x000000070f007c0c */ /* 0x000fc4000bf06270 */
[----:B------:R-:W-:Y:S02]  /*0a40*/  LOP3.LUT R29, R29, 0xfffffffe, RZ, 0xc0, !PT ;  /* 0xfffffffe1d1d7812 */ /* 0x000fe400078ec0ff */
[C---:B------:R-:W-:Y:S02]  /*0a50*/  LOP3.LUT R17, R28.reuse, 0x120, RZ, 0xfc, !PT ;  /* 0x000001201c117812 */ /* 0x040fe400078efcff */
[C---:B------:R-:W-:Y:S02]  /*0a60*/  LOP3.LUT R19, R28.reuse, 0x140, RZ, 0xfc, !PT ;  /* 0x000001401c137812 */ /* 0x040fe400078efcff */
[C---:B------:R-:W-:Y:S02]  /*0a70*/  LOP3.LUT R21, R28.reuse, 0x160, RZ, 0xfc, !PT ;  /* 0x000001601c157812 */ /* 0x040fe400078efcff */
[C---:B------:R-:W-:Y:S02]  /*0a80*/  LOP3.LUT R23, R28.reuse, 0x180, RZ, 0xfc, !PT ;  /* 0x000001801c177812 */ /* 0x040fe400078efcff */
[----:B------:R-:W-:Y:S01]  /*0a90*/  LOP3.LUT R25, R28, 0x1a0, RZ, 0xfc, !PT ;  /* 0x000001a01c197812 */ /* 0x000fe200078efcff */
[----:B------:R-:W5:Y:S01]  /*0aa0*/  @!P0 LDG.E.U16 R16, desc[UR22][R2.64+0x200] ;  /* 0x0002001602108981 */ /* 0x000f62000c1e1500 */
[----:B------:R-:W-:-:S02]  /*0ab0*/  @P0 LOP3.LUT R29, R29, 0x1, RZ, 0xfc, !PT ;  /* 0x000000011d1d0812 */ /* 0x000fc400078efcff */
[----:B------:R-:W-:Y:S02]  /*0ac0*/  ISETP.GE.AND P0, PT, R17, UR7, PT ;  /* 0x0000000711007c0c */ /* 0x000fe4000bf06270 */
[----:B------:R-:W-:Y:S02]  /*0ad0*/  ISETP.GE.AND P1, PT, R19, UR7, PT ;  /* 0x0000000713007c0c */ /* 0x000fe4000bf26270 */
[----:B------:R-:W-:Y:S02]  /*0ae0*/  ISETP.GE.AND P2, PT, R21, UR7, PT ;  /* 0x0000000715007c0c */ /* 0x000fe4000bf46270 */
[----:B------:R-:W-:Y:S02]  /*0af0*/  ISETP.GE.AND P3, PT, R23, UR7, PT ;  /* 0x0000000717007c0c */ /* 0x000fe4000bf66270 */
[----:B------:R-:W-:Y:S02]  /*0b00*/  ISETP.GE.AND P4, PT, R25, UR7, PT ;  /* 0x0000000719007c0c */ /* 0x000fe4000bf86270 */
[----:B------:R-:W-:-:S02]  /*0b10*/  PRMT R20, RZ, 0x7610, R20 ;  /* 0x00007610ff147816 */ /* 0x000fc40000000014 */
[----:B------:R-:W-:Y:S01]  /*0b20*/  PRMT R22, RZ, 0x7610, R22 ;  /* 0x00007610ff167816 */ /* 0x000fe20000000016 */
[----:B------:R-:W5:Y:S01]  /*0b30*/  @!P0 LDG.E.U16 R18, desc[UR22][R2.64+0x240] ;  /* 0x0002401602128981 */ /* 0x000f62000c1e1500 */
[----:B------:R-:W-:Y:S02]  /*0b40*/  PRMT R24, RZ, 0x7610, R24 ;  /* 0x00007610ff187816 */ /* 0x000fe40000000018 */
[----:B------:R-:W-:Y:S01]  /*0b50*/  PRMT R26, RZ, 0x7610, R26 ;  /* 0x00007610ff1a7816 */ /* 0x000fe2000000001a */
[----:B------:R-:W5:Y:S01]  /*0b60*/  @!P1 LDG.E.U16 R20, desc[UR22][R2.64+0x280] ;  /* 0x0002801602149981 */ /* 0x000f62000c1e1500 */
[C---:B------:R-:W-:Y:S02]  /*0b70*/  LOP3.LUT R0, R28.reuse, 0x1c0, RZ, 0xfc, !PT ;  /* 0x000001c01c007812 */ /* 0x040fe400078efcff */
[----:B------:R-:W-:Y:S01]  /*0b80*/  LOP3.LUT R17, R28, 0x1e0, RZ, 0xfc, !PT ;  /* 0x000001e01c117812 */ /* 0x000fe200078efcff */
[----:B------:R-:W5:Y:S01]  /*0b90*/  @!P2 LDG.E.U16 R22, desc[UR22][R2.64+0x2c0] ;  /* 0x0002c0160216a981 */ /* 0x000f62000c1e1500 */
[----:B------:R-:W-:-:S02]  /*0ba0*/  ISETP.GE.AND P5, PT, R0, UR7, PT ;  /* 0x0000000700007c0c */ /* 0x000fc4000bfa6270 */
[----:B------:R-:W-:Y:S01]  /*0bb0*/  ISETP.GE.AND P6, PT, R17, UR7, PT ;  /* 0x0000000711007c0c */ /* 0x000fe2000bfc6270 */
[----:B------:R-:W5:Y:S04]  /*0bc0*/  @!P3 LDG.E.U16 R24, desc[UR22][R2.64+0x300] ;  /* 0x000300160218b981 */ /* 0x000f68000c1e1500 */
[----:B------:R-:W5:Y:S01]  /*0bd0*/  @!P4 LDG.E.U16 R26, desc[UR22][R2.64+0x340] ;  /* 0x00034016021ac981 */ /* 0x000f62000c1e1500 */
[----:B------:R-:W-:Y:S02]  /*0be0*/  PRMT R15, RZ, 0x7610, R15 ;  /* 0x00007610ff0f7816 */ /* 0x000fe4000000000f */
[----:B------:R-:W-:-:S04]  /*0bf0*/  PRMT R19, RZ, 0x7610, R19 ;  /* 0x00007610ff137816 */ /* 0x000fc80000000013 */
[----:B------:R-:W5:Y:S04]  /*0c00*/  @!P5 LDG.E.U16 R15, desc[UR22][R2.64+0x380] ;  /* 0x00038016020fd981 */ /* 0x000f68000c1e1500 */
[----:B------:R0:W5:Y:S01]  /*0c10*/  @!P6 LDG.E.U16 R19, desc[UR22][R2.64+0x3c0] ;  /* 0x0003c0160213e981 */ /* 0x000162000c1e1500 */
[----:B------:R-:W1:Y:S01]  /*0c20*/  S2R R0, SR_LANEID ;  /* 0x0000000000007919 */ /* 0x000e620000000000 */
[----:B------:R-:W0:Y:S01]  /*0c30*/  S2UR UR21, SR_CgaCtaId ;  /* 0x00000000001579c3 */ /* 0x000e220000008800 */
[----:B------:R-:W-:Y:S01]  /*0c40*/  UMOV UR7, 0x400 ;  /* 0x0000040000077882 */ /* 0x000fe20000000000 */
[----:B------:R-:W-:Y:S02]  /*0c50*/  P2R R31, PR, RZ, 0x1 ;  /* 0x00000001ff1f7803 */ /* 0x000fe40000000000 */
[----:B------:R-:W-:-:S04]  /*0c60*/  LOP3.LUT P0, RZ, R29, 0x1, RZ, 0xc0, !PT ;  /* 0x000000011dff7812 */ /* 0x000fc8000780c0ff */
[----:B------:R-:W-:Y:S02]  /*0c70*/  P2R R42, PR, RZ, 0x1 ;  /* 0x00000001ff2a7803 */ /* 0x000fe40000000000 */
[----:B------:R-:W-:Y:S01]  /*0c80*/  LOP3.LUT P0, RZ, R29, 0x2, RZ, 0xc0, !PT ;  /* 0x000000021dff7812 */ /* 0x000fe2000780c0ff */
[----:B0-----:R-:W-:Y:S01]  /*0c90*/  ULEA UR21, UR21, UR7, 0x18 ;  /* 0x0000000715157291 */ /* 0x001fe2000f8ec0ff */
[----:B-1----:R-:W-:-:S04]  /*0ca0*/  IADD3 R17, PT, PT, R27, R0, RZ ;  /* 0x000000001b117210 */ /* 0x002fc80007ffe0ff */
[C---:B------:R-:W-:Y:S02]  /*0cb0*/  IADD3 R28, PT, PT, R17.reuse, 0x20, RZ ;  /* 0x00000020111c7810 */ /* 0x040fe40007ffe0ff */
[C---:B------:R-:W-:Y:S02]  /*0cc0*/  IADD3 R30, PT, PT, R17.reuse, 0x40, RZ ;  /* 0x00000040111e7810 */ /* 0x040fe40007ffe0ff */
[C---:B------:R-:W-:Y:S02]  /*0cd0*/  IADD3 R32, PT, PT, R17.reuse, 0x60, RZ ;  /* 0x0000006011207810 */ /* 0x040fe40007ffe0ff */
[CC--:B------:R-:W-:Y:S02]  /*0ce0*/  LEA.HI.SX32 R21, R17.reuse, R17.reuse, 0x1b ;  /* 0x0000001111157211 */ /* 0x0c0fe400078fdaff */
[----:B------:R-:W-:Y:S02]  /*0cf0*/  IADD3 R34, PT, PT, R17, 0x80, RZ ;  /* 0x0000008011227810 */ /* 0x000fe40007ffe0ff */
[----:B------:R-:W-:-:S02]  /*0d00*/  LEA.HI.SX32 R28, R28, R17, 0x1b ;  /* 0x000000111c1c7211 */ /* 0x000fc400078fdaff */
[-C--:B------:R-:W-:Y:S02]  /*0d10*/  LEA.HI.SX32 R30, R30, R17.reuse, 0x1b ;  /* 0x000000111e1e7211 */ /* 0x080fe400078fdaff */
[----:B------:R-:W-:Y:S02]  /*0d20*/  IADD3 R2, PT, PT, R17, 0xa0, RZ ;  /* 0x000000a011027810 */ /* 0x000fe40007ffe0ff */
[-C--:B------:R-:W-:Y:S02]  /*0d30*/  LEA.HI.SX32 R32, R32, R17.reuse, 0x1b ;  /* 0x0000001120207211 */ /* 0x080fe400078fdaff */
[----:B------:R-:W-:Y:S02]  /*0d40*/  LEA R63, R21, UR21, 0x1 ;  /* 0x00000015153f7c11 */ /* 0x000fe4000f8e08ff */
[----:B------:R-:W-:Y:S02]  /*0d50*/  LEA.HI.SX32 R34, R34, R17, 0x1b ;  /* 0x0000001122227211 */ /* 0x000fe400078fdaff */
[----:B------:R-:W-:-:S02]  /*0d60*/  LEA R62, R28, UR21, 0x1 ;  /* 0x000000151c3e7c11 */ /* 0x000fc4000f8e08ff */
[----:B------:R-:W-:Y:S02]  /*0d70*/  LEA R61, R30, UR21, 0x1 ;  /* 0x000000151e3d7c11 */ /* 0x000fe4000f8e08ff */
[----:B------:R-:W-:Y:S02]  /*0d80*/  LEA.HI.SX32 R2, R2, R17, 0x1b ;  /* 0x0000001102027211 */ /* 0x000fe400078fdaff */
[----:B------:R-:W-:Y:S01]  /*0d90*/  LEA R60, R32, UR21, 0x1 ;  /* 0x00000015203c7c11 */ /* 0x000fe2000f8e08ff */
[C---:B------:R-:W-:Y:S01]  /*0da0*/  VIADD R32, R17.reuse, 0x100 ;  /* 0x0000010011207836 */ /* 0x040fe20000000000 */
[C---:B------:R-:W-:Y:S02]  /*0db0*/  IADD3 R28, PT, PT, R17.reuse, 0xc0, RZ ;  /* 0x000000c0111c7810 */ /* 0x040fe40007ffe0ff */
[----:B------:R-:W-:Y:S02]  /*0dc0*/  LEA R59, R34, UR21, 0x1 ;  /* 0x00000015223b7c11 */ /* 0x000fe4000f8e08ff */
[----:B------:R-:W-:-:S02]  /*0dd0*/  IADD3 R30, PT, PT, R17, 0xe0, RZ ;  /* 0x000000e0111e7810 */ /* 0x000fc40007ffe0ff */
[----:B------:R-:W-:Y:S02]  /*0de0*/  P2R R41, PR, RZ, 0x1 ;  /* 0x00000001ff297803 */ /* 0x000fe40000000000 */
[----:B------:R-:W-:Y:S02]  /*0df0*/  IADD3 R34, PT, PT, R17, 0x120, RZ ;  /* 0x0000012011227810 */ /* 0x000fe40007ffe0ff */
[----:B------:R-:W-:Y:S02]  /*0e00*/  LEA R58, R2, UR21, 0x1 ;  /* 0x00000015023a7c11 */ /* 0x000fe4000f8e08ff */
[----:B------:R-:W-:Y:S02]  /*0e10*/  LOP3.LUT P0, RZ, R29, 0x4, RZ, 0xc0, !PT ;  /* 0x000000041dff7812 */ /* 0x000fe4000780c0ff */
[----:B------:R-:W-:Y:S02]  /*0e20*/  LEA.HI.SX32 R28, R28, R17, 0x1b ;  /* 0x000000111c1c7211 */ /* 0x000fe400078fdaff */
[----:B------:R-:W-:-:S02]  /*0e30*/  IADD3 R2, PT, PT, R17, 0x140, RZ ;  /* 0x0000014011027810 */ /* 0x000fc40007ffe0ff */
[-C--:B------:R-:W-:Y:S02]  /*0e40*/  LEA.HI.SX32 R30, R30, R17.reuse, 0x1b ;  /* 0x000000111e1e7211 */ /* 0x080fe400078fdaff */
[-C--:B------:R-:W-:Y:S02]  /*0e50*/  LEA.HI.SX32 R32, R32, R17.reuse, 0x1b ;  /* 0x0000001120207211 */ /* 0x080fe400078fdaff */
[-C--:B------:R-:W-:Y:S02]  /*0e60*/  LEA.HI.SX32 R34, R34, R17.reuse, 0x1b ;  /* 0x0000001122227211 */ /* 0x080fe400078fdaff */
[----:B------:R-:W-:Y:S02]  /*0e70*/  P2R R40, PR, RZ, 0x1 ;  /* 0x00000001ff287803 */ /* 0x000fe40000000000 */
[----:B------:R-:W-:Y:S02]  /*0e80*/  LEA R57, R28, UR21, 0x1 ;  /* 0x000000151c397c11 */ /* 0x000fe4000f8e08ff */
[----:B------:R-:W-:-:S02]  /*0e90*/  LEA.HI.SX32 R2, R2, R17, 0x1b ;  /* 0x0000001102027211 */ /* 0x000fc400078fdaff */
[----:B------:R-:W-:Y:S02]  /*0ea0*/  LOP3.LUT P0, RZ, R29, 0x8, RZ, 0xc0, !PT ;  /* 0x000000081dff7812 */ /* 0x000fe4000780c0ff */
[----:B------:R-:W-:Y:S02]  /*0eb0*/  LEA R56, R30, UR21, 0x1 ;  /* 0x000000151e387c11 */ /* 0x000fe4000f8e08ff */
[----:B------:R-:W-:Y:S02]  /*0ec0*/  LEA R55, R32, UR21, 0x1 ;  /* 0x0000001520377c11 */ /* 0x000fe4000f8e08ff */
[----:B------:R-:W-:Y:S02]  /*0ed0*/  LEA R54, R34, UR21, 0x1 ;  /* 0x0000001522367c11 */ /* 0x000fe4000f8e08ff */
[C---:B------:R-:W-:Y:S02]  /*0ee0*/  IADD3 R28, PT, PT, R17.reuse, 0x1c0, RZ ;  /* 0x000001c0111c7810 */ /* 0x040fe40007ffe0ff */
[----:B------:R-:W-:-:S02]  /*0ef0*/  IADD3 R30, PT, PT, R17, 0x1e0, RZ ;  /* 0x000001e0111e7810 */ /* 0x000fc40007ffe0ff */
[----:B------:R-:W-:Y:S02]  /*0f00*/  LEA R53, R2, UR21, 0x1 ;  /* 0x0000001502357c11 */ /* 0x000fe4000f8e08ff */
[----:B------:R-:W-:Y:S02]  /*0f10*/  P2R R39, PR, RZ, 0x1 ;  /* 0x00000001ff277803 */ /* 0x000fe40000000000 */
[----:B------:R-:W-:Y:S02]  /*0f20*/  LOP3.LUT P0, RZ, R29, 0x10, RZ, 0xc0, !PT ;  /* 0x000000101dff7812 */ /* 0x000fe4000780c0ff */
[-C--:B------:R-:W-:Y:S02]  /*0f30*/  LEA.HI.SX32 R28, R28, R17.reuse, 0x1b ;  /* 0x000000111c1c7211 */ /* 0x080fe400078fdaff */
[----:B------:R-:W-:Y:S02]  /*0f40*/  LEA.HI.SX32 R30, R30, R17, 0x1b ;  /* 0x000000111e1e7211 */ /* 0x000fe400078fdaff */
[----:B------:R-:W-:-:S02]  /*0f50*/  P2R R38, PR, RZ, 0x1 ;  /* 0x00000001ff267803 */ /* 0x000fc40000000000 */
[----:B------:R-:W-:-:S04]  /*0f60*/  LOP3.LUT P0, RZ, R29, 0x20, RZ, 0xc0, !PT ;  /* 0x000000201dff7812 */ /* 0x000fc8000780c0ff */
[----:B------:R-:W-:Y:S02]  /*0f70*/  P2R R37, PR, RZ, 0x1 ;  /* 0x00000001ff257803 */ /* 0x000fe40000000000 */
[C---:B------:R-:W-:Y:S02]  /*0f80*/  LOP3.LUT P0, RZ, R29.reuse, 0x40, RZ, 0xc0, !PT ;  /* 0x000000401dff7812 */ /* 0x040fe4000780c0ff */
[----:B------:R-:W-:Y:S02]  /*0f90*/  LEA R49, R28, UR21, 0x1 ;  /* 0x000000151c317c11 */ /* 0x000fe4000f8e08ff */
[----:B------:R-:W-:Y:S02]  /*0fa0*/  P2R R35, PR, RZ, 0x1 ;  /* 0x00000001ff237803 */ /* 0x000fe40000000000 */
[----:B------:R-:W-:Y:S02]  /*0fb0*/  LEA R48, R30, UR21, 0x1 ;  /* 0x000000151e307c11 */ /* 0x000fe4000f8e08ff */
[----:B------:R-:W-:-:S04]  /*0fc0*/  LOP3.LUT P0, RZ, R29, 0x80, RZ, 0xc0, !PT ;  /* 0x000000801dff7812 */ /* 0x000fc8000780c0ff */
[----:B------:R-:W-:Y:S02]  /*0fd0*/  P2R R33, PR, RZ, 0x1 ;  /* 0x00000001ff217803 */ /* 0x000fe40000000000 */
[----:B------:R-:W-:Y:S02]  /*0fe0*/  LOP3.LUT P0, RZ, R29, 0x100, RZ, 0xc0, !PT ;  /* 0x000001001dff7812 */ /* 0x000fe4000780c0ff */
[----:B------:R-:W-:Y:S01]  /*0ff0*/  PRMT R3, RZ, 0x7610, R3 ;  /* 0x00007610ff037816 */ /* 0x000fe20000000003 */
[----:B--2---:R0:W-:Y:S04]  /*1000*/  STS.U16 [R63], R6 ;  /* 0x000000063f007388 */ /* 0x0041e80000000400 */
[----:B------:R-:W-:Y:S04]  /*1010*/  STS.U16 [R62+0x40], R7 ;  /* 0x000040073e007388 */ /* 0x000fe80000000400 */
[----:B----4-:R1:W-:Y:S01]  /*1020*/  STS.U16 [R61+0x80], R8 ;  /* 0x000080083d007388 */ /* 0x0103e20000000400 */
[----:B0-----:R-:W-:-:S03]  /*1030*/  IADD3 R6, PT, PT, R17, 0x160, RZ ;  /* 0x0000016011067810 */ /* 0x001fc60007ffe0ff */
[----:B---3--:R-:W-:Y:S04]  /*1040*/  STS.U16 [R60+0xc0], R9 ;  /* 0x0000c0093c007388 */ /* 0x008fe80000000400 */
[----:B-----5:R0:W-:Y:S01]  /*1050*/  STS.U16 [R59+0x100], R10 ;  /* 0x0001000a3b007388 */ /* 0x0201e20000000400 */
[C---:B-1----:R-:W-:Y:S02]  /*1060*/  IADD3 R8, PT, PT, R17.reuse, 0x180, RZ ;  /* 0x0000018011087810 */ /* 0x042fe40007ffe0ff */
[-C--:B------:R-:W-:Y:S02]  /*1070*/  LEA.HI.SX32 R6, R6, R17.reuse, 0x1b ;  /* 0x0000001106067211 */ /* 0x080fe400078fdaff */
[----:B------:R-:W-:Y:S02]  /*1080*/  LEA.HI.SX32 R8, R8, R17, 0x1b ;  /* 0x0000001108087211 */ /* 0x000fe400078fdaff */
[----:B0-----:R-:W-:Y:S01]  /*1090*/  IADD3 R10, PT, PT, R17, 0x1a0, RZ ;  /* 0x000001a0110a7810 */ /* 0x001fe20007ffe0ff */
[----:B------:R-:W-:Y:S01]  /*10a0*/  STS.U16 [R58+0x140], R11 ;  /* 0x0001400b3a007388 */ /* 0x000fe20000000400 */
[----:B------:R-:W-:-:S02]  /*10b0*/  LEA R52, R6, UR21, 0x1 ;  /* 0x0000001506347c11 */ /* 0x000fc4000f8e08ff */
[----:B------:R-:W-:Y:S01]  /*10c0*/  LEA.HI.SX32 R10, R10, R17, 0x1b ;  /* 0x000000110a0a7211 */ /* 0x000fe200078fdaff */
[----:B------:R0:W-:Y:S01]  /*10d0*/  STS.U16 [R57+0x180], R12 ;  /* 0x0001800c39007388 */ /* 0x0001e20000000400 */
[----:B------:R-:W-:Y:S01]  /*10e0*/  LEA R51, R8, UR21, 0x1 ;  /* 0x0000001508337c11 */ /* 0x000fe2000f8e08ff */
[----:B------:R-:W-:Y:S01]  /*10f0*/  IMAD R17, R0, 0xf, R17 ;  /* 0x0000000f00117824 */ /* 0x000fe200078e0211 */
[----:B------:R-:W-:Y:S01]  /*1100*/  LEA R50, R10, UR21, 0x1 ;  /* 0x000000150a327c11 */ /* 0x000fe2000f8e08ff */
[----:B------:R1:W-:Y:S04]  /*1110*/  STS.U16 [R56+0x1c0], R14 ;  /* 0x0001c00e38007388 */ /* 0x0003e80000000400 */
[----:B------:R2:W-:Y:S01]  /*1120*/  STS.U16 [R55+0x200], R16 ;  /* 0x0002001037007388 */ /* 0x0005e20000000400 */
[C---:B------:R-:W-:Y:S01]  /*1130*/  VIADD R8, R17.reuse, 0x3 ;  /* 0x0000000311087836 */ /* 0x040fe20000000000 */
[C---:B------:R-:W-:Y:S01]  /*1140*/  IADD3 R2, PT, PT, R17.reuse, 0x1, RZ ;  /* 0x0000000111027810 */ /* 0x040fe20007ffe0ff */
[C---:B------:R-:W-:Y:S01]  /*1150*/  VIADD R32, R17.reuse, 0xd ;  /* 0x0000000d11207836 */ /* 0x040fe20000000000 */
[----:B------:R3:W-:Y:S04]  /*1160*/  STS.U16 [R54+0x240], R18 ;  /* 0x0002401236007388 */ /* 0x0007e80000000400 */
[----:B------:R4:W-:Y:S01]  /*1170*/  STS.U16 [R53+0x280], R20 ;  /* 0x0002801435007388 */ /* 0x0009e20000000400 */
[----:B------:R-:W-:-:S03]  /*1180*/  IADD3 R6, PT, PT, R17, 0x2, RZ ;  /* 0x0000000211067810 */ /* 0x000fc60007ffe0ff */
[----:B------:R5:W-:Y:S01]  /*1190*/  STS.U16 [R52+0x2c0], R22 ;  /* 0x0002c01634007388 */ /* 0x000be20000000400 */
[----:B------:R-:W-:-:S03]  /*11a0*/  IADD3 R10, PT, PT, R17, 0x4, RZ ;  /* 0x00000004110a7810 */ /* 0x000fc60007ffe0ff */
[----:B------:R5:W-:Y:S01]  /*11b0*/  STS.U16 [R51+0x300], R24 ;  /* 0x0003001833007388 */ /* 0x000be20000000400 */
[C---:B0-----:R-:W-:Y:S02]  /*11c0*/  IADD3 R12, PT, PT, R17.reuse, 0x5, RZ ;  /* 0x00000005110c7810 */ /* 0x041fe40007ffe0ff */
[C---:B-1----:R-:W-:Y:S01]  /*11d0*/  IADD3 R14, PT, PT, R17.reuse, 0x6, RZ ;  /* 0x00000006110e7810 */ /* 0x042fe20007ffe0ff */
[----:B------:R0:W-:Y:S01]  /*11e0*/  STS.U16 [R50+0x340], R26 ;  /* 0x0003401a32007388 */ /* 0x0001e20000000400 */
[C---:B--2---:R-:W-:Y:S02]  /*11f0*/  IADD3 R16, PT, PT, R17.reuse, 0x7, RZ ;  /* 0x0000000711107810 */ /* 0x044fe40007ffe0ff */
[C---:B---3--:R-:W-:Y:S02]  /*1200*/  IADD3 R18, PT, PT, R17.reuse, 0x8, RZ ;  /* 0x0000000811127810 */ /* 0x048fe40007ffe0ff */
[C---:B----4-:R-:W-:Y:S02]  /*1210*/  IADD3 R20, PT, PT, R17.reuse, 0x9, RZ ;  /* 0x0000000911147810 */ /* 0x050fe40007ffe0ff */
[----:B-----5:R-:W-:-:S02]  /*1220*/  IADD3 R22, PT, PT, R17, 0xa, RZ ;  /* 0x0000000a11167810 */ /* 0x020fc40007ffe0ff */
[C---:B------:R-:W-:Y:S02]  /*1230*/  IADD3 R24, PT, PT, R17.reuse, 0xb, RZ ;  /* 0x0000000b11187810 */ /* 0x040fe40007ffe0ff */
[C---:B0-----:R-:W-:Y:S02]  /*1240*/  IADD3 R26, PT, PT, R17.reuse, 0xc, RZ ;  /* 0x0000000c111a7810 */ /* 0x041fe40007ffe0ff */
[C---:B------:R-:W-:Y:S02]  /*1250*/  IADD3 R34, PT, PT, R17.reuse, 0xe, RZ ;  /* 0x0000000e11227810 */ /* 0x040fe40007ffe0ff */
[----:B------:R-:W-:Y:S02]  /*1260*/  IADD3 R36, PT, PT, R17, 0xf, RZ ;  /* 0x0000000f11247810 */ /* 0x000fe40007ffe0ff */
        /* <DEDUP_REMOVED lines=15> */
[----:B------:R-:W-:Y:S02]  /*1360*/  LEA.HI.SX32 R17, R17, R17, 0x1b ;  /* 0x0000001111117211 */ /* 0x000fe400078fdaff */
        /* <DEDUP_REMOVED lines=15> */
[----:B------:R-:W-:Y:S01]  /*1460*/  LEA R2, R36, UR21, 0x1 ;  /* 0x0000001524027c11 */ /* 0x000fe2000f8e08ff */
        /* <DEDUP_REMOVED lines=22> */
[----:B------:R-:W-:Y:S02]  /*15d0*/  ISETP.NE.AND P0, PT, R33, RZ, PT ;  /* 0x000000ff2100720c */ /* 0x000fe40003f05270 */
[----:B------:R-:W-:-:S11]  /*15e0*/  PRMT R7, RZ, 0x7610, R7 ;  /* 0x00007610ff077816 */ /* 0x000fd60000000007 */
[----:B------:R-:W3:Y:S01]  /*15f0*/  @!P0 LDG.E.U16 R6, desc[UR22][R4.64+0x40] ;  /* 0x0000401604068981 */ /* 0x000ee2000c1e1500 */
[----:B------:R-:W-:Y:S02]  /*1600*/  ISETP.NE.AND P0, PT, R35, RZ, PT ;  /* 0x000000ff2300720c */ /* 0x000fe40003f05270 */
[----:B------:R-:W-:-:S11]  /*1610*/  PRMT R8, RZ, 0x7610, R8 ;  /* 0x00007610ff087816 */ /* 0x000fd60000000008 */
[----:B------:R-:W4:Y:S01]  /*1620*/  @!P0 LDG.E.U16 R7, desc[UR22][R4.64+0x80] ;  /* 0x0000801604078981 */ /* 0x000f22000c1e1500 */
[----:B------:R-:W-:Y:S02]  /*1630*/  ISETP.NE.AND P0, PT, R37, RZ, PT ;  /* 0x000000ff2500720c */ /* 0x000fe40003f05270 */
[----:B------:R-:W-:-:S11]  /*1640*/  PRMT R9, RZ, 0x7610, R9 ;  /* 0x00007610ff097816 */ /* 0x000fd60000000009 */
[----:B------:R-:W5:Y:S01]  /*1650*/  @!P0 LDG.E.U16 R8, desc[UR22][R4.64+0xc0] ;  /* 0x0000c01604088981 */ /* 0x000f62000c1e1500 */
        /* <DEDUP_REMOVED lines=13> */
[----:B------:R-:W-:Y:S02]  /*1730*/  PRMT R32, RZ, 0x7610, R32 ;  /* 0x00007610ff207816 */ /* 0x000fe40000000020 */
[----:B------:R-:W-:Y:S02]  /*1740*/  PRMT R33, RZ, 0x7610, R33 ;  /* 0x00007610ff217816 */ /* 0x000fe40000000021 */
[----:B------:R-:W-:Y:S02]  /*1750*/  PRMT R34, RZ, 0x7610, R34 ;  /* 0x00007610ff227816 */ /* 0x000fe40000000022 */
[----:B------:R-:W-:Y:S01]  /*1760*/  PRMT R35, RZ, 0x7610, R35 ;  /* 0x00007610ff237816 */ /* 0x000fe20000000023 */
[----:B------:R-:W5:Y:S04]  /*1770*/  @!P1 LDG.E.U16 R32, desc[UR22][R4.64+0x280] ;  /* 0x0002801604209981 */ /* 0x000f68000c1e1500 */
[----:B------:R-:W5:Y:S01]  /*1780*/  @!P0 LDG.E.U16 R27, desc[UR22][R4.64+0x200] ;  /* 0x00020016041b8981 */ /* 0x000f62000c1e1500 */
[----:B------:R-:W-:-:S02]  /*1790*/  ISETP.NE.AND P0, PT, R31, RZ, PT ;  /* 0x000000ff1f00720c */ /* 0x000fc40003f05270 */
[----:B------:R-:W-:Y:S01]  /*17a0*/  PRMT R31, RZ, 0x7610, R31 ;  /* 0x00007610ff1f7816 */ /* 0x000fe2000000001f */
[----:B------:R-:W5:Y:S01]  /*17b0*/  @!P2 LDG.E.U16 R33, desc[UR22][R4.64+0x2c0] ;  /* 0x0002c0160421a981 */ /* 0x000f62000c1e1500 */
[----:B------:R-:W-:Y:S02]  /*17c0*/  PRMT R36, RZ, 0x7610, R36 ;  /* 0x00007610ff247816 */ /* 0x000fe40000000024 */
[----:B------:R-:W-:Y:S01]  /*17d0*/  PRMT R37, RZ, 0x7610, R37 ;  /* 0x00007610ff257816 */ /* 0x000fe20000000025 */
[----:B------:R-:W5:Y:S04]  /*17e0*/  @!P3 LDG.E.U16 R34, desc[UR22][R4.64+0x300] ;  /* 0x000300160422b981 */ /* 0x000f68000c1e1500 */
[----:B------:R-:W5:Y:S04]  /*17f0*/  @!P4 LDG.E.U16 R35, desc[UR22][R4.64+0x340] ;  /* 0x000340160423c981 */ /* 0x000f68000c1e1500 */
[----:B------:R-:W5:Y:S04]  /*1800*/  @!P0 LDG.E.U16 R31, desc[UR22][R4.64+0x240] ;  /* 0x00024016041f8981 */ /* 0x000f68000c1e1500 */
[----:B------:R-:W5:Y:S04]  /*1810*/  @!P5 LDG.E.U16 R36, desc[UR22][R4.64+0x380] ;  /* 0x000380160424d981 */ /* 0x000f68000c1e1500 */
[----:B------:R-:W5:Y:S04]  /*1820*/  @!P6 LDG.E.U16 R37, desc[UR22][R4.64+0x3c0] ;  /* 0x0003c0160425e981 */ /* 0x000f68000c1e1500 */
[----:B------:R-:W-:Y:S04]  /*1830*/  STL [R1+0x50], R63 ;  /* 0x0000503f01007387 */ /* 0x000fe80000100800 */
[----:B------:R-:W-:Y:S04]  /*1840*/  STL [R1+0x4c], R62 ;  /* 0x00004c3e01007387 */ /* 0x000fe80000100800 */
[----:B------:R-:W-:Y:S04]  /*1850*/  STL [R1+0x48], R61 ;  /* 0x0000483d01007387 */ /* 0x000fe80000100800 */
[----:B------:R-:W-:Y:S01]  /*1860*/  STL [R1+0x44], R60 ;  /* 0x0000443c01007387 */ /* 0x000fe20000100800 */
[----:B------:R-:W0:Y:S03]  /*1870*/  LDCU.U8 UR7, c[0x0][0x39e] ;  /* 0x000073c0ff0777ac */ /* 0x000e260008000000 */
[----:B------:R-:W-:Y:S04]  /*1880*/  STL [R1+0x40], R59 ;  /* 0x0000403b01007387 */ /* 0x000fe80000100800 */
        /* <DEDUP_REMOVED lines=15> */
[----:B------:R-:W-:Y:S04]  /*1980*/  STL [R1], R43 ;  /* 0x0000002b01007387 */ /* 0x000fe80000100800 */
        /* <DEDUP_REMOVED lines=48> */
[----:B------:R-:W-:Y:S01]  /*1c90*/  FSETP.GTU.FTZ.AND P1, PT, R4, 20, PT ;  /* 0x41a000000400780b */ /* 0x000fe20003f3c000 */
[----:B------:R-:W-:Y:S01]  /*1ca0*/  BSSY.RECONVERGENT B0, `(.L_x_82) ;  /* 0x0000026000007945 */ /* 0x000fe20003800200 */
        /* <DEDUP_REMOVED lines=12> */
[----:B------:R-:W-:-:S03]  /*1d70*/  ISETP.GE.U32.AND P0, PT, R41, 0x7f800000, PT ;  /* 0x7f8000002900780c */ /* 0x000fc60003f06070 */
[----:B------:R-:W-:Y:S01]  /*1d80*/  VIADD R36, R36, 0xc0c00000 ;  /* 0xc0c0000024247836 */ /* 0x000fe20000000000 */
[----:B------:R-:W-:-:S04]  /*1d90*/  ISETP.GT.AND P6, PT, R41, -0x40800000, P0 ;  /* 0xbf8000002900780c */ /* 0x000fc800007c4270 */
        /* <DEDUP_REMOVED lines=22> */
.L_x_83:
[----:B------:R-:W-:Y:S05]  /*1f00*/  BSYNC.RECONVERGENT B0 ;  /* 0x0000000000007941 */ /* 0x000fea0003800200 */
.L_x_82:
        /* <DEDUP_REMOVED lines=30> */
[----:B------:R-:W-:-:S03]  /*20f0*/  @P1 IMAD.MOV.U32 R38, RZ, RZ, 0x7f800000 ;  /* 0x7f800000ff261424 */ /* 0x000fc600078e00ff */
[----:B------:R-:W-:Y:S01]  /*2100*/  FFMA.FTZ R4, R36, 0.69314718246459960938, R37 ;  /* 0x3f31721824047823 */ /* 0x000fe20000010025 */
[C---:B------:R-:W-:Y:S01]  /*2110*/  @P6 FFMA.FTZ R4, R39.reuse, R38, +INF ;  /* 0x7f80000027046423 */ /* 0x040fe20000010026 */
[----:B------:R-:W-:-:S04]  /*2120*/  @P1 FSETP.NEU.FTZ.AND P6, PT, R39, RZ, PT ;  /* 0x000000ff2700120b */ /* 0x000fc80003fdd000 */
[----:B------:R-:W-:-:S09]  /*2130*/  @P1 FSEL R4, R4, -RZ, P6 ;  /* 0x800000ff04041208 */ /* 0x000fd20003000000 */
.L_x_85:
[----:B------:R-:W-:Y:S05]  /*2140*/  BSYNC.RECONVERGENT B0 ;  /* 0x0000000000007941 */ /* 0x000fea0003800200 */
.L_x_84:
        /* <DEDUP_REMOVED lines=37> */
.L_x_87:
[----:B------:R-:W-:Y:S05]  /*23a0*/  BSYNC.RECONVERGENT B0 ;  /* 0x0000000000007941 */ /* 0x000fea0003800200 */
.L_x_86:
[----:B------:R-:W-:Y:S01]  /*23b0*/  SHF.L.U32 R12, R12, 0x10, RZ ;  /* 0x000000100c0c7819 */ /* 0x000fe200000006ff */
[----:B------:R-:W-:Y:S01]  /*23c0*/  BSSY.RECONVERGENT B0, `(.L_x_88) ;  /* 0x0000022000007945 */ /* 0x000fe20003800200 */
[----:B------:R-:W-:-:S03]  /*23d0*/  FSETP.GTU.FTZ.AND P4, PT, R11, 20, PT ;  /* 0x41a000000b00780b */ /* 0x000fc60003f9c000 */
[----:B------:R-:W-:Y:S01]  /*23e0*/  FADD.FTZ R12, R12, UR5 ;  /* 0x000000050c0c7e21 */ /* 0x000fe20008010000 */
[----:B------:R-:W-:Y:S09]  /*23f0*/  @P5 BRA `(.L_x_89) ;  /* 0x0000000000785947 */ /* 0x000ff20003800000 */
[----:B------:R-:W-:Y:S01]  /*2400*/  FMUL.FTZ R6, R6, 1.4426950216293334961 ;  /* 0x3fb8aa3b06067820 */ /* 0x000fe20000410000 */
[----:B------:R-:W-:Y:S02]  /*2410*/  HFMA2 R41, -RZ, RZ, 1.625, 0 ;  /* 0x3e800000ff297431 */ /* 0x000fe400000001ff */
[----:B------:R-:W-:Y:S01]  /*2420*/  IMAD.MOV.U32 R40, RZ, RZ, 0x3d39bf78 ;  /* 0x3d39bf78ff287424 */ /* 0x000fe200078e00ff */
        /* <DEDUP_REMOVED lines=27> */
.L_x_89:
[----:B------:R-:W-:Y:S05]  /*25e0*/  BSYNC.RECONVERGENT B0 ;  /* 0x0000000000007941 */ /* 0x000fea0003800200 */
.L_x_88:
[----:B------:R-:W-:Y:S01]  /*25f0*/  ISETP.EQ.OR P6, PT, RZ, UR7, P2 ;  /* 0x00000007ff007c0c */ /* 0x000fe200097c2670 */
[----:B------:R-:W-:Y:S01]  /*2600*/  BSSY.RECONVERGENT B0, `(.L_x_90) ;  /* 0x0000026000007945 */ /* 0x000fe20003800200 */
[----:B------:R-:W-:Y:S02]  /*2610*/  SHF.L.U32 R35, R35, 0x10, RZ ;  /* 0x0000001023237819 */ /* 0x000fe400000006ff */
[----:B------:R-:W-:Y:S02]  /*2620*/  LOP3.LUT R37, R13, 0x1f, RZ, 0xc0, !PT ;  /* 0x0000001f0d257812 */ /* 0x000fe400078ec0ff */
[----:B------:R-:W-:Y:S01]  /*2630*/  FSETP.GTU.FTZ.AND P5, PT, R12, 20, PT ;  /* 0x41a000000c00780b */ /* 0x000fe20003fbc000 */
[----:B------:R-:W-:Y:S01]  /*2640*/  FADD.FTZ R13, R35, UR5 ;  /* 0x00000005230d7e21 */ /* 0x000fe20008010000 */
[----:B------:R-:W-:Y:S02]  /*2650*/  ISETP.EQ.OR P2, PT, RZ, UR7, P3 ;  /* 0x00000007ff007c0c */ /* 0x000fe40009f42670 */
[----:B------:R-:W-:-:S03]  /*2660*/  SHF.L.U32 R38, R30, 0x10, RZ ;  /* 0x000000101e267819 */ /* 0x000fc600000006ff */
[----:B------:R-:W-:Y:S08]  /*2670*/  @P6 BRA `(.L_x_91) ;  /* 0x0000000000786947 */ /* 0x000ff00003800000 */
        /* <DEDUP_REMOVED lines=30> */
.L_x_91:
[----:B------:R-:W-:Y:S05]  /*2860*/  BSYNC.RECONVERGENT B0 ;  /* 0x0000000000007941 */ /* 0x000fea0003800200 */
.L_x_90:
[----:B------:R-:W-:Y:S01]  /*2870*/  SHF.L.U32 R34, R34, 0x10, RZ ;  /* 0x0000001022227819 */ /* 0x000fe200000006ff */
[----:B------:R-:W-:Y:S01]  /*2880*/  BSSY.RECONVERGENT B0, `(.L_x_92) ;  /* 0x0000026000007945 */ /* 0x000fe20003800200 */
[----:B------:R-:W-:Y:S01]  /*2890*/  SHF.L.U32 R42, R14, 0x10, RZ ;  /* 0x000000100e2a7819 */ /* 0x000fe200000006ff */
[----:B------:R-:W-:Y:S01]  /*28a0*/  IMAD.U32 R40, R28, 0x10000, RZ ;  /* 0x000100001c287824 */ /* 0x000fe200078e00ff */
[----:B------:R-:W-:Y:S01]  /*28b0*/  FSETP.GTU.FTZ.AND P3, PT, R13, 20, PT ;  /* 0x41a000000d00780b */ /* 0x000fe20003f7c000 */
[----:B------:R-:W-:Y:S01]  /*28c0*/  FADD.FTZ R14, R34, UR5 ;  /* 0x00000005220e7e21 */ /* 0x000fe20008010000 */
[----:B------:R-:W-:Y:S02]  /*28d0*/  SHF.L.U32 R39, R29, 0x10, RZ ;  /* 0x000000101d277819 */ /* 0x000fe400000006ff */
[----:B------:R-:W-:Y:S01]  /*28e0*/  SHF.L.U32 R41, R26, 0x10, RZ ;  /* 0x000000101a297819 */ /* 0x000fe200000006ff */
        /* <DEDUP_REMOVED lines=31> */
.L_x_93:
[----:B------:R-:W-:Y:S05]  /*2ae0*/  BSYNC.RECONVERGENT B0 ;  /* 0x0000000000007941 */ /* 0x000fea0003800200 */
.L_x_92:
[----:B------:R-:W-:Y:S01]  /*2af0*/  ISETP.EQ.OR P0, PT, RZ, UR7, P0 ;  /* 0x00000007ff007c0c */ /* 0x000fe20008702670 */
[----:B------:R-:W-:Y:S01]  /*2b00*/  BSSY.RECONVERGENT B0, `(.L_x_94) ;  /* 0x0000028000007945 */ /* 0x000fe20003800200 */
[----:B------:R-:W-:Y:S01]  /*2b10*/  SHF.L.U32 R33, R33, 0x10, RZ ;  /* 0x0000001021217819 */ /* 0x000fe200000006ff */
[----:B------:R-:W-:Y:S01]  /*2b20*/  IMAD.U32 R45, R23, 0x10000, RZ ;  /* 0x00010000172d7824 */ /* 0x000fe200078e00ff */
[----:B------:R-:W-:Y:S02]  /*2b30*/  SHF.L.U32 R46, R15, 0x10, RZ ;  /* 0x000000100f2e7819 */ /* 0x000fe400000006ff */
[----:B------:R-:W-:Y:S01]  /*2b40*/  FSETP.GTU.FTZ.AND P2, PT, R14, 20, PT ;  /* 0x41a000000e00780b */ /* 0x000fe20003f5c000 */
[----:B------:R-:W-:Y:S01]  /*2b50*/  FADD.FTZ R15, R33, UR5 ;  /* 0x00000005210f7e21 */ /* 0x000fe20008010000 */
[----:B------:R-:W-:Y:S02]  /*2b60*/  ISETP.EQ.OR P1, PT, RZ, UR7, P1 ;  /* 0x00000007ff007c0c */ /* 0x000fe40008f22670 */
[----:B------:R-:W-:-:S02]  /*2b70*/  SHF.L.U32 R43, R25, 0x10, RZ ;  /* 0x00000010192b7819 */ /* 0x000fc400000006ff */
        /* <DEDUP_REMOVED lines=32> */
.L_x_95:
[----:B------:R-:W-:Y:S05]  /*2d80*/  BSYNC.RECONVERGENT B0 ;  /* 0x0000000000007941 */ /* 0x000fea0003800200 */
.L_x_94:
[----:B------:R-:W-:Y:S01]  /*2d90*/  SHF.L.U32 R32, R32, 0x10, RZ ;  /* 0x0000001020207819 */ /* 0x000fe200000006ff */
[----:B------:R-:W-:Y:S01]  /*2da0*/  BSSY.RECONVERGENT B0, `(.L_x_96) ;  /* 0x0000026000007945 */ /* 0x000fe20003800200 */
[----:B------:R-:W-:Y:S01]  /*2db0*/  IMAD.U32 R50, R16, 0x10000, RZ ;  /* 0x0001000010327824 */ /* 0x000fe200078e00ff */
[----:B------:R-:W-:Y:S02]  /*2dc0*/  FSETP.GTU.FTZ.AND P0, PT, R15, 20, PT ;  /* 0x41a000000f00780b */ /* 0x000fe40003f1c000 */
[----:B------:R-:W-:Y:S01]  /*2dd0*/  SHF.L.U32 R47, R22, 0x10, RZ ;  /* 0x00000010162f7819 */ /* 0x000fe200000006ff */
[----:B------:R-:W-:Y:S01]  /*2de0*/  FADD.FTZ R16, R32, UR5 ;  /* 0x0000000520107e21 */ /* 0x000fe20008010000 */
        /* <DEDUP_REMOVED lines=33> */
.L_x_97:
[----:B------:R-:W-:Y:S05]  /*3000*/  BSYNC.RECONVERGENT B0 ;  /* 0x0000000000007941 */ /* 0x000fea0003800200 */
.L_x_96:
[----:B------:R-:W-:Y:S01]  /*3010*/  ISETP.EQ.OR P4, PT, RZ, UR7, P4 ;  /* 0x00000007ff007c0c */ /* 0x000fe2000a782670 */
[----:B------:R-:W-:Y:S01]  /*3020*/  BSSY.RECONVERGENT B0, `(.L_x_98) ;  /* 0x0000028000007945 */ /* 0x000fe20003800200 */
[----:B------:R-:W-:Y:S01]  /*3030*/  SHF.L.U32 R31, R31, 0x10, RZ ;  /* 0x000000101f1f7819 */ /* 0x000fe200000006ff */
[----:B------:R-:W-:Y:S01]  /*3040*/  FMUL.FTZ R20, R38, UR4 ;  /* 0x0000000426147c20 */ /* 0x000fe20008410000 */
        /* <DEDUP_REMOVED lines=8> */
[----:B------:R-:W-:Y:S02]  /*30d0*/  IMAD.MOV.U32 R22, RZ, RZ, 0x3e800000 ;  /* 0x3e800000ff167424 */ /* 0x000fe400078e00ff */
[----:B------:R-:W-:Y:S01]  /*30e0*/  HFMA2 R24, -RZ, RZ, 1.3056640625, -1.8671875 ;  /* 0x3d39bf78ff187431 */ /* 0x000fe200000001ff */
        /* <DEDUP_REMOVED lines=27> */
.L_x_99:
[----:B------:R-:W-:Y:S05]  /*32a0*/  BSYNC.RECONVERGENT B0 ;  /* 0x0000000000007941 */ /* 0x000fea0003800200 */
.L_x_98:
[----:B------:R-:W-:Y:S01]  /*32b0*/  SHF.L.U32 R27, R27, 0x10, RZ ;  /* 0x000000101b1b7819 */ /* 0x000fe200000006ff */
[----:B------:R-:W-:Y:S01]  /*32c0*/  BSSY.RECONVERGENT B0, `(.L_x_100) ;  /* 0x0000026000007945 */ /* 0x000fe20003800200 */
[----:B------:R-:W-:Y:S01]  /*32d0*/  FSETP.GTU.FTZ.AND P4, PT, R17, 20, PT ;  /* 0x41a000001100780b */ /* 0x000fe20003f9c000 */
[----:B------:R-:W-:Y:S01]  /*32e0*/  FMUL.FTZ R21, R39, UR4 ;  /* 0x0000000427157c20 */ /* 0x000fe20008410000 */
[----:B------:R-:W-:Y:S01]  /*32f0*/  FMUL.FTZ R22, R40, UR4 ;  /* 0x0000000428167c20 */ /* 0x000fe20008410000 */
[----:B------:R-:W-:Y:S01]  /*3300*/  FMUL.FTZ R23, R41, UR4 ;  /* 0x0000000429177c20 */ /* 0x000fe20008410000 */
[----:B------:R-:W-:Y:S01]  /*3310*/  FMUL.FTZ R24, R42, UR4 ;  /* 0x000000042a187c20 */ /* 0x000fe20008410000 */
[----:B------:R-:W-:Y:S01]  /*3320*/  FADD.FTZ R18, R27, UR5 ;  /* 0x000000051b127e21 */ /* 0x000fe20008010000 */
[----:B------:R-:W-:Y:S07]  /*3330*/  @P5 BRA `(.L_x_101) ;  /* 0x0000000000785947 */ /* 0x000fee0003800000 */
        /* <DEDUP_REMOVED lines=30> */
.L_x_101:
[----:B------:R-:W-:Y:S05]  /*3520*/  BSYNC.RECONVERGENT B0 ;  /* 0x0000000000007941 */ /* 0x000fea0003800200 */
.L_x_100:
[----:B------:R-:W-:Y:S01]  /*3530*/  ISETP.EQ.OR P3, PT, RZ, UR7, P3 ;  /* 0x00000007ff007c0c */ /* 0x000fe20009f62670 */
[----:B------:R-:W-:Y:S01]  /*3540*/  BSSY.RECONVERGENT B0, `(.L_x_102) ;  /* 0x000002c000007945 */ /* 0x000fe20003800200 */
[----:B------:R-:W-:Y:S01]  /*3550*/  FSETP.GTU.FTZ.AND P5, PT, R18, 20, PT ;  /* 0x41a000001200780b */ /* 0x000fe20003fbc000 */
[----:B------:R-:W-:Y:S01]  /*3560*/  FMUL.FTZ R25, R43, UR4 ;  /* 0x000000042b197c20 */ /* 0x000fe20008410000 */
[----:B------:R-:W-:Y:S01]  /*3570*/  ISETP.EQ.OR P2, PT, RZ, UR7, P2 ;  /* 0x00000007ff007c0c */ /* 0x000fe20009742670 */
        /* <DEDUP_REMOVED lines=9> */
[----:B------:R-:W-:Y:S11]  /*3610*/  @P3 BRA `(.L_x_103) ;  /* 0x0000000000783947 */ /* 0x000ff60003800000 */
        /* <DEDUP_REMOVED lines=30> */
.L_x_103:
[----:B------:R-:W-:Y:S05]  /*3800*/  BSYNC.RECONVERGENT B0 ;  /* 0x0000000000007941 */ /* 0x000fea0003800200 */
.L_x_102:
        /* <DEDUP_REMOVED lines=32> */
.L_x_105:
[----:B------:R-:W-:Y:S05]  /*3a10*/  BSYNC.RECONVERGENT B0 ;  /* 0x0000000000007941 */ /* 0x000fea0003800200 */
.L_x_104:
        /* <DEDUP_REMOVED lines=11> */
[----:B------:R-:W-:Y:S01]  /*3ad0*/  IADD3 R32, PT, PT, -R19, 0x40800000, RZ ;  /* 0x4080000013207810 */ /* 0x000fe20007ffe1ff */
[C---:B------:R-:W-:Y:S01]  /*3ae0*/  IMAD.IADD R31, R34.reuse, 0x1, -R19 ;  /* 0x00000001221f7824 */ /* 0x040fe200078e0a13 */
[----:B------:R-:W-:Y:S02]  /*3af0*/  I2FP.F32.S32 R19, R19 ;  /* 0x0000001300137245 */ /* 0x000fe40000201400 */
[----:B------:R-:W-:Y:S01]  /*3b00*/  @P0 FSETP.NEU.FTZ.AND P2, PT, R34, RZ, PT ;  /* 0x000000ff2200020b */ /* 0x000fe20003f5d000 */
[----:B------:R-:W-:Y:S02]  /*3b10*/  FFMA.FTZ R32, R32, R33, -1 ;  /* 0xbf80000020207423 */ /* 0x000fe40000010021 */
[----:B------:R-:W-:Y:S02]  /*3b20*/  FMUL.FTZ R19, R19, 1.1920928955078125e-07 ;  /* 0x3400000013137820 */ /* 0x000fe40000410000 */
[----:B------:R-:W-:-:S04]  /*3b30*/  FADD.FTZ R31, R31, R32 ;  /* 0x000000201f1f7221 */ /* 0x000fc80000010000 */
        /* <DEDUP_REMOVED lines=14> */
.L_x_107:
[----:B------:R-:W-:Y:S05]  /*3c20*/  BSYNC.RECONVERGENT B0 ;  /* 0x0000000000007941 */ /* 0x000fea0003800200 */
.L_x_106:
        /* <DEDUP_REMOVED lines=32> */
.L_x_109:
[----:B------:R-:W-:Y:S05]  /*3e30*/  BSYNC.RECONVERGENT B0 ;  /* 0x0000000000007941 */ /* 0x000fea0003800200 */
.L_x_108:
[----:B------:R-:W-:Y:S04]  /*3e40*/  BSSY.RECONVERGENT B0, `(.L_x_110) ;  /* 0x0000020000007945 */ /* 0x000fe80003800200 */
[----:B------:R-:W-:Y:S05]  /*3e50*/  @P4 BRA `(.L_x_111) ;  /* 0x0000000000784947 */ /* 0x000fea0003800000 */
        /* <DEDUP_REMOVED lines=30> */
.L_x_111:
[----:B------:R-:W-:Y:S05]  /*4040*/  BSYNC.RECONVERGENT B0 ;  /* 0x0000000000007941 */ /* 0x000fea0003800200 */
.L_x_110:
        /* <DEDUP_REMOVED lines=32> */
.L_x_113:
[----:B------:R-:W-:Y:S05]  /*4250*/  BSYNC.RECONVERGENT B0 ;  /* 0x0000000000007941 */ /* 0x000fea0003800200 */
.L_x_112:
[----:B------:R-:W0:Y:S01]  /*4260*/  LDCU UR7, c[0x0][0x38c] ;  /* 0x00007180ff0777ac */ /* 0x000e220008000800 */
[----:B------:R-:W-:Y:S01]  /*4270*/  FMUL.FTZ R31, R49, UR4 ;  /* 0x00000004311f7c20 */ /* 0x000fe20008410000 */
[----:B------:R-:W-:Y:S01]  /*4280*/  FMUL.FTZ R32, R50, UR4 ;  /* 0x0000000432207c20 */ /* 0x000fe20008410000 */
[----:B------:R-:W-:Y:S01]  /*4290*/  FMUL.FTZ R33, R51, UR4 ;  /* 0x0000000433217c20 */ /* 0x000fe20008410000 */
[----:B------:R-:W-:Y:S01]  /*42a0*/  FMUL.FTZ R34, R64, UR4 ;  /* 0x0000000440227c20 */ /* 0x000fe20008410000 */
[----:B------:R-:W-:Y:S01]  /*42b0*/  FMUL.FTZ R19, R67, UR4 ;  /* 0x0000000443137c20 */ /* 0x000fe20008410000 */
[----:B0-----:R-:W-:Y:S01]  /*42c0*/  UISETP.GE.AND UP0, UPT, UR7, 0x1, UPT ;  /* 0x000000010700788c */ /* 0x001fe2000bf06270 */
[----:B------:R-:W-:Y:S08]  /*42d0*/  BAR.SYNC.DEFER_BLOCKING 0x0 ;  /* 0x0000000000007b1d */ /* 0x000ff00000010000 */
[----:B------:R-:W-:Y:S05]  /*42e0*/  BRA.U !UP0, `(.L_x_114) ;  /* 0x0000004908587547 */ /* 0x000fea000b800000 */
[----:B------:R-:W0:Y:S01]  /*42f0*/  S2R R35, SR_TID.X ;  /* 0x0000000000237919 */ /* 0x000e220000002100 */
[----:B------:R-:W1:Y:S01]  /*4300*/  S2UR UR43, SR_CTAID.Y ;  /* 0x00000000002b79c3 */ /* 0x000e620000002600 */
[----:B------:R-:W1:Y:S01]  /*4310*/  LDCU.64 UR16, c[0x0][0x3a0] ;  /* 0x00007400ff1077ac */ /* 0x000e620008000a00 */
[----:B------:R-:W-:Y:S01]  /*4320*/  ISETP.NE.AND P0, PT, RZ, UR6, PT ;  /* 0x00000006ff007c0c */ /* 0x000fe2000bf05270 */
[----:B------:R-:W-:Y:S01]  /*4330*/  FMUL.FTZ R63, R64, R17 ;  /* 0x00000011403f7220 */ /* 0x000fe20000410000 */
[----:B------:R-:W-:Y:S01]  /*4340*/  FMUL.FTZ R53, R42, R7 ;  /* 0x000000072a357220 */ /* 0x000fe20000410000 */
[----:B------:R-:W-:Y:S01]  /*4350*/  USHF.L.U32 UR7, UR6, 0xc, URZ ;  /* 0x0000000c06077899 */ /* 0x000fe200080006ff */
[----:B------:R-:W-:Y:S01]  /*4360*/  ISETP.EQ.AND P0, PT, R37, RZ, P0 ;  /* 0x000000ff2500720c */ /* 0x000fe20000702270 */
[----:B------:R-:W-:Y:S01]  /*4370*/  FMUL.FTZ R37, R38, R3 ;  /* 0x0000000326257220 */ /* 0x000fe20000410000 */
[----:B------:R-:W-:Y:S01]  /*4380*/  FMUL.FTZ R38, R39, R4 ;  /* 0x0000000427267220 */ /* 0x000fe20000410000 */
[----:B------:R-:W-:Y:S01]  /*4390*/  ULEA UR24, UR19, -UR7, 0x1 ;  /* 0x8000000713187291 */ /* 0x000fe2000f8e08ff */
[----:B------:R-:W-:Y:S01]  /*43a0*/  FMUL.FTZ R39, R40, R5 ;  /* 0x0000000528277220 */ /* 0x000fe20000410000 */
        /* <DEDUP_REMOVED lines=10> */
[----:B------:R-:W2:Y:S01]  /*4450*/  LDCU UR44, c[0x0][0x38c] ;  /* 0x00007180ff2c77ac */ /* 0x000ea20008000800 */
[----:B-1----:R-:W-:Y:S01]  /*4460*/  UIMAD.WIDE.U32 UR8, UR43, UR16, URZ ;  /* 0x000000102b0872a5 */ /* 0x002fe2000f8e00ff */
[----:B------:R-:W1:Y:S01]  /*4470*/  LDCU UR19, c[0x0][0x388] ;  /* 0x00007100ff1377ac */ /* 0x000e620008000800 */
[----:B0-----:R-:W-:-:S02]  /*4480*/  SHF.L.U32 R36, R35, 0x5, RZ ;  /* 0x0000000523247819 */ /* 0x001fc400000006ff */
[----:B------:R-:W-:Y:S01]  /*4490*/  UIMAD UR18, UR43, UR17, UR9 ;  /* 0x000000112b1272a4 */ /* 0x000fe2000f8e0209 */
[----:B------:R-:W0:Y:S01]  /*44a0*/  LDCU.64 UR26, c[0x0][0x3a8] ;  /* 0x00007500ff1a77ac */ /* 0x000e220008000a00 */
[----:B------:R-:W-:Y:S01]  /*44b0*/  LOP3.LUT R36, R36, R35, RZ, 0xfc, !PT ;  /* 0x0000002324247212 */ /* 0x000fe200078efcff */
[----:B------:R-:W3:Y:S03]  /*44c0*/  LDCU.64 UR28, c[0x0][0x440] ;  /* 0x00008800ff1c77ac */ /* 0x000ee60008000a00 */
[----:B------:R-:W-:Y:S01]  /*44d0*/  LOP3.LUT R52, R36, 0x7c1f, RZ, 0xc0, !PT ;  /* 0x00007c1f24347812 */ /* 0x000fe200078ec0ff */
[----:B------:R-:W4:Y:S03]  /*44e0*/  LDCU.64 UR30, c[0x0][0x3b8] ;  /* 0x00007700ff1e77ac */ /* 0x000f260008000a00 */
[----:B------:R-:W-:Y:S01]  /*44f0*/  ISETP.GE.AND P1, PT, R52, UR24, PT ;  /* 0x0000001834007c0c */ /* 0x000fe2000bf26270 */
[----:B------:R-:W-:Y:S01]  /*4500*/  FMUL.FTZ R52, R41, R6 ;  /* 0x0000000629347220 */ /* 0x000fe20000410000 */
[----:B------:R-:W0:Y:S01]  /*4510*/  LDCU.64 UR32, c[0x0][0x3c0] ;  /* 0x00007800ff2077ac */ /* 0x000e220008000a00 */
[----:B------:R-:W0:Y:S01]  /*4520*/  LDCU.64 UR34, c[0x0][0x448] ;  /* 0x00008900ff2277ac */ /* 0x000e220008000a00 */
[----:B------:R-:W0:Y:S01]  /*4530*/  LDCU.64 UR36, c[0x0][0x480] ;  /* 0x00009000ff2477ac */ /* 0x000e220008000a00 */
[----:B------:R-:W0:Y:S01]  /*4540*/  LDCU.64 UR38, c[0x0][0x3e0] ;  /* 0x00007c00ff2677ac */ /* 0x000e220008000a00 */
[----:B-12---:R-:W-:-:S07]  /*4550*/  UMOV UR7, URZ ;  /* 0x000000ff00077c82 */ /* 0x006fce0008000000 */
.L_x_120:
[----:B------:R-:W-:Y:S01]  /*4560*/  UMOV UR16, UR8 ;  /* 0x0000000800107c82 */ /* 0x000fe20008000000 */
[----:B------:R-:W-:Y:S02]  /*4570*/  UMOV UR17, UR18 ;  /* 0x0000001200117c82 */ /* 0x000fe40008000000 */
[----:B0-----:R-:W-:-:S04]  /*4580*/  UIMAD.WIDE.U32 UR16, UR7, UR26, UR16 ;  /* 0x0000001a071072a5 */ /* 0x001fc8000f8e0010 */
[----:B------:R-:W-:Y:S02]  /*4590*/  UIMAD UR17, UR7, UR27, UR17 ;  /* 0x0000001b071172a4 */ /* 0x000fe4000f8e0211 */
[----:B---3--:R-:W-:-:S04]  /*45a0*/  ULEA UR21, UP0, UR16, UR28, 0x3 ;  /* 0x0000001c10157291 */ /* 0x008fc8000f8018ff */
[----:B------:R-:W-:Y:S02]  /*45b0*/  ULEA.HI.X UR16, UR16, UR29, UR17, 0x3, UP0 ;  /* 0x0000001d10107291 */ /* 0x000fe400080f1c11 */
[----:B------:R-:W-:-:S04]  /*45c0*/  MOV R40, UR21 ;  /* 0x0000001500287c02 */ /* 0x000fc80008000f00 */
[----:B------:R-:W-:-:S06]  /*45d0*/  MOV R41, UR16 ;  /* 0x0000001000297c02 */ /* 0x000fcc0008000f00 */
[----:B------:R-:W2:Y:S01]  /*45e0*/  LDG.E.64 R40, desc[UR22][R40.64] ;  /* 0x0000001628287981 */ /* 0x000ea2000c1e1b00 */
[----:B------:R-:W-:Y:S01]  /*45f0*/  LOP3.LUT R44, R36, 0x7c1f, RZ, 0xc0, !PT ;  /* 0x00007c1f242c7812 */ /* 0x000fe200078ec0ff */
[----:B------:R-:W-:Y:S01]  /*4600*/  HFMA2 R45, -RZ, RZ, 0, 0 ;  /* 0x00000000ff2d7431 */ /* 0x000fe200000001ff */
[----:B------:R-:W-:Y:S01]  /*4610*/  MOV R47, UR38 ;  /* 0x00000026002f7c02 */ /* 0x000fe20008000f00 */
[----:B------:R-:W-:Y:S01]  /*4620*/  IMAD.U32 R49, RZ, RZ, UR39 ;  /* 0x00000027ff317e24 */ /* 0x000fe2000f8e00ff */
[----:B------:R-:W-:Y:S02]  /*4630*/  LOP3.LUT R43, R44, 0x20, RZ, 0xfc, !PT ;  /* 0x000000202c2b7812 */ /* 0x000fe400078efcff */
[----:B------:R-:W-:Y:S01]  /*4640*/  PRMT R105, RZ, 0x7610, R105 ;  /* 0x00007610ff697816 */ /* 0x000fe20000000069 */
[----:B------:R-:W-:Y:S01]  /*4650*/  IMAD.WIDE.U32 R46, R47, UR7, R44 ;  /* 0x000000072f2e7c25 */ /* 0x000fe2000f8e002c */
[----:B------:R-:W-:Y:S02]  /*4660*/  ISETP.GE.AND P2, PT, R43, UR24, PT ;  /* 0x000000182b007c0c */ /* 0x000fe4000bf46270 */
[----:B------:R-:W-:Y:S01]  /*4670*/  PRMT R106, RZ, 0x7610, R106 ;  /* 0x00007610ff6a7816 */ /* 0x000fe2000000006a */
[----:B------:R-:W-:Y:S01]  /*4680*/  IMAD R45, R49, UR7, R47 ;  /* 0x00000007312d7c24 */ /* 0x000fe2000f8e022f */
[----:B------:R-:W-:-:S04]  /*4690*/  LEA R42, P3, R46, UR15, 0x1 ;  /* 0x0000000f2e2a7c11 */ /* 0x000fc8000f8608ff */
[----:B------:R-:W-:Y:S02]  /*46a0*/  LEA.HI.X R43, R46, UR20, R45, 0x1, P3 ;  /* 0x000000142e2b7c11 */ /* 0x000fe400098f0c2d */
[----:B------:R-:W-:-:S03]  /*46b0*/  LOP3.LUT R45, R44, 0x40, RZ, 0xfc, !PT ;  /* 0x000000402c2d7812 */ /* 0x000fc600078efcff */
[----:B------:R-:W3:Y:S01]  /*46c0*/  @!P1 LDG.E.U16 R105, desc[UR22][R42.64] ;  /* 0x000000162a699981 */ /* 0x000ee2000c1e1500 */
[C---:B------:R-:W-:Y:S02]  /*46d0*/  LOP3.LUT R46, R44.reuse, 0x60, RZ, 0xfc, !PT ;  /* 0x000000602c2e7812 */ /* 0x040fe400078efcff */
[----:B------:R-:W-:Y:S01]  /*46e0*/  LOP3.LUT R47, R44, 0x80, RZ, 0xfc, !PT ;  /* 0x000000802c2f7812 */ /* 0x000fe200078efcff */
[----:B------:R-:W5:Y:S01]  /*46f0*/  @!P2 LDG.E.U16 R106, desc[UR22][R42.64+0x40] ;  /* 0x000040162a6aa981 */ /* 0x000f62000c1e1500 */
[----:B------:R-:W-:Y:S02]  /*4700*/  ISETP.GE.AND P2, PT, R45, UR24, PT ;  /* 0x000000182d007c0c */ /* 0x000fe4000bf46270 */
[----:B------:R-:W-:Y:S02]  /*4710*/  ISETP.GE.AND P3, PT, R46, UR24, PT ;  /* 0x000000182e007c0c */ /* 0x000fe4000bf66270 */
[----:B------:R-:W-:Y:S02]  /*4720*/  ISETP.GE.AND P4, PT, R47, UR24, PT ;  /* 0x000000182f007c0c */ /* 0x000fe4000bf86270 */
[----:B------:R-:W-:-:S02]  /*4730*/  PRMT R97, RZ, 0x7610, R97 ;  /* 0x00007610ff617816 */ /* 0x000fc40000000061 */
[----:B------:R-:W-:Y:S02]  /*4740*/  PRMT R98, RZ, 0x7610, R98 ;  /* 0x00007610ff627816 */ /* 0x000fe40000000062 */
[----:B------:R-:W-:Y:S02]  /*4750*/  PRMT R96, RZ, 0x7610, R96 ;  /* 0x00007610ff607816 */ /* 0x000fe40000000060 */
[----:B------:R-:W-:Y:S01]  /*4760*/  LOP3.LUT R45, R44, 0xa0, RZ, 0xfc, !PT ;  /* 0x000000a02c2d7812 */ /* 0x000fe200078efcff */
[----:B------:R-:W4:Y:S03]  /*4770*/  @!P2 LDG.E.U16 R97, desc[UR22][R42.64+0x80] ;  /* 0x000080162a61a981 */ /* 0x000f26000c1e1500 */
[----:B------:R-:W-:Y:S01]  /*4780*/  ISETP.GE.AND P5, PT, R45, UR24, PT ;  /* 0x000000182d007c0c */ /* 0x000fe2000bfa6270 */
[----:B------:R-:W4:Y:S01]  /*4790*/  @!P3 LDG.E.U16 R98, desc[UR22][R42.64+0xc0] ;  /* 0x0000c0162a62b981 */ /* 0x000f22000c1e1500 */
[----:B------:R-:W-:-:S02]  /*47a0*/  PRMT R99, RZ, 0x7610, R99 ;  /* 0x00007610ff637816 */ /* 0x000fc40000000063 */
[C---:B------:R-:W-:Y:S01]  /*47b0*/  LOP3.LUT R45, R44.reuse, 0xc0, RZ, 0xfc, !PT ;  /* 0x000000c02c2d7812 */ /* 0x040fe200078efcff */
[----:B------:R-:W4:Y:S08]  /*47c0*/  @!P4 LDG.E.U16 R96, desc[UR22][R42.64+0x100] ;  /* 0x000100162a60c981 */ /* 0x000f30000c1e1500 */
[----:B------:R-:W4:Y:S01]  /*47d0*/  @!P5 LDG.E.U16 R99, desc[UR22][R42.64+0x140] ;  /* 0x000140162a63d981 */ /* 0x000f22000c1e1500 */
[----:B------:R-:W-:-:S02]  /*47e0*/  LOP3.LUT R46, R44, 0xe0, RZ, 0xfc, !PT ;  /* 0x000000e02c2e7812 */ /* 0x000fc400078efcff */
[----:B------:R-:W-:Y:S02]  /*47f0*/  ISETP.GE.AND P6, PT, R45, UR24, PT ;  /* 0x000000182d007c0c */ /* 0x000fe4000bfc6270 */
[----:B------:R-:W-:Y:S02]  /*4800*/  LOP3.LUT R47, R44, 0x100, RZ, 0xfc, !PT ;  /* 0x000001002c2f7812 */ /* 0x000fe400078efcff */
[----:B------:R-:W-:Y:S02]  /*4810*/  ISETP.GE.AND P3, PT, R46, UR24, PT ;  /* 0x000000182e007c0c */ /* 0x000fe4000bf66270 */
[----:B------:R-:W-:Y:S02]  /*4820*/  ISETP.GE.AND P4, PT, R47, UR24, PT ;  /* 0x000000182f007c0c */ /* 0x000fe4000bf86270 */
[----:B------:R-:W-:Y:S02]  /*4830*/  LOP3.LUT R48, R36, 0x3e0, RZ, 0xfc, !PT ;  /* 0x000003e024307812 */ /* 0x000fe400078efcff */
[----:B------:R-:W-:-:S02]  /*4840*/  PRMT R134, RZ, 0x7610, R134 ;  /* 0x00007610ff867816 */ /* 0x000fc40000000086 */
[----:B------:R-:W-:Y:S02]  /*4850*/  LOP3.LUT R46, R44, 0x120, RZ, 0xfc, !PT ;  /* 0x000001202c2e7812 */ /* 0x000fe400078efcff */
[----:B------:R-:W-:Y:S02]  /*4860*/  ISETP.GE.AND P2, PT, R48, UR24, PT ;  /* 0x0000001830007c0c */ /* 0x000fe4000bf46270 */
[----:B------:R-:W-:Y:S01]  /*4870*/  PRMT R48, RZ, 0x7610, R48 ;  /* 0x00007610ff307816 */ /* 0x000fe20000000030 */
[----:B------:R-:W4:Y:S01]  /*4880*/  @!P6 LDG.E.U16 R134, desc[UR22][R42.64+0x180] ;  /* 0x000180162a86e981 */ /* 0x000f22000c1e1500 */
[----:B------:R-:W-:Y:S02]  /*4890*/  PRMT R51, RZ, 0x7610, R51 ;  /* 0x00007610ff337816 */ /* 0x000fe40000000033 */
[----:B------:R-:W-:Y:S02]  /*48a0*/  ISETP.GE.AND P5, PT, R46, UR24, PT ;  /* 0x000000182e007c0c */ /* 0x000fe4000bfa6270 */
[----:B------:R-:W4:Y:S04]  /*48b0*/  @!P3 LDG.E.U16 R48, desc[UR22][R42.64+0x1c0] ;  /* 0x0001c0162a30b981 */ /* 0x000f28000c1e1500 */
[----:B------:R-:W4:Y:S01]  /*48c0*/  @!P4 LDG.E.U16 R51, desc[UR22][R42.64+0x200] ;  /* 0x000200162a33c981 */ /* 0x000f22000c1e1500 */
[----:B------:R-:W-:-:S02]  /*48d0*/  PRMT R47, RZ, 0x7610, R47 ;  /* 0x00007610ff2f7816 */ /* 0x000fc4000000002f */
[----:B------:R-:W-:Y:S02]  /*48e0*/  PRMT R118, RZ, 0x7610, R118 ;  /* 0x00007610ff767816 */ /* 0x000fe40000000076 */
[----:B------:R-:W-:Y:S02]  /*48f0*/  PRMT R128, RZ, 0x7610, R128 ;  /* 0x00007610ff807816 */ /* 0x000fe40000000080 */
[----:B------:R-:W-:Y:S02]  /*4900*/  PRMT R129, RZ, 0x7610, R129 ;  /* 0x00007610ff817816 */ /* 0x000fe40000000081 */
[----:B------:R-:W-:Y:S02]  /*4910*/  PRMT R126, RZ, 0x7610, R126 ;  /* 0x00007610ff7e7816 */ /* 0x000fe4000000007e */
[----:B------:R-:W-:Y:S02]  /*4920*/  PRMT R127, RZ, 0x7610, R127 ;  /* 0x00007610ff7f7816 */ /* 0x000fe4000000007f */
[----:B------:R-:W-:-:S02]  /*4930*/  PRMT R130, RZ, 0x7610, R130 ;  /* 0x00007610ff827816 */ /* 0x000fc40000000082 */
[----:B------:R-:W-:Y:S02]  /*4940*/  PRMT R122, RZ, 0x7610, R122 ;  /* 0x00007610ff7a7816 */ /* 0x000fe4000000007a */
[----:B------:R-:W-:Y:S02]  /*4950*/  PRMT R120, RZ, 0x7610, R120 ;  /* 0x00007610ff787816 */ /* 0x000fe40000000078 */
[----:B------:R-:W-:Y:S02]  /*4960*/  PRMT R123, RZ, 0x7610, R123 ;  /* 0x00007610ff7b7816 */ /* 0x000fe4000000007b */
[----:B------:R-:W-:Y:S02]  /*4970*/  PRMT R124, RZ, 0x7610, R124 ;  /* 0x00007610ff7c7816 */ /* 0x000fe4000000007c */
[----:B------:R-:W-:Y:S02]  /*4980*/  PRMT R119, RZ, 0x7610, R119 ;  /* 0x00007610ff777816 */ /* 0x000fe40000000077 */
[----:B------:R-:W-:Y:S01]  /*4990*/  PRMT R121, RZ, 0x7610, R121 ;  /* 0x00007610ff797816 */ /* 0x000fe20000000079 */
[----:B------:R-:W-:Y:S01]  /*49a0*/  UIMAD UR17, UR6, -0x800, UR19 ;  /* 0xfffff800061178a4 */ /* 0x000fe2000f8e0213 */
[----:B------:R-:W-:-:S02]  /*49b0*/  PRMT R125, RZ, 0x7610, R125 ;  /* 0x00007610ff7d7816 */ /* 0x000fc4000000007d */
[----:B------:R-:W-:Y:S02]  /*49c0*/  PRMT R133, RZ, 0x7610, R133 ;  /* 0x00007610ff857816 */ /* 0x000fe40000000085 */
[----:B------:R-:W-:Y:S02]  /*49d0*/  PRMT R132, RZ, 0x7610, R132 ;  /* 0x00007610ff847816 */ /* 0x000fe40000000084 */
[----:B------:R-:W-:Y:S01]  /*49e0*/  PRMT R131, RZ, 0x7610, R131 ;  /* 0x00007610ff837816 */ /* 0x000fe20000000083 */
[----:B------:R-:W0:Y:S01]  /*49f0*/  S2UR UR16, SR_CgaCtaId ;  /* 0x00000000001079c3 */ /* 0x000e220000008800 */
[----:B------:R-:W-:Y:S02]  /*4a00*/  UMOV UR21, 0x400 ;  /* 0x0000040000157882 */ /* 0x000fe40000000000 */
[----:B0-----:R-:W-:Y:S01]  /*4a10*/  ULEA UR21, UR16, UR21, 0x18 ;  /* 0x0000001510157291 */ /* 0x001fe2000f8ec0ff */
[----:B--2---:R-:W-:-:S04]  /*4a20*/  FMUL.FTZ R45, R41, R3 ;  /* 0x00000003292d7220 */ /* 0x004fc80000410000 */
[----:B------:R-:W-:Y:S01]  /*4a30*/  FMUL.RZ R49, R45, 0.15915493667125701904 ;  /* 0x3e22f9832d317820 */ /* 0x000fe2000040c000 */
[----:B------:R-:W-:Y:S01]  /*4a40*/  LOP3.LUT R45, R44, 0x140, RZ, 0xfc, !PT ;  /* 0x000001402c2d7812 */ /* 0x000fe200078efcff */
[----:B------:R-:W-:Y:S01]  /*4a50*/  FMUL.FTZ R100, R40, 1.4426950216293334961 ;  /* 0x3fb8aa3b28647820 */ /* 0x000fe20000410000 */
[C---:B------:R-:W-:Y:S02]  /*4a60*/  LOP3.LUT R40, R44.reuse, 0x160, RZ, 0xfc, !PT ;  /* 0x000001602c287812 */ /* 0x040fe400078efcff */
[----:B------:R-:W-:Y:S02]  /*4a70*/  ISETP.GE.AND P6, PT, R45, UR24, PT ;  /* 0x000000182d007c0c */ /* 0x000fe4000bfc6270 */
[----:B------:R-:W-:Y:S02]  /*4a80*/  LOP3.LUT R45, R44, 0x180, RZ, 0xfc, !PT ;  /* 0x000001802c2d7812 */ /* 0x000fe400078efcff */
[----:B------:R-:W-:Y:S01]  /*4a90*/  ISETP.GE.AND P3, PT, R40, UR24, PT ;  /* 0x0000001828007c0c */ /* 0x000fe2000bf66270 */
[----:B------:R-:W-:Y:S01]  /*4aa0*/  FMUL.FTZ R46, R41, R4 ;  /* 0x00000004292e7220 */ /* 0x000fe20000410000 */
[----:B------:R-:W-:-:S02]  /*4ab0*/  ISETP.GE.AND P4, PT, R45, UR24, PT ;  /* 0x000000182d007c0c */ /* 0x000fc4000bf86270 */
[----:B------:R-:W-:Y:S01]  /*4ac0*/  PRMT R45, RZ, 0x7610, R45 ;  /* 0x00007610ff2d7816 */ /* 0x000fe2000000002d */
[----:B------:R-:W-:Y:S01]  /*4ad0*/  MUFU.SIN R66, R49 ;  /* 0x0000003100427308 */ /* 0x000fe20000000400 */
[----:B------:R-:W-:Y:S01]  /*4ae0*/  LOP3.LUT R40, R44, 0x1a0, RZ, 0xfc, !PT ;  /* 0x000001a02c287812 */ /* 0x000fe200078efcff */
[----:B------:R-:W-:Y:S01]  /*4af0*/  FMUL.RZ R65, R46, 0.15915493667125701904 ;  /* 0x3e22f9832e417820 */ /* 0x000fe2000040c000 */
[----:B------:R-:W-:Y:S01]  /*4b00*/  PRMT R46, RZ, 0x7610, R46 ;  /* 0x00007610ff2e7816 */ /* 0x000fe2000000002e */
[----:B------:R-:W2:Y:S04]  /*4b10*/  @!P6 LDG.E.U16 R47, desc[UR22][R42.64+0x280] ;  /* 0x000280162a2fe981 */ /* 0x000ea8000c1e1500 */
[----:B------:R0:W1:Y:S01]  /*4b20*/  MUFU.COS R68, R49 ;  /* 0x0000003100447308 */ /* 0x0000620000000000 */
[----:B------:R-:W2:Y:S01]  /*4b30*/  @!P5 LDG.E.U16 R45, desc[UR22][R42.64+0x240] ;  /* 0x000240162a2dd981 */ /* 0x000ea2000c1e1500 */
[----:B------:R-:W-:-:S02]  /*4b40*/  ISETP.GE.AND P5, PT, R40, UR24, PT ;  /* 0x0000001828007c0c */ /* 0x000fc4000bfa6270 */
[C---:B------:R-:W-:Y:S01]  /*4b50*/  LOP3.LUT R40, R44.reuse, 0x1e0, RZ, 0xfc, !PT ;  /* 0x000001e02c287812 */ /* 0x040fe200078efcff */
[----:B------:R-:W2:Y:S01]  /*4b60*/  @!P3 LDG.E.U16 R46, desc[UR22][R42.64+0x2c0] ;  /* 0x0002c0162a2eb981 */ /* 0x000ea2000c1e1500 */
[----:B0-----:R-:W-:Y:S01]  /*4b70*/  LOP3.LUT R49, R44, 0x1c0, RZ, 0xfc, !PT ;  /* 0x000001c02c317812 */ /* 0x001fe200078efcff */
[----:B------:R-:W-:Y:S02]  /*4b80*/  FMUL.FTZ R50, R41, R5 ;  /* 0x0000000529327220 */ /* 0x000fe40000410000 */
[----:B------:R-:W2:Y:S01]  /*4b90*/  @!P4 LDG.E.U16 R118, desc[UR22][R42.64+0x300] ;  /* 0x000300162a76c981 */ /* 0x000ea2000c1e1500 */
[----:B------:R-:W-:Y:S02]  /*4ba0*/  ISETP.GE.AND P6, PT, R49, UR24, PT ;  /* 0x0000001831007c0c */ /* 0x000fe4000bfc6270 */
[----:B------:R-:W-:Y:S02]  /*4bb0*/  ISETP.GE.AND P3, PT, R40, UR24, PT ;  /* 0x0000001828007c0c */ /* 0x000fe4000bf66270 */
[----:B------:R-:W-:-:S02]  /*4bc0*/  LOP3.LUT R40, R44, 0x200, RZ, 0xfc, !PT ;  /* 0x000002002c287812 */ /* 0x000fc400078efcff */
[----:B------:R-:W-:Y:S01]  /*4bd0*/  PRMT R49, RZ, 0x7610, R49 ;  /* 0x00007610ff317816 */ /* 0x000fe20000000031 */
[----:B------:R-:W-:Y:S01]  /*4be0*/  FMUL.RZ R75, R50, 0.15915493667125701904 ;  /* 0x3e22f983324b7820 */ /* 0x000fe2000040c000 */
[----:B------:R-:W-:Y:S02]  /*4bf0*/  LOP3.LUT R50, R44, 0x220, RZ, 0xfc, !PT ;  /* 0x000002202c327812 */ /* 0x000fe400078efcff */
[----:B------:R-:W-:Y:S02]  /*4c00*/  ISETP.GE.AND P4, PT, R40, UR24, PT ;  /* 0x0000001828007c0c */ /* 0x000fe4000bf86270 */
[----:B------:R-:W-:Y:S01]  /*4c10*/  LOP3.LUT R40, R44, 0x240, RZ, 0xfc, !PT ;  /* 0x000002402c287812 */ /* 0x000fe200078efcff */
[----:B------:R-:W2:Y:S01]  /*4c20*/  @!P5 LDG.E.U16 R49, desc[UR22][R42.64+0x340] ;  /* 0x000340162a31d981 */ /* 0x000ea2000c1e1500 */
[----:B------:R-:W-:-:S03]  /*4c30*/  ISETP.GE.AND P5, PT, R50, UR24, PT ;  /* 0x0000001832007c0c */ /* 0x000fc6000bfa6270 */
[----:B------:R-:W2:Y:S01]  /*4c40*/  @!P6 LDG.E.U16 R128, desc[UR22][R42.64+0x380] ;  /* 0x000380162a80e981 */ /* 0x000ea2000c1e1500 */
[----:B------:R-:W-:Y:S02]  /*4c50*/  ISETP.GE.AND P6, PT, R40, UR24, PT ;  /* 0x0000001828007c0c */ /* 0x000fe4000bfc6270 */
[C---:B------:R-:W-:Y:S01]  /*4c60*/  LOP3.LUT R50, R44.reuse, 0x260, RZ, 0xfc, !PT ;  /* 0x000002602c327812 */ /* 0x040fe200078efcff */
[----:B------:R-:W2:Y:S01]  /*4c70*/  @!P3 LDG.E.U16 R129, desc[UR22][R42.64+0x3c0] ;  /* 0x0003c0162a81b981 */ /* 0x000ea2000c1e1500 */
[----:B------:R-:W-:Y:S02]  /*4c80*/  LOP3.LUT R40, R44, 0x280, RZ, 0xfc, !PT ;  /* 0x000002802c287812 */ /* 0x000fe400078efcff */
[----:B------:R-:W-:Y:S01]  /*4c90*/  ISETP.GE.AND P3, PT, R50, UR24, PT ;  /* 0x0000001832007c0c */ /* 0x000fe2000bf66270 */
[----:B------:R-:W2:Y:S01]  /*4ca0*/  @!P4 LDG.E.U16 R126, desc[UR22][R42.64+0x400] ;  /* 0x000400162a7ec981 */ /* 0x000ea2000c1e1500 */
[----:B------:R-:W-:Y:S02]  /*4cb0*/  LOP3.LUT R50, R44, 0x2a0, RZ, 0xfc, !PT ;  /* 0x000002a02c327812 */ /* 0x000fe400078efcff */
[----:B------:R-:W-:Y:S01]  /*4cc0*/  ISETP.GE.AND P4, PT, R40, UR24, PT ;  /* 0x0000001828007c0c */ /* 0x000fe2000bf86270 */
[----:B------:R-:W2:Y:S01]  /*4cd0*/  @!P5 LDG.E.U16 R127, desc[UR22][R42.64+0x440] ;  /* 0x000440162a7fd981 */ /* 0x000ea2000c1e1500 */
[----:B------:R-:W-:-:S02]  /*4ce0*/  LOP3.LUT R40, R44, 0x2c0, RZ, 0xfc, !PT ;  /* 0x000002c02c287812 */ /* 0x000fc400078efcff */
[----:B------:R-:W-:Y:S01]  /*4cf0*/  ISETP.GE.AND P5, PT, R50, UR24, PT ;  /* 0x0000001832007c0c */ /* 0x000fe2000bfa6270 */
[----:B------:R-:W2:Y:S01]  /*4d00*/  @!P6 LDG.E.U16 R130, desc[UR22][R42.64+0x480] ;  /* 0x000480162a82e981 */ /* 0x000ea2000c1e1500 */
[----:B------:R-:W-:Y:S01]  /*4d10*/  FMUL.FTZ R50, R41, R7 ;  /* 0x0000000729327220 */ /* 0x000fe20000410000 */
[----:B------:R-:W-:Y:S02]  /*4d20*/  ISETP.GE.AND P6, PT, R40, UR24, PT ;  /* 0x0000001828007c0c */ /* 0x000fe4000bfc6270 */
[----:B------:R-:W-:Y:S01]  /*4d30*/  LOP3.LUT R40, R44, 0x2e0, RZ, 0xfc, !PT ;  /* 0x000002e02c287812 */ /* 0x000fe200078efcff */
[----:B------:R-:W-:Y:S01]  /*4d40*/  FMUL.RZ R78, R50, 0.15915493667125701904 ;  /* 0x3e22f983324e7820 */ /* 0x000fe2000040c000 */
[----:B------:R-:W-:Y:S01]  /*4d50*/  LOP3.LUT R50, R44, 0x300, RZ, 0xfc, !PT ;  /* 0x000003002c327812 */ /* 0x000fe200078efcff */
[----:B------:R-:W2:Y:S01]  /*4d60*/  @!P3 LDG.E.U16 R122, desc[UR22][R42.64+0x4c0] ;  /* 0x0004c0162a7ab981 */ /* 0x000ea2000c1e1500 */
[----:B------:R-:W-:-:S03]  /*4d70*/  ISETP.GE.AND P3, PT, R40, UR24, PT ;  /* 0x0000001828007c0c */ /* 0x000fc6000bf66270 */
[----:B------:R-:W2:Y:S01]  /*4d80*/  @!P4 LDG.E.U16 R120, desc[UR22][R42.64+0x500] ;  /* 0x000500162a78c981 */ /* 0x000ea2000c1e1500 */
[----:B------:R-:W-:Y:S02]  /*4d90*/  ISETP.GE.AND P4, PT, R50, UR24, PT ;  /* 0x0000001832007c0c */ /* 0x000fe4000bf86270 */
[C---:B------:R-:W-:Y:S01]  /*4da0*/  LOP3.LUT R40, R44.reuse, 0x320, RZ, 0xfc, !PT ;  /* 0x000003202c287812 */ /* 0x040fe200078efcff */
[----:B------:R-:W-:Y:S01]  /*4db0*/  MUFU.SIN R69, R65 ;  /* 0x0000004100457308 */ /* 0x000fe20000000400 */
[----:B------:R-:W2:Y:S01]  /*4dc0*/  @!P5 LDG.E.U16 R123, desc[UR22][R42.64+0x540] ;  /* 0x000540162a7bd981 */ /* 0x000ea2000c1e1500 */
[----:B------:R-:W-:Y:S02]  /*4dd0*/  LOP3.LUT R50, R44, 0x340, RZ, 0xfc, !PT ;  /* 0x000003402c327812 */ /* 0x000fe400078efcff */
[----:B------:R-:W-:Y:S01]  /*4de0*/  ISETP.GE.AND P5, PT, R40, UR24, PT ;  /* 0x0000001828007c0c */ /* 0x000fe2000bfa6270 */
[----:B------:R-:W2:Y:S03]  /*4df0*/  @!P6 LDG.E.U16 R124, desc[UR22][R42.64+0x580] ;  /* 0x000580162a7ce981 */ /* 0x000ea6000c1e1500 */
[----:B------:R0:W3:Y:S01]  /*4e00*/  MUFU.COS R70, R65 ;  /* 0x0000004100467308 */ /* 0x0000e20000000000 */
[----:B------:R-:W-:Y:S01]  /*4e10*/  LOP3.LUT R40, R44, 0x360, RZ, 0xfc, !PT ;  /* 0x000003602c287812 */ /* 0x000fe200078efcff */
[----:B------:R-:W2:Y:S01]  /*4e20*/  @!P3 LDG.E.U16 R119, desc[UR22][R42.64+0x5c0] ;  /* 0x0005c0162a77b981 */ /* 0x000ea2000c1e1500 */
[----:B------:R-:W-:-:S03]  /*4e30*/  ISETP.GE.AND P6, PT, R50, UR24, PT ;  /* 0x0000001832007c0c */ /* 0x000fc6000bfc6270 */
[----:B------:R-:W2:Y:S01]  /*4e40*/  @!P4 LDG.E.U16 R121, desc[UR22][R42.64+0x600] ;  /* 0x000600162a79c981 */ /* 0x000ea2000c1e1500 */
[----:B0-----:R-:W-:Y:S01]  /*4e50*/  FMUL.FTZ R65, R41, R6 ;  /* 0x0000000629417220 */ /* 0x001fe20000410000 */
[----:B------:R-:W-:-:S03]  /*4e60*/  LOP3.LUT R50, R44, 0x380, RZ, 0xfc, !PT ;  /* 0x000003802c327812 */ /* 0x000fc600078efcff */
[----:B------:R-:W-:Y:S01]  /*4e70*/  FMUL.RZ R65, R65, 0.15915493667125701904 ;  /* 0x3e22f98341417820 */ /* 0x000fe2000040c000 */
[----:B------:R-:W-:Y:S01]  /*4e80*/  ISETP.GE.AND P3, PT, R40, UR24, PT ;  /* 0x0000001828007c0c */ /* 0x000fe2000bf66270 */
[----:B------:R-:W-:Y:S01]  /*4e90*/  MUFU.SIN R72, R75 ;  /* 0x0000004b00487308 */ /* 0x000fe20000000400 */
[----:B------:R-:W-:Y:S02]  /*4ea0*/  PRMT R40, RZ, 0x7610, R40 ;  /* 0x00007610ff287816 */ /* 0x000fe40000000028 */
[----:B------:R-:W-:Y:S02]  /*4eb0*/  ISETP.GE.AND P4, PT, R50, UR24, PT ;  /* 0x0000001832007c0c */ /* 0x000fe4000bf86270 */
[----:B------:R-:W-:Y:S02]  /*4ec0*/  LOP3.LUT R50, R44, 0x3a0, RZ, 0xfc, !PT ;  /* 0x000003a02c327812 */ /* 0x000fe400078efcff */
[----:B------:R-:W2:Y:S01]  /*4ed0*/  @!P5 LDG.E.U16 R40, desc[UR22][R42.64+0x640] ;  /* 0x000640162a28d981 */ /* 0x000ea2000c1e1500 */
[----:B------:R-:W0:Y:S01]  /*4ee0*/  MUFU.COS R74, R75 ;  /* 0x0000004b004a7308 */ /* 0x000e220000000000 */
[----:B------:R-:W-:Y:S01]  /*4ef0*/  ISETP.GE.AND P5, PT, R50, UR24, PT ;  /* 0x0000001832007c0c */ /* 0x000fe2000bfa6270 */
[C---:B------:R-:W-:Y:S01]  /*4f00*/  FMUL.FTZ R67, R100.reuse, R3 ;  /* 0x0000000364437220 */ /* 0x040fe20000410000 */
[C---:B------:R-:W-:Y:S01]  /*4f10*/  FMUL.FTZ R71, R100.reuse, R4 ;  /* 0x0000000464477220 */ /* 0x040fe20000410000 */
[----:B------:R-:W-:Y:S01]  /*4f20*/  FMUL.FTZ R73, R100, R5 ;  /* 0x0000000564497220 */ /* 0x000fe20000410000 */
[----:B------:R-:W2:Y:S03]  /*4f30*/  @!P3 LDG.E.U16 R125, desc[UR22][R42.64+0x6c0] ;  /* 0x0006c0162a7db981 */ /* 0x000ea6000c1e1500 */
[----:B------:R-:W-:Y:S01]  /*4f40*/  MUFU.SIN R75, R65 ;  /* 0x00000041004b7308 */ /* 0x000fe20000000400 */
[----:B------:R-:W-:Y:S01]  /*4f50*/  PRMT R50, RZ, 0x7610, R50 ;  /* 0x00007610ff327816 */ /* 0x000fe20000000032 */
[----:B------:R-:W2:Y:S06]  /*4f60*/  @!P4 LDG.E.U16 R133, desc[UR22][R42.64+0x700] ;  /* 0x000700162a85c981 */ /* 0x000eac000c1e1500 */
[----:B------:R5:W4:Y:S01]  /*4f70*/  MUFU.COS R76, R65 ;  /* 0x00000041004c7308 */ /* 0x000b220000000000 */
[----:B------:R-:W-:Y:S01]  /*4f80*/  LOP3.LUT R44, R44, 0x3c0, RZ, 0xfc, !PT ;  /* 0x000003c02c2c7812 */ /* 0x000fe200078efcff */
[----:B------:R-:W2:Y:S01]  /*4f90*/  @!P6 LDG.E.U16 R50, desc[UR22][R42.64+0x680] ;  /* 0x000680162a32e981 */ /* 0x000ea2000c1e1500 */
[C---:B------:R-:W-:Y:S01]  /*4fa0*/  FMUL.FTZ R77, R100.reuse, R6 ;  /* 0x00000006644d7220 */ /* 0x040fe20000410000 */
[C---:B------:R-:W-:Y:S01]  /*4fb0*/  FMUL.FTZ R83, R100.reuse, R7 ;  /* 0x0000000764537220 */ /* 0x040fe20000410000 */
[----:B------:R-:W-:Y:S01]  /*4fc0*/  FMUL.FTZ R80, R100, R8 ;  /* 0x0000000864507220 */ /* 0x000fe20000410000 */
[C---:B------:R-:W-:Y:S01]  /*4fd0*/  FMUL.FTZ R87, R41.reuse, R10 ;  /* 0x0000000a29577220 */ /* 0x040fe20000410000 */
[----:B------:R-:W2:Y:S01]  /*4fe0*/  @!P5 LDG.E.U16 R132, desc[UR22][R42.64+0x740] ;  /* 0x000740162a84d981 */ /* 0x000ea2000c1e1500 */
[----:B-----5:R-:W-:-:S04]  /*4ff0*/  FMUL.FTZ R65, R41, R8 ;  /* 0x0000000829417220 */ /* 0x020fc80000410000 */
[----:B------:R-:W-:Y:S01]  /*5000*/  FMUL.RZ R84, R65, 0.15915493667125701904 ;  /* 0x3e22f98341547820 */ /* 0x000fe2000040c000 */
[----:B------:R-:W-:-:S04]  /*5010*/  FMUL.FTZ R65, R41, R9 ;  /* 0x0000000929417220 */ /* 0x000fc80000410000 */
[----:B------:R-:W-:Y:S01]  /*5020*/  FMUL.RZ R88, R65, 0.15915493667125701904 ;  /* 0x3e22f98341587820 */ /* 0x000fe2000040c000 */
[----:B------:R-:W-:Y:S02]  /*5030*/  SHF.L.U32 R65, R35, 0x4, RZ ;  /* 0x0000000423417819 */ /* 0x000fe400000006ff */
[----:B------:R-:W-:Y:S01]  /*5040*/  ISETP.GE.AND P6, PT, R44, UR24, PT ;  /* 0x000000182c007c0c */ /* 0x000fe2000bfc6270 */
[----:B------:R-:W1:Y:S01]  /*5050*/  MUFU.EX2 R67, R67 ;  /* 0x0000004300437308 */ /* 0x000e620000000800 */
[----:B------:R-:W-:-:S03]  /*5060*/  IADD3 R44, PT, PT, R65, 0x1, RZ ;  /* 0x00000001412c7810 */ /* 0x000fc60007ffe0ff */
[----:B------:R-:W3:Y:S01]  /*5070*/  MUFU.EX2 R71, R71 ;  /* 0x0000004700477308 */ /* 0x000ee20000000800 */
[----:B------:R-:W-:Y:S02]  /*5080*/  ISETP.GE.U32.AND P3, PT, R44, UR17, PT ;  /* 0x000000112c007c0c */ /* 0x000fe4000bf66070 */
[----:B------:R-:W-:Y:S01]  /*5090*/  IADD3 R44, PT, PT, R65, 0x2, RZ ;  /* 0x00000002412c7810 */ /* 0x000fe20007ffe0ff */
[----:B------:R-:W0:Y:S03]  /*50a0*/  MUFU.EX2 R73, R73 ;  /* 0x0000004900497308 */ /* 0x000e260000000800 */
[----:B------:R-:W-:Y:S01]  /*50b0*/  ISETP.GE.U32.AND P4, PT, R44, UR17, PT ;  /* 0x000000112c007c0c */ /* 0x000fe2000bf86070 */
[----:B------:R-:W-:Y:S01]  /*50c0*/  MUFU.SIN R81, R78 ;  /* 0x0000004e00517308 */ /* 0x000fe20000000400 */
[----:B------:R-:W-:Y:S01]  /*50d0*/  PRMT R44, RZ, 0x7610, R44 ;  /* 0x00007610ff2c7816 */ /* 0x000fe2000000002c */
[C---:B-1----:R-:W-:Y:S01]  /*50e0*/  FMUL.FTZ R68, R67.reuse, R68 ;  /* 0x0000004443447220 */ /* 0x042fe20000410000 */
[----:B------:R-:W-:Y:S01]  /*50f0*/  FMUL.FTZ R66, R67, R66 ;  /* 0x0000004243427220 */ /* 0x000fe20000410000 */
[----:B------:R-:W-:Y:S01]  /*5100*/  FMUL.FTZ R67, R41, R11 ;  /* 0x0000000b29437220 */ /* 0x000fe20000410000 */
[----:B------:R-:W-:-:S03]  /*5110*/  IADD3 R89, PT, PT, R65, 0x4, RZ ;  /* 0x0000000441597810 */ /* 0x000fc60007ffe0ff */
[----:B------:R-:W1:Y:S01]  /*5120*/  MUFU.COS R82, R78 ;  /* 0x0000004e00527308 */ /* 0x000e620000000000 */
[----:B------:R-:W5:Y:S01]  /*5130*/  @!P2 LDG.E.U16 R44, desc[UR22][R42.64+0x7c0] ;  /* 0x0007c0162a2ca981 */ /* 0x000f62000c1e1500 */
[----:B------:R-:W-:Y:S01]  /*5140*/  ISETP.GE.U32.AND P2, PT, R65, UR17, PT ;  /* 0x0000001141007c0c */ /* 0x000fe2000bf46070 */
[C---:B---3--:R-:W-:Y:S01]  /*5150*/  FMUL.FTZ R70, R71.reuse, R70 ;  /* 0x0000004647467220 */ /* 0x048fe20000410000 */
[----:B------:R-:W-:-:S04]  /*5160*/  FMUL.FTZ R69, R71, R69 ;  /* 0x0000004547457220 */ /* 0x000fc80000410000 */
[----:B------:R-:W4:Y:S01]  /*5170*/  MUFU.EX2 R77, R77 ;  /* 0x0000004d004d7308 */ /* 0x000f220000000800 */
[----:B------:R-:W-:Y:S01]  /*5180*/  IADD3 R71, PT, PT, R65, 0x5, RZ ;  /* 0x0000000541477810 */ /* 0x000fe20007ffe0ff */
[----:B------:R-:W-:Y:S01]  /*5190*/  FMUL.RZ R90, R87, 0.15915493667125701904 ;  /* 0x3e22f983575a7820 */ /* 0x000fe2000040c000 */
[----:B------:R3:W5:Y:S01]  /*51a0*/  @!P6 LDG.E.U16 R131, desc[UR22][R42.64+0x780] ;  /* 0x000780162a83e981 */ /* 0x000762000c1e1500 */
[----:B------:R-:W1:Y:S01]  /*51b0*/  MUFU.SIN R78, R84 ;  /* 0x00000054004e7308 */ /* 0x000e620000000400 */
[----:B------:R-:W-:Y:S01]  /*51c0*/  FMUL.RZ R92, R67, 0.15915493667125701904 ;  /* 0x3e22f983435c7820 */ /* 0x000fe2000040c000 */
[----:B------:R-:W-:-:S06]  /*51d0*/  ISETP.GE.U32.AND P6, PT, R89, UR17, PT ;  /* 0x0000001159007c0c */ /* 0x000fcc000bfc6070 */
[----:B------:R-:W1:Y:S01]  /*51e0*/  MUFU.COS R79, R84 ;  /* 0x00000054004f7308 */ /* 0x000e620000000000 */
[----:B------:R-:W-:Y:S01]  /*51f0*/  FSEL R67, R68, 1, !P2 ;  /* 0x3f80000044437808 */ /* 0x000fe20005000000 */
[----:B------:R-:W-:Y:S01]  /*5200*/  FMUL.FTZ R89, R100, R10 ;  /* 0x0000000a64597220 */ /* 0x000fe20000410000 */
[----:B---3--:R-:W-:-:S05]  /*5210*/  IADD3 R43, PT, PT, R65, 0x6, RZ ;  /* 0x00000006412b7810 */ /* 0x008fca0007ffe0ff */
[----:B------:R-:W-:Y:S01]  /*5220*/  MUFU.SIN R84, R88 ;  /* 0x0000005800547308 */ /* 0x000fe20000000400 */
[----:B------:R-:W-:Y:S01]  /*5230*/  FSEL R66, R66, RZ, !P2 ;  /* 0x000000ff42427208 */ /* 0x000fe20005000000 */
[----:B0-----:R-:W-:Y:S01]  /*5240*/  FMUL.FTZ R74, R73, R74 ;  /* 0x0000004a494a7220 */ /* 0x001fe20000410000 */
[----:B------:R-:W-:-:S05]  /*5250*/  FSEL R68, R37, RZ, !P2 ;  /* 0x000000ff25447208 */ /* 0x000fca0005000000 */
[----:B------:R0:W-:Y:S01]  /*5260*/  MUFU.COS R85, R88 ;  /* 0x0000005800557308 */ /* 0x0001e20000000000 */
[----:B------:R-:W-:Y:S01]  /*5270*/  FMUL.FTZ R72, R73, R72 ;  /* 0x0000004849487220 */ /* 0x000fe20000410000 */
[----:B------:R-:W-:Y:S01]  /*5280*/  ISETP.GE.U32.AND P2, PT, R71, UR17, PT ;  /* 0x0000001147007c0c */ /* 0x000fe2000bf46070 */
[----:B------:R-:W-:-:S05]  /*5290*/  FMUL.FTZ R73, R41, R12 ;  /* 0x0000000c29497220 */ /* 0x000fca0000410000 */
[----:B------:R-:W1:Y:S01]  /*52a0*/  MUFU.EX2 R83, R83 ;  /* 0x0000005300537308 */ /* 0x000e620000000800 */
[----:B0-----:R-:W-:-:S03]  /*52b0*/  IADD3 R88, PT, PT, R65, 0x3, RZ ;  /* 0x0000000341587810 */ /* 0x001fc60007ffe0ff */
[----:B------:R-:W0:Y:S01]  /*52c0*/  MUFU.EX2 R80, R80 ;  /* 0x0000005000507308 */ /* 0x000e220000000800 */
[----:B------:R-:W-:Y:S02]  /*52d0*/  ISETP.GE.U32.AND P5, PT, R88, UR17, PT ;  /* 0x0000001158007c0c */ /* 0x000fe4000bfa6070 */
[----:B------:R-:W-:Y:S01]  /*52e0*/  FSEL R69, R69, RZ, !P3 ;  /* 0x000000ff45457208 */ /* 0x000fe20005800000 */
[----:B------:R-:W3:Y:S01]  /*52f0*/  MUFU.SIN R87, R90 ;  /* 0x0000005a00577308 */ /* 0x000ee20000000400 */
[----:B------:R-:W-:Y:S02]  /*5300*/  FSEL R70, R70, 1, !P3 ;  /* 0x3f80000046467808 */ /* 0x000fe40005800000 */
[----:B------:R-:W-:Y:S02]  /*5310*/  FSEL R71, R38, RZ, !P3 ;  /* 0x000000ff26477208 */ /* 0x000fe40005800000 */
[----:B------:R-:W-:-:S03]  /*5320*/  ISETP.GE.U32.AND P3, PT, R43, UR17, PT ;  /* 0x000000112b007c0c */ /* 0x000fc6000bf66070 */
[----:B------:R-:W3:Y:S01]  /*5330*/  MUFU.COS R88, R90 ;  /* 0x0000005a00587308 */ /* 0x000ee20000000000 */
[----:B------:R-:W-:Y:S01]  /*5340*/  IADD3 R43, PT, PT, R65, 0x7, RZ ;  /* 0x00000007412b7810 */ /* 0x000fe20007ffe0ff */
[----:B------:R-:W-:Y:S01]  /*5350*/  FMUL.RZ R101, R73, 0.15915493667125701904 ;  /* 0x3e22f98349657820 */ /* 0x000fe2000040c000 */
[----:B------:R-:W-:Y:S01]  /*5360*/  FSEL R73, R74, 1, !P4 ;  /* 0x3f8000004a497808 */ /* 0x000fe20006000000 */
[----:B------:R-:W-:Y:S01]  /*5370*/  FMUL.FTZ R91, R100, R11 ;  /* 0x0000000b645b7220 */ /* 0x000fe20000410000 */
[C---:B----4-:R-:W-:Y:S01]  /*5380*/  FMUL.FTZ R76, R77.reuse, R76 ;  /* 0x0000004c4d4c7220 */ /* 0x050fe20000410000 */
[----:B------:R-:W-:Y:S01]  /*5390*/  FMUL.FTZ R75, R77, R75 ;  /* 0x0000004b4d4b7220 */ /* 0x000fe20000410000 */
[----:B------:R-:W-:Y:S01]  /*53a0*/  FSEL R72, R72, RZ, !P4 ;  /* 0x000000ff48487208 */ /* 0x000fe20006000000 */
[----:B------:R-:W3:Y:S01]  /*53b0*/  MUFU.EX2 R89, R89 ;  /* 0x0000005900597308 */ /* 0x000ee20000000800 */
[----:B------:R-:W-:Y:S02]  /*53c0*/  FSEL R74, R39, RZ, !P4 ;  /* 0x000000ff274a7208 */ /* 0x000fe40006000000 */
[----:B------:R-:W-:Y:S01]  /*53d0*/  ISETP.GE.U32.AND P4, PT, R43, UR17, PT ;  /* 0x000000112b007c0c */ /* 0x000fe2000bf86070 */
[----:B------:R-:W4:Y:S01]  /*53e0*/  MUFU.COS R90, R92 ;  /* 0x0000005c005a7308 */ /* 0x000f220000000000 */
[----:B------:R-:W-:Y:S01]  /*53f0*/  IADD3 R43, PT, PT, R65, 0x8, RZ ;  /* 0x00000008412b7810 */ /* 0x000fe20007ffe0ff */
[C---:B-1----:R-:W-:Y:S01]  /*5400*/  FMUL.FTZ R82, R83.reuse, R82 ;  /* 0x0000005253527220 */ /* 0x042fe20000410000 */
[----:B------:R-:W-:Y:S01]  /*5410*/  FMUL.FTZ R81, R83, R81 ;  /* 0x0000005153517220 */ /* 0x000fe20000410000 */
[----:B------:R-:W-:-:S02]  /*5420*/  FSEL R75, R75, RZ, !P5 ;  /* 0x000000ff4b4b7208 */ /* 0x000fc40006800000 */
[----:B------:R-:W-:Y:S02]  /*5430*/  FSEL R76, R76, 1, !P5 ;  /* 0x3f8000004c4c7808 */ /* 0x000fe40006800000 */
[----:B------:R1:W4:Y:S01]  /*5440*/  MUFU.SIN R42, R92 ;  /* 0x0000005c002a7308 */ /* 0x0003220000000400 */
[----:B------:R-:W-:Y:S01]  /*5450*/  FSEL R77, R52, RZ, !P5 ;  /* 0x000000ff344d7208 */ /* 0x000fe20006800000 */
[C---:B0-----:R-:W-:Y:S01]  /*5460*/  FMUL.FTZ R83, R80.reuse, R78 ;  /* 0x0000004e50537220 */ /* 0x041fe20000410000 */
[----:B------:R-:W-:Y:S01]  /*5470*/  ISETP.GE.U32.AND P5, PT, R43, UR17, PT ;  /* 0x000000112b007c0c */ /* 0x000fe2000bfa6070 */
[----:B------:R-:W-:Y:S01]  /*5480*/  FMUL.FTZ R43, R80, R79 ;  /* 0x0000004f502b7220 */ /* 0x000fe20000410000 */
[----:B------:R-:W-:Y:S01]  /*5490*/  FSEL R78, R81, RZ, !P6 ;  /* 0x000000ff514e7208 */ /* 0x000fe20007000000 */
[----:B-1----:R-:W-:Y:S02]  /*54a0*/  VIADD R92, R65, 0x9 ;  /* 0x00000009415c7836 */ /* 0x002fe40000000000 */
[----:B------:R-:W4:Y:S01]  /*54b0*/  MUFU.EX2 R91, R91 ;  /* 0x0000005b005b7308 */ /* 0x000f220000000800 */
[----:B------:R-:W-:-:S02]  /*54c0*/  FSEL R79, R82, 1, !P6 ;  /* 0x3f800000524f7808 */ /* 0x000fc40007000000 */
[----:B------:R-:W-:Y:S02]  /*54d0*/  FSEL R80, R53, RZ, !P6 ;  /* 0x000000ff35507208 */ /* 0x000fe40007000000 */
[----:B------:R-:W-:Y:S02]  /*54e0*/  ISETP.GE.U32.AND P6, PT, R92, UR17, PT ;  /* 0x000000115c007c0c */ /* 0x000fe4000bfc6070 */
[----:B------:R-:W-:Y:S01]  /*54f0*/  IADD3 R92, PT, PT, R65, 0xa, RZ ;  /* 0x0000000a415c7810 */ /* 0x000fe20007ffe0ff */
[----:B------:R-:W-:Y:S01]  /*5500*/  FMUL.FTZ R86, R100, R9 ;  /* 0x0000000964567220 */ /* 0x000fe20000410000 */
[----:B------:R-:W-:Y:S01]  /*5510*/  FSEL R81, R83, RZ, !P2 ;  /* 0x000000ff53517208 */ /* 0x000fe20005000000 */
[----:B---3--:R-:W-:Y:S01]  /*5520*/  FMUL.FTZ R87, R89, R87 ;  /* 0x0000005759577220 */ /* 0x008fe20000410000 */
[----:B------:R-:W-:Y:S01]  /*5530*/  FSEL R82, R43, 1, !P2 ;  /* 0x3f8000002b527808 */ /* 0x000fe20005000000 */
[----:B------:R-:W-:Y:S01]  /*5540*/  FMUL.FTZ R88, R89, R88 ;  /* 0x0000005859587220 */ /* 0x000fe20000410000 */
[----:B------:R-:W-:-:S02]  /*5550*/  FSEL R83, R54, RZ, !P2 ;  /* 0x000000ff36537208 */ /* 0x000fc40005000000 */
[----:B------:R-:W-:Y:S02]  /*5560*/  ISETP.GE.U32.AND P2, PT, R92, UR17, PT ;  /* 0x000000115c007c0c */ /* 0x000fe4000bf46070 */
[----:B------:R-:W-:Y:S01]  /*5570*/  IADD3 R92, PT, PT, R65, 0xc, RZ ;  /* 0x0000000c415c7810 */ /* 0x000fe20007ffe0ff */
[----:B------:R-:W0:Y:S01]  /*5580*/  MUFU.EX2 R86, R86 ;  /* 0x0000005600567308 */ /* 0x000e220000000800 */
[----:B------:R-:W-:Y:S02]  /*5590*/  FSEL R87, R87, RZ, !P4 ;  /* 0x000000ff57577208 */ /* 0x000fe40006000000 */
[----:B------:R-:W-:Y:S02]  /*55a0*/  FSEL R88, R88, 1, !P4 ;  /* 0x3f80000058587808 */ /* 0x000fe40006000000 */
[----:B------:R-:W-:Y:S02]  /*55b0*/  FSEL R89, R56, RZ, !P4 ;  /* 0x000000ff38597208 */ /* 0x000fe40006000000 */
[----:B------:R-:W-:Y:S01]  /*55c0*/  LOP3.LUT R35, R35, 0x3e0, RZ, 0xc0, !PT ;  /* 0x000003e023237812 */ /* 0x000fe200078ec0ff */
[----:B------:R-:W-:Y:S01]  /*55d0*/  FMUL.FTZ R104, R100, R12 ;  /* 0x0000000c64687220 */ /* 0x000fe20000410000 */
[----:B------:R-:W-:Y:S01]  /*55e0*/  ISETP.GE.U32.AND P4, PT, R92, UR17, PT ;  /* 0x000000115c007c0c */ /* 0x000fe2000bf86070 */
[C---:B----4-:R-:W-:Y:S01]  /*55f0*/  FMUL.FTZ R92, R91.reuse, R90 ;  /* 0x0000005a5b5c7220 */ /* 0x050fe20000410000 */
[----:B------:R-:W-:Y:S01]  /*5600*/  FMUL.FTZ R90, R91, R42 ;  /* 0x0000002a5b5a7220 */ /* 0x000fe20000410000 */
[----:B------:R-:W1:Y:S01]  /*5610*/  MUFU.SIN R93, R101 ;  /* 0x00000065005d7308 */ /* 0x000e620000000400 */
[----:B------:R-:W-:Y:S01]  /*5620*/  IADD3 R42, PT, PT, R35, R0, RZ ;  /* 0x00000000232a7210 */ /* 0x000fe20007ffe0ff */
[----:B------:R-:W-:-:S06]  /*5630*/  FMUL.FTZ R94, R41, R13 ;  /* 0x0000000d295e7220 */ /* 0x000fcc0000410000 */
[----:B------:R-:W3:Y:S01]  /*5640*/  MUFU.COS R95, R101 ;  /* 0x00000065005f7308 */ /* 0x000ee20000000000 */
[----:B------:R-:W-:Y:S02]  /*5650*/  IMAD R35, R35, 0x1f, R42 ;  /* 0x0000001f23237824 */ /* 0x000fe400078e022a */
[----:B------:R-:W-:Y:S01]  /*5660*/  FMUL.RZ R102, R94, 0.15915493667125701904 ;  /* 0x3e22f9835e667820 */ /* 0x000fe2000040c000 */
[----:B------:R-:W-:-:S04]  /*5670*/  FMUL.FTZ R94, R41, R14 ;  /* 0x0000000e295e7220 */ /* 0x000fc80000410000 */
[----:B------:R-:W1:Y:S01]  /*5680*/  MUFU.EX2 R104, R104 ;  /* 0x0000006800687308 */ /* 0x000e620000000800 */
[C---:B0-----:R-:W-:Y:S01]  /*5690*/  FMUL.FTZ R84, R86.reuse, R84 ;  /* 0x0000005456547220 */ /* 0x041fe20000410000 */
[----:B------:R-:W-:Y:S01]  /*56a0*/  FMUL.FTZ R85, R86, R85 ;  /* 0x0000005556557220 */ /* 0x000fe20000410000 */
[----:B------:R-:W-:Y:S02]  /*56b0*/  LEA.HI.SX32 R111, R35, R35, 0x1b ;  /* 0x00000023236f7211 */ /* 0x000fe400078fdaff */
[----:B------:R-:W-:Y:S01]  /*56c0*/  IADD3 R43, PT, PT, R65, 0xb, RZ ;  /* 0x0000000b412b7810 */ /* 0x000fe20007ffe0ff */
[----:B------:R-:W-:Y:S01]  /*56d0*/  FMUL.RZ R94, R94, 0.15915493667125701904 ;  /* 0x3e22f9835e5e7820 */ /* 0x000fe2000040c000 */
[----:B------:R-:W-:Y:S01]  /*56e0*/  FMUL.FTZ R113, R100, R13 ;  /* 0x0000000d64717220 */ /* 0x000fe20000410000 */
[----:B------:R-:W-:Y:S01]  /*56f0*/  LEA R111, R111, UR21, 0x1 ;  /* 0x000000156f6f7c11 */ /* 0x000fe2000f8e08ff */
[----:B------:R-:W0:Y:S01]  /*5700*/  MUFU.COS R112, R102 ;  /* 0x0000006600707308 */ /* 0x000e220000000000 */
[----:B------:R-:W-:-:S02]  /*5710*/  FSEL R84, R84, RZ, !P3 ;  /* 0x000000ff54547208 */ /* 0x000fc40005800000 */
[----:B------:R-:W-:Y:S02]  /*5720*/  FSEL R85, R85, 1, !P3 ;  /* 0x3f80000055557808 */ /* 0x000fe40005800000 */
[----:B------:R-:W-:Y:S01]  /*5730*/  FSEL R86, R55, RZ, !P3 ;  /* 0x000000ff37567208 */ /* 0x000fe20005800000 */
[----:B------:R-:W-:Y:S01]  /*5740*/  FMUL.FTZ R136, R41, R15 ;  /* 0x0000000f29887220 */ /* 0x000fe20000410000 */
[----:B------:R-:W-:Y:S01]  /*5750*/  ISETP.GE.U32.AND P3, PT, R43, UR17, PT ;  /* 0x000000112b007c0c */ /* 0x000fe2000bf66070 */
[----:B------:R4:W0:Y:S01]  /*5760*/  MUFU.SIN R110, R102 ;  /* 0x00000066006e7308 */ /* 0x0008220000000400 */
[----:B-1----:R-:W-:Y:S01]  /*5770*/  FMUL.FTZ R93, R104, R93 ;  /* 0x0000005d685d7220 */ /* 0x002fe20000410000 */
[----:B------:R-:W-:Y:S01]  /*5780*/  IADD3 R108, PT, PT, R35, 0x20, RZ ;  /* 0x00000020236c7810 */ /* 0x000fe20007ffe0ff */
[----:B------:R1:W-:Y:S01]  /*5790*/  STS.U16 [R111], R105 ;  /* 0x000000696f007388 */ /* 0x0003e20000000400 */
[----:B------:R-:W-:-:S04]  /*57a0*/  IADD3 R135, PT, PT, R65, 0xe, RZ ;  /* 0x0000000e41877810 */ /* 0x000fc80007ffe0ff */
[----:B------:R-:W0:Y:S01]  /*57b0*/  MUFU.SIN R43, R94 ;  /* 0x0000005e002b7308 */ /* 0x000e220000000400 */
[----:B----4-:R-:W-:Y:S01]  /*57c0*/  IADD3 R102, PT, PT, R65, 0xd, RZ ;  /* 0x0000000d41667810 */ /* 0x010fe20007ffe0ff */
[----:B------:R-:W-:Y:S01]  /*57d0*/  FMUL.RZ R136, R136, 0.15915493667125701904 ;  /* 0x3e22f98388887820 */ /* 0x000fe2000040c000 */
[----:B------:R-:W-:Y:S02]  /*57e0*/  FSEL R91, R92, 1, !P5 ;  /* 0x3f8000005c5b7808 */ /* 0x000fe40006800000 */
[----:B-1----:R-:W-:-:S03]  /*57f0*/  IADD3 R111, PT, PT, R35, 0x40, RZ ;  /* 0x00000040236f7810 */ /* 0x002fc60007ffe0ff */
[----:B------:R3:W1:Y:S01]  /*5800*/  MUFU.COS R101, R94 ;  /* 0x0000005e00657308 */ /* 0x0006620000000000 */
[----:B------:R-:W-:Y:S02]  /*5810*/  FSEL R90, R90, RZ, !P5 ;  /* 0x000000ff5a5a7208 */ /* 0x000fe40006800000 */
[----:B------:R-:W-:Y:S01]  /*5820*/  FSEL R92, R57, RZ, !P5 ;  /* 0x000000ff395c7208 */ /* 0x000fe20006800000 */
[----:B---3--:R-:W-:-:S04]  /*5830*/  FMUL.FTZ R94, R104, R95 ;  /* 0x0000005f685e7220 */ /* 0x008fc80000410000 */
[----:B------:R-:W0:Y:S01]  /*5840*/  MUFU.EX2 R113, R113 ;  /* 0x0000007100717308 */ /* 0x000e220000000800 */
[----:B------:R-:W-:Y:S02]  /*5850*/  LEA.HI.SX32 R108, R108, R35, 0x1b ;  /* 0x000000236c6c7211 */ /* 0x000fe400078fdaff */
[----:B------:R-:W-:Y:S02]  /*5860*/  FSEL R93, R93, RZ, !P6 ;  /* 0x000000ff5d5d7208 */ /* 0x000fe40007000000 */
[----:B------:R-:W-:Y:S02]  /*5870*/  FSEL R94, R94, 1, !P6 ;  /* 0x3f8000005e5e7808 */ /* 0x000fe40007000000 */
[----:B------:R-:W-:Y:S01]  /*5880*/  FSEL R95, R58, RZ, !P6 ;  /* 0x000000ff3a5f7208 */ /* 0x000fe20007000000 */
[----:B------:R-:W3:Y:S01]  /*5890*/  MUFU.COS R103, R136 ;  /* 0x0000008800677308 */ /* 0x000ee20000000000 */
[----:B------:R-:W-:Y:S02]  /*58a0*/  ISETP.GE.U32.AND P5, PT, R102, UR17, PT ;  /* 0x0000001166007c0c */ /* 0x000fe4000bfa6070 */
[----:B------:R-:W-:-:S02]  /*58b0*/  ISETP.GE.U32.AND P6, PT, R135, UR17, PT ;  /* 0x0000001187007c0c */ /* 0x000fc4000bfc6070 */
[-C--:B------:R-:W-:Y:S02]  /*58c0*/  LEA.HI.SX32 R111, R111, R35.reuse, 0x1b ;  /* 0x000000236f6f7211 */ /* 0x080fe400078fdaff */
[----:B------:R-:W-:Y:S01]  /*58d0*/  IADD3 R135, PT, PT, R35, 0x60, RZ ;  /* 0x0000006023877810 */ /* 0x000fe20007ffe0ff */
[----:B------:R4:W3:Y:S01]  /*58e0*/  MUFU.SIN R102, R136 ;  /* 0x0000008800667308 */ /* 0x0008e20000000400 */
[----:B------:R-:W-:Y:S02]  /*58f0*/  LEA R108, R108, UR21, 0x1 ;  /* 0x000000156c6c7c11 */ /* 0x000fe4000f8e08ff */
[----:B------:R-:W-:Y:S02]  /*5900*/  LEA R111, R111, UR21, 0x1 ;  /* 0x000000156f6f7c11 */ /* 0x000fe4000f8e08ff */
[-C--:B------:R-:W-:Y:S02]  /*5910*/  LEA.HI.SX32 R135, R135, R35.reuse, 0x1b ;  /* 0x0000002387877211 */ /* 0x080fe400078fdaff */
[----:B----4-:R-:W-:Y:S01]  /*5920*/  IADD3 R136, PT, PT, R35, 0x80, RZ ;  /* 0x0000008023887810 */ /* 0x010fe20007ffe0ff */
[----:B------:R-:W-:Y:S03]  /*5930*/  STS.U16 [R108+0x40], R106 ;  /* 0x0000406a6c007388 */ /* 0x000fe60000000400 */
[----:B------:R-:W-:Y:S01]  /*5940*/  LEA.HI.SX32 R136, R136, R35, 0x1b ;  /* 0x0000002388887211 */ /* 0x000fe200078fdaff */
[----:B------:R0:W-:Y:S01]  /*5950*/  STS.U16 [R111+0x80], R97 ;  /* 0x000080616f007388 */ /* 0x0001e20000000400 */
[----:B------:R-:W-:-:S02]  /*5960*/  LEA R135, R135, UR21, 0x1 ;  /* 0x0000001587877c11 */ /* 0x000fc4000f8e08ff */
[----:B------:R-:W-:Y:S01]  /*5970*/  LEA R136, R136, UR21, 0x1 ;  /* 0x0000001588887c11 */ /* 0x000fe2000f8e08ff */
[----:B------:R-:W-:Y:S02]  /*5980*/  FMUL.FTZ R137, R41, R17 ;  /* 0x0000001129897220 */ /* 0x000fe40000410000 */
[----:B------:R4:W-:Y:S01]  /*5990*/  STS.U16 [R135+0xc0], R98 ;  /* 0x0000c06287007388 */ /* 0x0009e20000000400 */
[C---:B0-----:R-:W-:Y:S01]  /*59a0*/  FMUL.FTZ R97, R113.reuse, R112 ;  /* 0x0000007071617220 */ /* 0x041fe20000410000 */
[----:B------:R-:W-:Y:S02]  /*59b0*/  FMUL.FTZ R112, R113, R110 ;  /* 0x0000006e71707220 */ /* 0x000fe40000410000 */
[----:B------:R0:W-:Y:S01]  /*59c0*/  STS.U16 [R136+0x100], R96 ;  /* 0x0001006088007388 */ /* 0x0001e20000000400 */
[----:B------:R-:W-:Y:S01]  /*59d0*/  FMUL.FTZ R109, R100, R14 ;  /* 0x0000000e646d7220 */ /* 0x000fe20000410000 */
[----:B------:R-:W-:Y:S01]  /*59e0*/  FMUL.RZ R111, R137, 0.15915493667125701904 ;  /* 0x3e22f983896f7820 */ /* 0x000fe2000040c000 */
[----:B------:R-:W-:Y:S01]  /*59f0*/  FMUL.FTZ R113, R41, R18 ;  /* 0x0000001229717220 */ /* 0x000fe20000410000 */
[----:B----4-:R-:W-:Y:S01]  /*5a00*/  FMUL.FTZ R135, RZ, R69 ;  /* 0x00000045ff877220 */ /* 0x010fe20000410000 */
[----:B0-----:R-:W-:Y:S01]  /*5a10*/  FSEL R96, R112, RZ, !P2 ;  /* 0x000000ff70607208 */ /* 0x001fe20005000000 */
[----:B------:R-:W-:-:S02]  /*5a20*/  FMUL.FTZ R112, R69, R68 ;  /* 0x0000004445707220 */ /* 0x000fc40000410000 */
[----:B------:R-:W-:Y:S02]  /*5a30*/  FFMA.FTZ R135, R70, R68, -R135 ;  /* 0x0000004446877223 */ /* 0x000fe40000010887 */
[----:B------:R-:W-:Y:S01]  /*5a40*/  FFMA.FTZ R137, RZ, R70, R112 ;  /* 0x00000046ff897223 */ /* 0x000fe20000010070 */
[----:B------:R-:W-:Y:S01]  /*5a50*/  IADD3 R136, PT, PT, R35, 0xa0, RZ ;  /* 0x000000a023887810 */ /* 0x000fe20007ffe0ff */
[----:B------:R-:W-:Y:S01]  /*5a60*/  FMUL.RZ R112, R113, 0.15915493667125701904 ;  /* 0x3e22f98371707820 */ /* 0x000fe2000040c000 */
[----:B------:R-:W0:Y:S01]  /*5a70*/  MUFU.EX2 R109, R109 ;  /* 0x0000006d006d7308 */ /* 0x000e220000000800 */
[----:B------:R-:W-:Y:S01]  /*5a80*/  FADD.FTZ R113, RZ, R137 ;  /* 0x00000089ff717221 */ /* 0x000fe20000010000 */
[----:B------:R-:W-:Y:S01]  /*5a90*/  FADD.FTZ R135, R135, R71 ;  /* 0x0000004787877221 */ /* 0x000fe20000010000 */
[-C--:B------:R-:W-:Y:S01]  /*5aa0*/  FMUL.FTZ R107, R41, R16.reuse ;  /* 0x00000010296b7220 */ /* 0x080fe20000410000 */
[----:B------:R-:W-:Y:S01]  /*5ab0*/  LEA.HI.SX32 R136, R136, R35, 0x1b ;  /* 0x0000002388887211 */ /* 0x000fe200078fdaff */
[----:B------:R-:W-:Y:S01]  /*5ac0*/  FMUL.FTZ R138, R72, R113 ;  /* 0x00000071488a7220 */ /* 0x000fe20000410000 */
[----:B------:R-:W-:Y:S01]  /*5ad0*/  FMUL.FTZ R104, R100, R15 ;  /* 0x0000000f64687220 */ /* 0x000fe20000410000 */
[-C--:B------:R-:W-:Y:S01]  /*5ae0*/  FMUL.FTZ R139, R72, R135.reuse ;  /* 0x00000087488b7220 */ /* 0x080fe20000410000 */
[----:B------:R-:W-:Y:S01]  /*5af0*/  FMUL.RZ R107, R107, 0.15915493667125701904 ;  /* 0x3e22f9836b6b7820 */ /* 0x000fe2000040c000 */
[----:B------:R-:W-:Y:S01]  /*5b00*/  LEA R136, R136, UR21, 0x1 ;  /* 0x0000001588887c11 */ /* 0x000fe2000f8e08ff */
[C---:B------:R-:W-:Y:S01]  /*5b10*/  FFMA.FTZ R138, R73.reuse, R135, -R138 ;  /* 0x00000087498a7223 */ /* 0x040fe2000001088a */
[----:B------:R-:W-:Y:S01]  /*5b20*/  FMUL.FTZ R108, R100, R16 ;  /* 0x00000010646c7220 */ /* 0x000fe20000410000 */
[----:B------:R-:W-:Y:S01]  /*5b30*/  FFMA.FTZ R139, R73, R113, R139 ;  /* 0x00000071498b7223 */ /* 0x000fe2000001008b */
[----:B------:R-:W3:Y:S01]  /*5b40*/  MUFU.EX2 R104, R104 ;  /* 0x0000006800687308 */ /* 0x000ee20000000800 */
[----:B------:R4:W-:Y:S01]  /*5b50*/  STS.U16 [R136+0x140], R99 ;  /* 0x0001406388007388 */ /* 0x0009e20000000400 */
[----:B------:R-:W-:-:S02]  /*5b60*/  FADD.FTZ R138, R138, R74 ;  /* 0x0000004a8a8a7221 */ /* 0x000fc40000010000 */
[----:B------:R-:W-:Y:S01]  /*5b70*/  MUFU.SIN R105, R107 ;  /* 0x0000006b00697308 */ /* 0x000fe20000000400 */
[----:B------:R-:W-:Y:S01]  /*5b80*/  FADD.FTZ R139, RZ, R139 ;  /* 0x0000008bff8b7221 */ /* 0x000fe20000010000 */
[----:B0-----:R-:W-:-:S06]  /*5b90*/  FMUL.FTZ R43, R109, R43 ;  /* 0x0000002b6d2b7220 */ /* 0x001fcc0000410000 */
[----:B------:R0:W2:Y:S01]  /*5ba0*/  MUFU.COS R106, R107 ;  /* 0x0000006b006a7308 */ /* 0x0000a20000000000 */
[----:B----4-:R-:W-:-:S07]  /*5bb0*/  FMUL.FTZ R99, R100, R18 ;  /* 0x0000001264637220 */ /* 0x010fce0000410000 */
[----:B------:R-:W-:Y:S01]  /*5bc0*/  MUFU.SIN R41, R111 ;  /* 0x0000006f00297308 */ /* 0x000fe20000000400 */
[----:B0-----:R-:W-:Y:S01]  /*5bd0*/  FMUL.FTZ R107, R100, R17 ;  /* 0x00000011646b7220 */ /* 0x001fe20000410000 */
[----:B-1----:R-:W-:Y:S01]  /*5be0*/  FMUL.FTZ R100, R109, R101 ;  /* 0x000000656d647220 */ /* 0x002fe20000410000 */
[C---:B------:R-:W-:Y:S01]  /*5bf0*/  FMUL.FTZ R101, R75.reuse, R138 ;  /* 0x0000008a4b657220 */ /* 0x040fe20000410000 */
[----:B------:R-:W-:-:S04]  /*5c00*/  FMUL.FTZ R109, R75, R139 ;  /* 0x0000008b4b6d7220 */ /* 0x000fc80000410000 */
[----:B------:R-:W0:Y:S01]  /*5c10*/  MUFU.COS R111, R111 ;  /* 0x0000006f006f7308 */ /* 0x000e220000000000 */
[----:B------:R-:W-:-:S07]  /*5c20*/  FFMA.FTZ R101, R76, R139, R101 ;  /* 0x0000008b4c657223 */ /* 0x000fce0000010065 */
[----:B------:R-:W-:Y:S01]  /*5c30*/  MUFU.SIN R137, R112 ;  /* 0x0000007000897308 */ /* 0x000fe20000000400 */
[----:B------:R-:W-:-:S07]  /*5c40*/  VIADD R110, R65, 0xf ;  /* 0x0000000f416e7836 */ /* 0x000fce0000000000 */
[----:B------:R-:W2:Y:S04]  /*5c50*/  MUFU.EX2 R108, R108 ;  /* 0x0000006c006c7308 */ /* 0x000ea80000000800 */
[----:B------:R-:W1:Y:S01]  /*5c60*/  MUFU.COS R112, R112 ;  /* 0x0000007000707308 */ /* 0x000e620000000000 */
[----:B------:R-:W-:Y:S01]  /*5c70*/  FFMA.FTZ R109, R76, R138, -R109 ;  /* 0x0000008a4c6d7223 */ /* 0x000fe2000001086d */
[----:B------:R-:W-:-:S06]  /*5c80*/  FADD.FTZ R101, RZ, R101 ;  /* 0x00000065ff657221 */ /* 0x000fcc0000010000 */
[----:B------:R-:W0:Y:S04]  /*5c90*/  MUFU.EX2 R107, R107 ;  /* 0x0000006b006b7308 */ /* 0x000e280000000800 */
[----:B------:R-:W1:Y:S01]  /*5ca0*/  MUFU.EX2 R99, R99 ;  /* 0x0000006300637308 */ /* 0x000e620000000800 */
[C---:B---3--:R-:W-:Y:S01]  /*5cb0*/  FMUL.FTZ R103, R104.reuse, R103 ;  /* 0x0000006768677220 */ /* 0x048fe20000410000 */
[----:B------:R-:W-:Y:S01]  /*5cc0*/  FMUL.FTZ R102, R104, R102 ;  /* 0x0000006668667220 */ /* 0x000fe20000410000 */
[----:B------:R-:W-:Y:S01]  /*5cd0*/  FSEL R97, R97, 1, !P2 ;  /* 0x3f80000061617808 */ /* 0x000fe20005000000 */
[----:B------:R-:W-:Y:S01]  /*5ce0*/  FADD.FTZ R104, R109, R77 ;  /* 0x0000004d6d687221 */ /* 0x000fe20000010000 */
[----:B------:R-:W-:Y:S02]  /*5cf0*/  FSEL R98, R59, RZ, !P2 ;  /* 0x000000ff3b627208 */ /* 0x000fe40005000000 */
[----:B------:R-:W-:Y:S01]  /*5d00*/  ISETP.GE.U32.AND P2, PT, R110, UR17, PT ;  /* 0x000000116e007c0c */ /* 0x000fe2000bf46070 */
[----:B------:R-:W-:Y:S01]  /*5d10*/  FMUL.FTZ R110, R78, R101 ;  /* 0x000000654e6e7220 */ /* 0x000fe20000410000 */
[C---:B--2---:R-:W-:Y:S01]  /*5d20*/  FMUL.FTZ R106, R108.reuse, R106 ;  /* 0x0000006a6c6a7220 */ /* 0x044fe20000410000 */
[----:B------:R-:W-:Y:S01]  /*5d30*/  FMUL.FTZ R105, R108, R105 ;  /* 0x000000696c697220 */ /* 0x000fe20000410000 */
[-C--:B------:R-:W-:Y:S01]  /*5d40*/  FMUL.FTZ R108, R78, R104.reuse ;  /* 0x000000684e6c7220 */ /* 0x080fe20000410000 */
[----:B0-----:R-:W-:Y:S01]  /*5d50*/  FMUL.FTZ R109, R107, R111 ;  /* 0x0000006f6b6d7220 */ /* 0x001fe20000410000 */
[----:B------:R-:W-:Y:S01]  /*5d60*/  FFMA.FTZ R113, R79, R104, -R110 ;  /* 0x000000684f717223 */ /* 0x000fe2000001086e */
[C---:B-1----:R-:W-:Y:S01]  /*5d70*/  FMUL.FTZ R112, R99.reuse, R112 ;  /* 0x0000007063707220 */ /* 0x042fe20000410000 */
[----:B------:R-:W-:Y:S01]  /*5d80*/  FMUL.FTZ R111, R99, R137 ;  /* 0x00000089636f7220 */ /* 0x000fe20000410000 */
[----:B------:R-:W-:Y:S01]  /*5d90*/  FFMA.FTZ R99, R79, R101, R108 ;  /* 0x000000654f637223 */ /* 0x000fe2000001006c */
[CC--:B------:R-:W-:Y:S01]  /*5da0*/  FMUL.FTZ R108, R66.reuse, R69.reuse ;  /* 0x00000045426c7220 */ /* 0x0c0fe20000410000 */
[----:B------:R-:W-:Y:S01]  /*5db0*/  FMUL.FTZ R101, R67, R69 ;  /* 0x0000004543657220 */ /* 0x000fe20000410000 */
[----:B------:R-:W-:Y:S01]  /*5dc0*/  FADD.FTZ R113, R113, R80 ;  /* 0x0000005071717221 */ /* 0x000fe20000010000 */
[----:B------:R-:W-:Y:S01]  /*5dd0*/  FADD.FTZ R99, RZ, R99 ;  /* 0x00000063ff637221 */ /* 0x000fe20000010000 */
[-C--:B------:R-:W-:Y:S01]  /*5de0*/  FFMA.FTZ R108, R67, R70.reuse, -R108 ;  /* 0x00000046436c7223 */ /* 0x080fe2000001086c */
[----:B------:R-:W-:Y:S01]  /*5df0*/  FFMA.FTZ R110, R66, R70, R101 ;  /* 0x00000046426e7223 */ /* 0x000fe20000010065 */
[----:B------:R-:W-:Y:S01]  /*5e00*/  FMUL.FTZ R101, R81, R113 ;  /* 0x0000007151657220 */ /* 0x000fe20000410000 */
[----:B------:R-:W-:Y:S01]  /*5e10*/  FMUL.FTZ R41, R107, R41 ;  /* 0x000000296b297220 */ /* 0x000fe20000410000 */
[-C--:B------:R-:W-:Y:S01]  /*5e20*/  FMUL.FTZ R135, R81, R99.reuse ;  /* 0x0000006351877220 */ /* 0x080fe20000410000 */
[----:B------:R-:W-:Y:S01]  /*5e30*/  FMUL.FTZ R107, R72, R108 ;  /* 0x0000006c486b7220 */ /* 0x000fe20000410000 */
[----:B------:R-:W-:Y:S01]  /*5e40*/  FFMA.FTZ R101, R82, R99, R101 ;  /* 0x0000006352657223 */ /* 0x000fe20000010065 */
[-C--:B------:R-:W-:Y:S01]  /*5e50*/  FMUL.FTZ R104, R72, R110.reuse ;  /* 0x0000006e48687220 */ /* 0x080fe20000410000 */
[----:B------:R-:W-:Y:S01]  /*5e60*/  FFMA.FTZ R135, R82, R113, -R135 ;  /* 0x0000007152877223 */ /* 0x000fe20000010887 */
[C---:B------:R-:W-:Y:S01]  /*5e70*/  FFMA.FTZ R107, R73.reuse, R110, R107 ;  /* 0x0000006e496b7223 */ /* 0x040fe2000001006b */
[----:B------:R-:W-:Y:S01]  /*5e80*/  FADD.FTZ R101, RZ, R101 ;  /* 0x00000065ff657221 */ /* 0x000fe20000010000 */
[----:B------:R-:W-:Y:S01]  /*5e90*/  FFMA.FTZ R104, R73, R108, -R104 ;  /* 0x0000006c49687223 */ /* 0x000fe20000010868 */
[----:B------:R-:W-:Y:S01]  /*5ea0*/  FADD.FTZ R135, R135, R83 ;  /* 0x0000005387877221 */ /* 0x000fe20000010000 */
[C---:B------:R-:W-:Y:S01]  /*5eb0*/  FMUL.FTZ R99, R75.reuse, R107 ;  /* 0x0000006b4b637220 */ /* 0x040fe20000410000 */
[C---:B------:R-:W-:Y:S01]  /*5ec0*/  FMUL.FTZ R108, R84.reuse, R101 ;  /* 0x00000065546c7220 */ /* 0x040fe20000410000 */
[-C--:B------:R-:W-:Y:S01]  /*5ed0*/  FMUL.FTZ R113, R75, R104.reuse ;  /* 0x000000684b717220 */ /* 0x080fe20000410000 */
[-C--:B------:R-:W-:Y:S01]  /*5ee0*/  FMUL.FTZ R110, R84, R135.reuse ;  /* 0x00000087546e7220 */ /* 0x080fe20000410000 */
[C---:B------:R-:W-:Y:S01]  /*5ef0*/  FFMA.FTZ R104, R76.reuse, R104, -R99 ;  /* 0x000000684c687223 */ /* 0x040fe20000010863 */
[C---:B------:R-:W-:Y:S01]  /*5f00*/  FFMA.FTZ R135, R85.reuse, R135, -R108 ;  /* 0x0000008755877223 */ /* 0x040fe2000001086c */
[----:B------:R-:W-:Y:S01]  /*5f10*/  FFMA.FTZ R99, R76, R107, R113 ;  /* 0x0000006b4c637223 */ /* 0x000fe20000010071 */
[----:B------:R-:W-:Y:S01]  /*5f20*/  FFMA.FTZ R107, R85, R101, R110 ;  /* 0x00000065556b7223 */ /* 0x000fe2000001006e */
[CC--:B------:R-:W-:Y:S01]  /*5f30*/  FMUL.FTZ R108, R78.reuse, R104.reuse ;  /* 0x000000684e6c7220 */ /* 0x0c0fe20000410000 */
[----:B------:R-:W-:Y:S01]  /*5f40*/  FADD.FTZ R101, R135, R86 ;  /* 0x0000005687657221 */ /* 0x000fe20000010000 */
[-C--:B------:R-:W-:Y:S01]  /*5f50*/  FMUL.FTZ R113, R78, R99.reuse ;  /* 0x000000634e717220 */ /* 0x080fe20000410000 */
[----:B------:R-:W-:Y:S01]  /*5f60*/  FADD.FTZ R107, RZ, R107 ;  /* 0x0000006bff6b7221 */ /* 0x000fe20000010000 */
[----:B------:R-:W-:Y:S01]  /*5f70*/  FFMA.FTZ R108, R79, R99, R108 ;  /* 0x000000634f6c7223 */ /* 0x000fe2000001006c */
[----:B------:R-:W-:Y:S01]  /*5f80*/  FMUL.FTZ R99, R87, R101 ;  /* 0x0000006557637220 */ /* 0x000fe20000410000 */
[----:B------:R-:W-:Y:S01]  /*5f90*/  FFMA.FTZ R113, R79, R104, -R113 ;  /* 0x000000684f717223 */ /* 0x000fe20000010871 */
[-C--:B------:R-:W-:Y:S01]  /*5fa0*/  FMUL.FTZ R135, R87, R107.reuse ;  /* 0x0000006b57877220 */ /* 0x080fe20000410000 */
[CC--:B------:R-:W-:Y:S01]  /*5fb0*/  FMUL.FTZ R104, R81.reuse, R108.reuse ;  /* 0x0000006c51687220 */ /* 0x0c0fe20000410000 */
[C---:B------:R-:W-:Y:S01]  /*5fc0*/  FFMA.FTZ R99, R88.reuse, R107, R99 ;  /* 0x0000006b58637223 */ /* 0x040fe20000010063 */
[----:B------:R-:W-:Y:S01]  /*5fd0*/  FMUL.FTZ R110, R81, R113 ;  /* 0x00000071516e7220 */ /* 0x000fe20000410000 */
[----:B------:R-:W-:Y:S01]  /*5fe0*/  FFMA.FTZ R135, R88, R101, -R135 ;  /* 0x0000006558877223 */ /* 0x000fe20000010887 */
[C---:B------:R-:W-:Y:S01]  /*5ff0*/  FFMA.FTZ R104, R82.reuse, R113, -R104 ;  /* 0x0000007152687223 */ /* 0x040fe20000010868 */
[----:B------:R-:W-:Y:S01]  /*6000*/  FADD.FTZ R101, RZ, R99 ;  /* 0x00000063ff657221 */ /* 0x000fe20000010000 */
[----:B------:R-:W-:Y:S01]  /*6010*/  FFMA.FTZ R110, R82, R108, R110 ;  /* 0x0000006c526e7223 */ /* 0x000fe2000001006e */
[----:B------:R-:W-:Y:S01]  /*6020*/  FADD.FTZ R135, R135, R89 ;  /* 0x0000005987877221 */ /* 0x000fe20000010000 */
[----:B------:R-:W-:Y:S01]  /*6030*/  FMUL.FTZ R99, R84, R104 ;  /* 0x0000006854637220 */ /* 0x000fe20000410000 */
[----:B------:R-:W-:Y:S01]  /*6040*/  FMUL.FTZ R107, R90, R101 ;  /* 0x000000655a6b7220 */ /* 0x000fe20000410000 */
[-C--:B------:R-:W-:Y:S01]  /*6050*/  FMUL.FTZ R113, R84, R110.reuse ;  /* 0x0000006e54717220 */ /* 0x080fe20000410000 */
[-C--:B------:R-:W-:Y:S01]  /*6060*/  FMUL.FTZ R108, R90, R135.reuse ;  /* 0x000000875a6c7220 */ /* 0x080fe20000410000 */
[----:B------:R-:W-:Y:S01]  /*6070*/  FFMA.FTZ R110, R85, R110, R99 ;  /* 0x0000006e556e7223 */ /* 0x000fe20000010063 */
[----:B------:R-:W-:Y:S01]  /*6080*/  FFMA.FTZ R107, R91, R135, -R107 ;  /* 0x000000875b6b7223 */ /* 0x000fe2000001086b */
[----:B------:R-:W-:Y:S01]  /*6090*/  FFMA.FTZ R99, R85, R104, -R113 ;  /* 0x0000006855637223 */ /* 0x000fe20000010871 */
[----:B------:R-:W-:Y:S01]  /*60a0*/  FFMA.FTZ R101, R91, R101, R108 ;  /* 0x000000655b657223 */ /* 0x000fe2000001006c */
[----:B------:R-:W-:Y:S01]  /*60b0*/  FMUL.FTZ R135, R87, R110 ;  /* 0x0000006e57877220 */ /* 0x000fe20000410000 */
[----:B------:R-:W-:Y:S01]  /*60c0*/  FADD.FTZ R104, R107, R92 ;  /* 0x0000005c6b687221 */ /* 0x000fe20000010000 */
[-C--:B------:R-:W-:Y:S01]  /*60d0*/  FMUL.FTZ R113, R87, R99.reuse ;  /* 0x0000006357717220 */ /* 0x080fe20000410000 */
[----:B------:R-:W-:Y:S01]  /*60e0*/  FADD.FTZ R101, RZ, R101 ;  /* 0x00000065ff657221 */ /* 0x000fe20000010000 */
[C---:B------:R-:W-:Y:S01]  /*60f0*/  FFMA.FTZ R107, R88.reuse, R99, -R135 ;  /* 0x00000063586b7223 */ /* 0x040fe20000010887 */
[C---:B------:R-:W-:Y:S01]  /*6100*/  FMUL.FTZ R99, R93.reuse, R104 ;  /* 0x000000685d637220 */ /* 0x040fe20000410000 */
[----:B------:R-:W-:Y:S01]  /*6110*/  FFMA.FTZ R113, R88, R110, R113 ;  /* 0x0000006e58717223 */ /* 0x000fe20000010071 */
[----:B------:R-:W-:-:S02]  /*6120*/  FMUL.FTZ R135, R93, R101 ;  /* 0x000000655d877220 */ /* 0x000fc40000410000 */
[----:B------:R-:W-:Y:S01]  /*6130*/  FFMA.FTZ R99, R94, R101, R99 ;  /* 0x000000655e637223 */ /* 0x000fe20000010063 */
[----:B------:R-:W-:Y:S01]  /*6140*/  FMUL.FTZ R110, R90, R113 ;  /* 0x000000715a6e7220 */ /* 0x000fe20000410000 */
[----:B------:R-:W-:Y:S01]  /*6150*/  FFMA.FTZ R135, R94, R104, -R135 ;  /* 0x000000685e877223 */ /* 0x000fe20000010887 */
[-C--:B------:R-:W-:Y:S01]  /*6160*/  FMUL.FTZ R108, R90, R107.reuse ;  /* 0x0000006b5a6c7220 */ /* 0x080fe20000410000 */
[----:B------:R-:W-:Y:S01]  /*6170*/  FADD.FTZ R99, RZ, R99 ;  /* 0x00000063ff637221 */ /* 0x000fe20000010000 */
[----:B------:R-:W-:Y:S01]  /*6180*/  FFMA.FTZ R110, R91, R107, -R110 ;  /* 0x0000006b5b6e7223 */ /* 0x000fe2000001086e */
[----:B------:R-:W-:Y:S01]  /*6190*/  FADD.FTZ R101, R135, R95 ;  /* 0x0000005f87657221 */ /* 0x000fe20000010000 */
[----:B------:R-:W-:Y:S01]  /*61a0*/  FFMA.FTZ R108, R91, R113, R108 ;  /* 0x000000715b6c7223 */ /* 0x000fe2000001006c */
[C---:B------:R-:W-:Y:S01]  /*61b0*/  FMUL.FTZ R104, R96.reuse, R99 ;  /* 0x0000006360687220 */ /* 0x040fe20000410000 */
[C---:B------:R-:W-:Y:S01]  /*61c0*/  FMUL.FTZ R113, R93.reuse, R110 ;  /* 0x0000006e5d717220 */ /* 0x040fe20000410000 */
[-C--:B------:R-:W-:Y:S01]  /*61d0*/  FMUL.FTZ R107, R96, R101.reuse ;  /* 0x00000065606b7220 */ /* 0x080fe20000410000 */
[-C--:B------:R-:W-:Y:S01]  /*61e0*/  FMUL.FTZ R135, R93, R108.reuse ;  /* 0x0000006c5d877220 */ /* 0x080fe20000410000 */
[C---:B------:R-:W-:Y:S01]  /*61f0*/  FFMA.FTZ R104, R97.reuse, R101, -R104 ;  /* 0x0000006561687223 */ /* 0x040fe20000010868 */
[C---:B------:R-:W-:Y:S01]  /*6200*/  FFMA.FTZ R108, R94.reuse, R108, R113 ;  /* 0x0000006c5e6c7223 */ /* 0x040fe20000010071 */
[----:B------:R-:W-:Y:S01]  /*6210*/  FFMA.FTZ R107, R97, R99, R107 ;  /* 0x00000063616b7223 */ /* 0x000fe2000001006b */
[----:B------:R-:W-:Y:S01]  /*6220*/  FSEL R99, R43, RZ, !P3 ;  /* 0x000000ff2b637208 */ /* 0x000fe20005800000 */
[----:B------:R-:W-:Y:S01]  /*6230*/  FFMA.FTZ R135, R94, R110, -R135 ;  /* 0x0000006e5e877223 */ /* 0x000fe20000010887 */
[----:B------:R-:W-:Y:S01]  /*6240*/  FADD.FTZ R104, R104, R98 ;  /* 0x0000006268687221 */ /* 0x000fe20000010000 */
[----:B------:R-:W-:Y:S01]  /*6250*/  FMUL.FTZ R110, R96, R108 ;  /* 0x0000006c606e7220 */ /* 0x000fe20000410000 */
[----:B------:R-:W-:Y:S01]  /*6260*/  FADD.FTZ R107, RZ, R107 ;  /* 0x0000006bff6b7221 */ /* 0x000fe20000010000 */
[----:B------:R-:W-:Y:S01]  /*6270*/  FSEL R100, R100, 1, !P3 ;  /* 0x3f80000064647808 */ /* 0x000fe20005800000 */
[-C--:B------:R-:W-:Y:S01]  /*6280*/  FMUL.FTZ R43, R96, R135.reuse ;  /* 0x00000087602b7220 */ /* 0x080fe20000410000 */
[----:B------:R-:W-:Y:S01]  /*6290*/  FMUL.FTZ R101, R99, R104 ;  /* 0x0000006863657220 */ /* 0x000fe20000410000 */
[----:B------:R-:W-:Y:S01]  /*62a0*/  FFMA.FTZ R135, R97, R135, -R110 ;  /* 0x0000008761877223 */ /* 0x000fe2000001086e */
[----:B------:R-:W-:-:S02]  /*62b0*/  FMUL.FTZ R110, R99, R107 ;  /* 0x0000006b636e7220 */ /* 0x000fc40000410000 */
[----:B------:R-:W-:Y:S01]  /*62c0*/  FFMA.FTZ R107, R100, R107, R101 ;  /* 0x0000006b646b7223 */ /* 0x000fe20000010065 */
[----:B------:R-:W-:Y:S01]  /*62d0*/  FSEL R101, R60, RZ, !P3 ;  /* 0x000000ff3c657208 */ /* 0x000fe20005800000 */
[----:B------:R-:W-:Y:S01]  /*62e0*/  FFMA.FTZ R110, R100, R104, -R110 ;  /* 0x00000068646e7223 */ /* 0x000fe2000001086e */
[----:B------:R-:W-:Y:S01]  /*62f0*/  FSEL R102, R102, RZ, !P4 ;  /* 0x000000ff66667208 */ /* 0x000fe20006000000 */
[----:B------:R-:W-:Y:S02]  /*6300*/  FADD.FTZ R104, RZ, R107 ;  /* 0x0000006bff687221 */ /* 0x000fe40000010000 */
[----:B------:R-:W-:Y:S01]  /*6310*/  FADD.FTZ R154, R110, R101 ;  /* 0x000000656e9a7221 */ /* 0x000fe20000010000 */
[----:B------:R-:W-:Y:S01]  /*6320*/  FSEL R103, R103, 1, !P4 ;  /* 0x3f80000067677808 */ /* 0x000fe20006000000 */
[----:B------:R-:W-:Y:S02]  /*6330*/  FFMA.FTZ R43, R97, R108, R43 ;  /* 0x0000006c612b7223 */ /* 0x000fe4000001002b */
[C---:B------:R-:W-:Y:S01]  /*6340*/  FMUL.FTZ R107, R102.reuse, R154 ;  /* 0x0000009a666b7220 */ /* 0x040fe20000410000 */
[----:B------:R-:W-:Y:S01]  /*6350*/  FMUL.FTZ R108, R102, R104 ;  /* 0x00000068666c7220 */ /* 0x000fe20000410000 */
[----:B------:R-:W-:-:S02]  /*6360*/  FMUL.FTZ R110, R99, R135 ;  /* 0x00000087636e7220 */ /* 0x000fc40000410000 */
[----:B------:R-:W-:Y:S01]  /*6370*/  FFMA.FTZ R107, R103, R104, R107 ;  /* 0x00000068676b7223 */ /* 0x000fe2000001006b */
[----:B------:R-:W-:Y:S01]  /*6380*/  FSEL R104, R61, RZ, !P4 ;  /* 0x000000ff3d687208 */ /* 0x000fe20006000000 */
[-C--:B------:R-:W-:Y:S01]  /*6390*/  FMUL.FTZ R113, R99, R43.reuse ;  /* 0x0000002b63717220 */ /* 0x080fe20000410000 */
[----:B------:R-:W-:Y:S01]  /*63a0*/  FFMA.FTZ R154, R103, R154, -R108 ;  /* 0x0000009a679a7223 */ /* 0x000fe2000001086c */
[C---:B------:R-:W-:Y:S01]  /*63b0*/  FFMA.FTZ R43, R100.reuse, R43, R110 ;  /* 0x0000002b642b7223 */ /* 0x040fe2000001006e */
[----:B------:R-:W-:Y:S01]  /*63c0*/  FSEL R105, R105, RZ, !P5 ;  /* 0x000000ff69697208 */ /* 0x000fe20006800000 */
[----:B------:R-:W-:Y:S01]  /*63d0*/  FFMA.FTZ R135, R100, R135, -R113 ;  /* 0x0000008764877223 */ /* 0x000fe20000010871 */
[----:B------:R-:W-:Y:S01]  /*63e0*/  FADD.FTZ R154, R154, R104 ;  /* 0x000000689a9a7221 */ /* 0x000fe20000010000 */
[----:B------:R-:W-:Y:S01]  /*63f0*/  FMUL.FTZ R110, R102, R43 ;  /* 0x0000002b666e7220 */ /* 0x000fe20000410000 */
[----:B------:R-:W-:Y:S01]  /*6400*/  FADD.FTZ R108, RZ, R107 ;  /* 0x0000006bff6c7221 */ /* 0x000fe20000010000 */
[----:B------:R-:W-:Y:S01]  /*6410*/  FSEL R106, R106, 1, !P5 ;  /* 0x3f8000006a6a7808 */ /* 0x000fe20006800000 */
[----:B------:R-:W-:Y:S01]  /*6420*/  FMUL.FTZ R113, R105, R154 ;  /* 0x0000009a69717220 */ /* 0x000fe20000410000 */
[-C--:B------:R-:W-:Y:S01]  /*6430*/  FFMA.FTZ R110, R103, R135.reuse, -R110 ;  /* 0x00000087676e7223 */ /* 0x080fe2000001086e */
[----:B------:R-:W-:Y:S01]  /*6440*/  FMUL.FTZ R135, R102, R135 ;  /* 0x0000008766877220 */ /* 0x000fe20000410000 */
[-C--:B------:R-:W-:Y:S01]  /*6450*/  FMUL.FTZ R136, R105, R108.reuse ;  /* 0x0000006c69887220 */ /* 0x080fe20000410000 */
[----:B------:R-:W-:Y:S01]  /*6460*/  FFMA.FTZ R155, R106, R108, R113 ;  /* 0x0000006c6a9b7223 */ /* 0x000fe20000010071 */
[----:B------:R-:W-:Y:S01]  /*6470*/  FSEL R107, R62, RZ, !P5 ;  /* 0x000000ff3e6b7208 */ /* 0x000fe20006800000 */
[----:B------:R-:W-:Y:S01]  /*6480*/  FFMA.FTZ R43, R103, R43, R135 ;  /* 0x0000002b672b7223 */ /* 0x000fe20000010087 */
[----:B------:R-:W-:Y:S01]  /*6490*/  FFMA.FTZ R154, R106, R154, -R136 ;  /* 0x0000009a6a9a7223 */ /* 0x000fe20000010888 */
[----:B------:R-:W-:Y:S01]  /*64a0*/  FSEL R108, R41, RZ, !P6 ;  /* 0x000000ff296c7208 */ /* 0x000fe20007000000 */
[----:B------:R-:W-:Y:S01]  /*64b0*/  FADD.FTZ R155, RZ, R155 ;  /* 0x0000009bff9b7221 */ /* 0x000fe20000010000 */
        /* <DEDUP_REMOVED lines=9> */
[----:B------:R-:W-:Y:S01]  /*6550*/  FSEL R111, R111, RZ, !P2 ;  /* 0x000000ff6f6f7208 */ /* 0x000fe20005000000 */
[----:B------:R-:W-:-:S02]  /*6560*/  FFMA.FTZ R155, R109, R155, R136 ;  /* 0x0000009b6d9b7223 */ /* 0x000fc40000010088 */
[----:B------:R-:W-:Y:S01]  /*6570*/  FADD.FTZ R154, R154, R110 ;  /* 0x0000006e9a9a7221 */ /* 0x000fe20000010000 */
[----:B------:R-:W-:Y:S01]  /*6580*/  FFMA.FTZ R41, R106, R43, R41 ;  /* 0x0000002b6a297223 */ /* 0x000fe20000010029 */
[----:B------:R-:W-:Y:S01]  /*6590*/  FADD.FTZ R155, RZ, R155 ;  /* 0x0000009bff9b7221 */ /* 0x000fe20000010000 */
[----:B------:R-:W-:Y:S01]  /*65a0*/  IADD3 R43, PT, PT, R35, 0xc0, RZ ;  /* 0x000000c0232b7810 */ /* 0x000fe20007ffe0ff */
[CC--:B------:R-:W-:Y:S01]  /*65b0*/  FMUL.FTZ R135, R111.reuse, R154.reuse ;  /* 0x0000009a6f877220 */ /* 0x0c0fe20000410000 */
[----:B------:R-:W-:Y:S01]  /*65c0*/  FSEL R112, R112, 1, !P2 ;  /* 0x3f80000070707808 */ /* 0x000fe20005000000 */
[----:B------:R-:W-:Y:S01]  /*65d0*/  FMUL.FTZ R136, R111, R155 ;  /* 0x0000009b6f887220 */ /* 0x000fe20000410000 */
[----:B------:R-:W-:Y:S01]  /*65e0*/  LEA.HI.SX32 R43, R43, R35, 0x1b ;  /* 0x000000232b2b7211 */ /* 0x000fe200078fdaff */
[----:B------:R-:W-:Y:S02]  /*65f0*/  FMUL.FTZ R152, R108, R41 ;  /* 0x000000296c987220 */ /* 0x000fe40000410000 */
[----:B------:R-:W-:Y:S01]  /*6600*/  FFMA.FTZ R155, R112, R155, R135 ;  /* 0x0000009b709b7223 */ /* 0x000fe20000010087 */
[----:B------:R-:W-:Y:S01]  /*6610*/  LEA R43, R43, UR21, 0x1 ;  /* 0x000000152b2b7c11 */ /* 0x000fe2000f8e08ff */
[CC--:B------:R-:W-:Y:S01]  /*6620*/  FFMA.FTZ R152, R109.reuse, R113.reuse, -R152 ;  /* 0x000000716d987223 */ /* 0x0c0fe20000010898 */
[----:B------:R-:W-:Y:S01]  /*6630*/  FMUL.FTZ R135, R108, R113 ;  /* 0x000000716c877220 */ /* 0x000fe20000410000 */
[----:B------:R-:W-:Y:S01]  /*6640*/  FSEL R113, R64, RZ, !P2 ;  /* 0x000000ff40717208 */ /* 0x000fe20005000000 */
[----:B------:R-:W-:Y:S01]  /*6650*/  FADD.FTZ R155, RZ, R155 ;  /* 0x0000009bff9b7221 */ /* 0x000fe20000010000 */
[----:B------:R-:W-:Y:S01]  /*6660*/  FFMA.FTZ R154, R112, R154, -R136 ;  /* 0x0000009a709a7223 */ /* 0x000fe20000010888 */
[----:B------:R-:W-:Y:S03]  /*6670*/  STS.U16 [R43+0x180], R134 ;  /* 0x000180862b007388 */ /* 0x000fe60000000400 */
[----:B------:R-:W-:Y:S01]  /*6680*/  FADD.FTZ R154, R154, R113 ;  /* 0x000000719a9a7221 */ /* 0x000fe20000010000 */
[----:B------:R-:W0:Y:S01]  /*6690*/  SHFL.UP PT, R43, R155, 0x1, RZ ;  /* 0x042000009b2b7989 */ /* 0x000e2200000e00ff */
[----:B------:R-:W-:Y:S01]  /*66a0*/  FFMA.FTZ R41, R109, R41, R135 ;  /* 0x000000296d297223 */ /* 0x000fe20000010087 */
[----:B------:R-:W-:-:S02]  /*66b0*/  FMUL.FTZ R153, R111, R152 ;  /* 0x000000986f997220 */ /* 0x000fc40000410000 */
[----:B------:R-:W1:Y:S01]  /*66c0*/  SHFL.UP PT, R135, R154, 0x1, RZ ;  /* 0x042000009a877989 */ /* 0x000e6200000e00ff */
[----:B------:R-:W-:Y:S01]  /*66d0*/  IADD3 R136, PT, PT, R35, 0xe0, RZ ;  /* 0x000000e023887810 */ /* 0x000fe20007ffe0ff */
[-C--:B------:R-:W-:Y:S01]  /*66e0*/  FFMA.FTZ R153, R112, R41.reuse, R153 ;  /* 0x0000002970997223 */ /* 0x080fe20000010099 */
[----:B------:R-:W-:Y:S02]  /*66f0*/  FMUL.FTZ R41, R111, R41 ;  /* 0x000000296f297220 */ /* 0x000fe40000410000 */
[----:B------:R-:W-:Y:S02]  /*6700*/  LEA.HI.SX32 R136, R136, R35, 0x1b ;  /* 0x0000002388887211 */ /* 0x000fe400078fdaff */
[----:B------:R-:W-:Y:S01]  /*6710*/  FFMA.FTZ R152, R112, R152, -R41 ;  /* 0x0000009870987223 */ /* 0x000fe20000010829 */
[----:B------:R-:W2:Y:S01]  /*6720*/  SHFL.UP PT, R134, R153, 0x1, RZ ;  /* 0x0420000099867989 */ /* 0x000ea200000e00ff */
[----:B------:R-:W-:Y:S02]  /*6730*/  LEA R136, R136, UR21, 0x1 ;  /* 0x0000001588887c11 */ /* 0x000fe4000f8e08ff */
[----:B------:R-:W-:Y:S01]  /*6740*/  ISETP.GE.AND P2, PT, R0, 0x1, PT ;  /* 0x000000010000780c */ /* 0x000fe20003f46270 */
[----:B------:R-:W3:Y:S04]  /*6750*/  SHFL.UP PT, R41, R152, 0x1, RZ ;  /* 0x0420000098297989 */ /* 0x000ee800000e00ff */
[----:B------:R4:W-:Y:S02]  /*6760*/  STS.U16 [R136+0x1c0], R48 ;  /* 0x0001c03088007388 */ /* 0x0009e40000000400 */
[----:B----4-:R-:W-:Y:S01]  /*6770*/  IADD3 R48, PT, PT, R35, 0x100, RZ ;  /* 0x0000010023307810 */ /* 0x010fe20007ffe0ff */
[-C--:B0-----:R-:W-:Y:S01]  /*6780*/  FMUL.FTZ R136, R153, R43.reuse ;  /* 0x0000002b99887220 */ /* 0x081fe20000410000 */
[----:B------:R-:W-:-:S02]  /*6790*/  FMUL.FTZ R43, R152, R43 ;  /* 0x0000002b982b7220 */ /* 0x000fc40000410000 */
[----:B------:R-:W-:Y:S02]  /*67a0*/  LEA.HI.SX32 R48, R48, R35, 0x1b ;  /* 0x0000002330307211 */ /* 0x000fe400078fdaff */
[-C--:B-1----:R-:W-:Y:S02]  /*67b0*/  FFMA.FTZ R43, R153, R135.reuse, R43 ;  /* 0x00000087992b7223 */ /* 0x082fe4000001002b */
[----:B------:R-:W-:Y:S02]  /*67c0*/  LEA R48, R48, UR21, 0x1 ;  /* 0x0000001530307c11 */ /* 0x000fe4000f8e08ff */
[----:B------:R-:W-:Y:S01]  /*67d0*/  @P2 FADD.FTZ R155, R155, R43 ;  /* 0x0000002b9b9b2221 */ /* 0x000fe20000010000 */
[----:B------:R-:W-:Y:S01]  /*67e0*/  IADD3 R43, PT, PT, R35, 0x120, RZ ;  /* 0x00000120232b7810 */ /* 0x000fe20007ffe0ff */
[----:B------:R-:W-:Y:S01]  /*67f0*/  FFMA.FTZ R136, R152, R135, -R136 ;  /* 0x0000008798887223 */ /* 0x000fe20000010888 */
[----:B------:R2:W-:Y:S03]  /*6800*/  STS.U16 [R48+0x200], R51 ;  /* 0x0002003330007388 */ /* 0x0005e60000000400 */
[----:B------:R-:W-:Y:S01]  /*6810*/  @P2 FADD.FTZ R154, R154, R136 ;  /* 0x000000889a9a2221 */ /* 0x000fe20000010000 */
[-C--:B--2---:R-:W-:Y:S01]  /*6820*/  FMUL.FTZ R48, R152, R134.reuse ;  /* 0x0000008698307220 */ /* 0x084fe20000410000 */
[----:B------:R-:W-:Y:S01]  /*6830*/  FMUL.FTZ R134, R153, R134 ;  /* 0x0000008699867220 */ /* 0x000fe20000410000 */
[----:B------:R-:W-:-:S02]  /*6840*/  LEA.HI.SX32 R51, R43, R35, 0x1b ;  /* 0x000000232b337211 */ /* 0x000fc400078fdaff */
[----:B------:R-:W0:Y:S01]  /*6850*/  SHFL.UP PT, R43, R155, 0x2, RZ ;  /* 0x044000009b2b7989 */ /* 0x000e2200000e00ff */
[-C--:B---3--:R-:W-:Y:S01]  /*6860*/  @P2 FFMA.FTZ R153, R153, R41.reuse, R48 ;  /* 0x0000002999992223 */ /* 0x088fe20000010030 */
[----:B------:R-:W-:Y:S01]  /*6870*/  @P2 FFMA.FTZ R152, R152, R41, -R134 ;  /* 0x0000002998982223 */ /* 0x000fe20000010886 */
[----:B------:R-:W-:Y:S01]  /*6880*/  LEA R134, R51, UR21, 0x1 ;  /* 0x0000001533867c11 */ /* 0x000fe2000f8e08ff */
[----:B------:R-:W1:Y:S01]  /*6890*/  SHFL.UP PT, R41, R154, 0x2, RZ ;  /* 0x044000009a297989 */ /* 0x000e6200000e00ff */
[----:B------:R-:W-:-:S03]  /*68a0*/  IADD3 R48, PT, PT, R35, 0x140, RZ ;  /* 0x0000014023307810 */ /* 0x000fc60007ffe0ff */
[----:B------:R2:W-:Y:S01]  /*68b0*/  STS.U16 [R134+0x240], R45 ;  /* 0x0002402d86007388 */ /* 0x0005e20000000400 */
[----:B------:R-:W-:-:S03]  /*68c0*/  LEA.HI.SX32 R48, R48, R35, 0x1b ;  /* 0x0000002330307211 */ /* 0x000fc600078fdaff */
[----:B------:R-:W3:Y:S01]  /*68d0*/  SHFL.UP PT, R51, R153, 0x2, RZ ;  /* 0x0440000099337989 */ /* 0x000ee200000e00ff */
[----:B--2---:R-:W-:-:S03]  /*68e0*/  IADD3 R134, PT, PT, R35, 0x160, RZ ;  /* 0x0000016023867810 */ /* 0x004fc60007ffe0ff */
[----:B------:R-:W2:Y:S01]  /*68f0*/  SHFL.UP PT, R45, R152, 0x2, RZ ;  /* 0x04400000982d7989 */ /* 0x000ea200000e00ff */
[----:B------:R-:W-:Y:S02]  /*6900*/  LEA.HI.SX32 R134, R134, R35, 0x1b ;  /* 0x0000002386867211 */ /* 0x000fe400078fdaff */
[----:B------:R-:W-:Y:S02]  /*6910*/  LEA R48, R48, UR21, 0x1 ;  /* 0x0000001530307c11 */ /* 0x000fe4000f8e08ff */
[----:B------:R-:W-:Y:S02]  /*6920*/  LEA R134, R134, UR21, 0x1 ;  /* 0x0000001586867c11 */ /* 0x000fe4000f8e08ff */
[----:B------:R-:W-:Y:S01]  /*6930*/  ISETP.GE.AND P2, PT, R0, 0x2, PT ;  /* 0x000000020000780c */ /* 0x000fe20003f46270 */
[----:B------:R-:W-:Y:S04]  /*6940*/  STS.U16 [R48+0x280], R47 ;  /* 0x0002802f30007388 */ /* 0x000fe80000000400 */
[----:B------:R0:W-:Y:S02]  /*6950*/  STS.U16 [R134+0x2c0], R46 ;  /* 0x0002c02e86007388 */ /* 0x0001e40000000400 */
[-C--:B0-----:R-:W-:Y:S01]  /*6960*/  FMUL.FTZ R46, R152, R43.reuse ;  /* 0x0000002b982e7220 */ /* 0x081fe20000410000 */
[----:B------:R-:W-:-:S03]  /*6970*/  FMUL.FTZ R43, R153, R43 ;  /* 0x0000002b992b7220 */ /* 0x000fc60000410000 */
[-C--:B-1----:R-:W-:Y:S01]  /*6980*/  FFMA.FTZ R136, R153, R41.reuse, R46 ;  /* 0x0000002999887223 */ /* 0x082fe2000001002e */
[----:B------:R-:W-:-:S03]  /*6990*/  FFMA.FTZ R43, R152, R41, -R43 ;  /* 0x00000029982b7223 */ /* 0x000fc6000001082b */
[----:B------:R-:W-:Y:S01]  /*69a0*/  @P2 FADD.FTZ R155, R155, R136 ;  /* 0x000000889b9b2221 */ /* 0x000fe20000010000 */
[-C--:B---3--:R-:W-:Y:S01]  /*69b0*/  FMUL.FTZ R140, R152, R51.reuse ;  /* 0x00000033988c7220 */ /* 0x088fe20000410000 */
[----:B------:R-:W-:Y:S01]  /*69c0*/  @P2 FADD.FTZ R154, R154, R43 ;  /* 0x0000002b9a9a2221 */ /* 0x000fe20000010000 */
[C---:B------:R-:W-:Y:S02]  /*69d0*/  FMUL.FTZ R138, R153.reuse, R51 ;  /* 0x00000033998a7220 */ /* 0x040fe40000410000 */
[----:B------:R-:W0:Y:S01]  /*69e0*/  SHFL.UP PT, R46, R155, 0x4, RZ ;  /* 0x048000009b2e7989 */ /* 0x000e2200000e00ff */
[----:B--2---:R-:W-:-:S03]  /*69f0*/  @P2 FFMA.FTZ R153, R153, R45, R140 ;  /* 0x0000002d99992223 */ /* 0x004fc6000001008c */
[----:B------:R-:W1:Y:S01]  /*6a00*/  SHFL.UP PT, R43, R154, 0x4, RZ ;  /* 0x048000009a2b7989 */ /* 0x000e6200000e00ff */
[C---:B------:R-:W-:Y:S01]  /*6a10*/  IADD3 R48, PT, PT, R35.reuse, 0x180, RZ ;  /* 0x0000018023307810 */ /* 0x040fe20007ffe0ff */
[----:B------:R-:W-:Y:S01]  /*6a20*/  @P2 FFMA.FTZ R152, R152, R45, -R138 ;  /* 0x0000002d98982223 */ /* 0x000fe2000001088a */
[----:B------:R-:W-:Y:S01]  /*6a30*/  IADD3 R47, PT, PT, R35, 0x1a0, RZ ;  /* 0x000001a0232f7810 */ /* 0x000fe20007ffe0ff */
[----:B------:R-:W2:Y:S01]  /*6a40*/  SHFL.UP PT, R41, R153, 0x4, RZ ;  /* 0x0480000099297989 */ /* 0x000ea200000e00ff */
[-C--:B------:R-:W-:Y:S02]  /*6a50*/  LEA.HI.SX32 R48, R48, R35.reuse, 0x1b ;  /* 0x0000002330307211 */ /* 0x080fe400078fdaff */
[----:B------:R-:W-:Y:S01]  /*6a60*/  LEA.HI.SX32 R47, R47, R35, 0x1b ;  /* 0x000000232f2f7211 */ /* 0x000fe200078fdaff */
[----:B------:R-:W3:Y:S01]  /*6a70*/  SHFL.UP PT, R45, R152, 0x4, RZ ;  /* 0x04800000982d7989 */ /* 0x000ee200000e00ff */
[----:B------:R-:W-:Y:S02]  /*6a80*/  LEA R48, R48, UR21, 0x1 ;  /* 0x0000001530307c11 */ /* 0x000fe4000f8e08ff */
[----:B------:R-:W-:-:S02]  /*6a90*/  LEA R47, R47, UR21, 0x1 ;  /* 0x000000152f2f7c11 */ /* 0x000fc4000f8e08ff */
[----:B------:R-:W-:Y:S01]  /*6aa0*/  ISETP.GE.AND P2, PT, R0, 0x4, PT ;  /* 0x000000040000780c */ /* 0x000fe20003f46270 */
[----:B------:R4:W-:Y:S04]  /*6ab0*/  STS.U16 [R48+0x300], R118 ;  /* 0x0003007630007388 */ /* 0x0009e80000000400 */
[----:B------:R5:W-:Y:S01]  /*6ac0*/  STS.U16 [R47+0x340], R49 ;  /* 0x000340312f007388 */ /* 0x000be20000000400 */
[-C--:B0-----:R-:W-:Y:S01]  /*6ad0*/  FMUL.FTZ R136, R152, R46.reuse ;  /* 0x0000002e98887220 */ /* 0x081fe20000410000 */
[C---:B----4-:R-:W-:Y:S01]  /*6ae0*/  VIADD R48, R35.reuse, 0x1e0 ;  /* 0x000001e023307836 */ /* 0x050fe20000000000 */
[----:B-----5:R-:W-:Y:S01]  /*6af0*/  IADD3 R47, PT, PT, R35, 0x1c0, RZ ;  /* 0x000001c0232f7810 */ /* 0x020fe20007ffe0ff */
[----:B------:R-:W-:Y:S01]  /*6b00*/  FMUL.FTZ R135, R153, R46 ;  /* 0x0000002e99877220 */ /* 0x000fe20000410000 */
[----:B------:R-:W-:-:S02]  /*6b10*/  IADD3 R49, PT, PT, R35, 0x200, RZ ;  /* 0x0000020023317810 */ /* 0x000fc40007ffe0ff */
[----:B------:R-:W-:Y:S01]  /*6b20*/  LEA.HI.SX32 R47, R47, R35, 0x1b ;  /* 0x000000232f2f7211 */ /* 0x000fe200078fdaff */
[----:B-1----:R-:W-:Y:S01]  /*6b30*/  FFMA.FTZ R136, R153, R43, R136 ;  /* 0x0000002b99887223 */ /* 0x002fe20000010088 */
[----:B------:R-:W-:Y:S02]  /*6b40*/  LEA.HI.SX32 R48, R48, R35, 0x1b ;  /* 0x0000002330307211 */ /* 0x000fe400078fdaff */
[----:B------:R-:W-:Y:S01]  /*6b50*/  LEA R47, R47, UR21, 0x1 ;  /* 0x000000152f2f7c11 */ /* 0x000fe2000f8e08ff */
[C---:B--2---:R-:W-:Y:S01]  /*6b60*/  FMUL.FTZ R134, R152.reuse, R41 ;  /* 0x0000002998867220 */ /* 0x044fe20000410000 */
[----:B------:R-:W-:Y:S01]  /*6b70*/  LEA.HI.SX32 R49, R49, R35, 0x1b ;  /* 0x0000002331317211 */ /* 0x000fe200078fdaff */
[----:B------:R-:W-:Y:S01]  /*6b80*/  FFMA.FTZ R135, R152, R43, -R135 ;  /* 0x0000002b98877223 */ /* 0x000fe20000010887 */
[----:B------:R-:W-:Y:S01]  /*6b90*/  LEA R48, R48, UR21, 0x1 ;  /* 0x0000001530307c11 */ /* 0x000fe2000f8e08ff */
[----:B------:R-:W-:Y:S01]  /*6ba0*/  @P2 FADD.FTZ R155, R155, R136 ;  /* 0x000000889b9b2221 */ /* 0x000fe20000010000 */
[----:B------:R-:W-:Y:S01]  /*6bb0*/  LEA R49, R49, UR21, 0x1 ;  /* 0x0000001531317c11 */ /* 0x000fe2000f8e08ff */
[----:B------:R0:W-:Y:S01]  /*6bc0*/  STS.U16 [R47+0x380], R128 ;  /* 0x000380802f007388 */ /* 0x0001e20000000400 */
[C---:B------:R-:W-:Y:S01]  /*6bd0*/  FMUL.FTZ R46, R153.reuse, R41 ;  /* 0x00000029992e7220 */ /* 0x040fe20000410000 */
[-C--:B---3--:R-:W-:Y:S01]  /*6be0*/  @P2 FFMA.FTZ R153, R153, R45.reuse, R134 ;  /* 0x0000002d99992223 */ /* 0x088fe20000010086 */
[----:B------:R-:W-:Y:S01]  /*6bf0*/  @P2 FADD.FTZ R154, R154, R135 ;  /* 0x000000879a9a2221 */ /* 0x000fe20000010000 */
[----:B------:R-:W-:Y:S01]  /*6c00*/  STS.U16 [R48+0x3c0], R129 ;  /* 0x0003c08130007388 */ /* 0x000fe20000000400 */
[----:B------:R-:W-:-:S03]  /*6c10*/  @P2 FFMA.FTZ R152, R152, R45, -R46 ;  /* 0x0000002d98982223 */ /* 0x000fc6000001082e */
[----:B------:R-:W1:Y:S01]  /*6c20*/  SHFL.UP PT, R48, R155, 0x8, RZ ;  /* 0x050000009b307989 */ /* 0x000e6200000e00ff */
[----:B------:R-:W-:-:S03]  /*6c30*/  IADD3 R51, PT, PT, R35, 0x220, RZ ;  /* 0x0000022023337810 */ /* 0x000fc60007ffe0ff */
[----:B------:R2:W-:Y:S01]  /*6c40*/  STS.U16 [R49+0x400], R126 ;  /* 0x0004007e31007388 */ /* 0x0005e20000000400 */
[----:B------:R-:W-:-:S03]  /*6c50*/  IADD3 R118, PT, PT, R35, 0x240, RZ ;  /* 0x0000024023767810 */ /* 0x000fc60007ffe0ff */
[----:B------:R-:W-:Y:S04]  /*6c60*/  SHFL.UP PT, R126, R154, 0x8, RZ ;  /* 0x050000009a7e7989 */ /* 0x000fe800000e00ff */
[----:B------:R-:W3:Y:S01]  /*6c70*/  SHFL.UP PT, R128, R153, 0x8, RZ ;  /* 0x0500000099807989 */ /* 0x000ee200000e00ff */
[-C--:B------:R-:W-:Y:S02]  /*6c80*/  LEA.HI.SX32 R51, R51, R35.reuse, 0x1b ;  /* 0x0000002333337211 */ /* 0x080fe400078fdaff */
[----:B------:R-:W-:Y:S01]  /*6c90*/  LEA.HI.SX32 R118, R118, R35, 0x1b ;  /* 0x0000002376767211 */ /* 0x000fe200078fdaff */
[----:B------:R-:W4:Y:S01]  /*6ca0*/  SHFL.UP PT, R135, R152, 0x8, RZ ;  /* 0x0500000098877989 */ /* 0x000f2200000e00ff */
[----:B------:R-:W-:Y:S02]  /*6cb0*/  LEA R51, R51, UR21, 0x1 ;  /* 0x0000001533337c11 */ /* 0x000fe4000f8e08ff */
[----:B------:R-:W-:Y:S01]  /*6cc0*/  LEA R118, R118, UR21, 0x1 ;  /* 0x0000001576767c11 */ /* 0x000fe2000f8e08ff */
[----:B------:R-:W-:-:S02]  /*6cd0*/  VIADD R134, R35, 0x340 ;  /* 0x0000034023867836 */ /* 0x000fc40000000000 */
[----:B------:R5:W-:Y:S01]  /*6ce0*/  STS.U16 [R51+0x440], R127 ;  /* 0x0004407f33007388 */ /* 0x000be20000000400 */
[C---:B0-----:R-:W-:Y:S02]  /*6cf0*/  IADD3 R47, PT, PT, R35.reuse, 0x260, RZ ;  /* 0x00000260232f7810 */ /* 0x041fe40007ffe0ff */
[C---:B--2---:R-:W-:Y:S01]  /*6d00*/  IADD3 R49, PT, PT, R35.reuse, 0x280, RZ ;  /* 0x0000028023317810 */ /* 0x044fe20007ffe0ff */
[----:B------:R0:W-:Y:S01]  /*6d10*/  STS.U16 [R118+0x480], R130 ;  /* 0x0004808276007388 */ /* 0x0001e20000000400 */
[C---:B------:R-:W-:Y:S02]  /*6d20*/  IADD3 R129, PT, PT, R35.reuse, 0x300, RZ ;  /* 0x0000030023817810 */ /* 0x040fe40007ffe0ff */
[C---:B------:R-:W-:Y:S02]  /*6d30*/  IADD3 R41, PT, PT, R35.reuse, 0x360, RZ ;  /* 0x0000036023297810 */ /* 0x040fe40007ffe0ff */
[C---:B------:R-:W-:Y:S02]  /*6d40*/  IADD3 R43, PT, PT, R35.reuse, 0x380, RZ ;  /* 0x00000380232b7810 */ /* 0x040fe40007ffe0ff */
[----:B-----5:R-:W-:-:S02]  /*6d50*/  IADD3 R51, PT, PT, R35, 0x2a0, RZ ;  /* 0x000002a023337810 */ /* 0x020fc40007ffe0ff */
[C---:B------:R-:W-:Y:S02]  /*6d60*/  IADD3 R127, PT, PT, R35.reuse, 0x2e0, RZ ;  /* 0x000002e0237f7810 */ /* 0x040fe40007ffe0ff */
[C---:B0-----:R-:W-:Y:S02]  /*6d70*/  IADD3 R118, PT, PT, R35.reuse, 0x2c0, RZ ;  /* 0x000002c023767810 */ /* 0x041fe40007ffe0ff */
[C---:B------:R-:W-:Y:S02]  /*6d80*/  IADD3 R130, PT, PT, R35.reuse, 0x320, RZ ;  /* 0x0000032023827810 */ /* 0x040fe40007ffe0ff */
[C---:B------:R-:W-:Y:S02]  /*6d90*/  IADD3 R45, PT, PT, R35.reuse, 0x3a0, RZ ;  /* 0x000003a0232d7810 */ /* 0x040fe40007ffe0ff */
[C---:B------:R-:W-:Y:S02]  /*6da0*/  IADD3 R46, PT, PT, R35.reuse, 0x3c0, RZ ;  /* 0x000003c0232e7810 */ /* 0x040fe40007ffe0ff */
[----:B------:R-:W-:-:S02]  /*6db0*/  IADD3 R136, PT, PT, R35, 0x3e0, RZ ;  /* 0x000003e023887810 */ /* 0x000fc40007ffe0ff */
[----:B------:R-:W-:Y:S02]  /*6dc0*/  ISETP.GE.AND P2, PT, R0, 0x8, PT ;  /* 0x000000080000780c */ /* 0x000fe40003f46270 */
        /* <DEDUP_REMOVED lines=12> */
[----:B------:R-:W-:Y:S01]  /*6e90*/  LEA.HI.SX32 R136, R136, R35, 0x1b ;  /* 0x0000002388887211 */ /* 0x000fe200078fdaff */
[CC--:B-1----:R-:W-:Y:S01]  /*6ea0*/  FMUL.FTZ R35, R152.reuse, R48.reuse ;  /* 0x0000003098237220 */ /* 0x0c2fe20000410000 */
[C---:B------:R-:W-:Y:S01]  /*6eb0*/  FMUL.FTZ R137, R153.reuse, R48 ;  /* 0x0000003099897220 */ /* 0x040fe20000410000 */
[C---:B---3--:R-:W-:Y:S02]  /*6ec0*/  FMUL.FTZ R48, R152.reuse, R128 ;  /* 0x0000008098307220 */ /* 0x048fe40000410000 */
[C---:B------:R-:W-:Y:S01]  /*6ed0*/  FFMA.FTZ R140, R153.reuse, R126, R35 ;  /* 0x0000007e998c7223 */ /* 0x040fe20000010023 */
[----:B------:R-:W-:Y:S01]  /*6ee0*/  FMUL.FTZ R35, R153, R128 ;  /* 0x0000008099237220 */ /* 0x000fe20000410000 */
[----:B------:R-:W-:Y:S01]  /*6ef0*/  LEA R47, R47, UR21, 0x1 ;  /* 0x000000152f2f7c11 */ /* 0x000fe2000f8e08ff */
[C---:B------:R-:W-:Y:S01]  /*6f00*/  FFMA.FTZ R137, R152.reuse, R126, -R137 ;  /* 0x0000007e98897223 */ /* 0x040fe20000010889 */
[----:B------:R-:W-:Y:S01]  /*6f10*/  @P2 FADD.FTZ R155, R155, R140 ;  /* 0x0000008c9b9b2221 */ /* 0x000fe20000010000 */
[-C--:B----4-:R-:W-:Y:S01]  /*6f20*/  @P2 FFMA.FTZ R153, R153, R135.reuse, R48 ;  /* 0x0000008799992223 */ /* 0x090fe20000010030 */
[----:B------:R-:W-:Y:S01]  /*6f30*/  @P2 FFMA.FTZ R152, R152, R135, -R35 ;  /* 0x0000008798982223 */ /* 0x000fe20000010823 */
[----:B------:R-:W-:Y:S01]  /*6f40*/  LEA R49, R49, UR21, 0x1 ;  /* 0x0000001531317c11 */ /* 0x000fe2000f8e08ff */
[----:B------:R-:W0:Y:S01]  /*6f50*/  S2R R35, SR_TID.X ;  /* 0x0000000000237919 */ /* 0x000e220000002100 */
[----:B------:R-:W-:Y:S01]  /*6f60*/  LEA R51, R51, UR21, 0x1 ;  /* 0x0000001533337c11 */ /* 0x000fe2000f8e08ff */
[----:B------:R-:W-:Y:S01]  /*6f70*/  @P2 FADD.FTZ R154, R154, R137 ;  /* 0x000000899a9a2221 */ /* 0x000fe20000010000 */
[----:B------:R-:W-:Y:S04]  /*6f80*/  STS.U16 [R47+0x4c0], R122 ;  /* 0x0004c07a2f007388 */ /* 0x000fe80000000400 */
[----:B------:R-:W-:Y:S04]  /*6f90*/  SHFL.UP PT, R47, R155, 0x10, RZ ;  /* 0x060000009b2f7989 */ /* 0x000fe800000e00ff */
[----:B------:R-:W1:Y:S01]  /*6fa0*/  SHFL.UP PT, R48, R153, 0x10, RZ ;  /* 0x0600000099307989 */ /* 0x000e6200000e00ff */
[----:B------:R-:W-:-:S03]  /*6fb0*/  LEA R118, R118, UR21, 0x1 ;  /* 0x0000001576767c11 */ /* 0x000fc6000f8e08ff */
[----:B------:R-:W-:Y:S04]  /*6fc0*/  STS.U16 [R49+0x500], R120 ;  /* 0x0005007831007388 */ /* 0x000fe80000000400 */
[----:B------:R2:W-:Y:S04]  /*6fd0*/  STS.U16 [R51+0x540], R123 ;  /* 0x0005407b33007388 */ /* 0x0005e80000000400 */
[----:B------:R-:W3:Y:S04]  /*6fe0*/  SHFL.UP PT, R49, R154, 0x10, RZ ;  /* 0x060000009a317989 */ /* 0x000ee800000e00ff */
[----:B------:R-:W4:Y:S01]  /*6ff0*/  SHFL.UP PT, R51, R152, 0x10, RZ ;  /* 0x0600000098337989 */ /* 0x000f2200000e00ff */
[----:B------:R-:W-:-:S03]  /*7000*/  LEA R138, R127, UR21, 0x1 ;  /* 0x000000157f8a7c11 */ /* 0x000fc6000f8e08ff */
[----:B------:R5:W-:Y:S01]  /*7010*/  STS.U16 [R118+0x580], R124 ;  /* 0x0005807c76007388 */ /* 0x000be20000000400 */
[----:B--2---:R-:W-:Y:S02]  /*7020*/  LEA R123, R130, UR21, 0x1 ;  /* 0x00000015827b7c11 */ /* 0x004fe4000f8e08ff */
[----:B------:R-:W-:Y:S01]  /*7030*/  LEA R127, R134, UR21, 0x1 ;  /* 0x00000015867f7c11 */ /* 0x000fe2000f8e08ff */
[----:B------:R-:W-:Y:S01]  /*7040*/  STS.U16 [R138+0x5c0], R119 ;  /* 0x0005c0778a007388 */ /* 0x000fe20000000400 */
[----:B------:R-:W-:Y:S02]  /*7050*/  LEA R120, R41, UR21, 0x1 ;  /* 0x0000001529787c11 */ /* 0x000fe4000f8e08ff */
[----:B-----5:R-:W-:Y:S02]  /*7060*/  LEA R118, R129, UR21, 0x1 ;  /* 0x0000001581767c11 */ /* 0x020fe4000f8e08ff */
[----:B------:R-:W-:Y:S01]  /*7070*/  LEA R122, R43, UR21, 0x1 ;  /* 0x000000152b7a7c11 */ /* 0x000fe2000f8e08ff */
[----:B------:R-:W-:Y:S01]  /*7080*/  UIMAD.WIDE.U32 UR16, UR43, UR30, URZ ;  /* 0x0000001e2b1072a5 */ /* 0x000fe2000f8e00ff */
[----:B------:R-:W-:Y:S01]  /*7090*/  LEA R45, R45, UR21, 0x1 ;  /* 0x000000152d2d7c11 */ /* 0x000fe2000f8e08ff */
[----:B------:R-:W-:Y:S01]  /*70a0*/  STS.U16 [R118+0x600], R121 ;  /* 0x0006007976007388 */ /* 0x000fe20000000400 */
[----:B------:R-:W-:-:S02]  /*70b0*/  ISETP.NE.AND P2, PT, R0, 0x1f, PT ;  /* 0x0000001f0000780c */ /* 0x000fc40003f45270 */
[----:B------:R-:W-:Y:S01]  /*70c0*/  LEA R124, R46, UR21, 0x1 ;  /* 0x000000152e7c7c11 */ /* 0x000fe2000f8e08ff */
[----:B------:R1:W-:Y:S01]  /*70d0*/  STS.U16 [R123+0x640], R40 ;  /* 0x000640287b007388 */ /* 0x0003e20000000400 */
[----:B------:R-:W-:-:S03]  /*70e0*/  LEA R41, R136, UR21, 0x1 ;  /* 0x0000001588297c11 */ /* 0x000fc6000f8e08ff */
[----:B------:R2:W-:Y:S01]  /*70f0*/  STS.U16 [R127+0x680], R50 ;  /* 0x000680327f007388 */ /* 0x0005e20000000400 */
[----:B------:R-:W-:-:S03]  /*7100*/  UIMAD UR17, UR43, UR31, UR17 ;  /* 0x0000001f2b1172a4 */ /* 0x000fc6000f8e0211 */
[----:B------:R-:W-:Y:S01]  /*7110*/  STS.U16 [R120+0x6c0], R125 ;  /* 0x0006c07d78007388 */ /* 0x000fe20000000400 */
[----:B------:R-:W-:-:S03]  /*7120*/  VOTEU.ANY UP1, P0 ;  /* 0x0000000000ff7886 */ /* 0x000fc60000020100 */
[----:B------:R-:W-:Y:S01]  /*7130*/  STS.U16 [R122+0x700], R133 ;  /* 0x000700857a007388 */ /* 0x000fe20000000400 */
[-C--:B-1----:R-:W-:Y:S01]  /*7140*/  FMUL.FTZ R40, R153, R48.reuse ;  /* 0x0000003099287220 */ /* 0x082fe20000410000 */
[C---:B--2---:R-:W-:Y:S02]  /*7150*/  FMUL.FTZ R50, R152.reuse, R47 ;  /* 0x0000002f98327220 */ /* 0x044fe40000410000 */
[----:B------:R4:W-:Y:S01]  /*7160*/  STS.U16 [R45+0x740], R132 ;  /* 0x000740842d007388 */ /* 0x0009e20000000400 */
[----:B------:R-:W-:-:S03]  /*7170*/  FMUL.FTZ R48, R152, R48 ;  /* 0x0000003098307220 */ /* 0x000fc60000410000 */
[----:B------:R-:W-:Y:S01]  /*7180*/  STS.U16 [R124+0x780], R131 ;  /* 0x000780837c007388 */ /* 0x000fe20000000400 */
[C---:B------:R-:W-:Y:S01]  /*7190*/  FMUL.FTZ R43, R153.reuse, R47 ;  /* 0x0000002f992b7220 */ /* 0x040fe20000410000 */
[----:B------:R-:W-:Y:S02]  /*71a0*/  UIMAD.WIDE.U32 UR16, UR7, UR32, UR16 ;  /* 0x00000020071072a5 */ /* 0x000fe4000f8e0010 */
[----:B------:R1:W-:Y:S01]  /*71b0*/  STS.U16 [R41+0x7c0], R44 ;  /* 0x0007c02c29007388 */ /* 0x0003e20000000400 */
[C---:B---3--:R-:W-:Y:S01]  /*71c0*/  FFMA.FTZ R47, R153.reuse, R49, R50 ;  /* 0x00000031992f7223 */ /* 0x048fe20000010032 */
[----:B----4-:R-:W-:Y:S01]  /*71d0*/  FFMA.FTZ R45, R153, R51, R48 ;  /* 0x00000033992d7223 */ /* 0x010fe20000010030 */
[----:B------:R-:W-:Y:S01]  /*71e0*/  @UP1 ULEA UR25, UR7, UR21, 0x4 ;  /* 0x0000001507191291 */ /* 0x000fe2000f8e20ff */
[----:B------:R-:W-:Y:S01]  /*71f0*/  FFMA.FTZ R46, R152, R49, -R43 ;  /* 0x00000031982e7223 */ /* 0x000fe2000001082b */
[----:B0-----:R-:W-:Y:S02]  /*7200*/  @!P2 SHF.R.U32.HI R48, RZ, 0x1, R35 ;  /* 0x00000001ff30a819 */ /* 0x001fe40000011623 */
[----:B-1----:R-:W-:Y:S01]  /*7210*/  SHF.L.U32 R41, R42, 0x5, RZ ;  /* 0x000000052a297819 */ /* 0x002fe200000006ff */
[----:B------:R-:W-:Y:S01]  /*7220*/  UIMAD UR17, UR7, UR33, UR17 ;  /* 0x00000021071172a4 */ /* 0x000fe2000f8e0211 */
[----:B------:R-:W-:Y:S01]  /*7230*/  FFMA.FTZ R44, R152, R51, -R40 ;  /* 0x00000033982c7223 */ /* 0x000fe20000010828 */
[----:B------:R-:W-:Y:S01]  /*7240*/  ULEA UR40, UP0, UR16, UR34, 0x3 ;  /* 0x0000002210287291 */ /* 0x000fe2000f8018ff */
[----:B------:R-:W-:-:S02]  /*7250*/  LEA.HI.SX32 R50, R41, R41, 0x1b ;  /* 0x0000002929327211 */ /* 0x000fc400078fdaff */
[----:B------:R-:W-:Y:S02]  /*7260*/  CS2R R42, SRZ ;  /* 0x00000000002a7805 */ /* 0x000fe4000001ff00 */
[----:B------:R-:W-:Y:S01]  /*7270*/  MOV R40, 0x3f800000 ;  /* 0x3f80000000287802 */ /* 0x000fe20000000f00 */
[----:B------:R-:W-:Y:S01]  /*7280*/  HFMA2 R41, -RZ, RZ, 0, 0 ;  /* 0x00000000ff297431 */ /* 0x000fe200000001ff */
[----:B------:R-:W-:Y:S01]  /*7290*/  LEA R50, R50, UR21, 0x1 ;  /* 0x0000001532327c11 */ /* 0x000fe2000f8e08ff */
[----:B------:R-:W-:Y:S01]  /*72a0*/  ULEA.HI.X UR16, UR16, UR35, UR17, 0x3, UP0 ;  /* 0x0000002310107291 */ /* 0x000fe200080f1c11 */
[----:B------:R-:W-:Y:S01]  /*72b0*/  @!P2 LOP3.LUT R48, R48, 0x1f0, RZ, 0xc0, !PT ;  /* 0x000001f03030a812 */ /* 0x000fe200078ec0ff */
[----:B------:R-:W-:Y:S01]  /*72c0*/  FADD.FTZ R46, R154, R46 ;  /* 0x0000002e9a2e7221 */ /* 0x000fe20000010000 */
[----:B------:R-:W-:Y:S01]  /*72d0*/  FADD.FTZ R47, R155, R47 ;  /* 0x0000002f9b2f7221 */ /* 0x000fe20000010000 */
[----:B------:R-:W-:Y:S01]  /*72e0*/  NOP ;  /* 0x0000000000007918 */ /* 0x000fe20000000000 */
[----:B------:R-:W-:Y:S01]  /*72f0*/  LDS.U16 R118, [R50] ;  /* 0x0000000032767984 */ /* 0x000fe20000000400 */
[----:B------:R-:W-:-:S03]  /*7300*/  MOV R49, UR16 ;  /* 0x0000001000317c02 */ /* 0x000fc60008000f00 */
        /* <DEDUP_REMOVED lines=31> */
[----:B------:R-:W-:Y:S04]  /*7500*/  @P0 LDS.128 R40, [UR25+0x2160] ;  /* 0x00216019ff280984 */ /* 0x000fe80008000c00 */
[----:B------:R0:W-:Y:S02]  /*7510*/  @!P2 STS.128 [R48+UR21+0x2100], R44 ;  /* 0x0021002c3000a988 */ /* 0x0001e40008000c15 */
[----:B0-----:R-:W-:-:S06]  /*7520*/  MOV R48, UR40 ;  /* 0x0000002800307c02 */ /* 0x001fcc0008000f00 */
[----:B------:R-:W2:Y:S01]  /*7530*/  LDG.E.64 R48, desc[UR22][R48.64] ;  /* 0x0000001630307981 */ /* 0x000ea2000c1e1b00 */
[----:B------:R-:W-:-:S04]  /*7540*/  ISETP.GE.AND P2, PT, R0, 0x10, PT ;  /* 0x000000100000780c */ /* 0x000fc80003f46270 */
[----:B------:R-:W-:Y:S02]  /*7550*/  FSEL R152, R152, R44, !P2 ;  /* 0x0000002c98987208 */ /* 0x000fe40005000000 */
[----:B------:R-:W-:Y:S02]  /*7560*/  SHF.R.U32.HI R44, RZ, 0x5, R35 ;  /* 0x00000005ff2c7819 */ /* 0x000fe40000011623 */
[----:B------:R-:W-:Y:S02]  /*7570*/  FSEL R153, R153, R45, !P2 ;  /* 0x0000002d99997208 */ /* 0x000fe40005000000 */
[C---:B------:R-:W-:Y:S02]  /*7580*/  ISETP.NE.AND P3, PT, R44.reuse, 0x3, PT ;  /* 0x000000032c00780c */ /* 0x040fe40003f65270 */
[C---:B------:R-:W-:Y:S02]  /*7590*/  ISETP.NE.AND P4, PT, R44.reuse, 0x2, PT ;  /* 0x000000022c00780c */ /* 0x040fe40003f85270 */
[----:B------:R-:W-:-:S02]  /*75a0*/  ISETP.NE.AND P5, PT, R44, 0x1, PT ;  /* 0x000000012c00780c */ /* 0x000fc40003fa5270 */
[----:B------:R-:W-:Y:S02]  /*75b0*/  FSEL R154, R154, R46, !P2 ;  /* 0x0000002e9a9a7208 */ /* 0x000fe40005000000 */
[----:B------:R-:W-:Y:S01]  /*75c0*/  FSEL R155, R155, R47, !P2 ;  /* 0x0000002f9b9b7208 */ /* 0x000fe20005000000 */
[----:B------:R-:W-:Y:S06]  /*75d0*/  BAR.SYNC.DEFER_BLOCKING 0x0 ;  /* 0x0000000000007b1d */ /* 0x000fec0000010000 */
[----:B------:R-:W0:Y:S02]  /*75e0*/  LDS.128 R44, [UR21+0x2100] ;  /* 0x00210015ff2c7984 */ /* 0x000e240008000c00 */
[----:B0-----:R-:W-:-:S02]  /*75f0*/  FSEL R116, R44, R116, !P5 ;  /* 0x000000742c747208 */ /* 0x001fc40006800000 */
[----:B------:R-:W-:Y:S02]  /*7600*/  FSEL R114, R46, R114, !P5 ;  /* 0x000000722e727208 */ /* 0x000fe40006800000 */
[----:B------:R-:W-:Y:S02]  /*7610*/  FSEL R115, R45, R115, !P5 ;  /* 0x000000732d737208 */ /* 0x000fe40006800000 */
[----:B------:R-:W-:Y:S02]  /*7620*/  FSEL R117, R47, R117, !P5 ;  /* 0x000000752f757208 */ /* 0x000fe40006800000 */
[----:B------:R-:W-:Y:S01]  /*7630*/  ISETP.GE.U32.AND P2, PT, R35, 0x20, PT ;  /* 0x000000202300780c */ /* 0x000fe20003f46070 */
[----:B------:R-:W-:Y:S01]  /*7640*/  SHFL.UP PT, R152, R152, 0x1, RZ ;  /* 0x0420000098987989 */ /* 0x000fe200000e00ff */
[----:B------:R-:W-:Y:S03]  /*7650*/  BSSY.RECONVERGENT B0, `(.L_x_115) ;  /* 0x0000074000007945 */ /* 0x000fe60003800200 */
[----:B------:R-:W-:Y:S01]  /*7660*/  SHFL.UP PT, R153, R153, 0x1, RZ ;  /* 0x0420000099997989 */ /* 0x000fe200000e00ff */
[----:B------:R-:W-:-:S03]  /*7670*/  IMAD.U32 R118, R118, 0x10000, RZ ;  /* 0x0001000076767824 */ /* 0x000fc600078e00ff */
[----:B------:R-:W-:Y:S01]  /*7680*/  SHFL.UP PT, R154, R154, 0x1, RZ ;  /* 0x042000009a9a7989 */ /* 0x000fe200000e00ff */
[----:B------:R-:W-:-:S03]  /*7690*/  SHF.L.U32 R119, R119, 0x10, RZ ;  /* 0x0000001077777819 */ /* 0x000fc600000006ff */
[----:B------:R-:W-:Y:S01]  /*76a0*/  SHFL.UP PT, R155, R155, 0x1, RZ ;  /* 0x042000009b9b7989 */ /* 0x000fe200000e00ff */
[----:B------:R-:W-:Y:S01]  /*76b0*/  SHF.L.U32 R120, R120, 0x10, RZ ;  /* 0x0000001078787819 */ /* 0x000fe200000006ff */
[----:B------:R-:W-:Y:S01]  /*76c0*/  IMAD.U32 R129, R129, 0x10000, RZ ;  /* 0x0001000081817824 */ /* 0x000fe200078e00ff */
[----:B------:R-:W-:Y:S01]  /*76d0*/  SHF.L.U32 R121, R121, 0x10, RZ ;  /* 0x0000001079797819 */ /* 0x000fe200000006ff */
[----:B------:R-:W-:Y:S01]  /*76e0*/  IMAD.U32 R140, R140, 0x10000, RZ ;  /* 0x000100008c8c7824 */ /* 0x000fe200078e00ff */
[----:B------:R-:W-:Y:S02]  /*76f0*/  SHF.L.U32 R122, R122, 0x10, RZ ;  /* 0x000000107a7a7819 */ /* 0x000fe400000006ff */
[----:B------:R-:W-:Y:S02]  /*7700*/  SHF.L.U32 R123, R123, 0x10, RZ ;  /* 0x000000107b7b7819 */ /* 0x000fe400000006ff */
[----:B------:R-:W-:Y:S02]  /*7710*/  SHF.L.U32 R124, R124, 0x10, RZ ;  /* 0x000000107c7c7819 */ /* 0x000fe400000006ff */
[----:B------:R-:W-:-:S02]  /*7720*/  SHF.L.U32 R125, R125, 0x10, RZ ;  /* 0x000000107d7d7819 */ /* 0x000fc400000006ff */
[----:B------:R-:W-:Y:S02]  /*7730*/  SHF.L.U32 R126, R126, 0x10, RZ ;  /* 0x000000107e7e7819 */ /* 0x000fe400000006ff */
[----:B------:R-:W-:Y:S02]  /*7740*/  SHF.L.U32 R127, R127, 0x10, RZ ;  /* 0x000000107f7f7819 */ /* 0x000fe400000006ff */
[----:B------:R-:W-:Y:S02]  /*7750*/  SHF.L.U32 R128, R128, 0x10, RZ ;  /* 0x0000001080807819 */ /* 0x000fe400000006ff */
[----:B------:R-:W-:Y:S02]  /*7760*/  SHF.L.U32 R130, R130, 0x10, RZ ;  /* 0x0000001082827819 */ /* 0x000fe400000006ff */
[----:B--2---:R-:W-:Y:S02]  /*7770*/  R2UR UR42, R49 ;  /* 0x00000000312a72ca */ /* 0x004fe400000e0000 */
[----:B------:R-:W-:-:S02]  /*7780*/  R2UR UR25, R48 ;  /* 0x00000000301972ca */ /* 0x000fc400000e0000 */
[----:B------:R-:W0:Y:S02]  /*7790*/  LDS.128 R48, [UR21+0x2110] ;  /* 0x00211015ff307984 */ /* 0x000e240008000c00 */
[-C--:B0-----:R-:W-:Y:S01]  /*77a0*/  FMUL.FTZ R161, R45, R49.reuse ;  /* 0x000000312da17220 */ /* 0x081fe20000410000 */
[----:B------:R-:W-:-:S03]  /*77b0*/  FMUL.FTZ R162, R44, R49 ;  /* 0x000000312ca27220 */ /* 0x000fc60000410000 */
[----:B------:R-:W-:Y:S01]  /*77c0*/  FFMA.FTZ R161, R44, R48, -R161 ;  /* 0x000000302ca17223 */ /* 0x000fe200000108a1 */
[----:B------:R-:W-:-:S04]  /*77d0*/  FMUL.FTZ R44, R47, R49 ;  /* 0x000000312f2c7220 */ /* 0x000fc80000410000 */
[C---:B------:R-:W-:Y:S01]  /*77e0*/  FFMA.FTZ R44, R46.reuse, R48, -R44 ;  /* 0x000000302e2c7223 */ /* 0x040fe2000001082c */
[----:B------:R-:W-:-:S04]  /*77f0*/  FMUL.FTZ R46, R46, R49 ;  /* 0x000000312e2e7220 */ /* 0x000fc80000410000 */
[-C--:B------:R-:W-:Y:S01]  /*7800*/  FFMA.FTZ R46, R47, R48.reuse, R46 ;  /* 0x000000302f2e7223 */ /* 0x080fe2000001002e */
[----:B------:R-:W-:Y:S01]  /*7810*/  FFMA.FTZ R162, R45, R48, R162 ;  /* 0x000000302da27223 */ /* 0x000fe200000100a2 */
[----:B------:R-:W-:Y:S02]  /*7820*/  FADD.FTZ R50, R50, R44 ;  /* 0x0000002c32327221 */ /* 0x000fe40000010000 */
[----:B------:R-:W-:Y:S02]  /*7830*/  FADD.FTZ R51, R51, R46 ;  /* 0x0000002e33337221 */ /* 0x000fe40000010000 */
[----:B------:R-:W0:Y:S01]  /*7840*/  LDS.128 R44, [UR21+0x2120] ;  /* 0x00212015ff2c7984 */ /* 0x000e220008000c00 */
[----:B------:R-:W-:Y:S02]  /*7850*/  FSEL R116, R161, R116, !P4 ;  /* 0x00000074a1747208 */ /* 0x000fe40006000000 */
[----:B------:R-:W-:Y:S02]  /*7860*/  FSEL R117, R51, R117, !P4 ;  /* 0x0000007533757208 */ /* 0x000fe40006000000 */
[----:B------:R-:W-:-:S02]  /*7870*/  FSEL R115, R162, R115, !P4 ;  /* 0x00000073a2737208 */ /* 0x000fc40006000000 */
[----:B------:R-:W-:Y:S01]  /*7880*/  FSEL R114, R50, R114, !P4 ;  /* 0x0000007232727208 */ /* 0x000fe20006000000 */
[-C--:B0-----:R-:W-:Y:S01]  /*7890*/  FMUL.FTZ R48, R162, R45.reuse ;  /* 0x0000002da2307220 */ /* 0x081fe20000410000 */
[----:B------:R-:W-:-:S03]  /*78a0*/  FMUL.FTZ R49, R51, R45 ;  /* 0x0000002d33317220 */ /* 0x000fc60000410000 */
[CC--:B------:R-:W-:Y:S01]  /*78b0*/  FFMA.FTZ R48, R161.reuse, R44.reuse, -R48 ;  /* 0x0000002ca1307223 */ /* 0x0c0fe20000010830 */
[-C--:B------:R-:W-:Y:S01]  /*78c0*/  FMUL.FTZ R161, R161, R45.reuse ;  /* 0x0000002da1a17220 */ /* 0x080fe20000410000 */
[C---:B------:R-:W-:Y:S01]  /*78d0*/  FMUL.FTZ R45, R50.reuse, R45 ;  /* 0x0000002d322d7220 */ /* 0x040fe20000410000 */
[----:B------:R-:W-:-:S03]  /*78e0*/  FFMA.FTZ R49, R50, R44, -R49 ;  /* 0x0000002c32317223 */ /* 0x000fc60000010831 */
        /* <DEDUP_REMOVED lines=8> */
[----:B------:R-:W-:Y:S02]  /*7970*/  FSEL R117, R51, R117, !P3 ;  /* 0x0000007533757208 */ /* 0x000fe40005800000 */
[----:B------:R-:W-:Y:S02]  /*7980*/  SHF.L.U32 R131, R131, 0x10, RZ ;  /* 0x0000001083837819 */ /* 0x000fe400000006ff */
[----:B------:R-:W-:Y:S02]  /*7990*/  SHF.L.U32 R132, R132, 0x10, RZ ;  /* 0x0000001084847819 */ /* 0x000fe400000006ff */
[----:B------:R-:W-:Y:S02]  /*79a0*/  SHF.L.U32 R133, R133, 0x10, RZ ;  /* 0x0000001085857819 */ /* 0x000fe400000006ff */
[----:B------:R-:W-:Y:S02]  /*79b0*/  SHF.L.U32 R134, R134, 0x10, RZ ;  /* 0x0000001086867819 */ /* 0x000fe400000006ff */
[----:B------:R-:W-:-:S02]  /*79c0*/  SHF.L.U32 R135, R135, 0x10, RZ ;  /* 0x0000001087877819 */ /* 0x000fc400000006ff */
[----:B------:R-:W-:Y:S02]  /*79d0*/  SHF.L.U32 R136, R136, 0x10, RZ ;  /* 0x0000001088887819 */ /* 0x000fe400000006ff */
[----:B------:R-:W-:Y:S01]  /*79e0*/  SHF.L.U32 R137, R137, 0x10, RZ ;  /* 0x0000001089897819 */ /* 0x000fe200000006ff */
[----:B0-----:R-:W-:-:S04]  /*79f0*/  FMUL.FTZ R49, R162, R45 ;  /* 0x0000002da2317220 */ /* 0x001fc80000410000 */
[C---:B------:R-:W-:Y:S01]  /*7a00*/  FFMA.FTZ R49, R48.reuse, R44, -R49 ;  /* 0x0000002c30317223 */ /* 0x040fe20000010831 */
[----:B------:R-:W-:-:S04]  /*7a10*/  FMUL.FTZ R48, R48, R45 ;  /* 0x0000002d30307220 */ /* 0x000fc80000410000 */
[----:B------:R-:W-:Y:S01]  /*7a20*/  FFMA.FTZ R162, R162, R44, R48 ;  /* 0x0000002ca2a27223 */ /* 0x000fe20000010030 */
[-C--:B------:R-:W-:Y:S01]  /*7a30*/  FMUL.FTZ R48, R51, R45.reuse ;  /* 0x0000002d33307220 */ /* 0x080fe20000410000 */
[----:B------:R-:W-:-:S03]  /*7a40*/  FMUL.FTZ R45, R50, R45 ;  /* 0x0000002d322d7220 */ /* 0x000fc60000410000 */
[-C--:B------:R-:W-:Y:S01]  /*7a50*/  FFMA.FTZ R48, R50, R44.reuse, -R48 ;  /* 0x0000002c32307223 */ /* 0x080fe20000010830 */
[----:B------:R-:W-:Y:S01]  /*7a60*/  FFMA.FTZ R45, R51, R44, R45 ;  /* 0x0000002c332d7223 */ /* 0x000fe2000001002d */
[----:B------:R-:W-:Y:S02]  /*7a70*/  SHF.L.U32 R138, R138, 0x10, RZ ;  /* 0x000000108a8a7819 */ /* 0x000fe400000006ff */
[----:B------:R-:W-:Y:S01]  /*7a80*/  FADD.FTZ R46, R46, R48 ;  /* 0x000000302e2e7221 */ /* 0x000fe20000010000 */
[----:B------:R-:W-:Y:S01]  /*7a90*/  FADD.FTZ R47, R47, R45 ;  /* 0x0000002d2f2f7221 */ /* 0x000fe20000010000 */
[----:B------:R-:W-:Y:S02]  /*7aa0*/  SHF.L.U32 R139, R139, 0x10, RZ ;  /* 0x000000108b8b7819 */ /* 0x000fe400000006ff */
[----:B------:R-:W-:Y:S02]  /*7ab0*/  SHF.L.U32 R141, R141, 0x10, RZ ;  /* 0x000000108d8d7819 */ /* 0x000fe400000006ff */
[----:B------:R-:W-:-:S02]  /*7ac0*/  SHF.L.U32 R142, R142, 0x10, RZ ;  /* 0x000000108e8e7819 */ /* 0x000fc400000006ff */
[----:B------:R-:W-:Y:S02]  /*7ad0*/  SHF.L.U32 R143, R143, 0x10, RZ ;  /* 0x000000108f8f7819 */ /* 0x000fe400000006ff */
[----:B------:R-:W-:Y:S02]  /*7ae0*/  SHF.L.U32 R144, R144, 0x10, RZ ;  /* 0x0000001090907819 */ /* 0x000fe400000006ff */
[----:B------:R-:W-:Y:S02]  /*7af0*/  SHF.L.U32 R145, R145, 0x10, RZ ;  /* 0x0000001091917819 */ /* 0x000fe400000006ff */
[----:B------:R-:W-:Y:S02]  /*7b00*/  SHF.L.U32 R146, R146, 0x10, RZ ;  /* 0x0000001092927819 */ /* 0x000fe400000006ff */
[----:B------:R-:W-:Y:S02]  /*7b10*/  SHF.L.U32 R147, R147, 0x10, RZ ;  /* 0x0000001093937819 */ /* 0x000fe400000006ff */
[----:B------:R-:W-:-:S02]  /*7b20*/  SHF.L.U32 R148, R148, 0x10, RZ ;  /* 0x0000001094947819 */ /* 0x000fc400000006ff */
[----:B------:R-:W-:Y:S01]  /*7b30*/  SHF.L.U32 R149, R149, 0x10, RZ ;  /* 0x0000001095957819 */ /* 0x000fe200000006ff */
[----:B------:R-:W-:Y:S06]  /*7b40*/  @!P2 BRA `(.L_x_116) ;  /* 0x000000000050a947 */ /* 0x000fec0003800000 */
[C---:B------:R-:W-:Y:S01]  /*7b50*/  FMUL.FTZ R44, R153.reuse, R114 ;  /* 0x00000072992c7220 */ /* 0x040fe20000410000 */
[----:B------:R-:W-:Y:S01]  /*7b60*/  FMUL.FTZ R48, R153, R115 ;  /* 0x0000007399307220 */ /* 0x000fe20000410000 */
[----:B------:R-:W-:Y:S01]  /*7b70*/  ISETP.NE.AND P2, PT, R0, RZ, PT ;  /* 0x000000ff0000720c */ /* 0x000fe20003f45270 */
[----:B------:R-:W-:Y:S02]  /*7b80*/  IMAD.MOV.U32 R46, RZ, RZ, R42 ;  /* 0x000000ffff2e7224 */ /* 0x000fe400078e002a */
[C---:B------:R-:W-:Y:S01]  /*7b90*/  FFMA.FTZ R44, R152.reuse, R117, R44 ;  /* 0x00000075982c7223 */ /* 0x040fe2000001002c */
[-C--:B------:R-:W-:Y:S01]  /*7ba0*/  FFMA.FTZ R48, R152, R116.reuse, -R48 ;  /* 0x0000007498307223 */ /* 0x080fe20000010830 */
[----:B------:R-:W-:Y:S02]  /*7bb0*/  MOV R47, R43 ;  /* 0x0000002b002f7202 */ /* 0x000fe40000000f00 */
[----:B------:R-:W-:Y:S01]  /*7bc0*/  FADD.FTZ R155, R155, R44 ;  /* 0x0000002c9b9b7221 */ /* 0x000fe20000010000 */
[C---:B------:R-:W-:Y:S01]  /*7bd0*/  FMUL.FTZ R44, R153.reuse, R117 ;  /* 0x00000075992c7220 */ /* 0x040fe20000410000 */
[----:B------:R-:W-:Y:S01]  /*7be0*/  FMUL.FTZ R153, R153, R116 ;  /* 0x0000007499997220 */ /* 0x000fe20000410000 */
[----:B------:R-:W-:-:S02]  /*7bf0*/  MOV R45, R41 ;  /* 0x00000029002d7202 */ /* 0x000fc40000000f00 */
[C---:B------:R-:W-:Y:S01]  /*7c00*/  FFMA.FTZ R44, R152.reuse, R114, -R44 ;  /* 0x00000072982c7223 */ /* 0x040fe2000001082c */
[----:B------:R-:W-:Y:S01]  /*7c10*/  FFMA.FTZ R153, R152, R115, R153 ;  /* 0x0000007398997223 */ /* 0x000fe20000010099 */
[----:B------:R-:W-:Y:S02]  /*7c20*/  FSEL R152, R116, R48, !P2 ;  /* 0x0000003074987208 */ /* 0x000fe40005000000 */
[----:B------:R-:W-:Y:S01]  /*7c30*/  FADD.FTZ R154, R154, R44 ;  /* 0x0000002c9a9a7221 */ /* 0x000fe20000010000 */
[----:B------:R-:W-:Y:S02]  /*7c40*/  MOV R44, R40 ;  /* 0x00000028002c7202 */ /* 0x000fe40000000f00 */
[----:B------:R-:W-:Y:S02]  /*7c50*/  FSEL R153, R115, R153, !P2 ;  /* 0x0000009973997208 */ /* 0x000fe40005000000 */
[----:B------:R-:W-:Y:S02]  /*7c60*/  FSEL R154, R114, R154, !P2 ;  /* 0x0000009a729a7208 */ /* 0x000fe40005000000 */
[----:B------:R-:W-:Y:S01]  /*7c70*/  FSEL R155, R117, R155, !P2 ;  /* 0x0000009b759b7208 */ /* 0x000fe20005000000 */
[----:B------:R-:W-:Y:S06]  /*7c80*/  BRA `(.L_x_117) ;  /* 0x0000000000407947 */ /* 0x000fec0003800000 */
.L_x_116:
[----:B------:R-:W-:Y:S01]  /*7c90*/  ISETP.NE.AND P2, PT, R0, RZ, PT ;  /* 0x000000ff0000720c */ /* 0x000fe20003f45270 */
[C---:B------:R-:W-:Y:S01]  /*7ca0*/  FMUL.FTZ R44, R162.reuse, R43 ;  /* 0x0000002ba22c7220 */ /* 0x040fe20000410000 */
[----:B------:R-:W-:-:S03]  /*7cb0*/  FMUL.FTZ R45, R162, R40 ;  /* 0x00000028a22d7220 */ /* 0x000fc60000410000 */
[C---:B------:R-:W-:Y:S01]  /*7cc0*/  FFMA.FTZ R44, R49.reuse, R42, -R44 ;  /* 0x0000002a312c7223 */ /* 0x040fe2000001082c */
[----:B------:R-:W-:-:S03]  /*7cd0*/  FFMA.FTZ R45, R49, R41, R45 ;  /* 0x00000029312d7223 */ /* 0x000fc6000001002d */
[----:B------:R-:W-:Y:S01]  /*7ce0*/  FADD.FTZ R46, R46, R44 ;  /* 0x0000002c2e2e7221 */ /* 0x000fe20000010000 */
[C---:B------:R-:W-:Y:S01]  /*7cf0*/  FMUL.FTZ R44, R162.reuse, R41 ;  /* 0x00000029a22c7220 */ /* 0x040fe20000410000 */
[----:B------:R-:W-:Y:S02]  /*7d00*/  FMUL.FTZ R162, R162, R42 ;  /* 0x0000002aa2a27220 */ /* 0x000fe40000410000 */
[----:B------:R0:W-:Y:S01]  /*7d10*/  @!P2 STS.128 [UR21+0x2150], R40 ;  /* 0x00215028ff00a988 */ /* 0x0001e20008000c15 */
[CC--:B------:R-:W-:Y:S01]  /*7d20*/  FFMA.FTZ R44, R49.reuse, R40.reuse, -R44 ;  /* 0x00000028312c7223 */ /* 0x0c0fe2000001082c */
[----:B------:R-:W-:Y:S01]  /*7d30*/  FFMA.FTZ R162, R49, R43, R162 ;  /* 0x0000002b31a27223 */ /* 0x000fe200000100a2 */
[----:B------:R-:W-:Y:S02]  /*7d40*/  @!P2 MOV R152, R40 ;  /* 0x000000280098a202 */ /* 0x000fe40000000f00 */
[----:B------:R-:W-:Y:S01]  /*7d50*/  @!P2 MOV R153, R41 ;  /* 0x000000290099a202 */ /* 0x000fe20000000f00 */
[----:B------:R-:W-:Y:S01]  /*7d60*/  FADD.FTZ R47, R47, R162 ;  /* 0x000000a22f2f7221 */ /* 0x000fe20000010000 */
[----:B------:R-:W-:-:S02]  /*7d70*/  @!P2 MOV R154, R42 ;  /* 0x0000002a009aa202 */ /* 0x000fc40000000f00 */
[----:B------:R-:W-:-:S07]  /*7d80*/  @!P2 MOV R155, R43 ;  /* 0x0000002b009ba202 */ /* 0x000fce0000000f00 */
.L_x_117:
[----:B------:R-:W-:Y:S05]  /*7d90*/  BSYNC.RECONVERGENT B0 ;  /* 0x0000000000007941 */ /* 0x000fea0003800200 */
.L_x_115:
[----:B------:R-:W-:Y:S01]  /*7da0*/  BAR.SYNC.DEFER_BLOCKING 0x0 ;  /* 0x0000000000007b1d */ /* 0x000fe20000010000 */
[----:B------:R-:W-:-:S05]  /*7db0*/  ISETP.NE.AND P2, PT, R35, RZ, PT ;  /* 0x000000ff2300720c */ /* 0x000fca0003f45270 */
[----:B------:R-:W-:Y:S08]  /*7dc0*/  BSSY.RECONVERGENT B0, `(.L_x_118) ;  /* 0x0000074000007945 */ /* 0x000ff00003800200 */
[----:B0-----:R-:W0:Y:S02]  /*7dd0*/  @P2 LDS.64 R40, [UR21+0x2158] ;  /* 0x00215815ff282984 */ /* 0x001e240008000a00 */
[----:B0-----:R-:W-:-:S04]  /*7de0*/  @P2 FMUL.FTZ R42, R41, R153 ;  /* 0x00000099292a2220 */ /* 0x001fc80000410000 */
[C---:B------:R-:W-:Y:S01]  /*7df0*/  @P2 FFMA.FTZ R42, R40.reuse, R152, -R42 ;  /* 0x00000098282a2223 */ /* 0x040fe2000001082a */
[----:B------:R-:W-:-:S03]  /*7e00*/  @P2 FMUL.FTZ R40, R40, R153 ;  /* 0x0000009928282220 */ /* 0x000fc60000410000 */
[----:B------:R-:W-:Y:S01]  /*7e10*/  @P2 FADD.FTZ R154, R154, R42 ;  /* 0x0000002a9a9a2221 */ /* 0x000fe20000010000 */
[----:B------:R-:W-:-:S04]  /*7e20*/  @P2 FFMA.FTZ R40, R41, R152, R40 ;  /* 0x0000009829282223 */ /* 0x000fc80000010028 */
[----:B------:R-:W-:Y:S01]  /*7e30*/  @P2 FADD.FTZ R155, R155, R40 ;  /* 0x000000289b9b2221 */ /* 0x000fe20000010000 */
[C---:B------:R-:W-:Y:S01]  /*7e40*/  FMUL.FTZ R40, R66.reuse, R154 ;  /* 0x0000009a42287220 */ /* 0x040fe20000410000 */
[----:B------:R-:W-:Y:S02]  /*7e50*/  ISETP.NE.AND P2, PT, R35, RZ, PT ;  /* 0x000000ff2300720c */ /* 0x000fe40003f45270 */
[-C--:B------:R-:W-:Y:S01]  /*7e60*/  FMUL.FTZ R66, R66, R155.reuse ;  /* 0x0000009b42427220 */ /* 0x080fe20000410000 */
[----:B------:R-:W-:-:S03]  /*7e70*/  FFMA.FTZ R40, R67, R155, R40 ;  /* 0x0000009b43287223 */ /* 0x000fc60000010028 */
[----:B------:R-:W-:Y:S01]  /*7e80*/  FFMA.FTZ R66, R67, R154, -R66 ;  /* 0x0000009a43427223 */ /* 0x000fe20000010842 */
[----:B------:R-:W-:-:S03]  /*7e90*/  FADD.FTZ R42, RZ, R40 ;  /* 0x00000028ff2a7221 */ /* 0x000fc60000010000 */
[----:B------:R-:W-:Y:S01]  /*7ea0*/  FADD.FTZ R68, R68, R66 ;  /* 0x0000004244447221 */ /* 0x000fe20000010000 */
[----:B------:R-:W-:-:S03]  /*7eb0*/  FMUL.FTZ R40, R69, R42 ;  /* 0x0000002a45287220 */ /* 0x000fc60000410000 */
[-C--:B------:R-:W-:Y:S01]  /*7ec0*/  FMUL.FTZ R69, R69, R68.reuse ;  /* 0x0000004445457220 */ /* 0x080fe20000410000 */
[----:B------:R-:W-:-:S03]  /*7ed0*/  FFMA.FTZ R40, R70, R68, -R40 ;  /* 0x0000004446287223 */ /* 0x000fc60000010828 */
[----:B------:R-:W-:Y:S01]  /*7ee0*/  FFMA.FTZ R43, R70, R42, R69 ;  /* 0x0000002a462b7223 */ /* 0x000fe20000010045 */
[----:B------:R-:W-:-:S03]  /*7ef0*/  FADD.FTZ R71, R71, R40 ;  /* 0x0000002847477221 */ /* 0x000fc60000010000 */
[----:B------:R-:W-:Y:S01]  /*7f00*/  FADD.FTZ R43, RZ, R43 ;  /* 0x0000002bff2b7221 */ /* 0x000fe20000010000 */
[----:B------:R-:W-:-:S03]  /*7f10*/  FMUL.FTZ R40, R72, R71 ;  /* 0x0000004748287220 */ /* 0x000fc60000410000 */
        /* <DEDUP_REMOVED lines=81> */
[----:B------:R-:W-:Y:S01]  /*8430*/  FADD.FTZ R113, R113, R40 ;  /* 0x0000002871717221 */ /* 0x000fe20000010000 */
[----:B------:R-:W-:Y:S06]  /*8440*/  @P2 BRA `(.L_x_119) ;  /* 0x00000000002c2947 */ /* 0x000fec0003800000 */
[----:B------:R-:W-:-:S04]  /*8450*/  UIMAD UR16, UR6, UR44, UR7 ;  /* 0x0000002c061072a4 */ /* 0x000fc8000f8e0207 */
[----:B------:R-:W-:Y:S02]  /*8460*/  USHF.R.S32.HI UR17, URZ, 0x1f, UR16 ;  /* 0x0000001fff117899 */ /* 0x000fe40008011410 */
[----:B------:R-:W-:-:S04]  /*8470*/  UIADD3 UR16, UP0, UPT, UR10, UR16, URZ ;  /* 0x000000100a107290 */ /* 0x000fc8000ff1e0ff */
[----:B------:R-:W-:Y:S02]  /*8480*/  ULEA.HI.X.SX32 UR17, UR10, UR17, 0x1, UP0 ;  /* 0x000000110a117291 */ /* 0x000fe400080f0eff */
[----:B------:R-:W-:-:S04]  /*8490*/  ULEA UR40, UP0, UR16, UR36, 0x4 ;  /* 0x0000002410287291 */ /* 0x000fc8000f8020ff */
[----:B------:R-:W-:Y:S02]  /*84a0*/  ULEA.HI.X UR41, UR16, UR37, UR17, 0x4, UP0 ;  /* 0x0000002510297291 */ /* 0x000fe400080f2411 */
[----:B------:R-:W-:Y:S01]  /*84b0*/  ULEA UR16, UR7, UR21, 0x4 ;  /* 0x0000001507107291 */ /* 0x000fe2000f8e20ff */
[----:B------:R-:W-:-:S03]  /*84c0*/  MOV R40, UR40 ;  /* 0x0000002800287c02 */ /* 0x000fc60008000f00 */
[----:B------:R-:W-:-:S05]  /*84d0*/  MOV R41, UR41 ;  /* 0x0000002900297c02 */ /* 0x000fca0008000f00 */
[----:B------:R0:W-:Y:S04]  /*84e0*/  STG.E.128 desc[UR22][R40.64], R44 ;  /* 0x0000002c28007986 */ /* 0x0001e8000c101d16 */
[----:B------:R0:W-:Y:S02]  /*84f0*/  STS.128 [UR16+0x2160], R44 ;  /* 0x0021602cff007988 */ /* 0x0001e40008000c10 */
.L_x_119:
[----:B------:R-:W-:Y:S05]  /*8500*/  BSYNC.RECONVERGENT B0 ;  /* 0x0000000000007941 */ /* 0x000fea0003800200 */
.L_x_118:
[C---:B0-----:R-:W-:Y:S01]  /*8510*/  FMUL.FTZ R47, R121.reuse, UR42 ;  /* 0x0000002a792f7c20 */ /* 0x041fe20008410000 */
[----:B------:R-:W-:Y:S01]  /*8520*/  FMUL.FTZ R121, R121, UR25 ;  /* 0x0000001979797c20 */ /* 0x000fe20008410000 */
[----:B------:R-:W-:Y:S01]  /*8530*/  FMUL.FTZ R93, R133, UR42 ;  /* 0x0000002a855d7c20 */ /* 0x000fe20008410000 */
[----:B------:R-:W-:Y:S01]  /*8540*/  FMUL.FTZ R105, R141, UR42 ;  /* 0x0000002a8d697c20 */ /* 0x000fe20008410000 */
[C---:B------:R-:W-:Y:S01]  /*8550*/  FFMA.FTZ R40, R120.reuse, UR25, -R47 ;  /* 0x0000001978287c23 */ /* 0x040fe2000801082f */
[----:B------:R-:W-:Y:S01]  /*8560*/  FFMA.FTZ R120, R120, UR42, R121 ;  /* 0x0000002a78787c23 */ /* 0x000fe20008010079 */
[----:B------:R-:W-:Y:S01]  /*8570*/  FFMA.FTZ R82, R132, UR25, -R93 ;  /* 0x0000001984527c23 */ /* 0x000fe2000801085d */
[----:B------:R-:W-:Y:S01]  /*8580*/  FFMA.FTZ R88, R140, UR25, -R105 ;  /* 0x000000198c587c23 */ /* 0x000fe20008010869 */
[C---:B------:R-:W-:Y:S01]  /*8590*/  FMUL.FTZ R41, R119.reuse, UR42 ;  /* 0x0000002a77297c20 */ /* 0x040fe20008410000 */
        /* <DEDUP_REMOVED lines=22> */
[----:B------:R-:W-:Y:S01]  /*8700*/  UIADD3 UR7, UPT, UPT, UR7, 0x1, URZ ;  /* 0x0000000107077890 */ /* 0x000fe2000fffe0ff */
[----:B------:R-:W-:Y:S01]  /*8710*/  FFMA.FTZ R44, R124, UR25, -R81 ;  /* 0x000000197c2c7c23 */ /* 0x000fe20008010851 */
[----:B------:R-:W-:Y:S01]  /*8720*/  FFMA.FTZ R46, R128, UR25, -R87 ;  /* 0x00000019802e7c23 */ /* 0x000fe20008010857 */
[----:B------:R-:W-:Y:S01]  /*8730*/  FFMA.FTZ R93, R134, UR25, -R93 ;  /* 0x00000019865d7c23 */ /* 0x000fe2000801085d */
[----:B------:R-:W-:Y:S01]  /*8740*/  FFMA.FTZ R84, R136, UR25, -R97 ;  /* 0x0000001988547c23 */ /* 0x000fe20008010861 */
[----:B------:R-:W-:Y:S01]  /*8750*/  FFMA.FTZ R105, R142, UR25, -R105 ;  /* 0x000000198e697c23 */ /* 0x000fe20008010869 */
[----:B------:R-:W-:Y:S01]  /*8760*/  FFMA.FTZ R90, R144, UR25, -R109 ;  /* 0x00000019905a7c23 */ /* 0x000fe2000801086d */
[----:B------:R-:W-:Y:S01]  /*8770*/  FFMA.FTZ R94, R148, UR25, -R121 ;  /* 0x00000019945e7c23 */ /* 0x000fe20008010879 */
[----:B------:R-:W-:Y:S01]  /*8780*/  FMUL.FTZ R120, R43, R120 ;  /* 0x000000782b787220 */ /* 0x000fe20000410000 */
[----:B------:R-:W-:Y:S01]  /*8790*/  FFMA.FTZ R45, R118, UR42, R45 ;  /* 0x0000002a762d7c23 */ /* 0x000fe2000801002d */
[----:B------:R-:W-:Y:S01]  /*87a0*/  FMUL.FTZ R47, R123, UR42 ;  /* 0x0000002a7b2f7c20 */ /* 0x000fe20008410000 */
[----:B------:R-:W-:Y:S01]  /*87b0*/  FFMA.FTZ R79, R122, UR42, R79 ;  /* 0x0000002a7a4f7c23 */ /* 0x000fe2000801004f */
[----:B------:R-:W-:Y:S01]  /*87c0*/  FFMA.FTZ R124, R124, UR42, R125 ;  /* 0x0000002a7c7c7c23 */ /* 0x000fe2000801007d */
[----:B------:R-:W-:Y:S01]  /*87d0*/  FMUL.FTZ R81, R127, UR42 ;  /* 0x0000002a7f517c20 */ /* 0x000fe20008410000 */
[----:B------:R-:W-:Y:S01]  /*87e0*/  FFMA.FTZ R85, R126, UR42, R85 ;  /* 0x0000002a7e557c23 */ /* 0x000fe20008010055 */
[----:B------:R-:W-:Y:S01]  /*87f0*/  FFMA.FTZ R128, R128, UR42, R129 ;  /* 0x0000002a80807c23 */ /* 0x000fe20008010081 */
[----:B------:R-:W-:Y:S01]  /*8800*/  FMUL.FTZ R87, R131, UR42 ;  /* 0x0000002a83577c20 */ /* 0x000fe20008410000 */
[----:B------:R-:W-:Y:S01]  /*8810*/  FFMA.FTZ R91, R130, UR42, R91 ;  /* 0x0000002a825b7c23 */ /* 0x000fe2000801005b */
[----:B------:R-:W-:Y:S01]  /*8820*/  FFMA.FTZ R132, R132, UR42, R133 ;  /* 0x0000002a84847c23 */ /* 0x000fe20008010085 */
        /* <DEDUP_REMOVED lines=10> */
[----:B------:R-:W-:Y:S01]  /*88d0*/  FADD.FTZ R43, RZ, R112 ;  /* 0x00000070ff2b7221 */ /* 0x000fe20000010000 */
[----:B------:R-:W-:Y:S01]  /*88e0*/  UISETP.GE.AND UP0, UPT, UR7, UR44, UPT ;  /* 0x0000002c0700728c */ /* 0x000fe2000bf06270 */
[----:B------:R-:W-:Y:S01]  /*88f0*/  FFMA.FTZ R41, R118, UR25, -R41 ;  /* 0x0000001976297c23 */ /* 0x000fe20008010829 */
[----:B------:R-:W-:Y:S01]  /*8900*/  FFMA.FTZ R47, R122, UR25, -R47 ;  /* 0x000000197a2f7c23 */ /* 0x000fe2000801082f */
[----:B------:R-:W-:Y:S01]  /*8910*/  FFMA.FTZ R81, R126, UR25, -R81 ;  /* 0x000000197e517c23 */ /* 0x000fe20008010851 */
[----:B------:R-:W-:Y:S01]  /*8920*/  FFMA.FTZ R87, R130, UR25, -R87 ;  /* 0x0000001982577c23 */ /* 0x000fe20008010857 */
[----:B------:R-:W-:Y:S01]  /*8930*/  FFMA.FTZ R99, R138, UR25, -R99 ;  /* 0x000000198a637c23 */ /* 0x000fe20008010863 */
[----:B------:R-:W-:Y:S01]  /*8940*/  FFMA.FTZ R109, R146, UR25, -R109 ;  /* 0x00000019926d7c23 */ /* 0x000fe2000801086d */
        /* <DEDUP_REMOVED lines=15> */
[----:B------:R-:W-:Y:S01]  /*8a40*/  FFMA.FTZ R41, R68, R41, -R45 ;  /* 0x0000002944297223 */ /* 0x000fe2000001082d */
        /* <DEDUP_REMOVED lines=31> */
[----:B------:R-:W-:Y:S06]  /*8c40*/  BRA.U !UP0, `(.L_x_120) ;  /* 0xffffffb908447547 */ /* 0x000fec000b83ffff */
.L_x_114:
[----:B------:R-:W2:Y:S01]  /*8c50*/  LDL.LU R44, [R1+0x10] ;  /* 0x00001000012c7983 */ /* 0x000ea20000300800 */
[----:B------:R-:W-:Y:S01]  /*8c60*/  F2FP.BF16.F32.PACK_AB R20, R21, R20 ;  /* 0x000000141514723e */ /* 0x000fe200000010ff */
[----:B------:R-:W-:Y:S01]  /*8c70*/  BAR.SYNC.DEFER_BLOCKING 0x0 ;  /* 0x0000000000007b1d */ /* 0x000fe20000010000 */
[----:B------:R-:W-:-:S05]  /*8c80*/  F2FP.BF16.F32.PACK_AB R22, R23, R22 ;  /* 0x000000161716723e */ /* 0x000fca00000010ff */
[----:B------:R-:W0:Y:S01]  /*8c90*/  S2R R13, SR_TID.X ;  /* 0x00000000000d7919 */ /* 0x000e220000002100 */
[----:B------:R-:W-:Y:S02]  /*8ca0*/  F2FP.BF16.F32.PACK_AB R24, R25, R24 ;  /* 0x000000181918723e */ /* 0x000fe400000010ff */
[----:B------:R-:W-:Y:S01]  /*8cb0*/  F2FP.BF16.F32.PACK_AB R26, R27, R26 ;  /* 0x0000001a1b1a723e */ /* 0x000fe200000010ff */
[----:B------:R-:W3:Y:S01]  /*8cc0*/  LDL.LU R43, [R1+0xc] ;  /* 0x00000c00012b7983 */ /* 0x000ee20000300800 */
[----:B------:R-:W-:Y:S02]  /*8cd0*/  F2FP.BF16.F32.PACK_AB R28, R29, R28 ;  /* 0x0000001c1d1c723e */ /* 0x000fe400000010ff */
[----:B------:R-:W-:Y:S01]  /*8ce0*/  F2FP.BF16.F32.PACK_AB R30, R31, R30 ;  /* 0x0000001e1f1e723e */ /* 0x000fe200000010ff */
[----:B------:R-:W4:Y:S01]  /*8cf0*/  LDL.LU R42, [R1+0x8] ;  /* 0x00000800012a7983 */ /* 0x000f220000300800 */
[----:B------:R-:W-:Y:S01]  /*8d00*/  PRMT R0, R20, 0x7632, R0 ;  /* 0x0000763214007816 */ /* 0x000fe20000000000 */
[----:B------:R-:W-:-:S02]  /*8d10*/  USHF.L.U32 UR8, UR6, 0xb, URZ ;  /* 0x0000000b06087899 */ /* 0x000fc400080006ff */
[----:B------:R-:W5:Y:S01]  /*8d20*/  LDL.LU R41, [R1+0x4] ;  /* 0x0000040001297983 */ /* 0x000f620000300800 */
[----:B------:R-:W-:Y:S02]  /*8d30*/  F2FP.BF16.F32.PACK_AB R32, R33, R32 ;  /* 0x000000202120723e */ /* 0x000fe400000010ff */
[----:B------:R-:W-:Y:S01]  /*8d40*/  F2FP.BF16.F32.PACK_AB R19, R19, R34 ;  /* 0x000000221313723e */ /* 0x000fe200000010ff */
[----:B------:R-:W5:Y:S01]  /*8d50*/  LDL.LU R40, [R1] ;  /* 0x0000000001287983 */ /* 0x000f620000300800 */
[----:B------:R-:W-:Y:S01]  /*8d60*/  PRMT R3, R22, 0x7632, R3 ;  /* 0x0000763216037816 */ /* 0x000fe20000000003 */
[----:B------:R-:W1:Y:S01]  /*8d70*/  S2UR UR24, SR_CTAID.X ;  /* 0x00000000001879c3 */ /* 0x000e620000002500 */
[----:B------:R-:W-:Y:S01]  /*8d80*/  PRMT R4, R24, 0x7632, R4 ;  /* 0x0000763218047816 */ /* 0x000fe20000000004 */
[----:B------:R-:W5:Y:S01]  /*8d90*/  LDL.LU R7, [R1+0x50] ;  /* 0x0000500001077983 */ /* 0x000f620000300800 */
[----:B------:R-:W-:Y:S01]  /*8da0*/  UMOV UR9, URZ ;  /* 0x000000ff00097c82 */ /* 0x000fe20008000000 */
[----:B------:R-:W1:Y:S02]  /*8db0*/  LDCU.64 UR26, c[0x0][0x478] ;  /* 0x00008f00ff1a77ac */ /* 0x000e640008000a00 */
[----:B------:R-:W5:Y:S04]  /*8dc0*/  LDL.LU R9, [R1+0x4c] ;  /* 0x00004c0001097983 */ /* 0x000f680000300800 */
[----:B------:R-:W5:Y:S04]  /*8dd0*/  LDL.LU R11, [R1+0x48] ;  /* 0x00004800010b7983 */ /* 0x000f680000300800 */
[----:B------:R-:W5:Y:S04]  /*8de0*/  LDL.LU R15, [R1+0x44] ;  /* 0x00004400010f7983 */ /* 0x000f680000300800 */
[----:B------:R-:W5:Y:S04]  /*8df0*/  LDL.LU R17, [R1+0x40] ;  /* 0x0000400001117983 */ /* 0x000f680000300800 */
[----:B------:R-:W5:Y:S04]  /*8e00*/  LDL.LU R23, [R1+0x3c] ;  /* 0x00003c0001177983 */ /* 0x000f680000300800 */
[----:B------:R-:W5:Y:S04]  /*8e10*/  LDL.LU R21, [R1+0x38] ;  /* 0x0000380001157983 */ /* 0x000f680000300800 */
[----:B--2---:R-:W-:Y:S04]  /*8e20*/  STS.U16 [R44], R20 ;  /* 0x000000142c007388 */ /* 0x004fe80000000400 */
[----:B---3--:R2:W-:Y:S04]  /*8e30*/  STS.U16 [R43+0x2], R0 ;  /* 0x000002002b007388 */ /* 0x0085e80000000400 */
[----:B----4-:R3:W-:Y:S01]  /*8e40*/  STS.U16 [R42+0x4], R22 ;  /* 0x000004162a007388 */ /* 0x0107e20000000400 */
[----:B------:R-:W-:-:S03]  /*8e50*/  PRMT R5, R28, 0x7632, R5 ;  /* 0x000076321c057816 */ /* 0x000fc60000000005 */
[----:B-----5:R4:W-:Y:S01]  /*8e60*/  STS.U16 [R41+0x6], R3 ;  /* 0x0000060329007388 */ /* 0x0209e20000000400 */
[----:B--2---:R-:W-:-:S03]  /*8e70*/  PRMT R0, R26, 0x7632, R0 ;  /* 0x000076321a007816 */ /* 0x004fc60000000000 */
[----:B------:R-:W-:Y:S04]  /*8e80*/  STS.U16 [R40+0x8], R24 ;  /* 0x0000081828007388 */ /* 0x000fe80000000400 */
[----:B---3--:R-:W2:Y:S04]  /*8e90*/  LDL.LU R22, [R1+0x34] ;  /* 0x0000340001167983 */ /* 0x008ea80000300800 */
[----:B------:R-:W3:Y:S04]  /*8ea0*/  LDL.LU R20, [R1+0x30] ;  /* 0x0000300001147983 */ /* 0x000ee80000300800 */
[----:B------:R-:W5:Y:S04]  /*8eb0*/  LDL.LU R18, [R1+0x2c] ;  /* 0x00002c0001127983 */ /* 0x000f680000300800 */
[----:B------:R-:W5:Y:S04]  /*8ec0*/  LDL.LU R16, [R1+0x28] ;  /* 0x0000280001107983 */ /* 0x000f680000300800 */
[----:B------:R-:W5:Y:S04]  /*8ed0*/  LDL.LU R14, [R1+0x24] ;  /* 0x00002400010e7983 */ /* 0x000f680000300800 */
[----:B------:R-:W5:Y:S04]  /*8ee0*/  LDL.LU R12, [R1+0x20] ;  /* 0x00002000010c7983 */ /* 0x000f680000300800 */
[----:B------:R-:W5:Y:S04]  /*8ef0*/  LDL.LU R10, [R1+0x1c] ;  /* 0x00001c00010a7983 */ /* 0x000f680000300800 */
[----:B------:R-:W5:Y:S04]  /*8f00*/  LDL.LU R8, [R1+0x18] ;  /* 0x0000180001087983 */ /* 0x000f680000300800 */
[----:B------:R-:W5:Y:S01]  /*8f10*/  LDL.LU R6, [R1+0x14] ;  /* 0x0000140001067983 */ /* 0x000f620000300800 */
[----:B----4-:R-:W-:-:S02]  /*8f20*/  PRMT R3, R30, 0x7632, R3 ;  /* 0x000076321e037816 */ /* 0x010fc40000000003 */
[----:B0-----:R-:W-:Y:S01]  /*8f30*/  ISETP.NE.AND P0, PT, R13, RZ, PT ;  /* 0x000000ff0d00720c */ /* 0x001fe20003f05270 */
[----:B------:R0:W-:Y:S01]  /*8f40*/  STS.U16 [R165+0xa], R4 ;  /* 0x00000a04a5007388 */ /* 0x0001e20000000400 */
[----:B------:R-:W-:Y:S01]  /*8f50*/  UIADD3 UR7, UPT, UPT, -UR8, UR19, URZ ;  /* 0x0000001308077290 */ /* 0x000fe2000fffe1ff */
[----:B------:R-:W1:Y:S02]  /*8f60*/  LDCU.128 UR16, c[0x0][0x420] ;  /* 0x00008400ff1077ac */ /* 0x000e640008000c00 */
[----:B------:R-:W-:Y:S04]  /*8f70*/  STS.U16 [R164+0xc], R26 ;  /* 0x00000c1aa4007388 */ /* 0x000fe80000000400 */
[----:B------:R4:W-:Y:S01]  /*8f80*/  STS.U16 [R163+0xe], R0 ;  /* 0x00000e00a3007388 */ /* 0x0009e20000000400 */
[----:B0-----:R-:W-:-:S03]  /*8f90*/  PRMT R4, R32, 0x7632, R4 ;  /* 0x0000763220047816 */ /* 0x001fc60000000004 */
[----:B------:R-:W-:Y:S04]  /*8fa0*/  STS.U16 [R160+0x10], R28 ;  /* 0x0000101ca0007388 */ /* 0x000fe80000000400 */
[----:B------:R-:W-:Y:S01]  /*8fb0*/  STS.U16 [R159+0x12], R5 ;  /* 0x000012059f007388 */ /* 0x000fe20000000400 */
[----:B----4-:R-:W-:-:S03]  /*8fc0*/  PRMT R0, R19, 0x7632, R0 ;  /* 0x0000763213007816 */ /* 0x010fc60000000000 */
[----:B------:R-:W-:Y:S04]  /*8fd0*/  STS.U16 [R158+0x14], R30 ;  /* 0x0000141e9e007388 */ /* 0x000fe80000000400 */
[----:B------:R0:W-:Y:S04]  /*8fe0*/  STS.U16 [R157+0x16], R3 ;  /* 0x000016039d007388 */ /* 0x0001e80000000400 */
[----:B------:R-:W-:Y:S04]  /*8ff0*/  STS.U16 [R156+0x18], R32 ;  /* 0x000018209c007388 */ /* 0x000fe80000000400 */
[----:B------:R-:W-:Y:S01]  /*9000*/  STS.U16 [R151+0x1a], R4 ;  /* 0x00001a0497007388 */ /* 0x000fe20000000400 */
[----:B0-----:R-:W-:-:S03]  /*9010*/  MOV R3, UR7 ;  /* 0x0000000700037c02 */ /* 0x001fc60008000f00 */
[----:B------:R-:W-:Y:S04]  /*9020*/  STS.U16 [R150+0x1c], R19 ;  /* 0x00001c1396007388 */ /* 0x000fe80000000400 */
[----:B------:R0:W-:Y:S01]  /*9030*/  STS.U16 [R2+0x1e], R0 ;  /* 0x00001e0002007388 */ /* 0x0001e20000000400 */
[----:B------:R-:W-:-:S03]  /*9040*/  NOP ;  /* 0x0000000000007918 */ /* 0x000fc60000000000 */
[----:B------:R-:W-:Y:S04]  /*9050*/  LDS.U16 R19, [R23+0x140] ;  /* 0x0001400017137984 */ /* 0x000fe80000000400 */
[----:B------:R-:W-:Y:S04]  /*9060*/  LDS.U16 R7, [R7] ;  /* 0x0000000007077984 */ /* 0x000fe80000000400 */
[----:B------:R-:W-:Y:S04]  /*9070*/  LDS.U16 R9, [R9+0x40] ;  /* 0x0000400009097984 */ /* 0x000fe80000000400 */
[----:B------:R-:W-:Y:S04]  /*9080*/  LDS.U16 R11, [R11+0x80] ;  /* 0x000080000b0b7984 */ /* 0x000fe80000000400 */
[----:B------:R-:W-:Y:S04]  /*9090*/  LDS.U16 R15, [R15+0xc0] ;  /* 0x0000c0000f0f7984 */ /* 0x000fe80000000400 */
[----:B------:R-:W-:Y:S04]  /*90a0*/  LDS.U16 R17, [R17+0x100] ;  /* 0x0001000011117984 */ /* 0x000fe80000000400 */
[----:B------:R-:W-:Y:S01]  /*90b0*/  LDS.U16 R21, [R21+0x180] ;  /* 0x0001800015157984 */ /* 0x000fe20000000400 */
[----:B------:R-:W4:Y:S01]  /*90c0*/  S2UR UR7, SR_CTAID.Y ;  /* 0x00000000000779c3 */ /* 0x000f220000002600 */
[----:B-1----:R-:W-:Y:S01]  /*90d0*/  UIMAD.WIDE.U32 UR8, UR24, UR16, UR8 ;  /* 0x00000010180872a5 */ /* 0x002fe2000f8e0008 */
[----:B0-----:R-:W-:-:S03]  /*90e0*/  LOP3.LUT R2, R65, 0x3e00, RZ, 0xc0, !PT ;  /* 0x00003e0041027812 */ /* 0x001fc600078ec0ff */
[----:B------:R-:W-:Y:S01]  /*90f0*/  UIMAD UR9, UR24, UR17, UR9 ;  /* 0x00000011180972a4 */ /* 0x000fe2000f8e0209 */
[----:B------:R-:W-:-:S04]  /*9100*/  LOP3.LUT R5, R2, 0x1f, R13, 0xf8, !PT ;  /* 0x0000001f02057812 */ /* 0x000fc800078ef80d */
[C---:B------:R-:W-:Y:S02]  /*9110*/  LOP3.LUT R41, R5.reuse, 0x20, RZ, 0xfc, !PT ;  /* 0x0000002005297812 */ /* 0x040fe400078efcff */
[----:B------:R-:W-:Y:S01]  /*9120*/  LOP3.LUT R43, R5, 0x40, RZ, 0xfc, !PT ;  /* 0x00000040052b7812 */ /* 0x000fe200078efcff */
[----:B----4-:R-:W-:-:S04]  /*9130*/  UIMAD.WIDE.U32 UR8, UR7, UR18, UR8 ;  /* 0x00000012070872a5 */ /* 0x010fc8000f8e0008 */
[----:B------:R-:W-:Y:S01]  /*9140*/  UIMAD UR19, UR7, UR19, UR9 ;  /* 0x00000013071372a4 */ /* 0x000fe2000f8e0209 */
[C---:B------:R-:W-:Y:S01]  /*9150*/  LOP3.LUT R45, R5.reuse, 0xa0, RZ, 0xfc, !PT ;  /* 0x000000a0052d7812 */ /* 0x040fe200078efcff */
[----:B------:R-:W0:Y:S01]  /*9160*/  LDCU UR7, c[0x0][0x394] ;  /* 0x00007280ff0777ac */ /* 0x000e220008000800 */
[----:B------:R-:W-:Y:S01]  /*9170*/  LOP3.LUT R47, R5, 0xc0, RZ, 0xfc, !PT ;  /* 0x000000c0052f7812 */ /* 0x000fe200078efcff */
[----:B------:R-:W-:Y:S02]  /*9180*/  UIADD3 UR15, UP0, UPT, UR15, 0x2000, URZ ;  /* 0x000020000f0f7890 */ /* 0x000fe4000ff1e0ff */
[----:B------:R-:W-:Y:S02]  /*9190*/  UIADD3 UR6, UPT, UPT, UR6, 0x1, URZ ;  /* 0x0000000106067890 */ /* 0x000fe4000fffe0ff */
[----:B------:R-:W-:Y:S02]  /*91a0*/  UIADD3.X UR20, UPT, UPT, URZ, UR20, URZ, UP0, !UPT ;  /* 0x00000014ff147290 */ /* 0x000fe400087fe4ff */
[----:B0-----:R-:W-:-:S02]  /*91b0*/  UISETP.GE.AND UP0, UPT, UR6, UR7, UPT ;  /* 0x000000070600728c */ /* 0x001fc4000bf06270 */
[----:B------:R-:W-:Y:S02]  /*91c0*/  UIADD3 UR12, UP1, UPT, UR12, 0x1000, URZ ;  /* 0x000010000c0c7890 */ /* 0x000fe4000ff3e0ff */
[----:B------:R-:W-:Y:S02]  /*91d0*/  UIADD3 UR11, UP2, UPT, UR11, 0x1000, URZ ;  /* 0x000010000b0b7890 */ /* 0x000fe4000ff5e0ff */
[----:B------:R-:W-:Y:S02]  /*91e0*/  UIADD3.X UR14, UPT, UPT, URZ, UR14, URZ, UP1, !UPT ;  /* 0x0000000eff0e7290 */ /* 0x000fe40008ffe4ff */
[----:B------:R-:W-:Y:S01]  /*91f0*/  UIADD3.X UR13, UPT, UPT, URZ, UR13, URZ, UP2, !UPT ;  /* 0x0000000dff0d7290 */ /* 0x000fe200097fe4ff */
[----:B--2---:R-:W-:Y:S04]  /*9200*/  LDS.U16 R23, [R22+0x1c0] ;  /* 0x0001c00016177984 */ /* 0x004fe80000000400 */
[----:B---3--:R-:W-:Y:S04]  /*9210*/  LDS.U16 R25, [R20+0x200] ;  /* 0x0002000014197984 */ /* 0x008fe80000000400 */
[----:B-----5:R-:W-:Y:S04]  /*9220*/  LDS.U16 R27, [R18+0x240] ;  /* 0x00024000121b7984 */ /* 0x020fe80000000400 */
        /* <DEDUP_REMOVED lines=8> */
[----:B------:R-:W1:Y:S01]  /*92b0*/  LDS R0, [UR21+0x1080] ;  /* 0x00108015ff007984 */ /* 0x000e620008000800 */
[----:B0-----:R-:W-:-:S04]  /*92c0*/  IADD3 R3, P0, PT, R5, UR8, RZ ;  /* 0x0000000805037c10 */ /* 0x001fc8000ff1e0ff */
[----:B------:R-:W-:Y:S02]  /*92d0*/  IADD3.X R4, PT, PT, RZ, UR19, RZ, P0, !PT ;  /* 0x00000013ff047c10 */ /* 0x000fe400087fe4ff */
[----:B------:R-:W-:-:S04]  /*92e0*/  LEA R2, P0, R3, UR26, 0x1 ;  /* 0x0000001a03027c11 */ /* 0x000fc8000f8008ff */
[----:B------:R-:W-:Y:S02]  /*92f0*/  LEA.HI.X R3, R3, UR27, R4, 0x1, P0 ;  /* 0x0000001b03037c11 */ /* 0x000fe400080f0c04 */
[-C--:B-1----:R-:W-:Y:S02]  /*9300*/  ISETP.GE.AND P2, PT, R5, R0.reuse, PT ;  /* 0x000000000500720c */ /* 0x082fe40003f46270 */
[-C--:B------:R-:W-:Y:S02]  /*9310*/  ISETP.GE.AND P1, PT, R41, R0.reuse, PT ;  /* 0x000000002900720c */ /* 0x080fe40003f26270 */
[----:B------:R-:W-:Y:S02]  /*9320*/  ISETP.GE.AND P0, PT, R43, R0, PT ;  /* 0x000000002b00720c */ /* 0x000fe40003f06270 */
[C---:B------:R-:W-:Y:S02]  /*9330*/  LOP3.LUT R41, R5.reuse, 0x60, RZ, 0xfc, !PT ;  /* 0x0000006005297812 */ /* 0x040fe400078efcff */
[----:B------:R-:W-:-:S02]  /*9340*/  LOP3.LUT R43, R5, 0x80, RZ, 0xfc, !PT ;  /* 0x00000080052b7812 */ /* 0x000fc400078efcff */
[-C--:B------:R-:W-:Y:S02]  /*9350*/  ISETP.GE.AND P4, PT, R41, R0.reuse, PT ;  /* 0x000000002900720c */ /* 0x080fe40003f86270 */
[-C--:B------:R-:W-:Y:S02]  /*9360*/  ISETP.GE.AND P6, PT, R43, R0.reuse, PT ;  /* 0x000000002b00720c */ /* 0x080fe40003fc6270 */
[-C--:B------:R-:W-:Y:S02]  /*9370*/  ISETP.GE.AND P5, PT, R45, R0.reuse, PT ;  /* 0x000000002d00720c */ /* 0x080fe40003fa6270 */
[-C--:B------:R-:W-:Y:S02]  /*9380*/  ISETP.GE.AND P3, PT, R47, R0.reuse, PT ;  /* 0x000000002f00720c */ /* 0x080fe40003f66270 */
[C---:B------:R-:W-:Y:S02]  /*9390*/  LOP3.LUT R41, R5.reuse, 0xe0, RZ, 0xfc, !PT ;  /* 0x000000e005297812 */ /* 0x040fe400078efcff */
[----:B------:R-:W-:Y:S01]  /*93a0*/  LOP3.LUT R43, R5, 0x100, RZ, 0xfc, !PT ;  /* 0x00000100052b7812 */ /* 0x000fe200078efcff */
[----:B------:R0:W-:Y:S01]  /*93b0*/  @!P2 STG.E.U16 desc[UR22][R2.64], R7 ;  /* 0x000000070200a986 */ /* 0x0001e2000c101516 */
[----:B------:R-:W-:-:S03]  /*93c0*/  ISETP.GE.AND P2, PT, R41, R0, PT ;  /* 0x000000002900720c */ /* 0x000fc60003f46270 */
[----:B------:R1:W-:Y:S01]  /*93d0*/  @!P1 STG.E.U16 desc[UR22][R2.64+0x40], R9 ;  /* 0x0000400902009986 */ /* 0x0003e2000c101516 */
[----:B------:R-:W-:Y:S02]  /*93e0*/  ISETP.GE.AND P1, PT, R43, R0, PT ;  /* 0x000000002b00720c */ /* 0x000fe40003f26270 */
[C---:B------:R-:W-:Y:S01]  /*93f0*/  LOP3.LUT R41, R5.reuse, 0x120, RZ, 0xfc, !PT ;  /* 0x0000012005297812 */ /* 0x040fe200078efcff */
[----:B------:R2:W-:Y:S01]  /*9400*/  @!P0 STG.E.U16 desc[UR22][R2.64+0x80], R11 ;  /* 0x0000800b02008986 */ /* 0x0005e2000c101516 */
[----:B0-----:R-:W-:-:S03]  /*9410*/  LOP3.LUT R7, R5, 0x180, RZ, 0xfc, !PT ;  /* 0x0000018005077812 */ /* 0x001fc600078efcff */
[----:B------:R2:W-:Y:S01]  /*9420*/  @!P5 STG.E.U16 desc[UR22][R2.64+0x140], R19 ;  /* 0x000140130200d986 */ /* 0x0005e2000c101516 */
[----:B-1----:R-:W-:-:S03]  /*9430*/  LOP3.LUT R9, R5, 0x1a0, RZ, 0xfc, !PT ;  /* 0x000001a005097812 */ /* 0x002fc600078efcff */
[----:B------:R2:W-:Y:S01]  /*9440*/  @!P3 STG.E.U16 desc[UR22][R2.64+0x180], R21 ;  /* 0x000180150200b986 */ /* 0x0005e2000c101516 */
[-C--:B------:R-:W-:Y:S02]  /*9450*/  ISETP.GE.AND P0, PT, R41, R0.reuse, PT ;  /* 0x000000002900720c */ /* 0x080fe40003f06270 */
[-C--:B------:R-:W-:Y:S02]  /*9460*/  ISETP.GE.AND P5, PT, R7, R0.reuse, PT ;  /* 0x000000000700720c */ /* 0x080fe40003fa6270 */
[----:B------:R-:W-:Y:S02]  /*9470*/  ISETP.GE.AND P3, PT, R9, R0, PT ;  /* 0x000000000900720c */ /* 0x000fe40003f66270 */
[C---:B------:R-:W-:Y:S02]  /*9480*/  LOP3.LUT R43, R5.reuse, 0x140, RZ, 0xfc, !PT ;  /* 0x00000140052b7812 */ /* 0x040fe400078efcff */
[C---:B------:R-:W-:Y:S02]  /*9490*/  LOP3.LUT R41, R5.reuse, 0x160, RZ, 0xfc, !PT ;  /* 0x0000016005297812 */ /* 0x040fe400078efcff */
[----:B------:R-:W-:-:S02]  /*94a0*/  LOP3.LUT R7, R5, 0x1c0, RZ, 0xfc, !PT ;  /* 0x000001c005077812 */ /* 0x000fc400078efcff */
[----:B------:R-:W-:Y:S01]  /*94b0*/  LOP3.LUT R9, R5, 0x1e0, RZ, 0xfc, !PT ;  /* 0x000001e005097812 */ /* 0x000fe200078efcff */
        /* <DEDUP_REMOVED lines=15> */
[----:B------:R-:W-:Y:S05]  /*95b0*/  BRA.U !UP0, `(.L_x_121) ;  /* 0xffffff7108247547 */ /* 0x000fea000b83ffff */
[----:B------:R-:W-:Y:S05]  /*95c0*/  EXIT ;  /* 0x000000000000794d */ /* 0x000fea0003800000 */
.L_x_122:
        /* <DEDUP_REMOVED lines=11> */
.L_x_5000:


//--------------------- .text._Z25selective_scan_fwd_kernelI32Selective_Scan_fwd_kernel_traitsILi128ELi16ELi1ELb0ELb0ELb1ELb1EN3c108BFloat16ENS1_7complexIfEEEEv13SSMParamsBase --------------------------
	.section	.text._Z25selective_scan_fwd_kernelI32Selective_Scan_fwd_kernel_traitsILi128ELi16ELi1ELb0ELb0ELb1ELb1EN3c108BFloat16ENS1_7complexIfEEEEv13SSMParamsBase,"ax",@progbits
	.align	128
        .global         _Z25selective_scan_fwd_kernelI32Selective_Scan_fwd_kernel_traitsILi128ELi16ELi1ELb0ELb0ELb1ELb1EN3c108BFloat16ENS1_7complexIfEEEEv13SSMParamsBase
        .type           _Z25selective_scan_fwd_kernelI32Selective_Scan_fwd_kernel_traitsILi128ELi16ELi1ELb0ELb0ELb1ELb1EN3c108BFloat16ENS1_7complexIfEEEEv13SSMParamsBase,@function
        .size           _Z25selective_scan_fwd_kernelI32Selective_Scan_fwd_kernel_traitsILi128ELi16ELi1ELb0ELb0ELb1ELb1EN3c108BFloat16ENS1_7complexIfEEEEv13SSMParamsBase,(.L_x_5001 - _Z25selective_scan_fwd_kernelI32Selective_Scan_fwd_kernel_traitsILi128ELi16ELi1ELb0ELb0ELb1ELb1EN3c108BFloat16ENS1_7complexIfEEEEv13SSMParamsBase)
        .other          _Z25selective_scan_fwd_kernelI32Selective_Scan_fwd_kernel_traitsILi128ELi16ELi1ELb0ELb0ELb1ELb1EN3c108BFloat16ENS1_7complexIfEEEEv13SSMParamsBase,@"STO_CUDA_ENTRY STV_DEFAULT"
_Z25selective_scan_fwd_kernelI32Selective_Scan_fwd_kernel_traitsILi128ELi16ELi1ELb0ELb0ELb1ELb1EN3c108BFloat16ENS1_7complexIfEEEEv13SSMParamsBase:
.text._Z25selective_scan_fwd_kernelI32Selective_Scan_fwd_kernel_traitsILi128ELi16ELi1ELb0ELb0ELb1ELb1EN3c108BFloat16ENS1_7complexIfEEEEv13SSMParamsBase:
        /* <DEDUP_REMOVED lines=37> */
[----:B-1----:R-:W-:-:S03]  /*0250*/  VIADD R2, R0, 0xffffffe ;  /* 0x0ffffffe00027836 */ /* 0x002fc60000000000 */
        /* <DEDUP_REMOVED lines=57> */
[----:B------:R-:W-:Y:S02]  /*05f0*/  ULEA.HI.X UR20, UR6, UR9, UR7, 0x1, UP0 ;  /* 0x0000000906147291 */ /* 0x000fe400080f0c07 */
[----:B---3--:R-:W-:Y:S01]  /*0600*/  UIMAD UR18, UR18, UR25, URZ ;  /* 0x00000019121272a4 */ /* 0x008fe2000f8e02ff */
[----:B------:R-:W-:Y:S01]  /*0610*/  UMOV UR6, URZ ;  /* 0x000000ff00067c82 */ /* 0x000fe20008000000 */
[----:B------:R-:W-:-:S10]  /*0620*/  UMOV UR11, UR13 ;  /* 0x0000000d000b7c82 */ /* 0x000fd40008000000 */
.L_x_162:
[----:B------:R-:W0:Y:S01]  /*0630*/  LDCU UR15, c[0x0][0x388] ;  /* 0x00007100ff0f77ac */ /* 0x000e220008000800 */
[----:B------:R-:W-:Y:S02]  /*0640*/  SHF.L.U32 R65, R13, 0x4, RZ ;  /* 0x000000040d417819 */ /* 0x000fe400000006ff */
[----:B------:R-:W-:Y:S02]  /*0650*/  LOP3.LUT R29, R29, 0xfffffeff, RZ, 0xc0, !PT ;  /* 0xfffffeff1d1d7812 */ /* 0x000fe400078ec0ff */
[----:B------:R-:W-:Y:S02]  /*0660*/  LOP3.LUT R27, R65, 0x3e00, RZ, 0xc0, !PT ;  /* 0x00003e00411b7812 */ /* 0x000fe400078ec0ff */
[----:B------:R-:W-:Y:S02]  /*0670*/  MOV R2, UR17 ;  /* 0x0000001100027c02 */ /* 0x000fe40008000f00 */
[----:B------:R-:W-:Y:S02]  /*0680*/  LOP3.LUT R28, R27, 0x1f, R13, 0xf8, !PT ;  /* 0x0000001f1b1c7812 */ /* 0x000fe400078ef80d */
[----:B------:R-:W-:-:S02]  /*0690*/  MOV R3, UR11 ;  /* 0x0000000b00037c02 */ /* 0x000fc40008000f00 */
[C---:B------:R-:W-:Y:S02]  /*06a0*/  LOP3.LUT R4, R28.reuse, 0x20, RZ, 0xfc, !PT ;  /* 0x000000201c047812 */ /* 0x040fe400078efcff */
[----:B------:R-:W-:Y:S01]  /*06b0*/  LOP3.LUT R5, R28, 0x40, RZ, 0xfc, !PT ;  /* 0x000000401c057812 */ /* 0x000fe200078efcff */
[----:B------:R-:W-:Y:S01]  /*06c0*/  IMAD.WIDE.U32 R2, R0, 0x2, R2 ;  /* 0x0000000200027825 */ /* 0x000fe200078e0002 */
[----:B------:R-:W-:Y:S01]  /*06d0*/  LOP3.LUT R6, R28, 0x60, RZ, 0xfc, !PT ;  /* 0x000000601c067812 */ /* 0x000fe200078efcff */
[----:B0-----:R-:W-:Y:S01]  /*06e0*/  UIMAD UR7, UR6, -0x800, UR15 ;  /* 0xfffff800060778a4 */ /* 0x001fe2000f8e020f */
[----:B------:R-:W-:Y:S02]  /*06f0*/  PRMT R14, RZ, 0x7610, R14 ;  /* 0x00007610ff0e7816 */ /* 0x000fe4000000000e */
[----:B------:R-:W-:Y:S02]  /*0700*/  PRMT R16, RZ, 0x7610, R16 ;  /* 0x00007610ff107816 */ /* 0x000fe40000000010 */
[----:B------:R-:W-:-:S02]  /*0710*/  PRMT R7, RZ, 0x7610, R7 ;  /* 0x00007610ff077816 */ /* 0x000fc40000000007 */
[----:B------:R-:W-:Y:S02]  /*0720*/  ISETP.GE.AND P0, PT, R0, UR7, PT ;  /* 0x0000000700007c0c */ /* 0x000fe4000bf06270 */
[----:B------:R-:W-:Y:S01]  /*0730*/  ISETP.GE.AND P6, PT, R4, UR7, PT ;  /* 0x0000000704007c0c */ /* 0x000fe2000bfc6270 */
[----:B------:R-:W-:Y:S01]  /*0740*/  BAR.SYNC.DEFER_BLOCKING 0x0 ;  /* 0x0000000000007b1d */ /* 0x000fe20000010000 */
[----:B------:R-:W-:Y:S02]  /*0750*/  ISETP.GE.AND P5, PT, R5, UR7, PT ;  /* 0x0000000705007c0c */ /* 0x000fe4000bfa6270 */
[----:B------:R-:W-:Y:S02]  /*0760*/  ISETP.GE.AND P4, PT, R6, UR7, PT ;  /* 0x0000000706007c0c */ /* 0x000fe4000bf86270 */
[C---:B------:R-:W-:Y:S02]  /*0770*/  LOP3.LUT R0, R28.reuse, 0x80, RZ, 0xfc, !PT ;  /* 0x000000801c007812 */ /* 0x040fe400078efcff */
[----:B------:R-:W-:-:S02]  /*0780*/  LOP3.LUT R5, R28, 0xa0, RZ, 0xfc, !PT ;  /* 0x000000a01c057812 */ /* 0x000fc400078efcff */
[----:B------:R-:W-:Y:S02]  /*0790*/  ISETP.GE.AND P3, PT, R0, UR7, PT ;  /* 0x0000000700007c0c */ /* 0x000fe4000bf66270 */
[----:B------:R-:W-:Y:S02]  /*07a0*/  @P0 LOP3.LUT R29, R29, 0x100, RZ, 0xfc, !PT ;  /* 0x000001001d1d0812 */ /* 0x000fe400078efcff */
[----:B------:R-:W-:Y:S02]  /*07b0*/  LEA R4, P0, R28, UR16, 0x1 ;  /* 0x000000101c047c11 */ /* 0x000fe4000f8008ff */
[----:B------:R-:W-:Y:S02]  /*07c0*/  LOP3.LUT R29, R29, 0xffffff7f, RZ, 0xc0, !PT ;  /* 0xffffff7f1d1d7812 */ /* 0x000fe400078ec0ff */
[----:B------:R-:W-:Y:S02]  /*07d0*/  ISETP.GE.AND P2, PT, R5, UR7, PT ;  /* 0x0000000705007c0c */ /* 0x000fe4000bf46270 */
[----:B------:R-:W-:-:S02]  /*07e0*/  @P6 LOP3.LUT R29, R29, 0x80, RZ, 0xfc, !PT ;  /* 0x000000801d1d6812 */ /* 0x000fc400078efcff */
[----:B------:R-:W-:Y:S02]  /*07f0*/  IADD3.X R5, PT, PT, RZ, UR10, RZ, P0, !PT ;  /* 0x0000000aff057c10 */ /* 0x000fe400087fe4ff */
[----:B------:R-:W-:Y:S01]  /*0800*/  LOP3.LUT R29, R29, 0xffffffbf, RZ, 0xc0, !PT ;  /* 0xffffffbf1d1d7812 */ /* 0x000fe200078ec0ff */
[----:B------:R-:W2:Y:S01]  /*0810*/  @!P6 LDG.E.U16 R7, desc[UR22][R2.64+0x40] ;  /* 0x000040160207e981 */ /* 0x000ea2000c1e1500 */
[----:B------:R-:W-:Y:S02]  /*0820*/  LOP3.LUT R6, R28, 0xc0, RZ, 0xfc, !PT ;  /* 0x000000c01c067812 */ /* 0x000fe400078efcff */
[----:B------:R-:W-:Y:S02]  /*0830*/  @P5 LOP3.LUT R29, R29, 0x40, RZ, 0xfc, !PT ;  /* 0x000000401d1d5812 */ /* 0x000fe400078efcff */
[----:B------:R-:W-:Y:S02]  /*0840*/  ISETP.GE.AND P1, PT, R6, UR7, PT ;  /* 0x0000000706007c0c */ /* 0x000fe4000bf26270 */
[----:B------:R-:W-:-:S02]  /*0850*/  LOP3.LUT R29, R29, 0xffffffdf, RZ, 0xc0, !PT ;  /* 0xffffffdf1d1d7812 */ /* 0x000fc400078ec0ff */
[----:B------:R-:W-:Y:S02]  /*0860*/  PRMT R6, RZ, 0x7610, R6 ;  /* 0x00007610ff067816 */ /* 0x000fe40000000006 */
[----:B------:R-:W-:Y:S02]  /*0870*/  @P4 LOP3.LUT R29, R29, 0x20, RZ, 0xfc, !PT ;  /* 0x000000201d1d4812 */ /* 0x000fe400078efcff */
[----:B------:R-:W-:Y:S02]  /*0880*/  PRMT R12, RZ, 0x7610, R12 ;  /* 0x00007610ff0c7816 */ /* 0x000fe4000000000c */
[C---:B------:R-:W-:Y:S02]  /*0890*/  LOP3.LUT P0, RZ, R29.reuse, 0x100, RZ, 0xc0, !PT ;  /* 0x000001001dff7812 */ /* 0x040fe4000780c0ff */
[----:B------:R-:W-:Y:S02]  /*08a0*/  LOP3.LUT R29, R29, 0xffffffef, RZ, 0xc0, !PT ;  /* 0xffffffef1d1d7812 */ /* 0x000fe400078ec0ff */
[----:B------:R-:W-:Y:S01]  /*08b0*/  LOP3.LUT R0, R28, 0xe0, RZ, 0xfc, !PT ;  /* 0x000000e01c007812 */ /* 0x000fe200078efcff */
[----:B------:R-:W3:Y:S01]  /*08c0*/  @!P1 LDG.E.U16 R12, desc[UR22][R2.64+0x180] ;  /* 0x00018016020c9981 */ /* 0x000ee2000c1e1500 */
[----:B------:R-:W-:-:S02]  /*08d0*/  @P3 LOP3.LUT R29, R29, 0x10, RZ, 0xfc, !PT ;  /* 0x000000101d1d3812 */ /* 0x000fc400078efcff */
[----:B------:R-:W-:Y:S02]  /*08e0*/  PRMT R8, RZ, 0x7610, R8 ;  /* 0x00007610ff087816 */ /* 0x000fe40000000008 */
[----:B------:R-:W-:Y:S02]  /*08f0*/  LOP3.LUT R29, R29, 0xfffffff7, RZ, 0xc0, !PT ;  /* 0xfffffff71d1d7812 */ /* 0x000fe400078ec0ff */
[----:B------:R-:W-:Y:S01]  /*0900*/  PRMT R11, RZ, 0x7610, R11 ;  /* 0x00007610ff0b7816 */ /* 0x000fe2000000000b */
[----:B------:R-:W4:Y:S01]  /*0910*/  @!P0 LDG.E.U16 R6, desc[UR22][R2.64] ;  /* 0x0000001602068981 */ /* 0x000f22000c1e1500 */
[----:B------:R-:W-:Y:S02]  /*0920*/  @P2 LOP3.LUT R29, R29, 0x8, RZ, 0xfc, !PT ;  /* 0x000000081d1d2812 */ /* 0x000fe400078efcff */
[----:B------:R-:W-:Y:S01]  /*0930*/  ISETP.GE.AND P0, PT, R0, UR7, PT ;  /* 0x0000000700007c0c */ /* 0x000fe2000bf06270 */
[----:B------:R-:W5:Y:S01]  /*0940*/  @!P5 LDG.E.U16 R8, desc[UR22][R2.64+0x80] ;  /* 0x000080160208d981 */ /* 0x000f62000c1e1500 */
[----:B------:R-:W-:-:S02]  /*0950*/  LOP3.LUT R29, R29, 0xfffffffb, RZ, 0xc0, !PT ;  /* 0xfffffffb1d1d7812 */ /* 0x000fc400078ec0ff */
[----:B------:R-:W-:Y:S01]  /*0960*/  LOP3.LUT R15, R28, 0x100, RZ, 0xfc, !PT ;  /* 0x000001001c0f7812 */ /* 0x000fe200078efcff */
[----:B------:R-:W3:Y:S01]  /*0970*/  @!P2 LDG.E.U16 R11, desc[UR22][R2.64+0x140] ;  /* 0x00014016020ba981 */ /* 0x000ee2000c1e1500 */
[----:B------:R-:W-:Y:S02]  /*0980*/  @P1 LOP3.LUT R29, R29, 0x4, RZ, 0xfc, !PT ;  /* 0x000000041d1d1812 */ /* 0x000fe400078efcff */
[----:B------:R-:W-:Y:S02]  /*0990*/  PRMT R9, RZ, 0x7610, R9 ;  /* 0x00007610ff097816 */ /* 0x000fe40000000009 */
[----:B------:R-:W-:Y:S02]  /*09a0*/  LOP3.LUT R29, R29, 0xfffffffd, RZ, 0xc0, !PT ;  /* 0xfffffffd1d1d7812 */ /* 0x000fe400078ec0ff */
[----:B------:R-:W-:Y:S01]  /*09b0*/  PRMT R10, RZ, 0x7610, R10 ;  /* 0x00007610ff0a7816 */ /* 0x000fe2000000000a */
[----:B------:R-:W3:Y:S01]  /*09c0*/  @!P0 LDG.E.U16 R14, desc[UR22][R2.64+0x1c0] ;  /* 0x0001c016020e8981 */ /* 0x000ee2000c1e1500 */
[----:B------:R-:W-:-:S02]  /*09d0*/  @P0 LOP3.LUT R29, R29, 0x2, RZ, 0xfc, !PT ;  /* 0x000000021d1d0812 */ /* 0x000fc400078efcff */
[----:B------:R-:W-:Y:S01]  /*09e0*/  ISETP.GE.AND P0, PT, R15, UR7, PT ;  /* 0x000000070f007c0c */ /* 0x000fe2000bf06270 */
[----:B------:R-:W3:Y:S01]  /*09f0*/  @!P4 LDG.E.U16 R9, desc[UR22][R2.64+0xc0] ;  /* 0x0000c0160209c981 */ /* 0x000ee2000c1e1500 */
[----:B------:R-:W-:Y:S02]  /*0a00*/  LOP3.LUT R29, R29, 0xfffffffe, RZ, 0xc0, !PT ;  /* 0xfffffffe1d1d7812 */ /* 0x000fe400078ec0ff */
[C---:B------:R-:W-:Y:S01]  /*0a10*/  LOP3.LUT R17, R28.reuse, 0x120, RZ, 0xfc, !PT ;  /* 0x000001201c117812 */ /* 0x040fe200078efcff */
[----:B------:R-:W3:Y:S01]  /*0a20*/  @!P3 LDG.E.U16 R10, desc[UR22][R2.64+0x100] ;  /* 0x00010016020ab981 */ /* 0x000ee2000c1e1500 */
[C---:B------:R-:W-:Y:S02]  /*0a30*/  LOP3.LUT R19, R28.reuse, 0x140, RZ, 0xfc, !PT ;  /* 0x000001401c137812 */ /* 0x040fe400078efcff */
[C---:B------:R-:W-:Y:S02]  /*0a40*/  LOP3.LUT R21, R28.reuse, 0x160, RZ, 0xfc, !PT ;  /* 0x000001601c157812 */ /* 0x040fe400078efcff */
[----:B------:R-:W-:-:S02]  /*0a50*/  LOP3.LUT R23, R28, 0x180, RZ, 0xfc, !PT ;  /* 0x000001801c177812 */ /* 0x000fc400078efcff */
[----:B------:R-:W-:Y:S01]  /*0a60*/  LOP3.LUT R25, R28, 0x1a0, RZ, 0xfc, !PT ;  /* 0x000001a01c197812 */ /* 0x000fe200078efcff */
[----:B------:R-:W3:Y:S01]  /*0a70*/  @!P0 LDG.E.U16 R16, desc[UR22][R2.64+0x200] ;  /* 0x0002001602108981 */ /* 0x000ee2000c1e1500 */
[----:B------:R-:W-:Y:S02]  /*0a80*/  @P0 LOP3.LUT R29, R29, 0x1, RZ, 0xfc, !PT ;  /* 0x000000011d1d0812 */ /* 0x000fe400078efcff */
[----:B------:R-:W-:Y:S02]  /*0a90*/  ISETP.GE.AND P0, PT, R17, UR7, PT ;  /* 0x0000000711007c0c */ /* 0x000fe4000bf06270 */
[----:B------:R-:W-:Y:S02]  /*0aa0*/  ISETP.GE.AND P1, PT, R19, UR7, PT ;  /* 0x0000000713007c0c */ /* 0x000fe4000bf26270 */
[----:B------:R-:W-:Y:S02]  /*0ab0*/  ISETP.GE.AND P2, PT, R21, UR7, PT ;  /* 0x0000000715007c0c */ /* 0x000fe4000bf46270 */
[----:B------:R-:W-:-:S02]  /*0ac0*/  ISETP.GE.AND P3, PT, R23, UR7, PT ;  /* 0x0000000717007c0c */ /* 0x000fc4000bf66270 */
[----:B------:R-:W-:Y:S02]  /*0ad0*/  ISETP.GE.AND P4, PT, R25, UR7, PT ;  /* 0x0000000719007c0c */ /* 0x000fe4000bf86270 */
[----:B------:R-:W-:Y:S02]  /*0ae0*/  PRMT R18, RZ, 0x7610, R18 ;  /* 0x00007610ff127816 */ /* 0x000fe40000000012 */
[----:B------:R-:W-:Y:S02]  /*0af0*/  PRMT R20, RZ, 0x7610, R20 ;  /* 0x00007610ff147816 */ /* 0x000fe40000000014 */
[----:B------:R-:W-:Y:S02]  /*0b00*/  PRMT R22, RZ, 0x7610, R22 ;  /* 0x00007610ff167816 */ /* 0x000fe40000000016 */
[----:B------:R-:W-:Y:S01]  /*0b10*/  PRMT R24, RZ, 0x7610, R24 ;  /* 0x00007610ff187816 */ /* 0x000fe20000000018 */
[----:B------:R-:W3:Y:S01]  /*0b20*/  @!P0 LDG.E.U16 R18, desc[UR22][R2.64+0x240] ;  /* 0x0002401602128981 */ /* 0x000ee2000c1e1500 */
[----:B------:R-:W-:-:S02]  /*0b30*/  PRMT R26, RZ, 0x7610, R26 ;  /* 0x00007610ff1a7816 */ /* 0x000fc4000000001a */
[C---:B------:R-:W-:Y:S01]  /*0b40*/  LOP3.LUT R0, R28.reuse, 0x1c0, RZ, 0xfc, !PT ;  /* 0x000001c01c007812 */ /* 0x040fe200078efcff */
[----:B------:R-:W3:Y:S01]  /*0b50*/  @!P1 LDG.E.U16 R20, desc[UR22][R2.64+0x280] ;  /* 0x0002801602149981 */ /* 0x000ee2000c1e1500 */
[----:B------:R-:W-:Y:S02]  /*0b60*/  LOP3.LUT R17, R28, 0x1e0, RZ, 0xfc, !PT ;  /* 0x000001e01c117812 */ /* 0x000fe400078efcff */
[----:B------:R-:W-:Y:S01]  /*0b70*/  ISETP.GE.AND P5, PT, R0, UR7, PT ;  /* 0x0000000700007c0c */ /* 0x000fe2000bfa6270 */
[----:B------:R-:W3:Y:S01]  /*0b80*/  @!P2 LDG.E.U16 R22, desc[UR22][R2.64+0x2c0] ;  /* 0x0002c0160216a981 */ /* 0x000ee2000c1e1500 */
[----:B------:R-:W-:-:S03]  /*0b90*/  ISETP.GE.AND P6, PT, R17, UR7, PT ;  /* 0x0000000711007c0c */ /* 0x000fc6000bfc6270 */
[----:B------:R-:W3:Y:S04]  /*0ba0*/  @!P3 LDG.E.U16 R24, desc[UR22][R2.64+0x300] ;  /* 0x000300160218b981 */ /* 0x000ee8000c1e1500 */
[----:B------:R-:W3:Y:S01]  /*0bb0*/  @!P4 LDG.E.U16 R26, desc[UR22][R2.64+0x340] ;  /* 0x00034016021ac981 */ /* 0x000ee2000c1e1500 */
[----:B------:R-:W-:Y:S02]  /*0bc0*/  PRMT R15, RZ, 0x7610, R15 ;  /* 0x00007610ff0f7816 */ /* 0x000fe4000000000f */
[----:B------:R-:W-:-:S04]  /*0bd0*/  PRMT R19, RZ, 0x7610, R19 ;  /* 0x00007610ff137816 */ /* 0x000fc80000000013 */
[----:B------:R-:W3:Y:S04]  /*0be0*/  @!P5 LDG.E.U16 R15, desc[UR22][R2.64+0x380] ;  /* 0x00038016020fd981 */ /* 0x000ee8000c1e1500 */
[----:B------:R0:W3:Y:S01]  /*0bf0*/  @!P6 LDG.E.U16 R19, desc[UR22][R2.64+0x3c0] ;  /* 0x0003c0160213e981 */ /* 0x0000e2000c1e1500 */
        /* <DEDUP_REMOVED lines=8> */
[----:B-1----:R-:W-:-:S05]  /*0c80*/  IADD3 R17, PT, PT, R27, R0, RZ ;  /* 0x000000001b117210 */ /* 0x002fca0007ffe0ff */
[C---:B------:R-:W-:Y:S01]  /*0c90*/  VIADD R28, R17.reuse, 0x20 ;  /* 0x00000020111c7836 */ /* 0x040fe20000000000 */
[C---:B------:R-:W-:Y:S02]  /*0ca0*/  IADD3 R30, PT, PT, R17.reuse, 0x40, RZ ;  /* 0x00000040111e7810 */ /* 0x040fe40007ffe0ff */
[C---:B------:R-:W-:Y:S02]  /*0cb0*/  IADD3 R32, PT, PT, R17.reuse, 0x60, RZ ;  /* 0x0000006011207810 */ /* 0x040fe40007ffe0ff */
[CC--:B------:R-:W-:Y:S02]  /*0cc0*/  LEA.HI.SX32 R21, R17.reuse, R17.reuse, 0x1b ;  /* 0x0000001111157211 */ /* 0x0c0fe400078fdaff */
[----:B------:R-:W-:Y:S02]  /*0cd0*/  IADD3 R34, PT, PT, R17, 0x80, RZ ;  /* 0x0000008011227810 */ /* 0x000fe40007ffe0ff */
[-C--:B------:R-:W-:Y:S02]  /*0ce0*/  LEA.HI.SX32 R28, R28, R17.reuse, 0x1b ;  /* 0x000000111c1c7211 */ /* 0x080fe400078fdaff */
[----:B------:R-:W-:-:S02]  /*0cf0*/  LEA.HI.SX32 R30, R30, R17, 0x1b ;  /* 0x000000111e1e7211 */ /* 0x000fc400078fdaff */
[----:B------:R-:W-:Y:S02]  /*0d00*/  IADD3 R2, PT, PT, R17, 0xa0, RZ ;  /* 0x000000a011027810 */ /* 0x000fe40007ffe0ff */
[-C--:B------:R-:W-:Y:S02]  /*0d10*/  LEA.HI.SX32 R32, R32, R17.reuse, 0x1b ;  /* 0x0000001120207211 */ /* 0x080fe400078fdaff */
[----:B------:R-:W-:Y:S02]  /*0d20*/  LEA R63, R21, UR21, 0x1 ;  /* 0x00000015153f7c11 */ /* 0x000fe4000f8e08ff */
[----:B------:R-:W-:Y:S02]  /*0d30*/  LEA.HI.SX32 R34, R34, R17, 0x1b ;  /* 0x0000001122227211 */ /* 0x000fe400078fdaff */
[----:B------:R-:W-:Y:S02]  /*0d40*/  LEA R62, R28, UR21, 0x1 ;  /* 0x000000151c3e7c11 */ /* 0x000fe4000f8e08ff */
[----:B------:R-:W-:-:S02]  /*0d50*/  LEA R61, R30, UR21, 0x1 ;  /* 0x000000151e3d7c11 */ /* 0x000fc4000f8e08ff */
[----:B------:R-:W-:Y:S02]  /*0d60*/  LEA.HI.SX32 R2, R2, R17, 0x1b ;  /* 0x0000001102027211 */ /* 0x000fe400078fdaff */
[----:B------:R-:W-:Y:S01]  /*0d70*/  LEA R60, R32, UR21, 0x1 ;  /* 0x00000015203c7c11 */ /* 0x000fe2000f8e08ff */
[C---:B------:R-:W-:Y:S01]  /*0d80*/  VIADD R32, R17.reuse, 0x100 ;  /* 0x0000010011207836 */ /* 0x040fe20000000000 */
[C---:B------:R-:W-:Y:S02]  /*0d90*/  IADD3 R28, PT, PT, R17.reuse, 0xc0, RZ ;  /* 0x000000c0111c7810 */ /* 0x040fe40007ffe0ff */
[----:B------:R-:W-:Y:S02]  /*0da0*/  LEA R59, R34, UR21, 0x1 ;  /* 0x00000015223b7c11 */ /* 0x000fe4000f8e08ff */
[----:B------:R-:W-:Y:S02]  /*0db0*/  IADD3 R30, PT, PT, R17, 0xe0, RZ ;  /* 0x000000e0111e7810 */ /* 0x000fe40007ffe0ff */
[----:B------:R-:W-:-:S02]  /*0dc0*/  P2R R41, PR, RZ, 0x1 ;  /* 0x00000001ff297803 */ /* 0x000fc40000000000 */
[----:B------:R-:W-:Y:S02]  /*0dd0*/  IADD3 R34, PT, PT, R17, 0x120, RZ ;  /* 0x0000012011227810 */ /* 0x000fe40007ffe0ff */
[----:B------:R-:W-:Y:S02]  /*0de0*/  LEA R58, R2, UR21, 0x1 ;  /* 0x00000015023a7c11 */ /* 0x000fe4000f8e08ff */
[----:B------:R-:W-:Y:S02]  /*0df0*/  LOP3.LUT P0, RZ, R29, 0x4, RZ, 0xc0, !PT ;  /* 0x000000041dff7812 */ /* 0x000fe4000780c0ff */
[-C--:B------:R-:W-:Y:S02]  /*0e00*/  LEA.HI.SX32 R28, R28, R17.reuse, 0x1b ;  /* 0x000000111c1c7211 */ /* 0x080fe400078fdaff */
[----:B------:R-:W-:Y:S02]  /*0e10*/  IADD3 R2, PT, PT, R17, 0x140, RZ ;  /* 0x0000014011027810 */ /* 0x000fe40007ffe0ff */
[----:B------:R-:W-:-:S02]  /*0e20*/  LEA.HI.SX32 R30, R30, R17, 0x1b ;  /* 0x000000111e1e7211 */ /* 0x000fc400078fdaff */
[-C--:B------:R-:W-:Y:S02]  /*0e30*/  LEA.HI.SX32 R32, R32, R17.reuse, 0x1b ;  /* 0x0000001120207211 */ /* 0x080fe400078fdaff */
[-C--:B------:R-:W-:Y:S02]  /*0e40*/  LEA.HI.SX32 R34, R34, R17.reuse, 0x1b ;  /* 0x0000001122227211 */ /* 0x080fe400078fdaff */
[----:B------:R-:W-:Y:S02]  /*0e50*/  P2R R40, PR, RZ, 0x1 ;  /* 0x00000001ff287803 */ /* 0x000fe40000000000 */
[----:B------:R-:W-:Y:S02]  /*0e60*/  LEA R57, R28, UR21, 0x1 ;  /* 0x000000151c397c11 */ /* 0x000fe4000f8e08ff */
[----:B------:R-:W-:Y:S02]  /*0e70*/  LEA.HI.SX32 R2, R2, R17, 0x1b ;  /* 0x0000001102027211 */ /* 0x000fe400078fdaff */
[----:B------:R-:W-:-:S02]  /*0e80*/  LOP3.LUT P0, RZ, R29, 0x8, RZ, 0xc0, !PT ;  /* 0x000000081dff7812 */ /* 0x000fc4000780c0ff */
[----:B------:R-:W-:Y:S01]  /*0e90*/  LEA R56, R30, UR21, 0x1 ;  /* 0x000000151e387c11 */ /* 0x000fe2000f8e08ff */
[C---:B------:R-:W-:Y:S01]  /*0ea0*/  VIADD R30, R17.reuse, 0x1e0 ;  /* 0x000001e0111e7836 */ /* 0x040fe20000000000 */
[----:B------:R-:W-:Y:S02]  /*0eb0*/  LEA R55, R32, UR21, 0x1 ;  /* 0x0000001520377c11 */ /* 0x000fe4000f8e08ff */
[----:B------:R-:W-:Y:S02]  /*0ec0*/  LEA R54, R34, UR21, 0x1 ;  /* 0x0000001522367c11 */ /* 0x000fe4000f8e08ff */
[----:B------:R-:W-:Y:S02]  /*0ed0*/  IADD3 R28, PT, PT, R17, 0x1c0, RZ ;  /* 0x000001c0111c7810 */ /* 0x000fe40007ffe0ff */
[----:B------:R-:W-:Y:S02]  /*0ee0*/  LEA R53, R2, UR21, 0x1 ;  /* 0x0000001502357c11 */ /* 0x000fe4000f8e08ff */
[----:B------:R-:W-:-:S02]  /*0ef0*/  P2R R39, PR, RZ, 0x1 ;  /* 0x00000001ff277803 */ /* 0x000fc40000000000 */
[C---:B------:R-:W-:Y:S02]  /*0f00*/  LOP3.LUT P0, RZ, R29.reuse, 0x10, RZ, 0xc0, !PT ;  /* 0x000000101dff7812 */ /* 0x040fe4000780c0ff */
[-C--:B------:R-:W-:Y:S02]  /*0f10*/  LEA.HI.SX32 R28, R28, R17.reuse, 0x1b ;  /* 0x000000111c1c7211 */ /* 0x080fe400078fdaff */
[----:B------:R-:W-:Y:S02]  /*0f20*/  LEA.HI.SX32 R30, R30, R17, 0x1b ;  /* 0x000000111e1e7211 */ /* 0x000fe400078fdaff */
[----:B------:R-:W-:Y:S02]  /*0f30*/  P2R R38, PR, RZ, 0x1 ;  /* 0x00000001ff267803 */ /* 0x000fe40000000000 */
        /* <DEDUP_REMOVED lines=10> */
[----:B----4-:R0:W-:Y:S04]  /*0fe0*/  STS.U16 [R63], R6 ;  /* 0x000000063f007388 */ /* 0x0101e80000000400 */
[----:B--2---:R-:W-:Y:S04]  /*0ff0*/  STS.U16 [R62+0x40], R7 ;  /* 0x000040073e007388 */ /* 0x004fe80000000400 */
[----:B-----5:R1:W-:Y:S01]  /*1000*/  STS.U16 [R61+0x80], R8 ;  /* 0x000080083d007388 */ /* 0x0203e20000000400 */
[----:B0-----:R-:W-:-:S04]  /*1010*/  IADD3 R6, PT, PT, R17, 0x160, RZ ;  /* 0x0000016011067810 */ /* 0x001fc80007ffe0ff */
[-C--:B------:R-:W-:Y:S02]  /*1020*/  LEA.HI.SX32 R6, R6, R17.reuse, 0x1b ;  /* 0x0000001106067211 */ /* 0x080fe400078fdaff */
[C---:B-1----:R-:W-:Y:S01]  /*1030*/  IADD3 R8, PT, PT, R17.reuse, 0x180, RZ ;  /* 0x0000018011087810 */ /* 0x042fe20007ffe0ff */
[----:B---3--:R-:W-:Y:S04]  /*1040*/  STS.U16 [R60+0xc0], R9 ;  /* 0x0000c0093c007388 */ /* 0x008fe80000000400 */
[----:B------:R0:W-:Y:S01]  /*1050*/  STS.U16 [R59+0x100], R10 ;  /* 0x0001000a3b007388 */ /* 0x0001e20000000400 */
[----:B------:R-:W-:Y:S02]  /*1060*/  LEA.HI.SX32 R8, R8, R17, 0x1b ;  /* 0x0000001108087211 */ /* 0x000fe400078fdaff */
[----:B------:R-:W-:Y:S01]  /*1070*/  LEA R52, R6, UR21, 0x1 ;  /* 0x0000001506347c11 */ /* 0x000fe2000f8e08ff */
[----:B------:R-:W-:Y:S01]  /*1080*/  STS.U16 [R58+0x140], R11 ;  /* 0x0001400b3a007388 */ /* 0x000fe20000000400 */
[----:B0-----:R-:W-:-:S03]  /*1090*/  IADD3 R10, PT, PT, R17, 0x1a0, RZ ;  /* 0x000001a0110a7810 */ /* 0x001fc60007ffe0ff */
[----:B------:R-:W-:Y:S01]  /*10a0*/  STS.U16 [R57+0x180], R12 ;  /* 0x0001800c39007388 */ /* 0x000fe20000000400 */
[----:B------:R-:W-:-:S03]  /*10b0*/  LEA.HI.SX32 R10, R10, R17, 0x1b ;  /* 0x000000110a0a7211 */ /* 0x000fc600078fdaff */
[----:B------:R-:W-:Y:S01]  /*10c0*/  STS.U16 [R56+0x1c0], R14 ;  /* 0x0001c00e38007388 */ /* 0x000fe20000000400 */
[----:B------:R-:W-:Y:S01]  /*10d0*/  LEA R51, R8, UR21, 0x1 ;  /* 0x0000001508337c11 */ /* 0x000fe2000f8e08ff */
[----:B------:R-:W-:Y:S01]  /*10e0*/  IMAD R17, R0, 0xf, R17 ;  /* 0x0000000f00117824 */ /* 0x000fe200078e0211 */
[----:B------:R-:W-:Y:S01]  /*10f0*/  LEA R50, R10, UR21, 0x1 ;  /* 0x000000150a327c11 */ /* 0x000fe2000f8e08ff */
[----:B------:R0:W-:Y:S02]  /*1100*/  STS.U16 [R55+0x200], R16 ;  /* 0x0002001037007388 */ /* 0x0001e40000000400 */
[C---:B------:R-:W-:Y:S01]  /*1110*/  VIADD R34, R17.reuse, 0xe ;  /* 0x0000000e11227836 */ /* 0x040fe20000000000 */
[C---:B------:R-:W-:Y:S01]  /*1120*/  IADD3 R2, PT, PT, R17.reuse, 0x1, RZ ;  /* 0x0000000111027810 */ /* 0x040fe20007ffe0ff */
[----:B------:R1:W-:Y:S01]  /*1130*/  STS.U16 [R54+0x240], R18 ;  /* 0x0002401236007388 */ /* 0x0003e20000000400 */
[----:B0-----:R-:W-:-:S03]  /*1140*/  VIADD R16, R17, 0x7 ;  /* 0x0000000711107836 */ /* 0x001fc60000000000 */
[----:B------:R0:W-:Y:S01]  /*1150*/  STS.U16 [R53+0x280], R20 ;  /* 0x0002801435007388 */ /* 0x0001e20000000400 */
[----:B------:R-:W-:-:S03]  /*1160*/  IADD3 R6, PT, PT, R17, 0x2, RZ ;  /* 0x0000000211067810 */ /* 0x000fc60007ffe0ff */
[----:B------:R2:W-:Y:S01]  /*1170*/  STS.U16 [R52+0x2c0], R22 ;  /* 0x0002c01634007388 */ /* 0x0005e20000000400 */
[----:B------:R-:W-:-:S03]  /*1180*/  IADD3 R8, PT, PT, R17, 0x3, RZ ;  /* 0x0000000311087810 */ /* 0x000fc60007ffe0ff */
[----:B------:R3:W-:Y:S01]  /*1190*/  STS.U16 [R51+0x300], R24 ;  /* 0x0003001833007388 */ /* 0x0007e20000000400 */
[C---:B------:R-:W-:Y:S02]  /*11a0*/  IADD3 R10, PT, PT, R17.reuse, 0x4, RZ ;  /* 0x00000004110a7810 */ /* 0x040fe40007ffe0ff */
[C---:B------:R-:W-:Y:S01]  /*11b0*/  IADD3 R12, PT, PT, R17.reuse, 0x5, RZ ;  /* 0x00000005110c7810 */ /* 0x040fe20007ffe0ff */
[----:B------:R4:W-:Y:S01]  /*11c0*/  STS.U16 [R50+0x340], R26 ;  /* 0x0003401a32007388 */ /* 0x0009e20000000400 */
[C---:B------:R-:W-:Y:S02]  /*11d0*/  IADD3 R14, PT, PT, R17.reuse, 0x6, RZ ;  /* 0x00000006110e7810 */ /* 0x040fe40007ffe0ff */
[C---:B-1----:R-:W-:Y:S02]  /*11e0*/  IADD3 R18, PT, PT, R17.reuse, 0x8, RZ ;  /* 0x0000000811127810 */ /* 0x042fe40007ffe0ff */
[C---:B0-----:R-:W-:Y:S02]  /*11f0*/  IADD3 R20, PT, PT, R17.reuse, 0x9, RZ ;  /* 0x0000000911147810 */ /* 0x041fe40007ffe0ff */
[----:B--2---:R-:W-:-:S02]  /*1200*/  IADD3 R22, PT, PT, R17, 0xa, RZ ;  /* 0x0000000a11167810 */ /* 0x004fc40007ffe0ff */
[C---:B---3--:R-:W-:Y:S02]  /*1210*/  IADD3 R24, PT, PT, R17.reuse, 0xb, RZ ;  /* 0x0000000b11187810 */ /* 0x048fe40007ffe0ff */
[C---:B----4-:R-:W-:Y:S02]  /*1220*/  IADD3 R26, PT, PT, R17.reuse, 0xc, RZ ;  /* 0x0000000c111a7810 */ /* 0x050fe40007ffe0ff */
        /* <DEDUP_REMOVED lines=135> */
[----:B------:R-:W-:Y:S04]  /*1aa0*/  LDS.U16 R5, [R45+0x4] ;  /* 0x000004002d057984 */ /* 0x000fe80000000400 */
[----:B------:R-:W-:Y:S04]  /*1ab0*/  LDS.U16 R6, [R44+0x6] ;  /* 0x000006002c067984 */ /* 0x000fe80000000400 */
[----:B------:R-:W-:Y:S04]  /*1ac0*/  LDS.U16 R7, [R43+0x8] ;  /* 0x000008002b077984 */ /* 0x000fe80000000400 */
[----:B------:R-:W3:Y:S04]  /*1ad0*/  LDS.U16 R8, [R165+0xa] ;  /* 0x00000a00a5087984 */ /* 0x000ee80000000400 */
[----:B------:R-:W4:Y:S04]  /*1ae0*/  LDS.U16 R9, [R164+0xc] ;  /* 0x00000c00a4097984 */ /* 0x000f280000000400 */
[----:B------:R0:W0:Y:S04]  /*1af0*/  LDS.U16 R10, [R163+0xe] ;  /* 0x00000e00a30a7984 */ /* 0x0000280000000400 */
[----:B------:R0:W0:Y:S04]  /*1b00*/  LDS.U16 R11, [R160+0x10] ;  /* 0x00001000a00b7984 */ /* 0x0000280000000400 */
[----:B------:R0:W3:Y:S04]  /*1b10*/  LDS.U16 R12, [R159+0x12] ;  /* 0x000012009f0c7984 */ /* 0x0000e80000000400 */
[----:B------:R0:W4:Y:S04]  /*1b20*/  LDS.U16 R35, [R158+0x14] ;  /* 0x000014009e237984 */ /* 0x0001280000000400 */
[----:B------:R0:W4:Y:S04]  /*1b30*/  LDS.U16 R34, [R157+0x16] ;  /* 0x000016009d227984 */ /* 0x0001280000000400 */
[----:B------:R0:W4:Y:S04]  /*1b40*/  LDS.U16 R33, [R156+0x18] ;  /* 0x000018009c217984 */ /* 0x0001280000000400 */
[----:B------:R0:W4:Y:S04]  /*1b50*/  LDS.U16 R32, [R151+0x1a] ;  /* 0x00001a0097207984 */ /* 0x0001280000000400 */
[----:B------:R0:W4:Y:S04]  /*1b60*/  LDS.U16 R31, [R150+0x1c] ;  /* 0x00001c00961f7984 */ /* 0x0001280000000400 */
[----:B------:R0:W4:Y:S01]  /*1b70*/  LDS.U16 R27, [R2+0x1e] ;  /* 0x00001e00021b7984 */ /* 0x0001220000000400 */
[----:B-1----:R-:W-:-:S05]  /*1b80*/  SHF.L.U32 R3, R3, 0x10, RZ ;  /* 0x0000001003037819 */ /* 0x002fca00000006ff */
[----:B------:R-:W-:-:S05]  /*1b90*/  FADD.FTZ R3, R3, UR5 ;  /* 0x0000000503037e21 */ /* 0x000fca0008010000 */
[----:B------:R-:W-:Y:S02]  /*1ba0*/  FSETP.GTU.FTZ.AND P0, PT, R3, 20, PT ;  /* 0x41a000000300780b */ /* 0x000fe40003f1c000 */
[----:B--2---:R-:W-:Y:S02]  /*1bb0*/  SHF.L.U32 R4, R4, 0x10, RZ ;  /* 0x0000001004047819 */ /* 0x004fe400000006ff */
[----:B0-----:R-:W-:Y:S01]  /*1bc0*/  ISETP.EQ.OR P0, PT, RZ, UR7, P0 ;  /* 0x00000007ff007c0c */ /* 0x001fe20008702670 */
[----:B---3--:R-:W-:Y:S01]  /*1bd0*/  IMAD.U32 R8, R8, 0x10000, RZ ;  /* 0x0001000008087824 */ /* 0x008fe200078e00ff */
[----:B------:R-:W-:Y:S01]  /*1be0*/  SHF.L.U32 R5, R5, 0x10, RZ ;  /* 0x0000001005057819 */ /* 0x000fe200000006ff */
[----:B------:R-:W-:Y:S01]  /*1bf0*/  FADD.FTZ R4, R4, UR5 ;  /* 0x0000000504047e21 */ /* 0x000fe20008010000 */
[----:B------:R-:W-:Y:S02]  /*1c00*/  SHF.L.U32 R6, R6, 0x10, RZ ;  /* 0x0000001006067819 */ /* 0x000fe400000006ff */
[----:B------:R-:W-:Y:S01]  /*1c10*/  SHF.L.U32 R7, R7, 0x10, RZ ;  /* 0x0000001007077819 */ /* 0x000fe200000006ff */
[----:B------:R-:W-:Y:S01]  /*1c20*/  FADD.FTZ R5, R5, UR5 ;  /* 0x0000000505057e21 */ /* 0x000fe20008010000 */
[----:B------:R-:W-:Y:S01]  /*1c30*/  FADD.FTZ R8, R8, UR5 ;  /* 0x0000000508087e21 */ /* 0x000fe20008010000 */
[----:B------:R-:W-:Y:S01]  /*1c40*/  FADD.FTZ R6, R6, UR5 ;  /* 0x0000000506067e21 */ /* 0x000fe20008010000 */
[----:B----4-:R-:W-:Y:S01]  /*1c50*/  SHF.L.U32 R9, R9, 0x10, RZ ;  /* 0x0000001009097819 */ /* 0x010fe200000006ff */
        /* <DEDUP_REMOVED lines=40> */
.L_x_124:
[----:B------:R-:W-:Y:S05]  /*1ee0*/  BSYNC.RECONVERGENT B0 ;  /* 0x0000000000007941 */ /* 0x000fea0003800200 */
.L_x_123:
[----:B------:R-:W-:Y:S01]  /*1ef0*/  IMAD.U32 R10, R10, 0x10000, RZ ;  /* 0x000100000a0a7824 */ /* 0x000fe200078e00ff */
[----:B------:R-:W-:Y:S01]  /*1f00*/  BSSY.RECONVERGENT B0, `(.L_x_125) ;  /* 0x0000022000007945 */ /* 0x000fe20003800200 */
[----:B------:R-:W-:Y:S02]  /*1f10*/  FSETP.GTU.FTZ.AND P0, PT, R9, 20, PT ;  /* 0x41a000000900780b */ /* 0x000fe40003f1c000 */
[----:B------:R-:W-:Y:S01]  /*1f20*/  FADD.FTZ R10, R10, UR5 ;  /* 0x000000050a0a7e21 */ /* 0x000fe20008010000 */
[----:B------:R-:W-:Y:S10]  /*1f30*/  @P1 BRA `(.L_x_126) ;  /* 0x0000000000781947 */ /* 0x000ff40003800000 */
        /* <DEDUP_REMOVED lines=30> */
.L_x_126:
[----:B------:R-:W-:Y:S05]  /*2120*/  BSYNC.RECONVERGENT B0 ;  /* 0x0000000000007941 */ /* 0x000fea0003800200 */
.L_x_125:
        /* <DEDUP_REMOVED lines=37> */
.L_x_128:
[----:B------:R-:W-:Y:S05]  /*2380*/  BSYNC.RECONVERGENT B0 ;  /* 0x0000000000007941 */ /* 0x000fea0003800200 */
.L_x_127:
[----:B------:R-:W-:Y:S01]  /*2390*/  SHF.L.U32 R12, R12, 0x10, RZ ;  /* 0x000000100c0c7819 */ /* 0x000fe200000006ff */
[----:B------:R-:W-:Y:S01]  /*23a0*/  BSSY.RECONVERGENT B0, `(.L_x_129) ;  /* 0x0000022000007945 */ /* 0x000fe20003800200 */
[----:B------:R-:W-:-:S03]  /*23b0*/  FSETP.GTU.FTZ.AND P4, PT, R11, 20, PT ;  /* 0x41a000000b00780b */ /* 0x000fc60003f9c000 */
[----:B------:R-:W-:Y:S01]  /*23c0*/  FADD.FTZ R12, R12, UR5 ;  /* 0x000000050c0c7e21 */ /* 0x000fe20008010000 */
[----:B------:R-:W-:Y:S09]  /*23d0*/  @P5 BRA `(.L_x_130) ;  /* 0x0000000000785947 */ /* 0x000ff20003800000 */
        /* <DEDUP_REMOVED lines=30> */
.L_x_130:
[----:B------:R-:W-:Y:S05]  /*25c0*/  BSYNC.RECONVERGENT B0 ;  /* 0x0000000000007941 */ /* 0x000fea0003800200 */
.L_x_129:
[----:B------:R-:W-:Y:S01]  /*25d0*/  PRMT R36, RZ, 0x7610, R36 ;  /* 0x00007610ff247816 */ /* 0x000fe20000000024 */
[----:B------:R-:W-:Y:S01]  /*25e0*/  BSSY.RECONVERGENT B0, `(.L_x_131) ;  /* 0x0000028000007945 */ /* 0x000fe20003800200 */
[----:B------:R-:W-:Y:S02]  /*25f0*/  ISETP.EQ.OR P6, PT, RZ, UR7, P2 ;  /* 0x00000007ff007c0c */ /* 0x000fe400097c2670 */
[----:B------:R-:W-:Y:S01]  /*2600*/  SHF.L.U32 R35, R35, 0x10, RZ ;  /* 0x0000001023237819 */ /* 0x000fe200000006ff */
[----:B------:R0:W-:Y:S01]  /*2610*/  STL.S16 [R1+0x54], R36 ;  /* 0x0000542401007387 */ /* 0x0001e20000100600 */
[----:B------:R-:W-:Y:S02]  /*2620*/  LOP3.LUT R37, R13, 0x1f, RZ, 0xc0, !PT ;  /* 0x0000001f0d257812 */ /* 0x000fe400078ec0ff */
[----:B------:R-:W-:Y:S01]  /*2630*/  FSETP.GTU.FTZ.AND P5, PT, R12, 20, PT ;  /* 0x41a000000c00780b */ /* 0x000fe20003fbc000 */
[----:B------:R-:W-:Y:S01]  /*2640*/  FADD.FTZ R13, R35, UR5 ;  /* 0x00000005230d7e21 */ /* 0x000fe20008010000 */
[----:B------:R-:W-:-:S02]  /*2650*/  ISETP.EQ.OR P2, PT, RZ, UR7, P3 ;  /* 0x00000007ff007c0c */ /* 0x000fc40009f42670 */
[----:B------:R-:W-:-:S03]  /*2660*/  SHF.L.U32 R38, R30, 0x10, RZ ;  /* 0x000000101e267819 */ /* 0x000fc600000006ff */
[----:B0-----:R-:W-:Y:S08]  /*2670*/  @P6 BRA `(.L_x_132) ;  /* 0x0000000000786947 */ /* 0x001ff00003800000 */
        /* <DEDUP_REMOVED lines=30> */
.L_x_132:
[----:B------:R-:W-:Y:S05]  /*2860*/  BSYNC.RECONVERGENT B0 ;  /* 0x0000000000007941 */ /* 0x000fea0003800200 */
.L_x_131:
        /* <DEDUP_REMOVED lines=39> */
.L_x_134:
[----:B------:R-:W-:Y:S05]  /*2ae0*/  BSYNC.RECONVERGENT B0 ;  /* 0x0000000000007941 */ /* 0x000fea0003800200 */
.L_x_133:
[----:B------:R-:W-:Y:S01]  /*2af0*/  ISETP.EQ.OR P0, PT, RZ, UR7, P0 ;  /* 0x00000007ff007c0c */ /* 0x000fe20008702670 */
[----:B------:R-:W-:Y:S01]  /*2b00*/  IMAD.U32 R33, R33, 0x10000, RZ ;  /* 0x0001000021217824 */ /* 0x000fe200078e00ff */
[----:B------:R-:W-:Y:S01]  /*2b10*/  BSSY.RECONVERGENT B0, `(.L_x_135) ;  /* 0x0000027000007945 */ /* 0x000fe20003800200 */
[----:B------:R-:W-:Y:S02]  /*2b20*/  SHF.L.U32 R46, R15, 0x10, RZ ;  /* 0x000000100f2e7819 */ /* 0x000fe400000006ff */
[----:B------:R-:W-:Y:S01]  /*2b30*/  FSETP.GTU.FTZ.AND P2, PT, R14, 20, PT ;  /* 0x41a000000e00780b */ /* 0x000fe20003f5c000 */
[----:B------:R-:W-:Y:S01]  /*2b40*/  FADD.FTZ R15, R33, UR5 ;  /* 0x00000005210f7e21 */ /* 0x000fe20008010000 */
[----:B------:R-:W-:Y:S02]  /*2b50*/  ISETP.EQ.OR P1, PT, RZ, UR7, P1 ;  /* 0x00000007ff007c0c */ /* 0x000fe40008f22670 */
        /* <DEDUP_REMOVED lines=14> */
[----:B------:R-:W-:Y:S01]  /*2c40*/  IMAD.IADD R24, R26, 0x1, -R23 ;  /* 0x000000011a187824 */ /* 0x000fe200078e0a17 */
[----:B------:R-:W-:-:S03]  /*2c50*/  I2FP.F32.S32 R23, R23 ;  /* 0x0000001700177245 */ /* 0x000fc60000201400 */
        /* <DEDUP_REMOVED lines=18> */
.L_x_136:
[----:B------:R-:W-:Y:S05]  /*2d80*/  BSYNC.RECONVERGENT B0 ;  /* 0x0000000000007941 */ /* 0x000fea0003800200 */
.L_x_135:
        /* <DEDUP_REMOVED lines=39> */
.L_x_138:
[----:B------:R-:W-:Y:S05]  /*3000*/  BSYNC.RECONVERGENT B0 ;  /* 0x0000000000007941 */ /* 0x000fea0003800200 */
.L_x_137:
[----:B------:R-:W-:Y:S01]  /*3010*/  ISETP.EQ.OR P4, PT, RZ, UR7, P4 ;  /* 0x00000007ff007c0c */ /* 0x000fe2000a782670 */
[----:B------:R-:W-:Y:S01]  /*3020*/  BSSY.RECONVERGENT B0, `(.L_x_139) ;  /* 0x0000028000007945 */ /* 0x000fe20003800200 */
[----:B------:R-:W-:Y:S01]  /*3030*/  SHF.L.U32 R31, R31, 0x10, RZ ;  /* 0x000000101f1f7819 */ /* 0x000fe200000006ff */
[----:B------:R-:W-:Y:S01]  /*3040*/  IMAD.U32 R51, R19, 0x10000, RZ ;  /* 0x0001000013337824 */ /* 0x000fe200078e00ff */
[----:B------:R-:W-:Y:S01]  /*3050*/  SHF.L.U32 R67, R17, 0x10, RZ ;  /* 0x0000001011437819 */ /* 0x000fe200000006ff */
[----:B------:R-:W-:Y:S01]  /*3060*/  FMUL.FTZ R20, R38, UR4 ;  /* 0x0000000426147c20 */ /* 0x000fe20008410000 */
        /* <DEDUP_REMOVED lines=35> */
.L_x_140:
[----:B------:R-:W-:Y:S05]  /*32a0*/  BSYNC.RECONVERGENT B0 ;  /* 0x0000000000007941 */ /* 0x000fea0003800200 */
.L_x_139:
        /* <DEDUP_REMOVED lines=39> */
.L_x_142:
[----:B------:R-:W-:Y:S05]  /*3520*/  BSYNC.RECONVERGENT B0 ;  /* 0x0000000000007941 */ /* 0x000fea0003800200 */
.L_x_141:
        /* <DEDUP_REMOVED lines=45> */
.L_x_144:
[----:B------:R-:W-:Y:S05]  /*3800*/  BSYNC.RECONVERGENT B0 ;  /* 0x0000000000007941 */ /* 0x000fea0003800200 */
.L_x_143:
        /* <DEDUP_REMOVED lines=32> */
.L_x_146:
[----:B------:R-:W-:Y:S05]  /*3a10*/  BSYNC.RECONVERGENT B0 ;  /* 0x0000000000007941 */ /* 0x000fea0003800200 */
.L_x_145:
        /* <DEDUP_REMOVED lines=30> */
[----:B------:R-:W-:-:S05]  /*3c00*/  @P3 FFMA.FTZ R15, R34, R31, +INF ;  /* 0x7f800000220f3423 */ /* 0x000fca000001001f */
[----:B------:R-:W-:-:S07]  /*3c10*/  @P0 FSEL R15, R15, -RZ, P2 ;  /* 0x800000ff0f0f0208 */ /* 0x000fce0001000000 */
.L_x_148:
[----:B------:R-:W-:Y:S05]  /*3c20*/  BSYNC.RECONVERGENT B0 ;  /* 0x0000000000007941 */ /* 0x000fea0003800200 */
.L_x_147:
        /* <DEDUP_REMOVED lines=32> */
.L_x_150:
[----:B------:R-:W-:Y:S05]  /*3e30*/  BSYNC.RECONVERGENT B0 ;  /* 0x0000000000007941 */ /* 0x000fea0003800200 */
.L_x_149:
[----:B------:R-:W-:Y:S04]  /*3e40*/  BSSY.RECONVERGENT B0, `(.L_x_151) ;  /* 0x0000020000007945 */ /* 0x000fe80003800200 */
[----:B------:R-:W-:Y:S05]  /*3e50*/  @P4 BRA `(.L_x_152) ;  /* 0x0000000000784947 */ /* 0x000fea0003800000 */
        /* <DEDUP_REMOVED lines=30> */
.L_x_152:
[----:B------:R-:W-:Y:S05]  /*4040*/  BSYNC.RECONVERGENT B0 ;  /* 0x0000000000007941 */ /* 0x000fea0003800200 */
.L_x_151:
        /* <DEDUP_REMOVED lines=32> */
.L_x_154:
[----:B------:R-:W-:Y:S05]  /*4250*/  BSYNC.RECONVERGENT B0 ;  /* 0x0000000000007941 */ /* 0x000fea0003800200 */
.L_x_153:
        /* <DEDUP_REMOVED lines=48> */
.L_x_161:
        /* <DEDUP_REMOVED lines=10> */
[----:B------:R-:W-:Y:S01]  /*4600*/  IMAD.MOV.U32 R45, RZ, RZ, RZ ;  /* 0x000000ffff2d7224 */ /* 0x000fe200078e00ff */
[----:B------:R-:W-:Y:S02]  /*4610*/  MOV R47, UR38 ;  /* 0x00000026002f7c02 */ /* 0x000fe40008000f00 */
[----:B------:R-:W-:Y:S02]  /*4620*/  LOP3.LUT R43, R44, 0x20, RZ, 0xfc, !PT ;  /* 0x000000202c2b7812 */ /* 0x000fe400078efcff */
[----:B------:R-:W-:Y:S01]  /*4630*/  MOV R49, UR39 ;  /* 0x0000002700317c02 */ /* 0x000fe20008000f00 */
[----:B------:R-:W-:Y:S01]  /*4640*/  IMAD.WIDE.U32 R46, R47, UR7, R44 ;  /* 0x000000072f2e7c25 */ /* 0x000fe2000f8e002c */
[----:B------:R-:W-:Y:S02]  /*4650*/  ISETP.GE.AND P2, PT, R43, UR24, PT ;  /* 0x000000182b007c0c */ /* 0x000fe4000bf46270 */
[----:B------:R-:W-:Y:S01]  /*4660*/  PRMT R105, RZ, 0x7610, R105 ;  /* 0x00007610ff697816 */ /* 0x000fe20000000069 */
[----:B------:R-:W-:Y:S01]  /*4670*/  IMAD R45, R49, UR7, R47 ;  /* 0x00000007312d7c24 */ /* 0x000fe2000f8e022f */
[----:B------:R-:W-:-:S02]  /*4680*/  LEA R42, P3, R46, UR19, 0x1 ;  /* 0x000000132e2a7c11 */ /* 0x000fc4000f8608ff */
[----:B------:R-:W-:Y:S02]  /*4690*/  PRMT R106, RZ, 0x7610, R106 ;  /* 0x00007610ff6a7816 */ /* 0x000fe4000000006a */
[----:B------:R-:W-:Y:S02]  /*46a0*/  LEA.HI.X R43, R46, UR20, R45, 0x1, P3 ;  /* 0x000000142e2b7c11 */ /* 0x000fe400098f0c2d */
[C---:B------:R-:W-:Y:S02]  /*46b0*/  LOP3.LUT R45, R44.reuse, 0x40, RZ, 0xfc, !PT ;  /* 0x000000402c2d7812 */ /* 0x040fe400078efcff */
[C---:B------:R-:W-:Y:S01]  /*46c0*/  LOP3.LUT R46, R44.reuse, 0x60, RZ, 0xfc, !PT ;  /* 0x000000602c2e7812 */ /* 0x040fe200078efcff */
[----:B------:R-:W3:Y:S01]  /*46d0*/  @!P1 LDG.E.U16 R105, desc[UR22][R42.64] ;  /* 0x000000162a699981 */ /* 0x000ee2000c1e1500 */
[----:B------:R-:W-:-:S03]  /*46e0*/  LOP3.LUT R47, R44, 0x80, RZ, 0xfc, !PT ;  /* 0x000000802c2f7812 */ /* 0x000fc600078efcff */
[----:B------:R-:W5:Y:S01]  /*46f0*/  @!P2 LDG.E.U16 R106, desc[UR22][R42.64+0x40] ;  /* 0x000040162a6aa981 */ /* 0x000f62000c1e1500 */
[----:B------:R-:W-:Y:S02]  /*4700*/  ISETP.GE.AND P2, PT, R45, UR24, PT ;  /* 0x000000182d007c0c */ /* 0x000fe4000bf46270 */
[----:B------:R-:W-:Y:S02]  /*4710*/  ISETP.GE.AND P3, PT, R46, UR24, PT ;  /* 0x000000182e007c0c */ /* 0x000fe4000bf66270 */
[----:B------:R-:W-:Y:S02]  /*4720*/  ISETP.GE.AND P4, PT, R47, UR24, PT ;  /* 0x000000182f007c0c */ /* 0x000fe4000bf86270 */
[----:B------:R-:W-:Y:S02]  /*4730*/  PRMT R97, RZ, 0x7610, R97 ;  /* 0x00007610ff617816 */ /* 0x000fe40000000061 */
[----:B------:R-:W-:Y:S02]  /*4740*/  PRMT R98, RZ, 0x7610, R98 ;  /* 0x00007610ff627816 */ /* 0x000fe40000000062 */
[----:B------:R-:W-:-:S02]  /*4750*/  PRMT R96, RZ, 0x7610, R96 ;  /* 0x00007610ff607816 */ /* 0x000fc40000000060 */
[C---:B------:R-:W-:Y:S01]  /*4760*/  LOP3.LUT R45, R44.reuse, 0xa0, RZ, 0xfc, !PT ;  /* 0x000000a02c2d7812 */ /* 0x040fe200078efcff */
[----:B------:R-:W4:Y:S03]  /*4770*/  @!P2 LDG.E.U16 R97, desc[UR22][R42.64+0x80] ;  /* 0x000080162a61a981 */ /* 0x000f26000c1e1500 */
[----:B------:R-:W-:Y:S01]  /*4780*/  ISETP.GE.AND P5, PT, R45, UR24, PT ;  /* 0x000000182d007c0c */ /* 0x000fe2000bfa6270 */
[----:B------:R-:W4:Y:S01]  /*4790*/  @!P3 LDG.E.U16 R98, desc[UR22][R42.64+0xc0] ;  /* 0x0000c0162a62b981 */ /* 0x000f22000c1e1500 */
[----:B------:R-:W-:Y:S02]  /*47a0*/  PRMT R99, RZ, 0x7610, R99 ;  /* 0x00007610ff637816 */ /* 0x000fe40000000063 */
        /* <DEDUP_REMOVED lines=150> */
[C---:B------:R-:W-:Y:S01]  /*5110*/  IADD3 R89, PT, PT, R65.reuse, 0x4, RZ ;  /* 0x0000000441597810 */ /* 0x040fe20007ffe0ff */
[----:B------:R-:W5:Y:S02]  /*5120*/  @!P6 LDG.E.U16 R131, desc[UR22][R42.64+0x780] ;  /* 0x000780162a83e981 */ /* 0x000f64000c1e1500 */
[----:B------:R-:W1:Y:S02]  /*5130*/  MUFU.COS R82, R78 ;  /* 0x0000004e00527308 */ /* 0x000e640000000000 */
[----:B------:R4:W5:Y:S01]  /*5140*/  @!P2 LDG.E.U16 R44, desc[UR22][R42.64+0x7c0] ;  /* 0x0007c0162a2ca981 */ /* 0x000962000c1e1500 */
[----:B------:R-:W-:Y:S01]  /*5150*/  ISETP.GE.U32.AND P2, PT, R65, UR13, PT ;  /* 0x0000000d41007c0c */ /* 0x000fe2000bf46070 */
[C---:B---3--:R-:W-:Y:S01]  /*5160*/  FMUL.FTZ R70, R71.reuse, R70 ;  /* 0x0000004647467220 */ /* 0x048fe20000410000 */
[----:B------:R-:W-:-:S03]  /*5170*/  FMUL.FTZ R69, R71, R69 ;  /* 0x0000004547457220 */ /* 0x000fc60000410000 */
[----:B------:R-:W3:Y:S01]  /*5180*/  MUFU.EX2 R77, R77 ;  /* 0x0000004d004d7308 */ /* 0x000ee20000000800 */
[----:B------:R-:W-:-:S03]  /*5190*/  IADD3 R71, PT, PT, R65, 0x5, RZ ;  /* 0x0000000541477810 */ /* 0x000fc60007ffe0ff */
[----:B------:R-:W1:Y:S01]  /*51a0*/  MUFU.SIN R78, R84 ;  /* 0x00000054004e7308 */ /* 0x000e620000000400 */
[----:B------:R-:W-:Y:S01]  /*51b0*/  FMUL.RZ R90, R87, 0.15915493667125701904 ;  /* 0x3e22f983575a7820 */ /* 0x000fe2000040c000 */
[----:B------:R-:W-:Y:S01]  /*51c0*/  FMUL.RZ R92, R67, 0.15915493667125701904 ;  /* 0x3e22f983435c7820 */ /* 0x000fe2000040c000 */
[----:B----4-:R-:W-:-:S05]  /*51d0*/  VIADD R43, R65, 0x6 ;  /* 0x00000006412b7836 */ /* 0x010fca0000000000 */
[----:B------:R-:W4:Y:S01]  /*51e0*/  MUFU.COS R79, R84 ;  /* 0x00000054004f7308 */ /* 0x000f220000000000 */
[----:B------:R-:W-:Y:S01]  /*51f0*/  ISETP.GE.U32.AND P6, PT, R89, UR13, PT ;  /* 0x0000000d59007c0c */ /* 0x000fe2000bfc6070 */
[----:B------:R-:W-:Y:S01]  /*5200*/  FMUL.FTZ R89, R100, R10 ;  /* 0x0000000a64597220 */ /* 0x000fe20000410000 */
[----:B------:R-:W-:-:S05]  /*5210*/  FSEL R67, R68, 1, !P2 ;  /* 0x3f80000044437808 */ /* 0x000fca0005000000 */
        /* <DEDUP_REMOVED lines=13> */
[----:B------:R-:W4:Y:S01]  /*52f0*/  MUFU.SIN R87, R90 ;  /* 0x0000005a00577308 */ /* 0x000f220000000400 */
[----:B------:R-:W-:Y:S02]  /*5300*/  FSEL R70, R70, 1, !P3 ;  /* 0x3f80000046467808 */ /* 0x000fe40005800000 */
[----:B------:R-:W-:Y:S02]  /*5310*/  FSEL R71, R38, RZ, !P3 ;  /* 0x000000ff26477208 */ /* 0x000fe40005800000 */
[----:B------:R-:W-:-:S03]  /*5320*/  ISETP.GE.U32.AND P3, PT, R43, UR13, PT ;  /* 0x0000000d2b007c0c */ /* 0x000fc6000bf66070 */
[----:B------:R-:W4:Y:S01]  /*5330*/  MUFU.COS R88, R90 ;  /* 0x0000005a00587308 */ /* 0x000f220000000000 */
[----:B------:R-:W-:Y:S01]  /*5340*/  IADD3 R43, PT, PT, R65, 0x7, RZ ;  /* 0x00000007412b7810 */ /* 0x000fe20007ffe0ff */
[----:B------:R-:W-:Y:S01]  /*5350*/  FMUL.RZ R101, R73, 0.15915493667125701904 ;  /* 0x3e22f98349657820 */ /* 0x000fe2000040c000 */
[----:B------:R-:W-:Y:S01]  /*5360*/  FSEL R73, R74, 1, !P4 ;  /* 0x3f8000004a497808 */ /* 0x000fe20006000000 */
[----:B------:R-:W-:Y:S01]  /*5370*/  FMUL.FTZ R91, R100, R11 ;  /* 0x0000000b645b7220 */ /* 0x000fe20000410000 */
[C---:B---3--:R-:W-:Y:S01]  /*5380*/  FMUL.FTZ R76, R77.reuse, R76 ;  /* 0x0000004c4d4c7220 */ /* 0x048fe20000410000 */
[----:B------:R-:W-:Y:S01]  /*5390*/  FMUL.FTZ R75, R77, R75 ;  /* 0x0000004b4d4b7220 */ /* 0x000fe20000410000 */
[----:B------:R-:W-:Y:S01]  /*53a0*/  FSEL R72, R72, RZ, !P4 ;  /* 0x000000ff48487208 */ /* 0x000fe20006000000 */
[----:B------:R-:W3:Y:S01]  /*53b0*/  MUFU.EX2 R89, R89 ;  /* 0x0000005900597308 */ /* 0x000ee20000000800 */
[----:B------:R-:W-:Y:S02]  /*53c0*/  FSEL R74, R39, RZ, !P4 ;  /* 0x000000ff274a7208 */ /* 0x000fe40006000000 */
[----:B------:R-:W-:Y:S01]  /*53d0*/  ISETP.GE.U32.AND P4, PT, R43, UR13, PT ;  /* 0x0000000d2b007c0c */ /* 0x000fe2000bf86070 */
[----:B------:R-:W3:Y:S01]  /*53e0*/  MUFU.COS R90, R92 ;  /* 0x0000005c005a7308 */ /* 0x000ee20000000000 */
[----:B------:R-:W-:Y:S01]  /*53f0*/  IADD3 R43, PT, PT, R65, 0x8, RZ ;  /* 0x00000008412b7810 */ /* 0x000fe20007ffe0ff */
[C---:B-1----:R-:W-:Y:S01]  /*5400*/  FMUL.FTZ R82, R83.reuse, R82 ;  /* 0x0000005253527220 */ /* 0x042fe20000410000 */
[----:B------:R-:W-:Y:S01]  /*5410*/  FMUL.FTZ R81, R83, R81 ;  /* 0x0000005153517220 */ /* 0x000fe20000410000 */
[----:B------:R-:W-:-:S02]  /*5420*/  FSEL R75, R75, RZ, !P5 ;  /* 0x000000ff4b4b7208 */ /* 0x000fc40006800000 */
[----:B------:R-:W-:Y:S02]  /*5430*/  FSEL R76, R76, 1, !P5 ;  /* 0x3f8000004c4c7808 */ /* 0x000fe40006800000 */
[----:B------:R1:W3:Y:S01]  /*5440*/  MUFU.SIN R42, R92 ;  /* 0x0000005c002a7308 */ /* 0x0002e20000000400 */
[----:B------:R-:W-:Y:S01]  /*5450*/  FSEL R77, R52, RZ, !P5 ;  /* 0x000000ff344d7208 */ /* 0x000fe20006800000 */
[C---:B0-----:R-:W-:Y:S01]  /*5460*/  FMUL.FTZ R83, R80.reuse, R78 ;  /* 0x0000004e50537220 */ /* 0x041fe20000410000 */
[----:B------:R-:W-:Y:S01]  /*5470*/  ISETP.GE.U32.AND P5, PT, R43, UR13, PT ;  /* 0x0000000d2b007c0c */ /* 0x000fe2000bfa6070 */
[----:B----4-:R-:W-:Y:S01]  /*5480*/  FMUL.FTZ R43, R80, R79 ;  /* 0x0000004f502b7220 */ /* 0x010fe20000410000 */
[----:B------:R-:W-:Y:S01]  /*5490*/  FMUL.FTZ R86, R100, R9 ;  /* 0x0000000964567220 */ /* 0x000fe20000410000 */
[----:B------:R-:W-:Y:S02]  /*54a0*/  FSEL R78, R81, RZ, !P6 ;  /* 0x000000ff514e7208 */ /* 0x000fe40007000000 */
[----:B------:R-:W0:Y:S01]  /*54b0*/  MUFU.EX2 R91, R91 ;  /* 0x0000005b005b7308 */ /* 0x000e220000000800 */
[----:B-1----:R-:W-:-:S02]  /*54c0*/  IADD3 R92, PT, PT, R65, 0x9, RZ ;  /* 0x00000009415c7810 */ /* 0x002fc40007ffe0ff */
[----:B------:R-:W-:Y:S02]  /*54d0*/  FSEL R79, R82, 1, !P6 ;  /* 0x3f800000524f7808 */ /* 0x000fe40007000000 */
[----:B------:R-:W-:Y:S02]  /*54e0*/  FSEL R80, R53, RZ, !P6 ;  /* 0x000000ff35507208 */ /* 0x000fe40007000000 */
[----:B------:R-:W-:Y:S02]  /*54f0*/  ISETP.GE.U32.AND P6, PT, R92, UR13, PT ;  /* 0x0000000d5c007c0c */ /* 0x000fe4000bfc6070 */
[----:B------:R-:W-:Y:S01]  /*5500*/  IADD3 R92, PT, PT, R65, 0xa, RZ ;  /* 0x0000000a415c7810 */ /* 0x000fe20007ffe0ff */
[----:B---3--:R-:W-:Y:S01]  /*5510*/  FMUL.FTZ R87, R89, R87 ;  /* 0x0000005759577220 */ /* 0x008fe20000410000 */
[----:B------:R-:W-:Y:S01]  /*5520*/  FSEL R81, R83, RZ, !P2 ;  /* 0x000000ff53517208 */ /* 0x000fe20005000000 */
[----:B------:R-:W-:Y:S01]  /*5530*/  FMUL.FTZ R88, R89, R88 ;  /* 0x0000005859587220 */ /* 0x000fe20000410000 */
[----:B------:R-:W-:Y:S01]  /*5540*/  FSEL R82, R43, 1, !P2 ;  /* 0x3f8000002b527808 */ /* 0x000fe20005000000 */
[----:B------:R-:W1:Y:S01]  /*5550*/  MUFU.EX2 R86, R86 ;  /* 0x0000005600567308 */ /* 0x000e620000000800 */
[----:B------:R-:W-:-:S02]  /*5560*/  FSEL R83, R54, RZ, !P2 ;  /* 0x000000ff36537208 */ /* 0x000fc40005000000 */
[----:B------:R-:W-:Y:S01]  /*5570*/  ISETP.GE.U32.AND P2, PT, R92, UR13, PT ;  /* 0x0000000d5c007c0c */ /* 0x000fe2000bf46070 */
[----:B------:R-:W-:Y:S01]  /*5580*/  FMUL.FTZ R104, R100, R12 ;  /* 0x0000000c64687220 */ /* 0x000fe20000410000 */
[----:B------:R-:W-:Y:S01]  /*5590*/  IADD3 R92, PT, PT, R65, 0xc, RZ ;  /* 0x0000000c415c7810 */ /* 0x000fe20007ffe0ff */
[----:B------:R-:W3:Y:S01]  /*55a0*/  MUFU.SIN R93, R101 ;  /* 0x00000065005d7308 */ /* 0x000ee20000000400 */
[----:B------:R-:W-:Y:S02]  /*55b0*/  LOP3.LUT R35, R35, 0x3e0, RZ, 0xc0, !PT ;  /* 0x000003e023237812 */ /* 0x000fe400078ec0ff */
[----:B------:R-:W-:Y:S02]  /*55c0*/  FSEL R87, R87, RZ, !P4 ;  /* 0x000000ff57577208 */ /* 0x000fe40006000000 */
[----:B------:R-:W-:Y:S02]  /*55d0*/  FSEL R88, R88, 1, !P4 ;  /* 0x3f80000058587808 */ /* 0x000fe40006000000 */
[----:B------:R-:W-:Y:S01]  /*55e0*/  FSEL R89, R56, RZ, !P4 ;  /* 0x000000ff38597208 */ /* 0x000fe20006000000 */
[----:B------:R-:W4:Y:S01]  /*55f0*/  MUFU.COS R95, R101 ;  /* 0x00000065005f7308 */ /* 0x000f220000000000 */
[----:B------:R-:W-:Y:S01]  /*5600*/  ISETP.GE.U32.AND P4, PT, R92, UR13, PT ;  /* 0x0000000d5c007c0c */ /* 0x000fe2000bf86070 */
[C---:B0-----:R-:W-:Y:S01]  /*5610*/  FMUL.FTZ R92, R91.reuse, R90 ;  /* 0x0000005a5b5c7220 */ /* 0x041fe20000410000 */
[----:B------:R-:W-:Y:S01]  /*5620*/  FMUL.FTZ R90, R91, R42 ;  /* 0x0000002a5b5a7220 */ /* 0x000fe20000410000 */
[----:B------:R-:W-:Y:S01]  /*5630*/  FMUL.FTZ R94, R41, R13 ;  /* 0x0000000d295e7220 */ /* 0x000fe20000410000 */
[----:B------:R-:W-:-:S03]  /*5640*/  IMAD.IADD R42, R35, 0x1, R0 ;  /* 0x00000001232a7824 */ /* 0x000fc600078e0200 */
[----:B------:R-:W3:Y:S01]  /*5650*/  MUFU.EX2 R104, R104 ;  /* 0x0000006800687308 */ /* 0x000ee20000000800 */
[----:B------:R-:W-:Y:S01]  /*5660*/  FMUL.RZ R102, R94, 0.15915493667125701904 ;  /* 0x3e22f9835e667820 */ /* 0x000fe2000040c000 */
[----:B------:R-:W-:Y:S02]  /*5670*/  IMAD R35, R35, 0x1f, R42 ;  /* 0x0000001f23237824 */ /* 0x000fe400078e022a */
[----:B------:R-:W-:Y:S01]  /*5680*/  FMUL.FTZ R94, R41, R14 ;  /* 0x0000000e295e7220 */ /* 0x000fe20000410000 */
[C---:B-1----:R-:W-:Y:S01]  /*5690*/  FMUL.FTZ R84, R86.reuse, R84 ;  /* 0x0000005456547220 */ /* 0x042fe20000410000 */
[----:B------:R-:W-:Y:S01]  /*56a0*/  FMUL.FTZ R85, R86, R85 ;  /* 0x0000005556557220 */ /* 0x000fe20000410000 */
[----:B------:R-:W-:Y:S01]  /*56b0*/  IADD3 R43, PT, PT, R65, 0xb, RZ ;  /* 0x0000000b412b7810 */ /* 0x000fe20007ffe0ff */
[----:B------:R-:W-:Y:S01]  /*56c0*/  FMUL.RZ R94, R94, 0.15915493667125701904 ;  /* 0x3e22f9835e5e7820 */ /* 0x000fe2000040c000 */
[----:B------:R-:W-:Y:S02]  /*56d0*/  LEA.HI.SX32 R111, R35, R35, 0x1b ;  /* 0x00000023236f7211 */ /* 0x000fe400078fdaff */
[----:B------:R-:W-:-:S02]  /*56e0*/  FSEL R84, R84, RZ, !P3 ;  /* 0x000000ff54547208 */ /* 0x000fc40005800000 */
[----:B------:R-:W-:Y:S02]  /*56f0*/  FSEL R85, R85, 1, !P3 ;  /* 0x3f80000055557808 */ /* 0x000fe40005800000 */
[----:B------:R-:W-:Y:S01]  /*5700*/  FSEL R86, R55, RZ, !P3 ;  /* 0x000000ff37567208 */ /* 0x000fe20005800000 */
[----:B------:R-:W-:Y:S01]  /*5710*/  FMUL.FTZ R113, R100, R13 ;  /* 0x0000000d64717220 */ /* 0x000fe20000410000 */
[----:B------:R-:W-:Y:S01]  /*5720*/  ISETP.GE.U32.AND P3, PT, R43, UR13, PT ;  /* 0x0000000d2b007c0c */ /* 0x000fe2000bf66070 */
[----:B------:R-:W-:Y:S01]  /*5730*/  MUFU.COS R101, R94 ;  /* 0x0000005e00657308 */ /* 0x000fe20000000000 */
[----:B------:R-:W-:Y:S01]  /*5740*/  FMUL.FTZ R136, R41, R15 ;  /* 0x0000000f29887220 */ /* 0x000fe20000410000 */
[----:B------:R-:W-:Y:S01]  /*5750*/  LEA R111, R111, UR21, 0x1 ;  /* 0x000000156f6f7c11 */ /* 0x000fe2000f8e08ff */
[----:B---3--:R-:W-:Y:S01]  /*5760*/  FMUL.FTZ R93, R104, R93 ;  /* 0x0000005d685d7220 */ /* 0x008fe20000410000 */
[----:B------:R-:W-:-:S04]  /*5770*/  IADD3 R135, PT, PT, R65, 0xe, RZ ;  /* 0x0000000e41877810 */ /* 0x000fc80007ffe0ff */
[----:B------:R4:W-:Y:S01]  /*5780*/  MUFU.SIN R43, R94 ;  /* 0x0000005e002b7308 */ /* 0x0009e20000000400 */
[----:B------:R-:W-:Y:S01]  /*5790*/  FMUL.RZ R136, R136, 0.15915493667125701904 ;  /* 0x3e22f98388887820 */ /* 0x000fe2000040c000 */
[----:B------:R-:W-:Y:S01]  /*57a0*/  FSEL R91, R92, 1, !P5 ;  /* 0x3f8000005c5b7808 */ /* 0x000fe20006800000 */
[----:B------:R0:W-:Y:S01]  /*57b0*/  STS.U16 [R111], R105 ;  /* 0x000000696f007388 */ /* 0x0001e20000000400 */
[----:B------:R-:W-:-:S04]  /*57c0*/  IADD3 R108, PT, PT, R35, 0x20, RZ ;  /* 0x00000020236c7810 */ /* 0x000fc80007ffe0ff */
[----:B------:R-:W-:Y:S01]  /*57d0*/  MUFU.SIN R110, R102 ;  /* 0x00000066006e7308 */ /* 0x000fe20000000400 */
[----:B----4-:R-:W-:Y:S01]  /*57e0*/  FMUL.FTZ R94, R104, R95 ;  /* 0x0000005f685e7220 */ /* 0x010fe20000410000 */
[----:B------:R-:W-:-:S06]  /*57f0*/  FSEL R90, R90, RZ, !P5 ;  /* 0x000000ff5a5a7208 */ /* 0x000fcc0006800000 */
[----:B------:R1:W3:Y:S01]  /*5800*/  MUFU.COS R112, R102 ;  /* 0x0000006600707308 */ /* 0x0002e20000000000 */
[----:B------:R-:W-:Y:S02]  /*5810*/  FSEL R92, R57, RZ, !P5 ;  /* 0x000000ff395c7208 */ /* 0x000fe40006800000 */
[----:B------:R-:W-:Y:S02]  /*5820*/  FSEL R93, R93, RZ, !P6 ;  /* 0x000000ff5d5d7208 */ /* 0x000fe40007000000 */
[----:B------:R-:W-:Y:S02]  /*5830*/  FSEL R94, R94, 1, !P6 ;  /* 0x3f8000005e5e7808 */ /* 0x000fe40007000000 */
[----:B-1----:R-:W-:Y:S01]  /*5840*/  IADD3 R102, PT, PT, R65, 0xd, RZ ;  /* 0x0000000d41667810 */ /* 0x002fe20007ffe0ff */
[----:B------:R-:W3:Y:S01]  /*5850*/  MUFU.EX2 R113, R113 ;  /* 0x0000007100717308 */ /* 0x000ee20000000800 */
[----:B------:R-:W-:Y:S02]  /*5860*/  FSEL R95, R58, RZ, !P6 ;  /* 0x000000ff3a5f7208 */ /* 0x000fe40007000000 */
[----:B0-----:R-:W-:Y:S01]  /*5870*/  IADD3 R111, PT, PT, R35, 0x40, RZ ;  /* 0x00000040236f7810 */ /* 0x001fe20007ffe0ff */
[----:B------:R-:W0:Y:S01]  /*5880*/  MUFU.COS R103, R136 ;  /* 0x0000008800677308 */ /* 0x000e220000000000 */
[----:B------:R-:W-:-:S02]  /*5890*/  ISETP.GE.U32.AND P5, PT, R102, UR13, PT ;  /* 0x0000000d66007c0c */ /* 0x000fc4000bfa6070 */
[----:B------:R-:W-:Y:S02]  /*58a0*/  ISETP.GE.U32.AND P6, PT, R135, UR13, PT ;  /* 0x0000000d87007c0c */ /* 0x000fe4000bfc6070 */
[----:B------:R-:W-:Y:S02]  /*58b0*/  IADD3 R135, PT, PT, R35, 0x60, RZ ;  /* 0x0000006023877810 */ /* 0x000fe40007ffe0ff */
[-C--:B------:R-:W-:Y:S01]  /*58c0*/  LEA.HI.SX32 R108, R108, R35.reuse, 0x1b ;  /* 0x000000236c6c7211 */ /* 0x080fe200078fdaff */
[----:B------:R1:W4:Y:S01]  /*58d0*/  MUFU.SIN R102, R136 ;  /* 0x0000008800667308 */ /* 0x0003220000000400 */
[-C--:B------:R-:W-:Y:S02]  /*58e0*/  LEA.HI.SX32 R111, R111, R35.reuse, 0x1b ;  /* 0x000000236f6f7211 */ /* 0x080fe400078fdaff */
[----:B------:R-:W-:Y:S02]  /*58f0*/  LEA.HI.SX32 R135, R135, R35, 0x1b ;  /* 0x0000002387877211 */ /* 0x000fe400078fdaff */
[----:B------:R-:W-:-:S02]  /*5900*/  LEA R108, R108, UR21, 0x1 ;  /* 0x000000156c6c7c11 */ /* 0x000fc4000f8e08ff */
[----:B-1----:R-:W-:Y:S02]  /*5910*/  IADD3 R136, PT, PT, R35, 0x80, RZ ;  /* 0x0000008023887810 */ /* 0x002fe40007ffe0ff */
[----:B------:R-:W-:Y:S02]  /*5920*/  LEA R111, R111, UR21, 0x1 ;  /* 0x000000156f6f7c11 */ /* 0x000fe4000f8e08ff */
[----:B------:R-:W-:Y:S02]  /*5930*/  LEA.HI.SX32 R136, R136, R35, 0x1b ;  /* 0x0000002388887211 */ /* 0x000fe400078fdaff */
[----:B------:R-:W-:Y:S01]  /*5940*/  LEA R135, R135, UR21, 0x1 ;  /* 0x0000001587877c11 */ /* 0x000fe2000f8e08ff */
[----:B------:R-:W-:Y:S01]  /*5950*/  STS.U16 [R108+0x40], R106 ;  /* 0x0000406a6c007388 */ /* 0x000fe20000000400 */
[----:B------:R-:W-:Y:S01]  /*5960*/  LEA R136, R136, UR21, 0x1 ;  /* 0x0000001588887c11 */ /* 0x000fe2000f8e08ff */
[----:B------:R-:W-:Y:S02]  /*5970*/  FMUL.FTZ R137, R41, R17 ;  /* 0x0000001129897220 */ /* 0x000fe40000410000 */
[----:B------:R3:W-:Y:S01]  /*5980*/  STS.U16 [R111+0x80], R97 ;  /* 0x000080616f007388 */ /* 0x0007e20000000400 */
[----:B------:R-:W-:-:S03]  /*5990*/  FMUL.FTZ R109, R100, R14 ;  /* 0x0000000e646d7220 */ /* 0x000fc60000410000 */
[----:B------:R1:W-:Y:S04]  /*59a0*/  STS.U16 [R135+0xc0], R98 ;  /* 0x0000c06287007388 */ /* 0x0003e80000000400 */
[----:B------:R0:W-:Y:S01]  /*59b0*/  STS.U16 [R136+0x100], R96 ;  /* 0x0001006088007388 */ /* 0x0001e20000000400 */
[----:B---3--:R-:W-:Y:S01]  /*59c0*/  FMUL.FTZ R97, R113, R112 ;  /* 0x0000007071617220 */ /* 0x008fe20000410000 */
[----:B------:R-:W-:Y:S01]  /*59d0*/  FMUL.FTZ R112, R69, R68 ;  /* 0x0000004445707220 */ /* 0x000fe20000410000 */
[----:B------:R-:W-:Y:S01]  /*59e0*/  FMUL.RZ R111, R137, 0.15915493667125701904 ;  /* 0x3e22f983896f7820 */ /* 0x000fe2000040c000 */
[----:B-1----:R-:W-:Y:S02]  /*59f0*/  FMUL.FTZ R135, RZ, R69 ;  /* 0x00000045ff877220 */ /* 0x002fe40000410000 */
[----:B------:R-:W-:Y:S01]  /*5a00*/  FFMA.FTZ R137, RZ, R70, R112 ;  /* 0x00000046ff897223 */ /* 0x000fe20000010070 */
[----:B0-----:R-:W-:Y:S01]  /*5a10*/  FMUL.FTZ R96, R113, R110 ;  /* 0x0000006e71607220 */ /* 0x001fe20000410000 */
[C---:B------:R-:W-:Y:S01]  /*5a20*/  FMUL.FTZ R113, R41.reuse, R18 ;  /* 0x0000001229717220 */ /* 0x040fe20000410000 */
[----:B------:R-:W-:Y:S01]  /*5a30*/  FFMA.FTZ R135, R70, R68, -R135 ;  /* 0x0000004446877223 */ /* 0x000fe20000010887 */
[-C--:B------:R-:W-:Y:S01]  /*5a40*/  FMUL.FTZ R107, R41, R16.reuse ;  /* 0x00000010296b7220 */ /* 0x080fe20000410000 */
[----:B------:R-:W-:Y:S01]  /*5a50*/  IADD3 R136, PT, PT, R35, 0xa0, RZ ;  /* 0x000000a023887810 */ /* 0x000fe20007ffe0ff */
[----:B------:R-:W-:Y:S01]  /*5a60*/  FMUL.RZ R112, R113, 0.15915493667125701904 ;  /* 0x3e22f98371707820 */ /* 0x000fe2000040c000 */
[----:B------:R-:W-:Y:S01]  /*5a70*/  FADD.FTZ R113, RZ, R137 ;  /* 0x00000089ff717221 */ /* 0x000fe20000010000 */
[----:B------:R-:W0:Y:S01]  /*5a80*/  MUFU.EX2 R109, R109 ;  /* 0x0000006d006d7308 */ /* 0x000e220000000800 */
[----:B------:R-:W-:Y:S01]  /*5a90*/  FADD.FTZ R135, R135, R71 ;  /* 0x0000004787877221 */ /* 0x000fe20000010000 */
[----:B------:R-:W-:Y:S01]  /*5aa0*/  FMUL.RZ R107, R107, 0.15915493667125701904 ;  /* 0x3e22f9836b6b7820 */ /* 0x000fe2000040c000 */
[----:B------:R-:W-:Y:S01]  /*5ab0*/  FMUL.FTZ R104, R100, R15 ;  /* 0x0000000f64687220 */ /* 0x000fe20000410000 */
[----:B------:R-:W-:Y:S01]  /*5ac0*/  LEA.HI.SX32 R136, R136, R35, 0x1b ;  /* 0x0000002388887211 */ /* 0x000fe200078fdaff */
[C---:B------:R-:W-:Y:S01]  /*5ad0*/  FMUL.FTZ R138, R72.reuse, R113 ;  /* 0x00000071488a7220 */ /* 0x040fe20000410000 */
[-C--:B------:R-:W-:Y:S01]  /*5ae0*/  FMUL.FTZ R139, R72, R135.reuse ;  /* 0x00000087488b7220 */ /* 0x080fe20000410000 */
[----:B------:R-:W-:Y:S01]  /*5af0*/  MUFU.SIN R105, R107 ;  /* 0x0000006b00697308 */ /* 0x000fe20000000400 */
[----:B------:R-:W-:Y:S01]  /*5b00*/  FMUL.FTZ R108, R100, R16 ;  /* 0x00000010646c7220 */ /* 0x000fe20000410000 */
[----:B------:R-:W-:Y:S01]  /*5b10*/  LEA R136, R136, UR21, 0x1 ;  /* 0x0000001588887c11 */ /* 0x000fe2000f8e08ff */
[C---:B------:R-:W-:Y:S01]  /*5b20*/  FFMA.FTZ R138, R73.reuse, R135, -R138 ;  /* 0x00000087498a7223 */ /* 0x040fe2000001088a */
[----:B------:R-:W-:-:S04]  /*5b30*/  FFMA.FTZ R139, R73, R113, R139 ;  /* 0x00000071498b7223 */ /* 0x000fc8000001008b */
[----:B------:R1:W-:Y:S01]  /*5b40*/  MUFU.COS R106, R107 ;  /* 0x0000006b006a7308 */ /* 0x0003e20000000000 */
[----:B------:R-:W-:Y:S01]  /*5b50*/  FADD.FTZ R138, R138, R74 ;  /* 0x0000004a8a8a7221 */ /* 0x000fe20000010000 */
[----:B------:R3:W-:Y:S01]  /*5b60*/  STS.U16 [R136+0x140], R99 ;  /* 0x0001406388007388 */ /* 0x0007e20000000400 */
[----:B------:R-:W-:-:S05]  /*5b70*/  FADD.FTZ R139, RZ, R139 ;  /* 0x0000008bff8b7221 */ /* 0x000fca0000010000 */
[----:B------:R-:W-:Y:S01]  /*5b80*/  MUFU.SIN R41, R111 ;  /* 0x0000006f00297308 */ /* 0x000fe20000000400 */
[----:B-1----:R-:W-:-:S07]  /*5b90*/  FMUL.FTZ R107, R100, R17 ;  /* 0x00000011646b7220 */ /* 0x002fce0000410000 */
[----:B------:R-:W1:Y:S01]  /*5ba0*/  MUFU.COS R111, R111 ;  /* 0x0000006f006f7308 */ /* 0x000e620000000000 */
[----:B---3--:R-:W-:Y:S01]  /*5bb0*/  FMUL.FTZ R99, R100, R18 ;  /* 0x0000001264637220 */ /* 0x008fe20000410000 */
[----:B0-----:R-:W-:-:S06]  /*5bc0*/  FMUL.FTZ R100, R109, R101 ;  /* 0x000000656d647220 */ /* 0x001fcc0000410000 */
[----:B------:R-:W0:Y:S01]  /*5bd0*/  MUFU.EX2 R104, R104 ;  /* 0x0000006800687308 */ /* 0x000e220000000800 */
[----:B------:R-:W-:-:S03]  /*5be0*/  FMUL.FTZ R43, R109, R43 ;  /* 0x0000002b6d2b7220 */ /* 0x000fc60000410000 */
[----:B------:R-:W1:Y:S01]  /*5bf0*/  MUFU.EX2 R107, R107 ;  /* 0x0000006b006b7308 */ /* 0x000e620000000800 */
[----:B------:R-:W-:-:S03]  /*5c00*/  FMUL.FTZ R101, R75, R138 ;  /* 0x0000008a4b657220 */ /* 0x000fc60000410000 */
[----:B------:R-:W3:Y:S01]  /*5c10*/  MUFU.EX2 R108, R108 ;  /* 0x0000006c006c7308 */ /* 0x000ee20000000800 */
[-C--:B------:R-:W-:Y:S01]  /*5c20*/  FMUL.FTZ R109, R75, R139.reuse ;  /* 0x0000008b4b6d7220 */ /* 0x080fe20000410000 */
[----:B------:R-:W-:-:S03]  /*5c30*/  FFMA.FTZ R101, R76, R139, R101 ;  /* 0x0000008b4c657223 */ /* 0x000fc60000010065 */
[----:B------:R-:W-:Y:S01]  /*5c40*/  FFMA.FTZ R109, R76, R138, -R109 ;  /* 0x0000008a4c6d7223 */ /* 0x000fe2000001086d */
[----:B------:R-:W-:Y:S01]  /*5c50*/  MUFU.SIN R137, R112 ;  /* 0x0000007000897308 */ /* 0x000fe20000000400 */
[C---:B0-----:R-:W-:Y:S01]  /*5c60*/  FMUL.FTZ R103, R104.reuse, R103 ;  /* 0x0000006768677220 */ /* 0x041fe20000410000 */
[----:B----4-:R-:W-:Y:S01]  /*5c70*/  FMUL.FTZ R102, R104, R102 ;  /* 0x0000006668667220 */ /* 0x010fe20000410000 */
[----:B------:R-:W-:Y:S01]  /*5c80*/  FADD.FTZ R101, RZ, R101 ;  /* 0x00000065ff657221 */ /* 0x000fe20000010000 */
[----:B------:R-:W-:Y:S01]  /*5c90*/  FADD.FTZ R104, R109, R77 ;  /* 0x0000004d6d687221 */ /* 0x000fe20000010000 */
[----:B-1----:R-:W-:-:S03]  /*5ca0*/  FMUL.FTZ R109, R107, R111 ;  /* 0x0000006f6b6d7220 */ /* 0x002fc60000410000 */
[----:B------:R-:W0:Y:S01]  /*5cb0*/  MUFU.COS R112, R112 ;  /* 0x0000007000707308 */ /* 0x000e220000000000 */
[----:B------:R-:W-:Y:S01]  /*5cc0*/  FMUL.FTZ R41, R107, R41 ;  /* 0x000000296b297220 */ /* 0x000fe20000410000 */
[C---:B---3--:R-:W-:Y:S01]  /*5cd0*/  FMUL.FTZ R106, R108.reuse, R106 ;  /* 0x0000006a6c6a7220 */ /* 0x048fe20000410000 */
[----:B------:R-:W-:Y:S01]  /*5ce0*/  FMUL.FTZ R105, R108, R105 ;  /* 0x000000696c697220 */ /* 0x000fe20000410000 */
[C---:B------:R-:W-:Y:S01]  /*5cf0*/  FMUL.FTZ R107, R78.reuse, R101 ;  /* 0x000000654e6b7220 */ /* 0x040fe20000410000 */
[----:B------:R-:W-:-:S03]  /*5d00*/  FMUL.FTZ R108, R78, R104 ;  /* 0x000000684e6c7220 */ /* 0x000fc60000410000 */
[----:B------:R-:W0:Y:S01]  /*5d10*/  MUFU.EX2 R99, R99 ;  /* 0x0000006300637308 */ /* 0x000e220000000800 */
[C---:B------:R-:W-:Y:S01]  /*5d20*/  FFMA.FTZ R107, R79.reuse, R104, -R107 ;  /* 0x000000684f6b7223 */ /* 0x040fe2000001086b */
[----:B------:R-:W-:Y:S01]  /*5d30*/  FFMA.FTZ R104, R79, R101, R108 ;  /* 0x000000654f687223 */ /* 0x000fe2000001006c */
[-C--:B------:R-:W-:Y:S01]  /*5d40*/  FMUL.FTZ R101, R67, R69.reuse ;  /* 0x0000004543657220 */ /* 0x080fe20000410000 */
[C---:B------:R-:W-:Y:S02]  /*5d50*/  FMUL.FTZ R108, R66.reuse, R69 ;  /* 0x00000045426c7220 */ /* 0x040fe40000410000 */
[----:B------:R-:W-:Y:S01]  /*5d60*/  FADD.FTZ R104, RZ, R104 ;  /* 0x00000068ff687221 */ /* 0x000fe20000010000 */
[----:B------:R-:W-:Y:S01]  /*5d70*/  FADD.FTZ R107, R107, R80 ;  /* 0x000000506b6b7221 */ /* 0x000fe20000010000 */
[----:B------:R-:W-:Y:S01]  /*5d80*/  FFMA.FTZ R101, R66, R70, R101 ;  /* 0x0000004642657223 */ /* 0x000fe20000010065 */
[----:B------:R-:W-:Y:S02]  /*5d90*/  VIADD R110, R65, 0xf ;  /* 0x0000000f416e7836 */ /* 0x000fe40000000000 */
[C---:B------:R-:W-:Y:S01]  /*5da0*/  FMUL.FTZ R113, R81.reuse, R104 ;  /* 0x0000006851717220 */ /* 0x040fe20000410000 */
[----:B------:R-:W-:Y:S01]  /*5db0*/  FMUL.FTZ R135, R81, R107 ;  /* 0x0000006b51877220 */ /* 0x000fe20000410000 */
[C---:B0-----:R-:W-:Y:S01]  /*5dc0*/  FMUL.FTZ R112, R99.reuse, R112 ;  /* 0x0000007063707220 */ /* 0x041fe20000410000 */
[----:B------:R-:W-:Y:S01]  /*5dd0*/  FMUL.FTZ R111, R99, R137 ;  /* 0x00000089636f7220 */ /* 0x000fe20000410000 */
[----:B------:R-:W-:Y:S01]  /*5de0*/  FFMA.FTZ R99, R67, R70, -R108 ;  /* 0x0000004643637223 */ /* 0x000fe2000001086c */
[----:B------:R-:W-:Y:S01]  /*5df0*/  FMUL.FTZ R108, R72, R101 ;  /* 0x00000065486c7220 */ /* 0x000fe20000410000 */
[----:B------:R-:W-:Y:S01]  /*5e00*/  FSEL R96, R96, RZ, !P2 ;  /* 0x000000ff60607208 */ /* 0x000fe20005000000 */
[----:B------:R-:W-:Y:S01]  /*5e10*/  FFMA.FTZ R107, R82, R107, -R113 ;  /* 0x0000006b526b7223 */ /* 0x000fe20000010871 */
[----:B------:R-:W-:-:S02]  /*5e20*/  FSEL R97, R97, 1, !P2 ;  /* 0x3f80000061617808 */ /* 0x000fc40005000000 */
[----:B------:R-:W-:Y:S01]  /*5e30*/  FSEL R98, R59, RZ, !P2 ;  /* 0x000000ff3b627208 */ /* 0x000fe20005000000 */
[----:B------:R-:W-:Y:S01]  /*5e40*/  FFMA.FTZ R104, R82, R104, R135 ;  /* 0x0000006852687223 */ /* 0x000fe20000010087 */
[----:B------:R-:W-:Y:S01]  /*5e50*/  ISETP.GE.U32.AND P2, PT, R110, UR13, PT ;  /* 0x0000000d6e007c0c */ /* 0x000fe2000bf46070 */
[-C--:B------:R-:W-:Y:S01]  /*5e60*/  FMUL.FTZ R110, R72, R99.reuse ;  /* 0x00000063486e7220 */ /* 0x080fe20000410000 */
[----:B------:R-:W-:Y:S01]  /*5e70*/  FFMA.FTZ R99, R73, R99, -R108 ;  /* 0x0000006349637223 */ /* 0x000fe2000001086c */
[----:B------:R-:W-:Y:S01]  /*5e80*/  FADD.FTZ R107, R107, R83 ;  /* 0x000000536b6b7221 */ /* 0x000fe20000010000 */
[----:B------:R-:W-:Y:S01]  /*5e90*/  FADD.FTZ R104, RZ, R104 ;  /* 0x00000068ff687221 */ /* 0x000fe20000010000 */
[----:B------:R-:W-:Y:S01]  /*5ea0*/  FFMA.FTZ R101, R73, R101, R110 ;  /* 0x0000006549657223 */ /* 0x000fe2000001006e */
[C---:B------:R-:W-:Y:S01]  /*5eb0*/  FMUL.FTZ R108, R75.reuse, R99 ;  /* 0x000000634b6c7220 */ /* 0x040fe20000410000 */
[C---:B------:R-:W-:Y:S01]  /*5ec0*/  FMUL.FTZ R113, R84.reuse, R107 ;  /* 0x0000006b54717220 */ /* 0x040fe20000410000 */
[-C--:B------:R-:W-:Y:S01]  /*5ed0*/  FMUL.FTZ R110, R84, R104.reuse ;  /* 0x00000068546e7220 */ /* 0x080fe20000410000 */
[-C--:B------:R-:W-:Y:S01]  /*5ee0*/  FMUL.FTZ R135, R75, R101.reuse ;  /* 0x000000654b877220 */ /* 0x080fe20000410000 */
[C---:B------:R-:W-:Y:S01]  /*5ef0*/  FFMA.FTZ R101, R76.reuse, R101, R108 ;  /* 0x000000654c657223 */ /* 0x040fe2000001006c */
[C---:B------:R-:W-:Y:S01]  /*5f00*/  FFMA.FTZ R104, R85.reuse, R104, R113 ;  /* 0x0000006855687223 */ /* 0x040fe20000010071 */
[----:B------:R-:W-:Y:S01]  /*5f10*/  FFMA.FTZ R107, R85, R107, -R110 ;  /* 0x0000006b556b7223 */ /* 0x000fe2000001086e */
[----:B------:R-:W-:Y:S01]  /*5f20*/  FFMA.FTZ R99, R76, R99, -R135 ;  /* 0x000000634c637223 */ /* 0x000fe20000010887 */
[C---:B------:R-:W-:Y:S01]  /*5f30*/  FMUL.FTZ R108, R78.reuse, R101 ;  /* 0x000000654e6c7220 */ /* 0x040fe20000410000 */
[----:B------:R-:W-:Y:S01]  /*5f40*/  FADD.FTZ R104, RZ, R104 ;  /* 0x00000068ff687221 */ /* 0x000fe20000010000 */
[----:B------:R-:W-:Y:S01]  /*5f50*/  FADD.FTZ R107, R107, R86 ;  /* 0x000000566b6b7221 */ /* 0x000fe20000010000 */
[-C--:B------:R-:W-:Y:S01]  /*5f60*/  FMUL.FTZ R110, R78, R99.reuse ;  /* 0x000000634e6e7220 */ /* 0x080fe20000410000 */
[----:B------:R-:W-:Y:S01]  /*5f70*/  FFMA.FTZ R99, R79, R99, -R108 ;  /* 0x000000634f637223 */ /* 0x000fe2000001086c */
[CC--:B------:R-:W-:Y:S01]  /*5f80*/  FMUL.FTZ R113, R87.reuse, R104.reuse ;  /* 0x0000006857717220 */ /* 0x0c0fe20000410000 */
[----:B------:R-:W-:Y:S01]  /*5f90*/  FMUL.FTZ R135, R87, R107 ;  /* 0x0000006b57877220 */ /* 0x000fe20000410000 */
[----:B------:R-:W-:Y:S01]  /*5fa0*/  FFMA.FTZ R101, R79, R101, R110 ;  /* 0x000000654f657223 */ /* 0x000fe2000001006e */
[C---:B------:R-:W-:Y:S01]  /*5fb0*/  FMUL.FTZ R108, R81.reuse, R99 ;  /* 0x00000063516c7220 */ /* 0x040fe20000410000 */
[C---:B------:R-:W-:Y:S01]  /*5fc0*/  FFMA.FTZ R107, R88.reuse, R107, -R113 ;  /* 0x0000006b586b7223 */ /* 0x040fe20000010871 */
[----:B------:R-:W-:Y:S01]  /*5fd0*/  FFMA.FTZ R104, R88, R104, R135 ;  /* 0x0000006858687223 */ /* 0x000fe20000010087 */
[-C--:B------:R-:W-:Y:S01]  /*5fe0*/  FMUL.FTZ R110, R81, R101.reuse ;  /* 0x00000065516e7220 */ /* 0x080fe20000410000 */
[C---:B------:R-:W-:Y:S01]  /*5ff0*/  FFMA.FTZ R101, R82.reuse, R101, R108 ;  /* 0x0000006552657223 */ /* 0x040fe2000001006c */
[----:B------:R-:W-:Y:S01]  /*6000*/  FADD.FTZ R107, R107, R89 ;  /* 0x000000596b6b7221 */ /* 0x000fe20000010000 */
[----:B------:R-:W-:Y:S01]  /*6010*/  FADD.FTZ R104, RZ, R104 ;  /* 0x00000068ff687221 */ /* 0x000fe20000010000 */
[----:B------:R-:W-:Y:S01]  /*6020*/  FFMA.FTZ R99, R82, R99, -R110 ;  /* 0x0000006352637223 */ /* 0x000fe2000001086e */
[----:B------:R-:W-:Y:S01]  /*6030*/  FMUL.FTZ R108, R84, R101 ;  /* 0x00000065546c7220 */ /* 0x000fe20000410000 */
[C---:B------:R-:W-:Y:S01]  /*6040*/  FMUL.FTZ R113, R90.reuse, R107 ;  /* 0x0000006b5a717220 */ /* 0x040fe20000410000 */
[-C--:B------:R-:W-:Y:S01]  /*6050*/  FMUL.FTZ R110, R90, R104.reuse ;  /* 0x000000685a6e7220 */ /* 0x080fe20000410000 */
[-C--:B------:R-:W-:Y:S01]  /*6060*/  FMUL.FTZ R135, R84, R99.reuse ;  /* 0x0000006354877220 */ /* 0x080fe20000410000 */
[----:B------:R-:W-:Y:S01]  /*6070*/  FFMA.FTZ R108, R85, R99, -R108 ;  /* 0x00000063556c7223 */ /* 0x000fe2000001086c */
[C---:B------:R-:W-:Y:S01]  /*6080*/  FFMA.FTZ R99, R91.reuse, R104, R113 ;  /* 0x000000685b637223 */ /* 0x040fe20000010071 */
[----:B------:R-:W-:Y:S01]  /*6090*/  FFMA.FTZ R110, R91, R107, -R110 ;  /* 0x0000006b5b6e7223 */ /* 0x000fe2000001086e */
[----:B------:R-:W-:Y:S01]  /*60a0*/  FFMA.FTZ R101, R85, R101, R135 ;  /* 0x0000006555657223 */ /* 0x000fe20000010087 */
[C---:B------:R-:W-:Y:S01]  /*60b0*/  FMUL.FTZ R107, R87.reuse, R108 ;  /* 0x0000006c576b7220 */ /* 0x040fe20000410000 */
[----:B------:R-:W-:Y:S01]  /*60c0*/  FADD.FTZ R99, RZ, R99 ;  /* 0x00000063ff637221 */ /* 0x000fe20000010000 */
[----:B------:R-:W-:Y:S01]  /*60d0*/  FADD.FTZ R104, R110, R92 ;  /* 0x0000005c6e687221 */ /* 0x000fe20000010000 */
[-C--:B------:R-:W-:Y:S01]  /*60e0*/  FMUL.FTZ R135, R87, R101.reuse ;  /* 0x0000006557877220 */ /* 0x080fe20000410000 */
[C---:B------:R-:W-:Y:S01]  /*60f0*/  FFMA.FTZ R101, R88.reuse, R101, R107 ;  /* 0x0000006558657223 */ /* 0x040fe2000001006b */
[C---:B------:R-:W-:Y:S01]  /*6100*/  FMUL.FTZ R110, R93.reuse, R99 ;  /* 0x000000635d6e7220 */ /* 0x040fe20000410000 */
[----:B------:R-:W-:Y:S01]  /*6110*/  FMUL.FTZ R113, R93, R104 ;  /* 0x000000685d717220 */ /* 0x000fe20000410000 */
[----:B------:R-:W-:Y:S01]  /*6120*/  FFMA.FTZ R135, R88, R108, -R135 ;  /* 0x0000006c58877223 */ /* 0x000fe20000010887 */
[----:B------:R-:W-:Y:S01]  /*6130*/  FMUL.FTZ R107, R90, R101 ;  /* 0x000000655a6b7220 */ /* 0x000fe20000410000 */
[C---:B------:R-:W-:Y:S01]  /*6140*/  FFMA.FTZ R104, R94.reuse, R104, -R110 ;  /* 0x000000685e687223 */ /* 0x040fe2000001086e */
[----:B------:R-:W-:Y:S01]  /*6150*/  FFMA.FTZ R99, R94, R99, R113 ;  /* 0x000000635e637223 */ /* 0x000fe20000010071 */
[-C--:B------:R-:W-:Y:S01]  /*6160*/  FMUL.FTZ R108, R90, R135.reuse ;  /* 0x000000875a6c7220 */ /* 0x080fe20000410000 */
[C---:B------:R-:W-:Y:S01]  /*6170*/  FFMA.FTZ R135, R91.reuse, R135, -R107 ;  /* 0x000000875b877223 */ /* 0x040fe2000001086b */
[----:B------:R-:W-:Y:S01]  /*6180*/  FADD.FTZ R104, R104, R95 ;  /* 0x0000005f68687221 */ /* 0x000fe20000010000 */
[----:B------:R-:W-:Y:S01]  /*6190*/  FADD.FTZ R99, RZ, R99 ;  /* 0x00000063ff637221 */ /* 0x000fe20000010000 */
[----:B------:R-:W-:Y:S01]  /*61a0*/  FFMA.FTZ R101, R91, R101, R108 ;  /* 0x000000655b657223 */ /* 0x000fe2000001006c */
[C---:B------:R-:W-:Y:S01]  /*61b0*/  FMUL.FTZ R110, R93.reuse, R135 ;  /* 0x000000875d6e7220 */ /* 0x040fe20000410000 */
[CC--:B------:R-:W-:Y:S01]  /*61c0*/  FMUL.FTZ R108, R96.reuse, R104.reuse ;  /* 0x00000068606c7220 */ /* 0x0c0fe20000410000 */
[----:B------:R-:W-:Y:S01]  /*61d0*/  FMUL.FTZ R107, R96, R99 ;  /* 0x00000063606b7220 */ /* 0x000fe20000410000 */
[-C--:B------:R-:W-:Y:S01]  /*61e0*/  FMUL.FTZ R113, R93, R101.reuse ;  /* 0x000000655d717220 */ /* 0x080fe20000410000 */
[C---:B------:R-:W-:Y:S01]  /*61f0*/  FFMA.FTZ R101, R94.reuse, R101, R110 ;  /* 0x000000655e657223 */ /* 0x040fe2000001006e */
[C---:B------:R-:W-:Y:S01]  /*6200*/  FFMA.FTZ R108, R97.reuse, R99, R108 ;  /* 0x00000063616c7223 */ /* 0x040fe2000001006c */
[----:B------:R-:W-:Y:S01]  /*6210*/  FFMA.FTZ R104, R97, R104, -R107 ;  /* 0x0000006861687223 */ /* 0x000fe2000001086b */
[----:B------:R-:W-:Y:S01]  /*6220*/  FFMA.FTZ R135, R94, R135, -R113 ;  /* 0x000000875e877223 */ /* 0x000fe20000010871 */
[----:B------:R-:W-:Y:S01]  /*6230*/  FSEL R99, R43, RZ, !P3 ;  /* 0x000000ff2b637208 */ /* 0x000fe20005800000 */
[----:B------:R-:W-:Y:S01]  /*6240*/  FMUL.FTZ R107, R96, R101 ;  /* 0x00000065606b7220 */ /* 0x000fe20000410000 */
[----:B------:R-:W-:Y:S01]  /*6250*/  FADD.FTZ R108, RZ, R108 ;  /* 0x0000006cff6c7221 */ /* 0x000fe20000010000 */
[----:B------:R-:W-:Y:S01]  /*6260*/  FADD.FTZ R104, R104, R98 ;  /* 0x0000006268687221 */ /* 0x000fe20000010000 */
[-C--:B------:R-:W-:Y:S01]  /*6270*/  FMUL.FTZ R43, R96, R135.reuse ;  /* 0x00000087602b7220 */ /* 0x080fe20000410000 */
[----:B------:R-:W-:Y:S01]  /*6280*/  FSEL R100, R100, 1, !P3 ;  /* 0x3f80000064647808 */ /* 0x000fe20005800000 */
[----:B------:R-:W-:Y:S01]  /*6290*/  FFMA.FTZ R135, R97, R135, -R107 ;  /* 0x0000008761877223 */ /* 0x000fe2000001086b */
[C---:B------:R-:W-:Y:S01]  /*62a0*/  FMUL.FTZ R107, R99.reuse, R108 ;  /* 0x0000006c636b7220 */ /* 0x040fe20000410000 */
[-C--:B------:R-:W-:Y:S01]  /*62b0*/  FMUL.FTZ R110, R99, R104.reuse ;  /* 0x00000068636e7220 */ /* 0x080fe20000410000 */
[----:B------:R-:W-:Y:S01]  /*62c0*/  FFMA.FTZ R43, R97, R101, R43 ;  /* 0x00000065612b7223 */ /* 0x000fe2000001002b */
[----:B------:R-:W-:Y:S01]  /*62d0*/  FSEL R101, R60, RZ, !P3 ;  /* 0x000000ff3c657208 */ /* 0x000fe20005800000 */
[C---:B------:R-:W-:Y:S01]  /*62e0*/  FFMA.FTZ R107, R100.reuse, R104, -R107 ;  /* 0x00000068646b7223 */ /* 0x040fe2000001086b */
[----:B------:R-:W-:Y:S01]  /*62f0*/  FFMA.FTZ R110, R100, R108, R110 ;  /* 0x0000006c646e7223 */ /* 0x000fe2000001006e */
[----:B------:R-:W-:-:S02]  /*6300*/  FSEL R102, R102, RZ, !P4 ;  /* 0x000000ff66667208 */ /* 0x000fc40006000000 */
[----:B------:R-:W-:Y:S01]  /*6310*/  FADD.FTZ R154, R107, R101 ;  /* 0x000000656b9a7221 */ /* 0x000fe20000010000 */
[----:B------:R-:W-:Y:S01]  /*6320*/  FADD.FTZ R104, RZ, R110 ;  /* 0x0000006eff687221 */ /* 0x000fe20000010000 */
[----:B------:R-:W-:Y:S02]  /*6330*/  FSEL R103, R103, 1, !P4 ;  /* 0x3f80000067677808 */ /* 0x000fe40006000000 */
[C---:B------:R-:W-:Y:S01]  /*6340*/  FMUL.FTZ R107, R102.reuse, R154 ;  /* 0x0000009a666b7220 */ /* 0x040fe20000410000 */
[-C--:B------:R-:W-:Y:S01]  /*6350*/  FMUL.FTZ R108, R102, R104.reuse ;  /* 0x00000068666c7220 */ /* 0x080fe20000410000 */
[----:B------:R-:W-:Y:S02]  /*6360*/  FMUL.FTZ R110, R99, R135 ;  /* 0x00000087636e7220 */ /* 0x000fe40000410000 */
        /* <DEDUP_REMOVED lines=59> */
[----:B------:R-:W3:Y:S01]  /*6720*/  SHFL.UP PT, R134, R153, 0x1, RZ ;  /* 0x0420000099867989 */ /* 0x000ee200000e00ff */
[----:B------:R-:W-:-:S03]  /*6730*/  LEA R136, R136, UR21, 0x1 ;  /* 0x0000001588887c11 */ /* 0x000fc6000f8e08ff */
[----:B------:R-:W4:Y:S01]  /*6740*/  SHFL.UP PT, R41, R152, 0x1, RZ ;  /* 0x0420000098297989 */ /* 0x000f2200000e00ff */
[----:B------:R-:W-:-:S03]  /*6750*/  ISETP.GE.AND P2, PT, R0, 0x1, PT ;  /* 0x000000010000780c */ /* 0x000fc60003f46270 */
[----:B------:R2:W-:Y:S02]  /*6760*/  STS.U16 [R136+0x1c0], R48 ;  /* 0x0001c03088007388 */ /* 0x0005e40000000400 */
[----:B--2---:R-:W-:Y:S01]  /*6770*/  IADD3 R48, PT, PT, R35, 0x100, RZ ;  /* 0x0000010023307810 */ /* 0x004fe20007ffe0ff */
[CC--:B0-----:R-:W-:Y:S01]  /*6780*/  FMUL.FTZ R136, R153.reuse, R43.reuse ;  /* 0x0000002b99887220 */ /* 0x0c1fe20000410000 */
[----:B------:R-:W-:Y:S02]  /*6790*/  FMUL.FTZ R43, R152, R43 ;  /* 0x0000002b982b7220 */ /* 0x000fe40000410000 */
[----:B------:R-:W-:Y:S02]  /*67a0*/  LEA.HI.SX32 R48, R48, R35, 0x1b ;  /* 0x0000002330307211 */ /* 0x000fe400078fdaff */
[----:B-1----:R-:W-:Y:S02]  /*67b0*/  FFMA.FTZ R43, R153, R135, R43 ;  /* 0x00000087992b7223 */ /* 0x002fe4000001002b */
[----:B------:R-:W-:-:S02]  /*67c0*/  LEA R48, R48, UR21, 0x1 ;  /* 0x0000001530307c11 */ /* 0x000fc4000f8e08ff */
[----:B------:R-:W-:Y:S01]  /*67d0*/  @P2 FADD.FTZ R155, R155, R43 ;  /* 0x0000002b9b9b2221 */ /* 0x000fe20000010000 */
[----:B------:R-:W-:Y:S01]  /*67e0*/  IADD3 R43, PT, PT, R35, 0x120, RZ ;  /* 0x00000120232b7810 */ /* 0x000fe20007ffe0ff */
[----:B------:R-:W-:Y:S01]  /*67f0*/  FFMA.FTZ R136, R152, R135, -R136 ;  /* 0x0000008798887223 */ /* 0x000fe20000010888 */
[----:B------:R3:W-:Y:S03]  /*6800*/  STS.U16 [R48+0x200], R51 ;  /* 0x0002003330007388 */ /* 0x0007e60000000400 */
[----:B------:R-:W-:Y:S01]  /*6810*/  @P2 FADD.FTZ R154, R154, R136 ;  /* 0x000000889a9a2221 */ /* 0x000fe20000010000 */
[CC--:B---3--:R-:W-:Y:S01]  /*6820*/  FMUL.FTZ R48, R152.reuse, R134.reuse ;  /* 0x0000008698307220 */ /* 0x0c8fe20000410000 */
[----:B------:R-:W-:Y:S01]  /*6830*/  FMUL.FTZ R134, R153, R134 ;  /* 0x0000008699867220 */ /* 0x000fe20000410000 */
[----:B------:R-:W-:Y:S02]  /*6840*/  LEA.HI.SX32 R51, R43, R35, 0x1b ;  /* 0x000000232b337211 */ /* 0x000fe400078fdaff */
[----:B------:R-:W0:Y:S01]  /*6850*/  SHFL.UP PT, R43, R155, 0x2, RZ ;  /* 0x044000009b2b7989 */ /* 0x000e2200000e00ff */
[-C--:B----4-:R-:W-:Y:S01]  /*6860*/  @P2 FFMA.FTZ R152, R152, R41.reuse, -R134 ;  /* 0x0000002998982223 */ /* 0x090fe20000010886 */
[----:B------:R-:W-:Y:S01]  /*6870*/  @P2 FFMA.FTZ R153, R153, R41, R48 ;  /* 0x0000002999992223 */ /* 0x000fe20000010030 */
[----:B------:R-:W-:Y:S01]  /*6880*/  LEA R134, R51, UR21, 0x1 ;  /* 0x0000001533867c11 */ /* 0x000fe2000f8e08ff */
[----:B------:R-:W1:Y:S01]  /*6890*/  SHFL.UP PT, R41, R154, 0x2, RZ ;  /* 0x044000009a297989 */ /* 0x000e6200000e00ff */
[----:B------:R-:W-:-:S03]  /*68a0*/  IADD3 R48, PT, PT, R35, 0x140, RZ ;  /* 0x0000014023307810 */ /* 0x000fc60007ffe0ff */
[----:B------:R2:W-:Y:S01]  /*68b0*/  STS.U16 [R134+0x240], R45 ;  /* 0x0002402d86007388 */ /* 0x0005e20000000400 */
[----:B------:R-:W-:-:S03]  /*68c0*/  LEA.HI.SX32 R48, R48, R35, 0x1b ;  /* 0x0000002330307211 */ /* 0x000fc600078fdaff */
[----:B------:R-:W3:Y:S01]  /*68d0*/  SHFL.UP PT, R51, R153, 0x2, RZ ;  /* 0x0440000099337989 */ /* 0x000ee200000e00ff */
[----:B------:R-:W-:Y:S01]  /*68e0*/  LEA R48, R48, UR21, 0x1 ;  /* 0x0000001530307c11 */ /* 0x000fe2000f8e08ff */
[----:B--2---:R-:W-:Y:S02]  /*68f0*/  VIADD R134, R35, 0x160 ;  /* 0x0000016023867836 */ /* 0x004fe40000000000 */
[----:B------:R-:W2:Y:S03]  /*6900*/  SHFL.UP PT, R45, R152, 0x2, RZ ;  /* 0x04400000982d7989 */ /* 0x000ea600000e00ff */
[----:B------:R-:W-:Y:S01]  /*6910*/  LEA.HI.SX32 R134, R134, R35, 0x1b ;  /* 0x0000002386867211 */ /* 0x000fe200078fdaff */
[----:B------:R4:W-:Y:S01]  /*6920*/  STS.U16 [R48+0x280], R47 ;  /* 0x0002802f30007388 */ /* 0x0009e20000000400 */
[----:B------:R-:W-:Y:S02]  /*6930*/  ISETP.GE.AND P2, PT, R0, 0x2, PT ;  /* 0x000000020000780c */ /* 0x000fe40003f46270 */
[----:B------:R-:W-:-:S02]  /*6940*/  LEA R134, R134, UR21, 0x1 ;  /* 0x0000001586867c11 */ /* 0x000fc4000f8e08ff */
[C---:B----4-:R-:W-:Y:S02]  /*6950*/  IADD3 R48, PT, PT, R35.reuse, 0x180, RZ ;  /* 0x0000018023307810 */ /* 0x050fe40007ffe0ff */
[----:B------:R-:W-:Y:S01]  /*6960*/  IADD3 R47, PT, PT, R35, 0x1a0, RZ ;  /* 0x000001a0232f7810 */ /* 0x000fe20007ffe0ff */
[----:B------:R0:W-:Y:S01]  /*6970*/  STS.U16 [R134+0x2c0], R46 ;  /* 0x0002c02e86007388 */ /* 0x0001e20000000400 */
[-C--:B------:R-:W-:Y:S02]  /*6980*/  LEA.HI.SX32 R48, R48, R35.reuse, 0x1b ;  /* 0x0000002330307211 */ /* 0x080fe400078fdaff */
[----:B------:R-:W-:Y:S02]  /*6990*/  LEA.HI.SX32 R47, R47, R35, 0x1b ;  /* 0x000000232f2f7211 */ /* 0x000fe400078fdaff */
[----:B------:R-:W-:Y:S01]  /*69a0*/  LEA R48, R48, UR21, 0x1 ;  /* 0x0000001530307c11 */ /* 0x000fe2000f8e08ff */
[-C--:B0-----:R-:W-:Y:S01]  /*69b0*/  FMUL.FTZ R46, R152, R43.reuse ;  /* 0x0000002b982e7220 */ /* 0x081fe20000410000 */
[----:B------:R-:W-:Y:S01]  /*69c0*/  FMUL.FTZ R43, R153, R43 ;  /* 0x0000002b992b7220 */ /* 0x000fe20000410000 */
[----:B------:R-:W-:-:S02]  /*69d0*/  LEA R47, R47, UR21, 0x1 ;  /* 0x000000152f2f7c11 */ /* 0x000fc4000f8e08ff */
[-C--:B-1----:R-:W-:Y:S01]  /*69e0*/  FFMA.FTZ R46, R153, R41.reuse, R46 ;  /* 0x00000029992e7223 */ /* 0x082fe2000001002e */
[----:B------:R-:W-:Y:S01]  /*69f0*/  FFMA.FTZ R43, R152, R41, -R43 ;  /* 0x00000029982b7223 */ /* 0x000fe2000001082b */
[----:B------:R-:W-:Y:S02]  /*6a00*/  STS.U16 [R48+0x300], R118 ;  /* 0x0003007630007388 */ /* 0x000fe40000000400 */
[----:B------:R-:W-:Y:S02]  /*6a10*/  @P2 FADD.FTZ R155, R155, R46 ;  /* 0x0000002e9b9b2221 */ /* 0x000fe40000010000 */
[----:B------:R3:W-:Y:S01]  /*6a20*/  STS.U16 [R47+0x340], R49 ;  /* 0x000340312f007388 */ /* 0x0007e20000000400 */
[----:B------:R-:W-:-:S03]  /*6a30*/  @P2 FADD.FTZ R154, R154, R43 ;  /* 0x0000002b9a9a2221 */ /* 0x000fc60000010000 */
[----:B------:R-:W0:Y:S01]  /*6a40*/  SHFL.UP PT, R46, R155, 0x4, RZ ;  /* 0x048000009b2e7989 */ /* 0x000e2200000e00ff */
[CC--:B---3--:R-:W-:Y:S01]  /*6a50*/  FMUL.FTZ R47, R153.reuse, R51.reuse ;  /* 0x00000033992f7220 */ /* 0x0c8fe20000410000 */
[C---:B------:R-:W-:Y:S02]  /*6a60*/  FMUL.FTZ R51, R152.reuse, R51 ;  /* 0x0000003398337220 */ /* 0x040fe40000410000 */
[----:B------:R-:W1:Y:S02]  /*6a70*/  SHFL.UP PT, R43, R154, 0x4, RZ ;  /* 0x048000009a2b7989 */ /* 0x000e6400000e00ff */
[-C--:B--2---:R-:W-:Y:S01]  /*6a80*/  @P2 FFMA.FTZ R153, R153, R45.reuse, R51 ;  /* 0x0000002d99992223 */ /* 0x084fe20000010033 */
[----:B------:R-:W-:-:S04]  /*6a90*/  @P2 FFMA.FTZ R152, R152, R45, -R47 ;  /* 0x0000002d98982223 */ /* 0x000fc8000001082f */
[----:B------:R-:W2:Y:S04]  /*6aa0*/  SHFL.UP PT, R41, R153, 0x4, RZ ;  /* 0x0480000099297989 */ /* 0x000ea800000e00ff */
[----:B------:R-:W3:Y:S01]  /*6ab0*/  SHFL.UP PT, R45, R152, 0x4, RZ ;  /* 0x04800000982d7989 */ /* 0x000ee200000e00ff */
[----:B------:R-:W-:Y:S02]  /*6ac0*/  ISETP.GE.AND P2, PT, R0, 0x4, PT ;  /* 0x000000040000780c */ /* 0x000fe40003f46270 */
[C---:B------:R-:W-:Y:S01]  /*6ad0*/  IADD3 R47, PT, PT, R35.reuse, 0x1c0, RZ ;  /* 0x000001c0232f7810 */ /* 0x040fe20007ffe0ff */
[-C--:B0-----:R-:W-:Y:S01]  /*6ae0*/  FMUL.FTZ R136, R152, R46.reuse ;  /* 0x0000002e98887220 */ /* 0x081fe20000410000 */
[----:B------:R-:W-:Y:S02]  /*6af0*/  IADD3 R48, PT, PT, R35, 0x1e0, RZ ;  /* 0x000001e023307810 */ /* 0x000fe40007ffe0ff */
[----:B------:R-:W-:Y:S01]  /*6b00*/  LEA.HI.SX32 R47, R47, R35, 0x1b ;  /* 0x000000232f2f7211 */ /* 0x000fe200078fdaff */
[----:B------:R-:W-:Y:S01]  /*6b10*/  FMUL.FTZ R135, R153, R46 ;  /* 0x0000002e99877220 */ /* 0x000fe20000410000 */
[----:B------:R-:W-:-:S02]  /*6b20*/  IADD3 R49, PT, PT, R35, 0x200, RZ ;  /* 0x0000020023317810 */ /* 0x000fc40007ffe0ff */
[----:B------:R-:W-:Y:S01]  /*6b30*/  LEA.HI.SX32 R48, R48, R35, 0x1b ;  /* 0x0000002330307211 */ /* 0x000fe200078fdaff */
[-C--:B-1----:R-:W-:Y:S01]  /*6b40*/  FFMA.FTZ R136, R153, R43.reuse, R136 ;  /* 0x0000002b99887223 */ /* 0x082fe20000010088 */
[----:B------:R-:W-:Y:S01]  /*6b50*/  LEA R47, R47, UR21, 0x1 ;  /* 0x000000152f2f7c11 */ /* 0x000fe2000f8e08ff */
[----:B------:R-:W-:Y:S01]  /*6b60*/  FFMA.FTZ R135, R152, R43, -R135 ;  /* 0x0000002b98877223 */ /* 0x000fe20000010887 */
[----:B------:R-:W-:Y:S01]  /*6b70*/  LEA.HI.SX32 R49, R49, R35, 0x1b ;  /* 0x0000002331317211 */ /* 0x000fe200078fdaff */
[----:B------:R-:W-:Y:S01]  /*6b80*/  @P2 FADD.FTZ R155, R155, R136 ;  /* 0x000000889b9b2221 */ /* 0x000fe20000010000 */
[----:B------:R-:W-:Y:S01]  /*6b90*/  LEA R48, R48, UR21, 0x1 ;  /* 0x0000001530307c11 */ /* 0x000fe2000f8e08ff */
[-C--:B--2---:R-:W-:Y:S01]  /*6ba0*/  FMUL.FTZ R134, R152, R41.reuse ;  /* 0x0000002998867220 */ /* 0x084fe20000410000 */
[----:B------:R-:W-:Y:S01]  /*6bb0*/  LEA R49, R49, UR21, 0x1 ;  /* 0x0000001531317c11 */ /* 0x000fe2000f8e08ff */
[----:B------:R0:W-:Y:S01]  /*6bc0*/  STS.U16 [R47+0x380], R128 ;  /* 0x000380802f007388 */ /* 0x0001e20000000400 */
[C---:B------:R-:W-:Y:S01]  /*6bd0*/  FMUL.FTZ R46, R153.reuse, R41 ;  /* 0x00000029992e7220 */ /* 0x040fe20000410000 */
[----:B---3--:R-:W-:Y:S01]  /*6be0*/  @P2 FFMA.FTZ R153, R153, R45, R134 ;  /* 0x0000002d99992223 */ /* 0x008fe20000010086 */
[----:B------:R-:W-:Y:S01]  /*6bf0*/  @P2 FADD.FTZ R154, R154, R135 ;  /* 0x000000879a9a2221 */ /* 0x000fe20000010000 */
[----:B------:R-:W-:Y:S01]  /*6c00*/  STS.U16 [R48+0x3c0], R129 ;  /* 0x0003c08130007388 */ /* 0x000fe20000000400 */
[----:B------:R-:W-:-:S03]  /*6c10*/  IADD3 R51, PT, PT, R35, 0x220, RZ ;  /* 0x0000022023337810 */ /* 0x000fc60007ffe0ff */
[----:B------:R-:W1:Y:S01]  /*6c20*/  SHFL.UP PT, R48, R155, 0x8, RZ ;  /* 0x050000009b307989 */ /* 0x000e6200000e00ff */
[----:B------:R-:W-:Y:S02]  /*6c30*/  VIADD R118, R35, 0x240 ;  /* 0x0000024023767836 */ /* 0x000fe40000000000 */
[----:B------:R-:W-:Y:S01]  /*6c40*/  @P2 FFMA.FTZ R152, R152, R45, -R46 ;  /* 0x0000002d98982223 */ /* 0x000fe2000001082e */
[----:B------:R2:W-:Y:S01]  /*6c50*/  STS.U16 [R49+0x400], R126 ;  /* 0x0004007e31007388 */ /* 0x0005e20000000400 */
[----:B------:R-:W-:-:S03]  /*6c60*/  LEA.HI.SX32 R51, R51, R35, 0x1b ;  /* 0x0000002333337211 */ /* 0x000fc600078fdaff */
[----:B------:R-:W-:Y:S04]  /*6c70*/  SHFL.UP PT, R126, R154, 0x8, RZ ;  /* 0x050000009a7e7989 */ /* 0x000fe800000e00ff */
[----:B------:R-:W3:Y:S01]  /*6c80*/  SHFL.UP PT, R128, R153, 0x8, RZ ;  /* 0x0500000099807989 */ /* 0x000ee200000e00ff */
[----:B------:R-:W-:-:S03]  /*6c90*/  LEA.HI.SX32 R118, R118, R35, 0x1b ;  /* 0x0000002376767211 */ /* 0x000fc600078fdaff */
[----:B------:R-:W4:Y:S01]  /*6ca0*/  SHFL.UP PT, R135, R152, 0x8, RZ ;  /* 0x0500000098877989 */ /* 0x000f2200000e00ff */
[----:B------:R-:W-:Y:S02]  /*6cb0*/  LEA R51, R51, UR21, 0x1 ;  /* 0x0000001533337c11 */ /* 0x000fe4000f8e08ff */
[----:B------:R-:W-:-:S03]  /*6cc0*/  LEA R118, R118, UR21, 0x1 ;  /* 0x0000001576767c11 */ /* 0x000fc6000f8e08ff */
[----:B------:R5:W-:Y:S01]  /*6cd0*/  STS.U16 [R51+0x440], R127 ;  /* 0x0004407f33007388 */ /* 0x000be20000000400 */
[----:B0-----:R-:W-:-:S03]  /*6ce0*/  IADD3 R47, PT, PT, R35, 0x260, RZ ;  /* 0x00000260232f7810 */ /* 0x001fc60007ffe0ff */
[----:B------:R0:W-:Y:S01]  /*6cf0*/  STS.U16 [R118+0x480], R130 ;  /* 0x0004808276007388 */ /* 0x0001e20000000400 */
[C---:B--2---:R-:W-:Y:S02]  /*6d00*/  IADD3 R49, PT, PT, R35.reuse, 0x280, RZ ;  /* 0x0000028023317810 */ /* 0x044fe40007ffe0ff */
[C---:B------:R-:W-:Y:S02]  /*6d10*/  IADD3 R129, PT, PT, R35.reuse, 0x300, RZ ;  /* 0x0000030023817810 */ /* 0x040fe40007ffe0ff */
[C---:B------:R-:W-:Y:S02]  /*6d20*/  IADD3 R134, PT, PT, R35.reuse, 0x340, RZ ;  /* 0x0000034023867810 */ /* 0x040fe40007ffe0ff */
[C---:B-----5:R-:W-:Y:S02]  /*6d30*/  IADD3 R51, PT, PT, R35.reuse, 0x2a0, RZ ;  /* 0x000002a023337810 */ /* 0x060fe40007ffe0ff */
[C---:B------:R-:W-:Y:S01]  /*6d40*/  IADD3 R127, PT, PT, R35.reuse, 0x2e0, RZ ;  /* 0x000002e0237f7810 */ /* 0x040fe20007ffe0ff */
[C---:B0-----:R-:W-:Y:S01]  /*6d50*/  VIADD R130, R35.reuse, 0x320 ;  /* 0x0000032023827836 */ /* 0x041fe20000000000 */
[----:B------:R-:W-:-:S02]  /*6d60*/  IADD3 R118, PT, PT, R35, 0x2c0, RZ ;  /* 0x000002c023767810 */ /* 0x000fc40007ffe0ff */
[C---:B------:R-:W-:Y:S02]  /*6d70*/  IADD3 R41, PT, PT, R35.reuse, 0x360, RZ ;  /* 0x0000036023297810 */ /* 0x040fe40007ffe0ff */
[C---:B------:R-:W-:Y:S02]  /*6d80*/  IADD3 R43, PT, PT, R35.reuse, 0x380, RZ ;  /* 0x00000380232b7810 */ /* 0x040fe40007ffe0ff */
[C---:B------:R-:W-:Y:S02]  /*6d90*/  IADD3 R45, PT, PT, R35.reuse, 0x3a0, RZ ;  /* 0x000003a0232d7810 */ /* 0x040fe40007ffe0ff */
[C---:B------:R-:W-:Y:S02]  /*6da0*/  IADD3 R46, PT, PT, R35.reuse, 0x3c0, RZ ;  /* 0x000003c0232e7810 */ /* 0x040fe40007ffe0ff */
[----:B------:R-:W-:Y:S02]  /*6db0*/  IADD3 R136, PT, PT, R35, 0x3e0, RZ ;  /* 0x000003e023887810 */ /* 0x000fe40007ffe0ff */
[----:B------:R-:W-:-:S02]  /*6dc0*/  ISETP.GE.AND P2, PT, R0, 0x8, PT ;  /* 0x000000080000780c */ /* 0x000fc40003f46270 */
        /* <DEDUP_REMOVED lines=72> */
[----:B------:R-:W-:Y:S01]  /*7250*/  LEA.HI.SX32 R50, R41, R41, 0x1b ;  /* 0x0000002929327211 */ /* 0x000fe200078fdaff */
[----:B------:R-:W-:Y:S01]  /*7260*/  IMAD.MOV.U32 R40, RZ, RZ, 0x3f800000 ;  /* 0x3f800000ff287424 */ /* 0x000fe200078e00ff */
[----:B------:R-:W-:Y:S01]  /*7270*/  CS2R R42, SRZ ;  /* 0x00000000002a7805 */ /* 0x000fe2000001ff00 */
        /* <DEDUP_REMOVED lines=63> */
[----:B------:R-:W-:-:S03]  /*7670*/  SHF.L.U32 R118, R118, 0x10, RZ ;  /* 0x0000001076767819 */ /* 0x000fc600000006ff */
[----:B------:R-:W-:Y:S01]  /*7680*/  SHFL.UP PT, R154, R154, 0x1, RZ ;  /* 0x042000009a9a7989 */ /* 0x000fe200000e00ff */
[----:B------:R-:W-:-:S03]  /*7690*/  SHF.L.U32 R119, R119, 0x10, RZ ;  /* 0x0000001077777819 */ /* 0x000fc600000006ff */
[----:B------:R-:W-:Y:S01]  /*76a0*/  SHFL.UP PT, R155, R155, 0x1, RZ ;  /* 0x042000009b9b7989 */ /* 0x000fe200000e00ff */
[----:B------:R-:W-:Y:S01]  /*76b0*/  IMAD.U32 R120, R120, 0x10000, RZ ;  /* 0x0001000078787824 */ /* 0x000fe200078e00ff */
[----:B------:R-:W-:Y:S01]  /*76c0*/  SHF.L.U32 R121, R121, 0x10, RZ ;  /* 0x0000001079797819 */ /* 0x000fe200000006ff */
[----:B------:R-:W-:Y:S01]  /*76d0*/  IMAD.U32 R127, R127, 0x10000, RZ ;  /* 0x000100007f7f7824 */ /* 0x000fe200078e00ff */
[----:B------:R-:W-:Y:S01]  /*76e0*/  SHF.L.U32 R122, R122, 0x10, RZ ;  /* 0x000000107a7a7819 */ /* 0x000fe200000006ff */
[----:B------:R-:W-:Y:S01]  /*76f0*/  IMAD.U32 R134, R134, 0x10000, RZ ;  /* 0x0001000086867824 */ /* 0x000fe200078e00ff */
[----:B------:R-:W-:Y:S01]  /*7700*/  SHF.L.U32 R123, R123, 0x10, RZ ;  /* 0x000000107b7b7819 */ /* 0x000fe200000006ff */
[----:B------:R-:W-:Y:S01]  /*7710*/  IMAD.U32 R141, R141, 0x10000, RZ ;  /* 0x000100008d8d7824 */ /* 0x000fe200078e00ff */
[----:B------:R-:W-:Y:S01]  /*7720*/  SHF.L.U32 R124, R124, 0x10, RZ ;  /* 0x000000107c7c7819 */ /* 0x000fe200000006ff */
[----:B------:R-:W-:Y:S01]  /*7730*/  IMAD.U32 R148, R148, 0x10000, RZ ;  /* 0x0001000094947824 */ /* 0x000fe200078e00ff */
[----:B------:R-:W-:-:S02]  /*7740*/  SHF.L.U32 R125, R125, 0x10, RZ ;  /* 0x000000107d7d7819 */ /* 0x000fc400000006ff */
[----:B------:R-:W-:Y:S02]  /*7750*/  SHF.L.U32 R126, R126, 0x10, RZ ;  /* 0x000000107e7e7819 */ /* 0x000fe400000006ff */
[----:B------:R-:W-:Y:S02]  /*7760*/  SHF.L.U32 R128, R128, 0x10, RZ ;  /* 0x0000001080807819 */ /* 0x000fe400000006ff */
[----:B------:R-:W-:Y:S02]  /*7770*/  SHF.L.U32 R129, R129, 0x10, RZ ;  /* 0x0000001081817819 */ /* 0x000fe400000006ff */
[----:B------:R-:W-:Y:S02]  /*7780*/  SHF.L.U32 R130, R130, 0x10, RZ ;  /* 0x0000001082827819 */ /* 0x000fe400000006ff */
[----:B------:R-:W-:Y:S02]  /*7790*/  SHF.L.U32 R131, R131, 0x10, RZ ;  /* 0x0000001083837819 */ /* 0x000fe400000006ff */
[----:B--2---:R-:W-:-:S02]  /*77a0*/  R2UR UR42, R49 ;  /* 0x00000000312a72ca */ /* 0x004fc400000e0000 */
[----:B------:R-:W-:Y:S02]  /*77b0*/  R2UR UR25, R48 ;  /* 0x00000000301972ca */ /* 0x000fe400000e0000 */
        /* <DEDUP_REMOVED lines=55> */
[----:B------:R-:W-:Y:S01]  /*7b30*/  SHF.L.U32 R149, R149, 0x10, RZ ;  /* 0x0000001095957819 */ /* 0x000fe200000006ff */
[----:B------:R-:W-:Y:S06]  /*7b40*/  @!P2 BRA `(.L_x_157) ;  /* 0x000000000050a947 */ /* 0x000fec0003800000 */
[C---:B------:R-:W-:Y:S01]  /*7b50*/  FMUL.FTZ R44, R153.reuse, R114 ;  /* 0x00000072992c7220 */ /* 0x040fe20000410000 */
[----:B------:R-:W-:Y:S01]  /*7b60*/  FMUL.FTZ R48, R153, R115 ;  /* 0x0000007399307220 */ /* 0x000fe20000410000 */
[----:B------:R-:W-:Y:S02]  /*7b70*/  ISETP.NE.AND P2, PT, R0, RZ, PT ;  /* 0x000000ff0000720c */ /* 0x000fe40003f45270 */
        /* <DEDUP_REMOVED lines=9> */
[----:B------:R-:W-:Y:S02]  /*7c10*/  MOV R45, R41 ;  /* 0x00000029002d7202 */ /* 0x000fe40000000f00 */
[----:B------:R-:W-:Y:S01]  /*7c20*/  FADD.FTZ R154, R154, R44 ;  /* 0x0000002c9a9a7221 */ /* 0x000fe20000010000 */
[----:B------:R-:W-:Y:S02]  /*7c30*/  MOV R44, R40 ;  /* 0x00000028002c7202 */ /* 0x000fe40000000f00 */
[----:B------:R-:W-:Y:S02]  /*7c40*/  FSEL R152, R116, R48, !P2 ;  /* 0x0000003074987208 */ /* 0x000fe40005000000 */
[----:B------:R-:W-:Y:S02]  /*7c50*/  FSEL R153, R115, R153, !P2 ;  /* 0x0000009973997208 */ /* 0x000fe40005000000 */
[----:B------:R-:W-:-:S02]  /*7c60*/  FSEL R154, R114, R154, !P2 ;  /* 0x0000009a729a7208 */ /* 0x000fc40005000000 */
[----:B------:R-:W-:Y:S01]  /*7c70*/  FSEL R155, R117, R155, !P2 ;  /* 0x0000009b759b7208 */ /* 0x000fe20005000000 */
[----:B------:R-:W-:Y:S06]  /*7c80*/  BRA `(.L_x_158) ;  /* 0x0000000000407947 */ /* 0x000fec0003800000 */
.L_x_157:
        /* <DEDUP_REMOVED lines=11> */
[----:B------:R-:W-:Y:S01]  /*7d40*/  @!P2 MOV R152, R40 ;  /* 0x000000280098a202 */ /* 0x000fe20000000f00 */
[----:B------:R-:W-:Y:S01]  /*7d50*/  @!P2 IMAD.MOV.U32 R154, RZ, RZ, R42 ;  /* 0x000000ffff9aa224 */ /* 0x000fe200078e002a */
[----:B------:R-:W-:Y:S01]  /*7d60*/  @!P2 MOV R153, R41 ;  /* 0x000000290099a202 */ /* 0x000fe20000000f00 */
[----:B------:R-:W-:Y:S01]  /*7d70*/  FADD.FTZ R47, R47, R162 ;  /* 0x000000a22f2f7221 */ /* 0x000fe20000010000 */
[----:B------:R-:W-:-:S07]  /*7d80*/  @!P2 MOV R155, R43 ;  /* 0x0000002b009ba202 */ /* 0x000fce0000000f00 */
.L_x_158:
[----:B------:R-:W-:Y:S05]  /*7d90*/  BSYNC.RECONVERGENT B0 ;  /* 0x0000000000007941 */ /* 0x000fea0003800200 */
.L_x_156:
        /* <DEDUP_REMOVED lines=118> */
.L_x_160:
[----:B------:R-:W-:Y:S05]  /*8500*/  BSYNC.RECONVERGENT B0 ;  /* 0x0000000000007941 */ /* 0x000fea0003800200 */
.L_x_159:
        /* <DEDUP_REMOVED lines=116> */
.L_x_155:
[----:B------:R0:W2:Y:S01]  /*8c50*/  LDL.LU R66, [R1+0x54] ;  /* 0x0000540001427983 */ /* 0x0000a20000300800 */
[----:B------:R-:W1:Y:S01]  /*8c60*/  S2R R13, SR_TID.X ;  /* 0x00000000000d7919 */ /* 0x000e620000002100 */
[----:B------:R-:W-:Y:S02]  /*8c70*/  F2FP.BF16.F32.PACK_AB R0, R21, R20 ;  /* 0x000000141500723e */ /* 0x000fe400000010ff */
[----:B------:R-:W-:Y:S01]  /*8c80*/  F2FP.BF16.F32.PACK_AB R3, R23, R22 ;  /* 0x000000161703723e */ /* 0x000fe200000010ff */
[----:B------:R-:W3:Y:S01]  /*8c90*/  LDL.LU R95, [R1+0x10] ;  /* 0x00001000015f7983 */ /* 0x000ee20000300800 */
[----:B------:R-:W-:Y:S01]  /*8ca0*/  USHF.L.U32 UR8, UR6, 0xb, URZ ;  /* 0x0000000b06087899 */ /* 0x000fe200080006ff */
[----:B------:R-:W4:Y:S08]  /*8cb0*/  S2UR UR26, SR_CTAID.X ;  /* 0x00000000001a79c3 */ /* 0x000f300000002500 */
[----:B------:R-:W5:Y:S01]  /*8cc0*/  S2UR UR27, SR_CTAID.Y ;  /* 0x00000000001b79c3 */ /* 0x000f620000002600 */
[----:B------:R-:W2:Y:S01]  /*8cd0*/  LDL.LU R94, [R1+0xc] ;  /* 0x00000c00015e7983 */ /* 0x000ea20000300800 */
[----:B------:R-:W-:Y:S01]  /*8ce0*/  UMOV UR9, URZ ;  /* 0x000000ff00097c82 */ /* 0x000fe20008000000 */
[----:B------:R-:W0:Y:S02]  /*8cf0*/  LDCU.64 UR28, c[0x0][0x478] ;  /* 0x00008f00ff1c77ac */ /* 0x000e240008000a00 */
[----:B------:R-:W2:Y:S04]  /*8d00*/  LDL.LU R93, [R1+0x8] ;  /* 0x00000800015d7983 */ /* 0x000ea80000300800 */
[----:B------:R-:W2:Y:S04]  /*8d10*/  LDL.LU R92, [R1+0x4] ;  /* 0x00000400015c7983 */ /* 0x000ea80000300800 */
[----:B------:R-:W2:Y:S04]  /*8d20*/  LDL.LU R91, [R1] ;  /* 0x00000000015b7983 */ /* 0x000ea80000300800 */
[----:B------:R-:W2:Y:S04]  /*8d30*/  LDL.LU R90, [R1+0x50] ;  /* 0x00005000015a7983 */ /* 0x000ea80000300800 */
        /* <DEDUP_REMOVED lines=14> */
[----:B------:R-:W2:Y:S01]  /*8e20*/  LDL.LU R70, [R1+0x14] ;  /* 0x0000140001467983 */ /* 0x000ea20000300800 */
[C---:B------:R-:W-:Y:S01]  /*8e30*/  PRMT R4, R0.reuse, 0x7610, R4 ;  /* 0x0000761000047816 */ /* 0x040fe20000000004 */
[----:B------:R-:W-:Y:S01]  /*8e40*/  UIADD3 UR7, UPT, UPT, -UR8, UR15, URZ ;  /* 0x0000000f08077290 */ /* 0x000fe2000fffe1ff */
[----:B------:R-:W-:Y:S01]  /*8e50*/  PRMT R5, R0, 0x7632, R5 ;  /* 0x0000763200057816 */ /* 0x000fe20000000005 */
[----:B------:R-:W-:Y:S01]  /*8e60*/  BAR.SYNC.DEFER_BLOCKING 0x0 ;  /* 0x0000000000007b1d */ /* 0x000fe20000010000 */
[----:B------:R-:W-:-:S02]  /*8e70*/  F2FP.BF16.F32.PACK_AB R0, R25, R24 ;  /* 0x000000181900723e */ /* 0x000fc400000010ff */
[C---:B------:R-:W-:Y:S02]  /*8e80*/  PRMT R6, R3.reuse, 0x7610, R6 ;  /* 0x0000761003067816 */ /* 0x040fe40000000006 */
[----:B------:R-:W-:Y:S01]  /*8e90*/  PRMT R7, R3, 0x7632, R7 ;  /* 0x0000763203077816 */ /* 0x000fe20000000007 */
[----:B------:R-:W4:Y:S01]  /*8ea0*/  LDCU.128 UR12, c[0x0][0x420] ;  /* 0x00008400ff0c77ac */ /* 0x000f220008000c00 */
[----:B------:R-:W-:Y:S02]  /*8eb0*/  F2FP.BF16.F32.PACK_AB R3, R27, R26 ;  /* 0x0000001a1b03723e */ /* 0x000fe400000010ff */
[C---:B------:R-:W-:Y:S02]  /*8ec0*/  PRMT R8, R0.reuse, 0x7610, R8 ;  /* 0x0000761000087816 */ /* 0x040fe40000000008 */
[----:B------:R-:W-:Y:S02]  /*8ed0*/  PRMT R9, R0, 0x7632, R9 ;  /* 0x0000763200097816 */ /* 0x000fe40000000009 */
[----:B------:R-:W-:-:S02]  /*8ee0*/  F2FP.BF16.F32.PACK_AB R0, R29, R28 ;  /* 0x0000001c1d00723e */ /* 0x000fc400000010ff */
[----:B------:R-:W-:Y:S02]  /*8ef0*/  PRMT R82, R3, 0x7610, R82 ;  /* 0x0000761003527816 */ /* 0x000fe40000000052 */
[----:B------:R-:W-:Y:S02]  /*8f00*/  PRMT R80, R0, 0x7610, R80 ;  /* 0x0000761000507816 */ /* 0x000fe40000000050 */
[----:B-1----:R-:W-:Y:S02]  /*8f10*/  ISETP.NE.AND P0, PT, R13, RZ, PT ;  /* 0x000000ff0d00720c */ /* 0x002fe40003f05270 */
[----:B------:R-:W-:Y:S02]  /*8f20*/  MOV R10, UR7 ;  /* 0x00000007000a7c02 */ /* 0x000fe40008000f00 */
[----:B------:R-:W-:Y:S01]  /*8f30*/  PRMT R42, RZ, 0x7610, R42 ;  /* 0x00007610ff2a7816 */ /* 0x000fe2000000002a */
[----:B----4-:R-:W-:Y:S01]  /*8f40*/  UIMAD.WIDE.U32 UR24, UR26, UR12, UR8 ;  /* 0x0000000c1a1872a5 */ /* 0x010fe2000f8e0008 */
[----:B------:R-:W-:-:S03]  /*8f50*/  PRMT R44, RZ, 0x7610, R44 ;  /* 0x00007610ff2c7816 */ /* 0x000fc6000000002c */
[----:B------:R-:W-:-:S04]  /*8f60*/  UIMAD UR25, UR26, UR13, UR25 ;  /* 0x0000000d1a1972a4 */ /* 0x000fc8000f8e0219 */
[----:B-----5:R-:W-:-:S04]  /*8f70*/  UIMAD.WIDE.U32 UR24, UR27, UR14, UR24 ;  /* 0x0000000e1b1872a5 */ /* 0x020fc8000f8e0018 */
[----:B------:R-:W-:Y:S01]  /*8f80*/  UIMAD UR25, UR27, UR15, UR25 ;  /* 0x0000000f1b1972a4 */ /* 0x000fe2000f8e0219 */
[----:B------:R-:W1:Y:S01]  /*8f90*/  LDCU.128 UR12, c[0x0][0x410] ;  /* 0x00008200ff0c77ac */ /* 0x000e620008000c00 */
[----:B------:R-:W-:Y:S01]  /*8fa0*/  PRMT R46, RZ, 0x7610, R46 ;  /* 0x00007610ff2e7816 */ /* 0x000fe2000000002e */
[----:B---3--:R3:W-:Y:S02]  /*8fb0*/  STS.U16 [R95], R4 ;  /* 0x000000045f007388 */ /* 0x0087e40000000400 */
[----:B---3--:R-:W-:Y:S02]  /*8fc0*/  PRMT R4, R3, 0x7632, R4 ;  /* 0x0000763203047816 */ /* 0x008fe40000000004 */
[----:B--2---:R2:W-:Y:S01]  /*8fd0*/  STS.U16 [R94+0x2], R5 ;  /* 0x000002055e007388 */ /* 0x0045e20000000400 */
[----:B------:R-:W-:-:S03]  /*8fe0*/  F2FP.BF16.F32.PACK_AB R3, R31, R30 ;  /* 0x0000001e1f03723e */ /* 0x000fc600000010ff */
[----:B------:R3:W-:Y:S01]  /*8ff0*/  STS.U16 [R93+0x4], R6 ;  /* 0x000004065d007388 */ /* 0x0007e20000000400 */
[----:B------:R-:W-:-:S03]  /*9000*/  PRMT R79, R3, 0x7610, R79 ;  /* 0x00007610034f7816 */ /* 0x000fc6000000004f */
[----:B------:R-:W-:Y:S01]  /*9010*/  STS.U16 [R92+0x6], R7 ;  /* 0x000006075c007388 */ /* 0x000fe20000000400 */
[----:B--2---:R-:W-:-:S03]  /*9020*/  PRMT R5, R0, 0x7632, R5 ;  /* 0x0000763200057816 */ /* 0x004fc60000000005 */
[----:B------:R2:W-:Y:S01]  /*9030*/  STS.U16 [R91+0x8], R8 ;  /* 0x000008085b007388 */ /* 0x0005e20000000400 */
[----:B------:R-:W-:Y:S02]  /*9040*/  F2FP.BF16.F32.PACK_AB R0, R33, R32 ;  /* 0x000000202100723e */ /* 0x000fe400000010ff */
[----:B---3--:R-:W-:Y:S01]  /*9050*/  PRMT R6, R3, 0x7632, R6 ;  /* 0x0000763203067816 */ /* 0x008fe20000000006 */
[----:B------:R-:W-:Y:S01]  /*9060*/  STS.U16 [R165+0xa], R9 ;  /* 0x00000a09a5007388 */ /* 0x000fe20000000400 */
[----:B------:R-:W-:-:S03]  /*9070*/  F2FP.BF16.F32.PACK_AB R3, R19, R34 ;  /* 0x000000221303723e */ /* 0x000fc600000010ff */
[----:B------:R-:W-:Y:S01]  /*9080*/  STS.U16 [R164+0xc], R82 ;  /* 0x00000c52a4007388 */ /* 0x000fe20000000400 */
[----:B--2---:R-:W-:-:S03]  /*9090*/  PRMT R8, R0, 0x7632, R8 ;  /* 0x0000763200087816 */ /* 0x004fc60000000008 */
[----:B------:R2:W-:Y:S04]  /*90a0*/  STS.U16 [R163+0xe], R4 ;  /* 0x00000e04a3007388 */ /* 0x0005e80000000400 */
[----:B------:R-:W-:Y:S04]  /*90b0*/  STS.U16 [R160+0x10], R80 ;  /* 0x00001050a0007388 */ /* 0x000fe80000000400 */
[----:B------:R-:W-:Y:S01]  /*90c0*/  STS.U16 [R159+0x12], R5 ;  /* 0x000012059f007388 */ /* 0x000fe20000000400 */
[----:B--2---:R-:W-:-:S03]  /*90d0*/  PRMT R4, R3, 0x7632, R4 ;  /* 0x0000763203047816 */ /* 0x004fc60000000004 */
[----:B------:R-:W-:Y:S04]  /*90e0*/  STS.U16 [R158+0x14], R79 ;  /* 0x0000144f9e007388 */ /* 0x000fe80000000400 */
[----:B------:R-:W-:Y:S04]  /*90f0*/  STS.U16 [R157+0x16], R6 ;  /* 0x000016069d007388 */ /* 0x000fe80000000400 */
[----:B------:R2:W-:Y:S04]  /*9100*/  STS.U16 [R156+0x18], R0 ;  /* 0x000018009c007388 */ /* 0x0005e80000000400 */
[----:B------:R-:W-:Y:S04]  /*9110*/  STS.U16 [R151+0x1a], R8 ;  /* 0x00001a0897007388 */ /* 0x000fe80000000400 */
[----:B------:R-:W-:Y:S01]  /*9120*/  STS.U16 [R150+0x1c], R3 ;  /* 0x00001c0396007388 */ /* 0x000fe20000000400 */
[----:B--2---:R-:W-:-:S03]  /*9130*/  LOP3.LUT R0, R65, 0x3e00, RZ, 0xc0, !PT ;  /* 0x00003e0041007812 */ /* 0x004fc600078ec0ff */
[----:B------:R0:W-:Y:S01]  /*9140*/  STS.U16 [R2+0x1e], R4 ;  /* 0x00001e0402007388 */ /* 0x0001e20000000400 */
[----:B------:R-:W-:-:S03]  /*9150*/  NOP ;  /* 0x0000000000007918 */ /* 0x000fc60000000000 */
[----:B------:R-:W-:Y:S01]  /*9160*/  LDS.U16 R7, [R90] ;  /* 0x000000005a077984 */ /* 0x000fe20000000400 */
[----:B------:R-:W-:-:S03]  /*9170*/  LOP3.LUT R0, R0, 0x1f, R13, 0xf8, !PT ;  /* 0x0000001f00007812 */ /* 0x000fc600078ef80d */
[----:B------:R-:W-:Y:S01]  /*9180*/  LDS.U16 R35, [R89+0x40] ;  /* 0x0000400059237984 */ /* 0x000fe20000000400 */
[C---:B------:R-:W-:Y:S02]  /*9190*/  IADD3 R5, P1, PT, R0.reuse, UR24, RZ ;  /* 0x0000001800057c10 */ /* 0x040fe4000ff3e0ff */
[C---:B------:R-:W-:Y:S01]  /*91a0*/  LOP3.LUT R11, R0.reuse, 0x20, RZ, 0xfc, !PT ;  /* 0x00000020000b7812 */ /* 0x040fe200078efcff */
[----:B------:R-:W-:Y:S01]  /*91b0*/  LDS.U16 R37, [R88+0x80] ;  /* 0x0000800058257984 */ /* 0x000fe20000000400 */
[----:B------:R-:W-:Y:S01]  /*91c0*/  IADD3.X R12, PT, PT, RZ, UR25, RZ, P1, !PT ;  /* 0x00000019ff0c7c10 */ /* 0x000fe20008ffe4ff */
[----:B-1----:R-:W-:Y:S01]  /*91d0*/  UIMAD.WIDE.U32 UR24, UR26, UR12, UR8 ;  /* 0x0000000c1a1872a5 */ /* 0x002fe2000f8e0008 */
[C---:B0-----:R-:W-:Y:S01]  /*91e0*/  LEA R4, P5, R5.reuse, UR28, 0x1 ;  /* 0x0000001c05047c11 */ /* 0x041fe2000f8a08ff */
[----:B------:R-:W-:Y:S01]  /*91f0*/  LDS.U16 R39, [R87+0xc0] ;  /* 0x0000c00057277984 */ /* 0x000fe20000000400 */
[C---:B------:R-:W-:Y:S01]  /*9200*/  LOP3.LUT R3, R0.reuse, 0x40, RZ, 0xfc, !PT ;  /* 0x0000004000037812 */ /* 0x040fe200078efcff */
[----:B------:R-:W-:Y:S01]  /*9210*/  UIMAD UR13, UR26, UR13, UR25 ;  /* 0x0000000d1a0d72a4 */ /* 0x000fe2000f8e0219 */
[C---:B------:R-:W-:Y:S01]  /*9220*/  LOP3.LUT R8, R0.reuse, 0x60, RZ, 0xfc, !PT ;  /* 0x0000006000087812 */ /* 0x040fe200078efcff */
[----:B------:R-:W-:Y:S01]  /*9230*/  LDS.U16 R41, [R86+0x100] ;  /* 0x0001000056297984 */ /* 0x000fe20000000400 */
[C---:B------:R-:W-:Y:S01]  /*9240*/  LOP3.LUT R9, R0.reuse, 0x80, RZ, 0xfc, !PT ;  /* 0x0000008000097812 */ /* 0x040fe200078efcff */
[----:B------:R-:W-:Y:S01]  /*9250*/  UMOV UR12, UR24 ;  /* 0x00000018000c7c82 */ /* 0x000fe20008000000 */
[----:B------:R-:W-:Y:S01]  /*9260*/  LEA.HI.X R5, R5, UR29, R12, 0x1, P5 ;  /* 0x0000001d05057c11 */ /* 0x000fe2000a8f0c0c */
[----:B------:R-:W-:Y:S01]  /*9270*/  LDS.U16 R43, [R85+0x140] ;  /* 0x00014000552b7984 */ /* 0x000fe20000000400 */
[C---:B------:R-:W-:Y:S01]  /*9280*/  LOP3.LUT R18, R0.reuse, 0xa0, RZ, 0xfc, !PT ;  /* 0x000000a000127812 */ /* 0x040fe200078efcff */
[----:B------:R-:W0:Y:S01]  /*9290*/  LDCU.64 UR24, c[0x0][0x488] ;  /* 0x00009100ff1877ac */ /* 0x000e220008000a00 */
[C---:B------:R-:W-:Y:S01]  /*92a0*/  LOP3.LUT R17, R0.reuse, 0xc0, RZ, 0xfc, !PT ;  /* 0x000000c000117812 */ /* 0x040fe200078efcff */
[----:B------:R-:W-:Y:S01]  /*92b0*/  LDS.U16 R45, [R84+0x180] ;  /* 0x00018000542d7984 */ /* 0x000fe20000000400 */
[C---:B------:R-:W-:Y:S01]  /*92c0*/  LOP3.LUT R16, R0.reuse, 0xe0, RZ, 0xfc, !PT ;  /* 0x000000e000107812 */ /* 0x040fe200078efcff */
[----:B------:R-:W-:Y:S01]  /*92d0*/  UIMAD.WIDE.U32 UR12, UR27, UR14, UR12 ;  /* 0x0000000e1b0c72a5 */ /* 0x000fe2000f8e000c */
[C---:B------:R-:W-:Y:S01]  /*92e0*/  LOP3.LUT R15, R0.reuse, 0x100, RZ, 0xfc, !PT ;  /* 0x00000100000f7812 */ /* 0x040fe200078efcff */
[----:B------:R-:W-:Y:S01]  /*92f0*/  LDS.U16 R47, [R83+0x1c0] ;  /* 0x0001c000532f7984 */ /* 0x000fe20000000400 */
[C---:B------:R-:W-:Y:S01]  /*9300*/  LOP3.LUT R14, R0.reuse, 0x120, RZ, 0xfc, !PT ;  /* 0x00000120000e7812 */ /* 0x040fe200078efcff */
[----:B------:R-:W-:Y:S01]  /*9310*/  UIMAD UR15, UR27, UR15, UR13 ;  /* 0x0000000f1b0f72a4 */ /* 0x000fe2000f8e020d */
[C---:B------:R-:W-:Y:S01]  /*9320*/  LOP3.LUT R12, R0.reuse, 0x140, RZ, 0xfc, !PT ;  /* 0x00000140000c7812 */ /* 0x040fe200078efcff */
[----:B------:R-:W-:Y:S01]  /*9330*/  LDS.U16 R49, [R81+0x200] ;  /* 0x0002000051317984 */ /* 0x000fe20000000400 */
[----:B------:R-:W-:-:S02]  /*9340*/  LOP3.LUT R38, R0, 0x180, RZ, 0xfc, !PT ;  /* 0x0000018000267812 */ /* 0x000fc400078efcff */
[C---:B------:R-:W-:Y:S01]  /*9350*/  LOP3.LUT R36, R0.reuse, 0x1c0, RZ, 0xfc, !PT ;  /* 0x000001c000247812 */ /* 0x040fe200078efcff */
[----:B------:R-:W-:Y:S04]  /*9360*/  LDS.U16 R51, [R78+0x240] ;  /* 0x000240004e337984 */ /* 0x000fe80000000400 */
[----:B------:R-:W-:Y:S04]  /*9370*/  LDS.U16 R53, [R77+0x280] ;  /* 0x000280004d357984 */ /* 0x000fe80000000400 */
[----:B------:R-:W-:Y:S04]  /*9380*/  LDS.U16 R55, [R76+0x2c0] ;  /* 0x0002c0004c377984 */ /* 0x000fe80000000400 */
[----:B------:R-:W-:Y:S04]  /*9390*/  LDS.U16 R57, [R75+0x300] ;  /* 0x000300004b397984 */ /* 0x000fe80000000400 */
[----:B------:R-:W-:Y:S04]  /*93a0*/  LDS.U16 R59, [R74+0x340] ;  /* 0x000340004a3b7984 */ /* 0x000fe80000000400 */
[----:B------:R-:W-:Y:S04]  /*93b0*/  LDS.U16 R61, [R72+0x380] ;  /* 0x00038000483d7984 */ /* 0x000fe80000000400 */
[----:B------:R-:W-:Y:S04]  /*93c0*/  LDS.U16 R63, [R70+0x3c0] ;  /* 0x0003c000463f7984 */ /* 0x000fe80000000400 */
[----:B------:R-:W-:Y:S01]  /*93d0*/  @!P0 STS [UR21+0x1080], R10 ;  /* 0x0010800aff008988 */ /* 0x000fe20008000815 */
[----:B------:R-:W-:Y:S06]  /*93e0*/  BAR.SYNC.DEFER_BLOCKING 0x0 ;  /* 0x0000000000007b1d */ /* 0x000fec0000010000 */
[----:B------:R-:W1:Y:S02]  /*93f0*/  LDS R6, [UR21+0x1080] ;  /* 0x00108015ff067984 */ /* 0x000e640008000800 */
[----:B-1----:R-:W-:-:S02]  /*9400*/  ISETP.GE.AND P1, PT, R0, R6, PT ;  /* 0x000000060000720c */ /* 0x002fc40003f26270 */
[-C--:B------:R-:W-:Y:S02]  /*9410*/  ISETP.GE.AND P2, PT, R11, R6.reuse, PT ;  /* 0x000000060b00720c */ /* 0x080fe40003f46270 */
[-C--:B------:R-:W-:Y:S02]  /*9420*/  ISETP.GE.AND P3, PT, R3, R6.reuse, PT ;  /* 0x000000060300720c */ /* 0x080fe40003f66270 */
[-C--:B------:R-:W-:Y:S02]  /*9430*/  ISETP.GE.AND P4, PT, R8, R6.reuse, PT ;  /* 0x000000060800720c */ /* 0x080fe40003f86270 */
[-C--:B------:R-:W-:Y:S02]  /*9440*/  ISETP.GE.AND P5, PT, R9, R6.reuse, PT ;  /* 0x000000060900720c */ /* 0x080fe40003fa6270 */
        /* <DEDUP_REMOVED lines=11> */
[C---:B-1----:R-:W-:Y:S01]  /*9500*/  LOP3.LUT R35, R0.reuse, 0x1e0, RZ, 0xfc, !PT ;  /* 0x000001e000237812 */ /* 0x042fe200078efcff */
[----:B------:R1:W-:Y:S01]  /*9510*/  @!P2 STG.E.U16 desc[UR22][R4.64+0x180], R45 ;  /* 0x0001802d0400a986 */ /* 0x0003e2000c101516 */
[----:B--2---:R-:W-:Y:S02]  /*9520*/  LOP3.LUT R37, R0, 0x1a0, RZ, 0xfc, !PT ;  /* 0x000001a000257812 */ /* 0x004fe400078efcff */
[-C--:B------:R-:W-:Y:S01]  /*9530*/  ISETP.GE.AND P2, PT, R36, R6.reuse, PT ;  /* 0x000000062400720c */ /* 0x080fe20003f46270 */
[----:B------:R2:W-:Y:S01]  /*9540*/  @!P3 STG.E.U16 desc[UR22][R4.64+0x140], R43 ;  /* 0x0001402b0400b986 */ /* 0x0005e2000c101516 */
[----:B---3--:R-:W-:Y:S02]  /*9550*/  LOP3.LUT R39, R0, 0x160, RZ, 0xfc, !PT ;  /* 0x0000016000277812 */ /* 0x008fe400078efcff */
[-C--:B------:R-:W-:Y:S01]  /*9560*/  ISETP.GE.AND P3, PT, R37, R6.reuse, PT ;  /* 0x000000062500720c */ /* 0x080fe20003f66270 */
[----:B------:R3:W-:Y:S01]  /*9570*/  @!P1 STG.E.U16 desc[UR22][R4.64+0x1c0], R47 ;  /* 0x0001c02f04009986 */ /* 0x0007e2000c101516 */
[----:B------:R-:W-:-:S02]  /*9580*/  ISETP.GE.AND P1, PT, R35, R6, PT ;  /* 0x000000062300720c */ /* 0x000fc40003f26270 */
[----:B----4-:R-:W-:Y:S01]  /*9590*/  PRMT R41, RZ, 0x7610, R41 ;  /* 0x00007610ff297816 */ /* 0x010fe20000000029 */
[----:B------:R-:W-:Y:S01]  /*95a0*/  @!P4 STG.E.U16 desc[UR22][R4.64+0x200], R49 ;  /* 0x000200310400c986 */ /* 0x000fe2000c101516 */
[-C--:B------:R-:W-:Y:S02]  /*95b0*/  ISETP.GE.AND P4, PT, R38, R6.reuse, PT ;  /* 0x000000062600720c */ /* 0x080fe40003f86270 */
[----:B-1----:R-:W-:Y:S01]  /*95c0*/  PRMT R45, RZ, 0x7610, R45 ;  /* 0x00007610ff2d7816 */ /* 0x002fe2000000002d */
[----:B------:R-:W-:Y:S01]  /*95d0*/  @!P5 STG.E.U16 desc[UR22][R4.64+0x240], R51 ;  /* 0x000240330400d986 */ /* 0x000fe2000c101516 */
[----:B------:R-:W-:Y:S02]  /*95e0*/  ISETP.GE.AND P5, PT, R39, R6, PT ;  /* 0x000000062700720c */ /* 0x000fe40003fa6270 */
[----:B--2---:R-:W-:Y:S01]  /*95f0*/  PRMT R43, RZ, 0x7610, R43 ;  /* 0x00007610ff2b7816 */ /* 0x004fe2000000002b */
[----:B------:R-:W-:Y:S01]  /*9600*/  @!P6 STG.E.U16 desc[UR22][R4.64+0x280], R53 ;  /* 0x000280350400e986 */ /* 0x000fe2000c101516 */
[----:B------:R-:W-:-:S03]  /*9610*/  IADD3 R7, P6, PT, R0, UR12, RZ ;  /* 0x0000000c00077c10 */ /* 0x000fc6000ffde0ff */
[----:B------:R-:W-:Y:S01]  /*9620*/  @!P3 STG.E.U16 desc[UR22][R4.64+0x340], R59 ;  /* 0x0003403b0400b986 */ /* 0x000fe2000c101516 */
[----:B------:R-:W-:Y:S01]  /*9630*/  IADD3.X R40, PT, PT, RZ, UR15, RZ, P6, !PT ;  /* 0x0000000fff287c10 */ /* 0x000fe2000b7fe4ff */
[----:B------:R-:W1:Y:S01]  /*9640*/  LDCU.128 UR12, c[0x0][0x430] ;  /* 0x00008600ff0c77ac */ /* 0x000e620008000c00 */
        /* <DEDUP_REMOVED lines=9> */
[----:B------:R-:W0:Y:S01]  /*96e0*/  LDCU.64 UR24, c[0x0][0x490] ;  /* 0x00009200ff1877ac */ /* 0x000e220008000a00 */
[----:B------:R-:W-:Y:S01]  /*96f0*/  PRMT R40, RZ, 0x7610, R40 ;  /* 0x00007610ff287816 */ /* 0x000fe20000000028 */
[----:B------:R2:W-:Y:S01]  /*9700*/  @!P1 STG.E.U16 desc[UR22][R4.64+0x3c0], R63 ;  /* 0x0003c03f04009986 */ /* 0x0005e2000c101516 */
[----:B------:R-:W-:-:S02]  /*9710*/  ISETP.GE.AND P6, PT, R9, UR7, PT ;  /* 0x0000000709007c0c */ /* 0x000fc4000bfc6270 */
[----:B------:R-:W-:Y:S01]  /*9720*/  ISETP.GE.AND P1, PT, R18, UR7, PT ;  /* 0x0000000712007c0c */ /* 0x000fe2000bf26270 */
[----:B------:R-:W-:Y:S01]  /*9730*/  BAR.SYNC.DEFER_BLOCKING 0x0 ;  /* 0x0000000000007b1d */ /* 0x000fe20000010000 */
[----:B---3--:R-:W-:Y:S02]  /*9740*/  PRMT R47, RZ, 0x7610, R47 ;  /* 0x00007610ff2f7816 */ /* 0x008fe4000000002f */
        /* <DEDUP_REMOVED lines=27> */
[----:B------:R-:W-:Y:S01]  /*9900*/  PRMT R52, RZ, 0x7610, R52 ;  /* 0x00007610ff347816 */ /* 0x000fe20000000034 */
[----:B-1----:R-:W-:-:S02]  /*9910*/  UIMAD.WIDE.U32 UR8, UR26, UR12, UR8 ;  /* 0x0000000c1a0872a5 */ /* 0x002fc4000f8e0008 */
[----:B------:R-:W5:Y:S01]  /*9920*/  @!P1 LDG.E.U16 R49, desc[UR22][R6.64+0x2c0] ;  /* 0x0002c01606319981 */ /* 0x000f62000c1e1500 */
[----:B------:R-:W1:Y:S03]  /*9930*/  LDCU UR7, c[0x0][0x394] ;  /* 0x00007280ff0777ac */ /* 0x000e660008000800 */
[----:B------:R-:W5:Y:S04]  /*9940*/  @!P2 LDG.E.U16 R50, desc[UR22][R6.64+0x300] ;  /* 0x000300160632a981 */ /* 0x000f68000c1e1500 */
[----:B------:R-:W5:Y:S04]  /*9950*/  @!P3 LDG.E.U16 R51, desc[UR22][R6.64+0x340] ;  /* 0x000340160633b981 */ /* 0x000f68000c1e1500 */
[----:B------:R-:W5:Y:S04]  /*9960*/  @!P4 LDG.E.U16 R52, desc[UR22][R6.64+0x380] ;  /* 0x000380160634c981 */ /* 0x000f68000c1e1500 */
[----:B------:R-:W5:Y:S01]  /*9970*/  @!P5 LDG.E.U16 R66, desc[UR22][R6.64+0x3c0] ;  /* 0x0003c0160642d981 */ /* 0x000f62000c1e1500 */
[----:B------:R-:W-:-:S03]  /*9980*/  UIMAD UR9, UR26, UR13, UR9 ;  /* 0x0000000d1a0972a4 */ /* 0x000fc6000f8e0209 */
        /* <DEDUP_REMOVED lines=17> */
[----:B------:R-:W2:Y:S04]  /*9aa0*/  LDS.U16 R4, [R95] ;  /* 0x000000005f047984 */ /* 0x000ea80000000400 */
[----:B------:R-:W3:Y:S04]  /*9ab0*/  LDS.U16 R5, [R94+0x2] ;  /* 0x000002005e057984 */ /* 0x000ee80000000400 */
[----:B------:R-:W4:Y:S04]  /*9ac0*/  LDS.U16 R6, [R93+0x4] ;  /* 0x000004005d067984 */ /* 0x000f280000000400 */
[----:B------:R-:W5:Y:S04]  /*9ad0*/  LDS.U16 R7, [R92+0x6] ;  /* 0x000006005c077984 */ /* 0x000f680000000400 */
[----:B------:R-:W0:Y:S04]  /*9ae0*/  LDS.U16 R42, [R164+0xc] ;  /* 0x00000c00a42a7984 */ /* 0x000e280000000400 */
[----:B------:R-:W1:Y:S04]  /*9af0*/  LDS.U16 R40, [R91+0x8] ;  /* 0x000008005b287984 */ /* 0x000e680000000400 */
[----:B------:R-:W1:Y:S04]  /*9b00*/  LDS.U16 R41, [R165+0xa] ;  /* 0x00000a00a5297984 */ /* 0x000e680000000400 */
[----:B------:R-:W1:Y:S04]  /*9b10*/  LDS.U16 R43, [R163+0xe] ;  /* 0x00000e00a32b7984 */ /* 0x000e680000000400 */
[----:B------:R-:W-:Y:S04]  /*9b20*/  LDS.U16 R45, [R159+0x12] ;  /* 0x000012009f2d7984 */ /* 0x000fe80000000400 */
[----:B------:R-:W1:Y:S01]  /*9b30*/  LDS.U16 R44, [R160+0x10] ;  /* 0x00001000a02c7984 */ /* 0x000e620000000400 */
[----:B--2---:R-:W-:-:S03]  /*9b40*/  SHF.L.U32 R50, R4, 0x10, RZ ;  /* 0x0000001004327819 */ /* 0x004fc600000006ff */
[----:B------:R-:W2:Y:S04]  /*9b50*/  LDS.U16 R47, [R157+0x16] ;  /* 0x000016009d2f7984 */ /* 0x000ea80000000400 */
[----:B------:R-:W2:Y:S01]  /*9b60*/  LDS.U16 R4, [R156+0x18] ;  /* 0x000018009c047984 */ /* 0x000ea20000000400 */
[----:B---3--:R-:W-:-:S03]  /*9b70*/  IMAD.U32 R52, R5, 0x10000, RZ ;  /* 0x0001000005347824 */ /* 0x008fc600078e00ff */
[----:B------:R-:W3:Y:S04]  /*9b80*/  LDS.U16 R49, [R2+0x1e] ;  /* 0x00001e0002317984 */ /* 0x000ee80000000400 */
[----:B------:R-:W3:Y:S04]  /*9b90*/  LDS.U16 R46, [R158+0x14] ;  /* 0x000014009e2e7984 */ /* 0x000ee80000000400 */
[----:B------:R-:W3:Y:S04]  /*9ba0*/  LDS.U16 R48, [R151+0x1a] ;  /* 0x00001a0097307984 */ /* 0x000ee80000000400 */
[----:B------:R-:W3:Y:S01]  /*9bb0*/  LDS.U16 R5, [R150+0x1c] ;  /* 0x00001c0096057984 */ /* 0x000ee20000000400 */
[----:B----4-:R-:W-:Y:S01]  /*9bc0*/  SHF.L.U32 R54, R6, 0x10, RZ ;  /* 0x0000001006367819 */ /* 0x010fe200000006ff */
[----:B------:R-:W-:Y:S01]  /*9bd0*/  FMUL.FTZ R6, R52, -1.4426950216293334961 ;  /* 0xbfb8aa3b34067820 */ /* 0x000fe20000410000 */
[----:B-----5:R-:W-:-:S02]  /*9be0*/  SHF.L.U32 R56, R7, 0x10, RZ ;  /* 0x0000001007387819 */ /* 0x020fc400000006ff */
[----:B0-----:R-:W-:Y:S01]  /*9bf0*/  SHF.L.U32 R60, R42, 0x10, RZ ;  /* 0x000000102a3c7819 */ /* 0x001fe200000006ff */
[----:B------:R-:W-:Y:S01]  /*9c00*/  FMUL.FTZ R7, R54, -1.4426950216293334961 ;  /* 0xbfb8aa3b36077820 */ /* 0x000fe20000410000 */
[----:B-1----:R-:W-:Y:S01]  /*9c10*/  SHF.L.U32 R58, R40, 0x10, RZ ;  /* 0x00000010283a7819 */ /* 0x002fe200000006ff */
[----:B------:R-:W-:Y:S01]  /*9c20*/  FMUL.FTZ R51, R50, -1.4426950216293334961 ;  /* 0xbfb8aa3b32337820 */ /* 0x000fe20000410000 */
[----:B------:R0:W1:Y:S01]  /*9c30*/  MUFU.EX2 R53, R6 ;  /* 0x0000000600357308 */ /* 0x0000620000000800 */
[----:B------:R-:W-:Y:S01]  /*9c40*/  FMUL.FTZ R57, R56, -1.4426950216293334961 ;  /* 0xbfb8aa3b38397820 */ /* 0x000fe20000410000 */
[----:B------:R-:W-:Y:S02]  /*9c50*/  SHF.L.U32 R40, R41, 0x10, RZ ;  /* 0x0000001029287819 */ /* 0x000fe400000006ff */
[----:B------:R-:W-:Y:S01]  /*9c60*/  SHF.L.U32 R61, R43, 0x10, RZ ;  /* 0x000000102b3d7819 */ /* 0x000fe200000006ff */
[----:B------:R4:W-:Y:S01]  /*9c70*/  MUFU.EX2 R55, R7 ;  /* 0x0000000700377308 */ /* 0x0009e20000000800 */
[----:B------:R-:W-:Y:S01]  /*9c80*/  FMUL.FTZ R59, R58, -1.4426950216293334961 ;  /* 0xbfb8aa3b3a3b7820 */ /* 0x000fe20000410000 */
[----:B0-----:R-:W-:Y:S01]  /*9c90*/  FMUL.FTZ R6, R60, -1.4426950216293334961 ;  /* 0xbfb8aa3b3c067820 */ /* 0x001fe20000410000 */
[----:B------:R-:W-:Y:S01]  /*9ca0*/  SHF.L.U32 R62, R44, 0x10, RZ ;  /* 0x000000102c3e7819 */ /* 0x000fe200000006ff */
[----:B------:R-:W0:Y:S01]  /*9cb0*/  MUFU.EX2 R51, R51 ;  /* 0x0000003300337308 */ /* 0x000e220000000800 */
[----:B--2---:R-:W-:Y:S01]  /*9cc0*/  SHF.L.U32 R63, R47, 0x10, RZ ;  /* 0x000000102f3f7819 */ /* 0x004fe200000006ff */
[----:B----4-:R-:W-:Y:S01]  /*9cd0*/  IMAD.U32 R7, R45, 0x10000, RZ ;  /* 0x000100002d077824 */ /* 0x010fe200078e00ff */
[----:B------:R-:W-:Y:S01]  /*9ce0*/  SHF.L.U32 R65, R4, 0x10, RZ ;  /* 0x0000001004417819 */ /* 0x000fe200000006ff */
[----:B------:R-:W-:Y:S01]  /*9cf0*/  FMUL.FTZ R42, R40, -1.4426950216293334961 ;  /* 0xbfb8aa3b282a7820 */ /* 0x000fe20000410000 */
[----:B------:R-:W-:Y:S01]  /*9d00*/  FMUL.FTZ R44, R61, -1.4426950216293334961 ;  /* 0xbfb8aa3b3d2c7820 */ /* 0x000fe20000410000 */
[----:B------:R2:W-:Y:S01]  /*9d10*/  MUFU.EX2 R43, R6 ;  /* 0x00000006002b7308 */ /* 0x0005e20000000800 */
[----:B---3--:R-:W-:-:S03]  /*9d20*/  SHF.L.U32 R4, R49, 0x10, RZ ;  /* 0x0000001031047819 */ /* 0x008fc600000006ff */
[----:B------:R-:W3:Y:S01]  /*9d30*/  MUFU.EX2 R57, R57 ;  /* 0x0000003900397308 */ /* 0x000ee20000000800 */
[----:B------:R-:W-:Y:S01]  /*9d40*/  SHF.L.U32 R41, R46, 0x10, RZ ;  /* 0x000000102e297819 */ /* 0x000fe200000006ff */
[----:B------:R-:W-:Y:S01]  /*9d50*/  FMUL.FTZ R46, R7, -1.4426950216293334961 ;  /* 0xbfb8aa3b072e7820 */ /* 0x000fe20000410000 */
[----:B--2---:R-:W-:Y:S01]  /*9d60*/  SHF.L.U32 R6, R48, 0x10, RZ ;  /* 0x0000001030067819 */ /* 0x004fe200000006ff */
[----:B------:R-:W2:Y:S01]  /*9d70*/  MUFU.EX2 R59, R59 ;  /* 0x0000003b003b7308 */ /* 0x000ea20000000800 */
[----:B------:R-:W-:Y:S01]  /*9d80*/  FMUL.FTZ R45, R62, -1.4426950216293334961 ;  /* 0xbfb8aa3b3e2d7820 */ /* 0x000fe20000410000 */
[----:B------:R-:W-:Y:S01]  /*9d90*/  FMUL.FTZ R64, R63, -1.4426950216293334961 ;  /* 0xbfb8aa3b3f407820 */ /* 0x000fe20000410000 */
[----:B------:R-:W-:Y:S01]  /*9da0*/  SHF.L.U32 R5, R5, 0x10, RZ ;  /* 0x0000001005057819 */ /* 0x000fe200000006ff */
[----:B------:R-:W-:Y:S01]  /*9db0*/  FMUL.FTZ R67, R4, -1.4426950216293334961 ;  /* 0xbfb8aa3b04437820 */ /* 0x000fe20000410000 */
[----:B------:R-:W4:Y:S01]  /*9dc0*/  MUFU.EX2 R42, R42 ;  /* 0x0000002a002a7308 */ /* 0x000f220000000800 */
[----:B------:R-:W-:Y:S01]  /*9dd0*/  FMUL.FTZ R47, R41, -1.4426950216293334961 ;  /* 0xbfb8aa3b292f7820 */ /* 0x000fe20000410000 */
[----:B------:R-:W-:Y:S01]  /*9de0*/  FMUL.FTZ R48, R65, -1.4426950216293334961 ;  /* 0xbfb8aa3b41307820 */ /* 0x000fe20000410000 */
[----:B------:R-:W-:Y:S01]  /*9df0*/  FMUL.FTZ R49, R6, -1.4426950216293334961 ;  /* 0xbfb8aa3b06317820 */ /* 0x000fe20000410000 */
[----:B------:R-:W5:Y:S01]  /*9e00*/  MUFU.EX2 R44, R44 ;  /* 0x0000002c002c7308 */ /* 0x000f620000000800 */
[----:B------:R0:W-:Y:S03]  /*9e10*/  @!P5 STL [R1+0x54], R66 ;  /* 0x000054420100d387 */ /* 0x0001e60000100800 */
[----:B------:R-:W5:Y:S01]  /*9e20*/  MUFU.EX2 R46, R46 ;  /* 0x0000002e002e7308 */ /* 0x000f620000000800 */
[----:B-1----:R-:W-:-:S03]  /*9e30*/  FADD.FTZ R53, R53, 1 ;  /* 0x3f80000035357421 */ /* 0x002fc60000010000 */
[----:B------:R-:W1:Y:S01]  /*9e40*/  MUFU.EX2 R45, R45 ;  /* 0x0000002d002d7308 */ /* 0x000e620000000800 */
[----:B0-----:R-:W-:-:S03]  /*9e50*/  FMUL.FTZ R66, R5, -1.4426950216293334961 ;  /* 0xbfb8aa3b05427820 */ /* 0x001fc60000410000 */
[----:B------:R-:W0:Y:S04]  /*9e60*/  MUFU.EX2 R64, R64 ;  /* 0x0000004000407308 */ /* 0x000e280000000800 */
[----:B------:R-:W0:Y:S01]  /*9e70*/  MUFU.EX2 R67, R67 ;  /* 0x0000004300437308 */ /* 0x000e220000000800 */
[----:B------:R-:W-:-:S03]  /*9e80*/  FADD.FTZ R51, R51, 1 ;  /* 0x3f80000033337421 */ /* 0x000fc60000010000 */
[----:B------:R-:W0:Y:S01]  /*9e90*/  MUFU.EX2 R47, R47 ;  /* 0x0000002f002f7308 */ /* 0x000e220000000800 */
[----:B---3--:R-:W-:-:S03]  /*9ea0*/  FADD.FTZ R57, R57, 1 ;  /* 0x3f80000039397421 */ /* 0x008fc60000010000 */
[----:B------:R-:W3:Y:S04]  /*9eb0*/  MUFU.EX2 R48, R48 ;  /* 0x0000003000307308 */ /* 0x000ee80000000800 */
[----:B------:R-:W3:Y:S01]  /*9ec0*/  MUFU.EX2 R49, R49 ;  /* 0x0000003100317308 */ /* 0x000ee20000000800 */
[----:B------:R-:W-:-:S03]  /*9ed0*/  FADD.FTZ R55, R55, 1 ;  /* 0x3f80000037377421 */ /* 0x000fc60000010000 */
[----:B------:R-:W3:Y:S01]  /*9ee0*/  MUFU.EX2 R66, R66 ;  /* 0x0000004200427308 */ /* 0x000ee20000000800 */
[----:B--2---:R-:W-:-:S03]  /*9ef0*/  FADD.FTZ R59, R59, 1 ;  /* 0x3f8000003b3b7421 */ /* 0x004fc60000010000 */
[----:B------:R-:W2:Y:S01]  /*9f00*/  MUFU.RCP R53, R53 ;  /* 0x0000003500357308 */ /* 0x000ea20000001000 */
[----:B----4-:R-:W-:Y:S01]  /*9f10*/  FADD.FTZ R42, R42, 1 ;  /* 0x3f8000002a2a7421 */ /* 0x010fe20000010000 */
[----:B-----5:R-:W-:Y:S01]  /*9f20*/  FADD.FTZ R44, R44, 1 ;  /* 0x3f8000002c2c7421 */ /* 0x020fe20000010000 */
[----:B------:R-:W-:Y:S01]  /*9f30*/  FADD.FTZ R43, R43, 1 ;  /* 0x3f8000002b2b7421 */ /* 0x000fe20000010000 */
[----:B------:R-:W-:-:S04]  /*9f40*/  FADD.FTZ R46, R46, 1 ;  /* 0x3f8000002e2e7421 */ /* 0x000fc80000010000 */
[----:B------:R-:W4:Y:S01]  /*9f50*/  MUFU.RCP R51, R51 ;  /* 0x0000003300337308 */ /* 0x000f220000001000 */
[----:B-1----:R-:W-:Y:S01]  /*9f60*/  FADD.FTZ R45, R45, 1 ;  /* 0x3f8000002d2d7421 */ /* 0x002fe20000010000 */
[----:B0-----:R-:W-:Y:S01]  /*9f70*/  FADD.FTZ R64, R64, 1 ;  /* 0x3f80000040407421 */ /* 0x001fe20000010000 */
[----:B------:R-:W-:-:S05]  /*9f80*/  FADD.FTZ R67, R67, 1 ;  /* 0x3f80000043437421 */ /* 0x000fca0000010000 */
[----:B------:R-:W0:Y:S01]  /*9f90*/  MUFU.RCP R57, R57 ;  /* 0x0000003900397308 */ /* 0x000e220000001000 */
[----:B------:R-:W-:Y:S01]  /*9fa0*/  FADD.FTZ R47, R47, 1 ;  /* 0x3f8000002f2f7421 */ /* 0x000fe20000010000 */
[----:B---3--:R-:W-:Y:S01]  /*9fb0*/  FADD.FTZ R48, R48, 1 ;  /* 0x3f80000030307421 */ /* 0x008fe20000010000 */
[----:B------:R-:W-:-:S05]  /*9fc0*/  FADD.FTZ R49, R49, 1 ;  /* 0x3f80000031317421 */ /* 0x000fca0000010000 */
[----:B------:R-:W1:Y:S01]  /*9fd0*/  MUFU.RCP R55, R55 ;  /* 0x0000003700377308 */ /* 0x000e620000001000 */
[----:B------:R-:W-:-:S07]  /*9fe0*/  FADD.FTZ R66, R66, 1 ;  /* 0x3f80000042427421 */ /* 0x000fce0000010000 */
[----:B------:R-:W3:Y:S08]  /*9ff0*/  MUFU.RCP R59, R59 ;  /* 0x0000003b003b7308 */ /* 0x000ef00000001000 */
[----:B------:R-:W5:Y:S08]  /*a000*/  MUFU.RCP R69, R42 ;  /* 0x0000002a00457308 */ /* 0x000f700000001000 */
[----:B------:R4:W5:Y:S08]  /*a010*/  MUFU.RCP R71, R43 ;  /* 0x0000002b00477308 */ /* 0x0009700000001000 */
[----:B------:R-:W5:Y:S01]  /*a020*/  MUFU.RCP R44, R44 ;  /* 0x0000002c002c7308 */ /* 0x000f620000001000 */
[----:B--2---:R-:W-:-:S07]  /*a030*/  FMUL.FTZ R52, R52, R53 ;  /* 0x0000003534347220 */ /* 0x004fce0000410000 */
[----:B------:R3:W2:Y:S08]  /*a040*/  MUFU.RCP R73, R45 ;  /* 0x0000002d00497308 */ /* 0x0006b00000001000 */
[----:B------:R-:W2:Y:S08]  /*a050*/  MUFU.RCP R46, R46 ;  /* 0x0000002e002e7308 */ /* 0x000eb00000001000 */
[----:B------:R2:W2:Y:S08]  /*a060*/  MUFU.RCP R68, R47 ;  /* 0x0000002f00447308 */ /* 0x0004b00000001000 */
[----:B------:R-:W2:Y:S08]  /*a070*/  MUFU.RCP R64, R64 ;  /* 0x0000004000407308 */ /* 0x000eb00000001000 */
[----:B------:R-:W2:Y:S01]  /*a080*/  MUFU.RCP R67, R67 ;  /* 0x0000004300437308 */ /* 0x000ea20000001000 */
[----:B----4-:R-:W-:Y:S01]  /*a090*/  FMUL.FTZ R43, R50, R51 ;  /* 0x00000033322b7220 */ /* 0x010fe20000410000 */
[----:B------:R-:W-:Y:S06]  /*a0a0*/  BAR.SYNC.DEFER_BLOCKING 0x0 ;  /* 0x0000000000007b1d */ /* 0x000fec0000010000 */
[----:B------:R-:W4:Y:S01]  /*a0b0*/  MUFU.RCP R48, R48 ;  /* 0x0000003000307308 */ /* 0x000f220000001000 */
[----:B------:R-:W-:-:S07]  /*a0c0*/  FMUL.FTZ R52, R52, R21 ;  /* 0x0000001534347220 */ /* 0x000fce0000410000 */
[----:B------:R-:W4:Y:S01]  /*a0d0*/  MUFU.RCP R49, R49 ;  /* 0x0000003100317308 */ /* 0x000f220000001000 */
[----:B0-----:R-:W-:Y:S01]  /*a0e0*/  FMUL.FTZ R56, R56, R57 ;  /* 0x0000003938387220 */ /* 0x001fe20000410000 */
[----:B-1----:R-:W-:-:S06]  /*a0f0*/  FMUL.FTZ R21, R54, R55 ;  /* 0x0000003736157220 */ /* 0x002fcc0000410000 */
[----:B------:R-:W0:Y:S01]  /*a100*/  MUFU.RCP R66, R66 ;  /* 0x0000004200427308 */ /* 0x000e220000001000 */
[----:B------:R-:W-:Y:S01]  /*a110*/  FMUL.FTZ R43, R43, R20 ;  /* 0x000000142b2b7220 */ /* 0x000fe20000410000 */
[----:B---3--:R-:W-:Y:S01]  /*a120*/  FMUL.FTZ R45, R58, R59 ;  /* 0x0000003b3a2d7220 */ /* 0x008fe20000410000 */
[----:B-----5:R-:W-:Y:S01]  /*a130*/  FMUL.FTZ R40, R40, R69 ;  /* 0x0000004528287220 */ /* 0x020fe20000410000 */
[----:B------:R-:W-:Y:S01]  /*a140*/  FMUL.FTZ R56, R56, R23 ;  /* 0x0000001738387220 */ /* 0x000fe20000410000 */
[----:B------:R-:W-:Y:S01]  /*a150*/  FMUL.FTZ R21, R21, R22 ;  /* 0x0000001615157220 */ /* 0x000fe20000410000 */
[----:B------:R-:W-:Y:S01]  /*a160*/  FMUL.FTZ R23, R60, R71 ;  /* 0x000000473c177220 */ /* 0x000fe20000410000 */
[----:B------:R-:W-:Y:S01]  /*a170*/  FMUL.FTZ R20, R61, R44 ;  /* 0x0000002c3d147220 */ /* 0x000fe20000410000 */
[----:B------:R-:W-:Y:S01]  /*a180*/  FMUL.FTZ R45, R45, R24 ;  /* 0x000000182d2d7220 */ /* 0x000fe20000410000 */
[----:B--2---:R-:W-:Y:S01]  /*a190*/  FMUL.FTZ R47, R62, R73 ;  /* 0x000000493e2f7220 */ /* 0x004fe20000410000 */
[----:B------:R-:W-:Y:S01]  /*a1a0*/  FMUL.FTZ R40, R40, R25 ;  /* 0x0000001928287220 */ /* 0x000fe20000410000 */
[----:B------:R-:W-:Y:S01]  /*a1b0*/  FMUL.FTZ R22, R7, R46 ;  /* 0x0000002e07167220 */ /* 0x000fe20000410000 */
[----:B------:R-:W-:Y:S01]  /*a1c0*/  F2FP.BF16.F32.PACK_AB R43, R52, R43 ;  /* 0x0000002b342b723e */ /* 0x000fe200000010ff */
[----:B------:R-:W-:Y:S01]  /*a1d0*/  FMUL.FTZ R23, R23, R26 ;  /* 0x0000001a17177220 */ /* 0x000fe20000410000 */
[----:B------:R-:W-:Y:S01]  /*a1e0*/  FMUL.FTZ R20, R20, R27 ;  /* 0x0000001b14147220 */ /* 0x000fe20000410000 */
[----:B------:R-:W-:Y:S01]  /*a1f0*/  FMUL.FTZ R41, R41, R68 ;  /* 0x0000004429297220 */ /* 0x000fe20000410000 */
[----:B------:R-:W-:Y:S01]  /*a200*/  FMUL.FTZ R24, R63, R64 ;  /* 0x000000403f187220 */ /* 0x000fe20000410000 */
[----:B------:R-:W-:Y:S01]  /*a210*/  FMUL.FTZ R4, R4, R67 ;  /* 0x0000004304047220 */ /* 0x000fe20000410000 */
[----:B------:R-:W-:Y:S01]  /*a220*/  F2FP.BF16.F32.PACK_AB R21, R56, R21 ;  /* 0x000000153815723e */ /* 0x000fe200000010ff */
[----:B------:R-:W-:Y:S01]  /*a230*/  FMUL.FTZ R47, R47, R28 ;  /* 0x0000001c2f2f7220 */ /* 0x000fe20000410000 */
[----:B----4-:R-:W-:Y:S01]  /*a240*/  FMUL.FTZ R65, R65, R48 ;  /* 0x0000003041417220 */ /* 0x010fe20000410000 */
[----:B------:R-:W-:Y:S01]  /*a250*/  FMUL.FTZ R22, R22, R29 ;  /* 0x0000001d16167220 */ /* 0x000fe20000410000 */
[----:B------:R-:W-:Y:S01]  /*a260*/  FMUL.FTZ R6, R6, R49 ;  /* 0x0000003106067220 */ /* 0x000fe20000410000 */
[----:B------:R-:W-:Y:S01]  /*a270*/  PRMT R7, R43, 0x7632, R7 ;  /* 0x000076322b077816 */ /* 0x000fe20000000007 */
[----:B------:R-:W-:Y:S01]  /*a280*/  FMUL.FTZ R41, R41, R30 ;  /* 0x0000001e29297220 */ /* 0x000fe20000410000 */
[----:B------:R-:W-:Y:S01]  /*a290*/  F2FP.BF16.F32.PACK_AB R40, R40, R45 ;  /* 0x0000002d2828723e */ /* 0x000fe200000010ff */
[----:B------:R-:W-:Y:S01]  /*a2a0*/  FMUL.FTZ R24, R24, R31 ;  /* 0x0000001f18187220 */ /* 0x000fe20000410000 */
[----:B0-----:R-:W-:Y:S01]  /*a2b0*/  FMUL.FTZ R5, R5, R66 ;  /* 0x0000004205057220 */ /* 0x001fe20000410000 */
[----:B------:R-:W-:Y:S01]  /*a2c0*/  FMUL.FTZ R4, R4, R19 ;  /* 0x0000001304047220 */ /* 0x000fe20000410000 */
[----:B------:R-:W-:Y:S01]  /*a2d0*/  PRMT R19, R21, 0x7632, R19 ;  /* 0x0000763215137816 */ /* 0x000fe20000000013 */
[----:B------:R-:W-:Y:S01]  /*a2e0*/  FMUL.FTZ R65, R65, R32 ;  /* 0x0000002041417220 */ /* 0x000fe20000410000 */
[----:B------:R-:W-:Y:S01]  /*a2f0*/  F2FP.BF16.F32.PACK_AB R20, R20, R23 ;  /* 0x000000171414723e */ /* 0x000fe200000010ff */
[----:B------:R-:W-:Y:S01]  /*a300*/  FMUL.FTZ R6, R6, R33 ;  /* 0x0000002106067220 */ /* 0x000fe20000410000 */
[----:B------:R-:W-:Y:S01]  /*a310*/  STS.U16 [R95], R43 ;  /* 0x0000002b5f007388 */ /* 0x000fe20000000400 */
[----:B------:R-:W-:Y:S01]  /*a320*/  PRMT R25, R40, 0x7632, R25 ;  /* 0x0000763228197816 */ /* 0x000fe20000000019 */
[----:B------:R-:W-:Y:S01]  /*a330*/  FMUL.FTZ R5, R5, R34 ;  /* 0x0000002205057220 */ /* 0x000fe20000410000 */
[----:B------:R-:W-:Y:S01]  /*a340*/  F2FP.BF16.F32.PACK_AB R22, R22, R47 ;  /* 0x0000002f1616723e */ /* 0x000fe200000010ff */
[----:B------:R0:W-:Y:S01]  /*a350*/  STS.U16 [R94+0x2], R7 ;  /* 0x000002075e007388 */ /* 0x0001e20000000400 */
[----:B------:R-:W-:-:S02]  /*a360*/  PRMT R23, R20, 0x7632, R23 ;  /* 0x0000763214177816 */ /* 0x000fc40000000017 */
[----:B------:R-:W-:Y:S01]  /*a370*/  F2FP.BF16.F32.PACK_AB R24, R24, R41 ;  /* 0x000000291818723e */ /* 0x000fe200000010ff */
[----:B------:R-:W-:Y:S01]  /*a380*/  STS.U16 [R93+0x4], R21 ;  /* 0x000004155d007388 */ /* 0x000fe20000000400 */
[----:B------:R-:W-:-:S03]  /*a390*/  F2FP.BF16.F32.PACK_AB R6, R6, R65 ;  /* 0x000000410606723e */ /* 0x000fc600000010ff */
[----:B------:R-:W-:Y:S01]  /*a3a0*/  STS.U16 [R92+0x6], R19 ;  /* 0x000006135c007388 */ /* 0x000fe20000000400 */
[----:B0-----:R-:W-:-:S03]  /*a3b0*/  PRMT R7, R22, 0x7632, R7 ;  /* 0x0000763216077816 */ /* 0x001fc60000000007 */
[----:B------:R-:W-:Y:S01]  /*a3c0*/  STS.U16 [R91+0x8], R40 ;  /* 0x000008285b007388 */ /* 0x000fe20000000400 */
[----:B------:R-:W-:-:S03]  /*a3d0*/  F2FP.BF16.F32.PACK_AB R4, R4, R5 ;  /* 0x000000050404723e */ /* 0x000fc600000010ff */
[----:B------:R0:W-:Y:S01]  /*a3e0*/  STS.U16 [R165+0xa], R25 ;  /* 0x00000a19a5007388 */ /* 0x0001e20000000400 */
[----:B------:R-:W-:-:S03]  /*a3f0*/  PRMT R26, R6, 0x7632, R26 ;  /* 0x00007632061a7816 */ /* 0x000fc6000000001a */
[----:B------:R1:W-:Y:S04]  /*a400*/  STS.U16 [R164+0xc], R20 ;  /* 0x00000c14a4007388 */ /* 0x0003e80000000400 */
[----:B------:R-:W-:Y:S01]  /*a410*/  STS.U16 [R163+0xe], R23 ;  /* 0x00000e17a3007388 */ /* 0x000fe20000000400 */
[----:B0-----:R-:W-:-:S03]  /*a420*/  PRMT R25, R24, 0x7632, R25 ;  /* 0x0000763218197816 */ /* 0x001fc60000000019 */
[----:B------:R-:W-:Y:S01]  /*a430*/  STS.U16 [R160+0x10], R22 ;  /* 0x00001016a0007388 */ /* 0x000fe20000000400 */
[----:B-1----:R-:W-:-:S03]  /*a440*/  PRMT R20, R4, 0x7632, R20 ;  /* 0x0000763204147816 */ /* 0x002fc60000000014 */
[----:B------:R-:W-:Y:S04]  /*a450*/  STS.U16 [R159+0x12], R7 ;  /* 0x000012079f007388 */ /* 0x000fe80000000400 */
[----:B------:R-:W-:Y:S04]  /*a460*/  STS.U16 [R158+0x14], R24 ;  /* 0x000014189e007388 */ /* 0x000fe80000000400 */
[----:B------:R-:W-:Y:S04]  /*a470*/  STS.U16 [R157+0x16], R25 ;  /* 0x000016199d007388 */ /* 0x000fe80000000400 */
[----:B------:R0:W-:Y:S04]  /*a480*/  STS.U16 [R156+0x18], R6 ;  /* 0x000018069c007388 */ /* 0x0001e80000000400 */
[----:B------:R-:W-:Y:S04]  /*a490*/  STS.U16 [R151+0x1a], R26 ;  /* 0x00001a1a97007388 */ /* 0x000fe80000000400 */
[----:B------:R-:W-:Y:S04]  /*a4a0*/  STS.U16 [R150+0x1c], R4 ;  /* 0x00001c0496007388 */ /* 0x000fe80000000400 */
        /* <DEDUP_REMOVED lines=20> */
[----:B------:R-:W2:Y:S01]  /*a5f0*/  LDS R4, [UR21+0x1080] ;  /* 0x00108015ff047984 */ /* 0x000ea20008000800 */
[----:B------:R-:W-:-:S04]  /*a600*/  UIMAD.WIDE.U32 UR8, UR27, UR14, UR8 ;  /* 0x0000000e1b0872a5 */ /* 0x000fc8000f8e0008 */
[----:B------:R-:W-:Y:S02]  /*a610*/  UIMAD UR15, UR27, UR15, UR9 ;  /* 0x0000000f1b0f72a4 */ /* 0x000fe4000f8e0209 */
[----:B0-----:R-:W-:-:S04]  /*a620*/  IADD3 R6, P0, PT, R0, UR8, RZ ;  /* 0x0000000800067c10 */ /* 0x001fc8000ff1e0ff */
[----:B-1----:R-:W-:Y:S02]  /*a630*/  LEA R2, P3, R6, UR24, 0x1 ;  /* 0x0000001806027c11 */ /* 0x002fe4000f8608ff */
[-C--:B--2---:R-:W-:Y:S02]  /*a640*/  ISETP.GE.AND P2, PT, R0, R4.reuse, PT ;  /* 0x000000040000720c */ /* 0x084fe40003f46270 */
[-C--:B------:R-:W-:Y:S02]  /*a650*/  ISETP.GE.AND P1, PT, R11, R4.reuse, PT ;  /* 0x000000040b00720c */ /* 0x080fe40003f26270 */
[----:B------:R-:W-:Y:S02]  /*a660*/  IADD3.X R11, PT, PT, RZ, UR15, RZ, P0, !PT ;  /* 0x0000000fff0b7c10 */ /* 0x000fe400087fe4ff */
[----:B------:R-:W-:Y:S02]  /*a670*/  ISETP.GE.AND P0, PT, R3, R4, PT ;  /* 0x000000040300720c */ /* 0x000fe40003f06270 */
[----:B------:R-:W-:-:S02]  /*a680*/  LEA.HI.X R3, R6, UR25, R11, 0x1, P3 ;  /* 0x0000001906037c11 */ /* 0x000fc400098f0c0b */
[-C--:B------:R-:W-:Y:S02]  /*a690*/  ISETP.GE.AND P4, PT, R8, R4.reuse, PT ;  /* 0x000000040800720c */ /* 0x080fe40003f86270 */
[-C--:B------:R-:W-:Y:S01]  /*a6a0*/  ISETP.GE.AND P6, PT, R9, R4.reuse, PT ;  /* 0x000000040900720c */ /* 0x080fe20003fc6270 */
[----:B------:R0:W-:Y:S01]  /*a6b0*/  @!P2 STG.E.U16 desc[UR22][R2.64], R5 ;  /* 0x000000050200a986 */ /* 0x0001e2000c101516 */
[-C--:B------:R-:W-:Y:S02]  /*a6c0*/  ISETP.GE.AND P5, PT, R18, R4.reuse, PT ;  /* 0x000000041200720c */ /* 0x080fe40003fa6270 */
[-C--:B------:R-:W-:Y:S01]  /*a6d0*/  ISETP.GE.AND P3, PT, R17, R4.reuse, PT ;  /* 0x000000041100720c */ /* 0x080fe20003f66270 */
[----:B------:R0:W-:Y:S01]  /*a6e0*/  @!P1 STG.E.U16 desc[UR22][R2.64+0x40], R7 ;  /* 0x0000400702009986 */ /* 0x0001e2000c101516 */
        /* <DEDUP_REMOVED lines=26> */
[----:B------:R-:W-:Y:S02]  /*a890*/  UISETP.GE.AND UP0, UPT, UR6, UR7, UPT ;  /* 0x000000070600728c */ /* 0x000fe4000bf06270 */
[----:B------:R-:W-:Y:S02]  /*a8a0*/  UIADD3 UR16, UP1, UPT, UR16, 0x1000, URZ ;  /* 0x0000100010107890 */ /* 0x000fe4000ff3e0ff */
[----:B------:R-:W-:Y:S02]  /*a8b0*/  UIADD3 UR17, UP2, UPT, UR17, 0x1000, URZ ;  /* 0x0000100011117890 */ /* 0x000fe4000ff5e0ff */
[----:B------:R-:W-:-:S02]  /*a8c0*/  UIADD3.X UR10, UPT, UPT, URZ, UR10, URZ, UP1, !UPT ;  /* 0x0000000aff0a7290 */ /* 0x000fc40008ffe4ff */
[----:B------:R-:W-:Y:S01]  /*a8d0*/  UIADD3.X UR11, UPT, UPT, URZ, UR11, URZ, UP2, !UPT ;  /* 0x0000000bff0b7290 */ /* 0x000fe200097fe4ff */
[----:B0-----:R-:W-:Y:S11]  /*a8e0*/  BRA.U !UP0, `(.L_x_162) ;  /* 0xffffff5d08507547 */ /* 0x001ff6000b83ffff */
[----:B------:R-:W-:Y:S05]  /*a8f0*/  EXIT ;  /* 0x000000000000794d */ /* 0x000fea0003800000 */
.L_x_163:
        /* <DEDUP_REMOVED lines=16> */
.L_x_5001:


//--------------------- .text._Z25selective_scan_fwd_kernelI32Selective_Scan_fwd_kernel_traitsILi128ELi16ELi1ELb0ELb1ELb0ELb0EN3c108BFloat16ENS1_7complexIfEEEEv13SSMParamsBase --------------------------
	.section	.text._Z25selective_scan_fwd_kernelI32Selective_Scan_fwd_kernel_traitsILi128ELi16ELi1ELb0ELb1ELb0ELb0EN3c108BFloat16ENS1_7complexIfEEEEv13SSMParamsBase,"ax",@progbits
	.align	128
        .global         _Z25selective_scan_fwd_kernelI32Selective_Scan_fwd_kernel_traitsILi128ELi16ELi1ELb0ELb1ELb0ELb0EN3c108BFloat16ENS1_7complexIfEEEEv13SSMParamsBase
        .type           _Z25selective_scan_fwd_kernelI32Selective_Scan_fwd_kernel_traitsILi128ELi16ELi1ELb0ELb1ELb0ELb0EN3c108BFloat16ENS1_7complexIfEEEEv13SSMParamsBase,@function
        .size           _Z25selective_scan_fwd_kernelI32Selective_Scan_fwd_kernel_traitsILi128ELi16ELi1ELb0ELb1ELb0ELb0EN3c108BFloat16ENS1_7complexIfEEEEv13SSMParamsBase,(.L_x_5002 - _Z25selective_scan_fwd_kernelI32Selective_Scan_fwd_kernel_traitsILi128ELi16ELi1ELb0ELb1ELb0ELb0EN3c108BFloat16ENS1_7complexIfEEEEv13SSMParamsBase)
        .other          _Z25selective_scan_fwd_kernelI32Selective_Scan_fwd_kernel_traitsILi128ELi16ELi1ELb0ELb1ELb0ELb0EN3c108BFloat16ENS1_7complexIfEEEEv13SSMParamsBase,@"STO_CUDA_ENTRY STV_DEFAULT"
_Z25selective_scan_fwd_kernelI32Selective_Scan_fwd_kernel_traitsILi128ELi16ELi1ELb0ELb1ELb0ELb0EN3c108BFloat16ENS1_7complexIfEEEEv13SSMParamsBase:
.text._Z25selective_scan_fwd_kernelI32Selective_Scan_fwd_kernel_traitsILi128ELi16ELi1ELb0ELb1ELb0ELb0EN3c108BFloat16ENS1_7complexIfEEEEv13SSMParamsBase:
[----:B------:R-:W0:Y:S01]  /*0000*/  LDC R1, c[0x0][0x37c] ;  /* 0x0000df00ff017b82 */ /* 0x000e220000000800 */
[----:B------:R-:W1:Y:S07]  /*0010*/  LDCU UR29, c[0x0][0x398] ;  /* 0x00007300ff1d77ac */ /* 0x000e6e0008000800 */
[----:B------:R-:W2:Y:S01]  /*0020*/  S2UR UR16, SR_CTAID.Y ;  /* 0x00000000001079c3 */ /* 0x000ea20000002600 */
[----:B0-----:R-:W-:Y:S01]  /*0030*/  IADD3 R1, PT, PT, R1, -0x18, RZ ;  /* 0xffffffe801017810 */ /* 0x001fe20007ffe0ff */
[----:B------:R-:W0:Y:S01]  /*0040*/  LDCU.64 UR4, c[0x0][0x458] ;  /* 0x00008b00ff0477ac */ /* 0x000e220008000a00 */
[----:B------:R-:W3:Y:S01]  /*0050*/  LDCU.64 UR22, c[0x0][0x358] ;  /* 0x00006b00ff1677ac */ /* 0x000ee20008000a00 */
[----:B------:R-:W4:Y:S01]  /*0060*/  LDCU.64 UR6, c[0x0][0x470] ;  /* 0x00008e00ff0677ac */ /* 0x000f220008000a00 */
[----:B------:R-:W3:Y:S03]  /*0070*/  S2R R6, SR_CTAID.Y ;  /* 0x0000000000067919 */ /* 0x000ee60000002600 */
[----:B------:R-:W3:Y:S01]  /*0080*/  S2UR UR20, SR_CTAID.X ;  /* 0x00000000001479c3 */ /* 0x000ee20000002500 */
[----:B------:R-:W3:Y:S01]  /*0090*/  LDCU.128 UR12, c[0x0][0x3f0] ;  /* 0x00007e00ff0c77ac */ /* 0x000ee20008000c00 */
[----:B-1----:R-:W-:Y:S01]  /*00a0*/  MOV R0, UR29 ;  /* 0x0000001d00007c02 */ /* 0x002fe20008000f00 */
[----:B------:R-:W1:Y:S03]  /*00b0*/  LDCU UR28, c[0x0][0x394] ;  /* 0x00007280ff1c77ac */ /* 0x000e660008000800 */
[----:B------:R-:W-:Y:S01]  /*00c0*/  IABS R0, R0 ;  /* 0x0000000000007213 */ /* 0x000fe20000000000 */
[----:B0-----:R-:W-:-:S03]  /*00d0*/  UISETP.NE.U32.AND UP0, UPT, UR4, URZ, UPT ;  /* 0x000000ff0400728c */ /* 0x001fc6000bf05070 */
[----:B------:R-:W-:Y:S01]  /*00e0*/  R2UR UR26, R0 ;  /* 0x00000000001a72ca */ /* 0x000fe200000e0000 */
[----:B------:R-:W0:Y:S01]  /*00f0*/  LDCU.128 UR8, c[0x0][0x400] ;  /* 0x00008000ff0877ac */ /* 0x000e220008000c00 */
[----:B------:R-:W-:Y:S02]  /*0100*/  UISETP.NE.AND.EX UP0, UPT, UR5, URZ, UPT, UP0 ;  /* 0x000000ff0500728c */ /* 0x000fe4000bf05300 */
[----:B----4-:R-:W-:Y:S01]  /*0110*/  UISETP.NE.U32.AND UP1, UPT, UR6, URZ, UPT ;  /* 0x000000ff0600728c */ /* 0x010fe2000bf25070 */
[----:B------:R-:W4:Y:S03]  /*0120*/  LDCU.64 UR24, c[0x0][0x3b0] ;  /* 0x00007600ff1877ac */ /* 0x000f260008000a00 */
[----:B------:R-:W-:-:S05]  /*0130*/  PLOP3.LUT P0, PT, PT, PT, UP0, 0x80, 0x8 ;  /* 0x000000000008781c */ /* 0x000fca0003f0f008 */
[----:B------:R-:W1:Y:S01]  /*0140*/  I2F.RP R0, UR26 ;  /* 0x0000001a00007d06 */ /* 0x000e620008209400 */
[----:B------:R-:W-:Y:S02]  /*0150*/  UISETP.NE.AND.EX UP1, UPT, UR7, URZ, UPT, UP1 ;  /* 0x000000ff0700728c */ /* 0x000fe4000bf25310 */
[----:B--2---:R-:W-:-:S04]  /*0160*/  @UP0 ULEA UR4, UP2, UR16, UR4, 0x2 ;  /* 0x0000000410040291 */ /* 0x004fc8000f8410ff */
[----:B------:R-:W-:Y:S01]  /*0170*/  @UP0 ULEA.HI.X UR5, UR16, UR5, URZ, 0x2, UP2 ;  /* 0x0000000510050291 */ /* 0x000fe200090f14ff */
[----:B------:R-:W-:Y:S02]  /*0180*/  PLOP3.LUT P1, PT, PT, PT, UP1, 0x80, 0x8 ;  /* 0x000000000008781c */ /* 0x000fe40003f2f018 */
[----:B------:R-:W-:Y:S02]  /*0190*/  MOV R2, UR4 ;  /* 0x0000000400027c02 */ /* 0x000fe40008000f00 */
[----:B------:R-:W-:Y:S01]  /*01a0*/  @UP1 ULEA UR6, UP0, UR16, UR6, 0x2 ;  /* 0x0000000610061291 */ /* 0x000fe2000f8010ff */
[----:B------:R-:W-:Y:S01]  /*01b0*/  MOV R3, UR5 ;  /* 0x0000000500037c02 */ /* 0x000fe20008000f00 */
[----:B-1----:R-:W1:Y:S02]  /*01c0*/  MUFU.RCP R0, R0 ;  /* 0x0000000000007308 */ /* 0x002e640000001000 */
[----:B------:R-:W-:-:S03]  /*01d0*/  @UP1 ULEA.HI.X UR7, UR16, UR7, URZ, 0x2, UP0 ;  /* 0x0000000710071291 */ /* 0x000fc600080f14ff */
[----:B---3--:R1:W5:Y:S01]  /*01e0*/  @P0 LDG.E R3, desc[UR22][R2.64] ;  /* 0x0000001602030981 */ /* 0x008362000c1e1900 */
[----:B------:R-:W-:Y:S02]  /*01f0*/  MOV R4, UR6 ;  /* 0x0000000600047c02 */ /* 0x000fe40008000f00 */
[----:B------:R-:W-:-:S05]  /*0200*/  IMAD.U32 R5, RZ, RZ, UR7 ;  /* 0x00000007ff057e24 */ /* 0x000fca000f8e00ff */
[----:B------:R2:W5:Y:S01]  /*0210*/  @P1 LDG.E R4, desc[UR22][R4.64] ;  /* 0x0000001604041981 */ /* 0x000562000c1e1900 */
[----:B------:R-:W-:Y:S01]  /*0220*/  UMOV UR4, URZ ;  /* 0x000000ff00047c82 */ /* 0x000fe20008000000 */
[----:B------:R-:W-:Y:S02]  /*0230*/  UISETP.GE.AND UP0, UPT, UR28, 0x1, UPT ;  /* 0x000000011c00788c */ /* 0x000fe4000bf06270 */
[----:B0-----:R-:W-:Y:S01]  /*0240*/  UIMAD.WIDE.U32 UR6, UR20, UR8, URZ ;  /* 0x00000008140672a5 */ /* 0x001fe2000f8e00ff */
[----:B-1----:R-:W-:-:S03]  /*0250*/  IADD3 R2, PT, PT, R0, 0xffffffe, RZ ;  /* 0x0ffffffe00027810 */ /* 0x002fc60007ffe0ff */
[----:B------:R-:W-:Y:S01]  /*0260*/  PLOP3.LUT P2, PT, PT, PT, UP0, 0x80, 0x8 ;  /* 0x000000000008781c */ /* 0x000fe20003f4f008 */
[----:B------:R-:W-:Y:S01]  /*0270*/  UIMAD UR7, UR20, UR9, UR7 ;  /* 0x00000009140772a4 */ /* 0x000fe2000f8e0207 */
[----:B--2---:R-:W-:Y:S01]  /*0280*/  IABS R5, R6 ;  /* 0x0000000600057213 */ /* 0x004fe20000000000 */
[----:B------:R-:W0:Y:S03]  /*0290*/  F2I.FTZ.U32.TRUNC.NTZ R2, R2 ;  /* 0x0000000200027305 */ /* 0x000e26000021f000 */
[----:B------:R-:W-:Y:S02]  /*02a0*/  R2UR UR21, R5 ;  /* 0x00000000051572ca */ /* 0x000fe400000e0000 */
[----:B0-----:R-:W-:-:S13]  /*02b0*/  R2UR UR5, R2 ;  /* 0x00000000020572ca */ /* 0x001fda00000e0000 */
[----:B------:R-:W-:-:S04]  /*02c0*/  UIADD3 UR18, UPT, UPT, URZ, -UR5, URZ ;  /* 0x80000005ff127290 */ /* 0x000fc8000fffe0ff */
[----:B------:R-:W-:-:S04]  /*02d0*/  UIMAD UR18, UR18, UR26, URZ ;  /* 0x0000001a121272a4 */ /* 0x000fc8000f8e02ff */
[----:B------:R-:W-:Y:S02]  /*02e0*/  UIMAD.WIDE.U32 UR18, UR5, UR18, UR4 ;  /* 0x00000012051272a5 */ /* 0x000fe4000f8e0004 */
[----:B------:R-:W-:-:S04]  /*02f0*/  UIMAD.WIDE.U32 UR4, UR20, UR12, URZ ;  /* 0x0000000c140472a5 */ /* 0x000fc8000f8e00ff */
[----:B------:R-:W-:Y:S02]  /*0300*/  UIMAD UR5, UR20, UR13, UR5 ;  /* 0x0000000d140572a4 */ /* 0x000fe4000f8e0205 */
[----:B------:R-:W-:Y:S02]  /*0310*/  UIMAD.WIDE.U32 UR12, UR19, UR21, URZ ;  /* 0x00000015130c72a5 */ /* 0x000fe4000f8e00ff */
[----:B------:R-:W-:-:S04]  /*0320*/  UIMAD.WIDE.U32 UR8, UR16, UR14, UR4 ;  /* 0x0000000e100872a5 */ /* 0x000fc8000f8e0004 */
[----:B------:R-:W-:Y:S01]  /*0330*/  UIMAD UR19, UR16, UR15, UR9 ;  /* 0x0000000f101372a4 */ /* 0x000fe2000f8e0209 */
[----:B------:R-:W-:Y:S01]  /*0340*/  UMOV UR17, UR13 ;  /* 0x0000000d00117c82 */ /* 0x000fe20008000000 */
[----:B----4-:R-:W-:Y:S02]  /*0350*/  UIMAD.WIDE.U32 UR14, UR20, UR24, URZ ;  /* 0x00000018140e72a5 */ /* 0x010fe4000f8e00ff */
[----:B------:R-:W-:Y:S02]  /*0360*/  UIADD3 UR18, UPT, UPT, -UR17, URZ, URZ ;  /* 0x000000ff11127290 */ /* 0x000fe4000fffe1ff */
[----:B------:R-:W-:Y:S02]  /*0370*/  UIMAD.WIDE.U32 UR12, UR16, UR10, UR6 ;  /* 0x0000000a100c72a5 */ /* 0x000fe4000f8e0006 */
[----:B------:R-:W-:Y:S02]  /*0380*/  UIMAD UR18, UR26, UR18, UR21 ;  /* 0x000000121a1272a4 */ /* 0x000fe4000f8e0215 */
[----:B------:R-:W-:-:S02]  /*0390*/  ULOP3.LUT UR21, UR16, UR29, URZ, 0x3c, !UPT ;  /* 0x0000001d10157292 */ /* 0x000fc4000f8e3cff */
[----:B------:R-:W-:Y:S02]  /*03a0*/  UISETP.GT.U32.AND UP1, UPT, UR26, UR18, UPT ;  /* 0x000000121a00728c */ /* 0x000fe4000bf24070 */
[----:B------:R-:W-:Y:S02]  /*03b0*/  UIMAD UR10, UR20, UR25, UR15 ;  /* 0x00000019140a72a4 */ /* 0x000fe4000f8e020f */
[----:B------:R-:W-:Y:S01]  /*03c0*/  UIMAD UR11, UR16, UR11, UR13 ;  /* 0x0000000b100b72a4 */ /* 0x000fe2000f8e020d */
[----:B------:R-:W0:Y:S01]  /*03d0*/  LDCU.64 UR24, c[0x0][0x3c8] ;  /* 0x00007900ff1877ac */ /* 0x000e220008000a00 */
[----:B------:R-:W1:Y:S05]  /*03e0*/  LDCU.128 UR4, c[0x0][0x460] ;  /* 0x00008c00ff0477ac */ /* 0x000e6a0008000c00 */
[----:B------:R-:W-:-:S02]  /*03f0*/  @!UP1 UIADD3 UR18, UPT, UPT, UR18, -UR26, URZ ;  /* 0x8000001a12129290 */ /* 0x000fc4000fffe0ff */
[----:B------:R-:W-:Y:S02]  /*0400*/  UISETP.GE.AND UP0, UPT, UR21, URZ, UPT ;  /* 0x000000ff1500728c */ /* 0x000fe4000bf06270 */
[----:B------:R-:W-:Y:S02]  /*0410*/  UISETP.GE.U32.AND UP2, UPT, UR18, UR26, UPT ;  /* 0x0000001a1200728c */ /* 0x000fe4000bf46070 */
[----:B------:R-:W-:Y:S01]  /*0420*/  @!UP1 UIADD3 UR17, UPT, UPT, UR17, 0x1, URZ ;  /* 0x0000000111119890 */ /* 0x000fe2000fffe0ff */
[----:B01----:R-:W-:Y:S11]  /*0430*/  @!P2 EXIT ;  /* 0x000000000000a94d */ /* 0x003ff60003800000 */
[----:B------:R-:W0:Y:S01]  /*0440*/  S2R R0, SR_TID.X ;  /* 0x0000000000007919 */ /* 0x000e220000002100 */
[----:B------:R-:W-:Y:S02]  /*0450*/  UISETP.NE.AND UP1, UPT, UR29, URZ, UPT ;  /* 0x000000ff1d00728c */ /* 0x000fe4000bf25270 */
[----:B------:R-:W-:Y:S01]  /*0460*/  @UP2 UIADD3 UR17, UPT, UPT, UR17, 0x1, URZ ;  /* 0x0000000111112890 */ /* 0x000fe2000fffe0ff */
[----:B------:R-:W1:Y:S03]  /*0470*/  LDCU UR15, c[0x0][0x384] ;  /* 0x00007080ff0f77ac */ /* 0x000e660008000800 */
[----:B------:R-:W-:Y:S01]  /*0480*/  @!UP0 UIADD3 UR17, UPT, UPT, -UR17, URZ, URZ ;  /* 0x000000ff11118290 */ /* 0x000fe2000fffe1ff */
[----:B------:R-:W2:Y:S04]  /*0490*/  LDCU.64 UR26, c[0x0][0x448] ;  /* 0x00008900ff1a77ac */ /* 0x000ea80008000a00 */
[----:B------:R-:W-:-:S02]  /*04a0*/  @!UP1 ULOP3.LUT UR17, URZ, UR29, URZ, 0x33, !UPT ;  /* 0x0000001dff119292 */ /* 0x000fc4000f8e33ff */
[----:B------:R-:W-:Y:S02]  /*04b0*/  ULEA UR13, UP0, UR8, UR4, 0x1 ;  /* 0x00000004080d7291 */ /* 0x000fe4000f8008ff */
[----:B------:R-:W-:Y:S01]  /*04c0*/  USHF.R.S32.HI UR4, URZ, 0x1f, UR17 ;  /* 0x0000001fff047899 */ /* 0x000fe20008011411 */
[----:B------:R-:W3:Y:S01]  /*04d0*/  LDCU UR21, c[0x0][0x38c] ;  /* 0x00007180ff1577ac */ /* 0x000ee20008000800 */
[----:B------:R-:W-:Y:S02]  /*04e0*/  ULEA UR9, UP1, UR12, UR6, 0x1 ;  /* 0x000000060c097291 */ /* 0x000fe4000f8208ff */
[----:B------:R-:W-:Y:S02]  /*04f0*/  UIMAD UR4, UR4, UR24, URZ ;  /* 0x00000018040472a4 */ /* 0x000fe4000f8e02ff */
[----:B------:R-:W-:Y:S02]  /*0500*/  ULEA.HI.X UR18, UR8, UR5, UR19, 0x1, UP0 ;  /* 0x0000000508127291 */ /* 0x000fe400080f0c13 */
[----:B------:R-:W-:Y:S01]  /*0510*/  ULEA.HI.X UR8, UR12, UR7, UR11, 0x1, UP1 ;  /* 0x000000070c087291 */ /* 0x000fe200088f0c0b */
[----:B0-----:R-:W-:Y:S01]  /*0520*/  SHF.L.U32 R2, R0, 0x4, RZ ;  /* 0x0000000400027819 */ /* 0x001fe200000006ff */
[----:B------:R-:W-:Y:S01]  /*0530*/  UMOV UR6, UR14 ;  /* 0x0000000e00067c82 */ /* 0x000fe20008000000 */
[----:B------:R-:W-:Y:S01]  /*0540*/  UMOV UR7, UR10 ;  /* 0x0000000a00077c82 */ /* 0x000fe20008000000 */
[----:B------:R-:W-:Y:S01]  /*0550*/  UMOV UR5, URZ ;  /* 0x000000ff00057c82 */ /* 0x000fe20008000000 */
[----:B-----5:R-:W-:Y:S01]  /*0560*/  @P1 R2UR UR5, R4 ;  /* 0x00000000040512ca */ /* 0x020fe200000e0000 */
[----:B------:R-:W-:-:S02]  /*0570*/  UIMAD.WIDE.U32 UR6, UR17, UR24, UR6 ;  /* 0x00000018110672a5 */ /* 0x000fc4000f8e0006 */
[----:B------:R-:W-:Y:S02]  /*0580*/  UIMAD UR17, UR17, UR25, UR4 ;  /* 0x00000019111172a4 */ /* 0x000fe4000f8e0204 */
[----:B-1----:R-:W-:Y:S01]  /*0590*/  UIMAD UR16, UR20, UR15, UR16 ;  /* 0x0000000f141072a4 */ /* 0x002fe2000f8e0210 */
[----:B------:R-:W-:Y:S01]  /*05a0*/  UMOV UR4, URZ ;  /* 0x000000ff00047c82 */ /* 0x000fe20008000000 */
[----:B------:R-:W-:Y:S01]  /*05b0*/  @P0 R2UR UR4, R3 ;  /* 0x00000000030402ca */ /* 0x000fe200000e0000 */
[----:B--2---:R-:W-:Y:S01]  /*05c0*/  ULEA UR15, UP0, UR6, UR26, 0x1 ;  /* 0x0000001a060f7291 */ /* 0x004fe2000f8008ff */
[----:B------:R-:W-:Y:S01]  /*05d0*/  LOP3.LUT R3, R0, 0x1f, RZ, 0xc0, !PT ;  /* 0x0000001f00037812 */ /* 0x000fe200078ec0ff */
[----:B------:R-:W-:Y:S02]  /*05e0*/  UIADD3 UR20, UPT, UPT, UR7, UR17, URZ ;  /* 0x0000001107147290 */ /* 0x000fe4000fffe0ff */
[----:B------:R-:W-:Y:S01]  /*05f0*/  UIMAD UR10, UR16, UR28, URZ ;  /* 0x0000001c100a72a4 */ /* 0x000fe2000f8e02ff */
[----:B------:R-:W-:Y:S01]  /*0600*/  LOP3.LUT R5, R3, 0x3e00, R2, 0xf8, !PT ;  /* 0x00003e0003057812 */ /* 0x000fe200078ef802 */
[----:B------:R-:W-:Y:S01]  /*0610*/  ULEA.HI.X UR20, UR6, UR27, UR20, 0x1, UP0 ;  /* 0x0000001b06147291 */ /* 0x000fe200080f0c14 */
[----:B------:R-:W-:Y:S01]  /*0620*/  UMOV UR11, UR13 ;  /* 0x0000000d000b7c82 */ /* 0x000fe20008000000 */
[----:B---3--:R-:W-:Y:S01]  /*0630*/  UIMAD UR10, UR10, UR21, URZ ;  /* 0x000000150a0a72a4 */ /* 0x008fe2000f8e02ff */
[----:B------:R-:W-:Y:S01]  /*0640*/  UMOV UR12, UR9 ;  /* 0x00000009000c7c82 */ /* 0x000fe20008000000 */
[----:B------:R-:W-:Y:S01]  /*0650*/  UMOV UR6, URZ ;  /* 0x000000ff00067c82 */ /* 0x000fe20008000000 */
[----:B------:R-:W-:Y:S01]  /*0660*/  UMOV UR13, UR18 ;  /* 0x00000012000d7c82 */ /* 0x000fe20008000000 */
[----:B------:R-:W-:-:S08]  /*0670*/  UMOV UR14, UR8 ;  /* 0x00000008000e7c82 */ /* 0x000fd00008000000 */
.L_x_203:
[----:B------:R-:W0:Y:S01]  /*0680*/  LDCU UR19, c[0x0][0x388] ;  /* 0x00007100ff1377ac */ /* 0x000e220008000800 */
[----:B------:R-:W-:Y:S01]  /*0690*/  SHF.L.U32 R119, R0, 0x4, RZ ;  /* 0x0000000400777819 */ /* 0x000fe200000006ff */
[----:B--2---:R-:W-:Y:S01]  /*06a0*/  IMAD.U32 R2, RZ, RZ, UR11 ;  /* 0x0000000bff027e24 */ /* 0x004fe2000f8e00ff */
[----:B------:R-:W-:Y:S02]  /*06b0*/  LOP3.LUT R29, R29, 0xfffffeff, RZ, 0xc0, !PT ;  /* 0xfffffeff1d1d7812 */ /* 0x000fe400078ec0ff */
[----:B------:R-:W-:Y:S02]  /*06c0*/  LOP3.LUT R27, R119, 0x3e00, RZ, 0xc0, !PT ;  /* 0x00003e00771b7812 */ /* 0x000fe400078ec0ff */
[----:B------:R-:W-:Y:S02]  /*06d0*/  MOV R3, UR13 ;  /* 0x0000000d00037c02 */ /* 0x000fe40008000f00 */
[----:B------:R-:W-:Y:S02]  /*06e0*/  LOP3.LUT R28, R27, 0x1f, R0, 0xf8, !PT ;  /* 0x0000001f1b1c7812 */ /* 0x000fe400078ef800 */
[----:B------:R-:W-:-:S02]  /*06f0*/  PRMT R14, RZ, 0x7610, R14 ;  /* 0x00007610ff0e7816 */ /* 0x000fc4000000000e */
[C---:B------:R-:W-:Y:S02]  /*0700*/  LOP3.LUT R6, R28.reuse, 0x20, RZ, 0xfc, !PT ;  /* 0x000000201c067812 */ /* 0x040fe400078efcff */
[C---:B------:R-:W-:Y:S02]  /*0710*/  LOP3.LUT R7, R28.reuse, 0x40, RZ, 0xfc, !PT ;  /* 0x000000401c077812 */ /* 0x040fe400078efcff */
[----:B------:R-:W-:Y:S01]  /*0720*/  LOP3.LUT R8, R28, 0x60, RZ, 0xfc, !PT ;  /* 0x000000601c087812 */ /* 0x000fe200078efcff */
[----:B0-----:R-:W-:Y:S01]  /*0730*/  UIMAD UR7, UR6, -0x800, UR19 ;  /* 0xfffff800060778a4 */ /* 0x001fe2000f8e0213 */
[----:B------:R-:W-:Y:S02]  /*0740*/  PRMT R17, RZ, 0x7610, R17 ;  /* 0x00007610ff117816 */ /* 0x000fe40000000011 */
[----:B------:R-:W-:Y:S02]  /*0750*/  PRMT R11, RZ, 0x7610, R11 ;  /* 0x00007610ff0b7816 */ /* 0x000fe4000000000b */
[----:B------:R-:W-:-:S02]  /*0760*/  PRMT R9, RZ, 0x7610, R9 ;  /* 0x00007610ff097816 */ /* 0x000fc40000000009 */
[C---:B------:R-:W-:Y:S01]  /*0770*/  ISETP.GE.AND P0, PT, R5.reuse, UR7, PT ;  /* 0x0000000705007c0c */ /* 0x040fe2000bf06270 */
[----:B------:R-:W-:Y:S01]  /*0780*/  IMAD.WIDE.U32 R4, R5, 0x2, R2 ;  /* 0x0000000205047825 */ /* 0x000fe200078e0002 */
[----:B------:R-:W-:Y:S02]  /*0790*/  ISETP.GE.AND P6, PT, R6, UR7, PT ;  /* 0x0000000706007c0c */ /* 0x000fe4000bfc6270 */
[----:B------:R-:W-:Y:S02]  /*07a0*/  ISETP.GE.AND P5, PT, R7, UR7, PT ;  /* 0x0000000707007c0c */ /* 0x000fe4000bfa6270 */
[----:B------:R-:W-:Y:S01]  /*07b0*/  ISETP.GE.AND P4, PT, R8, UR7, PT ;  /* 0x0000000708007c0c */ /* 0x000fe2000bf86270 */
[----:B------:R-:W-:Y:S01]  /*07c0*/  BAR.SYNC.DEFER_BLOCKING 0x0 ;  /* 0x0000000000007b1d */ /* 0x000fe20000010000 */
[C---:B------:R-:W-:Y:S02]  /*07d0*/  LOP3.LUT R3, R28.reuse, 0x80, RZ, 0xfc, !PT ;  /* 0x000000801c037812 */ /* 0x040fe400078efcff */
[----:B------:R-:W-:-:S02]  /*07e0*/  LOP3.LUT R6, R28, 0xa0, RZ, 0xfc, !PT ;  /* 0x000000a01c067812 */ /* 0x000fc400078efcff */
[----:B------:R-:W-:Y:S02]  /*07f0*/  ISETP.GE.AND P3, PT, R3, UR7, PT ;  /* 0x0000000703007c0c */ /* 0x000fe4000bf66270 */
[----:B------:R-:W-:Y:S02]  /*0800*/  @P0 LOP3.LUT R29, R29, 0x100, RZ, 0xfc, !PT ;  /* 0x000001001d1d0812 */ /* 0x000fe400078efcff */
[----:B------:R-:W-:Y:S02]  /*0810*/  LEA R2, P0, R28, UR12, 0x1 ;  /* 0x0000000c1c027c11 */ /* 0x000fe4000f8008ff */
[----:B------:R-:W-:Y:S02]  /*0820*/  LOP3.LUT R29, R29, 0xffffff7f, RZ, 0xc0, !PT ;  /* 0xffffff7f1d1d7812 */ /* 0x000fe400078ec0ff */
[----:B------:R-:W-:Y:S02]  /*0830*/  IADD3.X R3, PT, PT, RZ, UR14, RZ, P0, !PT ;  /* 0x0000000eff037c10 */ /* 0x000fe400087fe4ff */
[----:B------:R-:W-:-:S02]  /*0840*/  @P6 LOP3.LUT R29, R29, 0x80, RZ, 0xfc, !PT ;  /* 0x000000801d1d6812 */ /* 0x000fc400078efcff */
[----:B------:R-:W-:Y:S02]  /*0850*/  ISETP.GE.AND P2, PT, R6, UR7, PT ;  /* 0x0000000706007c0c */ /* 0x000fe4000bf46270 */
[----:B------:R-:W-:Y:S02]  /*0860*/  LOP3.LUT R29, R29, 0xffffffbf, RZ, 0xc0, !PT ;  /* 0xffffffbf1d1d7812 */ /* 0x000fe400078ec0ff */
[----:B------:R-:W-:Y:S02]  /*0870*/  LOP3.LUT R7, R28, 0xc0, RZ, 0xfc, !PT ;  /* 0x000000c01c077812 */ /* 0x000fe400078efcff */
[----:B------:R-:W-:Y:S01]  /*0880*/  @P5 LOP3.LUT R29, R29, 0x40, RZ, 0xfc, !PT ;  /* 0x000000401d1d5812 */ /* 0x000fe200078efcff */
[----:B------:R-:W2:Y:S01]  /*0890*/  @!P4 LDG.E.U16 R9, desc[UR22][R4.64+0xc0] ;  /* 0x0000c0160409c981 */ /* 0x000ea2000c1e1500 */
[----:B------:R-:W-:Y:S02]  /*08a0*/  ISETP.GE.AND P1, PT, R7, UR7, PT ;  /* 0x0000000707007c0c */ /* 0x000fe4000bf26270 */
[----:B------:R-:W-:-:S02]  /*08b0*/  LOP3.LUT R29, R29, 0xffffffdf, RZ, 0xc0, !PT ;  /* 0xffffffdf1d1d7812 */ /* 0x000fc400078ec0ff */
[----:B------:R-:W-:Y:S02]  /*08c0*/  PRMT R6, RZ, 0x7610, R6 ;  /* 0x00007610ff067816 */ /* 0x000fe40000000006 */
[----:B------:R-:W-:Y:S02]  /*08d0*/  @P4 LOP3.LUT R29, R29, 0x20, RZ, 0xfc, !PT ;  /* 0x000000201d1d4812 */ /* 0x000fe400078efcff */
[C---:B------:R-:W-:Y:S02]  /*08e0*/  LOP3.LUT R13, R28.reuse, 0xe0, RZ, 0xfc, !PT ;  /* 0x000000e01c0d7812 */ /* 0x040fe400078efcff */
[C---:B------:R-:W-:Y:S02]  /*08f0*/  LOP3.LUT P0, RZ, R29.reuse, 0x100, RZ, 0xc0, !PT ;  /* 0x000001001dff7812 */ /* 0x040fe4000780c0ff */
[----:B------:R-:W-:Y:S01]  /*0900*/  LOP3.LUT R29, R29, 0xffffffef, RZ, 0xc0, !PT ;  /* 0xffffffef1d1d7812 */ /* 0x000fe200078ec0ff */
[----:B------:R-:W3:Y:S01]  /*0910*/  @!P1 LDG.E.U16 R11, desc[UR22][R4.64+0x180] ;  /* 0x00018016040b9981 */ /* 0x000ee2000c1e1500 */
[----:B------:R-:W-:-:S02]  /*0920*/  LOP3.LUT R15, R28, 0x100, RZ, 0xfc, !PT ;  /* 0x000001001c0f7812 */ /* 0x000fc400078efcff */
[----:B------:R-:W-:Y:S02]  /*0930*/  @P3 LOP3.LUT R29, R29, 0x10, RZ, 0xfc, !PT ;  /* 0x000000101d1d3812 */ /* 0x000fe400078efcff */
        /* <DEDUP_REMOVED lines=8> */
[----:B------:R-:W-:Y:S01]  /*09c0*/  PRMT R12, RZ, 0x7610, R12 ;  /* 0x00007610ff0c7816 */ /* 0x000fe2000000000c */
[----:B------:R-:W2:Y:S01]  /*09d0*/  @!P5 LDG.E.U16 R8, desc[UR22][R4.64+0x80] ;  /* 0x000080160408d981 */ /* 0x000ea2000c1e1500 */
[----:B------:R-:W-:Y:S02]  /*09e0*/  @P1 LOP3.LUT R29, R29, 0x4, RZ, 0xfc, !PT ;  /* 0x000000041d1d1812 */ /* 0x000fe400078efcff */
[----:B------:R-:W-:Y:S02]  /*09f0*/  PRMT R10, RZ, 0x7610, R10 ;  /* 0x00007610ff0a7816 */ /* 0x000fe4000000000a */
[----:B------:R-:W-:Y:S01]  /*0a00*/  LOP3.LUT R29, R29, 0xfffffffd, RZ, 0xc0, !PT ;  /* 0xfffffffd1d1d7812 */ /* 0x000fe200078ec0ff */
[----:B------:R-:W3:Y:S01]  /*0a10*/  @!P2 LDG.E.U16 R12, desc[UR22][R4.64+0x140] ;  /* 0x00014016040ca981 */ /* 0x000ee2000c1e1500 */
[----:B------:R-:W-:Y:S02]  /*0a20*/  PRMT R18, RZ, 0x7610, R18 ;  /* 0x00007610ff127816 */ /* 0x000fe40000000012 */
[----:B------:R-:W-:Y:S01]  /*0a30*/  @P0 LOP3.LUT R29, R29, 0x2, RZ, 0xfc, !PT ;  /* 0x000000021d1d0812 */ /* 0x000fe200078efcff */
[----:B------:R-:W3:Y:S01]  /*0a40*/  @!P0 LDG.E.U16 R14, desc[UR22][R4.64+0x1c0] ;  /* 0x0001c016040e8981 */ /* 0x000ee2000c1e1500 */
[----:B------:R-:W-:-:S02]  /*0a50*/  ISETP.GE.AND P0, PT, R15, UR7, PT ;  /* 0x000000070f007c0c */ /* 0x000fc4000bf06270 */
[----:B------:R-:W-:Y:S01]  /*0a60*/  LOP3.LUT R29, R29, 0xfffffffe, RZ, 0xc0, !PT ;  /* 0xfffffffe1d1d7812 */ /* 0x000fe200078ec0ff */
[----:B------:R-:W3:Y:S01]  /*0a70*/  @!P3 LDG.E.U16 R10, desc[UR22][R4.64+0x100] ;  /* 0x00010016040ab981 */ /* 0x000ee2000c1e1500 */
[C---:B------:R-:W-:Y:S02]  /*0a80*/  LOP3.LUT R16, R28.reuse, 0x120, RZ, 0xfc, !PT ;  /* 0x000001201c107812 */ /* 0x040fe400078efcff */
[C---:B------:R-:W-:Y:S02]  /*0a90*/  LOP3.LUT R19, R28.reuse, 0x140, RZ, 0xfc, !PT ;  /* 0x000001401c137812 */ /* 0x040fe400078efcff */
[C---:B------:R-:W-:Y:S02]  /*0aa0*/  LOP3.LUT R20, R28.reuse, 0x160, RZ, 0xfc, !PT ;  /* 0x000001601c147812 */ /* 0x040fe400078efcff */
[----:B------:R-:W-:Y:S02]  /*0ab0*/  LOP3.LUT R23, R28, 0x180, RZ, 0xfc, !PT ;  /* 0x000001801c177812 */ /* 0x000fe400078efcff */
[----:B------:R-:W-:Y:S01]  /*0ac0*/  PRMT R21, RZ, 0x7610, R21 ;  /* 0x00007610ff157816 */ /* 0x000fe20000000015 */
[----:B------:R-:W3:Y:S01]  /*0ad0*/  @!P0 LDG.E.U16 R17, desc[UR22][R4.64+0x200] ;  /* 0x0002001604118981 */ /* 0x000ee2000c1e1500 */
[----:B------:R-:W-:-:S02]  /*0ae0*/  @P0 LOP3.LUT R29, R29, 0x1, RZ, 0xfc, !PT ;  /* 0x000000011d1d0812 */ /* 0x000fc400078efcff */
[----:B------:R-:W-:Y:S02]  /*0af0*/  ISETP.GE.AND P0, PT, R16, UR7, PT ;  /* 0x0000000710007c0c */ /* 0x000fe4000bf06270 */
[----:B------:R-:W-:Y:S02]  /*0b00*/  ISETP.GE.AND P1, PT, R19, UR7, PT ;  /* 0x0000000713007c0c */ /* 0x000fe4000bf26270 */
[----:B------:R-:W-:Y:S02]  /*0b10*/  ISETP.GE.AND P2, PT, R20, UR7, PT ;  /* 0x0000000714007c0c */ /* 0x000fe4000bf46270 */
[----:B------:R-:W-:Y:S02]  /*0b20*/  ISETP.GE.AND P3, PT, R23, UR7, PT ;  /* 0x0000000717007c0c */ /* 0x000fe4000bf66270 */
[----:B------:R-:W-:Y:S02]  /*0b30*/  PRMT R22, RZ, 0x7610, R22 ;  /* 0x00007610ff167816 */ /* 0x000fe40000000016 */
[----:B------:R-:W-:-:S02]  /*0b40*/  LOP3.LUT R24, R28, 0x1a0, RZ, 0xfc, !PT ;  /* 0x000001a01c187812 */ /* 0x000fc400078efcff */
[----:B------:R-:W-:Y:S01]  /*0b50*/  PRMT R25, RZ, 0x7610, R25 ;  /* 0x00007610ff197816 */ /* 0x000fe20000000019 */
[----:B------:R-:W3:Y:S01]  /*0b60*/  @!P0 LDG.E.U16 R18, desc[UR22][R4.64+0x240] ;  /* 0x0002401604128981 */ /* 0x000ee2000c1e1500 */
[C---:B------:R-:W-:Y:S02]  /*0b70*/  LOP3.LUT R13, R28.reuse, 0x1c0, RZ, 0xfc, !PT ;  /* 0x000001c01c0d7812 */ /* 0x040fe400078efcff */
[----:B------:R-:W-:Y:S01]  /*0b80*/  LOP3.LUT R16, R28, 0x1e0, RZ, 0xfc, !PT ;  /* 0x000001e01c107812 */ /* 0x000fe200078efcff */
[----:B------:R-:W3:Y:S01]  /*0b90*/  @!P1 LDG.E.U16 R21, desc[UR22][R4.64+0x280] ;  /* 0x0002801604159981 */ /* 0x000ee2000c1e1500 */
[----:B------:R-:W-:Y:S02]  /*0ba0*/  ISETP.GE.AND P4, PT, R24, UR7, PT ;  /* 0x0000000718007c0c */ /* 0x000fe4000bf86270 */
[----:B------:R-:W-:Y:S01]  /*0bb0*/  ISETP.GE.AND P5, PT, R13, UR7, PT ;  /* 0x000000070d007c0c */ /* 0x000fe2000bfa6270 */
[----:B------:R-:W3:Y:S01]  /*0bc0*/  @!P2 LDG.E.U16 R22, desc[UR22][R4.64+0x2c0] ;  /* 0x0002c0160416a981 */ /* 0x000ee2000c1e1500 */
[----:B------:R-:W-:-:S02]  /*0bd0*/  ISETP.GE.AND P6, PT, R16, UR7, PT ;  /* 0x0000000710007c0c */ /* 0x000fc4000bfc6270 */
[----:B------:R-:W-:Y:S01]  /*0be0*/  PRMT R26, RZ, 0x7610, R26 ;  /* 0x00007610ff1a7816 */ /* 0x000fe2000000001a */
[----:B------:R-:W3:Y:S01]  /*0bf0*/  @!P3 LDG.E.U16 R25, desc[UR22][R4.64+0x300] ;  /* 0x000300160419b981 */ /* 0x000ee2000c1e1500 */
[----:B------:R-:W-:Y:S02]  /*0c00*/  PRMT R15, RZ, 0x7610, R15 ;  /* 0x00007610ff0f7816 */ /* 0x000fe4000000000f */
[----:B------:R-:W-:-:S03]  /*0c10*/  PRMT R20, RZ, 0x7610, R20 ;  /* 0x00007610ff147816 */ /* 0x000fc60000000014 */
[----:B------:R-:W3:Y:S04]  /*0c20*/  @!P4 LDG.E.U16 R26, desc[UR22][R4.64+0x340] ;  /* 0x00034016041ac981 */ /* 0x000ee8000c1e1500 */
[----:B------:R-:W3:Y:S04]  /*0c30*/  @!P5 LDG.E.U16 R15, desc[UR22][R4.64+0x380] ;  /* 0x00038016040fd981 */ /* 0x000ee8000c1e1500 */
[----:B------:R0:W3:Y:S01]  /*0c40*/  @!P6 LDG.E.U16 R20, desc[UR22][R4.64+0x3c0] ;  /* 0x0003c0160414e981 */ /* 0x0000e2000c1e1500 */
[----:B------:R-:W1:Y:S01]  /*0c50*/  S2R R77, SR_LANEID ;  /* 0x00000000004d7919 */ /* 0x000e620000000000 */
[----:B------:R-:W-:-:S02]  /*0c60*/  P2R R30, PR, RZ, 0x1 ;  /* 0x00000001ff1e7803 */ /* 0x000fc40000000000 */
[----:B------:R-:W-:-:S04]  /*0c70*/  LOP3.LUT P0, RZ, R29, 0x1, RZ, 0xc0, !PT ;  /* 0x000000011dff7812 */ /* 0x000fc8000780c0ff */
[----:B------:R-:W-:Y:S02]  /*0c80*/  P2R R43, PR, RZ, 0x1 ;  /* 0x00000001ff2b7803 */ /* 0x000fe40000000000 */
[C---:B------:R-:W-:Y:S01]  /*0c90*/  LOP3.LUT P0, RZ, R29.reuse, 0x2, RZ, 0xc0, !PT ;  /* 0x000000021dff7812 */ /* 0x040fe2000780c0ff */
[----:B------:R-:W0:Y:S03]  /*0ca0*/  S2UR UR21, SR_CgaCtaId ;  /* 0x00000000001579c3 */ /* 0x000e260000008800 */
[----:B------:R-:W-:Y:S02]  /*0cb0*/  P2R R42, PR, RZ, 0x1 ;  /* 0x00000001ff2a7803 */ /* 0x000fe40000000000 */
[----:B------:R-:W-:-:S04]  /*0cc0*/  LOP3.LUT P0, RZ, R29, 0x4, RZ, 0xc0, !PT ;  /* 0x000000041dff7812 */ /* 0x000fc8000780c0ff */
[----:B------:R-:W-:Y:S02]  /*0cd0*/  P2R R41, PR, RZ, 0x1 ;  /* 0x00000001ff297803 */ /* 0x000fe40000000000 */
[----:B------:R-:W-:-:S04]  /*0ce0*/  LOP3.LUT P0, RZ, R29, 0x8, RZ, 0xc0, !PT ;  /* 0x000000081dff7812 */ /* 0x000fc8000780c0ff */
[----:B------:R-:W-:Y:S02]  /*0cf0*/  P2R R40, PR, RZ, 0x1 ;  /* 0x00000001ff287803 */ /* 0x000fe40000000000 */
[----:B------:R-:W-:-:S04]  /*0d00*/  LOP3.LUT P0, RZ, R29, 0x10, RZ, 0xc0, !PT ;  /* 0x000000101dff7812 */ /* 0x000fc8000780c0ff */
[----:B------:R-:W-:Y:S02]  /*0d10*/  P2R R38, PR, RZ, 0x1 ;  /* 0x00000001ff267803 */ /* 0x000fe40000000000 */
[----:B------:R-:W-:Y:S02]  /*0d20*/  LOP3.LUT P0, RZ, R29, 0x20, RZ, 0xc0, !PT ;  /* 0x000000201dff7812 */ /* 0x000fe4000780c0ff */
[----:B-1----:R-:W-:Y:S02]  /*0d30*/  IADD3 R16, PT, PT, R27, R77, RZ ;  /* 0x0000004d1b107210 */ /* 0x002fe40007ffe0ff */
[----:B------:R-:W-:Y:S01]  /*0d40*/  P2R R36, PR, RZ, 0x1 ;  /* 0x00000001ff247803 */ /* 0x000fe20000000000 */
[----:B------:R-:W-:Y:S01]  /*0d50*/  UMOV UR7, 0x400 ;  /* 0x0000040000077882 */ /* 0x000fe20000000000 */
[----:B------:R-:W-:Y:S01]  /*0d60*/  LOP3.LUT P0, RZ, R29, 0x40, RZ, 0xc0, !PT ;  /* 0x000000401dff7812 */ /* 0x000fe2000780c0ff */
[C---:B------:R-:W-:Y:S01]  /*0d70*/  VIADD R23, R16.reuse, 0x40 ;  /* 0x0000004010177836 */ /* 0x040fe20000000000 */
[----:B------:R-:W-:Y:S01]  /*0d80*/  IADD3 R19, PT, PT, R16, 0x20, RZ ;  /* 0x0000002010137810 */ /* 0x000fe20007ffe0ff */
[----:B0-----:R-:W-:Y:S01]  /*0d90*/  ULEA UR21, UR21, UR7, 0x18 ;  /* 0x0000000715157291 */ /* 0x001fe2000f8ec0ff */
[----:B------:R-:W-:-:S02]  /*0da0*/  P2R R34, PR, RZ, 0x1 ;  /* 0x00000001ff227803 */ /* 0x000fc40000000000 */
[C---:B------:R-:W-:Y:S02]  /*0db0*/  IADD3 R27, PT, PT, R16.reuse, 0x60, RZ ;  /* 0x00000060101b7810 */ /* 0x040fe40007ffe0ff */
[----:B------:R-:W-:Y:S02]  /*0dc0*/  LOP3.LUT P0, RZ, R29, 0x80, RZ, 0xc0, !PT ;  /* 0x000000801dff7812 */ /* 0x000fe4000780c0ff */
[-C--:B------:R-:W-:Y:S02]  /*0dd0*/  LEA.HI.SX32 R13, R16, R16.reuse, 0x1b ;  /* 0x00000010100d7211 */ /* 0x080fe400078fdaff */
[-C--:B------:R-:W-:Y:S02]  /*0de0*/  LEA.HI.SX32 R19, R19, R16.reuse, 0x1b ;  /* 0x0000001013137211 */ /* 0x080fe400078fdaff */
[-C--:B------:R-:W-:Y:S02]  /*0df0*/  LEA.HI.SX32 R23, R23, R16.reuse, 0x1b ;  /* 0x0000001017177211 */ /* 0x080fe400078fdaff */
[----:B------:R-:W-:-:S02]  /*0e00*/  LEA.HI.SX32 R27, R27, R16, 0x1b ;  /* 0x000000101b1b7211 */ /* 0x000fc400078fdaff */
[C---:B------:R-:W-:Y:S02]  /*0e10*/  IADD3 R5, PT, PT, R16.reuse, 0xa0, RZ ;  /* 0x000000a010057810 */ /* 0x040fe40007ffe0ff */
[----:B------:R-:W-:Y:S02]  /*0e20*/  P2R R32, PR, RZ, 0x1 ;  /* 0x00000001ff207803 */ /* 0x000fe40000000000 */
[----:B------:R-:W-:Y:S02]  /*0e30*/  LEA R48, R13, UR21, 0x1 ;  /* 0x000000150d307c11 */ /* 0x000fe4000f8e08ff */
[----:B------:R-:W-:Y:S02]  /*0e40*/  LOP3.LUT P0, RZ, R29, 0x100, RZ, 0xc0, !PT ;  /* 0x000001001dff7812 */ /* 0x000fe4000780c0ff */
[----:B------:R-:W-:Y:S02]  /*0e50*/  LEA R47, R19, UR21, 0x1 ;  /* 0x00000015132f7c11 */ /* 0x000fe4000f8e08ff */
[----:B------:R-:W-:-:S02]  /*0e60*/  IADD3 R29, PT, PT, R16, 0x80, RZ ;  /* 0x00000080101d7810 */ /* 0x000fc40007ffe0ff */
[----:B------:R-:W-:Y:S01]  /*0e70*/  LEA R46, R23, UR21, 0x1 ;  /* 0x00000015172e7c11 */ /* 0x000fe2000f8e08ff */
[C---:B------:R-:W-:Y:S01]  /*0e80*/  VIADD R19, R16.reuse, 0xe0 ;  /* 0x000000e010137836 */ /* 0x040fe20000000000 */
[----:B------:R-:W-:Y:S02]  /*0e90*/  LEA R45, R27, UR21, 0x1 ;  /* 0x000000151b2d7c11 */ /* 0x000fe4000f8e08ff */
[-C--:B------:R-:W-:Y:S02]  /*0ea0*/  LEA.HI.SX32 R5, R5, R16.reuse, 0x1b ;  /* 0x0000001005057211 */ /* 0x080fe400078fdaff */
[C---:B------:R-:W-:Y:S02]  /*0eb0*/  IADD3 R13, PT, PT, R16.reuse, 0xc0, RZ ;  /* 0x000000c0100d7810 */ /* 0x040fe40007ffe0ff */
[----:B------:R-:W-:Y:S02]  /*0ec0*/  IADD3 R23, PT, PT, R16, 0x100, RZ ;  /* 0x0000010010177810 */ /* 0x000fe40007ffe0ff */
[----:B------:R-:W-:-:S02]  /*0ed0*/  LEA.HI.SX32 R29, R29, R16, 0x1b ;  /* 0x000000101d1d7211 */ /* 0x000fc400078fdaff */
[C---:B------:R-:W-:Y:S02]  /*0ee0*/  IADD3 R27, PT, PT, R16.reuse, 0x120, RZ ;  /* 0x00000120101b7810 */ /* 0x040fe40007ffe0ff */
[----:B------:R-:W-:Y:S02]  /*0ef0*/  LEA R165, R5, UR21, 0x1 ;  /* 0x0000001505a57c11 */ /* 0x000fe4000f8e08ff */
[-C--:B------:R-:W-:Y:S02]  /*0f00*/  LEA.HI.SX32 R13, R13, R16.reuse, 0x1b ;  /* 0x000000100d0d7211 */ /* 0x080fe400078fdaff */
[----:B------:R-:W-:Y:S02]  /*0f10*/  IADD3 R5, PT, PT, R16, 0x140, RZ ;  /* 0x0000014010057810 */ /* 0x000fe40007ffe0ff */
[-C--:B------:R-:W-:Y:S02]  /*0f20*/  LEA.HI.SX32 R19, R19, R16.reuse, 0x1b ;  /* 0x0000001013137211 */ /* 0x080fe400078fdaff */
[----:B------:R-:W-:-:S02]  /*0f30*/  LEA.HI.SX32 R23, R23, R16, 0x1b ;  /* 0x0000001017177211 */ /* 0x000fc400078fdaff */
[----:B------:R-:W-:Y:S02]  /*0f40*/  LEA R44, R29, UR21, 0x1 ;  /* 0x000000151d2c7c11 */ /* 0x000fe4000f8e08ff */
[-C--:B------:R-:W-:Y:S02]  /*0f50*/  LEA.HI.SX32 R27, R27, R16.reuse, 0x1b ;  /* 0x000000101b1b7211 */ /* 0x080fe400078fdaff */
[----:B------:R-:W-:Y:S02]  /*0f60*/  LEA R164, R13, UR21, 0x1 ;  /* 0x000000150da47c11 */ /* 0x000fe4000f8e08ff */
[----:B------:R-:W-:Y:S02]  /*0f70*/  LEA.HI.SX32 R5, R5, R16, 0x1b ;  /* 0x0000001005057211 */ /* 0x000fe400078fdaff */
[----:B------:R-:W-:Y:S02]  /*0f80*/  LEA R163, R19, UR21, 0x1 ;  /* 0x0000001513a37c11 */ /* 0x000fe4000f8e08ff */
[----:B------:R-:W-:-:S02]  /*0f90*/  LEA R162, R23, UR21, 0x1 ;  /* 0x0000001517a27c11 */ /* 0x000fc4000f8e08ff */
[C---:B------:R-:W-:Y:S02]  /*0fa0*/  IADD3 R13, PT, PT, R16.reuse, 0x1a0, RZ ;  /* 0x000001a0100d7810 */ /* 0x040fe40007ffe0ff */
[C---:B------:R-:W-:Y:S02]  /*0fb0*/  IADD3 R19, PT, PT, R16.reuse, 0x1c0, RZ ;  /* 0x000001c010137810 */ /* 0x040fe40007ffe0ff */
[----:B------:R-:W-:Y:S02]  /*0fc0*/  IADD3 R23, PT, PT, R16, 0x1e0, RZ ;  /* 0x000001e010177810 */ /* 0x000fe40007ffe0ff */
[----:B------:R-:W-:Y:S02]  /*0fd0*/  LEA R161, R27, UR21, 0x1 ;  /* 0x000000151ba17c11 */ /* 0x000fe4000f8e08ff */
[----:B------:R-:W-:Y:S02]  /*0fe0*/  LEA R158, R5, UR21, 0x1 ;  /* 0x00000015059e7c11 */ /* 0x000fe4000f8e08ff */
[----:B------:R-:W-:-:S02]  /*0ff0*/  LEA.HI.SX32 R13, R13, R16, 0x1b ;  /* 0x000000100d0d7211 */ /* 0x000fc400078fdaff */
[-C--:B------:R-:W-:Y:S02]  /*1000*/  LEA.HI.SX32 R19, R19, R16.reuse, 0x1b ;  /* 0x0000001013137211 */ /* 0x080fe400078fdaff */
[----:B------:R-:W-:Y:S02]  /*1010*/  LEA.HI.SX32 R23, R23, R16, 0x1b ;  /* 0x0000001017177211 */ /* 0x000fe400078fdaff */
[----:B------:R-:W-:Y:S02]  /*1020*/  LEA R151, R13, UR21, 0x1 ;  /* 0x000000150d977c11 */ /* 0x000fe4000f8e08ff */
[----:B------:R-:W-:Y:S02]  /*1030*/  LEA R150, R19, UR21, 0x1 ;  /* 0x0000001513967c11 */ /* 0x000fe4000f8e08ff */
[----:B------:R-:W-:Y:S02]  /*1040*/  LEA R149, R23, UR21, 0x1 ;  /* 0x0000001517957c11 */ /* 0x000fe4000f8e08ff */
[----:B------:R-:W-:Y:S01]  /*1050*/  PRMT R23, RZ, 0x7610, R23 ;  /* 0x00007610ff177816 */ /* 0x000fe20000000017 */
[----:B----4-:R-:W-:Y:S04]  /*1060*/  STS.U16 [R48], R6 ;  /* 0x0000000630007388 */ /* 0x010fe80000000400 */
[----:B-----5:R0:W-:Y:S04]  /*1070*/  STS.U16 [R47+0x40], R7 ;  /* 0x000040072f007388 */ /* 0x0201e80000000400 */
[----:B--2---:R-:W-:Y:S04]  /*1080*/  STS.U16 [R46+0x80], R8 ;  /* 0x000080082e007388 */ /* 0x004fe80000000400 */
[----:B------:R1:W-:Y:S01]  /*1090*/  STS.U16 [R45+0xc0], R9 ;  /* 0x0000c0092d007388 */ /* 0x0003e20000000400 */
[----:B0-----:R-:W-:-:S04]  /*10a0*/  IADD3 R7, PT, PT, R16, 0x160, RZ ;  /* 0x0000016010077810 */ /* 0x001fc80007ffe0ff */
[-C--:B------:R-:W-:Y:S01]  /*10b0*/  LEA.HI.SX32 R7, R7, R16.reuse, 0x1b ;  /* 0x0000001007077211 */ /* 0x080fe200078fdaff */
[----:B-1----:R-:W-:Y:S01]  /*10c0*/  VIADD R9, R16, 0x180 ;  /* 0x0000018010097836 */ /* 0x002fe20000000000 */
[----:B---3--:R-:W-:Y:S02]  /*10d0*/  STS.U16 [R44+0x100], R10 ;  /* 0x0001000a2c007388 */ /* 0x008fe40000000400 */
[----:B------:R-:W-:Y:S02]  /*10e0*/  LEA R157, R7, UR21, 0x1 ;  /* 0x00000015079d7c11 */ /* 0x000fe4000f8e08ff */
[----:B------:R-:W-:Y:S01]  /*10f0*/  LEA.HI.SX32 R9, R9, R16, 0x1b ;  /* 0x0000001009097211 */ /* 0x000fe200078fdaff */
[----:B------:R-:W-:Y:S01]  /*1100*/  STS.U16 [R165+0x140], R12 ;  /* 0x0001400ca5007388 */ /* 0x000fe20000000400 */
[----:B------:R-:W-:Y:S02]  /*1110*/  IMAD R16, R77, 0xf, R16 ;  /* 0x0000000f4d107824 */ /* 0x000fe400078e0210 */
[----:B------:R-:W-:Y:S01]  /*1120*/  LEA R156, R9, UR21, 0x1 ;  /* 0x00000015099c7c11 */ /* 0x000fe2000f8e08ff */
[----:B------:R0:W-:Y:S04]  /*1130*/  STS.U16 [R164+0x180], R11 ;  /* 0x0001800ba4007388 */ /* 0x0001e80000000400 */
[----:B------:R-:W-:Y:S04]  /*1140*/  STS.U16 [R163+0x1c0], R14 ;  /* 0x0001c00ea3007388 */ /* 0x000fe80000000400 */
[----:B------:R1:W-:Y:S01]  /*1150*/  STS.U16 [R162+0x200], R17 ;  /* 0x00020011a2007388 */ /* 0x0003e20000000400 */
[C---:B------:R-:W-:Y:S01]  /*1160*/  VIADD R7, R16.reuse, 0x2 ;  /* 0x0000000210077836 */ /* 0x040fe20000000000 */
[C---:B------:R-:W-:Y:S01]  /*1170*/  IADD3 R5, PT, PT, R16.reuse, 0x1, RZ ;  /* 0x0000000110057810 */ /* 0x040fe20007ffe0ff */
[C---:B------:R-:W-:Y:S01]  /*1180*/  VIADD R27, R16.reuse, 0x7 ;  /* 0x00000007101b7836 */ /* 0x040fe20000000000 */
[C---:B------:R-:W-:Y:S01]  /*1190*/  IADD3 R9, PT, PT, R16.reuse, 0x3, RZ ;  /* 0x0000000310097810 */ /* 0x040fe20007ffe0ff */
[C---:B------:R-:W-:Y:S01]  /*11a0*/  VIADD R33, R16.reuse, 0xc ;  /* 0x0000000c10217836 */ /* 0x040fe20000000000 */
[----:B------:R-:W-:Y:S01]  /*11b0*/  STS.U16 [R161+0x240], R18 ;  /* 0x00024012a1007388 */ /* 0x000fe20000000400 */
[----:B0-----:R-:W-:-:S03]  /*11c0*/  IADD3 R11, PT, PT, R16, 0x4, RZ ;  /* 0x00000004100b7810 */ /* 0x001fc60007ffe0ff */
[----:B------:R0:W-:Y:S01]  /*11d0*/  STS.U16 [R158+0x280], R21 ;  /* 0x000280159e007388 */ /* 0x0001e20000000400 */
[----:B------:R-:W-:-:S03]  /*11e0*/  IADD3 R13, PT, PT, R16, 0x5, RZ ;  /* 0x00000005100d7810 */ /* 0x000fc60007ffe0ff */
[----:B------:R-:W-:Y:S01]  /*11f0*/  STS.U16 [R157+0x2c0], R22 ;  /* 0x0002c0169d007388 */ /* 0x000fe20000000400 */
[C---:B-1----:R-:W-:Y:S02]  /*1200*/  IADD3 R17, PT, PT, R16.reuse, 0x6, RZ ;  /* 0x0000000610117810 */ /* 0x042fe40007ffe0ff */
[C---:B------:R-:W-:Y:S01]  /*1210*/  IADD3 R29, PT, PT, R16.reuse, 0x9, RZ ;  /* 0x00000009101d7810 */ /* 0x040fe20007ffe0ff */
[----:B------:R1:W-:Y:S01]  /*1220*/  STS.U16 [R156+0x300], R25 ;  /* 0x000300199c007388 */ /* 0x0003e20000000400 */
[C---:B------:R-:W-:Y:S02]  /*1230*/  IADD3 R31, PT, PT, R16.reuse, 0xb, RZ ;  /* 0x0000000b101f7810 */ /* 0x040fe40007ffe0ff */
[C---:B0-----:R-:W-:Y:S02]  /*1240*/  IADD3 R21, PT, PT, R16.reuse, 0x8, RZ ;  /* 0x0000000810157810 */ /* 0x041fe40007ffe0ff */
[C---:B------:R-:W-:Y:S02]  /*1250*/  IADD3 R35, PT, PT, R16.reuse, 0xd, RZ ;  /* 0x0000000d10237810 */ /* 0x040fe40007ffe0ff */
[----:B------:R-:W-:-:S02]  /*1260*/  IADD3 R37, PT, PT, R16, 0xe, RZ ;  /* 0x0000000e10257810 */ /* 0x000fc40007ffe0ff */
[C---:B------:R-:W-:Y:S02]  /*1270*/  IADD3 R39, PT, PT, R16.reuse, 0xf, RZ ;  /* 0x0000000f10277810 */ /* 0x040fe40007ffe0ff */
[----:B-1----:R-:W-:Y:S02]  /*1280*/  IADD3 R25, PT, PT, R16, 0xa, RZ ;  /* 0x0000000a10197810 */ /* 0x002fe40007ffe0ff */
        /* <DEDUP_REMOVED lines=15> */
[----:B------:R-:W-:Y:S01]  /*1380*/  LEA.HI.SX32 R148, R16, R16, 0x1b ;  /* 0x0000001010947211 */ /* 0x000fe200078fdaff */
[----:B------:R-:W-:Y:S01]  /*1390*/  STS.U16 [R151+0x340], R26 ;  /* 0x0003401a97007388 */ /* 0x000fe20000000400 */
        /* <DEDUP_REMOVED lines=35> */
[----:B------:R-:W-:Y:S01]  /*15d0*/  PRMT R22, RZ, 0x7610, R22 ;  /* 0x00007610ff167816 */ /* 0x000fe20000000016 */
[----:B------:R-:W-:Y:S01]  /*15e0*/  BAR.SYNC.DEFER_BLOCKING 0x0 ;  /* 0x0000000000007b1d */ /* 0x000fe20000010000 */
[----:B0-----:R-:W-:-:S05]  /*15f0*/  PRMT R20, RZ, 0x7610, R20 ;  /* 0x00007610ff147816 */ /* 0x001fca0000000014 */
[----:B------:R-:W2:Y:S01]  /*1600*/  @!P0 LDG.E.U16 R22, desc[UR22][R2.64] ;  /* 0x0000001602168981 */ /* 0x000ea2000c1e1500 */
[----:B------:R-:W-:Y:S02]  /*1610*/  ISETP.NE.AND P0, PT, R32, RZ, PT ;  /* 0x000000ff2000720c */ /* 0x000fe40003f05270 */
[----:B------:R-:W-:-:S11]  /*1620*/  PRMT R21, RZ, 0x7610, R21 ;  /* 0x00007610ff157816 */ /* 0x000fd60000000015 */
[----:B------:R-:W3:Y:S01]  /*1630*/  @!P0 LDG.E.U16 R20, desc[UR22][R2.64+0x40] ;  /* 0x0000401602148981 */ /* 0x000ee2000c1e1500 */
[----:B------:R-:W-:-:S13]  /*1640*/  ISETP.NE.AND P0, PT, R34, RZ, PT ;  /* 0x000000ff2200720c */ /* 0x000fda0003f05270 */
        /* <DEDUP_REMOVED lines=32> */
[----:B------:R-:W5:Y:S01]  /*1850*/  @!P6 LDG.E.U16 R36, desc[UR22][R2.64+0x3c0] ;  /* 0x0003c0160224e981 */ /* 0x000f62000c1e1500 */
[----:B------:R-:W0:Y:S03]  /*1860*/  LDCU.U8 UR7, c[0x0][0x39e] ;  /* 0x000073c0ff0777ac */ /* 0x000e260008000000 */
[----:B------:R-:W-:Y:S04]  /*1870*/  STL [R1+0x10], R48 ;  /* 0x0000103001007387 */ /* 0x000fe80000100800 */
[----:B------:R-:W-:Y:S04]  /*1880*/  STL [R1+0xc], R47 ;  /* 0x00000c2f01007387 */ /* 0x000fe80000100800 */
[----:B------:R-:W-:Y:S04]  /*1890*/  STL [R1+0x8], R46 ;  /* 0x0000082e01007387 */ /* 0x000fe80000100800 */
[----:B------:R-:W-:Y:S04]  /*18a0*/  STL [R1+0x4], R45 ;  /* 0x0000042d01007387 */ /* 0x000fe80000100800 */
[----:B------:R-:W-:Y:S01]  /*18b0*/  STL [R1], R44 ;  /* 0x0000002c01007387 */ /* 0x000fe20000100800 */
[----:B------:R-:W-:Y:S03]  /*18c0*/  BSSY.RECONVERGENT B0, `(.L_x_164) ;  /* 0x0000057000007945 */ /* 0x000fe60003800200 */
        /* <DEDUP_REMOVED lines=35> */
[----:B------:R-:W-:Y:S01]  /*1b00*/  FSETP.GTU.FTZ.AND P0, PT, R62, 20, PT ;  /* 0x41a000003e00780b */ /* 0x000fe20003f1c000 */
[----:B--2---:R-:W-:-:S03]  /*1b10*/  IMAD.U32 R25, R25, 0x10000, RZ ;  /* 0x0001000019197824 */ /* 0x004fc600078e00ff */
[----:B0-----:R-:W-:Y:S01]  /*1b20*/  ISETP.EQ.OR P0, PT, RZ, UR7, P0 ;  /* 0x00000007ff007c0c */ /* 0x001fe20008702670 */
[----:B------:R-:W-:Y:S01]  /*1b30*/  FADD.FTZ R61, R25, UR5 ;  /* 0x00000005193d7e21 */ /* 0x000fe20008010000 */
[----:B---3--:R-:W-:Y:S02]  /*1b40*/  SHF.L.U32 R26, R26, 0x10, RZ ;  /* 0x000000101a1a7819 */ /* 0x008fe400000006ff */
[----:B----4-:R-:W-:Y:S02]  /*1b50*/  SHF.L.U32 R27, R27, 0x10, RZ ;  /* 0x000000101b1b7819 */ /* 0x010fe400000006ff */
[----:B-----5:R-:W-:Y:S02]  /*1b60*/  SHF.L.U32 R28, R28, 0x10, RZ ;  /* 0x000000101c1c7819 */ /* 0x020fe400000006ff */
[----:B------:R-:W-:Y:S01]  /*1b70*/  SHF.L.U32 R29, R29, 0x10, RZ ;  /* 0x000000101d1d7819 */ /* 0x000fe200000006ff */
[----:B------:R-:W-:Y:S01]  /*1b80*/  FADD.FTZ R60, R26, UR5 ;  /* 0x000000051a3c7e21 */ /* 0x000fe20008010000 */
[----:B------:R-:W-:Y:S01]  /*1b90*/  FADD.FTZ R59, R27, UR5 ;  /* 0x000000051b3b7e21 */ /* 0x000fe20008010000 */
[----:B------:R-:W-:Y:S01]  /*1ba0*/  FADD.FTZ R58, R28, UR5 ;  /* 0x000000051c3a7e21 */ /* 0x000fe20008010000 */
[----:B------:R-:W-:Y:S01]  /*1bb0*/  FSETP.GTU.FTZ.AND P1, PT, R61, 20, PT ;  /* 0x41a000003d00780b */ /* 0x000fe20003f3c000 */
[----:B------:R-:W-:Y:S01]  /*1bc0*/  FADD.FTZ R57, R29, UR5 ;  /* 0x000000051d397e21 */ /* 0x000fe20008010000 */
[----:B------:R-:W-:Y:S01]  /*1bd0*/  IMAD.U32 R30, R30, 0x10000, RZ ;  /* 0x000100001e1e7824 */ /* 0x000fe200078e00ff */
[----:B------:R-:W-:-:S02]  /*1be0*/  FSETP.GTU.FTZ.AND P5, PT, R60, 20, PT ;  /* 0x41a000003c00780b */ /* 0x000fc40003fbc000 */
[----:B------:R-:W-:Y:S01]  /*1bf0*/  FSETP.GTU.FTZ.AND P4, PT, R59, 20, PT ;  /* 0x41a000003b00780b */ /* 0x000fe20003f9c000 */
[----:B------:R-:W-:Y:S01]  /*1c00*/  FADD.FTZ R56, R30, UR5 ;  /* 0x000000051e387e21 */ /* 0x000fe20008010000 */
        /* <DEDUP_REMOVED lines=34> */
.L_x_165:
[----:B------:R-:W-:Y:S05]  /*1e30*/  BSYNC.RECONVERGENT B0 ;  /* 0x0000000000007941 */ /* 0x000fea0003800200 */
.L_x_164:
        /* <DEDUP_REMOVED lines=35> */
.L_x_167:
[----:B------:R-:W-:Y:S05]  /*2070*/  BSYNC.RECONVERGENT B0 ;  /* 0x0000000000007941 */ /* 0x000fea0003800200 */
.L_x_166:
        /* <DEDUP_REMOVED lines=37> */
.L_x_169:
[----:B------:R-:W-:Y:S05]  /*22d0*/  BSYNC.RECONVERGENT B0 ;  /* 0x0000000000007941 */ /* 0x000fea0003800200 */
.L_x_168:
        /* <DEDUP_REMOVED lines=35> */
.L_x_171:
[----:B------:R-:W-:Y:S05]  /*2510*/  BSYNC.RECONVERGENT B0 ;  /* 0x0000000000007941 */ /* 0x000fea0003800200 */
.L_x_170:
[----:B------:R-:W-:Y:S01]  /*2520*/  ISETP.EQ.OR P6, PT, RZ, UR7, P2 ;  /* 0x00000007ff007c0c */ /* 0x000fe200097c2670 */
[----:B------:R-:W-:Y:S01]  /*2530*/  BSSY.RECONVERGENT B0, `(.L_x_172) ;  /* 0x0000026000007945 */ /* 0x000fe20003800200 */
[----:B------:R-:W-:Y:S01]  /*2540*/  SHF.L.U32 R23, R23, 0x10, RZ ;  /* 0x0000001017177819 */ /* 0x000fe200000006ff */
[----:B------:R-:W-:Y:S01]  /*2550*/  IMAD.U32 R41, R19, 0x10000, RZ ;  /* 0x0001000013297824 */ /* 0x000fe200078e00ff */
[----:B------:R-:W-:Y:S02]  /*2560*/  FSETP.GTU.FTZ.AND P5, PT, R53, 20, PT ;  /* 0x41a000003500780b */ /* 0x000fe40003fbc000 */
[----:B------:R-:W-:Y:S01]  /*2570*/  ISETP.EQ.OR P2, PT, RZ, UR7, P3 ;  /* 0x00000007ff007c0c */ /* 0x000fe20009f42670 */
[----:B------:R-:W-:Y:S01]  /*2580*/  FADD.FTZ R52, R23, UR5 ;  /* 0x0000000517347e21 */ /* 0x000fe20008010000 */
[----:B------:R-:W-:-:S05]  /*2590*/  LOP3.LUT R0, R0, 0x1f, RZ, 0xc0, !PT ;  /* 0x0000001f00007812 */ /* 0x000fca00078ec0ff */
        /* <DEDUP_REMOVED lines=31> */
.L_x_173:
[----:B------:R-:W-:Y:S05]  /*2790*/  BSYNC.RECONVERGENT B0 ;  /* 0x0000000000007941 */ /* 0x000fea0003800200 */
.L_x_172:
[----:B------:R-:W-:Y:S01]  /*27a0*/  SHF.L.U32 R22, R22, 0x10, RZ ;  /* 0x0000001016167819 */ /* 0x000fe200000006ff */
[----:B------:R-:W-:Y:S01]  /*27b0*/  BSSY.RECONVERGENT B0, `(.L_x_174) ;  /* 0x0000026000007945 */ /* 0x000fe20003800200 */
[----:B------:R-:W-:Y:S01]  /*27c0*/  FSETP.GTU.FTZ.AND P3, PT, R52, 20, PT ;  /* 0x41a000003400780b */ /* 0x000fe20003f7c000 */
[----:B------:R-:W-:Y:S01]  /*27d0*/  IMAD.U32 R45, R15, 0x10000, RZ ;  /* 0x000100000f2d7824 */ /* 0x000fe200078e00ff */
        /* <DEDUP_REMOVED lines=35> */
.L_x_175:
[----:B------:R-:W-:Y:S05]  /*2a10*/  BSYNC.RECONVERGENT B0 ;  /* 0x0000000000007941 */ /* 0x000fea0003800200 */
.L_x_174:
[----:B------:R-:W-:Y:S01]  /*2a20*/  ISETP.EQ.OR P0, PT, RZ, UR7, P0 ;  /* 0x00000007ff007c0c */ /* 0x000fe20008702670 */
[----:B------:R-:W-:Y:S01]  /*2a30*/  BSSY.RECONVERGENT B0, `(.L_x_176) ;  /* 0x0000028000007945 */ /* 0x000fe20003800200 */
[----:B------:R-:W-:Y:S01]  /*2a40*/  SHF.L.U32 R21, R21, 0x10, RZ ;  /* 0x0000001015157819 */ /* 0x000fe200000006ff */
[----:B------:R-:W-:Y:S01]  /*2a50*/  IMAD.U32 R49, R11, 0x10000, RZ ;  /* 0x000100000b317824 */ /* 0x000fe200078e00ff */
[----:B------:R-:W-:Y:S02]  /*2a60*/  FSETP.GTU.FTZ.AND P2, PT, R39, 20, PT ;  /* 0x41a000002700780b */ /* 0x000fe40003f5c000 */
[----:B------:R-:W-:Y:S01]  /*2a70*/  ISETP.EQ.OR P1, PT, RZ, UR7, P1 ;  /* 0x00000007ff007c0c */ /* 0x000fe20008f22670 */
[----:B------:R-:W-:Y:S01]  /*2a80*/  FADD.FTZ R38, R21, UR5 ;  /* 0x0000000515267e21 */ /* 0x000fe20008010000 */
        /* <DEDUP_REMOVED lines=34> */
.L_x_177:
[----:B------:R-:W-:Y:S05]  /*2cb0*/  BSYNC.RECONVERGENT B0 ;  /* 0x0000000000007941 */ /* 0x000fea0003800200 */
.L_x_176:
        /* <DEDUP_REMOVED lines=39> */
.L_x_179:
[----:B------:R-:W-:Y:S05]  /*2f30*/  BSYNC.RECONVERGENT B0 ;  /* 0x0000000000007941 */ /* 0x000fea0003800200 */
.L_x_178:
[----:B------:R-:W-:Y:S01]  /*2f40*/  ISETP.EQ.OR P4, PT, RZ, UR7, P4 ;  /* 0x00000007ff007c0c */ /* 0x000fe2000a782670 */
[----:B------:R-:W-:Y:S01]  /*2f50*/  BSSY.RECONVERGENT B0, `(.L_x_180) ;  /* 0x0000028000007945 */ /* 0x000fe20003800200 */
[----:B------:R-:W-:Y:S01]  /*2f60*/  SHF.L.U32 R3, R3, 0x10, RZ ;  /* 0x0000001003037819 */ /* 0x000fe200000006ff */
[----:B------:R-:W-:Y:S01]  /*2f70*/  FMUL.FTZ R33, R41, UR4 ;  /* 0x0000000429217c20 */ /* 0x000fe20008410000 */
        /* <DEDUP_REMOVED lines=37> */
.L_x_181:
[----:B------:R-:W-:Y:S05]  /*31d0*/  BSYNC.RECONVERGENT B0 ;  /* 0x0000000000007941 */ /* 0x000fea0003800200 */
.L_x_180:
[----:B------:R-:W-:Y:S01]  /*31e0*/  IMAD.U32 R2, R2, 0x10000, RZ ;  /* 0x0001000002027824 */ /* 0x000fe200078e00ff */
        /* <DEDUP_REMOVED lines=38> */
.L_x_183:
[----:B------:R-:W-:Y:S05]  /*3450*/  BSYNC.RECONVERGENT B0 ;  /* 0x0000000000007941 */ /* 0x000fea0003800200 */
.L_x_182:
        /* <DEDUP_REMOVED lines=45> */
.L_x_185:
[----:B------:R-:W-:Y:S05]  /*3730*/  BSYNC.RECONVERGENT B0 ;  /* 0x0000000000007941 */ /* 0x000fea0003800200 */
.L_x_184:
        /* <DEDUP_REMOVED lines=32> */
.L_x_187:
[----:B------:R-:W-:Y:S05]  /*3940*/  BSYNC.RECONVERGENT B0 ;  /* 0x0000000000007941 */ /* 0x000fea0003800200 */
.L_x_186:
        /* <DEDUP_REMOVED lines=32> */
.L_x_189:
[----:B------:R-:W-:Y:S05]  /*3b50*/  BSYNC.RECONVERGENT B0 ;  /* 0x0000000000007941 */ /* 0x000fea0003800200 */
.L_x_188:
        /* <DEDUP_REMOVED lines=32> */
.L_x_191:
[----:B------:R-:W-:Y:S05]  /*3d60*/  BSYNC.RECONVERGENT B0 ;  /* 0x0000000000007941 */ /* 0x000fea0003800200 */
.L_x_190:
        /* <DEDUP_REMOVED lines=32> */
.L_x_193:
[----:B------:R-:W-:Y:S05]  /*3f70*/  BSYNC.RECONVERGENT B0 ;  /* 0x0000000000007941 */ /* 0x000fea0003800200 */
.L_x_192:
[----:B------:R-:W-:Y:S04]  /*3f80*/  BSSY.RECONVERGENT B0, `(.L_x_194) ;  /* 0x0000020000007945 */ /* 0x000fe80003800200 */
[----:B------:R-:W-:Y:S05]  /*3f90*/  @P5 BRA `(.L_x_195) ;  /* 0x0000000000785947 */ /* 0x000fea0003800000 */
        /* <DEDUP_REMOVED lines=30> */
.L_x_195:
[----:B------:R-:W-:Y:S05]  /*4180*/  BSYNC.RECONVERGENT B0 ;  /* 0x0000000000007941 */ /* 0x000fea0003800200 */
.L_x_194:
        /* <DEDUP_REMOVED lines=48> */
.L_x_202:
[----:B------:R-:W-:Y:S01]  /*4490*/  LOP3.LUT R42, R17, 0x7c1f, RZ, 0xc0, !PT ;  /* 0x00007c1f112a7812 */ /* 0x000fe200078ec0ff */
[----:B------:R-:W-:Y:S02]  /*44a0*/  HFMA2 R43, -RZ, RZ, 0, 0 ;  /* 0x00000000ff2b7431 */ /* 0x000fe400000001ff */
[----:B0-----:R-:W-:Y:S01]  /*44b0*/  IMAD.U32 R41, RZ, RZ, UR38 ;  /* 0x00000026ff297e24 */ /* 0x001fe2000f8e00ff */
[----:B------:R-:W-:Y:S02]  /*44c0*/  MOV R45, UR39 ;  /* 0x00000027002d7c02 */ /* 0x000fe40008000f00 */
[C---:B------:R-:W-:Y:S01]  /*44d0*/  LOP3.LUT R46, R42.reuse, 0x40, RZ, 0xfc, !PT ;  /* 0x000000402a2e7812 */ /* 0x040fe200078efcff */
[----:B------:R-:W-:Y:S01]  /*44e0*/  IMAD.WIDE.U32 R40, R41, UR7, R42 ;  /* 0x0000000729287c25 */ /* 0x000fe2000f8e002a */
[----:B------:R-:W-:Y:S02]  /*44f0*/  LOP3.LUT R44, R42, 0x20, RZ, 0xfc, !PT ;  /* 0x000000202a2c7812 */ /* 0x000fe400078efcff */
[----:B------:R-:W-:Y:S01]  /*4500*/  ISETP.GE.AND P3, PT, R46, UR24, PT ;  /* 0x000000182e007c0c */ /* 0x000fe2000bf66270 */
[----:B------:R-:W-:Y:S01]  /*4510*/  IMAD R41, R45, UR7, R41 ;  /* 0x000000072d297c24 */ /* 0x000fe2000f8e0229 */
[----:B------:R-:W-:-:S02]  /*4520*/  ISETP.GE.AND P2, PT, R44, UR24, PT ;  /* 0x000000182c007c0c */ /* 0x000fc4000bf46270 */
[----:B------:R-:W-:Y:S02]  /*4530*/  LOP3.LUT R46, R42, 0x60, RZ, 0xfc, !PT ;  /* 0x000000602a2e7812 */ /* 0x000fe400078efcff */
[----:B------:R-:W-:Y:S02]  /*4540*/  LEA R44, P4, R40, UR15, 0x1 ;  /* 0x0000000f282c7c11 */ /* 0x000fe4000f8808ff */
[----:B------:R-:W-:Y:S02]  /*4550*/  ISETP.GE.AND P5, PT, R46, UR24, PT ;  /* 0x000000182e007c0c */ /* 0x000fe4000bfa6270 */
[----:B------:R-:W-:Y:S02]  /*4560*/  LOP3.LUT R46, R42, 0x80, RZ, 0xfc, !PT ;  /* 0x000000802a2e7812 */ /* 0x000fe400078efcff */
[----:B------:R-:W-:Y:S02]  /*4570*/  PRMT R95, RZ, 0x7610, R95 ;  /* 0x00007610ff5f7816 */ /* 0x000fe4000000005f */
[----:B------:R-:W-:-:S02]  /*4580*/  LEA.HI.X R45, R40, UR20, R41, 0x1, P4 ;  /* 0x00000014282d7c11 */ /* 0x000fc4000a0f0c29 */
[----:B------:R-:W-:Y:S02]  /*4590*/  PRMT R43, RZ, 0x7610, R43 ;  /* 0x00007610ff2b7816 */ /* 0x000fe4000000002b */
[----:B------:R-:W-:Y:S01]  /*45a0*/  ISETP.GE.AND P6, PT, R46, UR24, PT ;  /* 0x000000182e007c0c */ /* 0x000fe2000bfc6270 */
[----:B------:R-:W2:Y:S01]  /*45b0*/  @!P2 LDG.E.U16 R95, desc[UR22][R44.64+0x40] ;  /* 0x000040162c5fa981 */ /* 0x000ea2000c1e1500 */
[C---:B------:R-:W-:Y:S02]  /*45c0*/  LOP3.LUT R46, R42.reuse, 0xa0, RZ, 0xfc, !PT ;  /* 0x000000a02a2e7812 */ /* 0x040fe400078efcff */
[----:B------:R-:W-:Y:S01]  /*45d0*/  LOP3.LUT R47, R42, 0xc0, RZ, 0xfc, !PT ;  /* 0x000000c02a2f7812 */ /* 0x000fe200078efcff */
[----:B------:R-:W5:Y:S01]  /*45e0*/  @!P3 LDG.E.U16 R43, desc[UR22][R44.64+0x80] ;  /* 0x000080162c2bb981 */ /* 0x000f62000c1e1500 */
[----:B------:R-:W-:Y:S02]  /*45f0*/  PRMT R115, RZ, 0x7610, R115 ;  /* 0x00007610ff737816 */ /* 0x000fe40000000073 */
[----:B------:R-:W-:-:S02]  /*4600*/  ISETP.GE.AND P2, PT, R46, UR24, PT ;  /* 0x000000182e007c0c */ /* 0x000fc4000bf46270 */
[C---:B------:R-:W-:Y:S02]  /*4610*/  LOP3.LUT R46, R42.reuse, 0x100, RZ, 0xfc, !PT ;  /* 0x000001002a2e7812 */ /* 0x040fe400078efcff */
[----:B------:R-:W-:Y:S01]  /*4620*/  ISETP.GE.AND P3, PT, R47, UR24, PT ;  /* 0x000000182f007c0c */ /* 0x000fe2000bf66270 */
[----:B------:R-:W4:Y:S01]  /*4630*/  @!P5 LDG.E.U16 R115, desc[UR22][R44.64+0xc0] ;  /* 0x0000c0162c73d981 */ /* 0x000f22000c1e1500 */
[----:B------:R-:W-:Y:S02]  /*4640*/  LOP3.LUT R48, R42, 0xe0, RZ, 0xfc, !PT ;  /* 0x000000e02a307812 */ /* 0x000fe400078efcff */
[----:B------:R-:W-:Y:S02]  /*4650*/  PRMT R109, RZ, 0x7610, R109 ;  /* 0x00007610ff6d7816 */ /* 0x000fe4000000006d */
[----:B------:R-:W-:Y:S02]  /*4660*/  ISETP.GE.AND P5, PT, R46, UR24, PT ;  /* 0x000000182e007c0c */ /* 0x000fe4000bfa6270 */
[----:B------:R-:W-:-:S02]  /*4670*/  ISETP.GE.AND P4, PT, R48, UR24, PT ;  /* 0x0000001830007c0c */ /* 0x000fc4000bf86270 */
[----:B------:R-:W-:Y:S01]  /*4680*/  LOP3.LUT R46, R42, 0x120, RZ, 0xfc, !PT ;  /* 0x000001202a2e7812 */ /* 0x000fe200078efcff */
[----:B------:R-:W4:Y:S01]  /*4690*/  @!P6 LDG.E.U16 R109, desc[UR22][R44.64+0x100] ;  /* 0x000100162c6de981 */ /* 0x000f22000c1e1500 */
[----:B------:R-:W-:Y:S02]  /*46a0*/  PRMT R108, RZ, 0x7610, R108 ;  /* 0x00007610ff6c7816 */ /* 0x000fe4000000006c */
[----:B------:R-:W-:Y:S02]  /*46b0*/  PRMT R110, RZ, 0x7610, R110 ;  /* 0x00007610ff6e7816 */ /* 0x000fe4000000006e */
[----:B------:R-:W-:Y:S02]  /*46c0*/  ISETP.GE.AND P6, PT, R46, UR24, PT ;  /* 0x000000182e007c0c */ /* 0x000fe4000bfc6270 */
[C---:B------:R-:W-:Y:S01]  /*46d0*/  LOP3.LUT R46, R42.reuse, 0x160, RZ, 0xfc, !PT ;  /* 0x000001602a2e7812 */ /* 0x040fe200078efcff */
[----:B------:R-:W4:Y:S01]  /*46e0*/  @!P3 LDG.E.U16 R108, desc[UR22][R44.64+0x180] ;  /* 0x000180162c6cb981 */ /* 0x000f22000c1e1500 */
[----:B------:R-:W-:-:S02]  /*46f0*/  LOP3.LUT R47, R42, 0x140, RZ, 0xfc, !PT ;  /* 0x000001402a2f7812 */ /* 0x000fc400078efcff */
[----:B------:R-:W-:Y:S01]  /*4700*/  PRMT R97, RZ, 0x7610, R97 ;  /* 0x00007610ff617816 */ /* 0x000fe20000000061 */
[----:B------:R-:W4:Y:S01]  /*4710*/  @!P2 LDG.E.U16 R110, desc[UR22][R44.64+0x140] ;  /* 0x000140162c6ea981 */ /* 0x000f22000c1e1500 */
[----:B------:R-:W-:Y:S02]  /*4720*/  ISETP.GE.AND P3, PT, R46, UR24, PT ;  /* 0x000000182e007c0c */ /* 0x000fe4000bf66270 */
[----:B------:R-:W-:Y:S02]  /*4730*/  ISETP.GE.AND P2, PT, R47, UR24, PT ;  /* 0x000000182f007c0c */ /* 0x000fe4000bf46270 */
[----:B------:R-:W-:Y:S01]  /*4740*/  LOP3.LUT R46, R42, 0x180, RZ, 0xfc, !PT ;  /* 0x000001802a2e7812 */ /* 0x000fe200078efcff */
[----:B------:R-:W4:Y:S01]  /*4750*/  @!P4 LDG.E.U16 R97, desc[UR22][R44.64+0x1c0] ;  /* 0x0001c0162c61c981 */ /* 0x000f22000c1e1500 */
[----:B------:R-:W-:Y:S02]  /*4760*/  PRMT R98, RZ, 0x7610, R98 ;  /* 0x00007610ff627816 */ /* 0x000fe40000000062 */
[----:B------:R-:W-:-:S02]  /*4770*/  PRMT R91, RZ, 0x7610, R91 ;  /* 0x00007610ff5b7816 */ /* 0x000fc4000000005b */
[----:B------:R-:W-:Y:S02]  /*4780*/  ISETP.GE.AND P4, PT, R46, UR24, PT ;  /* 0x000000182e007c0c */ /* 0x000fe4000bf86270 */
[C---:B------:R-:W-:Y:S01]  /*4790*/  LOP3.LUT R47, R42.reuse, 0x1a0, RZ, 0xfc, !PT ;  /* 0x000001a02a2f7812 */ /* 0x040fe200078efcff */
[----:B------:R-:W4:Y:S01]  /*47a0*/  @!P5 LDG.E.U16 R98, desc[UR22][R44.64+0x200] ;  /* 0x000200162c62d981 */ /* 0x000f22000c1e1500 */
[----:B------:R-:W-:Y:S02]  /*47b0*/  LOP3.LUT R46, R42, 0x1c0, RZ, 0xfc, !PT ;  /* 0x000001c02a2e7812 */ /* 0x000fe400078efcff */
[----:B------:R-:W-:Y:S01]  /*47c0*/  PRMT R90, RZ, 0x7610, R90 ;  /* 0x00007610ff5a7816 */ /* 0x000fe2000000005a */
[----:B------:R-:W4:Y:S01]  /*47d0*/  @!P6 LDG.E.U16 R91, desc[UR22][R44.64+0x240] ;  /* 0x000240162c5be981 */ /* 0x000f22000c1e1500 */
[----:B------:R-:W-:Y:S02]  /*47e0*/  ISETP.GE.AND P5, PT, R47, UR24, PT ;  /* 0x000000182f007c0c */ /* 0x000fe4000bfa6270 */
[----:B------:R-:W-:-:S02]  /*47f0*/  ISETP.GE.AND P6, PT, R46, UR24, PT ;  /* 0x000000182e007c0c */ /* 0x000fc4000bfc6270 */
[C---:B------:R-:W-:Y:S01]  /*4800*/  LOP3.LUT R46, R42.reuse, 0x1e0, RZ, 0xfc, !PT ;  /* 0x000001e02a2e7812 */ /* 0x040fe200078efcff */
[----:B------:R-:W4:Y:S01]  /*4810*/  @!P2 LDG.E.U16 R90, desc[UR22][R44.64+0x280] ;  /* 0x000280162c5aa981 */ /* 0x000f22000c1e1500 */
[----:B------:R-:W-:Y:S01]  /*4820*/  PRMT R89, RZ, 0x7610, R89 ;  /* 0x00007610ff597816 */ /* 0x000fe20000000059 */
[----:B------:R-:W-:Y:S01]  /*4830*/  UMOV UR16, UR8 ;  /* 0x0000000800107c82 */ /* 0x000fe20008000000 */
[----:B------:R-:W-:Y:S01]  /*4840*/  PRMT R88, RZ, 0x7610, R88 ;  /* 0x00007610ff587816 */ /* 0x000fe20000000058 */
[----:B------:R-:W-:Y:S01]  /*4850*/  UMOV UR17, UR18 ;  /* 0x0000001200117c82 */ /* 0x000fe20008000000 */
[----:B------:R-:W-:Y:S02]  /*4860*/  LOP3.LUT R47, R42, 0x200, RZ, 0xfc, !PT ;  /* 0x000002002a2f7812 */ /* 0x000fe400078efcff */
[----:B------:R-:W-:Y:S01]  /*4870*/  ISETP.GE.AND P2, PT, R46, UR24, PT ;  /* 0x000000182e007c0c */ /* 0x000fe2000bf46270 */
[----:B------:R-:W-:Y:S01]  /*4880*/  UIMAD.WIDE.U32 UR16, UR7, UR26, UR16 ;  /* 0x0000001a071072a5 */ /* 0x000fe2000f8e0010 */
[----:B------:R-:W-:Y:S01]  /*4890*/  LOP3.LUT R46, R42, 0x220, RZ, 0xfc, !PT ;  /* 0x000002202a2e7812 */ /* 0x000fe200078efcff */
[----:B------:R-:W4:Y:S01]  /*48a0*/  @!P3 LDG.E.U16 R89, desc[UR22][R44.64+0x2c0] ;  /* 0x0002c0162c59b981 */ /* 0x000f22000c1e1500 */
[----:B------:R-:W-:-:S02]  /*48b0*/  PRMT R87, RZ, 0x7610, R87 ;  /* 0x00007610ff577816 */ /* 0x000fc40000000057 */
[----:B------:R-:W-:Y:S01]  /*48c0*/  ISETP.GE.AND P3, PT, R47, UR24, PT ;  /* 0x000000182f007c0c */ /* 0x000fe2000bf66270 */
[----:B------:R-:W4:Y:S01]  /*48d0*/  @!P4 LDG.E.U16 R88, desc[UR22][R44.64+0x300] ;  /* 0x000300162c58c981 */ /* 0x000f22000c1e1500 */
[----:B------:R-:W-:Y:S01]  /*48e0*/  LOP3.LUT R47, R42, 0x240, RZ, 0xfc, !PT ;  /* 0x000002402a2f7812 */ /* 0x000fe200078efcff */
[----:B------:R-:W-:Y:S01]  /*48f0*/  UIMAD UR17, UR7, UR27, UR17 ;  /* 0x0000001b071172a4 */ /* 0x000fe2000f8e0211 */
[----:B------:R-:W-:Y:S01]  /*4900*/  ISETP.GE.AND P4, PT, R46, UR24, PT ;  /* 0x000000182e007c0c */ /* 0x000fe2000bf86270 */
[----:B---3--:R-:W-:Y:S01]  /*4910*/  ULEA UR21, UP0, UR16, UR28, 0x3 ;  /* 0x0000001c10157291 */ /* 0x008fe2000f8018ff */
[----:B------:R-:W-:Y:S01]  /*4920*/  PRMT R46, RZ, 0x7610, R46 ;  /* 0x00007610ff2e7816 */ /* 0x000fe2000000002e */
[----:B------:R-:W3:Y:S01]  /*4930*/  @!P5 LDG.E.U16 R87, desc[UR22][R44.64+0x340] ;  /* 0x000340162c57d981 */ /* 0x000ee2000c1e1500 */
[----:B------:R-:W-:Y:S01]  /*4940*/  PRMT R86, RZ, 0x7610, R86 ;  /* 0x00007610ff567816 */ /* 0x000fe20000000056 */
[----:B------:R-:W-:Y:S01]  /*4950*/  ULEA.HI.X UR16, UR16, UR29, UR17, 0x3, UP0 ;  /* 0x0000001d10107291 */ /* 0x000fe200080f1c11 */
[----:B------:R-:W-:-:S02]  /*4960*/  ISETP.GE.AND P5, PT, R47, UR24, PT ;  /* 0x000000182f007c0c */ /* 0x000fc4000bfa6270 */
[C---:B------:R-:W-:Y:S01]  /*4970*/  LOP3.LUT R48, R42.reuse, 0x260, RZ, 0xfc, !PT ;  /* 0x000002602a307812 */ /* 0x040fe200078efcff */
[----:B------:R-:W3:Y:S01]  /*4980*/  @!P6 LDG.E.U16 R46, desc[UR22][R44.64+0x380] ;  /* 0x000380162c2ee981 */ /* 0x000ee2000c1e1500 */
[----:B------:R-:W-:Y:S02]  /*4990*/  LOP3.LUT R47, R42, 0x280, RZ, 0xfc, !PT ;  /* 0x000002802a2f7812 */ /* 0x000fe400078efcff */
[----:B------:R-:W-:Y:S01]  /*49a0*/  PRMT R85, RZ, 0x7610, R85 ;  /* 0x00007610ff557816 */ /* 0x000fe20000000055 */
[----:B------:R-:W3:Y:S01]  /*49b0*/  @!P2 LDG.E.U16 R86, desc[UR22][R44.64+0x3c0] ;  /* 0x0003c0162c56a981 */ /* 0x000ee2000c1e1500 */
[----:B------:R-:W-:Y:S02]  /*49c0*/  PRMT R96, RZ, 0x7610, R96 ;  /* 0x00007610ff607816 */ /* 0x000fe40000000060 */
[----:B------:R-:W-:Y:S02]  /*49d0*/  ISETP.GE.AND P6, PT, R48, UR24, PT ;  /* 0x0000001830007c0c */ /* 0x000fe4000bfc6270 */
[----:B------:R-:W-:Y:S01]  /*49e0*/  ISETP.GE.AND P2, PT, R47, UR24, PT ;  /* 0x000000182f007c0c */ /* 0x000fe2000bf46270 */
[----:B------:R-:W3:Y:S01]  /*49f0*/  @!P3 LDG.E.U16 R85, desc[UR22][R44.64+0x400] ;  /* 0x000400162c55b981 */ /* 0x000ee2000c1e1500 */
[----:B------:R-:W-:-:S02]  /*4a00*/  LOP3.LUT R47, R42, 0x2a0, RZ, 0xfc, !PT ;  /* 0x000002a02a2f7812 */ /* 0x000fc400078efcff */
[----:B------:R-:W-:Y:S01]  /*4a10*/  MOV R40, UR21 ;  /* 0x0000001500287c02 */ /* 0x000fe20008000f00 */
[----:B------:R-:W2:Y:S01]  /*4a20*/  @!P1 LDG.E.U16 R96, desc[UR22][R44.64] ;  /* 0x000000162c609981 */ /* 0x000ea2000c1e1500 */
[----:B------:R-:W-:Y:S02]  /*4a30*/  MOV R41, UR16 ;  /* 0x0000001000297c02 */ /* 0x000fe40008000f00 */
[----:B------:R-:W-:Y:S02]  /*4a40*/  PRMT R84, RZ, 0x7610, R84 ;  /* 0x00007610ff547816 */ /* 0x000fe40000000054 */
[----:B------:R-:W-:Y:S02]  /*4a50*/  PRMT R83, RZ, 0x7610, R83 ;  /* 0x00007610ff537816 */ /* 0x000fe40000000053 */
[----:B------:R-:W-:Y:S01]  /*4a60*/  LOP3.LUT R48, R42, 0x2c0, RZ, 0xfc, !PT ;  /* 0x000002c02a307812 */ /* 0x000fe200078efcff */
[----:B------:R-:W4:Y:S01]  /*4a70*/  LDG.E.64 R40, desc[UR22][R40.64] ;  /* 0x0000001628287981 */ /* 0x000f22000c1e1b00 */
[----:B------:R-:W-:-:S02]  /*4a80*/  ISETP.GE.AND P3, PT, R47, UR24, PT ;  /* 0x000000182f007c0c */ /* 0x000fc4000bf66270 */
[----:B------:R-:W-:Y:S01]  /*4a90*/  LOP3.LUT R47, R42, 0x2e0, RZ, 0xfc, !PT ;  /* 0x000002e02a2f7812 */ /* 0x000fe200078efcff */
[----:B------:R-:W3:Y:S01]  /*4aa0*/  @!P4 LDG.E.U16 R84, desc[UR22][R44.64+0x440] ;  /* 0x000440162c54c981 */ /* 0x000ee2000c1e1500 */
[----:B------:R-:W-:Y:S02]  /*4ab0*/  PRMT R82, RZ, 0x7610, R82 ;  /* 0x00007610ff527816 */ /* 0x000fe40000000052 */
[----:B------:R-:W-:Y:S01]  /*4ac0*/  ISETP.GE.AND P4, PT, R48, UR24, PT ;  /* 0x0000001830007c0c */ /* 0x000fe2000bf86270 */
[----:B------:R-:W3:Y:S01]  /*4ad0*/  @!P5 LDG.E.U16 R83, desc[UR22][R44.64+0x480] ;  /* 0x000480162c53d981 */ /* 0x000ee2000c1e1500 */
[----:B------:R-:W-:Y:S02]  /*4ae0*/  LOP3.LUT R48, R42, 0x300, RZ, 0xfc, !PT ;  /* 0x000003002a307812 */ /* 0x000fe400078efcff */
[----:B------:R-:W-:Y:S01]  /*4af0*/  ISETP.GE.AND P5, PT, R47, UR24, PT ;  /* 0x000000182f007c0c */ /* 0x000fe2000bfa6270 */
[----:B------:R-:W3:Y:S01]  /*4b00*/  @!P6 LDG.E.U16 R82, desc[UR22][R44.64+0x4c0] ;  /* 0x0004c0162c52e981 */ /* 0x000ee2000c1e1500 */
[----:B------:R-:W-:-:S02]  /*4b10*/  PRMT R81, RZ, 0x7610, R81 ;  /* 0x00007610ff517816 */ /* 0x000fc40000000051 */
[----:B------:R-:W-:Y:S02]  /*4b20*/  PRMT R47, RZ, 0x7610, R47 ;  /* 0x00007610ff2f7816 */ /* 0x000fe4000000002f */
[----:B------:R-:W-:Y:S02]  /*4b30*/  LOP3.LUT R49, R42, 0x320, RZ, 0xfc, !PT ;  /* 0x000003202a317812 */ /* 0x000fe400078efcff */
[----:B------:R-:W-:Y:S01]  /*4b40*/  ISETP.GE.AND P6, PT, R48, UR24, PT ;  /* 0x0000001830007c0c */ /* 0x000fe2000bfc6270 */
[----:B------:R-:W3:Y:S01]  /*4b50*/  @!P2 LDG.E.U16 R81, desc[UR22][R44.64+0x500] ;  /* 0x000500162c51a981 */ /* 0x000ee2000c1e1500 */
[----:B------:R-:W-:Y:S02]  /*4b60*/  LOP3.LUT R48, R42, 0x340, RZ, 0xfc, !PT ;  /* 0x000003402a307812 */ /* 0x000fe400078efcff */
[----:B------:R-:W-:Y:S01]  /*4b70*/  ISETP.GE.AND P2, PT, R49, UR24, PT ;  /* 0x0000001831007c0c */ /* 0x000fe2000bf46270 */
[----:B------:R-:W3:Y:S01]  /*4b80*/  @!P3 LDG.E.U16 R47, desc[UR22][R44.64+0x540] ;  /* 0x000540162c2fb981 */ /* 0x000ee2000c1e1500 */
[----:B------:R-:W-:-:S02]  /*4b90*/  ISETP.GE.AND P3, PT, R48, UR24, PT ;  /* 0x0000001830007c0c */ /* 0x000fc4000bf66270 */
[----:B------:R-:W-:Y:S02]  /*4ba0*/  PRMT R80, RZ, 0x7610, R80 ;  /* 0x00007610ff507816 */ /* 0x000fe40000000050 */
[----:B------:R-:W-:Y:S02]  /*4bb0*/  PRMT R79, RZ, 0x7610, R79 ;  /* 0x00007610ff4f7816 */ /* 0x000fe4000000004f */
[C---:B------:R-:W-:Y:S02]  /*4bc0*/  LOP3.LUT R48, R42.reuse, 0x360, RZ, 0xfc, !PT ;  /* 0x000003602a307812 */ /* 0x040fe400078efcff */
[----:B------:R-:W-:Y:S01]  /*4bd0*/  PRMT R78, RZ, 0x7610, R78 ;  /* 0x00007610ff4e7816 */ /* 0x000fe2000000004e */
[----:B------:R-:W3:Y:S01]  /*4be0*/  @!P4 LDG.E.U16 R80, desc[UR22][R44.64+0x580] ;  /* 0x000580162c50c981 */ /* 0x000ee2000c1e1500 */
[----:B------:R-:W-:Y:S02]  /*4bf0*/  PRMT R51, RZ, 0x7610, R51 ;  /* 0x00007610ff337816 */ /* 0x000fe40000000033 */
[----:B------:R-:W-:Y:S01]  /*4c00*/  PRMT R49, RZ, 0x7610, R49 ;  /* 0x00007610ff317816 */ /* 0x000fe20000000031 */
[----:B------:R-:W3:Y:S01]  /*4c10*/  @!P5 LDG.E.U16 R79, desc[UR22][R44.64+0x5c0] ;  /* 0x0005c0162c4fd981 */ /* 0x000ee2000c1e1500 */
[----:B------:R-:W-:-:S02]  /*4c20*/  LOP3.LUT R50, R42, 0x380, RZ, 0xfc, !PT ;  /* 0x000003802a327812 */ /* 0x000fc400078efcff */
[----:B------:R-:W-:Y:S01]  /*4c30*/  LOP3.LUT R92, R42, 0x3a0, RZ, 0xfc, !PT ;  /* 0x000003a02a5c7812 */ /* 0x000fe200078efcff */
[----:B------:R-:W3:Y:S01]  /*4c40*/  @!P2 LDG.E.U16 R78, desc[UR22][R44.64+0x640] ;  /* 0x000640162c4ea981 */ /* 0x000ee2000c1e1500 */
[----:B------:R-:W-:Y:S02]  /*4c50*/  ISETP.GE.AND P4, PT, R48, UR24, PT ;  /* 0x0000001830007c0c */ /* 0x000fe4000bf86270 */
[----:B------:R-:W-:Y:S01]  /*4c60*/  LOP3.LUT R42, R42, 0x3c0, RZ, 0xfc, !PT ;  /* 0x000003c02a2a7812 */ /* 0x000fe200078efcff */
[----:B------:R-:W3:Y:S01]  /*4c70*/  @!P3 LDG.E.U16 R51, desc[UR22][R44.64+0x680] ;  /* 0x000680162c33b981 */ /* 0x000ee2000c1e1500 */
[----:B------:R-:W-:Y:S02]  /*4c80*/  LOP3.LUT R48, R17, 0x3e0, RZ, 0xfc, !PT ;  /* 0x000003e011307812 */ /* 0x000fe400078efcff */
[----:B------:R-:W-:Y:S01]  /*4c90*/  ISETP.GE.AND P5, PT, R50, UR24, PT ;  /* 0x0000001832007c0c */ /* 0x000fe2000bfa6270 */
[----:B------:R-:W3:Y:S01]  /*4ca0*/  @!P6 LDG.E.U16 R49, desc[UR22][R44.64+0x600] ;  /* 0x000600162c31e981 */ /* 0x000ee2000c1e1500 */
[----:B------:R-:W-:-:S02]  /*4cb0*/  ISETP.GE.AND P2, PT, R92, UR24, PT ;  /* 0x000000185c007c0c */ /* 0x000fc4000bf46270 */
[----:B------:R-:W-:Y:S02]  /*4cc0*/  ISETP.GE.AND P3, PT, R42, UR24, PT ;  /* 0x000000182a007c0c */ /* 0x000fe4000bf66270 */
[----:B------:R-:W-:Y:S02]  /*4cd0*/  ISETP.GE.AND P6, PT, R48, UR24, PT ;  /* 0x0000001830007c0c */ /* 0x000fe4000bfc6270 */
[----:B------:R-:W-:Y:S02]  /*4ce0*/  PRMT R50, RZ, 0x7610, R50 ;  /* 0x00007610ff327816 */ /* 0x000fe40000000032 */
[----:B------:R-:W-:Y:S02]  /*4cf0*/  PRMT R48, RZ, 0x7610, R48 ;  /* 0x00007610ff307816 */ /* 0x000fe40000000030 */
[----:B------:R-:W-:Y:S02]  /*4d00*/  PRMT R92, RZ, 0x7610, R92 ;  /* 0x00007610ff5c7816 */ /* 0x000fe4000000005c */
[----:B------:R-:W-:Y:S01]  /*4d10*/  PRMT R94, RZ, 0x7610, R94 ;  /* 0x00007610ff5e7816 */ /* 0x000fe2000000005e */
[----:B------:R-:W3:Y:S01]  /*4d20*/  @!P4 LDG.E.U16 R50, desc[UR22][R44.64+0x6c0] ;  /* 0x0006c0162c32c981 */ /* 0x000ee2000c1e1500 */
[----:B------:R-:W-:-:S03]  /*4d30*/  PRMT R93, RZ, 0x7610, R93 ;  /* 0x00007610ff5d7816 */ /* 0x000fc6000000005d */
[----:B------:R-:W3:Y:S04]  /*4d40*/  @!P5 LDG.E.U16 R48, desc[UR22][R44.64+0x700] ;  /* 0x000700162c30d981 */ /* 0x000ee8000c1e1500 */
[----:B------:R-:W3:Y:S04]  /*4d50*/  @!P2 LDG.E.U16 R92, desc[UR22][R44.64+0x740] ;  /* 0x000740162c5ca981 */ /* 0x000ee8000c1e1500 */
[----:B------:R-:W3:Y:S04]  /*4d60*/  @!P3 LDG.E.U16 R94, desc[UR22][R44.64+0x780] ;  /* 0x000780162c5eb981 */ /* 0x000ee8000c1e1500 */
[----:B------:R0:W3:Y:S01]  /*4d70*/  @!P6 LDG.E.U16 R93, desc[UR22][R44.64+0x7c0] ;  /* 0x0007c0162c5de981 */ /* 0x0000e2000c1e1500 */
[----:B------:R-:W1:Y:S01]  /*4d80*/  S2UR UR16, SR_CgaCtaId ;  /* 0x00000000001079c3 */ /* 0x000e620000008800 */
[----:B------:R-:W-:-:S04]  /*4d90*/  LOP3.LUT R100, R18, 0x3e0, RZ, 0xc0, !PT ;  /* 0x000003e012647812 */ /* 0x000fc800078ec0ff */
[----:B------:R-:W-:Y:S01]  /*4da0*/  IADD3 R99, PT, PT, R100, R77, RZ ;  /* 0x0000004d64637210 */ /* 0x000fe20007ffe0ff */
[----:B------:R-:W-:-:S04]  /*4db0*/  UMOV UR21, 0x400 ;  /* 0x0000040000157882 */ /* 0x000fc80000000000 */
[----:B------:R-:W-:-:S04]  /*4dc0*/  IMAD R100, R100, 0x1f, R99 ;  /* 0x0000001f64647824 */ /* 0x000fc800078e0263 */
[C---:B------:R-:W-:Y:S01]  /*4dd0*/  VIADD R101, R100.reuse, 0x20 ;  /* 0x0000002064657836 */ /* 0x040fe20000000000 */
[C---:B------:R-:W-:Y:S02]  /*4de0*/  IADD3 R103, PT, PT, R100.reuse, 0x40, RZ ;  /* 0x0000004064677810 */ /* 0x040fe40007ffe0ff */
[-C--:B------:R-:W-:Y:S02]  /*4df0*/  LEA.HI.SX32 R42, R100, R100.reuse, 0x1b ;  /* 0x00000064642a7211 */ /* 0x080fe400078fdaff */
[-C--:B------:R-:W-:Y:S01]  /*4e00*/  LEA.HI.SX32 R101, R101, R100.reuse, 0x1b ;  /* 0x0000006465657211 */ /* 0x080fe200078fdaff */
[----:B-1----:R-:W-:Y:S01]  /*4e10*/  ULEA UR21, UR16, UR21, 0x18 ;  /* 0x0000001510157291 */ /* 0x002fe2000f8ec0ff */
[----:B------:R-:W-:-:S05]  /*4e20*/  LEA.HI.SX32 R103, R103, R100, 0x1b ;  /* 0x0000006467677211 */ /* 0x000fca00078fdaff */
[----:B0-----:R-:W-:Y:S02]  /*4e30*/  LEA R45, R42, UR21, 0x1 ;  /* 0x000000152a2d7c11 */ /* 0x001fe4000f8e08ff */
[----:B------:R-:W-:Y:S02]  /*4e40*/  LEA R42, R101, UR21, 0x1 ;  /* 0x00000015652a7c11 */ /* 0x000fe4000f8e08ff */
[----:B------:R-:W-:Y:S02]  /*4e50*/  LEA R44, R103, UR21, 0x1 ;  /* 0x00000015672c7c11 */ /* 0x000fe4000f8e08ff */
[C---:B------:R-:W-:Y:S02]  /*4e60*/  IADD3 R121, PT, PT, R100.reuse, 0x60, RZ ;  /* 0x0000006064797810 */ /* 0x040fe40007ffe0ff */
[C---:B------:R-:W-:Y:S02]  /*4e70*/  IADD3 R127, PT, PT, R100.reuse, 0x80, RZ ;  /* 0x00000080647f7810 */ /* 0x040fe40007ffe0ff */
[C---:B------:R-:W-:Y:S01]  /*4e80*/  IADD3 R123, PT, PT, R100.reuse, 0xa0, RZ ;  /* 0x000000a0647b7810 */ /* 0x040fe20007ffe0ff */
[C---:B------:R-:W-:Y:S01]  /*4e90*/  VIADD R125, R100.reuse, 0xe0 ;  /* 0x000000e0647d7836 */ /* 0x040fe20000000000 */
[----:B------:R-:W-:-:S02]  /*4ea0*/  IADD3 R129, PT, PT, R100, 0xc0, RZ ;  /* 0x000000c064817810 */ /* 0x000fc40007ffe0ff */
[-C--:B------:R-:W-:Y:S02]  /*4eb0*/  LEA.HI.SX32 R126, R121, R100.reuse, 0x1b ;  /* 0x00000064797e7211 */ /* 0x080fe400078fdaff */
[-C--:B------:R-:W-:Y:S02]  /*4ec0*/  LEA.HI.SX32 R127, R127, R100.reuse, 0x1b ;  /* 0x000000647f7f7211 */ /* 0x080fe400078fdaff */
[C---:B------:R-:W-:Y:S02]  /*4ed0*/  IADD3 R155, PT, PT, R100.reuse, 0x100, RZ ;  /* 0x00000100649b7810 */ /* 0x040fe40007ffe0ff */
[-C--:B------:R-:W-:Y:S02]  /*4ee0*/  LEA.HI.SX32 R128, R123, R100.reuse, 0x1b ;  /* 0x000000647b807211 */ /* 0x080fe400078fdaff */
[----:B------:R-:W-:Y:S02]  /*4ef0*/  IADD3 R159, PT, PT, R100, 0x120, RZ ;  /* 0x00000120649f7810 */ /* 0x000fe40007ffe0ff */
[----:B------:R-:W-:-:S02]  /*4f00*/  LEA.HI.SX32 R129, R129, R100, 0x1b ;  /* 0x0000006481817211 */ /* 0x000fc400078fdaff */
[----:B------:R-:W-:Y:S02]  /*4f10*/  IADD3 R116, PT, PT, R100, 0x140, RZ ;  /* 0x0000014064747810 */ /* 0x000fe40007ffe0ff */
[----:B------:R-:W-:Y:S02]  /*4f20*/  LEA R126, R126, UR21, 0x1 ;  /* 0x000000157e7e7c11 */ /* 0x000fe4000f8e08ff */
[C---:B------:R-:W-:Y:S02]  /*4f30*/  IADD3 R137, PT, PT, R100.reuse, 0x360, RZ ;  /* 0x0000036064897810 */ /* 0x040fe40007ffe0ff */
[----:B------:R-:W-:Y:S02]  /*4f40*/  LEA.HI.SX32 R120, R125, R100, 0x1b ;  /* 0x000000647d787211 */ /* 0x000fe400078fdaff */
[----:B------:R-:W-:Y:S02]  /*4f50*/  LEA R132, R127, UR21, 0x1 ;  /* 0x000000157f847c11 */ /* 0x000fe4000f8e08ff */
[----:B------:R-:W-:-:S02]  /*4f60*/  IADD3 R122, PT, PT, R100, 0x180, RZ ;  /* 0x00000180647a7810 */ /* 0x000fc40007ffe0ff */
[-C--:B------:R-:W-:Y:S02]  /*4f70*/  LEA.HI.SX32 R124, R155, R100.reuse, 0x1b ;  /* 0x000000649b7c7211 */ /* 0x080fe400078fdaff */
[----:B------:R-:W-:Y:S02]  /*4f80*/  LEA R127, R128, UR21, 0x1 ;  /* 0x00000015807f7c11 */ /* 0x000fe4000f8e08ff */
[-C--:B------:R-:W-:Y:S02]  /*4f90*/  LEA.HI.SX32 R125, R159, R100.reuse, 0x1b ;  /* 0x000000649f7d7211 */ /* 0x080fe400078fdaff */
[----:B------:R-:W-:Y:S02]  /*4fa0*/  LEA R129, R129, UR21, 0x1 ;  /* 0x0000001581817c11 */ /* 0x000fe4000f8e08ff */
[----:B------:R-:W-:Y:S02]  /*4fb0*/  IADD3 R117, PT, PT, R100, 0x1c0, RZ ;  /* 0x000001c064757810 */ /* 0x000fe40007ffe0ff */
[----:B------:R-:W-:-:S02]  /*4fc0*/  LEA.HI.SX32 R116, R116, R100, 0x1b ;  /* 0x0000006474747211 */ /* 0x000fc400078fdaff */
[----:B------:R-:W-:Y:S02]  /*4fd0*/  LEA R128, R120, UR21, 0x1 ;  /* 0x0000001578807c11 */ /* 0x000fe4000f8e08ff */
[----:B------:R-:W-:Y:S02]  /*4fe0*/  IADD3 R119, PT, PT, R100, 0x200, RZ ;  /* 0x0000020064777810 */ /* 0x000fe40007ffe0ff */
[-C--:B------:R-:W-:Y:S01]  /*4ff0*/  LEA.HI.SX32 R122, R122, R100.reuse, 0x1b ;  /* 0x000000647a7a7211 */ /* 0x080fe200078fdaff */
[C---:B------:R-:W-:Y:S01]  /*5000*/  VIADD R113, R100.reuse, 0x260 ;  /* 0x0000026064717836 */ /* 0x040fe20000000000 */
[C---:B------:R-:W-:Y:S02]  /*5010*/  IADD3 R111, PT, PT, R100.reuse, 0x220, RZ ;  /* 0x00000220646f7810 */ /* 0x040fe40007ffe0ff */
[----:B------:R-:W-:Y:S02]  /*5020*/  IADD3 R153, PT, PT, R100, 0x240, RZ ;  /* 0x0000024064997810 */ /* 0x000fe40007ffe0ff */
[----:B------:R-:W-:-:S02]  /*5030*/  LEA.HI.SX32 R117, R117, R100, 0x1b ;  /* 0x0000006475757211 */ /* 0x000fc400078fdaff */
[-C--:B------:R-:W-:Y:S02]  /*5040*/  LEA.HI.SX32 R119, R119, R100.reuse, 0x1b ;  /* 0x0000006477777211 */ /* 0x080fe400078fdaff */
[-C--:B------:R-:W-:Y:S02]  /*5050*/  LEA.HI.SX32 R111, R111, R100.reuse, 0x1b ;  /* 0x000000646f6f7211 */ /* 0x080fe400078fdaff */
[C---:B------:R-:W-:Y:S02]  /*5060*/  IADD3 R107, PT, PT, R100.reuse, 0x2a0, RZ ;  /* 0x000002a0646b7810 */ /* 0x040fe40007ffe0ff */
[----:B------:R-:W-:Y:S02]  /*5070*/  LEA.HI.SX32 R112, R153, R100, 0x1b ;  /* 0x0000006499707211 */ /* 0x000fe400078fdaff */
[----:B------:R-:W-:Y:S02]  /*5080*/  LEA R117, R117, UR21, 0x1 ;  /* 0x0000001575757c11 */ /* 0x000fe4000f8e08ff */
[----:B------:R-:W-:-:S02]  /*5090*/  IADD3 R101, PT, PT, R100, 0x2c0, RZ ;  /* 0x000002c064657810 */ /* 0x000fc40007ffe0ff */
[-C--:B------:R-:W-:Y:S01]  /*50a0*/  LEA.HI.SX32 R113, R113, R100.reuse, 0x1b ;  /* 0x0000006471717211 */ /* 0x080fe200078fdaff */
[C---:B------:R-:W-:Y:S01]  /*50b0*/  VIADD R139, R100.reuse, 0x320 ;  /* 0x00000320648b7836 */ /* 0x040fe20000000000 */
[C---:B------:R-:W-:Y:S02]  /*50c0*/  IADD3 R141, PT, PT, R100.reuse, 0x2e0, RZ ;  /* 0x000002e0648d7810 */ /* 0x040fe40007ffe0ff */
[----:B------:R-:W-:Y:S02]  /*50d0*/  IADD3 R105, PT, PT, R100, 0x300, RZ ;  /* 0x0000030064697810 */ /* 0x000fe40007ffe0ff */
[----:B------:R-:W-:Y:S02]  /*50e0*/  LEA R111, R111, UR21, 0x1 ;  /* 0x000000156f6f7c11 */ /* 0x000fe4000f8e08ff */
[----:B------:R-:W-:Y:S02]  /*50f0*/  LEA.HI.SX32 R107, R107, R100, 0x1b ;  /* 0x000000646b6b7211 */ /* 0x000fe400078fdaff */
[----:B------:R-:W-:-:S02]  /*5100*/  LEA R112, R112, UR21, 0x1 ;  /* 0x0000001570707c11 */ /* 0x000fc4000f8e08ff */
[C---:B------:R-:W-:Y:S02]  /*5110*/  IADD3 R103, PT, PT, R100.reuse, 0x340, RZ ;  /* 0x0000034064677810 */ /* 0x040fe40007ffe0ff */
[-C--:B------:R-:W-:Y:S02]  /*5120*/  LEA.HI.SX32 R101, R101, R100.reuse, 0x1b ;  /* 0x0000006465657211 */ /* 0x080fe400078fdaff */
[----:B------:R-:W-:Y:S02]  /*5130*/  LEA R113, R113, UR21, 0x1 ;  /* 0x0000001571717c11 */ /* 0x000fe4000f8e08ff */
[-C--:B------:R-:W-:Y:S02]  /*5140*/  LEA.HI.SX32 R106, R141, R100.reuse, 0x1b ;  /* 0x000000648d6a7211 */ /* 0x080fe400078fdaff */
[C---:B------:R-:W-:Y:S02]  /*5150*/  IADD3 R135, PT, PT, R100.reuse, 0x380, RZ ;  /* 0x0000038064877810 */ /* 0x040fe40007ffe0ff */
[----:B------:R-:W-:Y:S01]  /*5160*/  LEA.HI.SX32 R105, R105, R100, 0x1b ;  /* 0x0000006469697211 */ /* 0x000fe200078fdaff */
[C---:B------:R-:W-:Y:S01]  /*5170*/  VIADD R131, R100.reuse, 0x3e0 ;  /* 0x000003e064837836 */ /* 0x040fe20000000000 */
[----:B------:R-:W-:-:S02]  /*5180*/  IADD3 R133, PT, PT, R100, 0x3a0, RZ ;  /* 0x000003a064857810 */ /* 0x000fc40007ffe0ff */
[-C--:B------:R-:W-:Y:S02]  /*5190*/  LEA.HI.SX32 R103, R103, R100.reuse, 0x1b ;  /* 0x0000006467677211 */ /* 0x080fe400078fdaff */
[----:B------:R-:W-:Y:S02]  /*51a0*/  LEA R101, R101, UR21, 0x1 ;  /* 0x0000001565657c11 */ /* 0x000fe4000f8e08ff */
[----:B------:R-:W-:Y:S02]  /*51b0*/  LEA R106, R106, UR21, 0x1 ;  /* 0x000000156a6a7c11 */ /* 0x000fe4000f8e08ff */
[-C--:B------:R-:W-:Y:S02]  /*51c0*/  LEA.HI.SX32 R135, R135, R100.reuse, 0x1b ;  /* 0x0000006487877211 */ /* 0x080fe400078fdaff */
[----:B------:R-:W-:Y:S02]  /*51d0*/  LEA.HI.SX32 R133, R133, R100, 0x1b ;  /* 0x0000006485857211 */ /* 0x000fe400078fdaff */
[----:B------:R-:W-:-:S02]  /*51e0*/  SHF.L.U32 R99, R99, 0x5, RZ ;  /* 0x0000000563637819 */ /* 0x000fc400000006ff */
[----:B------:R-:W-:Y:S02]  /*51f0*/  LEA.HI.SX32 R131, R131, R100, 0x1b ;  /* 0x0000006483837211 */ /* 0x000fe400078fdaff */
[----:B------:R-:W-:Y:S02]  /*5200*/  LEA R135, R135, UR21, 0x1 ;  /* 0x0000001587877c11 */ /* 0x000fe4000f8e08ff */
[----:B------:R-:W-:Y:S01]  /*5210*/  LEA R133, R133, UR21, 0x1 ;  /* 0x0000001585857c11 */ /* 0x000fe2000f8e08ff */
[----:B--2---:R0:W-:Y:S04]  /*5220*/  STS.U16 [R45], R96 ;  /* 0x000000602d007388 */ /* 0x0041e80000000400 */
[----:B------:R-:W-:Y:S04]  /*5230*/  STS.U16 [R42+0x40], R95 ;  /* 0x0000405f2a007388 */ /* 0x000fe80000000400 */
[----:B-----5:R4:W-:Y:S01]  /*5240*/  STS.U16 [R44+0x80], R43 ;  /* 0x0000802b2c007388 */ /* 0x0209e20000000400 */
[C---:B0-----:R-:W-:Y:S01]  /*5250*/  IADD3 R96, PT, PT, R100.reuse, 0x160, RZ ;  /* 0x0000016064607810 */ /* 0x041fe20007ffe0ff */
[----:B----4-:R-:W-:Y:S01]  /*5260*/  FMUL.FTZ R44, R41, R62 ;  /* 0x0000003e292c7220 */ /* 0x010fe20000410000 */
[----:B------:R-:W-:-:S03]  /*5270*/  VIADD R42, R100, 0x1a0 ;  /* 0x000001a0642a7836 */ /* 0x000fc60000000000 */
[----:B------:R-:W-:Y:S01]  /*5280*/  FMUL.RZ R104, R44, 0.15915493667125701904 ;  /* 0x3e22f9832c687820 */ /* 0x000fe2000040c000 */
[-C--:B------:R-:W-:Y:S01]  /*5290*/  LEA.HI.SX32 R121, R96, R100.reuse, 0x1b ;  /* 0x0000006460797211 */ /* 0x080fe200078fdaff */
[----:B------:R0:W-:Y:S01]  /*52a0*/  STS.U16 [R126+0xc0], R115 ;  /* 0x0000c0737e007388 */ /* 0x0001e20000000400 */
[----:B------:R-:W-:Y:S01]  /*52b0*/  IADD3 R95, PT, PT, R100, 0x1e0, RZ ;  /* 0x000001e0645f7810 */ /* 0x000fe20007ffe0ff */
[----:B------:R-:W-:Y:S01]  /*52c0*/  MUFU.SIN R44, R104 ;  /* 0x00000068002c7308 */ /* 0x000fe20000000400 */
[-C--:B------:R-:W-:Y:S01]  /*52d0*/  LEA.HI.SX32 R123, R42, R100.reuse, 0x1b ;  /* 0x000000642a7b7211 */ /* 0x080fe200078fdaff */
[----:B------:R-:W-:Y:S01]  /*52e0*/  STS.U16 [R132+0x100], R109 ;  /* 0x0001006d84007388 */ /* 0x000fe20000000400 */
[----:B------:R-:W-:-:S05]  /*52f0*/  LEA.HI.SX32 R118, R95, R100, 0x1b ;  /* 0x000000645f767211 */ /* 0x000fca00078fdaff */
[----:B------:R1:W2:Y:S01]  /*5300*/  MUFU.COS R96, R104 ;  /* 0x0000006800607308 */ /* 0x0002a20000000000 */
[----:B------:R-:W-:Y:S01]  /*5310*/  STS.U16 [R127+0x140], R110 ;  /* 0x0001406e7f007388 */ /* 0x000fe20000000400 */
[----:B0-----:R-:W-:-:S03]  /*5320*/  LEA R115, R116, UR21, 0x1 ;  /* 0x0000001574737c11 */ /* 0x001fc6000f8e08ff */
[----:B------:R0:W-:Y:S01]  /*5330*/  STS.U16 [R129+0x180], R108 ;  /* 0x0001806c81007388 */ /* 0x0001e20000000400 */
[----:B-1----:R-:W-:Y:S02]  /*5340*/  LEA.HI.SX32 R104, R137, R100, 0x1b ;  /* 0x0000006489687211 */ /* 0x002fe400078fdaff */
[----:B------:R-:W-:Y:S02]  /*5350*/  LEA R137, R124, UR21, 0x1 ;  /* 0x000000157c897c11 */ /* 0x000fe4000f8e08ff */
[----:B------:R-:W-:Y:S01]  /*5360*/  LEA R124, R125, UR21, 0x1 ;  /* 0x000000157d7c7c11 */ /* 0x000fe2000f8e08ff */
[----:B------:R-:W-:Y:S01]  /*5370*/  STS.U16 [R128+0x1c0], R97 ;  /* 0x0001c06180007388 */ /* 0x000fe20000000400 */
[----:B0-----:R-:W-:Y:S02]  /*5380*/  LEA R108, R121, UR21, 0x1 ;  /* 0x00000015796c7c11 */ /* 0x001fe4000f8e08ff */
[----:B------:R-:W-:Y:S01]  /*5390*/  LEA R121, R122, UR21, 0x1 ;  /* 0x000000157a797c11 */ /* 0x000fe2000f8e08ff */
[----:B------:R0:W-:Y:S01]  /*53a0*/  STS.U16 [R137+0x200], R98 ;  /* 0x0002006289007388 */ /* 0x0001e20000000400 */
[----:B------:R-:W-:-:S02]  /*53b0*/  IADD3 R43, PT, PT, R100, 0x280, RZ ;  /* 0x00000280642b7810 */ /* 0x000fc40007ffe0ff */
[----:B------:R-:W-:Y:S01]  /*53c0*/  LEA R110, R123, UR21, 0x1 ;  /* 0x000000157b6e7c11 */ /* 0x000fe2000f8e08ff */
[----:B------:R-:W-:Y:S01]  /*53d0*/  STS.U16 [R124+0x240], R91 ;  /* 0x0002405b7c007388 */ /* 0x000fe20000000400 */
[----:B------:R-:W-:Y:S01]  /*53e0*/  LEA R123, R118, UR21, 0x1 ;  /* 0x00000015767b7c11 */ /* 0x000fe2000f8e08ff */
[----:B------:R-:W-:Y:S02]  /*53f0*/  FMUL.FTZ R102, R41, R61 ;  /* 0x0000003d29667220 */ /* 0x000fe40000410000 */
[----:B------:R-:W-:Y:S01]  /*5400*/  STS.U16 [R115+0x280], R90 ;  /* 0x0002805a73007388 */ /* 0x000fe20000000400 */
[----:B------:R-:W-:Y:S02]  /*5410*/  LEA.HI.SX32 R114, R43, R100, 0x1b ;  /* 0x000000642b727211 */ /* 0x000fe400078fdaff */
[----:B0-----:R-:W-:Y:S01]  /*5420*/  LEA R98, R119, UR21, 0x1 ;  /* 0x0000001577627c11 */ /* 0x001fe2000f8e08ff */
[----:B------:R-:W-:Y:S04]  /*5430*/  STS.U16 [R108+0x2c0], R89 ;  /* 0x0002c0596c007388 */ /* 0x000fe80000000400 */
[----:B------:R0:W-:Y:S01]  /*5440*/  STS.U16 [R121+0x300], R88 ;  /* 0x0003005879007388 */ /* 0x0001e20000000400 */
[----:B------:R-:W-:-:S03]  /*5450*/  FMUL.RZ R138, R102, 0.15915493667125701904 ;  /* 0x3e22f983668a7820 */ /* 0x000fc6000040c000 */
[----:B---3--:R-:W-:Y:S01]  /*5460*/  STS.U16 [R110+0x340], R87 ;  /* 0x000340576e007388 */ /* 0x008fe20000000400 */
[----:B------:R-:W-:-:S03]  /*5470*/  LEA R114, R114, UR21, 0x1 ;  /* 0x0000001572727c11 */ /* 0x000fc6000f8e08ff */
[----:B------:R1:W-:Y:S01]  /*5480*/  STS.U16 [R117+0x380], R46 ;  /* 0x0003802e75007388 */ /* 0x0003e20000000400 */
[----:B------:R-:W-:Y:S01]  /*5490*/  LEA.HI.SX32 R102, R139, R100, 0x1b ;  /* 0x000000648b667211 */ /* 0x000fe200078fdaff */
[----:B0-----:R-:W-:Y:S02]  /*54a0*/  FMUL.FTZ R88, R41, R57 ;  /* 0x0000003929587220 */ /* 0x001fe40000410000 */
[----:B------:R-:W-:Y:S01]  /*54b0*/  STS.U16 [R123+0x3c0], R86 ;  /* 0x0003c0567b007388 */ /* 0x000fe20000000400 */
[----:B------:R-:W-:-:S03]  /*54c0*/  IADD3 R45, PT, PT, R100, 0x3c0, RZ ;  /* 0x000003c0642d7810 */ /* 0x000fc60007ffe0ff */
[----:B------:R0:W-:Y:S01]  /*54d0*/  STS.U16 [R98+0x400], R85 ;  /* 0x0004005562007388 */ /* 0x0001e20000000400 */
[----:B-1----:R-:W-:-:S03]  /*54e0*/  LEA R46, R107, UR21, 0x1 ;  /* 0x000000156b2e7c11 */ /* 0x002fc6000f8e08ff */
[----:B------:R-:W-:Y:S01]  /*54f0*/  STS.U16 [R111+0x440], R84 ;  /* 0x000440546f007388 */ /* 0x000fe20000000400 */
[----:B------:R-:W-:-:S03]  /*5500*/  LEA R89, R102, UR21, 0x1 ;  /* 0x0000001566597c11 */ /* 0x000fc6000f8e08ff */
[----:B------:R-:W-:Y:S01]  /*5510*/  STS.U16 [R112+0x480], R83 ;  /* 0x0004805370007388 */ /* 0x000fe20000000400 */
[----:B------:R-:W-:Y:S01]  /*5520*/  LEA.HI.SX32 R130, R45, R100, 0x1b ;  /* 0x000000642d827211 */ /* 0x000fe200078fdaff */
[----:B0-----:R-:W-:Y:S02]  /*5530*/  FMUL.RZ R98, R88, 0.15915493667125701904 ;  /* 0x3e22f98358627820 */ /* 0x001fe4000040c000 */
[----:B------:R0:W-:Y:S01]  /*5540*/  STS.U16 [R113+0x4c0], R82 ;  /* 0x0004c05271007388 */ /* 0x0001e20000000400 */
[----:B------:R-:W-:-:S03]  /*5550*/  LEA R88, R103, UR21, 0x1 ;  /* 0x0000001567587c11 */ /* 0x000fc6000f8e08ff */
[----:B------:R-:W-:Y:S01]  /*5560*/  STS.U16 [R114+0x500], R81 ;  /* 0x0005005172007388 */ /* 0x000fe20000000400 */
[----:B------:R-:W-:-:S03]  /*5570*/  LEA R103, R104, UR21, 0x1 ;  /* 0x0000001568677c11 */ /* 0x000fc6000f8e08ff */
[----:B------:R1:W-:Y:S01]  /*5580*/  STS.U16 [R46+0x540], R47 ;  /* 0x0005402f2e007388 */ /* 0x0003e20000000400 */
[----:B0-----:R-:W-:-:S03]  /*5590*/  LEA R82, R105, UR21, 0x1 ;  /* 0x0000001569527c11 */ /* 0x001fc6000f8e08ff */
[----:B------:R-:W-:Y:S04]  /*55a0*/  STS.U16 [R101+0x580], R80 ;  /* 0x0005805065007388 */ /* 0x000fe80000000400 */
[----:B------:R-:W-:Y:S01]  /*55b0*/  STS.U16 [R106+0x5c0], R79 ;  /* 0x0005c04f6a007388 */ /* 0x000fe20000000400 */
[----:B-1----:R-:W-:-:S03]  /*55c0*/  LEA.HI.SX32 R46, R99, R99, 0x1b ;  /* 0x00000063632e7211 */ /* 0x002fc600078fdaff */
[----:B------:R-:W-:Y:S01]  /*55d0*/  STS.U16 [R82+0x600], R49 ;  /* 0x0006003152007388 */ /* 0x000fe20000000400 */
[----:B------:R-:W-:-:S03]  /*55e0*/  LEA R47, R130, UR21, 0x1 ;  /* 0x00000015822f7c11 */ /* 0x000fc6000f8e08ff */
[----:B------:R0:W-:Y:S01]  /*55f0*/  STS.U16 [R89+0x640], R78 ;  /* 0x0006404e59007388 */ /* 0x0001e20000000400 */
[----:B------:R-:W-:-:S03]  /*5600*/  LEA R46, R46, UR21, 0x1 ;  /* 0x000000152e2e7c11 */ /* 0x000fc6000f8e08ff */
[----:B------:R-:W-:Y:S04]  /*5610*/  STS.U16 [R88+0x680], R51 ;  /* 0x0006803358007388 */ /* 0x000fe80000000400 */
[----:B------:R1:W-:Y:S01]  /*5620*/  STS.U16 [R103+0x6c0], R50 ;  /* 0x0006c03267007388 */ /* 0x0003e20000000400 */
[----:B0-----:R-:W-:-:S03]  /*5630*/  LEA R78, R131, UR21, 0x1 ;  /* 0x00000015834e7c11 */ /* 0x001fc6000f8e08ff */
[----:B------:R-:W-:Y:S04]  /*5640*/  STS.U16 [R135+0x700], R48 ;  /* 0x0007003087007388 */ /* 0x000fe80000000400 */
[----:B------:R-:W-:Y:S04]  /*5650*/  STS.U16 [R133+0x740], R92 ;  /* 0x0007405c85007388 */ /* 0x000fe80000000400 */
[----:B------:R0:W-:Y:S04]  /*5660*/  STS.U16 [R47+0x780], R94 ;  /* 0x0007805e2f007388 */ /* 0x0001e80000000400 */
[----:B------:R-:W-:Y:S01]  /*5670*/  STS.U16 [R78+0x7c0], R93 ;  /* 0x0007c05d4e007388 */ /* 0x000fe20000000400 */
[----:B------:R-:W-:-:S03]  /*5680*/  NOP ;  /* 0x0000000000007918 */ /* 0x000fc60000000000 */
[----:B------:R-:W3:Y:S04]  /*5690*/  LDS.U16 R49, [R46+0x2] ;  /* 0x000002002e317984 */ /* 0x000ee80000000400 */
[----:B------:R-:W4:Y:S01]  /*56a0*/  LDS.U16 R48, [R46] ;  /* 0x000000002e307984 */ /* 0x000f220000000400 */
[C---:B-1----:R-:W-:Y:S01]  /*56b0*/  FMUL.FTZ R50, R41.reuse, R55 ;  /* 0x0000003729327220 */ /* 0x042fe20000410000 */
[----:B------:R-:W-:Y:S01]  /*56c0*/  FMUL.FTZ R40, R40, 1.4426950216293334961 ;  /* 0x3fb8aa3b28287820 */ /* 0x000fe20000410000 */
[----:B------:R-:W-:Y:S01]  /*56d0*/  SHF.L.U32 R119, R18, 0x4, RZ ;  /* 0x0000000412777819 */ /* 0x000fe200000006ff */
[----:B------:R-:W-:Y:S01]  /*56e0*/  UIMAD UR16, UR6, -0x800, UR19 ;  /* 0xfffff800061078a4 */ /* 0x000fe2000f8e0213 */
[----:B0-----:R-:W-:Y:S01]  /*56f0*/  FMUL.RZ R94, R50, 0.15915493667125701904 ;  /* 0x3e22f983325e7820 */ /* 0x001fe2000040c000 */
[C---:B------:R-:W-:Y:S01]  /*5700*/  FMUL.FTZ R115, R41.reuse, R58 ;  /* 0x0000003a29737220 */ /* 0x040fe20000410000 */
[----:B------:R-:W0:Y:S01]  /*5710*/  LDS.U16 R50, [R46+0x6] ;  /* 0x000006002e327984 */ /* 0x000e220000000400 */
[C---:B------:R-:W-:Y:S01]  /*5720*/  FMUL.FTZ R42, R40.reuse, R62 ;  /* 0x0000003e282a7220 */ /* 0x040fe20000410000 */
[----:B------:R-:W-:Y:S01]  /*5730*/  MUFU.SIN R81, R98 ;  /* 0x0000006200517308 */ /* 0x000fe20000000400 */
[C---:B------:R-:W-:Y:S01]  /*5740*/  FMUL.FTZ R92, R41.reuse, R54 ;  /* 0x00000036295c7220 */ /* 0x040fe20000410000 */
[CC--:B------:R-:W-:Y:S01]  /*5750*/  FMUL.FTZ R126, R41.reuse, R59.reuse ;  /* 0x0000003b297e7220 */ /* 0x0c0fe20000410000 */
[----:B------:R-:W-:Y:S01]  /*5760*/  FMUL.FTZ R136, R41, R60 ;  /* 0x0000003c29887220 */ /* 0x000fe20000410000 */
[----:B------:R-:W-:Y:S04]  /*5770*/  LDS.U16 R47, [R46+0x4] ;  /* 0x000004002e2f7984 */ /* 0x000fe80000000400 */
[----:B------:R-:W2:Y:S01]  /*5780*/  MUFU.EX2 R95, R42 ;  /* 0x0000002a005f7308 */ /* 0x000ea20000000800 */
[----:B------:R-:W-:Y:S01]  /*5790*/  IADD3 R51, PT, PT, R119, 0x3, RZ ;  /* 0x0000000377337810 */ /* 0x000fe20007ffe0ff */
[----:B------:R-:W-:Y:S01]  /*57a0*/  FMUL.FTZ R116, R40, R59 ;  /* 0x0000003b28747220 */ /* 0x000fe20000410000 */
[----:B------:R-:W-:Y:S01]  /*57b0*/  FMUL.RZ R115, R115, 0.15915493667125701904 ;  /* 0x3e22f98373737820 */ /* 0x000fe2000040c000 */
[----:B------:R1:W-:Y:S01]  /*57c0*/  MUFU.COS R83, R98 ;  /* 0x0000006200537308 */ /* 0x0003e20000000000 */
[----:B------:R-:W-:-:S07]  /*57d0*/  ISETP.GE.U32.AND P6, PT, R119, UR16, PT ;  /* 0x0000001077007c0c */ /* 0x000fce000bfc6070 */
[----:B------:R-:W-:Y:S01]  /*57e0*/  MUFU.SIN R43, R138 ;  /* 0x0000008a002b7308 */ /* 0x000fe20000000400 */
[----:B-1----:R-:W-:Y:S01]  /*57f0*/  FMUL.FTZ R98, R40, R54 ;  /* 0x0000003628627220 */ /* 0x002fe20000410000 */
[----:B------:R-:W-:Y:S01]  /*5800*/  FMUL.FTZ R79, R41, R56 ;  /* 0x00000038294f7220 */ /* 0x000fe20000410000 */
[----:B------:R-:W-:Y:S01]  /*5810*/  LDS.U16 R124, [R46+0x24] ;  /* 0x000024002e7c7984 */ /* 0x000fe20000000400 */
[----:B---3--:R-:W-:Y:S02]  /*5820*/  SHF.L.U32 R49, R49, 0x10, RZ ;  /* 0x0000001031317819 */ /* 0x008fe400000006ff */
[----:B----4-:R-:W-:-:S03]  /*5830*/  SHF.L.U32 R93, R48, 0x10, RZ ;  /* 0x00000010305d7819 */ /* 0x010fc600000006ff */
[C---:B------:R-:W-:Y:S01]  /*5840*/  FMUL.FTZ R49, R0.reuse, R49 ;  /* 0x0000003100317220 */ /* 0x040fe20000410000 */
[----:B--2---:R-:W-:Y:S01]  /*5850*/  FMUL.FTZ R96, R95, R96 ;  /* 0x000000605f607220 */ /* 0x004fe20000410000 */
[----:B------:R-:W-:Y:S01]  /*5860*/  FMUL.FTZ R93, R0, R93 ;  /* 0x0000005d005d7220 */ /* 0x000fe20000410000 */
[----:B------:R1:W-:Y:S01]  /*5870*/  MUFU.EX2 R90, R116 ;  /* 0x00000074005a7308 */ /* 0x0003e20000000800 */
[----:B------:R-:W-:Y:S02]  /*5880*/  ISETP.GE.U32.AND P3, PT, R51, UR16, PT ;  /* 0x0000001033007c0c */ /* 0x000fe4000bf66070 */
[----:B------:R-:W2:Y:S01]  /*5890*/  LDS.U16 R51, [R46+0x8] ;  /* 0x000008002e337984 */ /* 0x000ea20000000400 */
[----:B------:R-:W-:Y:S01]  /*58a0*/  MUFU.SIN R87, R115 ;  /* 0x0000007300577308 */ /* 0x000fe20000000400 */
[----:B------:R-:W-:Y:S02]  /*58b0*/  FSEL R117, R93, RZ, !P6 ;  /* 0x000000ff5d757208 */ /* 0x000fe40007000000 */
[----:B0-----:R-:W-:-:S02]  /*58c0*/  SHF.L.U32 R93, R50, 0x10, RZ ;  /* 0x00000010325d7819 */ /* 0x001fc400000006ff */
[----:B-1----:R-:W-:-:S03]  /*58d0*/  FSEL R116, R49, RZ, !P6 ;  /* 0x000000ff31747208 */ /* 0x002fc60007000000 */
[----:B------:R0:W-:Y:S01]  /*58e0*/  MUFU.COS R85, R115 ;  /* 0x0000007300557308 */ /* 0x0001e20000000000 */
[----:B------:R-:W-:Y:S01]  /*58f0*/  IADD3 R18, PT, PT, R119, 0x1, RZ ;  /* 0x0000000177127810 */ /* 0x000fe20007ffe0ff */
[----:B------:R-:W-:Y:S01]  /*5900*/  FMUL.RZ R99, R92, 0.15915493667125701904 ;  /* 0x3e22f9835c637820 */ /* 0x000fe2000040c000 */
[----:B------:R-:W-:-:S05]  /*5910*/  FMUL.FTZ R44, R95, R44 ;  /* 0x0000002c5f2c7220 */ /* 0x000fca0000410000 */
[----:B------:R-:W-:Y:S01]  /*5920*/  MUFU.SIN R82, R94 ;  /* 0x0000005e00527308 */ /* 0x000fe20000000400 */
[----:B0-----:R-:W-:Y:S01]  /*5930*/  FSEL R115, R96, 1, !P6 ;  /* 0x3f80000060737808 */ /* 0x001fe20007000000 */
[----:B------:R-:W-:Y:S01]  /*5940*/  FMUL.FTZ R93, R2, R93 ;  /* 0x0000005d025d7220 */ /* 0x000fe20000410000 */
[----:B------:R-:W-:Y:S05]  /*5950*/  LDS.U16 R96, [R46+0x10] ;  /* 0x000010002e607984 */ /* 0x000fea0000000400 */
[----:B------:R0:W-:Y:S01]  /*5960*/  MUFU.COS R80, R94 ;  /* 0x0000005e00507308 */ /* 0x0001e20000000000 */
[----:B------:R-:W-:Y:S01]  /*5970*/  IADD3 R92, PT, PT, R119, 0x5, RZ ;  /* 0x00000005775c7810 */ /* 0x000fe20007ffe0ff */
[----:B------:R-:W-:Y:S06]  /*5980*/  LDS.U16 R95, [R46+0xe] ;  /* 0x00000e002e5f7984 */ /* 0x000fec0000000400 */
[----:B------:R1:W-:Y:S01]  /*5990*/  MUFU.EX2 R49, R98 ;  /* 0x0000006200317308 */ /* 0x0003e20000000800 */
[----:B0-----:R-:W0:Y:S01]  /*59a0*/  LDS.U16 R94, [R46+0xc] ;  /* 0x00000c002e5e7984 */ /* 0x001e220000000400 */
[----:B------:R-:W-:-:S03]  /*59b0*/  ISETP.GE.U32.AND P5, PT, R18, UR16, PT ;  /* 0x0000001012007c0c */ /* 0x000fc6000bfa6070 */
[----:B-1----:R-:W1:Y:S01]  /*59c0*/  LDS.U16 R98, [R46+0x12] ;  /* 0x000012002e627984 */ /* 0x002e620000000400 */
[----:B------:R-:W-:Y:S02]  /*59d0*/  FSEL R118, R44, RZ, !P6 ;  /* 0x000000ff2c767208 */ /* 0x000fe40007000000 */
[----:B------:R-:W-:Y:S02]  /*59e0*/  ISETP.GE.U32.AND P6, PT, R92, UR16, PT ;  /* 0x000000105c007c0c */ /* 0x000fe4000bfc6070 */
[----:B------:R-:W-:Y:S01]  /*59f0*/  FSEL R112, R93, RZ, !P5 ;  /* 0x000000ff5d707208 */ /* 0x000fe20006800000 */
[----:B------:R-:W-:Y:S01]  /*5a00*/  LDS.U16 R92, [R46+0x16] ;  /* 0x000016002e5c7984 */ /* 0x000fe20000000400 */
[----:B------:R-:W-:-:S03]  /*5a10*/  FMUL.FTZ R134, R40, R61 ;  /* 0x0000003d28867220 */ /* 0x000fc60000410000 */
[----:B------:R-:W3:Y:S01]  /*5a20*/  LDS.U16 R93, [R46+0x14] ;  /* 0x000014002e5d7984 */ /* 0x000ee20000000400 */
[----:B------:R-:W4:Y:S01]  /*5a30*/  MUFU.COS R42, R138 ;  /* 0x0000008a002a7308 */ /* 0x000f220000000000 */
[----:B------:R-:W-:Y:S01]  /*5a40*/  FMUL.RZ R126, R126, 0.15915493667125701904 ;  /* 0x3e22f9837e7e7820 */ /* 0x000fe2000040c000 */
[----:B------:R-:W-:-:S06]  /*5a50*/  FMUL.RZ R136, R136, 0.15915493667125701904 ;  /* 0x3e22f98388887820 */ /* 0x000fcc000040c000 */
[----:B------:R-:W4:Y:S04]  /*5a60*/  MUFU.EX2 R45, R134 ;  /* 0x00000086002d7308 */ /* 0x000f280000000800 */
[----:B------:R-:W5:Y:S01]  /*5a70*/  MUFU.COS R91, R126 ;  /* 0x0000007e005b7308 */ /* 0x000f620000000000 */
[C---:B------:R-:W-:Y:S01]  /*5a80*/  FMUL.FTZ R125, R40.reuse, R60 ;  /* 0x0000003c287d7220 */ /* 0x040fe20000410000 */
[----:B------:R-:W-:-:S06]  /*5a90*/  FMUL.FTZ R86, R40, R58 ;  /* 0x0000003a28567220 */ /* 0x000fcc0000410000 */
[----:B------:R-:W3:Y:S01]  /*5aa0*/  MUFU.SIN R100, R136 ;  /* 0x0000008800647308 */ /* 0x000ee20000000400 */
[----:B----4-:R-:W-:-:S07]  /*5ab0*/  FMUL.FTZ R42, R45, R42 ;  /* 0x0000002a2d2a7220 */ /* 0x010fce0000410000 */
[----:B------:R-:W4:Y:S01]  /*5ac0*/  MUFU.COS R120, R136 ;  /* 0x0000008800787308 */ /* 0x000f220000000000 */
[----:B------:R-:W-:-:S07]  /*5ad0*/  FMUL.FTZ R43, R45, R43 ;  /* 0x0000002b2d2b7220 */ /* 0x000fce0000410000 */
[----:B------:R-:W3:Y:S04]  /*5ae0*/  MUFU.EX2 R109, R125 ;  /* 0x0000007d006d7308 */ /* 0x000ee80000000800 */
[----:B------:R2:W4:Y:S04]  /*5af0*/  MUFU.EX2 R84, R86 ;  /* 0x0000005600547308 */ /* 0x0005280000000800 */
[----:B------:R-:W4:Y:S01]  /*5b00*/  MUFU.SIN R97, R126 ;  /* 0x0000007e00617308 */ /* 0x000f220000000400 */
[----:B------:R-:W-:Y:S01]  /*5b10*/  FSEL R111, R42, 1, !P5 ;  /* 0x3f8000002a6f7808 */ /* 0x000fe20006800000 */
[----:B-----5:R-:W-:Y:S01]  /*5b20*/  FMUL.FTZ R103, R90, R91 ;  /* 0x0000005b5a677220 */ /* 0x020fe20000410000 */
[----:B------:R-:W-:Y:S01]  /*5b30*/  IADD3 R18, PT, PT, R119, 0x2, RZ ;  /* 0x0000000277127810 */ /* 0x000fe20007ffe0ff */
[----:B--2---:R-:W-:Y:S01]  /*5b40*/  FMUL.FTZ R86, R40, R57 ;  /* 0x0000003928567220 */ /* 0x004fe20000410000 */
[----:B------:R-:W-:Y:S01]  /*5b50*/  SHF.L.U32 R42, R51, 0x10, RZ ;  /* 0x00000010332a7819 */ /* 0x000fe200000006ff */
[----:B------:R-:W-:Y:S01]  /*5b60*/  VIADD R78, R119, 0x4 ;  /* 0x00000004774e7836 */ /* 0x000fe20000000000 */
[----:B------:R-:W-:Y:S01]  /*5b70*/  FSEL R114, R43, RZ, !P5 ;  /* 0x000000ff2b727208 */ /* 0x000fe20006800000 */
[----:B------:R-:W-:Y:S01]  /*5b80*/  FMUL.FTZ R43, R41, R52 ;  /* 0x00000034292b7220 */ /* 0x000fe20000410000 */
[----:B0-----:R-:W-:-:S02]  /*5b90*/  SHF.L.U32 R91, R94, 0x10, RZ ;  /* 0x000000105e5b7819 */ /* 0x001fc400000006ff */
[----:B------:R-:W-:Y:S02]  /*5ba0*/  SHF.L.U32 R96, R96, 0x10, RZ ;  /* 0x0000001060607819 */ /* 0x000fe400000006ff */
[----:B-1----:R-:W-:Y:S01]  /*5bb0*/  SHF.L.U32 R98, R98, 0x10, RZ ;  /* 0x0000001062627819 */ /* 0x002fe200000006ff */
[----:B------:R-:W0:Y:S01]  /*5bc0*/  MUFU.EX2 R86, R86 ;  /* 0x0000005600567308 */ /* 0x000e220000000800 */
[----:B------:R-:W-:Y:S01]  /*5bd0*/  ISETP.GE.U32.AND P4, PT, R18, UR16, PT ;  /* 0x0000001012007c0c */ /* 0x000fe2000bf86070 */
[----:B------:R-:W-:Y:S01]  /*5be0*/  FMUL.FTZ R42, R3, R42 ;  /* 0x0000002a032a7220 */ /* 0x000fe20000410000 */
[----:B---3--:R-:W-:Y:S01]  /*5bf0*/  FMUL.FTZ R100, R109, R100 ;  /* 0x000000646d647220 */ /* 0x008fe20000410000 */
[----:B------:R-:W-:Y:S01]  /*5c00*/  MUFU.SIN R18, R99 ;  /* 0x0000006300127308 */ /* 0x000fe20000000400 */
[----:B------:R-:W-:Y:S01]  /*5c10*/  FMUL.FTZ R91, R4, R91 ;  /* 0x0000005b045b7220 */ /* 0x000fe20000410000 */
[C---:B----4-:R-:W-:Y:S01]  /*5c20*/  FMUL.FTZ R85, R84.reuse, R85 ;  /* 0x0000005554557220 */ /* 0x050fe20000410000 */
[----:B------:R-:W-:Y:S01]  /*5c30*/  FMUL.FTZ R87, R84, R87 ;  /* 0x0000005754577220 */ /* 0x000fe20000410000 */
[C---:B------:R-:W-:Y:S01]  /*5c40*/  FMUL.FTZ R96, R5.reuse, R96 ;  /* 0x0000006005607220 */ /* 0x040fe20000410000 */
[----:B------:R-:W-:Y:S01]  /*5c50*/  FMUL.FTZ R98, R5, R98 ;  /* 0x0000006205627220 */ /* 0x000fe20000410000 */
[----:B------:R-:W-:-:S02]  /*5c60*/  ISETP.GE.U32.AND P2, PT, R78, UR16, PT ;  /* 0x000000104e007c0c */ /* 0x000fc4000bf46070 */
[----:B------:R1:W-:Y:S01]  /*5c70*/  MUFU.COS R48, R99 ;  /* 0x0000006300307308 */ /* 0x0003e20000000000 */
[----:B------:R-:W-:Y:S01]  /*5c80*/  IADD3 R84, PT, PT, R119, 0x9, RZ ;  /* 0x0000000977547810 */ /* 0x000fe20007ffe0ff */
[----:B------:R-:W2:Y:S01]  /*5c90*/  LDS.U16 R78, [R46+0xa] ;  /* 0x00000a002e4e7984 */ /* 0x000ea20000000400 */
[----:B------:R-:W-:Y:S01]  /*5ca0*/  FMUL.FTZ R107, R109, R120 ;  /* 0x000000786d6b7220 */ /* 0x000fe20000410000 */
[----:B------:R-:W-:Y:S01]  /*5cb0*/  FSEL R109, R42, RZ, !P4 ;  /* 0x000000ff2a6d7208 */ /* 0x000fe20006000000 */
[----:B-1----:R-:W-:Y:S01]  /*5cc0*/  FMUL.RZ R99, R43, 0.15915493667125701904 ;  /* 0x3e22f9832b637820 */ /* 0x002fe2000040c000 */
[----:B------:R-:W-:Y:S01]  /*5cd0*/  FSEL R110, R100, RZ, !P4 ;  /* 0x000000ff646e7208 */ /* 0x000fe20006000000 */
[----:B------:R-:W-:Y:S01]  /*5ce0*/  FMUL.FTZ R97, R90, R97 ;  /* 0x000000615a617220 */ /* 0x000fe20000410000 */
[----:B------:R-:W-:Y:S01]  /*5cf0*/  SHF.L.U32 R95, R95, 0x10, RZ ;  /* 0x000000105f5f7819 */ /* 0x000fe200000006ff */
[----:B------:R-:W-:Y:S01]  /*5d00*/  MUFU.SIN R43, R99 ;  /* 0x00000063002b7308 */ /* 0x000fe20000000400 */
[----:B------:R-:W-:Y:S01]  /*5d10*/  FSEL R105, R91, RZ, !P3 ;  /* 0x000000ff5b697208 */ /* 0x000fe20005800000 */
[----:B------:R-:W-:Y:S01]  /*5d20*/  LDS.U16 R90, [R46+0x1a] ;  /* 0x00001a002e5a7984 */ /* 0x000fe20000000400 */
[----:B------:R-:W-:-:S02]  /*5d30*/  FSEL R102, R87, RZ, !P2 ;  /* 0x000000ff57667208 */ /* 0x000fc40005000000 */
[----:B------:R-:W-:Y:S01]  /*5d40*/  FSEL R101, R96, RZ, !P2 ;  /* 0x000000ff60657208 */ /* 0x000fe20005000000 */
[----:B------:R-:W1:Y:S01]  /*5d50*/  LDS.U16 R91, [R46+0x18] ;  /* 0x000018002e5b7984 */ /* 0x000e620000000400 */
[----:B------:R-:W-:Y:S01]  /*5d60*/  FSEL R100, R98, RZ, !P2 ;  /* 0x000000ff62647208 */ /* 0x000fe20005000000 */
[----:B------:R3:W-:Y:S01]  /*5d70*/  MUFU.COS R42, R99 ;  /* 0x00000063002a7308 */ /* 0x0007e20000000000 */
[----:B------:R-:W-:Y:S02]  /*5d80*/  SHF.L.U32 R93, R93, 0x10, RZ ;  /* 0x000000105d5d7819 */ /* 0x000fe400000006ff */
[----:B------:R-:W-:Y:S01]  /*5d90*/  SHF.L.U32 R87, R92, 0x10, RZ ;  /* 0x000000105c577819 */ /* 0x000fe200000006ff */
[----:B------:R-:W-:Y:S01]  /*5da0*/  FMUL.FTZ R95, R4, R95 ;  /* 0x0000005f045f7220 */ /* 0x000fe20000410000 */
[----:B---3--:R-:W-:Y:S02]  /*5db0*/  FSEL R99, R85, 1, !P2 ;  /* 0x3f80000055637808 */ /* 0x008fe40005000000 */
[----:B------:R-:W-:Y:S01]  /*5dc0*/  ISETP.GE.U32.AND P2, PT, R84, UR16, PT ;  /* 0x0000001054007c0c */ /* 0x000fe2000bf46070 */
[C---:B0-----:R-:W-:Y:S01]  /*5dd0*/  FMUL.FTZ R83, R86.reuse, R83 ;  /* 0x0000005356537220 */ /* 0x041fe20000410000 */
[----:B------:R-:W0:Y:S01]  /*5de0*/  LDS.U16 R84, [R46+0x1e] ;  /* 0x00001e002e547984 */ /* 0x000e220000000400 */
[----:B------:R-:W-:Y:S01]  /*5df0*/  FMUL.FTZ R81, R86, R81 ;  /* 0x0000005156517220 */ /* 0x000fe20000410000 */
[C---:B------:R-:W-:Y:S01]  /*5e00*/  FMUL.FTZ R93, R6.reuse, R93 ;  /* 0x0000005d065d7220 */ /* 0x040fe20000410000 */
[----:B------:R-:W-:Y:S01]  /*5e10*/  FMUL.FTZ R87, R6, R87 ;  /* 0x0000005706577220 */ /* 0x000fe20000410000 */
[----:B------:R-:W3:Y:S01]  /*5e20*/  LDS.U16 R85, [R46+0x1c] ;  /* 0x00001c002e557984 */ /* 0x000ee20000000400 */
[----:B------:R-:W-:Y:S01]  /*5e30*/  VIADD R86, R119, 0xa ;  /* 0x0000000a77567836 */ /* 0x000fe20000000000 */
[----:B------:R-:W-:-:S02]  /*5e40*/  FSEL R106, R97, RZ, !P3 ;  /* 0x000000ff616a7208 */ /* 0x000fc40005800000 */
[----:B------:R-:W-:Y:S02]  /*5e50*/  FSEL R104, R95, RZ, !P3 ;  /* 0x000000ff5f687208 */ /* 0x000fe40005800000 */
[----:B------:R-:W-:Y:S02]  /*5e60*/  FSEL R98, R81, RZ, !P6 ;  /* 0x000000ff51627208 */ /* 0x000fe40007000000 */
[----:B------:R-:W-:Y:S02]  /*5e70*/  FSEL R97, R93, RZ, !P6 ;  /* 0x000000ff5d617208 */ /* 0x000fe40007000000 */
[----:B------:R-:W-:Y:S02]  /*5e80*/  FSEL R96, R87, RZ, !P6 ;  /* 0x000000ff57607208 */ /* 0x000fe40007000000 */
[----:B------:R-:W-:Y:S02]  /*5e90*/  FSEL R95, R83, 1, !P6 ;  /* 0x3f800000535f7808 */ /* 0x000fe40007000000 */
[----:B------:R-:W-:Y:S01]  /*5ea0*/  ISETP.GE.U32.AND P6, PT, R86, UR16, PT ;  /* 0x0000001056007c0c */ /* 0x000fe2000bfc6070 */
[----:B------:R-:W-:Y:S01]  /*5eb0*/  LDS.U16 R83, [R46+0x22] ;  /* 0x000022002e537984 */ /* 0x000fe20000000400 */
[----:B------:R-:W-:-:S03]  /*5ec0*/  FMUL.FTZ R81, R41, R37 ;  /* 0x0000002529517220 */ /* 0x000fc60000410000 */
[----:B------:R-:W4:Y:S01]  /*5ed0*/  LDS.U16 R86, [R46+0x20] ;  /* 0x000020002e567984 */ /* 0x000f220000000400 */
[----:B------:R-:W-:Y:S01]  /*5ee0*/  FMUL.RZ R79, R79, 0.15915493667125701904 ;  /* 0x3e22f9834f4f7820 */ /* 0x000fe2000040c000 */
[----:B------:R-:W-:Y:S01]  /*5ef0*/  FMUL.RZ R132, R81, 0.15915493667125701904 ;  /* 0x3e22f98351847820 */ /* 0x000fe2000040c000 */
[C---:B------:R-:W-:Y:S01]  /*5f00*/  FMUL.FTZ R88, R40.reuse, R56 ;  /* 0x0000003828587220 */ /* 0x040fe20000410000 */
[----:B------:R-:W5:Y:S01]  /*5f10*/  LDS.U16 R81, [R46+0x26] ;  /* 0x000026002e517984 */ /* 0x000f620000000400 */
[----:B------:R-:W-:Y:S08]  /*5f20*/  MUFU.SIN R123, R79 ;  /* 0x0000004f007b7308 */ /* 0x000ff00000000400 */
[----:B------:R2:W1:Y:S02]  /*5f30*/  MUFU.COS R89, R79 ;  /* 0x0000004f00597308 */ /* 0x0004640000000000 */
[----:B--2---:R-:W-:-:S06]  /*5f40*/  FMUL.FTZ R79, R40, R55 ;  /* 0x00000037284f7220 */ /* 0x004fcc0000410000 */
[----:B------:R-:W1:Y:S04]  /*5f50*/  MUFU.EX2 R88, R88 ;  /* 0x0000005800587308 */ /* 0x000e680000000800 */
[----:B------:R-:W2:Y:S01]  /*5f60*/  MUFU.EX2 R79, R79 ;  /* 0x0000004f004f7308 */ /* 0x000ea20000000800 */
[----:B------:R-:W-:Y:S01]  /*5f70*/  SHF.L.U32 R47, R47, 0x10, RZ ;  /* 0x000000102f2f7819 */ /* 0x000fe200000006ff */
[C---:B------:R-:W-:Y:S01]  /*5f80*/  FMUL.FTZ R44, R41.reuse, R53 ;  /* 0x00000035292c7220 */ /* 0x040fe20000410000 */
[----:B------:R-:W-:Y:S01]  /*5f90*/  FMUL.FTZ R94, R41, R38 ;  /* 0x00000026295e7220 */ /* 0x000fe20000410000 */
[----:B------:R-:W-:Y:S02]  /*5fa0*/  SHF.L.U32 R78, R78, 0x10, RZ ;  /* 0x000000104e4e7819 */ /* 0x000fe400000006ff */
[----:B------:R-:W-:Y:S01]  /*5fb0*/  FMUL.RZ R50, R44, 0.15915493667125701904 ;  /* 0x3e22f9832c327820 */ /* 0x000fe2000040c000 */
[----:B------:R-:W-:Y:S01]  /*5fc0*/  FMUL.FTZ R113, R2, R47 ;  /* 0x0000002f02717220 */ /* 0x000fe20000410000 */
[----:B------:R-:W-:-:S02]  /*5fd0*/  VIADD R44, R119, 0x6 ;  /* 0x00000006772c7836 */ /* 0x000fc40000000000 */
[----:B------:R-:W-:Y:S01]  /*5fe0*/  FMUL.RZ R92, R94, 0.15915493667125701904 ;  /* 0x3e22f9835e5c7820 */ /* 0x000fe2000040c000 */
[C---:B-1----:R-:W-:Y:S01]  /*5ff0*/  FMUL.FTZ R89, R88.reuse, R89 ;  /* 0x0000005958597220 */ /* 0x042fe20000410000 */
[----:B------:R-:W-:Y:S01]  /*6000*/  FMUL.FTZ R94, R88, R123 ;  /* 0x0000007b585e7220 */ /* 0x000fe20000410000 */
[----:B------:R-:W-:Y:S01]  /*6010*/  SHF.L.U32 R88, R91, 0x10, RZ ;  /* 0x000000105b587819 */ /* 0x000fe200000006ff */
[----:B------:R-:W-:Y:S01]  /*6020*/  FMUL.FTZ R78, R3, R78 ;  /* 0x0000004e034e7220 */ /* 0x000fe20000410000 */
[----:B------:R-:W-:Y:S01]  /*6030*/  SHF.L.U32 R90, R90, 0x10, RZ ;  /* 0x000000105a5a7819 */ /* 0x000fe200000006ff */
[C---:B--2---:R-:W-:Y:S01]  /*6040*/  FMUL.FTZ R80, R79.reuse, R80 ;  /* 0x000000504f507220 */ /* 0x044fe20000410000 */
[----:B------:R-:W-:Y:S01]  /*6050*/  FMUL.FTZ R82, R79, R82 ;  /* 0x000000524f527220 */ /* 0x000fe20000410000 */
[----:B------:R-:W-:Y:S01]  /*6060*/  FSEL R113, R113, RZ, !P5 ;  /* 0x000000ff71717208 */ /* 0x000fe20006800000 */
[----:B------:R-:W-:Y:S01]  /*6070*/  MUFU.SIN R47, R50 ;  /* 0x00000032002f7308 */ /* 0x000fe20000000400 */
[----:B0-----:R-:W-:-:S02]  /*6080*/  SHF.L.U32 R79, R84, 0x10, RZ ;  /* 0x00000010544f7819 */ /* 0x001fc400000006ff */
[----:B------:R-:W-:Y:S01]  /*6090*/  ISETP.GE.U32.AND P5, PT, R44, UR16, PT ;  /* 0x000000102c007c0c */ /* 0x000fe2000bfa6070 */
[----:B------:R-:W-:Y:S01]  /*60a0*/  FMUL.FTZ R44, R40, R53 ;  /* 0x00000035282c7220 */ /* 0x000fe20000410000 */
[----:B------:R-:W-:-:S03]  /*60b0*/  FMUL.FTZ R88, R7, R88 ;  /* 0x0000005807587220 */ /* 0x000fc60000410000 */
[----:B------:R0:W1:Y:S01]  /*60c0*/  MUFU.COS R45, R50 ;  /* 0x00000032002d7308 */ /* 0x0000620000000000 */
[----:B------:R-:W-:Y:S01]  /*60d0*/  FMUL.FTZ R90, R7, R90 ;  /* 0x0000005a075a7220 */ /* 0x000fe20000410000 */
[----:B------:R-:W-:Y:S01]  /*60e0*/  FSEL R108, R78, RZ, !P4 ;  /* 0x000000ff4e6c7208 */ /* 0x000fe20006000000 */
[----:B------:R-:W-:Y:S01]  /*60f0*/  FMUL.FTZ R79, R8, R79 ;  /* 0x0000004f084f7220 */ /* 0x000fe20000410000 */
[----:B------:R-:W-:Y:S02]  /*6100*/  FSEL R107, R107, 1, !P4 ;  /* 0x3f8000006b6b7808 */ /* 0x000fe40006000000 */
[----:B---3--:R-:W-:Y:S02]  /*6110*/  SHF.L.U32 R85, R85, 0x10, RZ ;  /* 0x0000001055557819 */ /* 0x008fe400000006ff */
[C---:B0-----:R-:W-:Y:S02]  /*6120*/  IADD3 R50, PT, PT, R119.reuse, 0x7, RZ ;  /* 0x0000000777327810 */ /* 0x041fe40007ffe0ff */
[----:B------:R-:W-:-:S02]  /*6130*/  IADD3 R87, PT, PT, R119, 0xb, RZ ;  /* 0x0000000b77577810 */ /* 0x000fc40007ffe0ff */
[----:B------:R-:W-:Y:S01]  /*6140*/  ISETP.GE.U32.AND P4, PT, R50, UR16, PT ;  /* 0x0000001032007c0c */ /* 0x000fe2000bf86070 */
[----:B------:R-:W1:Y:S01]  /*6150*/  MUFU.EX2 R44, R44 ;  /* 0x0000002c002c7308 */ /* 0x000e620000000800 */
[----:B------:R-:W-:Y:S01]  /*6160*/  VIADD R50, R119, 0x8 ;  /* 0x0000000877327836 */ /* 0x000fe20000000000 */
[----:B------:R-:W-:Y:S02]  /*6170*/  FSEL R94, R94, RZ, !P5 ;  /* 0x000000ff5e5e7208 */ /* 0x000fe40006800000 */
[----:B------:R-:W-:Y:S01]  /*6180*/  MUFU.SIN R120, R92 ;  /* 0x0000005c00787308 */ /* 0x000fe20000000400 */
[----:B------:R-:W-:Y:S01]  /*6190*/  FSEL R93, R88, RZ, !P5 ;  /* 0x000000ff585d7208 */ /* 0x000fe20006800000 */
[----:B------:R-:W-:Y:S01]  /*61a0*/  FMUL.FTZ R85, R8, R85 ;  /* 0x0000005508557220 */ /* 0x000fe20000410000 */
[----:B------:R-:W-:Y:S01]  /*61b0*/  FSEL R91, R89, 1, !P5 ;  /* 0x3f800000595b7808 */ /* 0x000fe20006800000 */
[----:B------:R-:W-:Y:S01]  /*61c0*/  FMUL.FTZ R48, R49, R48 ;  /* 0x0000003031307220 */ /* 0x000fe20000410000 */
[----:B------:R-:W-:-:S03]  /*61d0*/  FSEL R88, R79, RZ, !P4 ;  /* 0x000000ff4f587208 */ /* 0x000fc60006000000 */
[----:B------:R0:W-:Y:S01]  /*61e0*/  MUFU.COS R122, R92 ;  /* 0x0000005c007a7308 */ /* 0x0001e20000000000 */
[----:B------:R-:W-:Y:S01]  /*61f0*/  FMUL.FTZ R79, R41, R36 ;  /* 0x00000024294f7220 */ /* 0x000fe20000410000 */
[----:B----4-:R-:W-:Y:S01]  /*6200*/  SHF.L.U32 R86, R86, 0x10, RZ ;  /* 0x0000001056567819 */ /* 0x010fe200000006ff */
[----:B------:R-:W-:Y:S01]  /*6210*/  FMUL.FTZ R49, R49, R18 ;  /* 0x0000001231317220 */ /* 0x000fe20000410000 */
[----:B------:R-:W-:Y:S01]  /*6220*/  FSEL R103, R103, 1, !P3 ;  /* 0x3f80000067677808 */ /* 0x000fe20005800000 */
[----:B------:R-:W-:Y:S01]  /*6230*/  FMUL.FTZ R78, R41, R39 ;  /* 0x00000027294e7220 */ /* 0x000fe20000410000 */
[----:B0-----:R-:W-:Y:S02]  /*6240*/  FSEL R92, R90, RZ, !P5 ;  /* 0x000000ff5a5c7208 */ /* 0x001fe40006800000 */
[----:B------:R-:W-:Y:S02]  /*6250*/  ISETP.GE.U32.AND P5, PT, R87, UR16, PT ;  /* 0x0000001057007c0c */ /* 0x000fe4000bfa6070 */
[----:B------:R-:W-:-:S02]  /*6260*/  FSEL R87, R80, 1, !P4 ;  /* 0x3f80000050577808 */ /* 0x000fc40006000000 */
[----:B------:R-:W-:Y:S02]  /*6270*/  SHF.L.U32 R80, R83, 0x10, RZ ;  /* 0x0000001053507819 */ /* 0x000fe400000006ff */
[----:B------:R-:W-:Y:S01]  /*6280*/  ISETP.GE.U32.AND P3, PT, R50, UR16, PT ;  /* 0x0000001032007c0c */ /* 0x000fe2000bf66070 */
[----:B------:R-:W-:Y:S01]  /*6290*/  FMUL.RZ R128, R79, 0.15915493667125701904 ;  /* 0x3e22f9834f807820 */ /* 0x000fe2000040c000 */
[----:B------:R-:W-:Y:S01]  /*62a0*/  FSEL R89, R85, RZ, !P4 ;  /* 0x000000ff55597208 */ /* 0x000fe20006000000 */
[----:B------:R-:W-:Y:S02]  /*62b0*/  VIADD R84, R119, 0xc ;  /* 0x0000000c77547836 */ /* 0x000fe40000000000 */
[C---:B------:R-:W-:Y:S01]  /*62c0*/  FMUL.FTZ R85, R9.reuse, R86 ;  /* 0x0000005609557220 */ /* 0x040fe20000410000 */
[----:B------:R-:W-:Y:S01]  /*62d0*/  FMUL.RZ R78, R78, 0.15915493667125701904 ;  /* 0x3e22f9834e4e7820 */ /* 0x000fe2000040c000 */
[----:B------:R-:W-:Y:S01]  /*62e0*/  FMUL.FTZ R80, R9, R80 ;  /* 0x0000005009507220 */ /* 0x000fe20000410000 */
[----:B------:R-:W-:Y:S01]  /*62f0*/  FSEL R86, R49, RZ, !P3 ;  /* 0x000000ff31567208 */ /* 0x000fe20005800000 */
[----:B------:R-:W-:Y:S01]  /*6300*/  FMUL.FTZ R129, R40, R36 ;  /* 0x0000002428817220 */ /* 0x000fe20000410000 */
[----:B------:R-:W-:-:S02]  /*6310*/  SHF.L.U32 R49, R124, 0x10, RZ ;  /* 0x000000107c317819 */ /* 0x000fc400000006ff */
[----:B-----5:R-:W-:Y:S01]  /*6320*/  SHF.L.U32 R81, R81, 0x10, RZ ;  /* 0x0000001051517819 */ /* 0x020fe200000006ff */
[----:B------:R-:W-:Y:S01]  /*6330*/  MUFU.SIN R18, R128 ;  /* 0x0000008000127308 */ /* 0x000fe20000000400 */
[----:B------:R-:W-:Y:S01]  /*6340*/  FSEL R90, R82, RZ, !P4 ;  /* 0x000000ff525a7208 */ /* 0x000fe20006000000 */
[----:B------:R-:W-:Y:S01]  /*6350*/  FMUL.FTZ R121, R40, R39 ;  /* 0x0000002728797220 */ /* 0x000fe20000410000 */
[----:B------:R-:W-:Y:S01]  /*6360*/  ISETP.GE.U32.AND P4, PT, R84, UR16, PT ;  /* 0x0000001054007c0c */ /* 0x000fe2000bf86070 */
[C---:B-1----:R-:W-:Y:S01]  /*6370*/  FMUL.FTZ R45, R44.reuse, R45 ;  /* 0x0000002d2c2d7220 */ /* 0x042fe20000410000 */
[C---:B------:R-:W-:Y:S01]  /*6380*/  IADD3 R79, PT, PT, R119.reuse, 0xd, RZ ;  /* 0x0000000d774f7810 */ /* 0x040fe20007ffe0ff */
[----:B------:R-:W-:Y:S01]  /*6390*/  FMUL.FTZ R47, R44, R47 ;  /* 0x0000002f2c2f7220 */ /* 0x000fe20000410000 */
[----:B------:R-:W-:Y:S01]  /*63a0*/  FSEL R84, R80, RZ, !P3 ;  /* 0x000000ff50547208 */ /* 0x000fe20005800000 */
[----:B------:R-:W0:Y:S01]  /*63b0*/  MUFU.COS R128, R128 ;  /* 0x0000008000807308 */ /* 0x000e220000000000 */
[C---:B------:R-:W-:Y:S01]  /*63c0*/  FMUL.FTZ R49, R10.reuse, R49 ;  /* 0x000000310a317220 */ /* 0x040fe20000410000 */
[----:B------:R-:W-:Y:S01]  /*63d0*/  FMUL.FTZ R80, R10, R81 ;  /* 0x000000510a507220 */ /* 0x000fe20000410000 */
[----:B------:R-:W-:Y:S01]  /*63e0*/  VIADD R44, R119, 0xe ;  /* 0x0000000e772c7836 */ /* 0x000fe20000000000 */
[----:B------:R-:W-:-:S04]  /*63f0*/  FSEL R85, R85, RZ, !P3 ;  /* 0x000000ff55557208 */ /* 0x000fc80005800000 */
[----:B------:R-:W-:Y:S01]  /*6400*/  MUFU.SIN R50, R78 ;  /* 0x0000004e00327308 */ /* 0x000fe20000000400 */
[----:B------:R-:W-:Y:S02]  /*6410*/  FSEL R83, R48, 1, !P3 ;  /* 0x3f80000030537808 */ /* 0x000fe40005800000 */
[----:B------:R-:W-:-:S05]  /*6420*/  ISETP.GE.U32.AND P3, PT, R79, UR16, PT ;  /* 0x000000104f007c0c */ /* 0x000fca000bf66070 */
[----:B------:R-:W1:Y:S01]  /*6430*/  MUFU.COS R78, R78 ;  /* 0x0000004e004e7308 */ /* 0x000e620000000000 */
[----:B------:R-:W-:Y:S01]  /*6440*/  FSEL R79, R45, 1, !P2 ;  /* 0x3f8000002d4f7808 */ /* 0x000fe20005000000 */
[----:B------:R-:W-:Y:S01]  /*6450*/  FMUL.FTZ R45, R117, R114 ;  /* 0x00000072752d7220 */ /* 0x000fe20000410000 */
[----:B------:R-:W-:Y:S02]  /*6460*/  FSEL R82, R47, RZ, !P2 ;  /* 0x000000ff2f527208 */ /* 0x000fe40005000000 */
[----:B------:R-:W-:-:S03]  /*6470*/  FSEL R81, R49, RZ, !P2 ;  /* 0x000000ff31517208 */ /* 0x000fc60005000000 */
[----:B------:R-:W0:Y:S01]  /*6480*/  MUFU.EX2 R129, R129 ;  /* 0x0000008100817308 */ /* 0x000e220000000800 */
[----:B------:R-:W-:-:S03]  /*6490*/  FSEL R80, R80, RZ, !P2 ;  /* 0x000000ff50507208 */ /* 0x000fc60005000000 */
[----:B------:R-:W1:Y:S01]  /*64a0*/  MUFU.EX2 R121, R121 ;  /* 0x0000007900797308 */ /* 0x000e620000000800 */
[----:B------:R-:W-:Y:S01]  /*64b0*/  ISETP.GE.U32.AND P2, PT, R44, UR16, PT ;  /* 0x000000102c007c0c */ /* 0x000fe2000bf46070 */
[C---:B------:R-:W-:Y:S01]  /*64c0*/  FMUL.FTZ R44, R116.reuse, R114 ;  /* 0x00000072742c7220 */ /* 0x040fe20000410000 */
[----:B------:R-:W-:-:S03]  /*64d0*/  FFMA.FTZ R45, R116, R111, R45 ;  /* 0x0000006f742d7223 */ /* 0x000fc6000001002d */
[----:B------:R-:W-:Y:S01]  /*64e0*/  FFMA.FTZ R44, R117, R111, -R44 ;  /* 0x0000006f752c7223 */ /* 0x000fe2000001082c */
[----:B------:R-:W-:-:S03]  /*64f0*/  FADD.FTZ R47, R112, R45 ;  /* 0x0000002d702f7221 */ /* 0x000fc60000010000 */
[----:B------:R-:W-:Y:S01]  /*6500*/  FADD.FTZ R44, R113, R44 ;  /* 0x0000002c712c7221 */ /* 0x000fe20000010000 */
[C---:B0-----:R-:W-:Y:S01]  /*6510*/  FMUL.FTZ R128, R129.reuse, R128 ;  /* 0x0000008081807220 */ /* 0x041fe20000410000 */
[----:B------:R-:W-:Y:S01]  /*6520*/  FMUL.FTZ R129, R129, R18 ;  /* 0x0000001281817220 */ /* 0x000fe20000410000 */
[----:B------:R-:W-:Y:S01]  /*6530*/  FMUL.FTZ R48, R110, R47 ;  /* 0x0000002f6e307220 */ /* 0x000fe20000410000 */
[----:B-1----:R-:W-:Y:S01]  /*6540*/  FMUL.FTZ R140, R121, R78 ;  /* 0x0000004e798c7220 */ /* 0x002fe20000410000 */
[----:B------:R-:W-:Y:S01]  /*6550*/  FMUL.FTZ R18, R118, R114 ;  /* 0x0000007276127220 */ /* 0x000fe20000410000 */
[----:B------:R-:W-:Y:S01]  /*6560*/  FMUL.FTZ R78, R110, R44 ;  /* 0x0000002c6e4e7220 */ /* 0x000fe20000410000 */
[----:B------:R-:W-:Y:S01]  /*6570*/  FMUL.FTZ R51, R40, R52 ;  /* 0x0000003428337220 */ /* 0x000fe20000410000 */
[----:B------:R-:W-:Y:S01]  /*6580*/  FMUL.FTZ R45, R115, R114 ;  /* 0x00000072732d7220 */ /* 0x000fe20000410000 */
[----:B------:R-:W-:Y:S01]  /*6590*/  FFMA.FTZ R48, R107, R44, -R48 ;  /* 0x0000002c6b307223 */ /* 0x000fe20000010830 */
[----:B------:R-:W-:Y:S01]  /*65a0*/  FFMA.FTZ R18, R115, R111, -R18 ;  /* 0x0000006f73127223 */ /* 0x000fe20000010812 */
[----:B------:R-:W-:Y:S01]  /*65b0*/  FFMA.FTZ R47, R107, R47, R78 ;  /* 0x0000002f6b2f7223 */ /* 0x000fe2000001004e */
[----:B------:R-:W-:Y:S01]  /*65c0*/  FFMA.FTZ R45, R118, R111, R45 ;  /* 0x0000006f762d7223 */ /* 0x000fe2000001002d */
[----:B------:R-:W-:Y:S01]  /*65d0*/  FADD.FTZ R48, R109, R48 ;  /* 0x000000306d307221 */ /* 0x000fe20000010000 */
[----:B------:R-:W0:Y:S01]  /*65e0*/  MUFU.EX2 R51, R51 ;  /* 0x0000003300337308 */ /* 0x000e220000000800 */
[----:B------:R-:W-:Y:S01]  /*65f0*/  FMUL.FTZ R44, R110, R18 ;  /* 0x000000126e2c7220 */ /* 0x000fe20000410000 */
[----:B------:R-:W-:Y:S01]  /*6600*/  FADD.FTZ R49, R108, R47 ;  /* 0x0000002f6c317221 */ /* 0x000fe20000010000 */
[-C--:B------:R-:W-:Y:S01]  /*6610*/  FMUL.FTZ R47, R110, R45.reuse ;  /* 0x0000002d6e2f7220 */ /* 0x080fe20000410000 */
[C---:B------:R-:W-:Y:S01]  /*6620*/  FMUL.FTZ R78, R106.reuse, R48 ;  /* 0x000000306a4e7220 */ /* 0x040fe20000410000 */
[C---:B------:R-:W-:Y:S01]  /*6630*/  FFMA.FTZ R44, R107.reuse, R45, R44 ;  /* 0x0000002d6b2c7223 */ /* 0x040fe2000001002c */
[CC--:B------:R-:W-:Y:S01]  /*6640*/  FMUL.FTZ R45, R106.reuse, R49.reuse ;  /* 0x000000316a2d7220 */ /* 0x0c0fe20000410000 */
[----:B------:R-:W-:Y:S01]  /*6650*/  FFMA.FTZ R47, R107, R18, -R47 ;  /* 0x000000126b2f7223 */ /* 0x000fe2000001082f */
[C---:B------:R-:W-:Y:S01]  /*6660*/  FFMA.FTZ R49, R103.reuse, R49, R78 ;  /* 0x0000003167317223 */ /* 0x040fe2000001004e */
[C---:B------:R-:W-:Y:S01]  /*6670*/  FMUL.FTZ R18, R106.reuse, R44 ;  /* 0x0000002c6a127220 */ /* 0x040fe20000410000 */
[C---:B------:R-:W-:Y:S01]  /*6680*/  FFMA.FTZ R48, R103.reuse, R48, -R45 ;  /* 0x0000003067307223 */ /* 0x040fe2000001082d */
[-C--:B------:R-:W-:Y:S01]  /*6690*/  FMUL.FTZ R45, R106, R47.reuse ;  /* 0x0000002f6a2d7220 */ /* 0x080fe20000410000 */
[----:B------:R-:W-:Y:S01]  /*66a0*/  FADD.FTZ R49, R104, R49 ;  /* 0x0000003168317221 */ /* 0x000fe20000010000 */
[----:B------:R-:W-:Y:S01]  /*66b0*/  FFMA.FTZ R18, R103, R47, -R18 ;  /* 0x0000002f67127223 */ /* 0x000fe20000010812 */
[----:B------:R-:W-:Y:S01]  /*66c0*/  FADD.FTZ R48, R105, R48 ;  /* 0x0000003069307221 */ /* 0x000fe20000010000 */
[C---:B0-----:R-:W-:Y:S01]  /*66d0*/  FMUL.FTZ R42, R51.reuse, R42 ;  /* 0x0000002a332a7220 */ /* 0x041fe20000410000 */
[----:B------:R-:W-:Y:S01]  /*66e0*/  FMUL.FTZ R43, R51, R43 ;  /* 0x0000002b332b7220 */ /* 0x000fe20000410000 */
[----:B------:R-:W-:Y:S01]  /*66f0*/  FFMA.FTZ R45, R103, R44, R45 ;  /* 0x0000002c672d7223 */ /* 0x000fe2000001002d */
[C---:B------:R-:W-:Y:S01]  /*6700*/  FMUL.FTZ R51, R102.reuse, R49 ;  /* 0x0000003166337220 */ /* 0x040fe20000410000 */
[C---:B------:R-:W-:Y:S01]  /*6710*/  FMUL.FTZ R44, R102.reuse, R18 ;  /* 0x00000012662c7220 */ /* 0x040fe20000410000 */
[CC--:B------:R-:W-:Y:S01]  /*6720*/  FMUL.FTZ R78, R102.reuse, R48.reuse ;  /* 0x00000030664e7220 */ /* 0x0c0fe20000410000 */
[-C--:B------:R-:W-:Y:S01]  /*6730*/  FMUL.FTZ R47, R102, R45.reuse ;  /* 0x0000002d662f7220 */ /* 0x080fe20000410000 */
[C---:B------:R-:W-:Y:S01]  /*6740*/  FFMA.FTZ R48, R99.reuse, R48, -R51 ;  /* 0x0000003063307223 */ /* 0x040fe20000010833 */
[C---:B------:R-:W-:Y:S01]  /*6750*/  FFMA.FTZ R44, R99.reuse, R45, R44 ;  /* 0x0000002d632c7223 */ /* 0x040fe2000001002c */
[C---:B------:R-:W-:Y:S01]  /*6760*/  FFMA.FTZ R49, R99.reuse, R49, R78 ;  /* 0x0000003163317223 */ /* 0x040fe2000001004e */
[----:B------:R-:W-:Y:S01]  /*6770*/  FFMA.FTZ R47, R99, R18, -R47 ;  /* 0x00000012632f7223 */ /* 0x000fe2000001082f */
[----:B------:R-:W-:Y:S01]  /*6780*/  FADD.FTZ R48, R101, R48 ;  /* 0x0000003065307221 */ /* 0x000fe20000010000 */
[----:B------:R-:W-:Y:S01]  /*6790*/  FMUL.FTZ R18, R98, R44 ;  /* 0x0000002c62127220 */ /* 0x000fe20000410000 */
[----:B------:R-:W-:Y:S01]  /*67a0*/  FADD.FTZ R49, R100, R49 ;  /* 0x0000003164317221 */ /* 0x000fe20000010000 */
[CC--:B------:R-:W-:Y:S01]  /*67b0*/  FMUL.FTZ R45, R98.reuse, R47.reuse ;  /* 0x0000002f622d7220 */ /* 0x0c0fe20000410000 */
[C---:B------:R-:W-:Y:S01]  /*67c0*/  FMUL.FTZ R78, R98.reuse, R48 ;  /* 0x00000030624e7220 */ /* 0x040fe20000410000 */
[C---:B------:R-:W-:Y:S01]  /*67d0*/  FFMA.FTZ R18, R95.reuse, R47, -R18 ;  /* 0x0000002f5f127223 */ /* 0x040fe20000010812 */
[-C--:B------:R-:W-:Y:S01]  /*67e0*/  FMUL.FTZ R47, R98, R49.reuse ;  /* 0x00000031622f7220 */ /* 0x080fe20000410000 */
[C---:B------:R-:W-:Y:S01]  /*67f0*/  FFMA.FTZ R45, R95.reuse, R44, R45 ;  /* 0x0000002c5f2d7223 */ /* 0x040fe2000001002d */
[C---:B------:R-:W-:Y:S01]  /*6800*/  FFMA.FTZ R49, R95.reuse, R49, R78 ;  /* 0x000000315f317223 */ /* 0x040fe2000001004e */
[C---:B------:R-:W-:Y:S01]  /*6810*/  FMUL.FTZ R44, R94.reuse, R18 ;  /* 0x000000125e2c7220 */ /* 0x040fe20000410000 */
[----:B------:R-:W-:Y:S01]  /*6820*/  FFMA.FTZ R48, R95, R48, -R47 ;  /* 0x000000305f307223 */ /* 0x000fe2000001082f */
[-C--:B------:R-:W-:Y:S01]  /*6830*/  FMUL.FTZ R47, R94, R45.reuse ;  /* 0x0000002d5e2f7220 */ /* 0x080fe20000410000 */
[----:B------:R-:W-:Y:S01]  /*6840*/  FADD.FTZ R49, R96, R49 ;  /* 0x0000003160317221 */ /* 0x000fe20000010000 */
[----:B------:R-:W-:Y:S01]  /*6850*/  FFMA.FTZ R44, R91, R45, R44 ;  /* 0x0000002d5b2c7223 */ /* 0x000fe2000001002c */
[----:B------:R-:W-:Y:S01]  /*6860*/  FADD.FTZ R48, R97, R48 ;  /* 0x0000003061307221 */ /* 0x000fe20000010000 */
[----:B------:R-:W-:Y:S01]  /*6870*/  FFMA.FTZ R47, R91, R18, -R47 ;  /* 0x000000125b2f7223 */ /* 0x000fe2000001082f */
[----:B------:R-:W-:Y:S01]  /*6880*/  FMUL.FTZ R18, R94, R49 ;  /* 0x000000315e127220 */ /* 0x000fe20000410000 */
[----:B------:R-:W-:-:S02]  /*6890*/  FMUL.FTZ R124, R90, R44 ;  /* 0x0000002c5a7c7220 */ /* 0x000fc40000410000 */
[----:B------:R-:W-:Y:S01]  /*68a0*/  FMUL.FTZ R45, R90, R47 ;  /* 0x0000002f5a2d7220 */ /* 0x000fe20000410000 */
[----:B------:R-:W-:Y:S01]  /*68b0*/  FFMA.FTZ R18, R91, R48, -R18 ;  /* 0x000000305b127223 */ /* 0x000fe20000010812 */
[----:B------:R-:W-:Y:S01]  /*68c0*/  FMUL.FTZ R126, R40, R37 ;  /* 0x00000025287e7220 */ /* 0x000fe20000410000 */
[----:B------:R-:W-:Y:S01]  /*68d0*/  MUFU.SIN R123, R132 ;  /* 0x00000084007b7308 */ /* 0x000fe20000000400 */
[C---:B------:R-:W-:Y:S01]  /*68e0*/  FFMA.FTZ R124, R87.reuse, R47, -R124 ;  /* 0x0000002f577c7223 */ /* 0x040fe2000001087c */
[----:B------:R-:W-:Y:S01]  /*68f0*/  FFMA.FTZ R47, R87, R44, R45 ;  /* 0x0000002c572f7223 */ /* 0x000fe2000001002d */
[----:B------:R-:W-:Y:S01]  /*6900*/  FMUL.FTZ R78, R94, R48 ;  /* 0x000000305e4e7220 */ /* 0x000fe20000410000 */
[----:B------:R-:W-:Y:S01]  /*6910*/  FADD.FTZ R45, R93, R18 ;  /* 0x000000125d2d7221 */ /* 0x000fe20000010000 */
[----:B------:R-:W-:Y:S03]  /*6920*/  LDS.U16 R44, [R46+0x2a] ;  /* 0x00002a002e2c7984 */ /* 0x000fe60000000400 */
[----:B------:R-:W0:Y:S01]  /*6930*/  MUFU.COS R132, R132 ;  /* 0x0000008400847308 */ /* 0x000e220000000000 */
[----:B------:R-:W1:Y:S01]  /*6940*/  LDS.U16 R18, [R46+0x28] ;  /* 0x000028002e127984 */ /* 0x000e620000000400 */
[----:B------:R-:W-:-:S06]  /*6950*/  FFMA.FTZ R49, R91, R49, R78 ;  /* 0x000000315b317223 */ /* 0x000fcc000001004e */
[----:B------:R-:W0:Y:S01]  /*6960*/  MUFU.EX2 R126, R126 ;  /* 0x0000007e007e7308 */ /* 0x000e220000000800 */
[----:B------:R-:W-:Y:S01]  /*6970*/  FADD.FTZ R49, R92, R49 ;  /* 0x000000315c317221 */ /* 0x000fe20000010000 */
[----:B------:R-:W-:Y:S01]  /*6980*/  FMUL.FTZ R78, R90, R45 ;  /* 0x0000002d5a4e7220 */ /* 0x000fe20000410000 */
[----:B------:R-:W-:Y:S02]  /*6990*/  FMUL.FTZ R125, R40, R38 ;  /* 0x00000026287d7220 */ /* 0x000fe40000410000 */
[-C--:B------:R-:W-:Y:S01]  /*69a0*/  FMUL.FTZ R48, R90, R49.reuse ;  /* 0x000000315a307220 */ /* 0x080fe20000410000 */
[C---:B------:R-:W-:Y:S01]  /*69b0*/  FFMA.FTZ R49, R87.reuse, R49, R78 ;  /* 0x0000003157317223 */ /* 0x040fe2000001004e */
[----:B------:R-:W-:Y:S02]  /*69c0*/  FMUL.FTZ R51, R86, R47 ;  /* 0x0000002f56337220 */ /* 0x000fe40000410000 */
[----:B------:R-:W-:Y:S01]  /*69d0*/  FFMA.FTZ R48, R87, R45, -R48 ;  /* 0x0000002d57307223 */ /* 0x000fe20000010830 */
[----:B------:R-:W2:Y:S01]  /*69e0*/  MUFU.EX2 R125, R125 ;  /* 0x0000007d007d7308 */ /* 0x000ea20000000800 */
[----:B------:R-:W-:Y:S01]  /*69f0*/  FADD.FTZ R49, R88, R49 ;  /* 0x0000003158317221 */ /* 0x000fe20000010000 */
[C---:B0-----:R-:W-:Y:S01]  /*6a00*/  FMUL.FTZ R132, R126.reuse, R132 ;  /* 0x000000847e847220 */ /* 0x041fe20000410000 */
[----:B------:R-:W-:Y:S01]  /*6a10*/  FMUL.FTZ R123, R126, R123 ;  /* 0x0000007b7e7b7220 */ /* 0x000fe20000410000 */
[CC--:B------:R-:W-:Y:S01]  /*6a20*/  FMUL.FTZ R126, R86.reuse, R124.reuse ;  /* 0x0000007c567e7220 */ /* 0x0c0fe20000410000 */
[----:B------:R-:W-:Y:S01]  /*6a30*/  FFMA.FTZ R51, R83, R124, -R51 ;  /* 0x0000007c53337223 */ /* 0x000fe20000010833 */
[----:B------:R-:W-:Y:S01]  /*6a40*/  FADD.FTZ R48, R89, R48 ;  /* 0x0000003059307221 */ /* 0x000fe20000010000 */
[----:B------:R-:W-:Y:S01]  /*6a50*/  FMUL.FTZ R124, R86, R49 ;  /* 0x00000031567c7220 */ /* 0x000fe20000410000 */
[----:B------:R-:W-:-:S02]  /*6a60*/  FFMA.FTZ R126, R83, R47, R126 ;  /* 0x0000002f537e7223 */ /* 0x000fc4000001007e */
[-C--:B------:R-:W-:Y:S01]  /*6a70*/  FMUL.FTZ R130, R86, R48.reuse ;  /* 0x0000003056827220 */ /* 0x080fe20000410000 */
[C---:B------:R-:W-:Y:S01]  /*6a80*/  FFMA.FTZ R124, R83.reuse, R48, -R124 ;  /* 0x00000030537c7223 */ /* 0x040fe2000001087c */
[C---:B------:R-:W-:Y:S01]  /*6a90*/  FMUL.FTZ R78, R82.reuse, R126 ;  /* 0x0000007e524e7220 */ /* 0x040fe20000410000 */
[----:B------:R-:W-:Y:S01]  /*6aa0*/  FMUL.FTZ R45, R82, R51 ;  /* 0x00000033522d7220 */ /* 0x000fe20000410000 */
[----:B------:R-:W-:Y:S01]  /*6ab0*/  FFMA.FTZ R49, R83, R49, R130 ;  /* 0x0000003153317223 */ /* 0x000fe20000010082 */
[----:B------:R-:W-:Y:S01]  /*6ac0*/  FMUL.FTZ R50, R121, R50 ;  /* 0x0000003279327220 */ /* 0x000fe20000410000 */
[----:B------:R-:W-:Y:S01]  /*6ad0*/  FADD.FTZ R124, R85, R124 ;  /* 0x0000007c557c7221 */ /* 0x000fe20000010000 */
[----:B------:R-:W-:Y:S01]  /*6ae0*/  FFMA.FTZ R121, R79, R51, -R78 ;  /* 0x000000334f797223 */ /* 0x000fe2000001084e */
[C---:B--2---:R-:W-:Y:S01]  /*6af0*/  FMUL.FTZ R122, R125.reuse, R122 ;  /* 0x0000007a7d7a7220 */ /* 0x044fe20000410000 */
[----:B------:R-:W-:Y:S01]  /*6b00*/  FMUL.FTZ R120, R125, R120 ;  /* 0x000000787d787220 */ /* 0x000fe20000410000 */
[----:B------:R-:W-:Y:S01]  /*6b10*/  FSEL R78, R43, RZ, !P6 ;  /* 0x000000ff2b4e7208 */ /* 0x000fe20007000000 */
[----:B------:R-:W-:Y:S01]  /*6b20*/  FMUL.FTZ R51, R41, R35 ;  /* 0x0000002329337220 */ /* 0x000fe20000410000 */
[C---:B------:R-:W-:Y:S01]  /*6b30*/  FFMA.FTZ R125, R79.reuse, R126, R45 ;  /* 0x0000007e4f7d7223 */ /* 0x040fe2000001002d */
[----:B------:R-:W-:Y:S01]  /*6b40*/  FADD.FTZ R41, R84, R49 ;  /* 0x0000003154297221 */ /* 0x000fe20000010000 */
[----:B------:R-:W0:Y:S01]  /*6b50*/  LDS.U16 R45, [R46+0x2c] ;  /* 0x00002c002e2d7984 */ /* 0x000e220000000400 */
[-C--:B------:R-:W-:Y:S01]  /*6b60*/  FMUL.FTZ R126, R82, R124.reuse ;  /* 0x0000007c527e7220 */ /* 0x080fe20000410000 */
[----:B------:R-:W-:Y:S01]  /*6b70*/  FSEL R142, R42, 1, !P6 ;  /* 0x3f8000002a8e7808 */ /* 0x000fe20007000000 */
[----:B------:R-:W-:Y:S01]  /*6b80*/  FMUL.FTZ R43, R78, R125 ;  /* 0x0000007d4e2b7220 */ /* 0x000fe20000410000 */
[----:B------:R-:W2:Y:S01]  /*6b90*/  LDS.U16 R47, [R46+0x2e] ;  /* 0x00002e002e2f7984 */ /* 0x000ea20000000400 */
[-C--:B------:R-:W-:Y:S01]  /*6ba0*/  FMUL.FTZ R42, R82, R41.reuse ;  /* 0x00000029522a7220 */ /* 0x080fe20000410000 */
[C---:B------:R-:W-:Y:S01]  /*6bb0*/  FFMA.FTZ R41, R79.reuse, R41, R126 ;  /* 0x000000294f297223 */ /* 0x040fe2000001007e */
[-C--:B------:R-:W-:Y:S01]  /*6bc0*/  FFMA.FTZ R48, R142, R121.reuse, -R43 ;  /* 0x000000798e307223 */ /* 0x080fe2000001082b */
[----:B------:R-:W-:Y:S01]  /*6bd0*/  FMUL.FTZ R49, R78, R121 ;  /* 0x000000794e317220 */ /* 0x000fe20000410000 */
[----:B------:R-:W-:Y:S01]  /*6be0*/  FFMA.FTZ R42, R79, R124, -R42 ;  /* 0x0000007c4f2a7223 */ /* 0x000fe2000001082a */
[----:B------:R-:W-:Y:S01]  /*6bf0*/  FADD.FTZ R121, R80, R41 ;  /* 0x0000002950797221 */ /* 0x000fe20000010000 */
[----:B-1----:R-:W-:Y:S01]  /*6c00*/  SHF.L.U32 R18, R18, 0x10, RZ ;  /* 0x0000001012127819 */ /* 0x002fe200000006ff */
[----:B------:R-:W-:Y:S01]  /*6c10*/  FFMA.FTZ R49, R142, R125, R49 ;  /* 0x0000007d8e317223 */ /* 0x000fe20000010031 */
[----:B------:R-:W-:Y:S01]  /*6c20*/  SHF.L.U32 R44, R44, 0x10, RZ ;  /* 0x000000102c2c7819 */ /* 0x000fe200000006ff */
[----:B------:R-:W-:Y:S01]  /*6c30*/  LDS.U16 R41, [R46+0x32] ;  /* 0x000032002e297984 */ /* 0x000fe20000000400 */
[----:B------:R-:W-:Y:S01]  /*6c40*/  FADD.FTZ R43, R81, R42 ;  /* 0x0000002a512b7221 */ /* 0x000fe20000010000 */
[----:B------:R-:W-:Y:S01]  /*6c50*/  FMUL.FTZ R125, R78, R121 ;  /* 0x000000794e7d7220 */ /* 0x000fe20000410000 */
[C---:B------:R-:W-:Y:S01]  /*6c60*/  FMUL.FTZ R18, R11.reuse, R18 ;  /* 0x000000120b127220 */ /* 0x040fe20000410000 */
[----:B------:R-:W1:Y:S01]  /*6c70*/  LDS.U16 R42, [R46+0x30] ;  /* 0x000030002e2a7984 */ /* 0x000e620000000400 */
[----:B------:R-:W-:Y:S01]  /*6c80*/  FMUL.FTZ R44, R11, R44 ;  /* 0x0000002c0b2c7220 */ /* 0x000fe20000410000 */
[-C--:B------:R-:W-:Y:S01]  /*6c90*/  FFMA.FTZ R125, R142, R43.reuse, -R125 ;  /* 0x0000002b8e7d7223 */ /* 0x080fe2000001087d */
[----:B------:R-:W-:Y:S01]  /*6ca0*/  FSEL R141, R50, RZ, !P5 ;  /* 0x000000ff328d7208 */ /* 0x000fe20006800000 */
[----:B------:R-:W-:Y:S01]  /*6cb0*/  FMUL.FTZ R43, R78, R43 ;  /* 0x0000002b4e2b7220 */ /* 0x000fe20000410000 */
[----:B------:R-:W-:-:S02]  /*6cc0*/  FSEL R138, R18, RZ, !P6 ;  /* 0x000000ff128a7208 */ /* 0x000fc40007000000 */
[----:B------:R-:W-:Y:S01]  /*6cd0*/  FSEL R139, R44, RZ, !P6 ;  /* 0x000000ff2c8b7208 */ /* 0x000fe20007000000 */
[----:B------:R-:W-:Y:S01]  /*6ce0*/  FFMA.FTZ R44, R142, R121, R43 ;  /* 0x000000798e2c7223 */ /* 0x000fe2000001002b */
[----:B------:R-:W-:Y:S01]  /*6cf0*/  FSEL R140, R140, 1, !P5 ;  /* 0x3f8000008c8c7808 */ /* 0x000fe20006800000 */
[----:B------:R-:W-:Y:S01]  /*6d00*/  FMUL.FTZ R121, R141, R48 ;  /* 0x000000308d797220 */ /* 0x000fe20000410000 */
[----:B------:R-:W-:Y:S01]  /*6d10*/  FADD.FTZ R125, R138, R125 ;  /* 0x0000007d8a7d7221 */ /* 0x000fe20000010000 */
[----:B------:R-:W-:Y:S01]  /*6d20*/  FADD.FTZ R18, R139, R44 ;  /* 0x0000002c8b127221 */ /* 0x000fe20000010000 */
[----:B------:R-:W-:Y:S01]  /*6d30*/  FMUL.RZ R51, R51, 0.15915493667125701904 ;  /* 0x3e22f98333337820 */ /* 0x000fe2000040c000 */
[----:B------:R-:W-:Y:S01]  /*6d40*/  FFMA.FTZ R44, R140, R49, R121 ;  /* 0x000000318c2c7223 */ /* 0x000fe20000010079 */
[C---:B------:R-:W-:Y:S01]  /*6d50*/  FMUL.FTZ R121, R141.reuse, R125 ;  /* 0x0000007d8d797220 */ /* 0x040fe20000410000 */
[----:B------:R-:W-:Y:S01]  /*6d60*/  FMUL.FTZ R50, R40, R35 ;  /* 0x0000002328327220 */ /* 0x000fe20000410000 */
[CC--:B------:R-:W-:Y:S01]  /*6d70*/  FMUL.FTZ R40, R141.reuse, R18.reuse ;  /* 0x000000128d287220 */ /* 0x0c0fe20000410000 */
[----:B------:R-:W-:Y:S01]  /*6d80*/  MUFU.SIN R124, R51 ;  /* 0x00000033007c7308 */ /* 0x000fe20000000400 */
[C---:B------:R-:W-:Y:S01]  /*6d90*/  FFMA.FTZ R126, R140.reuse, R18, R121 ;  /* 0x000000128c7e7223 */ /* 0x040fe20000010079 */
[----:B------:R-:W-:Y:S01]  /*6da0*/  FMUL.FTZ R127, R141, R49 ;  /* 0x000000318d7f7220 */ /* 0x000fe20000410000 */
[----:B------:R-:W3:Y:S01]  /*6db0*/  LDS.U16 R18, [R46+0x34] ;  /* 0x000034002e127984 */ /* 0x000ee20000000400 */
[----:B------:R-:W-:-:S04]  /*6dc0*/  FFMA.FTZ R49, R140, R125, -R40 ;  /* 0x0000007d8c317223 */ /* 0x000fc80000010828 */
[----:B------:R-:W4:Y:S01]  /*6dd0*/  MUFU.COS R51, R51 ;  /* 0x0000003300337308 */ /* 0x000f220000000000 */
[----:B------:R-:W-:Y:S01]  /*6de0*/  FFMA.FTZ R43, R140, R48, -R127 ;  /* 0x000000308c2b7223 */ /* 0x000fe2000001087f */
[----:B------:R-:W5:Y:S01]  /*6df0*/  LDS.U16 R40, [R46+0x36] ;  /* 0x000036002e287984 */ /* 0x000f620000000400 */
[----:B0-----:R-:W-:-:S05]  /*6e00*/  SHF.L.U32 R45, R45, 0x10, RZ ;  /* 0x000000102d2d7819 */ /* 0x001fca00000006ff */
[----:B------:R-:W4:Y:S01]  /*6e10*/  MUFU.EX2 R48, R50 ;  /* 0x0000003200307308 */ /* 0x000f220000000800 */
[----:B--2---:R-:W-:Y:S01]  /*6e20*/  SHF.L.U32 R47, R47, 0x10, RZ ;  /* 0x000000102f2f7819 */ /* 0x004fe200000006ff */
[----:B------:R-:W-:Y:S01]  /*6e30*/  FMUL.FTZ R45, R12, R45 ;  /* 0x0000002d0c2d7220 */ /* 0x000fe20000410000 */
[----:B------:R-:W-:Y:S02]  /*6e40*/  FSEL R137, R120, RZ, !P4 ;  /* 0x000000ff78897208 */ /* 0x000fe40006000000 */
[----:B------:R-:W-:Y:S01]  /*6e50*/  FSEL R136, R122, 1, !P4 ;  /* 0x3f8000007a887808 */ /* 0x000fe20006000000 */
[----:B------:R-:W-:Y:S01]  /*6e60*/  FMUL.FTZ R47, R12, R47 ;  /* 0x0000002f0c2f7220 */ /* 0x000fe20000410000 */
[----:B------:R-:W-:Y:S01]  /*6e70*/  FSEL R134, R45, RZ, !P5 ;  /* 0x000000ff2d867208 */ /* 0x000fe20006800000 */
[----:B------:R-:W-:Y:S01]  /*6e80*/  FMUL.FTZ R121, R137, R44 ;  /* 0x0000002c89797220 */ /* 0x000fe20000410000 */
[----:B-1----:R-:W-:Y:S02]  /*6e90*/  IMAD.U32 R42, R42, 0x10000, RZ ;  /* 0x000100002a2a7824 */ /* 0x002fe400078e00ff */
[----:B------:R-:W-:Y:S01]  /*6ea0*/  FSEL R135, R47, RZ, !P5 ;  /* 0x000000ff2f877208 */ /* 0x000fe20006800000 */
[----:B------:R-:W-:Y:S01]  /*6eb0*/  FFMA.FTZ R45, R136, R43, -R121 ;  /* 0x0000002b882d7223 */ /* 0x000fe20000010879 */
[C---:B----4-:R-:W-:Y:S01]  /*6ec0*/  FMUL.FTZ R122, R48.reuse, R51 ;  /* 0x00000033307a7220 */ /* 0x050fe20000410000 */
[----:B------:R-:W-:Y:S01]  /*6ed0*/  FMUL.FTZ R124, R48, R124 ;  /* 0x0000007c307c7220 */ /* 0x000fe20000410000 */
[----:B------:R-:W-:Y:S01]  /*6ee0*/  SHF.L.U32 R48, R41, 0x10, RZ ;  /* 0x0000001029307819 */ /* 0x000fe200000006ff */
[----:B------:R-:W-:Y:S01]  /*6ef0*/  FMUL.FTZ R43, R137, R43 ;  /* 0x0000002b892b7220 */ /* 0x000fe20000410000 */
[----:B------:R-:W-:Y:S01]  /*6f00*/  FADD.FTZ R49, R134, R49 ;  /* 0x0000003186317221 */ /* 0x000fe20000010000 */
[----:B------:R-:W-:Y:S01]  /*6f10*/  FMUL.FTZ R42, R13, R42 ;  /* 0x0000002a0d2a7220 */ /* 0x000fe20000410000 */
[----:B------:R-:W-:Y:S01]  /*6f20*/  FADD.FTZ R126, R135, R126 ;  /* 0x0000007e877e7221 */ /* 0x000fe20000010000 */
[----:B------:R-:W-:Y:S01]  /*6f30*/  FMUL.FTZ R48, R13, R48 ;  /* 0x000000300d307220 */ /* 0x000fe20000410000 */
[----:B------:R-:W-:Y:S01]  /*6f40*/  FFMA.FTZ R41, R136, R44, R43 ;  /* 0x0000002c88297223 */ /* 0x000fe2000001002b */
[----:B------:R-:W-:Y:S01]  /*6f50*/  FMUL.FTZ R47, R137, R49 ;  /* 0x00000031892f7220 */ /* 0x000fe20000410000 */
[----:B------:R-:W0:Y:S01]  /*6f60*/  LDS.U16 R44, [R46+0x38] ;  /* 0x000038002e2c7984 */ /* 0x000e220000000400 */
[----:B------:R-:W-:Y:S01]  /*6f70*/  FSEL R133, R123, RZ, !P3 ;  /* 0x000000ff7b857208 */ /* 0x000fe20005800000 */
[-C--:B------:R-:W-:Y:S01]  /*6f80*/  FMUL.FTZ R50, R137, R126.reuse ;  /* 0x0000007e89327220 */ /* 0x080fe20000410000 */
[----:B------:R-:W-:Y:S01]  /*6f90*/  FSEL R131, R48, RZ, !P4 ;  /* 0x000000ff30837208 */ /* 0x000fe20006000000 */
[----:B------:R-:W-:Y:S01]  /*6fa0*/  FFMA.FTZ R126, R136, R126, R47 ;  /* 0x0000007e887e7223 */ /* 0x000fe2000001002f */
[----:B------:R-:W-:-:S02]  /*6fb0*/  FSEL R130, R42, RZ, !P4 ;  /* 0x000000ff2a827208 */ /* 0x000fc40006000000 */
[----:B------:R-:W1:Y:S01]  /*6fc0*/  LDS.U16 R42, [R46+0x3a] ;  /* 0x00003a002e2a7984 */ /* 0x000e620000000400 */
[----:B------:R-:W-:Y:S01]  /*6fd0*/  FSEL R132, R132, 1, !P3 ;  /* 0x3f80000084847808 */ /* 0x000fe20005800000 */
[----:B------:R-:W-:Y:S01]  /*6fe0*/  FFMA.FTZ R49, R136, R49, -R50 ;  /* 0x0000003188317223 */ /* 0x000fe20000010832 */
[C---:B------:R-:W-:Y:S01]  /*6ff0*/  FMUL.FTZ R48, R133.reuse, R45 ;  /* 0x0000002d85307220 */ /* 0x040fe20000410000 */
[-C--:B------:R-:W-:Y:S01]  /*7000*/  FMUL.FTZ R43, R133, R41.reuse ;  /* 0x00000029852b7220 */ /* 0x080fe20000410000 */
[----:B------:R-:W-:Y:S01]  /*7010*/  FADD.FTZ R126, R131, R126 ;  /* 0x0000007e837e7221 */ /* 0x000fe20000010000 */
[----:B------:R-:W-:Y:S01]  /*7020*/  FADD.FTZ R49, R130, R49 ;  /* 0x0000003182317221 */ /* 0x000fe20000010000 */
[C---:B------:R-:W-:Y:S01]  /*7030*/  FFMA.FTZ R153, R132.reuse, R41, R48 ;  /* 0x0000002984997223 */ /* 0x040fe20000010030 */
[----:B------:R-:W-:Y:S01]  /*7040*/  FFMA.FTZ R45, R132, R45, -R43 ;  /* 0x0000002d842d7223 */ /* 0x000fe2000001082b */
[CC--:B------:R-:W-:Y:S01]  /*7050*/  FMUL.FTZ R48, R133.reuse, R126.reuse ;  /* 0x0000007e85307220 */ /* 0x0c0fe20000410000 */
[----:B---3--:R-:W-:Y:S01]  /*7060*/  SHF.L.U32 R43, R18, 0x10, RZ ;  /* 0x00000010122b7819 */ /* 0x008fe200000006ff */
[-C--:B------:R-:W-:Y:S01]  /*7070*/  FMUL.FTZ R41, R133, R49.reuse ;  /* 0x0000003185297220 */ /* 0x080fe20000410000 */
[----:B------:R-:W-:Y:S01]  /*7080*/  FSEL R129, R129, RZ, !P2 ;  /* 0x000000ff81817208 */ /* 0x000fe20005000000 */
[----:B------:R-:W-:Y:S01]  /*7090*/  FFMA.FTZ R47, R132, R49, -R48 ;  /* 0x00000031842f7223 */ /* 0x000fe20000010830 */
[----:B-----5:R-:W-:Y:S01]  /*70a0*/  SHF.L.U32 R49, R40, 0x10, RZ ;  /* 0x0000001028317819 */ /* 0x020fe200000006ff */
[----:B------:R-:W-:Y:S01]  /*70b0*/  FMUL.FTZ R43, R14, R43 ;  /* 0x0000002b0e2b7220 */ /* 0x000fe20000410000 */
[----:B------:R-:W-:Y:S01]  /*70c0*/  FFMA.FTZ R48, R132, R126, R41 ;  /* 0x0000007e84307223 */ /* 0x000fe20000010029 */
[----:B------:R-:W-:Y:S01]  /*70d0*/  FSEL R128, R128, 1, !P2 ;  /* 0x3f80000080807808 */ /* 0x000fe20005000000 */
[----:B------:R-:W2:Y:S01]  /*70e0*/  LDS.U16 R41, [R46+0x3e] ;  /* 0x00003e002e297984 */ /* 0x000ea20000000400 */
[----:B------:R-:W-:Y:S01]  /*70f0*/  FMUL.FTZ R49, R14, R49 ;  /* 0x000000310e317220 */ /* 0x000fe20000410000 */
[----:B------:R-:W-:Y:S01]  /*7100*/  FMUL.FTZ R51, R129, R153 ;  /* 0x0000009981337220 */ /* 0x000fe20000410000 */
[----:B------:R-:W-:Y:S01]  /*7110*/  FSEL R126, R43, RZ, !P3 ;  /* 0x000000ff2b7e7208 */ /* 0x000fe20005800000 */
[----:B------:R3:W4:Y:S02]  /*7120*/  LDS.U16 R18, [R46+0x3c] ;  /* 0x00003c002e127984 */ /* 0x0007240000000400 */
[-C--:B------:R-:W-:Y:S01]  /*7130*/  FFMA.FTZ R43, R128, R45.reuse, -R51 ;  /* 0x0000002d802b7223 */ /* 0x080fe20000010833 */
[----:B------:R-:W-:Y:S01]  /*7140*/  FSEL R127, R49, RZ, !P3 ;  /* 0x000000ff317f7208 */ /* 0x000fe20005800000 */
[----:B------:R-:W-:Y:S01]  /*7150*/  FMUL.FTZ R45, R129, R45 ;  /* 0x0000002d812d7220 */ /* 0x000fe20000410000 */
[----:B------:R-:W-:-:S03]  /*7160*/  FADD.FTZ R47, R126, R47 ;  /* 0x0000002f7e2f7221 */ /* 0x000fc60000010000 */
[----:B------:R-:W-:Y:S01]  /*7170*/  FFMA.FTZ R153, R128, R153, R45 ;  /* 0x0000009980997223 */ /* 0x000fe2000001002d */
[----:B------:R-:W-:Y:S01]  /*7180*/  FADD.FTZ R48, R127, R48 ;  /* 0x000000307f307221 */ /* 0x000fe20000010000 */
[----:B------:R-:W-:-:S04]  /*7190*/  FMUL.FTZ R45, R129, R47 ;  /* 0x0000002f812d7220 */ /* 0x000fc80000410000 */
[----:B------:R-:W-:Y:S01]  /*71a0*/  FFMA.FTZ R40, R128, R48, R45 ;  /* 0x0000003080287223 */ /* 0x000fe2000001002d */
[----:B------:R-:W-:Y:S02]  /*71b0*/  IADD3 R45, PT, PT, R119, 0xf, RZ ;  /* 0x0000000f772d7810 */ /* 0x000fe40007ffe0ff */
[----:B0-----:R-:W-:Y:S02]  /*71c0*/  SHF.L.U32 R44, R44, 0x10, RZ ;  /* 0x000000102c2c7819 */ /* 0x001fe400000006ff */
[----:B------:R-:W-:Y:S01]  /*71d0*/  ISETP.GE.U32.AND P3, PT, R45, UR16, PT ;  /* 0x000000102d007c0c */ /* 0x000fe2000bf66070 */
[----:B------:R-:W-:Y:S01]  /*71e0*/  UIMAD.WIDE.U32 UR16, UR43, UR30, URZ ;  /* 0x0000001e2b1072a5 */ /* 0x000fe2000f8e00ff */
[----:B-1----:R-:W-:Y:S01]  /*71f0*/  SHF.L.U32 R42, R42, 0x10, RZ ;  /* 0x000000102a2a7819 */ /* 0x002fe200000006ff */
[----:B------:R-:W-:Y:S01]  /*7200*/  FMUL.FTZ R44, R15, R44 ;  /* 0x0000002c0f2c7220 */ /* 0x000fe20000410000 */
[----:B---3--:R-:W-:Y:S01]  /*7210*/  FMUL.FTZ R46, R129, R48 ;  /* 0x00000030812e7220 */ /* 0x008fe20000410000 */
[----:B------:R-:W-:Y:S01]  /*7220*/  UIMAD UR17, UR43, UR31, UR17 ;  /* 0x0000001f2b1172a4 */ /* 0x000fe2000f8e0211 */
[----:B------:R-:W-:Y:S01]  /*7230*/  VOTEU.ANY UP0, P0 ;  /* 0x0000000000ff7886 */ /* 0x000fe20000000100 */
[----:B------:R-:W-:Y:S01]  /*7240*/  FMUL.FTZ R42, R15, R42 ;  /* 0x0000002a0f2a7220 */ /* 0x000fe20000410000 */
[----:B------:R-:W-:Y:S01]  /*7250*/  FSEL R125, R44, RZ, !P2 ;  /* 0x000000ff2c7d7208 */ /* 0x000fe20005000000 */
[----:B------:R-:W-:Y:S01]  /*7260*/  UIMAD.WIDE.U32 UR16, UR7, UR32, UR16 ;  /* 0x00000020071072a5 */ /* 0x000fe2000f8e0010 */
[----:B------:R-:W-:Y:S01]  /*7270*/  FFMA.FTZ R46, R128, R47, -R46 ;  /* 0x0000002f802e7223 */ /* 0x000fe2000001082e */
[----:B------:R-:W-:Y:S01]  /*7280*/  @UP0 ULEA UR25, UR7, UR21, 0x4 ;  /* 0x0000001507190291 */ /* 0x000fe2000f8e20ff */
[----:B------:R-:W-:Y:S01]  /*7290*/  FSEL R124, R124, RZ, !P3 ;  /* 0x000000ff7c7c7208 */ /* 0x000fe20005800000 */
[----:B------:R-:W-:Y:S01]  /*72a0*/  UIMAD UR17, UR7, UR33, UR17 ;  /* 0x00000021071172a4 */ /* 0x000fe2000f8e0211 */
[----:B------:R-:W-:Y:S01]  /*72b0*/  FSEL R123, R42, RZ, !P2 ;  /* 0x000000ff2a7b7208 */ /* 0x000fe20005000000 */
[----:B------:R-:W-:Y:S01]  /*72c0*/  ULEA UR40, UP0, UR16, UR34, 0x3 ;  /* 0x0000002210287291 */ /* 0x000fe2000f8018ff */
[----:B------:R-:W-:Y:S01]  /*72d0*/  FADD.FTZ R47, R125, R46 ;  /* 0x0000002e7d2f7221 */ /* 0x000fe20000010000 */
[----:B------:R-:W-:-:S02]  /*72e0*/  FSEL R122, R122, 1, !P3 ;  /* 0x3f8000007a7a7808 */ /* 0x000fc40005800000 */
[----:B------:R-:W-:Y:S01]  /*72f0*/  ULEA.HI.X UR16, UR16, UR35, UR17, 0x3, UP0 ;  /* 0x0000002310107291 */ /* 0x000fe200080f1c11 */
[----:B------:R-:W-:Y:S01]  /*7300*/  FADD.FTZ R49, R123, R40 ;  /* 0x000000287b317221 */ /* 0x000fe20000010000 */
[----:B------:R-:W-:Y:S01]  /*7310*/  FMUL.FTZ R51, R124, R47 ;  /* 0x0000002f7c337220 */ /* 0x000fe20000410000 */
[----:B--2---:R-:W-:Y:S01]  /*7320*/  IMAD.U32 R45, R41, 0x10000, RZ ;  /* 0x00010000292d7824 */ /* 0x004fe200078e00ff */
[----:B----4-:R-:W-:Y:S01]  /*7330*/  SHF.L.U32 R41, R18, 0x10, RZ ;  /* 0x0000001012297819 */ /* 0x010fe200000006ff */
[-C--:B------:R-:W-:Y:S01]  /*7340*/  FMUL.FTZ R18, R124, R49.reuse ;  /* 0x000000317c127220 */ /* 0x080fe20000410000 */
[----:B------:R-:W-:Y:S01]  /*7350*/  FFMA.FTZ R40, R122, R49, R51 ;  /* 0x000000317a287223 */ /* 0x000fe20000010033 */
[----:B------:R-:W-:Y:S02]  /*7360*/  MOV R48, UR40 ;  /* 0x0000002800307c02 */ /* 0x000fe40008000f00 */
[----:B------:R-:W-:-:S06]  /*7370*/  MOV R49, UR16 ;  /* 0x0000001000317c02 */ /* 0x000fcc0008000f00 */
[----:B------:R-:W2:Y:S01]  /*7380*/  LDG.E.64 R48, desc[UR22][R48.64] ;  /* 0x0000001630307981 */ /* 0x000ea2000c1e1b00 */
[C---:B------:R-:W-:Y:S01]  /*7390*/  FMUL.FTZ R45, R16.reuse, R45 ;  /* 0x0000002d102d7220 */ /* 0x040fe20000410000 */
[----:B------:R-:W-:-:S04]  /*73a0*/  FMUL.FTZ R41, R16, R41 ;  /* 0x0000002910297220 */ /* 0x000fc80000410000 */
[----:B------:R-:W-:Y:S01]  /*73b0*/  FSEL R121, R45, RZ, !P3 ;  /* 0x000000ff2d797208 */ /* 0x000fe20005800000 */
[----:B------:R-:W-:Y:S01]  /*73c0*/  FFMA.FTZ R47, R122, R47, -R18 ;  /* 0x0000002f7a2f7223 */ /* 0x000fe20000010812 */
[----:B------:R-:W-:-:S03]  /*73d0*/  FSEL R120, R41, RZ, !P3 ;  /* 0x000000ff29787208 */ /* 0x000fc60005800000 */
[----:B------:R-:W-:Y:S01]  /*73e0*/  FADD.FTZ R155, R121, R40 ;  /* 0x00000028799b7221 */ /* 0x000fe20000010000 */
[----:B------:R-:W-:Y:S01]  /*73f0*/  FMUL.FTZ R41, R124, R153 ;  /* 0x000000997c297220 */ /* 0x000fe20000410000 */
[----:B------:R-:W-:Y:S01]  /*7400*/  FADD.FTZ R154, R120, R47 ;  /* 0x0000002f789a7221 */ /* 0x000fe20000010000 */
[-C--:B------:R-:W-:Y:S02]  /*7410*/  FMUL.FTZ R18, R124, R43.reuse ;  /* 0x0000002b7c127220 */ /* 0x080fe40000410000 */
[----:B------:R-:W0:Y:S01]  /*7420*/  SHFL.UP PT, R42, R155, 0x1, RZ ;  /* 0x042000009b2a7989 */ /* 0x000e2200000e00ff */
[C---:B------:R-:W-:Y:S01]  /*7430*/  FFMA.FTZ R152, R122.reuse, R43, -R41 ;  /* 0x0000002b7a987223 */ /* 0x040fe20000010829 */
[----:B------:R-:W-:Y:S02]  /*7440*/  FFMA.FTZ R153, R122, R153, R18 ;  /* 0x000000997a997223 */ /* 0x000fe40000010012 */
[----:B------:R-:W1:Y:S04]  /*7450*/  SHFL.UP PT, R41, R154, 0x1, RZ ;  /* 0x042000009a297989 */ /* 0x000e6800000e00ff */
[----:B------:R-:W3:Y:S01]  /*7460*/  SHFL.UP PT, R40, R153, 0x1, RZ ;  /* 0x0420000099287989 */ /* 0x000ee200000e00ff */
[----:B------:R-:W-:-:S03]  /*7470*/  ISETP.GE.AND P2, PT, R77, 0x1, PT ;  /* 0x000000014d00780c */ /* 0x000fc60003f46270 */
[----:B------:R-:W4:Y:S01]  /*7480*/  SHFL.UP PT, R18, R152, 0x1, RZ ;  /* 0x0420000098127989 */ /* 0x000f2200000e00ff */
[-C--:B0-----:R-:W-:Y:S01]  /*7490*/  FMUL.FTZ R44, R152, R42.reuse ;  /* 0x0000002a982c7220 */ /* 0x081fe20000410000 */
[----:B------:R-:W-:-:S03]  /*74a0*/  FMUL.FTZ R43, R153, R42 ;  /* 0x0000002a992b7220 */ /* 0x000fc60000410000 */
[-C--:B-1----:R-:W-:Y:S01]  /*74b0*/  FFMA.FTZ R44, R153, R41.reuse, R44 ;  /* 0x00000029992c7223 */ /* 0x082fe2000001002c */
[----:B------:R-:W-:-:S04]  /*74c0*/  FFMA.FTZ R43, R152, R41, -R43 ;  /* 0x00000029982b7223 */ /* 0x000fc8000001082b */
[----:B------:R-:W-:Y:S01]  /*74d0*/  @P2 FADD.FTZ R155, R155, R44 ;  /* 0x0000002c9b9b2221 */ /* 0x000fe20000010000 */
[CC--:B---3--:R-:W-:Y:S01]  /*74e0*/  FMUL.FTZ R41, R153.reuse, R40.reuse ;  /* 0x0000002899297220 */ /* 0x0c8fe20000410000 */
[----:B------:R-:W-:Y:S01]  /*74f0*/  @P2 FADD.FTZ R154, R154, R43 ;  /* 0x0000002b9a9a2221 */ /* 0x000fe20000010000 */
[C---:B------:R-:W-:Y:S02]  /*7500*/  FMUL.FTZ R40, R152.reuse, R40 ;  /* 0x0000002898287220 */ /* 0x040fe40000410000 */
[----:B------:R-:W0:Y:S01]  /*7510*/  SHFL.UP PT, R42, R155, 0x2, RZ ;  /* 0x044000009b2a7989 */ /* 0x000e2200000e00ff */
[-C--:B----4-:R-:W-:Y:S01]  /*7520*/  @P2 FFMA.FTZ R152, R152, R18.reuse, -R41 ;  /* 0x0000001298982223 */ /* 0x090fe20000010829 */
[----:B------:R-:W-:Y:S02]  /*7530*/  @P2 FFMA.FTZ R153, R153, R18, R40 ;  /* 0x0000001299992223 */ /* 0x000fe40000010028 */
        /* <DEDUP_REMOVED lines=16> */
[----:B------:R-:W3:Y:S04]  /*7640*/  SHFL.UP PT, R40, R153, 0x4, RZ ;  /* 0x0480000099287989 */ /* 0x000ee800000e00ff */
[----:B------:R-:W4:Y:S01]  /*7650*/  SHFL.UP PT, R18, R152, 0x4, RZ ;  /* 0x0480000098127989 */ /* 0x000f2200000e00ff */
[----:B------:R-:W-:Y:S01]  /*7660*/  ISETP.GE.AND P2, PT, R77, 0x4, PT ;  /* 0x000000044d00780c */ /* 0x000fe20003f46270 */
[-C--:B0-----:R-:W-:Y:S01]  /*7670*/  FMUL.FTZ R44, R152, R42.reuse ;  /* 0x0000002a982c7220 */ /* 0x081fe20000410000 */
[----:B------:R-:W-:-:S03]  /*7680*/  FMUL.FTZ R43, R153, R42 ;  /* 0x0000002a992b7220 */ /* 0x000fc60000410000 */
[-C--:B-1----:R-:W-:Y:S01]  /*7690*/  FFMA.FTZ R44, R153, R41.reuse, R44 ;  /* 0x00000029992c7223 */ /* 0x082fe2000001002c */
[----:B------:R-:W-:-:S07]  /*76a0*/  FFMA.FTZ R43, R152, R41, -R43 ;  /* 0x00000029982b7223 */ /* 0x000fce000001082b */
[----:B------:R-:W-:Y:S01]  /*76b0*/  @P2 FADD.FTZ R155, R155, R44 ;  /* 0x0000002c9b9b2221 */ /* 0x000fe20000010000 */
[CC--:B---3--:R-:W-:Y:S01]  /*76c0*/  FMUL.FTZ R41, R153.reuse, R40.reuse ;  /* 0x0000002899297220 */ /* 0x0c8fe20000410000 */
[----:B------:R-:W-:Y:S01]  /*76d0*/  FMUL.FTZ R40, R152, R40 ;  /* 0x0000002898287220 */ /* 0x000fe20000410000 */
[----:B------:R-:W-:Y:S02]  /*76e0*/  @P2 FADD.FTZ R154, R154, R43 ;  /* 0x0000002b9a9a2221 */ /* 0x000fe40000010000 */
[----:B------:R-:W0:Y:S01]  /*76f0*/  SHFL.UP PT, R42, R155, 0x8, RZ ;  /* 0x050000009b2a7989 */ /* 0x000e2200000e00ff */
[-C--:B----4-:R-:W-:Y:S01]  /*7700*/  @P2 FFMA.FTZ R153, R153, R18.reuse, R40 ;  /* 0x0000001299992223 */ /* 0x090fe20000010028 */
[----:B------:R-:W-:Y:S02]  /*7710*/  @P2 FFMA.FTZ R152, R152, R18, -R41 ;  /* 0x0000001298982223 */ /* 0x000fe40000010829 */
[----:B------:R-:W1:Y:S04]  /*7720*/  SHFL.UP PT, R41, R154, 0x8, RZ ;  /* 0x050000009a297989 */ /* 0x000e6800000e00ff */
[----:B------:R-:W3:Y:S04]  /*7730*/  SHFL.UP PT, R40, R153, 0x8, RZ ;  /* 0x0500000099287989 */ /* 0x000ee800000e00ff */
[----:B------:R-:W4:Y:S01]  /*7740*/  SHFL.UP PT, R18, R152, 0x8, RZ ;  /* 0x0500000098127989 */ /* 0x000f2200000e00ff */
[----:B------:R-:W-:Y:S01]  /*7750*/  ISETP.GE.AND P2, PT, R77, 0x8, PT ;  /* 0x000000084d00780c */ /* 0x000fe20003f46270 */
[-C--:B0-----:R-:W-:Y:S01]  /*7760*/  FMUL.FTZ R44, R152, R42.reuse ;  /* 0x0000002a982c7220 */ /* 0x081fe20000410000 */
[----:B------:R-:W-:-:S03]  /*7770*/  FMUL.FTZ R43, R153, R42 ;  /* 0x0000002a992b7220 */ /* 0x000fc60000410000 */
[CC--:B-1----:R-:W-:Y:S01]  /*7780*/  FFMA.FTZ R44, R153.reuse, R41.reuse, R44 ;  /* 0x00000029992c7223 */ /* 0x0c2fe2000001002c */
[----:B------:R-:W-:Y:S01]  /*7790*/  FFMA.FTZ R43, R152, R41, -R43 ;  /* 0x00000029982b7223 */ /* 0x000fe2000001082b */
[----:B---3--:R-:W-:-:S06]  /*77a0*/  FMUL.FTZ R41, R153, R40 ;  /* 0x0000002899297220 */ /* 0x008fcc0000410000 */
[----:B------:R-:W-:Y:S01]  /*77b0*/  @P2 FADD.FTZ R155, R155, R44 ;  /* 0x0000002c9b9b2221 */ /* 0x000fe20000010000 */
[----:B------:R-:W-:Y:S01]  /*77c0*/  FMUL.FTZ R40, R152, R40 ;  /* 0x0000002898287220 */ /* 0x000fe20000410000 */
[----:B------:R-:W-:Y:S01]  /*77d0*/  @P2 FADD.FTZ R154, R154, R43 ;  /* 0x0000002b9a9a2221 */ /* 0x000fe20000010000 */
[-C--:B----4-:R-:W-:Y:S02]  /*77e0*/  @P2 FFMA.FTZ R152, R152, R18.reuse, -R41 ;  /* 0x0000001298982223 */ /* 0x090fe40000010829 */
[----:B------:R-:W-:Y:S01]  /*77f0*/  @P2 FFMA.FTZ R153, R153, R18, R40 ;  /* 0x0000001299992223 */ /* 0x000fe20000010028 */
[----:B------:R-:W0:Y:S01]  /*7800*/  SHFL.UP PT, R41, R155, 0x10, RZ ;  /* 0x060000009b297989 */ /* 0x000e2200000e00ff */
[----:B------:R-:W1:Y:S03]  /*7810*/  S2R R18, SR_TID.X ;  /* 0x0000000000127919 */ /* 0x000e660000002100 */
[----:B------:R-:W3:Y:S04]  /*7820*/  SHFL.UP PT, R40, R154, 0x10, RZ ;  /* 0x060000009a287989 */ /* 0x000ee800000e00ff */
[----:B------:R-:W4:Y:S04]  /*7830*/  SHFL.UP PT, R42, R153, 0x10, RZ ;  /* 0x06000000992a7989 */ /* 0x000f2800000e00ff */
[----:B------:R-:W5:Y:S01]  /*7840*/  SHFL.UP PT, R45, R152, 0x10, RZ ;  /* 0x06000000982d7989 */ /* 0x000f6200000e00ff */
[----:B------:R-:W-:Y:S01]  /*7850*/  ISETP.NE.AND P2, PT, R77, 0x1f, PT ;  /* 0x0000001f4d00780c */ /* 0x000fe20003f45270 */
[-C--:B0-----:R-:W-:Y:S01]  /*7860*/  FMUL.FTZ R43, R153, R41.reuse ;  /* 0x00000029992b7220 */ /* 0x081fe20000410000 */
[----:B------:R-:W-:-:S03]  /*7870*/  FMUL.FTZ R44, R152, R41 ;  /* 0x00000029982c7220 */ /* 0x000fc60000410000 */
[CC--:B---3--:R-:W-:Y:S01]  /*7880*/  FFMA.FTZ R41, R152.reuse, R40.reuse, -R43 ;  /* 0x0000002898297223 */ /* 0x0c8fe2000001082b */
[C---:B------:R-:W-:Y:S01]  /*7890*/  FFMA.FTZ R40, R153.reuse, R40, R44 ;  /* 0x0000002899287223 */ /* 0x040fe2000001002c */
[-C--:B----4-:R-:W-:Y:S01]  /*78a0*/  FMUL.FTZ R43, R153, R42.reuse ;  /* 0x0000002a992b7220 */ /* 0x090fe20000410000 */
[----:B------:R-:W-:-:S05]  /*78b0*/  FMUL.FTZ R42, R152, R42 ;  /* 0x0000002a982a7220 */ /* 0x000fca0000410000 */
[----:B-1----:R-:W-:Y:S01]  /*78c0*/  @!P2 SHF.R.U32.HI R50, RZ, 0x1, R18 ;  /* 0x00000001ff32a819 */ /* 0x002fe20000011612 */
[----:B------:R-:W-:Y:S01]  /*78d0*/  FADD.FTZ R46, R154, R41 ;  /* 0x000000299a2e7221 */ /* 0x000fe20000010000 */
[-C--:B-----5:R-:W-:Y:S01]  /*78e0*/  FFMA.FTZ R44, R152, R45.reuse, -R43 ;  /* 0x0000002d982c7223 */ /* 0x0a0fe2000001082b */
[----:B------:R-:W-:Y:S01]  /*78f0*/  FFMA.FTZ R45, R153, R45, R42 ;  /* 0x0000002d992d7223 */ /* 0x000fe2000001002a */
[----:B------:R-:W-:Y:S01]  /*7900*/  FADD.FTZ R47, R155, R40 ;  /* 0x000000289b2f7221 */ /* 0x000fe20000010000 */
[----:B------:R-:W-:Y:S01]  /*7910*/  HFMA2 R40, -RZ, RZ, 1.875, 0 ;  /* 0x3f800000ff287431 */ /* 0x000fe200000001ff */
[----:B------:R-:W-:Y:S02]  /*7920*/  CS2R R42, SRZ ;  /* 0x00000000002a7805 */ /* 0x000fe4000001ff00 */
[----:B------:R-:W-:Y:S02]  /*7930*/  MOV R41, RZ ;  /* 0x000000ff00297202 */ /* 0x000fe40000000f00 */
[----:B------:R-:W-:-:S04]  /*7940*/  @!P2 LOP3.LUT R50, R50, 0x1f0, RZ, 0xc0, !PT ;  /* 0x000001f03232a812 */ /* 0x000fc800078ec0ff */
[----:B------:R-:W-:Y:S04]  /*7950*/  @P0 LDS.128 R40, [UR25+0x2160] ;  /* 0x00216019ff280984 */ /* 0x000fe80008000c00 */
[----:B------:R0:W-:Y:S01]  /*7960*/  @!P2 STS.128 [R50+UR21+0x2100], R44 ;  /* 0x0021002c3200a988 */ /* 0x0001e20008000c15 */
[----:B------:R-:W-:Y:S01]  /*7970*/  BAR.SYNC.DEFER_BLOCKING 0x0 ;  /* 0x0000000000007b1d */ /* 0x000fe20000010000 */
[----:B------:R-:W-:-:S04]  /*7980*/  ISETP.GE.AND P2, PT, R77, 0x10, PT ;  /* 0x000000104d00780c */ /* 0x000fc80003f46270 */
[----:B------:R-:W-:Y:S02]  /*7990*/  FSEL R152, R152, R44, !P2 ;  /* 0x0000002c98987208 */ /* 0x000fe40005000000 */
[----:B------:R-:W-:Y:S02]  /*79a0*/  FSEL R153, R153, R45, !P2 ;  /* 0x0000002d99997208 */ /* 0x000fe40005000000 */
[----:B0-----:R-:W-:Y:S02]  /*79b0*/  SHF.R.U32.HI R44, RZ, 0x5, R18 ;  /* 0x00000005ff2c7819 */ /* 0x001fe40000011612 */
[----:B------:R-:W-:Y:S02]  /*79c0*/  FSEL R154, R154, R46, !P2 ;  /* 0x0000002e9a9a7208 */ /* 0x000fe40005000000 */
[C---:B------:R-:W-:Y:S02]  /*79d0*/  ISETP.NE.AND P3, PT, R44.reuse, 0x3, PT ;  /* 0x000000032c00780c */ /* 0x040fe40003f65270 */
[----:B------:R-:W-:-:S02]  /*79e0*/  ISETP.NE.AND P4, PT, R44, 0x2, PT ;  /* 0x000000022c00780c */ /* 0x000fc40003f85270 */
[----:B------:R-:W-:Y:S02]  /*79f0*/  ISETP.NE.AND P5, PT, R44, 0x1, PT ;  /* 0x000000012c00780c */ /* 0x000fe40003fa5270 */
[----:B------:R-:W-:Y:S02]  /*7a00*/  FSEL R155, R155, R47, !P2 ;  /* 0x0000002f9b9b7208 */ /* 0x000fe40005000000 */
[----:B------:R-:W0:Y:S01]  /*7a10*/  LDS.128 R44, [UR21+0x2100] ;  /* 0x00210015ff2c7984 */ /* 0x000e220008000c00 */
[----:B--2---:R-:W-:Y:S02]  /*7a20*/  R2UR UR42, R49 ;  /* 0x00000000312a72ca */ /* 0x004fe400000e0000 */
[----:B------:R-:W-:Y:S02]  /*7a30*/  R2UR UR25, R48 ;  /* 0x00000000301972ca */ /* 0x000fe400000e0000 */
[----:B------:R-:W1:Y:S01]  /*7a40*/  LDS.128 R48, [UR21+0x2110] ;  /* 0x00211015ff307984 */ /* 0x000e620008000c00 */
[----:B0-----:R-:W-:-:S02]  /*7a50*/  FSEL R145, R44, R145, !P5 ;  /* 0x000000912c917208 */ /* 0x001fc40006800000 */
[----:B------:R-:W-:Y:S02]  /*7a60*/  FSEL R143, R46, R143, !P5 ;  /* 0x0000008f2e8f7208 */ /* 0x000fe40006800000 */
[----:B------:R-:W-:Y:S02]  /*7a70*/  FSEL R144, R45, R144, !P5 ;  /* 0x000000902d907208 */ /* 0x000fe40006800000 */
[----:B------:R-:W-:Y:S01]  /*7a80*/  FSEL R146, R47, R146, !P5 ;  /* 0x000000922f927208 */ /* 0x000fe20006800000 */
[-C--:B-1----:R-:W-:Y:S01]  /*7a90*/  FMUL.FTZ R159, R45, R49.reuse ;  /* 0x000000312d9f7220 */ /* 0x082fe20000410000 */
        /* <DEDUP_REMOVED lines=26> */
[----:B------:R-:W-:Y:S02]  /*7c40*/  ISETP.GE.U32.AND P2, PT, R18, 0x20, PT ;  /* 0x000000201200780c */ /* 0x000fe40003f46070 */
[----:B------:R-:W-:Y:S01]  /*7c50*/  FSEL R144, R160, R144, !P3 ;  /* 0x00000090a0907208 */ /* 0x000fe20005800000 */
[----:B------:R-:W1:Y:S01]  /*7c60*/  SHFL.UP PT, R152, R152, 0x1, RZ ;  /* 0x0420000098987989 */ /* 0x000e6200000e00ff */
[----:B------:R-:W-:Y:S03]  /*7c70*/  BSSY.RECONVERGENT B0, `(.L_x_197) ;  /* 0x0000035000007945 */ /* 0x000fe60003800200 */
[----:B------:R-:W2:Y:S01]  /*7c80*/  SHFL.UP PT, R153, R153, 0x1, RZ ;  /* 0x0420000099997989 */ /* 0x000ea200000e00ff */
[----:B------:R-:W-:-:S03]  /*7c90*/  FSEL R143, R50, R143, !P3 ;  /* 0x0000008f328f7208 */ /* 0x000fc60005800000 */
[----:B------:R-:W3:Y:S01]  /*7ca0*/  SHFL.UP PT, R154, R154, 0x1, RZ ;  /* 0x042000009a9a7989 */ /* 0x000ee200000e00ff */
[----:B------:R-:W-:-:S03]  /*7cb0*/  FSEL R146, R51, R146, !P3 ;  /* 0x0000009233927208 */ /* 0x000fc60005800000 */
[----:B------:R-:W4:Y:S01]  /*7cc0*/  SHFL.UP PT, R155, R155, 0x1, RZ ;  /* 0x042000009b9b7989 */ /* 0x000f2200000e00ff */
[----:B0-----:R-:W-:-:S04]  /*7cd0*/  FMUL.FTZ R49, R160, R45 ;  /* 0x0000002da0317220 */ /* 0x001fc80000410000 */
[C---:B------:R-:W-:Y:S01]  /*7ce0*/  FFMA.FTZ R49, R48.reuse, R44, -R49 ;  /* 0x0000002c30317223 */ /* 0x040fe20000010831 */
[----:B------:R-:W-:-:S04]  /*7cf0*/  FMUL.FTZ R48, R48, R45 ;  /* 0x0000002d30307220 */ /* 0x000fc80000410000 */
[----:B------:R-:W-:Y:S01]  /*7d00*/  FFMA.FTZ R160, R160, R44, R48 ;  /* 0x0000002ca0a07223 */ /* 0x000fe20000010030 */
[-C--:B------:R-:W-:Y:S01]  /*7d10*/  FMUL.FTZ R48, R51, R45.reuse ;  /* 0x0000002d33307220 */ /* 0x080fe20000410000 */
[----:B------:R-:W-:-:S03]  /*7d20*/  FMUL.FTZ R45, R50, R45 ;  /* 0x0000002d322d7220 */ /* 0x000fc60000410000 */
[-C--:B------:R-:W-:Y:S01]  /*7d30*/  FFMA.FTZ R48, R50, R44.reuse, -R48 ;  /* 0x0000002c32307223 */ /* 0x080fe20000010830 */
[----:B------:R-:W-:-:S03]  /*7d40*/  FFMA.FTZ R45, R51, R44, R45 ;  /* 0x0000002c332d7223 */ /* 0x000fc6000001002d */
[----:B------:R-:W-:Y:S01]  /*7d50*/  FADD.FTZ R46, R46, R48 ;  /* 0x000000302e2e7221 */ /* 0x000fe20000010000 */
[----:B------:R-:W-:Y:S01]  /*7d60*/  FADD.FTZ R47, R47, R45 ;  /* 0x0000002d2f2f7221 */ /* 0x000fe20000010000 */
[----:B-1234-:R-:W-:Y:S06]  /*7d70*/  @!P2 BRA `(.L_x_198) ;  /* 0x000000000050a947 */ /* 0x01efec0003800000 */
[C---:B------:R-:W-:Y:S01]  /*7d80*/  FMUL.FTZ R45, R153.reuse, R143 ;  /* 0x0000008f992d7220 */ /* 0x040fe20000410000 */
[----:B------:R-:W-:Y:S01]  /*7d90*/  FMUL.FTZ R48, R153, R144 ;  /* 0x0000009099307220 */ /* 0x000fe20000410000 */
[----:B------:R-:W-:Y:S01]  /*7da0*/  ISETP.NE.AND P2, PT, R77, RZ, PT ;  /* 0x000000ff4d00720c */ /* 0x000fe20003f45270 */
[----:B------:R-:W-:Y:S02]  /*7db0*/  IMAD.MOV.U32 R47, RZ, RZ, R43 ;  /* 0x000000ffff2f7224 */ /* 0x000fe400078e002b */
[CC--:B------:R-:W-:Y:S01]  /*7dc0*/  FFMA.FTZ R44, R152.reuse, R146.reuse, R45 ;  /* 0x00000092982c7223 */ /* 0x0c0fe2000001002d */
[C---:B------:R-:W-:Y:S01]  /*7dd0*/  FMUL.FTZ R45, R153.reuse, R146 ;  /* 0x00000092992d7220 */ /* 0x040fe20000410000 */
[-C--:B------:R-:W-:Y:S01]  /*7de0*/  FMUL.FTZ R153, R153, R145.reuse ;  /* 0x0000009199997220 */ /* 0x080fe20000410000 */
[C---:B------:R-:W-:Y:S01]  /*7df0*/  FFMA.FTZ R48, R152.reuse, R145, -R48 ;  /* 0x0000009198307223 */ /* 0x040fe20000010830 */
[----:B------:R-:W-:Y:S01]  /*7e00*/  FADD.FTZ R155, R155, R44 ;  /* 0x0000002c9b9b7221 */ /* 0x000fe20000010000 */
[C---:B------:R-:W-:Y:S01]  /*7e10*/  FFMA.FTZ R45, R152.reuse, R143, -R45 ;  /* 0x0000008f982d7223 */ /* 0x040fe2000001082d */
[----:B------:R-:W-:Y:S01]  /*7e20*/  FFMA.FTZ R153, R152, R144, R153 ;  /* 0x0000009098997223 */ /* 0x000fe20000010099 */
[----:B------:R-:W-:-:S02]  /*7e30*/  MOV R46, R42 ;  /* 0x0000002a002e7202 */ /* 0x000fc40000000f00 */
[----:B------:R-:W-:Y:S01]  /*7e40*/  FADD.FTZ R154, R154, R45 ;  /* 0x0000002d9a9a7221 */ /* 0x000fe20000010000 */
[----:B------:R-:W-:Y:S02]  /*7e50*/  MOV R45, R41 ;  /* 0x00000029002d7202 */ /* 0x000fe40000000f00 */
[----:B------:R-:W-:Y:S02]  /*7e60*/  MOV R44, R40 ;  /* 0x00000028002c7202 */ /* 0x000fe40000000f00 */
[----:B------:R-:W-:Y:S02]  /*7e70*/  FSEL R152, R145, R48, !P2 ;  /* 0x0000003091987208 */ /* 0x000fe40005000000 */
[----:B------:R-:W-:Y:S02]  /*7e80*/  FSEL R153, R144, R153, !P2 ;  /* 0x0000009990997208 */ /* 0x000fe40005000000 */
[----:B------:R-:W-:Y:S02]  /*7e90*/  FSEL R154, R143, R154, !P2 ;  /* 0x0000009a8f9a7208 */ /* 0x000fe40005000000 */
[----:B------:R-:W-:Y:S01]  /*7ea0*/  FSEL R155, R146, R155, !P2 ;  /* 0x0000009b929b7208 */ /* 0x000fe20005000000 */
[----:B------:R-:W-:Y:S06]  /*7eb0*/  BRA `(.L_x_199) ;  /* 0x0000000000407947 */ /* 0x000fec0003800000 */
.L_x_198:
[----:B------:R-:W-:Y:S01]  /*7ec0*/  ISETP.NE.AND P2, PT, R77, RZ, PT ;  /* 0x000000ff4d00720c */ /* 0x000fe20003f45270 */
[----:B------:R-:W-:-:S04]  /*7ed0*/  FMUL.FTZ R44, R160, R43 ;  /* 0x0000002ba02c7220 */ /* 0x000fc80000410000 */
[----:B------:R-:W-:Y:S01]  /*7ee0*/  FFMA.FTZ R45, R49, R42, -R44 ;  /* 0x0000002a312d7223 */ /* 0x000fe2000001082c */
[----:B------:R-:W-:-:S03]  /*7ef0*/  FMUL.FTZ R44, R160, R41 ;  /* 0x00000029a02c7220 */ /* 0x000fc60000410000 */
[----:B------:R-:W-:Y:S01]  /*7f00*/  FADD.FTZ R46, R46, R45 ;  /* 0x0000002d2e2e7221 */ /* 0x000fe20000010000 */
[C---:B------:R-:W-:Y:S01]  /*7f10*/  FMUL.FTZ R45, R160.reuse, R40 ;  /* 0x00000028a02d7220 */ /* 0x040fe20000410000 */
[----:B------:R-:W-:Y:S01]  /*7f20*/  FMUL.FTZ R160, R160, R42 ;  /* 0x0000002aa0a07220 */ /* 0x000fe20000410000 */
[CC--:B------:R-:W-:Y:S01]  /*7f30*/  FFMA.FTZ R44, R49.reuse, R40.reuse, -R44 ;  /* 0x00000028312c7223 */ /* 0x0c0fe2000001082c */
[----:B------:R0:W-:Y:S01]  /*7f40*/  @!P2 STS.128 [UR21+0x2150], R40 ;  /* 0x00215028ff00a988 */ /* 0x0001e20008000c15 */
[C---:B------:R-:W-:Y:S01]  /*7f50*/  FFMA.FTZ R45, R49.reuse, R41, R45 ;  /* 0x00000029312d7223 */ /* 0x040fe2000001002d */
[----:B------:R-:W-:Y:S01]  /*7f60*/  FFMA.FTZ R160, R49, R43, R160 ;  /* 0x0000002b31a07223 */ /* 0x000fe200000100a0 */
[----:B------:R-:W-:Y:S01]  /*7f70*/  @!P2 MOV R152, R40 ;  /* 0x000000280098a202 */ /* 0x000fe20000000f00 */
[----:B------:R-:W-:Y:S01]  /*7f80*/  @!P2 IMAD.MOV.U32 R154, RZ, RZ, R42 ;  /* 0x000000ffff9aa224 */ /* 0x000fe200078e002a */
[----:B------:R-:W-:Y:S01]  /*7f90*/  @!P2 MOV R153, R41 ;  /* 0x000000290099a202 */ /* 0x000fe20000000f00 */
[----:B------:R-:W-:Y:S01]  /*7fa0*/  FADD.FTZ R47, R47, R160 ;  /* 0x000000a02f2f7221 */ /* 0x000fe20000010000 */
[----:B------:R-:W-:-:S07]  /*7fb0*/  @!P2 MOV R155, R43 ;  /* 0x0000002b009ba202 */ /* 0x000fce0000000f00 */
.L_x_199:
[----:B------:R-:W-:Y:S05]  /*7fc0*/  BSYNC.RECONVERGENT B0 ;  /* 0x0000000000007941 */ /* 0x000fea0003800200 */
.L_x_197:
        /* <DEDUP_REMOVED lines=10> */
[----:B------:R-:W-:Y:S01]  /*8070*/  FMUL.FTZ R40, R118, R154 ;  /* 0x0000009a76287220 */ /* 0x000fe20000410000 */
[----:B------:R-:W-:Y:S02]  /*8080*/  ISETP.NE.AND P2, PT, R18, RZ, PT ;  /* 0x000000ff1200720c */ /* 0x000fe40003f45270 */
[-C--:B------:R-:W-:Y:S01]  /*8090*/  FMUL.FTZ R41, R118, R155.reuse ;  /* 0x0000009b76297220 */ /* 0x080fe20000410000 */
[----:B------:R-:W-:-:S03]  /*80a0*/  FFMA.FTZ R155, R115, R155, R40 ;  /* 0x0000009b739b7223 */ /* 0x000fc60000010028 */
[----:B------:R-:W-:Y:S01]  /*80b0*/  FFMA.FTZ R154, R115, R154, -R41 ;  /* 0x0000009a739a7223 */ /* 0x000fe20000010829 */
[----:B------:R-:W-:-:S03]  /*80c0*/  FADD.FTZ R116, R116, R155 ;  /* 0x0000009b74747221 */ /* 0x000fc60000010000 */
[----:B------:R-:W-:Y:S01]  /*80d0*/  FADD.FTZ R117, R117, R154 ;  /* 0x0000009a75757221 */ /* 0x000fe20000010000 */
[----:B------:R-:W-:-:S03]  /*80e0*/  FMUL.FTZ R40, R114, R116 ;  /* 0x0000007472287220 */ /* 0x000fc60000410000 */
[-C--:B------:R-:W-:Y:S01]  /*80f0*/  FMUL.FTZ R41, R114, R117.reuse ;  /* 0x0000007572297220 */ /* 0x080fe20000410000 */
[----:B------:R-:W-:-:S03]  /*8100*/  FFMA.FTZ R40, R111, R117, -R40 ;  /* 0x000000756f287223 */ /* 0x000fc60000010828 */
[----:B------:R-:W-:Y:S01]  /*8110*/  FFMA.FTZ R41, R111, R116, R41 ;  /* 0x000000746f297223 */ /* 0x000fe20000010029 */
[----:B------:R-:W-:-:S03]  /*8120*/  FADD.FTZ R113, R113, R40 ;  /* 0x0000002871717221 */ /* 0x000fc60000010000 */
[----:B------:R-:W-:Y:S01]  /*8130*/  FADD.FTZ R112, R112, R41 ;  /* 0x0000002970707221 */ /* 0x000fe20000010000 */
[----:B------:R-:W-:-:S03]  /*8140*/  FMUL.FTZ R40, R110, R113 ;  /* 0x000000716e287220 */ /* 0x000fc60000410000 */
        /* <DEDUP_REMOVED lines=93> */
[----:B------:R0:W-:Y:S04]  /*8720*/  STS.128 [UR16+0x2160], R44 ;  /* 0x0021602cff007988 */ /* 0x0001e80008000c10 */
[----:B------:R0:W-:Y:S02]  /*8730*/  STG.E.128 desc[UR22][R40.64], R44 ;  /* 0x0000002c28007986 */ /* 0x0001e4000c101d16 */
.L_x_201:
[----:B------:R-:W-:Y:S05]  /*8740*/  BSYNC.RECONVERGENT B0 ;  /* 0x0000000000007941 */ /* 0x000fea0003800200 */
.L_x_200:
[----:B------:R-:W-:Y:S01]  /*8750*/  UIADD3 UR7, UPT, UPT, UR7, 0x1, URZ ;  /* 0x0000000107077890 */ /* 0x000fe2000fffe0ff */
[----:B0-----:R-:W-:Y:S01]  /*8760*/  FMUL.FTZ R40, R43, UR42 ;  /* 0x0000002a2b287c20 */ /* 0x001fe20008410000 */
[----:B------:R-:W-:Y:S01]  /*8770*/  FMUL.FTZ R116, R116, UR42 ;  /* 0x0000002a74747c20 */ /* 0x000fe20008410000 */
[----:B------:R-:W-:Y:S01]  /*8780*/  FMUL.FTZ R112, R112, UR42 ;  /* 0x0000002a70707c20 */ /* 0x000fe20008410000 */
[----:B------:R-:W-:Y:S01]  /*8790*/  UISETP.GE.AND UP0, UPT, UR7, UR44, UPT ;  /* 0x0000002c0700728c */ /* 0x000fe2000bf06270 */
[----:B------:R-:W-:Y:S01]  /*87a0*/  FFMA.FTZ R81, R81, UR25, -R40 ;  /* 0x0000001951517c23 */ /* 0x000fe20008010828 */
        /* <DEDUP_REMOVED lines=45> */
.L_x_196:
[----:B------:R-:W2:Y:S01]  /*8a80*/  LDL.LU R44, [R1+0x10] ;  /* 0x00001000012c7983 */ /* 0x000ea20000300800 */
[----:B------:R-:W0:Y:S01]  /*8a90*/  S2R R0, SR_TID.X ;  /* 0x0000000000007919 */ /* 0x000e220000002100 */
[----:B------:R-:W-:Y:S01]  /*8aa0*/  BAR.SYNC.DEFER_BLOCKING 0x0 ;  /* 0x0000000000007b1d */ /* 0x000fe20000010000 */
[----:B------:R-:W-:Y:S02]  /*8ab0*/  F2FP.BF16.F32.PACK_AB R32, R32, R33 ;  /* 0x000000212020723e */ /* 0x000fe400000010ff */
[----:B------:R-:W-:Y:S02]  /*8ac0*/  F2FP.BF16.F32.PACK_AB R30, R30, R31 ;  /* 0x0000001f1e1e723e */ /* 0x000fe400000010ff */
[----:B------:R-:W-:Y:S02]  /*8ad0*/  F2FP.BF16.F32.PACK_AB R28, R28, R29 ;  /* 0x0000001d1c1c723e */ /* 0x000fe400000010ff */
[----:B------:R-:W-:Y:S01]  /*8ae0*/  F2FP.BF16.F32.PACK_AB R26, R26, R27 ;  /* 0x0000001b1a1a723e */ /* 0x000fe200000010ff */
[----:B------:R-:W3:Y:S01]  /*8af0*/  LDL.LU R43, [R1+0xc] ;  /* 0x00000c00012b7983 */ /* 0x000ee20000300800 */
[----:B------:R-:W-:Y:S01]  /*8b00*/  F2FP.BF16.F32.PACK_AB R24, R24, R25 ;  /* 0x000000191818723e */ /* 0x000fe200000010ff */
[----:B------:R-:W-:-:S02]  /*8b10*/  USHF.L.U32 UR8, UR6, 0xb, URZ ;  /* 0x0000000b06087899 */ /* 0x000fc400080006ff */
[----:B------:R-:W4:Y:S01]  /*8b20*/  LDL.LU R42, [R1+0x8] ;  /* 0x00000800012a7983 */ /* 0x000f220000300800 */
[----:B------:R-:W-:Y:S02]  /*8b30*/  F2FP.BF16.F32.PACK_AB R22, R22, R23 ;  /* 0x000000171616723e */ /* 0x000fe400000010ff */
[----:B------:R-:W-:Y:S01]  /*8b40*/  F2FP.BF16.F32.PACK_AB R20, R20, R21 ;  /* 0x000000151414723e */ /* 0x000fe200000010ff */
[----:B------:R-:W5:Y:S01]  /*8b50*/  LDL.LU R41, [R1+0x4] ;  /* 0x0000040001297983 */ /* 0x000f620000300800 */
[----:B------:R-:W-:Y:S01]  /*8b60*/  F2FP.BF16.F32.PACK_AB R19, R34, R19 ;  /* 0x000000132213723e */ /* 0x000fe200000010ff */
[----:B------:R-:W1:Y:S01]  /*8b70*/  S2UR UR24, SR_CTAID.X ;  /* 0x00000000001879c3 */ /* 0x000e620000002500 */
[----:B------:R-:W-:Y:S01]  /*8b80*/  UMOV UR9, URZ ;  /* 0x000000ff00097c82 */ /* 0x000fe20008000000 */
[----:B------:R-:W5:Y:S01]  /*8b90*/  LDL.LU R40, [R1] ;  /* 0x0000000001287983 */ /* 0x000f620000300800 */
[----:B------:R-:W-:Y:S01]  /*8ba0*/  PRMT R2, R32, 0x7632, R2 ;  /* 0x0000763220027816 */ /* 0x000fe20000000002 */
[----:B------:R-:W-:Y:S01]  /*8bb0*/  UIADD3 UR7, UPT, UPT, -UR8, UR19, URZ ;  /* 0x0000001308077290 */ /* 0x000fe2000fffe1ff */
[----:B------:R-:W-:Y:S01]  /*8bc0*/  PRMT R3, R30, 0x7632, R3 ;  /* 0x000076321e037816 */ /* 0x000fe20000000003 */
[----:B------:R-:W-:Y:S01]  /*8bd0*/  STS.U16 [R148], R32 ;  /* 0x0000002094007388 */ /* 0x000fe20000000400 */
[----:B------:R-:W-:Y:S01]  /*8be0*/  PRMT R4, R28, 0x7632, R4 ;  /* 0x000076321c047816 */ /* 0x000fe20000000004 */
[----:B------:R-:W1:Y:S01]  /*8bf0*/  LDCU.128 UR16, c[0x0][0x420] ;  /* 0x00008400ff1077ac */ /* 0x000e620008000c00 */
[----:B------:R-:W-:Y:S01]  /*8c00*/  PRMT R5, R24, 0x7632, R5 ;  /* 0x0000763218057816 */ /* 0x000fe20000000005 */
[----:B------:R1:W-:Y:S01]  /*8c10*/  STS.U16 [R147+0x2], R2 ;  /* 0x0000020293007388 */ /* 0x0003e20000000400 */
[----:B0-----:R-:W-:Y:S01]  /*8c20*/  ISETP.NE.AND P0, PT, R0, RZ, PT ;  /* 0x000000ff0000720c */ /* 0x001fe20003f05270 */
[----:B------:R-:W0:Y:S01]  /*8c30*/  LDCU.64 UR26, c[0x0][0x478] ;  /* 0x00008f00ff1a77ac */ /* 0x000e220008000a00 */
[----:B------:R-:W-:Y:S01]  /*8c40*/  PRMT R6, R19, 0x7632, R6 ;  /* 0x0000763213067816 */ /* 0x000fe20000000006 */
[----:B------:R-:W-:Y:S01]  /*8c50*/  STS.U16 [R76+0x4], R30 ;  /* 0x0000041e4c007388 */ /* 0x000fe20000000400 */
[----:B------:R-:W-:-:S03]  /*8c60*/  UIADD3 UR15, UP0, UPT, UR15, 0x2000, URZ ;  /* 0x000020000f0f7890 */ /* 0x000fc6000ff1e0ff */
[----:B------:R0:W-:Y:S01]  /*8c70*/  STS.U16 [R75+0x6], R3 ;  /* 0x000006034b007388 */ /* 0x0001e20000000400 */
[----:B------:R-:W-:Y:S01]  /*8c80*/  UIADD3 UR6, UPT, UPT, UR6, 0x1, URZ ;  /* 0x0000000106067890 */ /* 0x000fe2000fffe0ff */
[----:B-1----:R-:W-:Y:S01]  /*8c90*/  PRMT R2, R26, 0x7632, R2 ;  /* 0x000076321a027816 */ /* 0x002fe20000000002 */
[----:B------:R-:W-:Y:S01]  /*8ca0*/  UIADD3.X UR20, UPT, UPT, URZ, UR20, URZ, UP0, !UPT ;  /* 0x00000014ff147290 */ /* 0x000fe200087fe4ff */
[----:B------:R-:W-:Y:S01]  /*8cb0*/  STS.U16 [R74+0x8], R28 ;  /* 0x0000081c4a007388 */ /* 0x000fe20000000400 */
[----:B------:R-:W-:Y:S02]  /*8cc0*/  UIADD3 UR12, UP1, UPT, UR12, 0x1000, URZ ;  /* 0x000010000c0c7890 */ /* 0x000fe4000ff3e0ff */
[----:B------:R-:W-:Y:S01]  /*8cd0*/  UIADD3 UR11, UP2, UPT, UR11, 0x1000, URZ ;  /* 0x000010000b0b7890 */ /* 0x000fe2000ff5e0ff */
[----:B------:R1:W-:Y:S01]  /*8ce0*/  STS.U16 [R73+0xa], R4 ;  /* 0x00000a0449007388 */ /* 0x0003e20000000400 */
[----:B------:R-:W-:Y:S01]  /*8cf0*/  UIMAD.WIDE.U32 UR8, UR24, UR16, UR8 ;  /* 0x00000010180872a5 */ /* 0x000fe2000f8e0008 */
[----:B0-----:R-:W-:Y:S01]  /*8d00*/  PRMT R3, R22, 0x7632, R3 ;  /* 0x0000763216037816 */ /* 0x001fe20000000003 */
[----:B------:R-:W-:Y:S01]  /*8d10*/  UIADD3.X UR14, UPT, UPT, URZ, UR14, URZ, UP1, !UPT ;  /* 0x0000000eff0e7290 */ /* 0x000fe20008ffe4ff */
[----:B------:R-:W-:Y:S01]  /*8d20*/  STS.U16 [R72+0xc], R26 ;  /* 0x00000c1a48007388 */ /* 0x000fe20000000400 */
[----:B------:R-:W-:-:S02]  /*8d30*/  UIMAD UR9, UR24, UR17, UR9 ;  /* 0x00000011180972a4 */ /* 0x000fc4000f8e0209 */
[----:B------:R-:W-:Y:S01]  /*8d40*/  UIADD3.X UR13, UPT, UPT, URZ, UR13, URZ, UP2, !UPT ;  /* 0x0000000dff0d7290 */ /* 0x000fe200097fe4ff */
[----:B------:R0:W-:Y:S01]  /*8d50*/  STS.U16 [R71+0xe], R2 ;  /* 0x00000e0247007388 */ /* 0x0001e20000000400 */
[----:B-1----:R-:W-:-:S03]  /*8d60*/  PRMT R4, R20, 0x7632, R4 ;  /* 0x0000763214047816 */ /* 0x002fc60000000004 */
[----:B------:R-:W-:Y:S04]  /*8d70*/  STS.U16 [R70+0x10], R24 ;  /* 0x0000101846007388 */ /* 0x000fe80000000400 */
[----:B------:R1:W-:Y:S01]  /*8d80*/  STS.U16 [R69+0x12], R5 ;  /* 0x0000120545007388 */ /* 0x0003e20000000400 */
[----:B0-----:R-:W-:Y:S01]  /*8d90*/  MOV R2, UR7 ;  /* 0x0000000700027c02 */ /* 0x001fe20008000f00 */
[----:B------:R-:W0:Y:S02]  /*8da0*/  S2UR UR7, SR_CTAID.Y ;  /* 0x00000000000779c3 */ /* 0x000e240000002600 */
[----:B------:R-:W-:Y:S04]  /*8db0*/  STS.U16 [R68+0x14], R22 ;  /* 0x0000141644007388 */ /* 0x000fe80000000400 */
[----:B------:R5:W-:Y:S01]  /*8dc0*/  STS.U16 [R67+0x16], R3 ;  /* 0x0000160343007388 */ /* 0x000be20000000400 */
[----:B-1----:R-:W-:-:S03]  /*8dd0*/  LOP3.LUT R5, R119, 0x3e00, RZ, 0xc0, !PT ;  /* 0x00003e0077057812 */ /* 0x002fc600078ec0ff */
[----:B------:R-:W-:Y:S01]  /*8de0*/  STS.U16 [R66+0x18], R20 ;  /* 0x0000181442007388 */ /* 0x000fe20000000400 */
[----:B------:R-:W-:-:S03]  /*8df0*/  LOP3.LUT R5, R5, 0x1f, R0, 0xf8, !PT ;  /* 0x0000001f05057812 */ /* 0x000fc600078ef800 */
[----:B------:R-:W-:Y:S01]  /*8e00*/  STS.U16 [R65+0x1a], R4 ;  /* 0x00001a0441007388 */ /* 0x000fe20000000400 */
[----:B------:R-:W-:-:S03]  /*8e10*/  LOP3.LUT R27, R5, 0x20, RZ, 0xfc, !PT ;  /* 0x00000020051b7812 */ /* 0x000fc600078efcff */
[----:B------:R-:W-:Y:S01]  /*8e20*/  STS.U16 [R64+0x1c], R19 ;  /* 0x00001c1340007388 */ /* 0x000fe20000000400 */
[C---:B------:R-:W-:Y:S02]  /*8e30*/  LOP3.LUT R29, R5.reuse, 0x40, RZ, 0xfc, !PT ;  /* 0x00000040051d7812 */ /* 0x040fe400078efcff */
[----:B------:R-:W-:Y:S01]  /*8e40*/  LOP3.LUT R31, R5, 0xa0, RZ, 0xfc, !PT ;  /* 0x000000a0051f7812 */ /* 0x000fe200078efcff */
[----:B------:R1:W-:Y:S01]  /*8e50*/  STS.U16 [R63+0x1e], R6 ;  /* 0x00001e063f007388 */ /* 0x0003e20000000400 */
[----:B------:R-:W-:-:S03]  /*8e60*/  NOP ;  /* 0x0000000000007918 */ /* 0x000fc60000000000 */
[----:B------:R-:W-:Y:S01]  /*8e70*/  LDS.U16 R165, [R165+0x140] ;  /* 0x00014000a5a57984 */ /* 0x000fe20000000400 */
[----:B0-----:R-:W-:Y:S01]  /*8e80*/  UIMAD.WIDE.U32 UR8, UR7, UR18, UR8 ;  /* 0x00000012070872a5 */ /* 0x001fe2000f8e0008 */
[----:B------:R-:W-:Y:S02]  /*8e90*/  LOP3.LUT R33, R5, 0xc0, RZ, 0xfc, !PT ;  /* 0x000000c005217812 */ /* 0x000fe400078efcff */
[----:B------:R-:W-:Y:S01]  /*8ea0*/  LDS.U16 R17, [R164+0x180] ;  /* 0x00018000a4117984 */ /* 0x000fe20000000400 */
[----:B------:R-:W-:Y:S01]  /*8eb0*/  UIMAD UR19, UR7, UR19, UR9 ;  /* 0x00000013071372a4 */ /* 0x000fe2000f8e0209 */
[----:B------:R-:W0:Y:S02]  /*8ec0*/  LDCU UR7, c[0x0][0x394] ;  /* 0x00007280ff0777ac */ /* 0x000e240008000800 */
[----:B------:R-:W-:Y:S04]  /*8ed0*/  LDS.U16 R163, [R163+0x1c0] ;  /* 0x0001c000a3a37984 */ /* 0x000fe80000000400 */
[----:B------:R-:W-:Y:S04]  /*8ee0*/  LDS.U16 R19, [R162+0x200] ;  /* 0x00020000a2137984 */ /* 0x000fe80000000400 */
[----:B------:R-:W-:Y:S04]  /*8ef0*/  LDS.U16 R161, [R161+0x240] ;  /* 0x00024000a1a17984 */ /* 0x000fe80000000400 */
[----:B------:R-:W-:Y:S04]  /*8f00*/  LDS.U16 R21, [R158+0x280] ;  /* 0x000280009e157984 */ /* 0x000fe80000000400 */
[----:B------:R-:W-:Y:S01]  /*8f10*/  LDS.U16 R157, [R157+0x2c0] ;  /* 0x0002c0009d9d7984 */ /* 0x000fe20000000400 */
[----:B0-----:R-:W-:-:S03]  /*8f20*/  UISETP.GE.AND UP0, UPT, UR6, UR7, UPT ;  /* 0x000000070600728c */ /* 0x001fc6000bf06270 */
[----:B------:R-:W-:Y:S04]  /*8f30*/  LDS.U16 R23, [R156+0x300] ;  /* 0x000300009c177984 */ /* 0x000fe80000000400 */
[----:B------:R-:W-:Y:S04]  /*8f40*/  LDS.U16 R151, [R151+0x340] ;  /* 0x0003400097977984 */ /* 0x000fe80000000400 */
[----:B------:R-:W-:Y:S04]  /*8f50*/  LDS.U16 R25, [R150+0x380] ;  /* 0x0003800096197984 */ /* 0x000fe80000000400 */
[----:B------:R-:W-:Y:S04]  /*8f60*/  LDS.U16 R149, [R149+0x3c0] ;  /* 0x0003c00095957984 */ /* 0x000fe80000000400 */
[----:B--2---:R-:W-:Y:S04]  /*8f70*/  LDS.U16 R7, [R44] ;  /* 0x000000002c077984 */ /* 0x004fe80000000400 */
[----:B---3--:R-:W-:Y:S04]  /*8f80*/  LDS.U16 R9, [R43+0x40] ;  /* 0x000040002b097984 */ /* 0x008fe80000000400 */
[----:B----4-:R-:W-:Y:S04]  /*8f90*/  LDS.U16 R11, [R42+0x80] ;  /* 0x000080002a0b7984 */ /* 0x010fe80000000400 */
[----:B-----5:R-:W-:Y:S04]  /*8fa0*/  LDS.U16 R13, [R41+0xc0] ;  /* 0x0000c000290d7984 */ /* 0x020fe80000000400 */
[----:B------:R-:W-:Y:S04]  /*8fb0*/  LDS.U16 R15, [R40+0x100] ;  /* 0x00010000280f7984 */ /* 0x000fe80000000400 */
[----:B------:R0:W-:Y:S01]  /*8fc0*/  @!P0 STS [UR21+0x1080], R2 ;  /* 0x00108002ff008988 */ /* 0x0001e20008000815 */
[----:B------:R-:W-:Y:S01]  /*8fd0*/  BAR.SYNC.DEFER_BLOCKING 0x0 ;  /* 0x0000000000007b1d */ /* 0x000fe20000010000 */
[----:B------:R-:W-:-:S04]  /*8fe0*/  IADD3 R3, P0, PT, R5, UR8, RZ ;  /* 0x0000000805037c10 */ /* 0x000fc8000ff1e0ff */
[----:B-1----:R-:W-:Y:S02]  /*8ff0*/  IADD3.X R6, PT, PT, RZ, UR19, RZ, P0, !PT ;  /* 0x00000013ff067c10 */ /* 0x002fe400087fe4ff */
[----:B0-----:R-:W-:-:S04]  /*9000*/  LEA R2, P0, R3, UR26, 0x1 ;  /* 0x0000001a03027c11 */ /* 0x001fc8000f8008ff */
[----:B------:R-:W-:Y:S01]  /*9010*/  LEA.HI.X R3, R3, UR27, R6, 0x1, P0 ;  /* 0x0000001b03037c11 */ /* 0x000fe200080f0c06 */
[----:B------:R-:W0:Y:S02]  /*9020*/  LDS R4, [UR21+0x1080] ;  /* 0x00108015ff047984 */ /* 0x000e240008000800 */
[-C--:B0-----:R-:W-:Y:S02]  /*9030*/  ISETP.GE.AND P2, PT, R5, R4.reuse, PT ;  /* 0x000000040500720c */ /* 0x081fe40003f46270 */
[-C--:B------:R-:W-:Y:S02]  /*9040*/  ISETP.GE.AND P1, PT, R27, R4.reuse, PT ;  /* 0x000000041b00720c */ /* 0x080fe40003f26270 */
[----:B------:R-:W-:Y:S02]  /*9050*/  ISETP.GE.AND P0, PT, R29, R4, PT ;  /* 0x000000041d00720c */ /* 0x000fe40003f06270 */
[C---:B------:R-:W-:Y:S02]  /*9060*/  LOP3.LUT R27, R5.reuse, 0x60, RZ, 0xfc, !PT ;  /* 0x00000060051b7812 */ /* 0x040fe400078efcff */
[----:B------:R-:W-:-:S02]  /*9070*/  LOP3.LUT R29, R5, 0x80, RZ, 0xfc, !PT ;  /* 0x00000080051d7812 */ /* 0x000fc400078efcff */
[-C--:B------:R-:W-:Y:S02]  /*9080*/  ISETP.GE.AND P4, PT, R27, R4.reuse, PT ;  /* 0x000000041b00720c */ /* 0x080fe40003f86270 */
[-C--:B------:R-:W-:Y:S01]  /*9090*/  ISETP.GE.AND P6, PT, R29, R4.reuse, PT ;  /* 0x000000041d00720c */ /* 0x080fe20003fc6270 */
[----:B------:R0:W-:Y:S01]  /*90a0*/  @!P2 STG.E.U16 desc[UR22][R2.64], R7 ;  /* 0x000000070200a986 */ /* 0x0001e2000c101516 */
[-C--:B------:R-:W-:Y:S02]  /*90b0*/  ISETP.GE.AND P5, PT, R31, R4.reuse, PT ;  /* 0x000000041f00720c */ /* 0x080fe40003fa6270 */
[-C--:B------:R-:W-:Y:S01]  /*90c0*/  ISETP.GE.AND P3, PT, R33, R4.reuse, PT ;  /* 0x000000042100720c */ /* 0x080fe20003f66270 */
[----:B------:R1:W-:Y:S01]  /*90d0*/  @!P1 STG.E.U16 desc[UR22][R2.64+0x40], R9 ;  /* 0x0000400902009986 */ /* 0x0003e2000c101516 */
[C---:B------:R-:W-:Y:S02]  /*90e0*/  LOP3.LUT R27, R5.reuse, 0xe0, RZ, 0xfc, !PT ;  /* 0x000000e0051b7812 */ /* 0x040fe400078efcff */
[----:B------:R-:W-:Y:S01]  /*90f0*/  LOP3.LUT R29, R5, 0x100, RZ, 0xfc, !PT ;  /* 0x00000100051d7812 */ /* 0x000fe200078efcff */
[----:B------:R2:W-:Y:S01]  /*9100*/  @!P0 STG.E.U16 desc[UR22][R2.64+0x80], R11 ;  /* 0x0000800b02008986 */ /* 0x0005e2000c101516 */
[----:B------:R-:W-:-:S02]  /*9110*/  ISETP.GE.AND P2, PT, R27, R4, PT ;  /* 0x000000041b00720c */ /* 0x000fc40003f46270 */
[-C--:B------:R-:W-:Y:S01]  /*9120*/  ISETP.GE.AND P1, PT, R29, R4.reuse, PT ;  /* 0x000000041d00720c */ /* 0x080fe20003f26270 */
[----:B------:R2:W-:Y:S01]  /*9130*/  @!P4 STG.E.U16 desc[UR22][R2.64+0xc0], R13 ;  /* 0x0000c00d0200c986 */ /* 0x0005e2000c101516 */
[C---:B------:R-:W-:Y:S02]  /*9140*/  LOP3.LUT R27, R5.reuse, 0x120, RZ, 0xfc, !PT ;  /* 0x00000120051b7812 */ /* 0x040fe400078efcff */
[C---:B0-----:R-:W-:Y:S01]  /*9150*/  LOP3.LUT R7, R5.reuse, 0x180, RZ, 0xfc, !PT ;  /* 0x0000018005077812 */ /* 0x041fe200078efcff */
[----:B------:R2:W-:Y:S01]  /*9160*/  @!P5 STG.E.U16 desc[UR22][R2.64+0x140], R165 ;  /* 0x000140a50200d986 */ /* 0x0005e2000c101516 */
[----:B-1----:R-:W-:Y:S02]  /*9170*/  LOP3.LUT R9, R5, 0x1a0, RZ, 0xfc, !PT ;  /* 0x000001a005097812 */ /* 0x002fe400078efcff */
[-C--:B------:R-:W-:Y:S01]  /*9180*/  ISETP.GE.AND P0, PT, R27, R4.reuse, PT ;  /* 0x000000041b00720c */ /* 0x080fe20003f06270 */
[----:B------:R2:W-:Y:S01]  /*9190*/  @!P3 STG.E.U16 desc[UR22][R2.64+0x180], R17 ;  /* 0x000180110200b986 */ /* 0x0005e2000c101516 */
[----:B------:R-:W-:-:S02]  /*91a0*/  ISETP.GE.AND P5, PT, R7, R4, PT ;  /* 0x000000040700720c */ /* 0x000fc40003fa6270 */
[-C--:B------:R-:W-:Y:S01]  /*91b0*/  ISETP.GE.AND P3, PT, R9, R4.reuse, PT ;  /* 0x000000040900720c */ /* 0x080fe20003f66270 */
[----:B------:R2:W-:Y:S01]  /*91c0*/  @!P6 STG.E.U16 desc[UR22][R2.64+0x100], R15 ;  /* 0x0001000f0200e986 */ /* 0x0005e2000c101516 */
[C---:B------:R-:W-:Y:S02]  /*91d0*/  LOP3.LUT R29, R5.reuse, 0x140, RZ, 0xfc, !PT ;  /* 0x00000140051d7812 */ /* 0x040fe400078efcff */
[C---:B------:R-:W-:Y:S01]  /*91e0*/  LOP3.LUT R27, R5.reuse, 0x160, RZ, 0xfc, !PT ;  /* 0x00000160051b7812 */ /* 0x040fe200078efcff */
[----:B------:R2:W-:Y:S01]  /*91f0*/  @!P2 STG.E.U16 desc[UR22][R2.64+0x1c0], R163 ;  /* 0x0001c0a30200a986 */ /* 0x0005e2000c101516 */
[C---:B------:R-:W-:Y:S02]  /*9200*/  LOP3.LUT R7, R5.reuse, 0x1c0, RZ, 0xfc, !PT ;  /* 0x000001c005077812 */ /* 0x040fe400078efcff */
[----:B------:R-:W-:Y:S01]  /*9210*/  LOP3.LUT R9, R5, 0x1e0, RZ, 0xfc, !PT ;  /* 0x000001e005097812 */ /* 0x000fe200078efcff */
[----:B------:R2:W-:Y:S01]  /*9220*/  @!P1 STG.E.U16 desc[UR22][R2.64+0x200], R19 ;  /* 0x0002001302009986 */ /* 0x0005e2000c101516 */
[----:B------:R-:W-:-:S02]  /*9230*/  ISETP.GE.AND P4, PT, R29, R4, PT ;  /* 0x000000041d00720c */ /* 0x000fc40003f86270 */
[-C--:B------:R-:W-:Y:S01]  /*9240*/  ISETP.GE.AND P6, PT, R27, R4.reuse, PT ;  /* 0x000000041b00720c */ /* 0x080fe20003fc6270 */
[----:B------:R2:W-:Y:S01]  /*9250*/  @!P0 STG.E.U16 desc[UR22][R2.64+0x240], R161 ;  /* 0x000240a102008986 */ /* 0x0005e2000c101516 */
[-C--:B------:R-:W-:Y:S02]  /*9260*/  ISETP.GE.AND P2, PT, R7, R4.reuse, PT ;  /* 0x000000040700720c */ /* 0x080fe40003f46270 */
[----:B------:R-:W-:Y:S01]  /*9270*/  ISETP.GE.AND P1, PT, R9, R4, PT ;  /* 0x000000040900720c */ /* 0x000fe20003f26270 */
        /* <DEDUP_REMOVED lines=8> */
.L_x_204:
        /* <DEDUP_REMOVED lines=16> */
.L_x_5002:


//--------------------- .text._Z25selective_scan_fwd_kernelI32Selective_Scan_fwd_kernel_traitsILi128ELi16ELi1ELb0ELb1ELb0ELb1EN3c108BFloat16ENS1_7complexIfEEEEv13SSMParamsBase --------------------------
	.section	.text._Z25selective_scan_fwd_kernelI32Selective_Scan_fwd_kernel_traitsILi128ELi16ELi1ELb0ELb1ELb0ELb1EN3c108BFloat16ENS1_7complexIfEEEEv13SSMParamsBase,"ax",@progbits
	.align	128
        .global         _Z25selective_scan_fwd_kernelI32Selective_Scan_fwd_kernel_traitsILi128ELi16ELi1ELb0ELb1ELb0ELb1EN3c108BFloat16ENS1_7complexIfEEEEv13SSMParamsBase
        .type           _Z25selective_scan_fwd_kernelI32Selective_Scan_fwd_kernel_traitsILi128ELi16ELi1ELb0ELb1ELb0ELb1EN3c108BFloat16ENS1_7complexIfEEEEv13SSMParamsBase,@function
        .size           _Z25selective_scan_fwd_kernelI32Selective_Scan_fwd_kernel_traitsILi128ELi16ELi1ELb0ELb1ELb0ELb1EN3c108BFloat16ENS1_7complexIfEEEEv13SSMParamsBase,(.L_x_5003 - _Z25selective_scan_fwd_kernelI32Selective_Scan_fwd_kernel_traitsILi128ELi16ELi1ELb0ELb1ELb0ELb1EN3c108BFloat16ENS1_7complexIfEEEEv13SSMParamsBase)
        .other          _Z25selective_scan_fwd_kernelI32Selective_Scan_fwd_kernel_traitsILi128ELi16ELi1ELb0ELb1ELb0ELb1EN3c108BFloat16ENS1_7complexIfEEEEv13SSMParamsBase,@"STO_CUDA_ENTRY STV_DEFAULT"
_Z25selective_scan_fwd_kernelI32Selective_Scan_fwd_kernel_traitsILi128ELi16ELi1ELb0ELb1ELb0ELb1EN3c108BFloat16ENS1_7complexIfEEEEv13SSMParamsBase:
.text._Z25selective_scan_fwd_kernelI32Selective_Scan_fwd_kernel_traitsILi128ELi16ELi1ELb0ELb1ELb0ELb1EN3c108BFloat16ENS1_7complexIfEEEEv13SSMParamsBase:
        /* <DEDUP_REMOVED lines=31> */
[----:B------:R-:W-:Y:S02]  /*01f0*/  IMAD.U32 R4, RZ, RZ, UR6 ;  /* 0x00000006ff047e24 */ /* 0x000fe4000f8e00ff */
[----:B------:R-:W-:-:S05]  /*0200*/  MOV R5, UR7 ;  /* 0x0000000700057c02 */ /* 0x000fca0008000f00 */
        /* <DEDUP_REMOVED lines=49> */
[----:B0-----:R-:W-:Y:S01]  /*0520*/  IMAD.SHL.U32 R6, R0, 0x10, RZ ;  /* 0x0000001000067824 */ /* 0x001fe200078e00ff */
[----:B------:R-:W-:Y:S01]  /*0530*/  UMOV UR6, UR14 ;  /* 0x0000000e00067c82 */ /* 0x000fe20008000000 */
[----:B------:R-:W-:Y:S01]  /*0540*/  UMOV UR7, UR10 ;  /* 0x0000000a00077c82 */ /* 0x000fe20008000000 */
[----:B------:R-:W-:Y:S01]  /*0550*/  UMOV UR5, URZ ;  /* 0x000000ff00057c82 */ /* 0x000fe20008000000 */
[----:B-----5:R-:W-:Y:S01]  /*0560*/  @P1 R2UR UR5, R4 ;  /* 0x00000000040512ca */ /* 0x020fe200000e0000 */
[----:B------:R-:W-:-:S02]  /*0570*/  UIMAD.WIDE.U32 UR6, UR17, UR24, UR6 ;  /* 0x00000018110672a5 */ /* 0x000fc4000f8e0006 */
[----:B-1----:R-:W-:Y:S02]  /*0580*/  UIMAD UR16, UR20, UR15, UR16 ;  /* 0x0000000f141072a4 */ /* 0x002fe4000f8e0210 */
[----:B------:R-:W-:Y:S02]  /*0590*/  UIMAD UR17, UR17, UR25, UR4 ;  /* 0x00000019111172a4 */ /* 0x000fe4000f8e0204 */
[----:B------:R-:W-:Y:S01]  /*05a0*/  UIMAD UR16, UR16, UR28, URZ ;  /* 0x0000001c101072a4 */ /* 0x000fe2000f8e02ff */
[----:B------:R-:W-:Y:S01]  /*05b0*/  UMOV UR4, URZ ;  /* 0x000000ff00047c82 */ /* 0x000fe20008000000 */
[----:B------:R-:W-:Y:S01]  /*05c0*/  @P0 R2UR UR4, R3 ;  /* 0x00000000030402ca */ /* 0x000fe200000e0000 */
[----:B--2---:R-:W-:Y:S01]  /*05d0*/  ULEA UR19, UP0, UR6, UR26, 0x1 ;  /* 0x0000001a06137291 */ /* 0x004fe2000f8008ff */
[----:B------:R-:W-:Y:S01]  /*05e0*/  LOP3.LUT R3, R0, 0x1f, RZ, 0xc0, !PT ;  /* 0x0000001f00037812 */ /* 0x000fe200078ec0ff */
[----:B------:R-:W-:Y:S02]  /*05f0*/  UIADD3 UR20, UPT, UPT, UR7, UR17, URZ ;  /* 0x0000001107147290 */ /* 0x000fe4000fffe0ff */
[----:B---3--:R-:W-:Y:S01]  /*0600*/  UIMAD UR18, UR16, UR18, URZ ;  /* 0x00000012101272a4 */ /* 0x008fe2000f8e02ff */
[----:B------:R-:W-:Y:S01]  /*0610*/  LOP3.LUT R6, R3, 0x3e00, R6, 0xf8, !PT ;  /* 0x00003e0003067812 */ /* 0x000fe200078ef806 */
[----:B------:R-:W-:Y:S01]  /*0620*/  ULEA.HI.X UR20, UR6, UR27, UR20, 0x1, UP0 ;  /* 0x0000001b06147291 */ /* 0x000fe200080f0c14 */
[----:B------:R-:W-:Y:S01]  /*0630*/  UMOV UR17, UR13 ;  /* 0x0000000d00117c82 */ /* 0x000fe20008000000 */
[----:B------:R-:W-:Y:S01]  /*0640*/  UMOV UR16, UR9 ;  /* 0x0000000900107c82 */ /* 0x000fe20008000000 */
[----:B------:R-:W-:Y:S01]  /*0650*/  UMOV UR6, URZ ;  /* 0x000000ff00067c82 */ /* 0x000fe20008000000 */
[----:B------:R-:W-:Y:S01]  /*0660*/  UMOV UR11, UR8 ;  /* 0x00000008000b7c82 */ /* 0x000fe20008000000 */
[----:B------:R-:W-:-:S07]  /*0670*/  UMOV UR10, UR12 ;  /* 0x0000000c000a7c82 */ /* 0x000fce0008000000 */
.L_x_244:
        /* <DEDUP_REMOVED lines=25> */
[----:B------:R-:W-:Y:S01]  /*0810*/  ISETP.GE.AND P2, PT, R4, UR7, PT ;  /* 0x0000000704007c0c */ /* 0x000fe2000bf46270 */
[----:B------:R-:W-:Y:S01]  /*0820*/  IMAD.X R3, RZ, RZ, UR10, P0 ;  /* 0x0000000aff037e24 */ /* 0x000fe200080e06ff */
[----:B------:R-:W-:-:S02]  /*0830*/  @P6 LOP3.LUT R29, R29, 0x80, RZ, 0xfc, !PT ;  /* 0x000000801d1d6812 */ /* 0x000fc400078efcff */
[----:B------:R-:W-:Y:S02]  /*0840*/  LOP3.LUT R5, R28, 0xc0, RZ, 0xfc, !PT ;  /* 0x000000c01c057812 */ /* 0x000fe400078efcff */
[----:B------:R-:W-:Y:S02]  /*0850*/  LOP3.LUT R29, R29, 0xffffffbf, RZ, 0xc0, !PT ;  /* 0xffffffbf1d1d7812 */ /* 0x000fe400078ec0ff */
[----:B------:R-:W-:Y:S01]  /*0860*/  ISETP.GE.AND P1, PT, R5, UR7, PT ;  /* 0x0000000705007c0c */ /* 0x000fe2000bf26270 */
[----:B------:R-:W-:Y:S01]  /*0870*/  BAR.SYNC.DEFER_BLOCKING 0x0 ;  /* 0x0000000000007b1d */ /* 0x000fe20000010000 */
[----:B------:R-:W-:Y:S02]  /*0880*/  @P5 LOP3.LUT R29, R29, 0x40, RZ, 0xfc, !PT ;  /* 0x000000401d1d5812 */ /* 0x000fe400078efcff */
[----:B------:R-:W-:Y:S02]  /*0890*/  PRMT R4, RZ, 0x7610, R4 ;  /* 0x00007610ff047816 */ /* 0x000fe40000000004 */
[----:B------:R-:W-:-:S02]  /*08a0*/  LOP3.LUT R29, R29, 0xffffffdf, RZ, 0xc0, !PT ;  /* 0xffffffdf1d1d7812 */ /* 0x000fc400078ec0ff */
[C---:B------:R-:W-:Y:S02]  /*08b0*/  LOP3.LUT R13, R28.reuse, 0xe0, RZ, 0xfc, !PT ;  /* 0x000000e01c0d7812 */ /* 0x040fe400078efcff */
[----:B------:R-:W-:Y:S02]  /*08c0*/  @P4 LOP3.LUT R29, R29, 0x20, RZ, 0xfc, !PT ;  /* 0x000000201d1d4812 */ /* 0x000fe400078efcff */
[----:B------:R-:W-:Y:S02]  /*08d0*/  LOP3.LUT R15, R28, 0x100, RZ, 0xfc, !PT ;  /* 0x000001001c0f7812 */ /* 0x000fe400078efcff */
[C---:B------:R-:W-:Y:S02]  /*08e0*/  LOP3.LUT P0, RZ, R29.reuse, 0x100, RZ, 0xc0, !PT ;  /* 0x000001001dff7812 */ /* 0x040fe4000780c0ff */
[----:B------:R-:W-:Y:S02]  /*08f0*/  LOP3.LUT R29, R29, 0xffffffef, RZ, 0xc0, !PT ;  /* 0xffffffef1d1d7812 */ /* 0x000fe400078ec0ff */
[----:B------:R-:W-:-:S02]  /*0900*/  PRMT R5, RZ, 0x7610, R5 ;  /* 0x00007610ff057816 */ /* 0x000fc40000000005 */
[----:B------:R-:W-:Y:S02]  /*0910*/  @P3 LOP3.LUT R29, R29, 0x10, RZ, 0xfc, !PT ;  /* 0x000000101d1d3812 */ /* 0x000fe400078efcff */
[----:B------:R-:W-:Y:S02]  /*0920*/  PRMT R8, RZ, 0x7610, R8 ;  /* 0x00007610ff087816 */ /* 0x000fe40000000008 */
[----:B------:R-:W-:Y:S01]  /*0930*/  LOP3.LUT R29, R29, 0xfffffff7, RZ, 0xc0, !PT ;  /* 0xfffffff71d1d7812 */ /* 0x000fe200078ec0ff */
[----:B------:R-:W2:Y:S01]  /*0940*/  @!P6 LDG.E.U16 R5, desc[UR22][R6.64+0x40] ;  /* 0x000040160605e981 */ /* 0x000ea2000c1e1500 */
[----:B------:R-:W-:Y:S02]  /*0950*/  PRMT R12, RZ, 0x7610, R12 ;  /* 0x00007610ff0c7816 */ /* 0x000fe4000000000c */
[----:B------:R-:W-:Y:S01]  /*0960*/  @P2 LOP3.LUT R29, R29, 0x8, RZ, 0xfc, !PT ;  /* 0x000000081d1d2812 */ /* 0x000fe200078efcff */
[----:B------:R-:W3:Y:S01]  /*0970*/  @!P0 LDG.E.U16 R4, desc[UR22][R6.64] ;  /* 0x0000001606048981 */ /* 0x000ee2000c1e1500 */
[----:B------:R-:W-:-:S02]  /*0980*/  ISETP.GE.AND P0, PT, R13, UR7, PT ;  /* 0x000000070d007c0c */ /* 0x000fc4000bf06270 */
[----:B------:R-:W-:Y:S01]  /*0990*/  LOP3.LUT R29, R29, 0xfffffffb, RZ, 0xc0, !PT ;  /* 0xfffffffb1d1d7812 */ /* 0x000fe200078ec0ff */
[----:B------:R-:W4:Y:S01]  /*09a0*/  @!P1 LDG.E.U16 R11, desc[UR22][R6.64+0x180] ;  /* 0x00018016060b9981 */ /* 0x000f22000c1e1500 */
[----:B------:R-:W-:Y:S02]  /*09b0*/  PRMT R9, RZ, 0x7610, R9 ;  /* 0x00007610ff097816 */ /* 0x000fe40000000009 */
[----:B------:R-:W-:Y:S01]  /*09c0*/  @P1 LOP3.LUT R29, R29, 0x4, RZ, 0xfc, !PT ;  /* 0x000000041d1d1812 */ /* 0x000fe200078efcff */
[----:B------:R-:W5:Y:S01]  /*09d0*/  @!P5 LDG.E.U16 R8, desc[UR22][R6.64+0x80] ;  /* 0x000080160608d981 */ /* 0x000f62000c1e1500 */
[----:B------:R-:W-:Y:S02]  /*09e0*/  PRMT R10, RZ, 0x7610, R10 ;  /* 0x00007610ff0a7816 */ /* 0x000fe4000000000a */
[----:B------:R-:W-:Y:S01]  /*09f0*/  LOP3.LUT R29, R29, 0xfffffffd, RZ, 0xc0, !PT ;  /* 0xfffffffd1d1d7812 */ /* 0x000fe200078ec0ff */
[----:B------:R-:W4:Y:S01]  /*0a00*/  @!P2 LDG.E.U16 R12, desc[UR22][R6.64+0x140] ;  /* 0x00014016060ca981 */ /* 0x000f22000c1e1500 */
[----:B------:R-:W-:-:S02]  /*0a10*/  PRMT R18, RZ, 0x7610, R18 ;  /* 0x00007610ff127816 */ /* 0x000fc40000000012 */
[----:B------:R-:W-:Y:S01]  /*0a20*/  @P0 LOP3.LUT R29, R29, 0x2, RZ, 0xfc, !PT ;  /* 0x000000021d1d0812 */ /* 0x000fe200078efcff */
[----:B------:R-:W4:Y:S01]  /*0a30*/  @!P0 LDG.E.U16 R14, desc[UR22][R6.64+0x1c0] ;  /* 0x0001c016060e8981 */ /* 0x000f22000c1e1500 */
[----:B------:R-:W-:Y:S02]  /*0a40*/  ISETP.GE.AND P0, PT, R15, UR7, PT ;  /* 0x000000070f007c0c */ /* 0x000fe4000bf06270 */
[----:B------:R-:W-:Y:S01]  /*0a50*/  LOP3.LUT R29, R29, 0xfffffffe, RZ, 0xc0, !PT ;  /* 0xfffffffe1d1d7812 */ /* 0x000fe200078ec0ff */
[----:B------:R-:W4:Y:S01]  /*0a60*/  @!P4 LDG.E.U16 R9, desc[UR22][R6.64+0xc0] ;  /* 0x0000c0160609c981 */ /* 0x000f22000c1e1500 */
[C---:B------:R-:W-:Y:S02]  /*0a70*/  LOP3.LUT R16, R28.reuse, 0x120, RZ, 0xfc, !PT ;  /* 0x000001201c107812 */ /* 0x040fe400078efcff */
[C---:B------:R-:W-:Y:S01]  /*0a80*/  LOP3.LUT R19, R28.reuse, 0x140, RZ, 0xfc, !PT ;  /* 0x000001401c137812 */ /* 0x040fe200078efcff */
[----:B------:R-:W4:Y:S01]  /*0a90*/  @!P3 LDG.E.U16 R10, desc[UR22][R6.64+0x100] ;  /* 0x00010016060ab981 */ /* 0x000f22000c1e1500 */
[----:B------:R-:W-:-:S02]  /*0aa0*/  LOP3.LUT R20, R28, 0x160, RZ, 0xfc, !PT ;  /* 0x000001601c147812 */ /* 0x000fc400078efcff */
[----:B------:R-:W-:Y:S02]  /*0ab0*/  LOP3.LUT R23, R28, 0x180, RZ, 0xfc, !PT ;  /* 0x000001801c177812 */ /* 0x000fe400078efcff */
[----:B------:R-:W-:Y:S01]  /*0ac0*/  PRMT R21, RZ, 0x7610, R21 ;  /* 0x00007610ff157816 */ /* 0x000fe20000000015 */
[----:B------:R-:W4:Y:S01]  /*0ad0*/  @!P0 LDG.E.U16 R17, desc[UR22][R6.64+0x200] ;  /* 0x0002001606118981 */ /* 0x000f22000c1e1500 */
[----:B------:R-:W-:Y:S02]  /*0ae0*/  @P0 LOP3.LUT R29, R29, 0x1, RZ, 0xfc, !PT ;  /* 0x000000011d1d0812 */ /* 0x000fe400078efcff */
[----:B------:R-:W-:Y:S02]  /*0af0*/  ISETP.GE.AND P0, PT, R16, UR7, PT ;  /* 0x0000000710007c0c */ /* 0x000fe4000bf06270 */
[----:B------:R-:W-:Y:S02]  /*0b00*/  ISETP.GE.AND P1, PT, R19, UR7, PT ;  /* 0x0000000713007c0c */ /* 0x000fe4000bf26270 */
[----:B------:R-:W-:-:S02]  /*0b10*/  ISETP.GE.AND P2, PT, R20, UR7, PT ;  /* 0x0000000714007c0c */ /* 0x000fc4000bf46270 */
[----:B------:R-:W-:Y:S02]  /*0b20*/  ISETP.GE.AND P3, PT, R23, UR7, PT ;  /* 0x0000000717007c0c */ /* 0x000fe4000bf66270 */
[----:B------:R-:W-:Y:S02]  /*0b30*/  PRMT R22, RZ, 0x7610, R22 ;  /* 0x00007610ff167816 */ /* 0x000fe40000000016 */
[C---:B------:R-:W-:Y:S02]  /*0b40*/  LOP3.LUT R24, R28.reuse, 0x1a0, RZ, 0xfc, !PT ;  /* 0x000001a01c187812 */ /* 0x040fe400078efcff */
[----:B------:R-:W-:Y:S01]  /*0b50*/  PRMT R25, RZ, 0x7610, R25 ;  /* 0x00007610ff197816 */ /* 0x000fe20000000019 */
[----:B------:R-:W4:Y:S01]  /*0b60*/  @!P0 LDG.E.U16 R18, desc[UR22][R6.64+0x240] ;  /* 0x0002401606128981 */ /* 0x000f22000c1e1500 */
[C---:B------:R-:W-:Y:S02]  /*0b70*/  LOP3.LUT R13, R28.reuse, 0x1c0, RZ, 0xfc, !PT ;  /* 0x000001c01c0d7812 */ /* 0x040fe400078efcff */
[----:B------:R-:W-:Y:S01]  /*0b80*/  LOP3.LUT R16, R28, 0x1e0, RZ, 0xfc, !PT ;  /* 0x000001e01c107812 */ /* 0x000fe200078efcff */
[----:B------:R-:W4:Y:S01]  /*0b90*/  @!P1 LDG.E.U16 R21, desc[UR22][R6.64+0x280] ;  /* 0x0002801606159981 */ /* 0x000f22000c1e1500 */
[----:B------:R-:W-:-:S02]  /*0ba0*/  ISETP.GE.AND P4, PT, R24, UR7, PT ;  /* 0x0000000718007c0c */ /* 0x000fc4000bf86270 */
[----:B------:R-:W-:Y:S01]  /*0bb0*/  ISETP.GE.AND P5, PT, R13, UR7, PT ;  /* 0x000000070d007c0c */ /* 0x000fe2000bfa6270 */
[----:B------:R-:W4:Y:S01]  /*0bc0*/  @!P2 LDG.E.U16 R22, desc[UR22][R6.64+0x2c0] ;  /* 0x0002c0160616a981 */ /* 0x000f22000c1e1500 */
[----:B------:R-:W-:Y:S02]  /*0bd0*/  ISETP.GE.AND P6, PT, R16, UR7, PT ;  /* 0x0000000710007c0c */ /* 0x000fe4000bfc6270 */
[----:B------:R-:W-:Y:S01]  /*0be0*/  PRMT R26, RZ, 0x7610, R26 ;  /* 0x00007610ff1a7816 */ /* 0x000fe2000000001a */
[----:B------:R-:W4:Y:S01]  /*0bf0*/  @!P3 LDG.E.U16 R25, desc[UR22][R6.64+0x300] ;  /* 0x000300160619b981 */ /* 0x000f22000c1e1500 */
[----:B------:R-:W-:Y:S02]  /*0c00*/  PRMT R15, RZ, 0x7610, R15 ;  /* 0x00007610ff0f7816 */ /* 0x000fe4000000000f */
[----:B------:R-:W-:-:S03]  /*0c10*/  PRMT R20, RZ, 0x7610, R20 ;  /* 0x00007610ff147816 */ /* 0x000fc60000000014 */
[----:B------:R-:W4:Y:S04]  /*0c20*/  @!P4 LDG.E.U16 R26, desc[UR22][R6.64+0x340] ;  /* 0x00034016061ac981 */ /* 0x000f28000c1e1500 */
[----:B------:R-:W4:Y:S04]  /*0c30*/  @!P5 LDG.E.U16 R15, desc[UR22][R6.64+0x380] ;  /* 0x00038016060fd981 */ /* 0x000f28000c1e1500 */
[----:B------:R0:W4:Y:S01]  /*0c40*/  @!P6 LDG.E.U16 R20, desc[UR22][R6.64+0x3c0] ;  /* 0x0003c0160614e981 */ /* 0x000122000c1e1500 */
[----:B------:R-:W-:Y:S01]  /*0c50*/  P2R R30, PR, RZ, 0x1 ;  /* 0x00000001ff1e7803 */ /* 0x000fe20000000000 */
[----:B------:R-:W1:Y:S01]  /*0c60*/  S2R R77, SR_LANEID ;  /* 0x00000000004d7919 */ /* 0x000e620000000000 */
        /* <DEDUP_REMOVED lines=13> */
[----:B------:R-:W-:Y:S02]  /*0d40*/  P2R R36, PR, RZ, 0x1 ;  /* 0x00000001ff247803 */ /* 0x000fe40000000000 */
[----:B------:R-:W-:Y:S01]  /*0d50*/  LOP3.LUT P0, RZ, R29, 0x40, RZ, 0xc0, !PT ;  /* 0x000000401dff7812 */ /* 0x000fe2000780c0ff */
[----:B------:R-:W-:Y:S01]  /*0d60*/  UMOV UR21, 0x400 ;  /* 0x0000040000157882 */ /* 0x000fe20000000000 */
[C---:B------:R-:W-:Y:S01]  /*0d70*/  IADD3 R19, PT, PT, R16.reuse, 0x20, RZ ;  /* 0x0000002010137810 */ /* 0x040fe20007ffe0ff */
[----:B0-----:R-:W-:Y:S01]  /*0d80*/  ULEA UR21, UR7, UR21, 0x18 ;  /* 0x0000001507157291 */ /* 0x001fe2000f8ec0ff */
[----:B------:R-:W-:Y:S01]  /*0d90*/  P2R R34, PR, RZ, 0x1 ;  /* 0x00000001ff227803 */ /* 0x000fe20000000000 */
[C---:B------:R-:W-:Y:S01]  /*0da0*/  VIADD R27, R16.reuse, 0x60 ;  /* 0x00000060101b7836 */ /* 0x040fe20000000000 */
[----:B------:R-:W-:-:S02]  /*0db0*/  IADD3 R23, PT, PT, R16, 0x40, RZ ;  /* 0x0000004010177810 */ /* 0x000fc40007ffe0ff */
[----:B------:R-:W-:Y:S02]  /*0dc0*/  LOP3.LUT P0, RZ, R29, 0x80, RZ, 0xc0, !PT ;  /* 0x000000801dff7812 */ /* 0x000fe4000780c0ff */
[CC--:B------:R-:W-:Y:S02]  /*0dd0*/  LEA.HI.SX32 R13, R16.reuse, R16.reuse, 0x1b ;  /* 0x00000010100d7211 */ /* 0x0c0fe400078fdaff */
[-C--:B------:R-:W-:Y:S02]  /*0de0*/  LEA.HI.SX32 R19, R19, R16.reuse, 0x1b ;  /* 0x0000001013137211 */ /* 0x080fe400078fdaff */
[----:B------:R-:W-:Y:S02]  /*0df0*/  LEA.HI.SX32 R23, R23, R16, 0x1b ;  /* 0x0000001017177211 */ /* 0x000fe400078fdaff */
[----:B------:R-:W-:Y:S02]  /*0e00*/  IADD3 R7, PT, PT, R16, 0xa0, RZ ;  /* 0x000000a010077810 */ /* 0x000fe40007ffe0ff */
[----:B------:R-:W-:-:S02]  /*0e10*/  P2R R32, PR, RZ, 0x1 ;  /* 0x00000001ff207803 */ /* 0x000fc40000000000 */
[----:B------:R-:W-:Y:S02]  /*0e20*/  LEA.HI.SX32 R27, R27, R16, 0x1b ;  /* 0x000000101b1b7211 */ /* 0x000fe400078fdaff */
[----:B------:R-:W-:Y:S02]  /*0e30*/  LOP3.LUT P0, RZ, R29, 0x100, RZ, 0xc0, !PT ;  /* 0x000001001dff7812 */ /* 0x000fe4000780c0ff */
[----:B------:R-:W-:Y:S02]  /*0e40*/  LEA R48, R13, UR21, 0x1 ;  /* 0x000000150d307c11 */ /* 0x000fe4000f8e08ff */
[C---:B------:R-:W-:Y:S02]  /*0e50*/  IADD3 R29, PT, PT, R16.reuse, 0x80, RZ ;  /* 0x00000080101d7810 */ /* 0x040fe40007ffe0ff */
[----:B------:R-:W-:Y:S01]  /*0e60*/  LEA R47, R19, UR21, 0x1 ;  /* 0x00000015132f7c11 */ /* 0x000fe2000f8e08ff */
[----:B------:R-:W-:Y:S01]  /*0e70*/  VIADD R19, R16, 0xe0 ;  /* 0x000000e010137836 */ /* 0x000fe20000000000 */
[----:B------:R-:W-:-:S02]  /*0e80*/  LEA R46, R23, UR21, 0x1 ;  /* 0x00000015172e7c11 */ /* 0x000fc4000f8e08ff */
[-C--:B------:R-:W-:Y:S02]  /*0e90*/  LEA.HI.SX32 R7, R7, R16.reuse, 0x1b ;  /* 0x0000001007077211 */ /* 0x080fe400078fdaff */
[----:B------:R-:W-:Y:S02]  /*0ea0*/  LEA R45, R27, UR21, 0x1 ;  /* 0x000000151b2d7c11 */ /* 0x000fe4000f8e08ff */
[C---:B------:R-:W-:Y:S02]  /*0eb0*/  IADD3 R13, PT, PT, R16.reuse, 0xc0, RZ ;  /* 0x000000c0100d7810 */ /* 0x040fe40007ffe0ff */
[C---:B------:R-:W-:Y:S02]  /*0ec0*/  IADD3 R23, PT, PT, R16.reuse, 0x100, RZ ;  /* 0x0000010010177810 */ /* 0x040fe40007ffe0ff */
[----:B------:R-:W-:Y:S02]  /*0ed0*/  LEA.HI.SX32 R29, R29, R16, 0x1b ;  /* 0x000000101d1d7211 */ /* 0x000fe400078fdaff */
[----:B------:R-:W-:-:S02]  /*0ee0*/  IADD3 R27, PT, PT, R16, 0x120, RZ ;  /* 0x00000120101b7810 */ /* 0x000fc40007ffe0ff */
[----:B------:R-:W-:Y:S01]  /*0ef0*/  LEA R165, R7, UR21, 0x1 ;  /* 0x0000001507a57c11 */ /* 0x000fe2000f8e08ff */
[----:B------:R-:W-:Y:S01]  /*0f00*/  VIADD R7, R16, 0x160 ;  /* 0x0000016010077836 */ /* 0x000fe20000000000 */
[-C--:B------:R-:W-:Y:S02]  /*0f10*/  LEA.HI.SX32 R13, R13, R16.reuse, 0x1b ;  /* 0x000000100d0d7211 */ /* 0x080fe400078fdaff */
[-C--:B------:R-:W-:Y:S02]  /*0f20*/  LEA.HI.SX32 R23, R23, R16.reuse, 0x1b ;  /* 0x0000001017177211 */ /* 0x080fe400078fdaff */
[-C--:B------:R-:W-:Y:S02]  /*0f30*/  LEA.HI.SX32 R19, R19, R16.reuse, 0x1b ;  /* 0x0000001013137211 */ /* 0x080fe400078fdaff */
[----:B------:R-:W-:Y:S02]  /*0f40*/  LEA R44, R29, UR21, 0x1 ;  /* 0x000000151d2c7c11 */ /* 0x000fe4000f8e08ff */
[----:B------:R-:W-:-:S02]  /*0f50*/  LEA.HI.SX32 R27, R27, R16, 0x1b ;  /* 0x000000101b1b7211 */ /* 0x000fc400078fdaff */
[----:B------:R-:W-:Y:S02]  /*0f60*/  LEA R164, R13, UR21, 0x1 ;  /* 0x000000150da47c11 */ /* 0x000fe4000f8e08ff */
[----:B------:R-:W-:Y:S01]  /*0f70*/  LEA R162, R23, UR21, 0x1 ;  /* 0x0000001517a27c11 */ /* 0x000fe2000f8e08ff */
[C---:B------:R-:W-:Y:S01]  /*0f80*/  VIADD R23, R16.reuse, 0x1e0 ;  /* 0x000001e010177836 */ /* 0x040fe20000000000 */
[----:B------:R-:W-:Y:S02]  /*0f90*/  LEA R163, R19, UR21, 0x1 ;  /* 0x0000001513a37c11 */ /* 0x000fe4000f8e08ff */
[----:B------:R-:W-:Y:S02]  /*0fa0*/  LEA.HI.SX32 R7, R7, R16, 0x1b ;  /* 0x0000001007077211 */ /* 0x000fe400078fdaff */
[C---:B------:R-:W-:Y:S02]  /*0fb0*/  IADD3 R13, PT, PT, R16.reuse, 0x1a0, RZ ;  /* 0x000001a0100d7810 */ /* 0x040fe40007ffe0ff */
[----:B------:R-:W-:-:S02]  /*0fc0*/  IADD3 R19, PT, PT, R16, 0x1c0, RZ ;  /* 0x000001c010137810 */ /* 0x000fc40007ffe0ff */
[----:B------:R-:W-:Y:S02]  /*0fd0*/  LEA R161, R27, UR21, 0x1 ;  /* 0x000000151ba17c11 */ /* 0x000fe4000f8e08ff */
[----:B------:R-:W-:Y:S02]  /*0fe0*/  LEA R157, R7, UR21, 0x1 ;  /* 0x00000015079d7c11 */ /* 0x000fe4000f8e08ff */
[-C--:B------:R-:W-:Y:S02]  /*0ff0*/  LEA.HI.SX32 R13, R13, R16.reuse, 0x1b ;  /* 0x000000100d0d7211 */ /* 0x080fe400078fdaff */
[-C--:B------:R-:W-:Y:S02]  /*1000*/  LEA.HI.SX32 R19, R19, R16.reuse, 0x1b ;  /* 0x0000001013137211 */ /* 0x080fe400078fdaff */
[----:B------:R-:W-:Y:S02]  /*1010*/  LEA.HI.SX32 R23, R23, R16, 0x1b ;  /* 0x0000001017177211 */ /* 0x000fe400078fdaff */
[----:B------:R-:W-:-:S02]  /*1020*/  LEA R151, R13, UR21, 0x1 ;  /* 0x000000150d977c11 */ /* 0x000fc4000f8e08ff */
[----:B------:R-:W-:Y:S02]  /*1030*/  LEA R150, R19, UR21, 0x1 ;  /* 0x0000001513967c11 */ /* 0x000fe4000f8e08ff */
[----:B------:R-:W-:Y:S02]  /*1040*/  LEA R149, R23, UR21, 0x1 ;  /* 0x0000001517957c11 */ /* 0x000fe4000f8e08ff */
[----:B------:R-:W-:Y:S01]  /*1050*/  PRMT R23, RZ, 0x7610, R23 ;  /* 0x00007610ff177816 */ /* 0x000fe20000000017 */
[----:B---3--:R-:W-:Y:S04]  /*1060*/  STS.U16 [R48], R4 ;  /* 0x0000000430007388 */ /* 0x008fe80000000400 */
[----:B--2---:R0:W-:Y:S04]  /*1070*/  STS.U16 [R47+0x40], R5 ;  /* 0x000040052f007388 */ /* 0x0041e80000000400 */
[----:B-----5:R-:W-:Y:S01]  /*1080*/  STS.U16 [R46+0x80], R8 ;  /* 0x000080082e007388 */ /* 0x020fe20000000400 */
[----:B0-----:R-:W-:-:S03]  /*1090*/  IADD3 R5, PT, PT, R16, 0x140, RZ ;  /* 0x0000014010057810 */ /* 0x001fc60007ffe0ff */
[----:B----4-:R0:W-:Y:S01]  /*10a0*/  STS.U16 [R45+0xc0], R9 ;  /* 0x0000c0092d007388 */ /* 0x0101e20000000400 */
[----:B------:R-:W-:-:S03]  /*10b0*/  LEA.HI.SX32 R5, R5, R16, 0x1b ;  /* 0x0000001005057211 */ /* 0x000fc600078fdaff */
[----:B------:R-:W-:Y:S01]  /*10c0*/  STS.U16 [R44+0x100], R10 ;  /* 0x0001000a2c007388 */ /* 0x000fe20000000400 */
[----:B0-----:R-:W-:-:S03]  /*10d0*/  IADD3 R9, PT, PT, R16, 0x180, RZ ;  /* 0x0000018010097810 */ /* 0x001fc60007ffe0ff */
[----:B------:R-:W-:Y:S01]  /*10e0*/  STS.U16 [R165+0x140], R12 ;  /* 0x0001400ca5007388 */ /* 0x000fe20000000400 */
[----:B------:R-:W-:Y:S02]  /*10f0*/  LEA R158, R5, UR21, 0x1 ;  /* 0x00000015059e7c11 */ /* 0x000fe4000f8e08ff */
[----:B------:R-:W-:Y:S01]  /*1100*/  LEA.HI.SX32 R9, R9, R16, 0x1b ;  /* 0x0000001009097211 */ /* 0x000fe200078fdaff */
[----:B------:R0:W-:Y:S01]  /*1110*/  STS.U16 [R164+0x180], R11 ;  /* 0x0001800ba4007388 */ /* 0x0001e20000000400 */
[----:B------:R-:W-:Y:S02]  /*1120*/  IMAD R16, R77, 0xf, R16 ;  /* 0x0000000f4d107824 */ /* 0x000fe400078e0210 */
[----:B------:R-:W-:Y:S01]  /*1130*/  LEA R156, R9, UR21, 0x1 ;  /* 0x00000015099c7c11 */ /* 0x000fe2000f8e08ff */
[----:B------:R-:W-:Y:S04]  /*1140*/  STS.U16 [R163+0x1c0], R14 ;  /* 0x0001c00ea3007388 */ /* 0x000fe80000000400 */
[----:B------:R-:W-:Y:S01]  /*1150*/  STS.U16 [R162+0x200], R17 ;  /* 0x00020011a2007388 */ /* 0x000fe20000000400 */
[----:B------:R-:W-:-:S03]  /*1160*/  VIADD R33, R16, 0xc ;  /* 0x0000000c10217836 */ /* 0x000fc60000000000 */
[----:B------:R-:W-:Y:S01]  /*1170*/  STS.U16 [R161+0x240], R18 ;  /* 0x00024012a1007388 */ /* 0x000fe20000000400 */
[----:B0-----:R-:W-:-:S03]  /*1180*/  VIADD R11, R16, 0x4 ;  /* 0x00000004100b7836 */ /* 0x001fc60000000000 */
[----:B------:R0:W-:Y:S01]  /*1190*/  STS.U16 [R158+0x280], R21 ;  /* 0x000280159e007388 */ /* 0x0001e20000000400 */
[----:B------:R-:W-:-:S03]  /*11a0*/  IADD3 R5, PT, PT, R16, 0x1, RZ ;  /* 0x0000000110057810 */ /* 0x000fc60007ffe0ff */
[----:B------:R-:W-:Y:S01]  /*11b0*/  STS.U16 [R157+0x2c0], R22 ;  /* 0x0002c0169d007388 */ /* 0x000fe20000000400 */
[C---:B------:R-:W-:Y:S02]  /*11c0*/  IADD3 R7, PT, PT, R16.reuse, 0x2, RZ ;  /* 0x0000000210077810 */ /* 0x040fe40007ffe0ff */
[C---:B------:R-:W-:Y:S01]  /*11d0*/  IADD3 R9, PT, PT, R16.reuse, 0x3, RZ ;  /* 0x0000000310097810 */ /* 0x040fe20007ffe0ff */
[----:B------:R1:W-:Y:S01]  /*11e0*/  STS.U16 [R156+0x300], R25 ;  /* 0x000300199c007388 */ /* 0x0003e20000000400 */
[C---:B------:R-:W-:Y:S01]  /*11f0*/  IADD3 R13, PT, PT, R16.reuse, 0x5, RZ ;  /* 0x00000005100d7810 */ /* 0x040fe20007ffe0ff */
[C---:B0-----:R-:W-:Y:S01]  /*1200*/  VIADD R21, R16.reuse, 0x8 ;  /* 0x0000000810157836 */ /* 0x041fe20000000000 */
[C---:B------:R-:W-:Y:S02]  /*1210*/  IADD3 R17, PT, PT, R16.reuse, 0x6, RZ ;  /* 0x0000000610117810 */ /* 0x040fe40007ffe0ff */
[C---:B------:R-:W-:Y:S02]  /*1220*/  IADD3 R27, PT, PT, R16.reuse, 0x7, RZ ;  /* 0x00000007101b7810 */ /* 0x040fe40007ffe0ff */
[----:B------:R-:W-:-:S02]  /*1230*/  IADD3 R29, PT, PT, R16, 0x9, RZ ;  /* 0x00000009101d7810 */ /* 0x000fc40007ffe0ff */
[C---:B------:R-:W-:Y:S02]  /*1240*/  IADD3 R31, PT, PT, R16.reuse, 0xb, RZ ;  /* 0x0000000b101f7810 */ /* 0x040fe40007ffe0ff */
[C---:B-1----:R-:W-:Y:S02]  /*1250*/  IADD3 R25, PT, PT, R16.reuse, 0xa, RZ ;  /* 0x0000000a10197810 */ /* 0x042fe40007ffe0ff */
[C---:B------:R-:W-:Y:S02]  /*1260*/  IADD3 R35, PT, PT, R16.reuse, 0xd, RZ ;  /* 0x0000000d10237810 */ /* 0x040fe40007ffe0ff */
[C---:B------:R-:W-:Y:S02]  /*1270*/  IADD3 R37, PT, PT, R16.reuse, 0xe, RZ ;  /* 0x0000000e10257810 */ /* 0x040fe40007ffe0ff */
[----:B------:R-:W-:Y:S02]  /*1280*/  IADD3 R39, PT, PT, R16, 0xf, RZ ;  /* 0x0000000f10277810 */ /* 0x000fe40007ffe0ff */
        /* <DEDUP_REMOVED lines=15> */
[----:B------:R-:W-:Y:S01]  /*1380*/  LEA.HI.SX32 R148, R16, R16, 0x1b ;  /* 0x0000001010947211 */ /* 0x000fe200078fdaff */
[----:B------:R-:W-:Y:S01]  /*1390*/  STS.U16 [R151+0x340], R26 ;  /* 0x0003401a97007388 */ /* 0x000fe20000000400 */
        /* <DEDUP_REMOVED lines=109> */
[----:B------:R0:W4:Y:S04]  /*1a70*/  LDS.U16 R33, [R69+0x12] ;  /* 0x0000120045217984 */ /* 0x0001280000000400 */
[----:B------:R0:W4:Y:S04]  /*1a80*/  LDS.U16 R23, [R68+0x14] ;  /* 0x0000140044177984 */ /* 0x0001280000000400 */
[----:B------:R0:W4:Y:S04]  /*1a90*/  LDS.U16 R22, [R67+0x16] ;  /* 0x0000160043167984 */ /* 0x0001280000000400 */
[----:B------:R0:W4:Y:S04]  /*1aa0*/  LDS.U16 R21, [R66+0x18] ;  /* 0x0000180042157984 */ /* 0x0001280000000400 */
[----:B------:R0:W4:Y:S04]  /*1ab0*/  LDS.U16 R20, [R65+0x1a] ;  /* 0x00001a0041147984 */ /* 0x0001280000000400 */
[----:B------:R0:W4:Y:S04]  /*1ac0*/  LDS.U16 R3, [R64+0x1c] ;  /* 0x00001c0040037984 */ /* 0x0001280000000400 */
[----:B------:R0:W4:Y:S01]  /*1ad0*/  LDS.U16 R2, [R63+0x1e] ;  /* 0x00001e003f027984 */ /* 0x0001220000000400 */
[----:B-1----:R-:W-:-:S04]  /*1ae0*/  IMAD.U32 R24, R24, 0x10000, RZ ;  /* 0x0001000018187824 */ /* 0x002fc800078e00ff */
        /* <DEDUP_REMOVED lines=14> */
[----:B------:R-:W-:-:S02]  /*1bd0*/  FSETP.GTU.FTZ.AND P1, PT, R61, 20, PT ;  /* 0x41a000003d00780b */ /* 0x000fc40003f3c000 */
[----:B------:R-:W-:Y:S01]  /*1be0*/  FSETP.GTU.FTZ.AND P5, PT, R60, 20, PT ;  /* 0x41a000003c00780b */ /* 0x000fe20003fbc000 */
[----:B------:R-:W-:Y:S01]  /*1bf0*/  FADD.FTZ R56, R30, UR5 ;  /* 0x000000051e387e21 */ /* 0x000fe20008010000 */
[----:B------:R-:W-:Y:S02]  /*1c00*/  FSETP.GTU.FTZ.AND P4, PT, R59, 20, PT ;  /* 0x41a000003b00780b */ /* 0x000fe40003f9c000 */
[----:B------:R-:W-:Y:S02]  /*1c10*/  FSETP.GTU.FTZ.AND P2, PT, R58, 20, PT ;  /* 0x41a000003a00780b */ /* 0x000fe40003f5c000 */
[----:B------:R-:W-:Y:S02]  /*1c20*/  FSETP.GTU.FTZ.AND P3, PT, R57, 20, PT ;  /* 0x41a000003900780b */ /* 0x000fe40003f7c000 */
[----:B------:R-:W-:Y:S01]  /*1c30*/  ISETP.EQ.OR P1, PT, RZ, UR7, P1 ;  /* 0x00000007ff007c0c */ /* 0x000fe20008f22670 */
[----:B------:R-:W-:-:S12]  /*1c40*/  @P0 BRA `(.L_x_206) ;  /* 0x0000000000780947 */ /* 0x000fd80003800000 */
        /* <DEDUP_REMOVED lines=30> */
.L_x_206:
[----:B------:R-:W-:Y:S05]  /*1e30*/  BSYNC.RECONVERGENT B0 ;  /* 0x0000000000007941 */ /* 0x000fea0003800200 */
.L_x_205:
[----:B------:R-:W-:Y:S01]  /*1e40*/  IMAD.U32 R31, R31, 0x10000, RZ ;  /* 0x000100001f1f7824 */ /* 0x000fe200078e00ff */
[----:B------:R-:W-:Y:S01]  /*1e50*/  BSSY.RECONVERGENT B0, `(.L_x_207) ;  /* 0x0000022000007945 */ /* 0x000fe20003800200 */
[----:B------:R-:W-:Y:S02]  /*1e60*/  FSETP.GTU.FTZ.AND P0, PT, R56, 20, PT ;  /* 0x41a000003800780b */ /* 0x000fe40003f1c000 */
[----:B------:R-:W-:Y:S01]  /*1e70*/  FADD.FTZ R55, R31, UR5 ;  /* 0x000000051f377e21 */ /* 0x000fe20008010000 */
[----:B------:R-:W-:Y:S10]  /*1e80*/  @P1 BRA `(.L_x_208) ;  /* 0x0000000000781947 */ /* 0x000ff40003800000 */
        /* <DEDUP_REMOVED lines=30> */
.L_x_208:
[----:B------:R-:W-:Y:S05]  /*2070*/  BSYNC.RECONVERGENT B0 ;  /* 0x0000000000007941 */ /* 0x000fea0003800200 */
.L_x_207:
        /* <DEDUP_REMOVED lines=37> */
.L_x_210:
[----:B------:R-:W-:Y:S05]  /*22d0*/  BSYNC.RECONVERGENT B0 ;  /* 0x0000000000007941 */ /* 0x000fea0003800200 */
.L_x_209:
        /* <DEDUP_REMOVED lines=35> */
.L_x_212:
[----:B------:R-:W-:Y:S05]  /*2510*/  BSYNC.RECONVERGENT B0 ;  /* 0x0000000000007941 */ /* 0x000fea0003800200 */
.L_x_211:
[----:B------:R-:W-:Y:S01]  /*2520*/  PRMT R24, RZ, 0x7610, R24 ;  /* 0x00007610ff187816 */ /* 0x000fe20000000018 */
[----:B------:R-:W-:Y:S01]  /*2530*/  BSSY.RECONVERGENT B0, `(.L_x_213) ;  /* 0x0000028000007945 */ /* 0x000fe20003800200 */
[----:B------:R-:W-:Y:S02]  /*2540*/  ISETP.EQ.OR P6, PT, RZ, UR7, P2 ;  /* 0x00000007ff007c0c */ /* 0x000fe400097c2670 */
[----:B------:R-:W-:Y:S01]  /*2550*/  SHF.L.U32 R23, R23, 0x10, RZ ;  /* 0x0000001017177819 */ /* 0x000fe200000006ff */
[----:B------:R0:W-:Y:S01]  /*2560*/  STL.S16 [R1+0x14], R24 ;  /* 0x0000141801007387 */ /* 0x0001e20000100600 */
[----:B------:R-:W-:Y:S02]  /*2570*/  FSETP.GTU.FTZ.AND P5, PT, R53, 20, PT ;  /* 0x41a000003500780b */ /* 0x000fe40003fbc000 */
[----:B------:R-:W-:Y:S01]  /*2580*/  ISETP.EQ.OR P2, PT, RZ, UR7, P3 ;  /* 0x00000007ff007c0c */ /* 0x000fe20009f42670 */
[----:B------:R-:W-:Y:S01]  /*2590*/  FADD.FTZ R52, R23, UR5 ;  /* 0x0000000517347e21 */ /* 0x000fe20008010000 */
[----:B------:R-:W-:-:S02]  /*25a0*/  LOP3.LUT R0, R0, 0x1f, RZ, 0xc0, !PT ;  /* 0x0000001f00007812 */ /* 0x000fc400078ec0ff */
[----:B------:R-:W-:-:S03]  /*25b0*/  SHF.L.U32 R41, R19, 0x10, RZ ;  /* 0x0000001013297819 */ /* 0x000fc600000006ff */
[----:B0-----:R-:W-:Y:S06]  /*25c0*/  @P6 BRA `(.L_x_214) ;  /* 0x0000000000786947 */ /* 0x001fec0003800000 */
        /* <DEDUP_REMOVED lines=30> */
.L_x_214:
[----:B------:R-:W-:Y:S05]  /*27b0*/  BSYNC.RECONVERGENT B0 ;  /* 0x0000000000007941 */ /* 0x000fea0003800200 */
.L_x_213:
        /* <DEDUP_REMOVED lines=39> */
.L_x_216:
[----:B------:R-:W-:Y:S05]  /*2a30*/  BSYNC.RECONVERGENT B0 ;  /* 0x0000000000007941 */ /* 0x000fea0003800200 */
.L_x_215:
        /* <DEDUP_REMOVED lines=41> */
.L_x_218:
[----:B------:R-:W-:Y:S05]  /*2cd0*/  BSYNC.RECONVERGENT B0 ;  /* 0x0000000000007941 */ /* 0x000fea0003800200 */
.L_x_217:
        /* <DEDUP_REMOVED lines=39> */
.L_x_220:
[----:B------:R-:W-:Y:S05]  /*2f50*/  BSYNC.RECONVERGENT B0 ;  /* 0x0000000000007941 */ /* 0x000fea0003800200 */
.L_x_219:
[----:B------:R-:W-:Y:S01]  /*2f60*/  ISETP.EQ.OR P4, PT, RZ, UR7, P4 ;  /* 0x00000007ff007c0c */ /* 0x000fe2000a782670 */
[----:B------:R-:W-:Y:S01]  /*2f70*/  BSSY.RECONVERGENT B0, `(.L_x_221) ;  /* 0x0000028000007945 */ /* 0x000fe20003800200 */
[----:B------:R-:W-:Y:S01]  /*2f80*/  SHF.L.U32 R3, R3, 0x10, RZ ;  /* 0x0000001003037819 */ /* 0x000fe200000006ff */
[----:B------:R-:W-:Y:S01]  /*2f90*/  IMAD.U32 R6, R6, 0x10000, RZ ;  /* 0x0001000006067824 */ /* 0x000fe200078e00ff */
[----:B------:R-:W-:Y:S01]  /*2fa0*/  FSETP.GTU.FTZ.AND P1, PT, R37, 20, PT ;  /* 0x41a000002500780b */ /* 0x000fe20003f3c000 */
[----:B------:R-:W-:Y:S01]  /*2fb0*/  FMUL.FTZ R33, R41, UR4 ;  /* 0x0000000429217c20 */ /* 0x000fe20008410000 */
[----:B------:R-:W-:Y:S01]  /*2fc0*/  ISETP.EQ.OR P5, PT, RZ, UR7, P5 ;  /* 0x00000007ff007c0c */ /* 0x000fe2000afa2670 */
[----:B------:R-:W-:Y:S01]  /*2fd0*/  FADD.FTZ R36, R3, UR5 ;  /* 0x0000000503247e21 */ /* 0x000fe20008010000 */
[----:B------:R-:W-:Y:S02]  /*2fe0*/  SHF.L.U32 R5, R5, 0x10, RZ ;  /* 0x0000001005057819 */ /* 0x000fe400000006ff */
[----:B------:R-:W-:-:S03]  /*2ff0*/  SHF.L.U32 R4, R4, 0x10, RZ ;  /* 0x0000001004047819 */ /* 0x000fc600000006ff */
        /* <DEDUP_REMOVED lines=31> */
.L_x_222:
[----:B------:R-:W-:Y:S05]  /*31f0*/  BSYNC.RECONVERGENT B0 ;  /* 0x0000000000007941 */ /* 0x000fea0003800200 */
.L_x_221:
        /* <DEDUP_REMOVED lines=39> */
.L_x_224:
[----:B------:R-:W-:Y:S05]  /*3470*/  BSYNC.RECONVERGENT B0 ;  /* 0x0000000000007941 */ /* 0x000fea0003800200 */
.L_x_223:
        /* <DEDUP_REMOVED lines=45> */
.L_x_226:
[----:B------:R-:W-:Y:S05]  /*3750*/  BSYNC.RECONVERGENT B0 ;  /* 0x0000000000007941 */ /* 0x000fea0003800200 */
.L_x_225:
        /* <DEDUP_REMOVED lines=32> */
.L_x_228:
[----:B------:R-:W-:Y:S05]  /*3960*/  BSYNC.RECONVERGENT B0 ;  /* 0x0000000000007941 */ /* 0x000fea0003800200 */
.L_x_227:
        /* <DEDUP_REMOVED lines=32> */
.L_x_230:
[----:B------:R-:W-:Y:S05]  /*3b70*/  BSYNC.RECONVERGENT B0 ;  /* 0x0000000000007941 */ /* 0x000fea0003800200 */
.L_x_229:
        /* <DEDUP_REMOVED lines=32> */
.L_x_232:
[----:B------:R-:W-:Y:S05]  /*3d80*/  BSYNC.RECONVERGENT B0 ;  /* 0x0000000000007941 */ /* 0x000fea0003800200 */
.L_x_231:
        /* <DEDUP_REMOVED lines=32> */
.L_x_234:
[----:B------:R-:W-:Y:S05]  /*3f90*/  BSYNC.RECONVERGENT B0 ;  /* 0x0000000000007941 */ /* 0x000fea0003800200 */
.L_x_233:
        /* <DEDUP_REMOVED lines=32> */
.L_x_236:
[----:B------:R-:W-:Y:S05]  /*41a0*/  BSYNC.RECONVERGENT B0 ;  /* 0x0000000000007941 */ /* 0x000fea0003800200 */
.L_x_235:
        /* <DEDUP_REMOVED lines=34> */
[----:B0-----:R-:W-:-:S02]  /*43d0*/  IMAD.SHL.U32 R17, R18, 0x20, RZ ;  /* 0x0000002012117824 */ /* 0x001fc400078e00ff */
[----:B------:R-:W-:Y:S01]  /*43e0*/  UIMAD UR14, UR43, UR13, UR9 ;  /* 0x0000000d2b0e72a4 */ /* 0x000fe2000f8e0209 */
[----:B------:R-:W0:Y:S02]  /*43f0*/  LDCU.64 UR26, c[0x0][0x3a8] ;  /* 0x00007500ff1a77ac */ /* 0x000e240008000a00 */
        /* <DEDUP_REMOVED lines=11> */
.L_x_243:
[----:B------:R-:W-:Y:S01]  /*44b0*/  LOP3.LUT R42, R17, 0x7c1f, RZ, 0xc0, !PT ;  /* 0x00007c1f112a7812 */ /* 0x000fe200078ec0ff */
[----:B------:R-:W-:Y:S01]  /*44c0*/  HFMA2 R43, -RZ, RZ, 0, 0 ;  /* 0x00000000ff2b7431 */ /* 0x000fe200000001ff */
[----:B0-----:R-:W-:Y:S02]  /*44d0*/  MOV R41, UR38 ;  /* 0x0000002600297c02 */ /* 0x001fe40008000f00 */
[C---:B------:R-:W-:Y:S02]  /*44e0*/  LOP3.LUT R46, R42.reuse, 0x40, RZ, 0xfc, !PT ;  /* 0x000000402a2e7812 */ /* 0x040fe400078efcff */
[----:B------:R-:W-:Y:S01]  /*44f0*/  LOP3.LUT R44, R42, 0x20, RZ, 0xfc, !PT ;  /* 0x000000202a2c7812 */ /* 0x000fe200078efcff */
[----:B------:R-:W-:Y:S01]  /*4500*/  IMAD.WIDE.U32 R40, R41, UR7, R42 ;  /* 0x0000000729287c25 */ /* 0x000fe2000f8e002a */
[----:B------:R-:W-:Y:S02]  /*4510*/  MOV R45, UR39 ;  /* 0x00000027002d7c02 */ /* 0x000fe40008000f00 */
[----:B------:R-:W-:-:S02]  /*4520*/  ISETP.GE.AND P3, PT, R46, UR24, PT ;  /* 0x000000182e007c0c */ /* 0x000fc4000bf66270 */
[----:B------:R-:W-:Y:S01]  /*4530*/  ISETP.GE.AND P2, PT, R44, UR24, PT ;  /* 0x000000182c007c0c */ /* 0x000fe2000bf46270 */
[----:B------:R-:W-:Y:S01]  /*4540*/  IMAD R41, R45, UR7, R41 ;  /* 0x000000072d297c24 */ /* 0x000fe2000f8e0229 */
[----:B------:R-:W-:Y:S02]  /*4550*/  LOP3.LUT R46, R42, 0x60, RZ, 0xfc, !PT ;  /* 0x000000602a2e7812 */ /* 0x000fe400078efcff */
[----:B------:R-:W-:Y:S02]  /*4560*/  LEA R44, P4, R40, UR19, 0x1 ;  /* 0x00000013282c7c11 */ /* 0x000fe4000f8808ff */
[----:B------:R-:W-:Y:S02]  /*4570*/  ISETP.GE.AND P5, PT, R46, UR24, PT ;  /* 0x000000182e007c0c */ /* 0x000fe4000bfa6270 */
[----:B------:R-:W-:Y:S02]  /*4580*/  LOP3.LUT R46, R42, 0x80, RZ, 0xfc, !PT ;  /* 0x000000802a2e7812 */ /* 0x000fe400078efcff */
[----:B------:R-:W-:-:S02]  /*4590*/  PRMT R100, RZ, 0x7610, R100 ;  /* 0x00007610ff647816 */ /* 0x000fc40000000064 */
[----:B------:R-:W-:Y:S02]  /*45a0*/  LEA.HI.X R45, R40, UR20, R41, 0x1, P4 ;  /* 0x00000014282d7c11 */ /* 0x000fe4000a0f0c29 */
[----:B------:R-:W-:Y:S02]  /*45b0*/  PRMT R43, RZ, 0x7610, R43 ;  /* 0x00007610ff2b7816 */ /* 0x000fe4000000002b */
[----:B------:R-:W-:Y:S01]  /*45c0*/  ISETP.GE.AND P6, PT, R46, UR24, PT ;  /* 0x000000182e007c0c */ /* 0x000fe2000bfc6270 */
[----:B------:R-:W2:Y:S01]  /*45d0*/  @!P2 LDG.E.U16 R100, desc[UR22][R44.64+0x40] ;  /* 0x000040162c64a981 */ /* 0x000ea2000c1e1500 */
[C---:B------:R-:W-:Y:S02]  /*45e0*/  LOP3.LUT R46, R42.reuse, 0xa0, RZ, 0xfc, !PT ;  /* 0x000000a02a2e7812 */ /* 0x040fe400078efcff */
[----:B------:R-:W-:Y:S01]  /*45f0*/  LOP3.LUT R47, R42, 0xc0, RZ, 0xfc, !PT ;  /* 0x000000c02a2f7812 */ /* 0x000fe200078efcff */
[----:B------:R-:W5:Y:S01]  /*4600*/  @!P3 LDG.E.U16 R43, desc[UR22][R44.64+0x80] ;  /* 0x000080162c2bb981 */ /* 0x000f62000c1e1500 */
[----:B------:R-:W-:-:S02]  /*4610*/  PRMT R113, RZ, 0x7610, R113 ;  /* 0x00007610ff717816 */ /* 0x000fc40000000071 */
[----:B------:R-:W-:Y:S02]  /*4620*/  ISETP.GE.AND P2, PT, R46, UR24, PT ;  /* 0x000000182e007c0c */ /* 0x000fe4000bf46270 */
[C---:B------:R-:W-:Y:S02]  /*4630*/  LOP3.LUT R46, R42.reuse, 0x100, RZ, 0xfc, !PT ;  /* 0x000001002a2e7812 */ /* 0x040fe400078efcff */
[----:B------:R-:W-:Y:S01]  /*4640*/  ISETP.GE.AND P3, PT, R47, UR24, PT ;  /* 0x000000182f007c0c */ /* 0x000fe2000bf66270 */
[----:B------:R-:W4:Y:S01]  /*4650*/  @!P5 LDG.E.U16 R113, desc[UR22][R44.64+0xc0] ;  /* 0x0000c0162c71d981 */ /* 0x000f22000c1e1500 */
[----:B------:R-:W-:Y:S02]  /*4660*/  LOP3.LUT R48, R42, 0xe0, RZ, 0xfc, !PT ;  /* 0x000000e02a307812 */ /* 0x000fe400078efcff */
[----:B------:R-:W-:Y:S02]  /*4670*/  PRMT R98, RZ, 0x7610, R98 ;  /* 0x00007610ff627816 */ /* 0x000fe40000000062 */
[----:B------:R-:W-:-:S02]  /*4680*/  ISETP.GE.AND P5, PT, R46, UR24, PT ;  /* 0x000000182e007c0c */ /* 0x000fc4000bfa6270 */
[----:B------:R-:W-:Y:S02]  /*4690*/  ISETP.GE.AND P4, PT, R48, UR24, PT ;  /* 0x0000001830007c0c */ /* 0x000fe4000bf86270 */
        /* <DEDUP_REMOVED lines=25> */
[----:B------:R-:W-:Y:S01]  /*4830*/  UMOV UR12, UR8 ;  /* 0x00000008000c7c82 */ /* 0x000fe20008000000 */
[----:B------:R-:W-:Y:S01]  /*4840*/  PRMT R89, RZ, 0x7610, R89 ;  /* 0x00007610ff597816 */ /* 0x000fe20000000059 */
[----:B------:R-:W-:Y:S01]  /*4850*/  UMOV UR13, UR14 ;  /* 0x0000000e000d7c82 */ /* 0x000fe20008000000 */
[----:B------:R-:W-:Y:S01]  /*4860*/  PRMT R88, RZ, 0x7610, R88 ;  /* 0x00007610ff587816 */ /* 0x000fe20000000058 */
[----:B------:R-:W4:Y:S01]  /*4870*/  @!P2 LDG.E.U16 R90, desc[UR22][R44.64+0x280] ;  /* 0x000280162c5aa981 */ /* 0x000f22000c1e1500 */
[----:B------:R-:W-:Y:S01]  /*4880*/  UIMAD.WIDE.U32 UR12, UR7, UR26, UR12 ;  /* 0x0000001a070c72a5 */ /* 0x000fe2000f8e000c */
[----:B------:R-:W-:Y:S02]  /*4890*/  LOP3.LUT R47, R42, 0x200, RZ, 0xfc, !PT ;  /* 0x000002002a2f7812 */ /* 0x000fe400078efcff */
[----:B------:R-:W-:Y:S01]  /*48a0*/  ISETP.GE.AND P2, PT, R46, UR24, PT ;  /* 0x000000182e007c0c */ /* 0x000fe2000bf46270 */
[----:B------:R-:W4:Y:S01]  /*48b0*/  @!P3 LDG.E.U16 R89, desc[UR22][R44.64+0x2c0] ;  /* 0x0002c0162c59b981 */ /* 0x000f22000c1e1500 */
[----:B------:R-:W-:-:S02]  /*48c0*/  LOP3.LUT R46, R42, 0x220, RZ, 0xfc, !PT ;  /* 0x000002202a2e7812 */ /* 0x000fc400078efcff */
[----:B------:R-:W-:Y:S01]  /*48d0*/  PRMT R87, RZ, 0x7610, R87 ;  /* 0x00007610ff577816 */ /* 0x000fe20000000057 */
[----:B------:R-:W-:Y:S01]  /*48e0*/  UIMAD UR13, UR7, UR27, UR13 ;  /* 0x0000001b070d72a4 */ /* 0x000fe2000f8e020d */
[----:B------:R-:W-:Y:S01]  /*48f0*/  ISETP.GE.AND P3, PT, R47, UR24, PT ;  /* 0x000000182f007c0c */ /* 0x000fe2000bf66270 */
[----:B---3--:R-:W-:Y:S01]  /*4900*/  ULEA UR21, UP0, UR12, UR28, 0x3 ;  /* 0x0000001c0c157291 */ /* 0x008fe2000f8018ff */
[----:B------:R-:W3:Y:S01]  /*4910*/  @!P4 LDG.E.U16 R88, desc[UR22][R44.64+0x300] ;  /* 0x000300162c58c981 */ /* 0x000ee2000c1e1500 */
[----:B------:R-:W-:Y:S02]  /*4920*/  LOP3.LUT R47, R42, 0x240, RZ, 0xfc, !PT ;  /* 0x000002402a2f7812 */ /* 0x000fe400078efcff */
[----:B------:R-:W-:Y:S01]  /*4930*/  ISETP.GE.AND P4, PT, R46, UR24, PT ;  /* 0x000000182e007c0c */ /* 0x000fe2000bf86270 */
[----:B------:R-:W-:Y:S01]  /*4940*/  ULEA.HI.X UR12, UR12, UR29, UR13, 0x3, UP0 ;  /* 0x0000001d0c0c7291 */ /* 0x000fe200080f1c0d */
[----:B------:R-:W-:Y:S01]  /*4950*/  PRMT R46, RZ, 0x7610, R46 ;  /* 0x00007610ff2e7816 */ /* 0x000fe2000000002e */
[----:B------:R-:W3:Y:S01]  /*4960*/  @!P5 LDG.E.U16 R87, desc[UR22][R44.64+0x340] ;  /* 0x000340162c57d981 */ /* 0x000ee2000c1e1500 */
[----:B------:R-:W-:-:S02]  /*4970*/  PRMT R86, RZ, 0x7610, R86 ;  /* 0x00007610ff567816 */ /* 0x000fc40000000056 */
[----:B------:R-:W-:Y:S02]  /*4980*/  PRMT R101, RZ, 0x7610, R101 ;  /* 0x00007610ff657816 */ /* 0x000fe40000000065 */
[----:B------:R-:W-:Y:S01]  /*4990*/  ISETP.GE.AND P5, PT, R47, UR24, PT ;  /* 0x000000182f007c0c */ /* 0x000fe2000bfa6270 */
[----:B------:R-:W3:Y:S01]  /*49a0*/  @!P6 LDG.E.U16 R46, desc[UR22][R44.64+0x380] ;  /* 0x000380162c2ee981 */ /* 0x000ee2000c1e1500 */
[C---:B------:R-:W-:Y:S02]  /*49b0*/  LOP3.LUT R48, R42.reuse, 0x260, RZ, 0xfc, !PT ;  /* 0x000002602a307812 */ /* 0x040fe400078efcff */
[----:B------:R-:W-:Y:S01]  /*49c0*/  LOP3.LUT R47, R42, 0x280, RZ, 0xfc, !PT ;  /* 0x000002802a2f7812 */ /* 0x000fe200078efcff */
[----:B------:R-:W3:Y:S01]  /*49d0*/  @!P2 LDG.E.U16 R86, desc[UR22][R44.64+0x3c0] ;  /* 0x0003c0162c56a981 */ /* 0x000ee2000c1e1500 */
[----:B------:R-:W-:Y:S01]  /*49e0*/  PRMT R85, RZ, 0x7610, R85 ;  /* 0x00007610ff557816 */ /* 0x000fe20000000055 */
[----:B------:R-:W-:Y:S01]  /*49f0*/  IMAD.U32 R40, RZ, RZ, UR21 ;  /* 0x00000015ff287e24 */ /* 0x000fe2000f8e00ff */
[----:B------:R-:W-:Y:S01]  /*4a00*/  MOV R41, UR12 ;  /* 0x0000000c00297c02 */ /* 0x000fe20008000f00 */
[----:B------:R-:W2:Y:S01]  /*4a10*/  @!P1 LDG.E.U16 R101, desc[UR22][R44.64] ;  /* 0x000000162c659981 */ /* 0x000ea2000c1e1500 */
[----:B------:R-:W-:-:S02]  /*4a20*/  ISETP.GE.AND P6, PT, R48, UR24, PT ;  /* 0x0000001830007c0c */ /* 0x000fc4000bfc6270 */
[----:B------:R-:W-:Y:S01]  /*4a30*/  ISETP.GE.AND P2, PT, R47, UR24, PT ;  /* 0x000000182f007c0c */ /* 0x000fe2000bf46270 */
[----:B------:R-:W3:Y:S01]  /*4a40*/  @!P3 LDG.E.U16 R85, desc[UR22][R44.64+0x400] ;  /* 0x000400162c55b981 */ /* 0x000ee2000c1e1500 */
[C---:B------:R-:W-:Y:S02]  /*4a50*/  LOP3.LUT R47, R42.reuse, 0x2a0, RZ, 0xfc, !PT ;  /* 0x000002a02a2f7812 */ /* 0x040fe400078efcff */
[----:B------:R-:W-:Y:S01]  /*4a60*/  PRMT R84, RZ, 0x7610, R84 ;  /* 0x00007610ff547816 */ /* 0x000fe20000000054 */
[----:B------:R-:W4:Y:S01]  /*4a70*/  LDG.E.64 R40, desc[UR22][R40.64] ;  /* 0x0000001628287981 */ /* 0x000f22000c1e1b00 */
[----:B------:R-:W-:Y:S02]  /*4a80*/  PRMT R83, RZ, 0x7610, R83 ;  /* 0x00007610ff537816 */ /* 0x000fe40000000053 */
[C---:B------:R-:W-:Y:S02]  /*4a90*/  LOP3.LUT R48, R42.reuse, 0x2c0, RZ, 0xfc, !PT ;  /* 0x000002c02a307812 */ /* 0x040fe400078efcff */
[----:B------:R-:W-:Y:S01]  /*4aa0*/  ISETP.GE.AND P3, PT, R47, UR24, PT ;  /* 0x000000182f007c0c */ /* 0x000fe2000bf66270 */
[----:B------:R-:W3:Y:S01]  /*4ab0*/  @!P4 LDG.E.U16 R84, desc[UR22][R44.64+0x440] ;  /* 0x000440162c54c981 */ /* 0x000ee2000c1e1500 */
[----:B------:R-:W-:-:S02]  /*4ac0*/  LOP3.LUT R47, R42, 0x2e0, RZ, 0xfc, !PT ;  /* 0x000002e02a2f7812 */ /* 0x000fc400078efcff */
[----:B------:R-:W-:Y:S01]  /*4ad0*/  PRMT R82, RZ, 0x7610, R82 ;  /* 0x00007610ff527816 */ /* 0x000fe20000000052 */
[----:B------:R-:W3:Y:S01]  /*4ae0*/  @!P5 LDG.E.U16 R83, desc[UR22][R44.64+0x480] ;  /* 0x000480162c53d981 */ /* 0x000ee2000c1e1500 */
[----:B------:R-:W-:Y:S02]  /*4af0*/  ISETP.GE.AND P4, PT, R48, UR24, PT ;  /* 0x0000001830007c0c */ /* 0x000fe4000bf86270 */
[----:B------:R-:W-:Y:S02]  /*4b00*/  LOP3.LUT R48, R42, 0x300, RZ, 0xfc, !PT ;  /* 0x000003002a307812 */ /* 0x000fe400078efcff */
[----:B------:R-:W-:Y:S01]  /*4b10*/  ISETP.GE.AND P5, PT, R47, UR24, PT ;  /* 0x000000182f007c0c */ /* 0x000fe2000bfa6270 */
[----:B------:R-:W3:Y:S01]  /*4b20*/  @!P6 LDG.E.U16 R82, desc[UR22][R44.64+0x4c0] ;  /* 0x0004c0162c52e981 */ /* 0x000ee2000c1e1500 */
[----:B------:R-:W-:Y:S02]  /*4b30*/  PRMT R81, RZ, 0x7610, R81 ;  /* 0x00007610ff517816 */ /* 0x000fe40000000051 */
[----:B------:R-:W-:-:S02]  /*4b40*/  PRMT R47, RZ, 0x7610, R47 ;  /* 0x00007610ff2f7816 */ /* 0x000fc4000000002f */
[----:B------:R-:W-:Y:S02]  /*4b50*/  LOP3.LUT R49, R42, 0x320, RZ, 0xfc, !PT ;  /* 0x000003202a317812 */ /* 0x000fe400078efcff */
[----:B------:R-:W-:Y:S01]  /*4b60*/  ISETP.GE.AND P6, PT, R48, UR24, PT ;  /* 0x0000001830007c0c */ /* 0x000fe2000bfc6270 */
[----:B------:R-:W3:Y:S01]  /*4b70*/  @!P2 LDG.E.U16 R81, desc[UR22][R44.64+0x500] ;  /* 0x000500162c51a981 */ /* 0x000ee2000c1e1500 */
[----:B------:R-:W-:Y:S02]  /*4b80*/  LOP3.LUT R48, R42, 0x340, RZ, 0xfc, !PT ;  /* 0x000003402a307812 */ /* 0x000fe400078efcff */
[----:B------:R-:W-:Y:S01]  /*4b90*/  ISETP.GE.AND P2, PT, R49, UR24, PT ;  /* 0x0000001831007c0c */ /* 0x000fe2000bf46270 */
[----:B------:R-:W3:Y:S01]  /*4ba0*/  @!P3 LDG.E.U16 R47, desc[UR22][R44.64+0x540] ;  /* 0x000540162c2fb981 */ /* 0x000ee2000c1e1500 */
[----:B------:R-:W-:Y:S02]  /*4bb0*/  ISETP.GE.AND P3, PT, R48, UR24, PT ;  /* 0x0000001830007c0c */ /* 0x000fe4000bf66270 */
[----:B------:R-:W-:-:S02]  /*4bc0*/  PRMT R80, RZ, 0x7610, R80 ;  /* 0x00007610ff507816 */ /* 0x000fc40000000050 */
        /* <DEDUP_REMOVED lines=33> */
[----:B------:R-:W-:-:S05]  /*4de0*/  IMAD R120, R120, 0x1f, R102 ;  /* 0x0000001f78787824 */ /* 0x000fca00078e0266 */
[C---:B------:R-:W-:Y:S01]  /*4df0*/  LEA.HI.SX32 R42, R120.reuse, R120, 0x1b ;  /* 0x00000078782a7211 */ /* 0x040fe200078fdaff */
[C---:B------:R-:W-:Y:S01]  /*4e00*/  VIADD R105, R120.reuse, 0x40 ;  /* 0x0000004078697836 */ /* 0x040fe20000000000 */
[----:B------:R-:W-:Y:S01]  /*4e10*/  IADD3 R103, PT, PT, R120, 0x20, RZ ;  /* 0x0000002078677810 */ /* 0x000fe20007ffe0ff */
[----:B-1----:R-:W-:-:S03]  /*4e20*/  ULEA UR21, UR12, UR21, 0x18 ;  /* 0x000000150c157291 */ /* 0x002fc6000f8ec0ff */
[-C--:B------:R-:W-:Y:S01]  /*4e30*/  LEA.HI.SX32 R103, R103, R120.reuse, 0x1b ;  /* 0x0000007867677211 */ /* 0x080fe200078fdaff */
[----:B------:R-:W-:Y:S01]  /*4e40*/  VIADD R121, R120, 0xc0 ;  /* 0x000000c078797836 */ /* 0x000fe20000000000 */
[----:B------:R-:W-:Y:S02]  /*4e50*/  LEA.HI.SX32 R105, R105, R120, 0x1b ;  /* 0x0000007869697211 */ /* 0x000fe400078fdaff */
[----:B------:R-:W-:Y:S02]  /*4e60*/  LEA R42, R42, UR21, 0x1 ;  /* 0x000000152a2a7c11 */ /* 0x000fe4000f8e08ff */
[----:B------:R-:W-:Y:S02]  /*4e70*/  LEA R103, R103, UR21, 0x1 ;  /* 0x0000001567677c11 */ /* 0x000fe4000f8e08ff */
[----:B------:R-:W-:Y:S02]  /*4e80*/  IADD3 R129, PT, PT, R120, 0x60, RZ ;  /* 0x0000006078817810 */ /* 0x000fe40007ffe0ff */
[----:B0-----:R-:W-:-:S02]  /*4e90*/  LEA R44, R105, UR21, 0x1 ;  /* 0x00000015692c7c11 */ /* 0x001fc4000f8e08ff */
[C---:B------:R-:W-:Y:S02]  /*4ea0*/  IADD3 R45, PT, PT, R120.reuse, 0x80, RZ ;  /* 0x00000080782d7810 */ /* 0x040fe40007ffe0ff */
[C---:B------:R-:W-:Y:S02]  /*4eb0*/  IADD3 R131, PT, PT, R120.reuse, 0xa0, RZ ;  /* 0x000000a078837810 */ /* 0x040fe40007ffe0ff */
[-C--:B------:R-:W-:Y:S02]  /*4ec0*/  LEA.HI.SX32 R132, R121, R120.reuse, 0x1b ;  /* 0x0000007879847211 */ /* 0x080fe400078fdaff */
[-C--:B------:R-:W-:Y:S02]  /*4ed0*/  LEA.HI.SX32 R129, R129, R120.reuse, 0x1b ;  /* 0x0000007881817211 */ /* 0x080fe400078fdaff */
[----:B------:R-:W-:Y:S02]  /*4ee0*/  LEA.HI.SX32 R130, R45, R120, 0x1b ;  /* 0x000000782d827211 */ /* 0x000fe400078fdaff */
[----:B------:R-:W-:-:S02]  /*4ef0*/  IADD3 R123, PT, PT, R120, 0xe0, RZ ;  /* 0x000000e0787b7810 */ /* 0x000fc40007ffe0ff */
[-C--:B------:R-:W-:Y:S01]  /*4f00*/  LEA.HI.SX32 R131, R131, R120.reuse, 0x1b ;  /* 0x0000007883837211 */ /* 0x080fe200078fdaff */
[C---:B------:R-:W-:Y:S01]  /*4f10*/  VIADD R116, R120.reuse, 0x140 ;  /* 0x0000014078747836 */ /* 0x040fe20000000000 */
[C---:B------:R-:W-:Y:S02]  /*4f20*/  IADD3 R125, PT, PT, R120.reuse, 0x100, RZ ;  /* 0x00000100787d7810 */ /* 0x040fe40007ffe0ff */
[----:B------:R-:W-:Y:S02]  /*4f30*/  IADD3 R159, PT, PT, R120, 0x120, RZ ;  /* 0x00000120789f7810 */ /* 0x000fe40007ffe0ff */
[----:B------:R-:W-:Y:S02]  /*4f40*/  LEA R134, R129, UR21, 0x1 ;  /* 0x0000001581867c11 */ /* 0x000fe4000f8e08ff */
[----:B------:R-:W-:Y:S02]  /*4f50*/  LEA R129, R130, UR21, 0x1 ;  /* 0x0000001582817c11 */ /* 0x000fe4000f8e08ff */
[----:B------:R-:W-:-:S02]  /*4f60*/  LEA.HI.SX32 R124, R123, R120, 0x1b ;  /* 0x000000787b7c7211 */ /* 0x000fc400078fdaff */
[----:B------:R-:W-:Y:S02]  /*4f70*/  LEA R130, R131, UR21, 0x1 ;  /* 0x0000001583827c11 */ /* 0x000fe4000f8e08ff */
[-C--:B------:R-:W-:Y:S02]  /*4f80*/  LEA.HI.SX32 R125, R125, R120.reuse, 0x1b ;  /* 0x000000787d7d7211 */ /* 0x080fe400078fdaff */
[----:B------:R-:W-:Y:S02]  /*4f90*/  LEA R132, R132, UR21, 0x1 ;  /* 0x0000001584847c11 */ /* 0x000fe4000f8e08ff */
[-C--:B------:R-:W-:Y:S02]  /*4fa0*/  LEA.HI.SX32 R128, R159, R120.reuse, 0x1b ;  /* 0x000000789f807211 */ /* 0x080fe400078fdaff */
[----:B------:R-:W-:Y:S02]  /*4fb0*/  IADD3 R122, PT, PT, R120, 0x180, RZ ;  /* 0x00000180787a7810 */ /* 0x000fe40007ffe0ff */
[----:B------:R-:W-:-:S02]  /*4fc0*/  LEA.HI.SX32 R116, R116, R120, 0x1b ;  /* 0x0000007874747211 */ /* 0x000fc400078fdaff */
[----:B------:R-:W-:Y:S02]  /*4fd0*/  IADD3 R117, PT, PT, R120, 0x1c0, RZ ;  /* 0x000001c078757810 */ /* 0x000fe40007ffe0ff */
[----:B------:R-:W-:Y:S02]  /*4fe0*/  LEA R131, R125, UR21, 0x1 ;  /* 0x000000157d837c11 */ /* 0x000fe4000f8e08ff */
[----:B------:R-:W-:Y:S02]  /*4ff0*/  LEA R128, R128, UR21, 0x1 ;  /* 0x0000001580807c11 */ /* 0x000fe4000f8e08ff */
[----:B------:R-:W-:Y:S02]  /*5000*/  IADD3 R119, PT, PT, R120, 0x200, RZ ;  /* 0x0000020078777810 */ /* 0x000fe40007ffe0ff */
[----:B------:R-:W-:Y:S02]  /*5010*/  LEA.HI.SX32 R122, R122, R120, 0x1b ;  /* 0x000000787a7a7211 */ /* 0x000fe400078fdaff */
[C---:B------:R-:W-:Y:S01]  /*5020*/  IADD3 R155, PT, PT, R120.reuse, 0x220, RZ ;  /* 0x00000220789b7810 */ /* 0x040fe20007ffe0ff */
[C---:B------:R-:W-:Y:S01]  /*5030*/  VIADD R111, R120.reuse, 0x280 ;  /* 0x00000280786f7836 */ /* 0x040fe20000000000 */
[----:B------:R-:W-:-:S02]  /*5040*/  IADD3 R153, PT, PT, R120, 0x240, RZ ;  /* 0x0000024078997810 */ /* 0x000fc40007ffe0ff */
[-C--:B------:R-:W-:Y:S02]  /*5050*/  LEA.HI.SX32 R117, R117, R120.reuse, 0x1b ;  /* 0x0000007875757211 */ /* 0x080fe400078fdaff */
[C---:B------:R-:W-:Y:S02]  /*5060*/  IADD3 R141, PT, PT, R120.reuse, 0x260, RZ ;  /* 0x00000260788d7810 */ /* 0x040fe40007ffe0ff */
[-C--:B------:R-:W-:Y:S02]  /*5070*/  LEA.HI.SX32 R119, R119, R120.reuse, 0x1b ;  /* 0x0000007877777211 */ /* 0x080fe400078fdaff */
[-C--:B------:R-:W-:Y:S02]  /*5080*/  LEA.HI.SX32 R112, R155, R120.reuse, 0x1b ;  /* 0x000000789b707211 */ /* 0x080fe400078fdaff */
[----:B------:R-:W-:Y:S02]  /*5090*/  IADD3 R109, PT, PT, R120, 0x2a0, RZ ;  /* 0x000002a0786d7810 */ /* 0x000fe40007ffe0ff */
[----:B------:R-:W-:-:S02]  /*50a0*/  LEA.HI.SX32 R110, R153, R120, 0x1b ;  /* 0x00000078996e7211 */ /* 0x000fc400078fdaff */
[----:B------:R-:W-:Y:S02]  /*50b0*/  LEA R117, R117, UR21, 0x1 ;  /* 0x0000001575757c11 */ /* 0x000fe4000f8e08ff */
[-C--:B------:R-:W-:Y:S01]  /*50c0*/  LEA.HI.SX32 R106, R141, R120.reuse, 0x1b ;  /* 0x000000788d6a7211 */ /* 0x080fe200078fdaff */
[C---:B------:R-:W-:Y:S01]  /*50d0*/  VIADD R137, R120.reuse, 0x320 ;  /* 0x0000032078897836 */ /* 0x040fe20000000000 */
[C---:B------:R-:W-:Y:S02]  /*50e0*/  IADD3 R139, PT, PT, R120.reuse, 0x2e0, RZ ;  /* 0x000002e0788b7810 */ /* 0x040fe40007ffe0ff */
[-C--:B------:R-:W-:Y:S02]  /*50f0*/  LEA.HI.SX32 R111, R111, R120.reuse, 0x1b ;  /* 0x000000786f6f7211 */ /* 0x080fe400078fdaff */
[----:B------:R-:W-:Y:S02]  /*5100*/  IADD3 R107, PT, PT, R120, 0x300, RZ ;  /* 0x00000300786b7810 */ /* 0x000fe40007ffe0ff */
[----:B------:R-:W-:-:S02]  /*5110*/  LEA.HI.SX32 R109, R109, R120, 0x1b ;  /* 0x000000786d6d7211 */ /* 0x000fc400078fdaff */
[----:B------:R-:W-:Y:S02]  /*5120*/  LEA R110, R110, UR21, 0x1 ;  /* 0x000000156e6e7c11 */ /* 0x000fe4000f8e08ff */
[C---:B------:R-:W-:Y:S02]  /*5130*/  IADD3 R105, PT, PT, R120.reuse, 0x340, RZ ;  /* 0x0000034078697810 */ /* 0x040fe40007ffe0ff */
[-C--:B------:R-:W-:Y:S01]  /*5140*/  LEA.HI.SX32 R108, R139, R120.reuse, 0x1b ;  /* 0x000000788b6c7211 */ /* 0x080fe200078fdaff */
[C---:B------:R-:W-:Y:S01]  /*5150*/  VIADD R127, R120.reuse, 0x3c0 ;  /* 0x000003c0787f7836 */ /* 0x040fe20000000000 */
[C---:B------:R-:W-:Y:S02]  /*5160*/  IADD3 R115, PT, PT, R120.reuse, 0x380, RZ ;  /* 0x0000038078737810 */ /* 0x040fe40007ffe0ff */
[----:B------:R-:W-:Y:S02]  /*5170*/  LEA.HI.SX32 R107, R107, R120, 0x1b ;  /* 0x000000786b6b7211 */ /* 0x000fe400078fdaff */
[----:B------:R-:W-:-:S02]  /*5180*/  IADD3 R135, PT, PT, R120, 0x3a0, RZ ;  /* 0x000003a078877810 */ /* 0x000fc40007ffe0ff */
[-C--:B------:R-:W-:Y:S02]  /*5190*/  LEA.HI.SX32 R105, R105, R120.reuse, 0x1b ;  /* 0x0000007869697211 */ /* 0x080fe400078fdaff */
[----:B------:R-:W-:Y:S02]  /*51a0*/  IADD3 R133, PT, PT, R120, 0x3e0, RZ ;  /* 0x000003e078857810 */ /* 0x000fe40007ffe0ff */
[----:B------:R-:W-:Y:S02]  /*51b0*/  LEA R108, R108, UR21, 0x1 ;  /* 0x000000156c6c7c11 */ /* 0x000fe4000f8e08ff */
[-C--:B------:R-:W-:Y:S02]  /*51c0*/  LEA.HI.SX32 R115, R115, R120.reuse, 0x1b ;  /* 0x0000007873737211 */ /* 0x080fe400078fdaff */
[----:B------:R-:W-:Y:S02]  /*51d0*/  LEA.HI.SX32 R126, R135, R120, 0x1b ;  /* 0x00000078877e7211 */ /* 0x000fe400078fdaff */
[----:B------:R-:W-:-:S02]  /*51e0*/  SHF.L.U32 R102, R102, 0x5, RZ ;  /* 0x0000000566667819 */ /* 0x000fc400000006ff */
[-C--:B------:R-:W-:Y:S02]  /*51f0*/  LEA.HI.SX32 R127, R127, R120.reuse, 0x1b ;  /* 0x000000787f7f7211 */ /* 0x080fe400078fdaff */
[----:B------:R-:W-:Y:S02]  /*5200*/  LEA.HI.SX32 R133, R133, R120, 0x1b ;  /* 0x0000007885857211 */ /* 0x000fe400078fdaff */
[----:B------:R-:W-:Y:S02]  /*5210*/  LEA R115, R115, UR21, 0x1 ;  /* 0x0000001573737c11 */ /* 0x000fe4000f8e08ff */
[----:B------:R-:W-:Y:S01]  /*5220*/  LEA R133, R133, UR21, 0x1 ;  /* 0x0000001585857c11 */ /* 0x000fe2000f8e08ff */
[----:B--2---:R0:W-:Y:S04]  /*5230*/  STS.U16 [R42], R101 ;  /* 0x000000652a007388 */ /* 0x0041e80000000400 */
[----:B------:R-:W-:Y:S01]  /*5240*/  STS.U16 [R103+0x40], R100 ;  /* 0x0000406467007388 */ /* 0x000fe20000000400 */
[----:B0-----:R-:W-:-:S03]  /*5250*/  IADD3 R42, PT, PT, R120, 0x160, RZ ;  /* 0x00000160782a7810 */ /* 0x001fc60007ffe0ff */
[----:B-----5:R0:W-:Y:S01]  /*5260*/  STS.U16 [R44+0x80], R43 ;  /* 0x0000802b2c007388 */ /* 0x0201e20000000400 */
[----:B------:R-:W-:Y:S01]  /*5270*/  LEA.HI.SX32 R121, R42, R120, 0x1b ;  /* 0x000000782a797211 */ /* 0x000fe200078fdaff */
[----:B----4-:R-:W-:-:S04]  /*5280*/  FMUL.FTZ R42, R41, R61 ;  /* 0x0000003d292a7220 */ /* 0x010fc80000410000 */
[----:B------:R-:W-:Y:S01]  /*5290*/  FMUL.RZ R136, R42, 0.15915493667125701904 ;  /* 0x3e22f9832a887820 */ /* 0x000fe2000040c000 */
[C---:B0-----:R-:W-:Y:S01]  /*52a0*/  IADD3 R43, PT, PT, R120.reuse, 0x360, RZ ;  /* 0x00000360782b7810 */ /* 0x041fe20007ffe0ff */
[----:B------:R0:W-:Y:S02]  /*52b0*/  STS.U16 [R134+0xc0], R113 ;  /* 0x0000c07186007388 */ /* 0x0001e40000000400 */
[----:B------:R-:W-:Y:S01]  /*52c0*/  MUFU.SIN R42, R136 ;  /* 0x00000088002a7308 */ /* 0x000fe20000000400 */
[----:B------:R-:W-:Y:S01]  /*52d0*/  LEA.HI.SX32 R114, R43, R120, 0x1b ;  /* 0x000000782b727211 */ /* 0x000fe200078fdaff */
[----:B------:R-:W-:Y:S01]  /*52e0*/  STS.U16 [R129+0x100], R98 ;  /* 0x0001006281007388 */ /* 0x000fe20000000400 */
[C---:B------:R-:W-:Y:S01]  /*52f0*/  IADD3 R44, PT, PT, R120.reuse, 0x1a0, RZ ;  /* 0x000001a0782c7810 */ /* 0x040fe20007ffe0ff */
[----:B------:R-:W-:-:S04]  /*5300*/  VIADD R101, R120, 0x1e0 ;  /* 0x000001e078657836 */ /* 0x000fc80000000000 */
[----:B------:R1:W-:Y:S01]  /*5310*/  MUFU.COS R43, R136 ;  /* 0x00000088002b7308 */ /* 0x0003e20000000000 */
[----:B------:R-:W-:Y:S01]  /*5320*/  STS.U16 [R130+0x140], R99 ;  /* 0x0001406382007388 */ /* 0x000fe20000000400 */
[----:B------:R-:W-:-:S03]  /*5330*/  LEA.HI.SX32 R123, R44, R120, 0x1b ;  /* 0x000000782c7b7211 */ /* 0x000fc600078fdaff */
[----:B------:R2:W-:Y:S01]  /*5340*/  STS.U16 [R132+0x180], R97 ;  /* 0x0001806184007388 */ /* 0x0005e20000000400 */
[----:B-1----:R-:W-:Y:S01]  /*5350*/  LEA R136, R124, UR21, 0x1 ;  /* 0x000000157c887c11 */ /* 0x002fe2000f8e08ff */
[----:B0-----:R-:W-:Y:S01]  /*5360*/  FMUL.FTZ R113, R41, R59 ;  /* 0x0000003b29717220 */ /* 0x001fe20000410000 */
[----:B------:R-:W-:Y:S02]  /*5370*/  LEA.HI.SX32 R118, R101, R120, 0x1b ;  /* 0x0000007865767211 */ /* 0x000fe400078fdaff */
[----:B--2---:R-:W-:Y:S01]  /*5380*/  LEA R97, R116, UR21, 0x1 ;  /* 0x0000001574617c11 */ /* 0x004fe2000f8e08ff */
[----:B------:R-:W-:Y:S01]  /*5390*/  STS.U16 [R136+0x1c0], R93 ;  /* 0x0001c05d88007388 */ /* 0x000fe20000000400 */
[----:B------:R-:W-:Y:S01]  /*53a0*/  LEA R98, R121, UR21, 0x1 ;  /* 0x0000001579627c11 */ /* 0x000fe2000f8e08ff */
[----:B------:R-:W-:Y:S01]  /*53b0*/  FMUL.FTZ R100, R41, R62 ;  /* 0x0000003e29647220 */ /* 0x000fe20000410000 */
[----:B------:R-:W-:Y:S01]  /*53c0*/  LEA R99, R122, UR21, 0x1 ;  /* 0x000000157a637c11 */ /* 0x000fe2000f8e08ff */
[----:B------:R0:W-:Y:S01]  /*53d0*/  STS.U16 [R131+0x200], R96 ;  /* 0x0002006083007388 */ /* 0x0001e20000000400 */
[----:B------:R-:W-:Y:S01]  /*53e0*/  LEA R116, R123, UR21, 0x1 ;  /* 0x000000157b747c11 */ /* 0x000fe2000f8e08ff */
[----:B------:R-:W-:-:S02]  /*53f0*/  FMUL.RZ R121, R113, 0.15915493667125701904 ;  /* 0x3e22f98371797820 */ /* 0x000fc4000040c000 */
[----:B------:R-:W-:Y:S01]  /*5400*/  STS.U16 [R128+0x240], R91 ;  /* 0x0002405b80007388 */ /* 0x000fe20000000400 */
[----:B------:R-:W-:-:S03]  /*5410*/  IADD3 R103, PT, PT, R120, 0x2c0, RZ ;  /* 0x000002c078677810 */ /* 0x000fc60007ffe0ff */
[----:B------:R1:W-:Y:S01]  /*5420*/  STS.U16 [R97+0x280], R90 ;  /* 0x0002805a61007388 */ /* 0x0003e20000000400 */
[----:B------:R-:W-:Y:S01]  /*5430*/  LEA R113, R118, UR21, 0x1 ;  /* 0x0000001576717c11 */ /* 0x000fe2000f8e08ff */
[----:B------:R-:W-:Y:S01]  /*5440*/  FMUL.RZ R104, R100, 0.15915493667125701904 ;  /* 0x3e22f98364687820 */ /* 0x000fe2000040c000 */
[----:B0-----:R-:W-:Y:S01]  /*5450*/  LEA R96, R119, UR21, 0x1 ;  /* 0x0000001577607c11 */ /* 0x001fe2000f8e08ff */
[----:B------:R0:W-:Y:S01]  /*5460*/  STS.U16 [R98+0x2c0], R89 ;  /* 0x0002c05962007388 */ /* 0x0001e20000000400 */
[----:B------:R-:W-:Y:S01]  /*5470*/  LEA.HI.SX32 R103, R103, R120, 0x1b ;  /* 0x0000007867677211 */ /* 0x000fe200078fdaff */
[----:B-1----:R-:W-:Y:S02]  /*5480*/  FMUL.FTZ R97, R41, R58 ;  /* 0x0000003a29617220 */ /* 0x002fe40000410000 */
[----:B---3--:R1:W-:Y:S01]  /*5490*/  STS.U16 [R99+0x300], R88 ;  /* 0x0003005863007388 */ /* 0x0083e20000000400 */
[----:B0-----:R-:W-:-:S03]  /*54a0*/  LEA R89, R112, UR21, 0x1 ;  /* 0x0000001570597c11 */ /* 0x001fc6000f8e08ff */
[----:B------:R-:W-:Y:S01]  /*54b0*/  STS.U16 [R116+0x340], R87 ;  /* 0x0003405774007388 */ /* 0x000fe20000000400 */
[----:B------:R-:W-:Y:S01]  /*54c0*/  FMUL.RZ R98, R97, 0.15915493667125701904 ;  /* 0x3e22f98361627820 */ /* 0x000fe2000040c000 */
[----:B------:R-:W-:Y:S02]  /*54d0*/  LEA R97, R106, UR21, 0x1 ;  /* 0x000000156a617c11 */ /* 0x000fe4000f8e08ff */
[----:B------:R0:W-:Y:S01]  /*54e0*/  STS.U16 [R117+0x380], R46 ;  /* 0x0003802e75007388 */ /* 0x0001e20000000400 */
[----:B------:R-:W2:Y:S01]  /*54f0*/  MUFU.SIN R45, R104 ;  /* 0x00000068002d7308 */ /* 0x000ea20000000400 */
[----:B-1----:R-:W-:Y:S02]  /*5500*/  LEA R88, R111, UR21, 0x1 ;  /* 0x000000156f587c11 */ /* 0x002fe4000f8e08ff */
[----:B------:R1:W-:Y:S01]  /*5510*/  STS.U16 [R113+0x3c0], R86 ;  /* 0x0003c05671007388 */ /* 0x0003e20000000400 */
[----:B------:R-:W-:Y:S01]  /*5520*/  FMUL.FTZ R40, R40, 1.4426950216293334961 ;  /* 0x3fb8aa3b28287820 */ /* 0x000fe20000410000 */
[----:B------:R-:W-:-:S02]  /*5530*/  LEA R103, R103, UR21, 0x1 ;  /* 0x0000001567677c11 */ /* 0x000fc4000f8e08ff */
[----:B------:R-:W-:Y:S01]  /*5540*/  STS.U16 [R96+0x400], R85 ;  /* 0x0004005560007388 */ /* 0x000fe20000000400 */
[----:B------:R3:W4:Y:S01]  /*5550*/  MUFU.COS R100, R104 ;  /* 0x0000006800647308 */ /* 0x0007220000000000 */
[----:B0-----:R-:W-:Y:S02]  /*5560*/  LEA R46, R109, UR21, 0x1 ;  /* 0x000000156d2e7c11 */ /* 0x001fe4000f8e08ff */
[----:B------:R0:W-:Y:S01]  /*5570*/  STS.U16 [R89+0x440], R84 ;  /* 0x0004405459007388 */ /* 0x0001e20000000400 */
[----:B-1----:R-:W-:-:S03]  /*5580*/  LEA R86, R107, UR21, 0x1 ;  /* 0x000000156b567c11 */ /* 0x002fc6000f8e08ff */
[----:B------:R-:W-:Y:S01]  /*5590*/  STS.U16 [R110+0x480], R83 ;  /* 0x000480536e007388 */ /* 0x000fe20000000400 */
[----:B---3--:R-:W-:-:S03]  /*55a0*/  LEA.HI.SX32 R104, R137, R120, 0x1b ;  /* 0x0000007889687211 */ /* 0x008fc600078fdaff */
[----:B------:R1:W-:Y:S01]  /*55b0*/  STS.U16 [R97+0x4c0], R82 ;  /* 0x0004c05261007388 */ /* 0x0003e20000000400 */
[----:B0-----:R-:W-:Y:S01]  /*55c0*/  FMUL.FTZ R89, R41, R57 ;  /* 0x0000003929597220 */ /* 0x001fe20000410000 */
[----:B------:R-:W-:Y:S02]  /*55d0*/  FMUL.FTZ R96, R40, R58 ;  /* 0x0000003a28607220 */ /* 0x000fe40000410000 */
[----:B------:R0:W-:Y:S04]  /*55e0*/  STS.U16 [R88+0x500], R81 ;  /* 0x0005005158007388 */ /* 0x0001e80000000400 */
[----:B------:R3:W-:Y:S01]  /*55f0*/  STS.U16 [R46+0x540], R47 ;  /* 0x0005402f2e007388 */ /* 0x0007e20000000400 */
[----:B-1----:R-:W-:Y:S01]  /*5600*/  FMUL.RZ R97, R89, 0.15915493667125701904 ;  /* 0x3e22f98359617820 */ /* 0x002fe2000040c000 */
[----:B------:R-:W-:-:S02]  /*5610*/  LEA R89, R114, UR21, 0x1 ;  /* 0x0000001572597c11 */ /* 0x000fc4000f8e08ff */
[----:B------:R-:W-:Y:S01]  /*5620*/  STS.U16 [R103+0x580], R80 ;  /* 0x0005805067007388 */ /* 0x000fe20000000400 */
[----:B0-----:R-:W-:Y:S02]  /*5630*/  LEA R81, R104, UR21, 0x1 ;  /* 0x0000001568517c11 */ /* 0x001fe4000f8e08ff */
[----:B------:R-:W-:Y:S01]  /*5640*/  LEA R88, R105, UR21, 0x1 ;  /* 0x0000001569587c11 */ /* 0x000fe2000f8e08ff */
[----:B------:R-:W-:Y:S01]  /*5650*/  STS.U16 [R108+0x5c0], R79 ;  /* 0x0005c04f6c007388 */ /* 0x000fe20000000400 */
[----:B------:R0:W-:Y:S01]  /*5660*/  MUFU.EX2 R84, R96 ;  /* 0x0000006000547308 */ /* 0x0001e20000000800 */
[----:B---3--:R-:W-:Y:S02]  /*5670*/  LEA R47, R126, UR21, 0x1 ;  /* 0x000000157e2f7c11 */ /* 0x008fe4000f8e08ff */
[----:B------:R-:W-:Y:S01]  /*5680*/  STS.U16 [R86+0x600], R49 ;  /* 0x0006003156007388 */ /* 0x000fe20000000400 */
[----:B------:R-:W-:-:S03]  /*5690*/  LEA.HI.SX32 R46, R102, R102, 0x1b ;  /* 0x00000066662e7211 */ /* 0x000fc600078fdaff */
[----:B------:R-:W-:Y:S01]  /*56a0*/  STS.U16 [R81+0x640], R78 ;  /* 0x0006404e51007388 */ /* 0x000fe20000000400 */
[----:B0-----:R-:W-:-:S03]  /*56b0*/  LEA R96, R127, UR21, 0x1 ;  /* 0x000000157f607c11 */ /* 0x001fc6000f8e08ff */
[----:B------:R-:W-:Y:S01]  /*56c0*/  STS.U16 [R88+0x680], R51 ;  /* 0x0006803358007388 */ /* 0x000fe20000000400 */
[----:B------:R-:W-:-:S03]  /*56d0*/  LEA R46, R46, UR21, 0x1 ;  /* 0x000000152e2e7c11 */ /* 0x000fc6000f8e08ff */
[----:B------:R-:W-:Y:S04]  /*56e0*/  STS.U16 [R89+0x6c0], R50 ;  /* 0x0006c03259007388 */ /* 0x000fe80000000400 */
[----:B------:R-:W-:Y:S04]  /*56f0*/  STS.U16 [R115+0x700], R48 ;  /* 0x0007003073007388 */ /* 0x000fe80000000400 */
[----:B------:R0:W-:Y:S04]  /*5700*/  STS.U16 [R47+0x740], R92 ;  /* 0x0007405c2f007388 */ /* 0x0001e80000000400 */
[----:B------:R1:W-:Y:S04]  /*5710*/  STS.U16 [R96+0x780], R95 ;  /* 0x0007805f60007388 */ /* 0x0003e80000000400 */
[----:B------:R-:W-:Y:S01]  /*5720*/  STS.U16 [R133+0x7c0], R94 ;  /* 0x0007c05e85007388 */ /* 0x000fe20000000400 */
[----:B------:R-:W-:-:S03]  /*5730*/  NOP ;  /* 0x0000000000007918 */ /* 0x000fc60000000000 */
[----:B------:R-:W-:Y:S04]  /*5740*/  LDS.U16 R48, [R46] ;  /* 0x000000002e307984 */ /* 0x000fe80000000400 */
[----:B------:R-:W3:Y:S01]  /*5750*/  LDS.U16 R49, [R46+0x2] ;  /* 0x000002002e317984 */ /* 0x000ee20000000400 */
[----:B0-----:R-:W-:-:S03]  /*5760*/  FMUL.FTZ R47, R41, R55 ;  /* 0x00000037292f7220 */ /* 0x001fc60000410000 */
[----:B------:R-:W-:Y:S01]  /*5770*/  LDS.U16 R50, [R46+0x6] ;  /* 0x000006002e327984 */ /* 0x000fe20000000400 */
[----:B-1----:R-:W-:-:S03]  /*5780*/  FMUL.RZ R95, R47, 0.15915493667125701904 ;  /* 0x3e22f9832f5f7820 */ /* 0x002fc6000040c000 */
[----:B------:R-:W0:Y:S01]  /*5790*/  LDS.U16 R47, [R46+0x4] ;  /* 0x000004002e2f7984 */ /* 0x000e220000000400 */
[----:B------:R-:W-:Y:S01]  /*57a0*/  FMUL.FTZ R79, R41, R56 ;  /* 0x00000038294f7220 */ /* 0x000fe20000410000 */
[----:B------:R-:W-:Y:S01]  /*57b0*/  FMUL.FTZ R44, R40, R62 ;  /* 0x0000003e282c7220 */ /* 0x000fe20000410000 */
[----:B------:R-:W-:Y:S01]  /*57c0*/  SHF.L.U32 R119, R18, 0x4, RZ ;  /* 0x0000000412777819 */ /* 0x000fe200000006ff */
[----:B------:R-:W-:Y:S01]  /*57d0*/  UIMAD UR12, UR6, -0x800, UR15 ;  /* 0xfffff800060c78a4 */ /* 0x000fe2000f8e020f */
[----:B------:R-:W-:Y:S01]  /*57e0*/  FMUL.RZ R79, R79, 0.15915493667125701904 ;  /* 0x3e22f9834f4f7820 */ /* 0x000fe2000040c000 */
[----:B------:R-:W2:Y:S01]  /*57f0*/  MUFU.EX2 R101, R44 ;  /* 0x0000002c00657308 */ /* 0x000ea20000000800 */
[----:B------:R-:W-:Y:S01]  /*5800*/  IADD3 R88, PT, PT, R119, 0x4, RZ ;  /* 0x0000000477587810 */ /* 0x000fe20007ffe0ff */
[----:B------:R-:W-:Y:S02]  /*5810*/  FMUL.FTZ R92, R41, R54 ;  /* 0x00000036295c7220 */ /* 0x000fe40000410000 */
[----:B------:R-:W-:Y:S01]  /*5820*/  MUFU.SIN R87, R98 ;  /* 0x0000006200577308 */ /* 0x000fe20000000400 */
[C---:B------:R-:W-:Y:S01]  /*5830*/  IADD3 R18, PT, PT, R119.reuse, 0x1, RZ ;  /* 0x0000000177127810 */ /* 0x040fe20007ffe0ff */
[----:B------:R-:W-:Y:S01]  /*5840*/  FMUL.FTZ R118, R40, R59 ;  /* 0x0000003b28767220 */ /* 0x000fe20000410000 */
[----:B------:R-:W-:Y:S01]  /*5850*/  IADD3 R51, PT, PT, R119, 0x3, RZ ;  /* 0x0000000377337810 */ /* 0x000fe20007ffe0ff */
[----:B------:R-:W-:Y:S04]  /*5860*/  LDS.U16 R96, [R46+0xc] ;  /* 0x00000c002e607984 */ /* 0x000fe80000000400 */
[----:B------:R-:W-:Y:S01]  /*5870*/  MUFU.SIN R127, R79 ;  /* 0x0000004f007f7308 */ /* 0x000fe20000000400 */
[----:B------:R-:W-:-:S07]  /*5880*/  ISETP.GE.U32.AND P5, PT, R18, UR12, PT ;  /* 0x0000000c12007c0c */ /* 0x000fce000bfa6070 */
[----:B------:R1:W-:Y:S01]  /*5890*/  MUFU.COS R85, R98 ;  /* 0x0000006200557308 */ /* 0x0003e20000000000 */
[----:B------:R-:W-:-:S07]  /*58a0*/  ISETP.GE.U32.AND P2, PT, R88, UR12, PT ;  /* 0x0000000c58007c0c */ /* 0x000fce000bf46070 */
[----:B------:R-:W-:Y:S01]  /*58b0*/  MUFU.SIN R82, R97 ;  /* 0x0000006100527308 */ /* 0x000fe20000000400 */
[----:B---3--:R-:W-:-:S07]  /*58c0*/  SHF.L.U32 R49, R49, 0x10, RZ ;  /* 0x0000001031317819 */ /* 0x008fce00000006ff */
[----:B------:R3:W-:Y:S01]  /*58d0*/  MUFU.COS R80, R97 ;  /* 0x0000006100507308 */ /* 0x0007e20000000000 */
[----:B------:R-:W-:Y:S01]  /*58e0*/  VIADD R18, R119, 0x2 ;  /* 0x0000000277127836 */ /* 0x000fe20000000000 */
[----:B------:R-:W5:Y:S01]  /*58f0*/  LDS.U16 R88, [R46+0xa] ;  /* 0x00000a002e587984 */ /* 0x000f620000000400 */
[----:B------:R-:W-:-:S05]  /*5900*/  FMUL.FTZ R94, R40, R54 ;  /* 0x00000036285e7220 */ /* 0x000fca0000410000 */
[----:B------:R-:W-:Y:S08]  /*5910*/  MUFU.SIN R93, R121 ;  /* 0x00000079005d7308 */ /* 0x000ff00000000400 */
[----:B------:R-:W5:Y:S01]  /*5920*/  MUFU.COS R91, R121 ;  /* 0x00000079005b7308 */ /* 0x000f620000000000 */
[----:B------:R-:W-:Y:S01]  /*5930*/  FMUL.FTZ R83, R40, R57 ;  /* 0x0000003928537220 */ /* 0x000fe20000410000 */
[----:B------:R-:W-:Y:S01]  /*5940*/  FMUL.FTZ R135, R41, R60 ;  /* 0x0000003c29877220 */ /* 0x000fe20000410000 */
[----:B------:R-:W-:Y:S05]  /*5950*/  LDS.U16 R126, [R46+0x20] ;  /* 0x000020002e7e7984 */ /* 0x000fea0000000400 */
[----:B------:R-:W-:Y:S01]  /*5960*/  MUFU.COS R89, R79 ;  /* 0x0000004f00597308 */ /* 0x000fe20000000000 */
[----:B-1----:R-:W-:-:S07]  /*5970*/  FMUL.RZ R98, R92, 0.15915493667125701904 ;  /* 0x3e22f9835c627820 */ /* 0x002fce000040c000 */
[----:B------:R-:W-:Y:S01]  /*5980*/  MUFU.SIN R81, R95 ;  /* 0x0000005f00517308 */ /* 0x000fe20000000400 */
[----:B------:R-:W-:Y:S01]  /*5990*/  ISETP.GE.U32.AND P6, PT, R119, UR12, PT ;  /* 0x0000000c77007c0c */ /* 0x000fe2000bfc6070 */
[----:B--2---:R-:W-:Y:S01]  /*59a0*/  FMUL.FTZ R45, R101, R45 ;  /* 0x0000002d652d7220 */ /* 0x004fe20000410000 */
[----:B------:R-:W-:Y:S01]  /*59b0*/  ISETP.GE.U32.AND P3, PT, R51, UR12, PT ;  /* 0x0000000c33007c0c */ /* 0x000fe2000bf66070 */
[----:B----4-:R-:W-:Y:S01]  /*59c0*/  FMUL.FTZ R100, R101, R100 ;  /* 0x0000006465647220 */ /* 0x010fe20000410000 */
[----:B------:R-:W-:Y:S03]  /*59d0*/  LDS.U16 R51, [R46+0x8] ;  /* 0x000008002e337984 */ /* 0x000fe60000000400 */
[----:B------:R1:W-:Y:S01]  /*59e0*/  MUFU.COS R79, R95 ;  /* 0x0000005f004f7308 */ /* 0x0003e20000000000 */
[----:B------:R-:W-:Y:S01]  /*59f0*/  FMUL.FTZ R49, R0, R49 ;  /* 0x0000003100317220 */ /* 0x000fe20000410000 */
[----:B---3--:R-:W2:Y:S01]  /*5a00*/  LDS.U16 R97, [R46+0xe] ;  /* 0x00000e002e617984 */ /* 0x008ea20000000400 */
[----:B-1----:R-:W-:-:S05]  /*5a10*/  SHF.L.U32 R95, R48, 0x10, RZ ;  /* 0x00000010305f7819 */ /* 0x002fca00000006ff */
[----:B------:R-:W-:Y:S01]  /*5a20*/  FMUL.FTZ R95, R0, R95 ;  /* 0x0000005f005f7220 */ /* 0x000fe20000410000 */
[----:B------:R-:W-:Y:S01]  /*5a30*/  ISETP.GE.U32.AND P4, PT, R18, UR12, PT ;  /* 0x0000000c12007c0c */ /* 0x000fe2000bf86070 */
[----:B------:R-:W-:Y:S01]  /*5a40*/  VIADD R92, R119, 0x5 ;  /* 0x00000005775c7836 */ /* 0x000fe20000000000 */
[----:B------:R-:W-:Y:S02]  /*5a50*/  MUFU.SIN R18, R98 ;  /* 0x0000006200127308 */ /* 0x000fe40000000400 */
[----:B------:R-:W-:Y:S02]  /*5a60*/  FSEL R117, R95, RZ, !P6 ;  /* 0x000000ff5f757208 */ /* 0x000fe40007000000 */
[----:B------:R-:W-:Y:S01]  /*5a70*/  LDS.U16 R95, [R46+0x12] ;  /* 0x000012002e5f7984 */ /* 0x000fe20000000400 */
[----:B------:R-:W-:-:S03]  /*5a80*/  FSEL R116, R49, RZ, !P6 ;  /* 0x000000ff31747208 */ /* 0x000fc60007000000 */
[----:B------:R1:W-:Y:S01]  /*5a90*/  MUFU.COS R48, R98 ;  /* 0x0000006200307308 */ /* 0x0003e20000000000 */
[----:B------:R-:W-:-:S07]  /*5aa0*/  FSEL R115, R100, 1, !P6 ;  /* 0x3f80000064737808 */ /* 0x000fce0007000000 */
[----:B------:R3:W-:Y:S01]  /*5ab0*/  MUFU.EX2 R90, R118 ;  /* 0x00000076005a7308 */ /* 0x0007e20000000800 */
[----:B-1----:R-:W1:Y:S01]  /*5ac0*/  LDS.U16 R98, [R46+0x10] ;  /* 0x000010002e627984 */ /* 0x002e620000000400 */
[----:B0-----:R-:W-:Y:S02]  /*5ad0*/  SHF.L.U32 R47, R47, 0x10, RZ ;  /* 0x000000102f2f7819 */ /* 0x001fe400000006ff */
[----:B---3--:R-:W-:Y:S02]  /*5ae0*/  FSEL R118, R45, RZ, !P6 ;  /* 0x000000ff2d767208 */ /* 0x008fe40007000000 */
[----:B------:R-:W-:Y:S02]  /*5af0*/  SHF.L.U32 R45, R50, 0x10, RZ ;  /* 0x00000010322d7819 */ /* 0x000fe400000006ff */
[----:B------:R-:W-:Y:S01]  /*5b00*/  ISETP.GE.U32.AND P6, PT, R92, UR12, PT ;  /* 0x0000000c5c007c0c */ /* 0x000fe2000bfc6070 */
[----:B------:R-:W-:Y:S02]  /*5b10*/  FMUL.FTZ R92, R41, R53 ;  /* 0x00000035295c7220 */ /* 0x000fe40000410000 */
[----:B------:R-:W-:-:S02]  /*5b20*/  FMUL.FTZ R45, R2, R45 ;  /* 0x0000002d022d7220 */ /* 0x000fc40000410000 */
[----:B------:R-:W-:Y:S01]  /*5b30*/  FMUL.RZ R92, R92, 0.15915493667125701904 ;  /* 0x3e22f9835c5c7820 */ /* 0x000fe2000040c000 */
[----:B------:R-:W-:Y:S01]  /*5b40*/  FMUL.FTZ R44, R40, R61 ;  /* 0x0000003d282c7220 */ /* 0x000fe20000410000 */
[----:B------:R-:W-:Y:S01]  /*5b50*/  FMUL.FTZ R113, R2, R47 ;  /* 0x0000002f02717220 */ /* 0x000fe20000410000 */
[----:B------:R-:W-:Y:S01]  /*5b60*/  FSEL R112, R45, RZ, !P5 ;  /* 0x000000ff2d707208 */ /* 0x000fe20006800000 */
[----:B------:R0:W-:Y:S04]  /*5b70*/  MUFU.EX2 R49, R94 ;  /* 0x0000005e00317308 */ /* 0x0001e80000000800 */
[----:B------:R-:W-:Y:S01]  /*5b80*/  MUFU.SIN R47, R92 ;  /* 0x0000005c002f7308 */ /* 0x000fe20000000400 */
[----:B0-----:R-:W0:Y:S07]  /*5b90*/  LDS.U16 R94, [R46+0x14] ;  /* 0x000014002e5e7984 */ /* 0x001e2e0000000400 */
[----:B------:R3:W-:Y:S02]  /*5ba0*/  MUFU.COS R45, R92 ;  /* 0x0000005c002d7308 */ /* 0x0007e40000000000 */
[----:B---3--:R-:W3:Y:S06]  /*5bb0*/  LDS.U16 R92, [R46+0x16] ;  /* 0x000016002e5c7984 */ /* 0x008eec0000000400 */
[----:B------:R-:W4:Y:S01]  /*5bc0*/  MUFU.EX2 R44, R44 ;  /* 0x0000002c002c7308 */ /* 0x000f220000000800 */
[----:B-----5:R-:W-:Y:S01]  /*5bd0*/  IMAD.U32 R88, R88, 0x10000, RZ ;  /* 0x0001000058587824 */ /* 0x020fe200078e00ff */
[----:B--2---:R-:W-:-:S03]  /*5be0*/  SHF.L.U32 R97, R97, 0x10, RZ ;  /* 0x0000001061617819 */ /* 0x004fc600000006ff */
[----:B------:R-:W-:Y:S01]  /*5bf0*/  FMUL.FTZ R88, R3, R88 ;  /* 0x0000005803587220 */ /* 0x000fe20000410000 */
[C---:B----4-:R-:W-:Y:S01]  /*5c00*/  FMUL.FTZ R42, R44.reuse, R42 ;  /* 0x0000002a2c2a7220 */ /* 0x050fe20000410000 */
[----:B------:R-:W-:-:S04]  /*5c10*/  FMUL.FTZ R43, R44, R43 ;  /* 0x0000002b2c2b7220 */ /* 0x000fc80000410000 */
[----:B------:R-:W-:Y:S02]  /*5c20*/  FSEL R114, R42, RZ, !P5 ;  /* 0x000000ff2a727208 */ /* 0x000fe40006800000 */
[----:B------:R-:W-:Y:S02]  /*5c30*/  SHF.L.U32 R42, R51, 0x10, RZ ;  /* 0x00000010332a7819 */ /* 0x000fe400000006ff */
[----:B------:R-:W-:Y:S01]  /*5c40*/  SHF.L.U32 R51, R96, 0x10, RZ ;  /* 0x0000001060337819 */ /* 0x000fe200000006ff */
[----:B-1----:R-:W-:Y:S01]  /*5c50*/  IMAD.U32 R98, R98, 0x10000, RZ ;  /* 0x0001000062627824 */ /* 0x002fe200078e00ff */
[----:B------:R-:W-:Y:S01]  /*5c60*/  FSEL R111, R43, 1, !P5 ;  /* 0x3f8000002b6f7808 */ /* 0x000fe20006800000 */
[----:B------:R-:W-:Y:S01]  /*5c70*/  FMUL.FTZ R43, R41, R52 ;  /* 0x00000034292b7220 */ /* 0x000fe20000410000 */
[----:B------:R-:W-:Y:S01]  /*5c80*/  SHF.L.U32 R96, R95, 0x10, RZ ;  /* 0x000000105f607819 */ /* 0x000fe200000006ff */
[----:B------:R-:W1:Y:S01]  /*5c90*/  MUFU.EX2 R83, R83 ;  /* 0x0000005300537308 */ /* 0x000e620000000800 */
[----:B------:R-:W-:Y:S01]  /*5ca0*/  FMUL.FTZ R42, R3, R42 ;  /* 0x0000002a032a7220 */ /* 0x000fe20000410000 */
[----:B------:R-:W-:Y:S01]  /*5cb0*/  FSEL R108, R88, RZ, !P4 ;  /* 0x000000ff586c7208 */ /* 0x000fe20006000000 */
[C---:B------:R-:W-:Y:S01]  /*5cc0*/  FMUL.FTZ R91, R90.reuse, R91 ;  /* 0x0000005b5a5b7220 */ /* 0x040fe20000410000 */
[----:B------:R-:W-:Y:S01]  /*5cd0*/  FMUL.FTZ R93, R90, R93 ;  /* 0x0000005d5a5d7220 */ /* 0x000fe20000410000 */
[C---:B------:R-:W-:Y:S01]  /*5ce0*/  FMUL.FTZ R51, R4.reuse, R51 ;  /* 0x0000003304337220 */ /* 0x040fe20000410000 */
[----:B------:R-:W-:Y:S01]  /*5cf0*/  FMUL.FTZ R97, R4, R97 ;  /* 0x0000006104617220 */ /* 0x000fe20000410000 */
[----:B------:R-:W-:Y:S01]  /*5d00*/  IADD3 R88, PT, PT, R119, 0x8, RZ ;  /* 0x0000000877587810 */ /* 0x000fe20007ffe0ff */
[----:B------:R-:W-:Y:S01]  /*5d10*/  FMUL.RZ R99, R43, 0.15915493667125701904 ;  /* 0x3e22f9832b637820 */ /* 0x000fe2000040c000 */
[C---:B------:R-:W-:Y:S01]  /*5d20*/  FMUL.FTZ R85, R84.reuse, R85 ;  /* 0x0000005554557220 */ /* 0x040fe20000410000 */
[----:B------:R-:W-:Y:S01]  /*5d30*/  FMUL.FTZ R87, R84, R87 ;  /* 0x0000005754577220 */ /* 0x000fe20000410000 */
[C---:B------:R-:W-:Y:S01]  /*5d40*/  FMUL.FTZ R98, R5.reuse, R98 ;  /* 0x0000006205627220 */ /* 0x040fe20000410000 */
[----:B------:R-:W-:Y:S01]  /*5d50*/  FMUL.FTZ R96, R5, R96 ;  /* 0x0000006005607220 */ /* 0x000fe20000410000 */
[----:B------:R-:W-:Y:S01]  /*5d60*/  IADD3 R84, PT, PT, R119, 0x9, RZ ;  /* 0x0000000977547810 */ /* 0x000fe20007ffe0ff */
[----:B------:R-:W-:Y:S01]  /*5d70*/  FMUL.FTZ R90, R41, R39 ;  /* 0x00000027295a7220 */ /* 0x000fe20000410000 */
[----:B------:R-:W-:Y:S01]  /*5d80*/  FSEL R109, R42, RZ, !P4 ;  /* 0x000000ff2a6d7208 */ /* 0x000fe20006000000 */
[----:B------:R-:W-:Y:S01]  /*5d90*/  MUFU.SIN R43, R99 ;  /* 0x00000063002b7308 */ /* 0x000fe20000000400 */
[----:B------:R-:W-:-:S02]  /*5da0*/  FSEL R106, R93, RZ, !P3 ;  /* 0x000000ff5d6a7208 */ /* 0x000fc40005800000 */
[----:B------:R-:W-:Y:S02]  /*5db0*/  FSEL R105, R51, RZ, !P3 ;  /* 0x000000ff33697208 */ /* 0x000fe40005800000 */
[----:B------:R-:W-:Y:S02]  /*5dc0*/  FSEL R104, R97, RZ, !P3 ;  /* 0x000000ff61687208 */ /* 0x000fe40005800000 */
[----:B------:R-:W-:Y:S01]  /*5dd0*/  FSEL R103, R91, 1, !P3 ;  /* 0x3f8000005b677808 */ /* 0x000fe20005800000 */
[----:B------:R2:W-:Y:S01]  /*5de0*/  MUFU.COS R42, R99 ;  /* 0x00000063002a7308 */ /* 0x0005e20000000000 */
[----:B------:R-:W-:Y:S02]  /*5df0*/  ISETP.GE.U32.AND P3, PT, R88, UR12, PT ;  /* 0x0000000c58007c0c */ /* 0x000fe4000bf66070 */
[----:B------:R-:W4:Y:S01]  /*5e00*/  LDS.U16 R88, [R46+0x1a] ;  /* 0x00001a002e587984 */ /* 0x000f220000000400 */
[----:B------:R-:W-:Y:S02]  /*5e10*/  FSEL R102, R87, RZ, !P2 ;  /* 0x000000ff57667208 */ /* 0x000fe40005000000 */
[----:B------:R-:W-:-:S02]  /*5e20*/  FSEL R101, R98, RZ, !P2 ;  /* 0x000000ff62657208 */ /* 0x000fc40005000000 */
[----:B------:R-:W-:Y:S02]  /*5e30*/  FSEL R100, R96, RZ, !P2 ;  /* 0x000000ff60647208 */ /* 0x000fe40005000000 */
[----:B--2---:R-:W-:Y:S02]  /*5e40*/  FSEL R99, R85, 1, !P2 ;  /* 0x3f80000055637808 */ /* 0x004fe40005000000 */
[----:B------:R-:W-:Y:S01]  /*5e50*/  ISETP.GE.U32.AND P2, PT, R84, UR12, PT ;  /* 0x0000000c54007c0c */ /* 0x000fe2000bf46070 */
[----:B------:R-:W-:Y:S01]  /*5e60*/  FMUL.RZ R121, R90, 0.15915493667125701904 ;  /* 0x3e22f9835a797820 */ /* 0x000fe2000040c000 */
[----:B------:R-:W2:Y:S01]  /*5e70*/  LDS.U16 R84, [R46+0x1e] ;  /* 0x00001e002e547984 */ /* 0x000ea20000000400 */
[----:B0-----:R-:W-:Y:S01]  /*5e80*/  SHF.L.U32 R87, R94, 0x10, RZ ;  /* 0x000000105e577819 */ /* 0x001fe200000006ff */
[C---:B-1----:R-:W-:Y:S01]  /*5e90*/  FMUL.FTZ R80, R83.reuse, R80 ;  /* 0x0000005053507220 */ /* 0x042fe20000410000 */
[----:B---3--:R-:W-:Y:S01]  /*5ea0*/  SHF.L.U32 R91, R92, 0x10, RZ ;  /* 0x000000105c5b7819 */ /* 0x008fe200000006ff */
[----:B------:R-:W0:Y:S04]  /*5eb0*/  LDS.U16 R90, [R46+0x18] ;  /* 0x000018002e5a7984 */ /* 0x000e280000000400 */
[----:B------:R-:W1:Y:S01]  /*5ec0*/  LDS.U16 R85, [R46+0x1c] ;  /* 0x00001c002e557984 */ /* 0x000e620000000400 */
[----:B------:R-:W-:Y:S01]  /*5ed0*/  FMUL.FTZ R82, R83, R82 ;  /* 0x0000005253527220 */ /* 0x000fe20000410000 */
[C---:B------:R-:W-:Y:S01]  /*5ee0*/  FMUL.FTZ R87, R6.reuse, R87 ;  /* 0x0000005706577220 */ /* 0x040fe20000410000 */
[----:B------:R-:W-:Y:S01]  /*5ef0*/  FMUL.FTZ R91, R6, R91 ;  /* 0x0000005b065b7220 */ /* 0x000fe20000410000 */
[----:B------:R-:W-:Y:S01]  /*5f00*/  VIADD R83, R119, 0xa ;  /* 0x0000000a77537836 */ /* 0x000fe20000000000 */
[----:B------:R-:W-:Y:S01]  /*5f10*/  FSEL R95, R80, 1, !P6 ;  /* 0x3f800000505f7808 */ /* 0x000fe20007000000 */
[----:B------:R-:W-:Y:S01]  /*5f20*/  FMUL.FTZ R80, R41, R37 ;  /* 0x0000002529507220 */ /* 0x000fe20000410000 */
[----:B------:R-:W-:-:S02]  /*5f30*/  FSEL R98, R82, RZ, !P6 ;  /* 0x000000ff52627208 */ /* 0x000fc40007000000 */
[----:B------:R-:W-:Y:S02]  /*5f40*/  FSEL R97, R87, RZ, !P6 ;  /* 0x000000ff57617208 */ /* 0x000fe40007000000 */
[----:B------:R-:W-:Y:S01]  /*5f50*/  FSEL R96, R91, RZ, !P6 ;  /* 0x000000ff5b607208 */ /* 0x000fe20007000000 */
[----:B------:R-:W-:Y:S01]  /*5f60*/  FMUL.RZ R132, R80, 0.15915493667125701904 ;  /* 0x3e22f98350847820 */ /* 0x000fe2000040c000 */
[----:B------:R-:W-:Y:S01]  /*5f70*/  ISETP.GE.U32.AND P6, PT, R83, UR12, PT ;  /* 0x0000000c53007c0c */ /* 0x000fe2000bfc6070 */
[----:B------:R-:W-:Y:S01]  /*5f80*/  LDS.U16 R80, [R46+0x26] ;  /* 0x000026002e507984 */ /* 0x000fe20000000400 */
[----:B------:R-:W-:-:S03]  /*5f90*/  FMUL.RZ R135, R135, 0.15915493667125701904 ;  /* 0x3e22f98387877820 */ /* 0x000fc6000040c000 */
[----:B------:R-:W3:Y:S01]  /*5fa0*/  LDS.U16 R83, [R46+0x22] ;  /* 0x000022002e537984 */ /* 0x000ee20000000400 */
[C---:B------:R-:W-:Y:S01]  /*5fb0*/  FMUL.FTZ R125, R40.reuse, R60 ;  /* 0x0000003c287d7220 */ /* 0x040fe20000410000 */
[C---:B------:R-:W-:Y:S02]  /*5fc0*/  FMUL.FTZ R78, R40.reuse, R55 ;  /* 0x00000037284e7220 */ /* 0x040fe40000410000 */
[----:B------:R-:W5:Y:S01]  /*5fd0*/  LDS.U16 R82, [R46+0x24] ;  /* 0x000024002e527984 */ /* 0x000f620000000400 */
[----:B------:R-:W-:Y:S01]  /*5fe0*/  MUFU.SIN R120, R135 ;  /* 0x0000008700787308 */ /* 0x000fe20000000400 */
[----:B------:R-:W-:-:S07]  /*5ff0*/  FMUL.FTZ R86, R40, R56 ;  /* 0x0000003828567220 */ /* 0x000fce0000410000 */
[----:B------:R-:W2:Y:S08]  /*6000*/  MUFU.COS R124, R135 ;  /* 0x00000087007c7308 */ /* 0x000eb00000000000 */
[----:B------:R-:W2:Y:S04]  /*6010*/  MUFU.EX2 R125, R125 ;  /* 0x0000007d007d7308 */ /* 0x000ea80000000800 */
[----:B------:R-:W0:Y:S04]  /*6020*/  MUFU.EX2 R78, R78 ;  /* 0x0000004e004e7308 */ /* 0x000e280000000800 */
[----:B------:R-:W3:Y:S01]  /*6030*/  MUFU.EX2 R86, R86 ;  /* 0x0000005600567308 */ /* 0x000ee20000000800 */
[----:B------:R-:W-:-:S02]  /*6040*/  IADD3 R44, PT, PT, R119, 0x6, RZ ;  /* 0x00000006772c7810 */ /* 0x000fc40007ffe0ff */
[----:B----4-:R-:W-:Y:S02]  /*6050*/  SHF.L.U32 R88, R88, 0x10, RZ ;  /* 0x0000001058587819 */ /* 0x010fe400000006ff */
[----:B------:R-:W-:Y:S01]  /*6060*/  FSEL R113, R113, RZ, !P5 ;  /* 0x000000ff71717208 */ /* 0x000fe20006800000 */
[C---:B--2---:R-:W-:Y:S01]  /*6070*/  FMUL.FTZ R107, R125.reuse, R124 ;  /* 0x0000007c7d6b7220 */ /* 0x044fe20000410000 */
[----:B------:R-:W-:Y:S01]  /*6080*/  FMUL.FTZ R110, R125, R120 ;  /* 0x000000787d6e7220 */ /* 0x000fe20000410000 */
[----:B------:R-:W-:Y:S01]  /*6090*/  ISETP.GE.U32.AND P5, PT, R44, UR12, PT ;  /* 0x0000000c2c007c0c */ /* 0x000fe2000bfa6070 */
[----:B0-----:R-:W-:Y:S01]  /*60a0*/  FMUL.FTZ R87, R78, R79 ;  /* 0x0000004f4e577220 */ /* 0x001fe20000410000 */
[----:B------:R-:W-:Y:S01]  /*60b0*/  IMAD.U32 R79, R84, 0x10000, RZ ;  /* 0x00010000544f7824 */ /* 0x000fe200078e00ff */
[----:B------:R-:W-:Y:S01]  /*60c0*/  IADD3 R50, PT, PT, R119, 0x7, RZ ;  /* 0x0000000777327810 */ /* 0x000fe20007ffe0ff */
[----:B------:R-:W-:Y:S01]  /*60d0*/  FMUL.FTZ R44, R40, R53 ;  /* 0x00000035282c7220 */ /* 0x000fe20000410000 */
[----:B------:R-:W-:Y:S01]  /*60e0*/  SHF.L.U32 R90, R90, 0x10, RZ ;  /* 0x000000105a5a7819 */ /* 0x000fe200000006ff */
[----:B------:R-:W-:Y:S01]  /*60f0*/  FMUL.FTZ R93, R41, R38 ;  /* 0x00000026295d7220 */ /* 0x000fe20000410000 */
[----:B------:R-:W-:Y:S01]  /*6100*/  FMUL.FTZ R88, R7, R88 ;  /* 0x0000005807587220 */ /* 0x000fe20000410000 */
[----:B-1----:R-:W-:Y:S01]  /*6110*/  SHF.L.U32 R85, R85, 0x10, RZ ;  /* 0x0000001055557819 */ /* 0x002fe200000006ff */
[----:B------:R-:W-:Y:S01]  /*6120*/  FMUL.FTZ R79, R8, R79 ;  /* 0x0000004f084f7220 */ /* 0x000fe20000410000 */
[----:B------:R-:W-:-:S02]  /*6130*/  FSEL R110, R110, RZ, !P4 ;  /* 0x000000ff6e6e7208 */ /* 0x000fc40006000000 */
[----:B------:R-:W-:Y:S02]  /*6140*/  FSEL R107, R107, 1, !P4 ;  /* 0x3f8000006b6b7808 */ /* 0x000fe40006000000 */
[----:B------:R-:W-:Y:S01]  /*6150*/  ISETP.GE.U32.AND P4, PT, R50, UR12, PT ;  /* 0x0000000c32007c0c */ /* 0x000fe2000bf86070 */
[----:B------:R-:W-:Y:S01]  /*6160*/  FMUL.RZ R93, R93, 0.15915493667125701904 ;  /* 0x3e22f9835d5d7820 */ /* 0x000fe2000040c000 */
[----:B---3--:R-:W-:Y:S01]  /*6170*/  FMUL.FTZ R89, R86, R89 ;  /* 0x0000005956597220 */ /* 0x008fe20000410000 */
[----:B------:R-:W-:Y:S01]  /*6180*/  FMUL.FTZ R90, R7, R90 ;  /* 0x0000005a075a7220 */ /* 0x000fe20000410000 */
[----:B------:R-:W0:Y:S01]  /*6190*/  MUFU.EX2 R44, R44 ;  /* 0x0000002c002c7308 */ /* 0x000e220000000800 */
[----:B------:R-:W-:Y:S01]  /*61a0*/  FSEL R92, R88, RZ, !P5 ;  /* 0x000000ff585c7208 */ /* 0x000fe20006800000 */
[----:B------:R-:W-:Y:S01]  /*61b0*/  FMUL.FTZ R81, R78, R81 ;  /* 0x000000514e517220 */ /* 0x000fe20000410000 */
[----:B------:R-:W-:Y:S01]  /*61c0*/  FMUL.FTZ R85, R8, R85 ;  /* 0x0000005508557220 */ /* 0x000fe20000410000 */
[----:B------:R-:W-:Y:S01]  /*61d0*/  FSEL R88, R79, RZ, !P4 ;  /* 0x000000ff4f587208 */ /* 0x000fe20006000000 */
[----:B------:R-:W-:Y:S01]  /*61e0*/  FMUL.FTZ R94, R86, R127 ;  /* 0x0000007f565e7220 */ /* 0x000fe20000410000 */
[----:B------:R-:W-:Y:S01]  /*61f0*/  IADD3 R78, PT, PT, R119, 0xc, RZ ;  /* 0x0000000c774e7810 */ /* 0x000fe20007ffe0ff */
[----:B------:R-:W-:Y:S01]  /*6200*/  FMUL.FTZ R79, R41, R36 ;  /* 0x00000024294f7220 */ /* 0x000fe20000410000 */
[----:B------:R-:W-:Y:S01]  /*6210*/  MUFU.SIN R122, R93 ;  /* 0x0000005d007a7308 */ /* 0x000fe20000000400 */
[----:B------:R-:W-:-:S02]  /*6220*/  IADD3 R86, PT, PT, R119, 0xb, RZ ;  /* 0x0000000b77567810 */ /* 0x000fc40007ffe0ff */
[----:B------:R-:W-:Y:S01]  /*6230*/  FSEL R91, R89, 1, !P5 ;  /* 0x3f800000595b7808 */ /* 0x000fe20006800000 */
[----:B------:R-:W-:Y:S01]  /*6240*/  FMUL.RZ R128, R79, 0.15915493667125701904 ;  /* 0x3e22f9834f807820 */ /* 0x000fe2000040c000 */
[----:B------:R-:W-:-:S03]  /*6250*/  FSEL R89, R85, RZ, !P4 ;  /* 0x000000ff55597208 */ /* 0x000fc60006000000 */
[----:B------:R1:W-:Y:S01]  /*6260*/  MUFU.COS R123, R93 ;  /* 0x0000005d007b7308 */ /* 0x0003e20000000000 */
[----:B------:R-:W-:Y:S02]  /*6270*/  FSEL R87, R87, 1, !P4 ;  /* 0x3f80000057577808 */ /* 0x000fe40006000000 */
[----:B------:R-:W-:Y:S02]  /*6280*/  FSEL R94, R94, RZ, !P5 ;  /* 0x000000ff5e5e7208 */ /* 0x000fe40006800000 */
[----:B------:R-:W-:Y:S02]  /*6290*/  SHF.L.U32 R126, R126, 0x10, RZ ;  /* 0x000000107e7e7819 */ /* 0x000fe400000006ff */
[----:B-1----:R-:W-:Y:S02]  /*62a0*/  FSEL R93, R90, RZ, !P5 ;  /* 0x000000ff5a5d7208 */ /* 0x002fe40006800000 */
[----:B------:R-:W-:Y:S02]  /*62b0*/  FSEL R90, R81, RZ, !P4 ;  /* 0x000000ff515a7208 */ /* 0x000fe40006000000 */
[----:B------:R-:W-:-:S02]  /*62c0*/  ISETP.GE.U32.AND P4, PT, R78, UR12, PT ;  /* 0x0000000c4e007c0c */ /* 0x000fc4000bf86070 */
[----:B------:R-:W-:Y:S01]  /*62d0*/  SHF.L.U32 R78, R83, 0x10, RZ ;  /* 0x00000010534e7819 */ /* 0x000fe200000006ff */
[C---:B------:R-:W-:Y:S01]  /*62e0*/  FMUL.FTZ R48, R49.reuse, R48 ;  /* 0x0000003031307220 */ /* 0x040fe20000410000 */
[----:B------:R-:W-:Y:S01]  /*62f0*/  ISETP.GE.U32.AND P5, PT, R86, UR12, PT ;  /* 0x0000000c56007c0c */ /* 0x000fe2000bfa6070 */
[----:B------:R-:W-:Y:S01]  /*6300*/  FMUL.FTZ R86, R49, R18 ;  /* 0x0000001231567220 */ /* 0x000fe20000410000 */
[----:B------:R-:W-:Y:S01]  /*6310*/  SHF.L.U32 R79, R80, 0x10, RZ ;  /* 0x00000010504f7819 */ /* 0x000fe200000006ff */
[----:B------:R-:W-:Y:S01]  /*6320*/  FMUL.FTZ R129, R40, R36 ;  /* 0x0000002428817220 */ /* 0x000fe20000410000 */
[----:B-----5:R-:W-:Y:S01]  /*6330*/  IMAD.U32 R49, R82, 0x10000, RZ ;  /* 0x0001000052317824 */ /* 0x020fe200078e00ff */
[----:B------:R-:W-:Y:S01]  /*6340*/  MUFU.SIN R18, R128 ;  /* 0x0000008000127308 */ /* 0x000fe20000000400 */
[----:B------:R-:W-:Y:S01]  /*6350*/  FMUL.FTZ R50, R40, R52 ;  /* 0x0000003428327220 */ /* 0x000fe20000410000 */
[C---:B------:R-:W-:Y:S01]  /*6360*/  FMUL.FTZ R85, R9.reuse, R126 ;  /* 0x0000007e09557220 */ /* 0x040fe20000410000 */
[----:B------:R-:W-:Y:S01]  /*6370*/  FMUL.FTZ R78, R9, R78 ;  /* 0x0000004e094e7220 */ /* 0x000fe20000410000 */
[----:B------:R-:W-:Y:S01]  /*6380*/  FMUL.FTZ R79, R10, R79 ;  /* 0x0000004f0a4f7220 */ /* 0x000fe20000410000 */
[----:B------:R-:W-:Y:S01]  /*6390*/  IADD3 R81, PT, PT, R119, 0xd, RZ ;  /* 0x0000000d77517810 */ /* 0x000fe20007ffe0ff */
[----:B0-----:R-:W-:-:S02]  /*63a0*/  FMUL.FTZ R45, R44, R45 ;  /* 0x0000002d2c2d7220 */ /* 0x001fc40000410000 */
[----:B------:R-:W0:Y:S01]  /*63b0*/  MUFU.COS R128, R128 ;  /* 0x0000008000807308 */ /* 0x000e220000000000 */
[----:B------:R-:W-:Y:S01]  /*63c0*/  FMUL.FTZ R47, R44, R47 ;  /* 0x0000002f2c2f7220 */ /* 0x000fe20000410000 */
[----:B------:R-:W-:Y:S01]  /*63d0*/  FMUL.FTZ R49, R10, R49 ;  /* 0x000000310a317220 */ /* 0x000fe20000410000 */
[----:B------:R-:W-:Y:S02]  /*63e0*/  IADD3 R44, PT, PT, R119, 0xe, RZ ;  /* 0x0000000e772c7810 */ /* 0x000fe40007ffe0ff */
[----:B------:R-:W-:Y:S02]  /*63f0*/  FSEL R86, R86, RZ, !P3 ;  /* 0x000000ff56567208 */ /* 0x000fe40005800000 */
[----:B------:R-:W-:Y:S01]  /*6400*/  FSEL R85, R85, RZ, !P3 ;  /* 0x000000ff55557208 */ /* 0x000fe20005800000 */
[----:B------:R-:W0:Y:S01]  /*6410*/  MUFU.EX2 R129, R129 ;  /* 0x0000008100817308 */ /* 0x000e220000000800 */
[----:B------:R-:W-:Y:S02]  /*6420*/  FSEL R84, R78, RZ, !P3 ;  /* 0x000000ff4e547208 */ /* 0x000fe40005800000 */
[----:B------:R-:W-:Y:S01]  /*6430*/  FSEL R83, R48, 1, !P3 ;  /* 0x3f80000030537808 */ /* 0x000fe20005800000 */
[----:B------:R-:W1:Y:S01]  /*6440*/  MUFU.EX2 R50, R50 ;  /* 0x0000003200327308 */ /* 0x000e620000000800 */
[----:B------:R-:W-:-:S02]  /*6450*/  ISETP.GE.U32.AND P3, PT, R81, UR12, PT ;  /* 0x0000000c51007c0c */ /* 0x000fc4000bf66070 */
[----:B------:R-:W-:Y:S02]  /*6460*/  FSEL R80, R79, RZ, !P2 ;  /* 0x000000ff4f507208 */ /* 0x000fe40005000000 */
[----:B------:R-:W-:Y:S02]  /*6470*/  FSEL R82, R47, RZ, !P2 ;  /* 0x000000ff2f527208 */ /* 0x000fe40005000000 */
[----:B------:R-:W-:Y:S02]  /*6480*/  FSEL R81, R49, RZ, !P2 ;  /* 0x000000ff31517208 */ /* 0x000fe40005000000 */
[----:B------:R-:W-:Y:S02]  /*6490*/  FSEL R79, R45, 1, !P2 ;  /* 0x3f8000002d4f7808 */ /* 0x000fe40005000000 */
[----:B------:R-:W-:Y:S01]  /*64a0*/  ISETP.GE.U32.AND P2, PT, R44, UR12, PT ;  /* 0x0000000c2c007c0c */ /* 0x000fe2000bf46070 */
[-C--:B------:R-:W-:Y:S01]  /*64b0*/  FMUL.FTZ R44, R116, R114.reuse ;  /* 0x00000072742c7220 */ /* 0x080fe20000410000 */
[----:B------:R-:W-:-:S03]  /*64c0*/  FMUL.FTZ R45, R117, R114 ;  /* 0x00000072752d7220 */ /* 0x000fc60000410000 */
[-C--:B------:R-:W-:Y:S01]  /*64d0*/  FFMA.FTZ R44, R117, R111.reuse, -R44 ;  /* 0x0000006f752c7223 */ /* 0x080fe2000001082c */
[----:B------:R-:W-:Y:S01]  /*64e0*/  FFMA.FTZ R45, R116, R111, R45 ;  /* 0x0000006f742d7223 */ /* 0x000fe2000001002d */
[----:B0-----:R-:W-:Y:S02]  /*64f0*/  FMUL.FTZ R128, R129, R128 ;  /* 0x0000008081807220 */ /* 0x001fe40000410000 */
[----:B------:R-:W-:Y:S01]  /*6500*/  FADD.FTZ R44, R113, R44 ;  /* 0x0000002c712c7221 */ /* 0x000fe20000010000 */
[----:B------:R-:W-:Y:S01]  /*6510*/  FADD.FTZ R47, R112, R45 ;  /* 0x0000002d702f7221 */ /* 0x000fe20000010000 */
[----:B------:R-:W-:Y:S01]  /*6520*/  FMUL.FTZ R129, R129, R18 ;  /* 0x0000001281817220 */ /* 0x000fe20000410000 */
[C---:B-1----:R-:W-:Y:S01]  /*6530*/  FMUL.FTZ R42, R50.reuse, R42 ;  /* 0x0000002a322a7220 */ /* 0x042fe20000410000 */
[----:B------:R-:W-:Y:S01]  /*6540*/  FMUL.FTZ R43, R50, R43 ;  /* 0x0000002b322b7220 */ /* 0x000fe20000410000 */
[----:B------:R-:W-:Y:S01]  /*6550*/  FMUL.FTZ R18, R118, R114 ;  /* 0x0000007276127220 */ /* 0x000fe20000410000 */
[C---:B------:R-:W-:Y:S01]  /*6560*/  FMUL.FTZ R50, R110.reuse, R44 ;  /* 0x0000002c6e327220 */ /* 0x040fe20000410000 */
[----:B------:R-:W-:Y:S01]  /*6570*/  FMUL.FTZ R48, R110, R47 ;  /* 0x0000002f6e307220 */ /* 0x000fe20000410000 */
[C---:B------:R-:W-:Y:S01]  /*6580*/  FMUL.FTZ R45, R115.reuse, R114 ;  /* 0x00000072732d7220 */ /* 0x040fe20000410000 */
[----:B------:R-:W-:Y:S01]  /*6590*/  FFMA.FTZ R18, R115, R111, -R18 ;  /* 0x0000006f73127223 */ /* 0x000fe20000010812 */
[----:B------:R-:W-:Y:S01]  /*65a0*/  FMUL.FTZ R125, R40, R38 ;  /* 0x00000026287d7220 */ /* 0x000fe20000410000 */
[C---:B------:R-:W-:Y:S01]  /*65b0*/  FFMA.FTZ R47, R107.reuse, R47, R50 ;  /* 0x0000002f6b2f7223 */ /* 0x040fe20000010032 */
[----:B------:R-:W-:Y:S01]  /*65c0*/  FFMA.FTZ R48, R107, R44, -R48 ;  /* 0x0000002c6b307223 */ /* 0x000fe20000010830 */
[----:B------:R-:W-:Y:S01]  /*65d0*/  FFMA.FTZ R45, R118, R111, R45 ;  /* 0x0000006f762d7223 */ /* 0x000fe2000001002d */
[----:B------:R-:W-:Y:S01]  /*65e0*/  FMUL.FTZ R44, R110, R18 ;  /* 0x000000126e2c7220 */ /* 0x000fe20000410000 */
[----:B------:R-:W-:Y:S01]  /*65f0*/  FADD.FTZ R49, R108, R47 ;  /* 0x0000002f6c317221 */ /* 0x000fe20000010000 */
[----:B------:R-:W-:Y:S01]  /*6600*/  FADD.FTZ R48, R109, R48 ;  /* 0x000000306d307221 */ /* 0x000fe20000010000 */
[-C--:B------:R-:W-:Y:S01]  /*6610*/  FMUL.FTZ R47, R110, R45.reuse ;  /* 0x0000002d6e2f7220 */ /* 0x080fe20000410000 */
[----:B------:R-:W0:Y:S01]  /*6620*/  MUFU.EX2 R125, R125 ;  /* 0x0000007d007d7308 */ /* 0x000e220000000800 */
[C---:B------:R-:W-:Y:S01]  /*6630*/  FFMA.FTZ R44, R107.reuse, R45, R44 ;  /* 0x0000002d6b2c7223 */ /* 0x040fe2000001002c */
[CC--:B------:R-:W-:Y:S01]  /*6640*/  FMUL.FTZ R45, R106.reuse, R49.reuse ;  /* 0x000000316a2d7220 */ /* 0x0c0fe20000410000 */
[C---:B------:R-:W-:Y:S01]  /*6650*/  FMUL.FTZ R50, R106.reuse, R48 ;  /* 0x000000306a327220 */ /* 0x040fe20000410000 */
[----:B------:R-:W-:Y:S01]  /*6660*/  FFMA.FTZ R47, R107, R18, -R47 ;  /* 0x000000126b2f7223 */ /* 0x000fe2000001082f */
[C---:B------:R-:W-:Y:S01]  /*6670*/  FMUL.FTZ R18, R106.reuse, R44 ;  /* 0x0000002c6a127220 */ /* 0x040fe20000410000 */
[C---:B------:R-:W-:Y:S01]  /*6680*/  FFMA.FTZ R48, R103.reuse, R48, -R45 ;  /* 0x0000003067307223 */ /* 0x040fe2000001082d */
[C---:B------:R-:W-:Y:S01]  /*6690*/  FFMA.FTZ R49, R103.reuse, R49, R50 ;  /* 0x0000003167317223 */ /* 0x040fe20000010032 */
[-C--:B------:R-:W-:Y:S01]  /*66a0*/  FMUL.FTZ R45, R106, R47.reuse ;  /* 0x0000002f6a2d7220 */ /* 0x080fe20000410000 */
[----:B------:R-:W-:Y:S01]  /*66b0*/  FFMA.FTZ R18, R103, R47, -R18 ;  /* 0x0000002f67127223 */ /* 0x000fe20000010812 */
[----:B------:R-:W-:Y:S01]  /*66c0*/  FADD.FTZ R48, R105, R48 ;  /* 0x0000003069307221 */ /* 0x000fe20000010000 */
[----:B------:R-:W-:Y:S01]  /*66d0*/  FADD.FTZ R49, R104, R49 ;  /* 0x0000003168317221 */ /* 0x000fe20000010000 */
[----:B------:R-:W-:Y:S01]  /*66e0*/  FFMA.FTZ R45, R103, R44, R45 ;  /* 0x0000002c672d7223 */ /* 0x000fe2000001002d */
[C---:B------:R-:W-:Y:S01]  /*66f0*/  FMUL.FTZ R44, R102.reuse, R18 ;  /* 0x00000012662c7220 */ /* 0x040fe20000410000 */
[C---:B0-----:R-:W-:Y:S01]  /*6700*/  FMUL.FTZ R123, R125.reuse, R123 ;  /* 0x0000007b7d7b7220 */ /* 0x041fe20000410000 */
[----:B------:R-:W-:Y:S01]  /*6710*/  FMUL.FTZ R122, R125, R122 ;  /* 0x0000007a7d7a7220 */ /* 0x000fe20000410000 */
[CC--:B------:R-:W-:Y:S01]  /*6720*/  FMUL.FTZ R50, R102.reuse, R48.reuse ;  /* 0x0000003066327220 */ /* 0x0c0fe20000410000 */
[C---:B------:R-:W-:Y:S01]  /*6730*/  FMUL.FTZ R125, R102.reuse, R49 ;  /* 0x00000031667d7220 */ /* 0x040fe20000410000 */
[-C--:B------:R-:W-:Y:S01]  /*6740*/  FMUL.FTZ R47, R102, R45.reuse ;  /* 0x0000002d662f7220 */ /* 0x080fe20000410000 */
[C---:B------:R-:W-:Y:S01]  /*6750*/  FFMA.FTZ R44, R99.reuse, R45, R44 ;  /* 0x0000002d632c7223 */ /* 0x040fe2000001002c */
[C---:B------:R-:W-:Y:S01]  /*6760*/  FFMA.FTZ R49, R99.reuse, R49, R50 ;  /* 0x0000003163317223 */ /* 0x040fe20000010032 */
[C---:B------:R-:W-:Y:S01]  /*6770*/  FFMA.FTZ R48, R99.reuse, R48, -R125 ;  /* 0x0000003063307223 */ /* 0x040fe2000001087d */
[----:B------:R-:W-:Y:S01]  /*6780*/  FFMA.FTZ R47, R99, R18, -R47 ;  /* 0x00000012632f7223 */ /* 0x000fe2000001082f */
[----:B------:R-:W-:Y:S01]  /*6790*/  FMUL.FTZ R18, R98, R44 ;  /* 0x0000002c62127220 */ /* 0x000fe20000410000 */
[----:B------:R-:W-:Y:S01]  /*67a0*/  FADD.FTZ R49, R100, R49 ;  /* 0x0000003164317221 */ /* 0x000fe20000010000 */
[----:B------:R-:W-:Y:S01]  /*67b0*/  FADD.FTZ R48, R101, R48 ;  /* 0x0000003065307221 */ /* 0x000fe20000010000 */
[CC--:B------:R-:W-:Y:S01]  /*67c0*/  FMUL.FTZ R45, R98.reuse, R47.reuse ;  /* 0x0000002f622d7220 */ /* 0x0c0fe20000410000 */
[C---:B------:R-:W-:Y:S01]  /*67d0*/  FFMA.FTZ R18, R95.reuse, R47, -R18 ;  /* 0x0000002f5f127223 */ /* 0x040fe20000010812 */
[CC--:B------:R-:W-:Y:S01]  /*67e0*/  FMUL.FTZ R47, R98.reuse, R49.reuse ;  /* 0x00000031622f7220 */ /* 0x0c0fe20000410000 */
[----:B------:R-:W-:Y:S01]  /*67f0*/  FMUL.FTZ R50, R98, R48 ;  /* 0x0000003062327220 */ /* 0x000fe20000410000 */
[C---:B------:R-:W-:Y:S01]  /*6800*/  FFMA.FTZ R45, R95.reuse, R44, R45 ;  /* 0x0000002c5f2d7223 */ /* 0x040fe2000001002d */
[C---:B------:R-:W-:Y:S01]  /*6810*/  FMUL.FTZ R44, R94.reuse, R18 ;  /* 0x000000125e2c7220 */ /* 0x040fe20000410000 */
[C---:B------:R-:W-:Y:S01]  /*6820*/  FFMA.FTZ R48, R95.reuse, R48, -R47 ;  /* 0x000000305f307223 */ /* 0x040fe2000001082f */
[----:B------:R-:W-:Y:S01]  /*6830*/  FFMA.FTZ R49, R95, R49, R50 ;  /* 0x000000315f317223 */ /* 0x000fe20000010032 */
[-C--:B------:R-:W-:Y:S01]  /*6840*/  FMUL.FTZ R47, R94, R45.reuse ;  /* 0x0000002d5e2f7220 */ /* 0x080fe20000410000 */
[----:B------:R-:W-:Y:S01]  /*6850*/  FFMA.FTZ R44, R91, R45, R44 ;  /* 0x0000002d5b2c7223 */ /* 0x000fe2000001002c */
[----:B------:R-:W-:Y:S01]  /*6860*/  FADD.FTZ R48, R97, R48 ;  /* 0x0000003061307221 */ /* 0x000fe20000010000 */
[----:B------:R-:W-:Y:S01]  /*6870*/  FADD.FTZ R49, R96, R49 ;  /* 0x0000003160317221 */ /* 0x000fe20000010000 */
[----:B------:R-:W-:Y:S01]  /*6880*/  FFMA.FTZ R47, R91, R18, -R47 ;  /* 0x000000125b2f7223 */ /* 0x000fe2000001082f */
[----:B------:R-:W-:Y:S01]  /*6890*/  FMUL.FTZ R78, R90, R44 ;  /* 0x0000002c5a4e7220 */ /* 0x000fe20000410000 */
[CC--:B------:R-:W-:Y:S01]  /*68a0*/  FMUL.FTZ R50, R94.reuse, R48.reuse ;  /* 0x000000305e327220 */ /* 0x0c0fe20000410000 */
[----:B------:R-:W-:Y:S01]  /*68b0*/  FMUL.FTZ R18, R94, R49 ;  /* 0x000000315e127220 */ /* 0x000fe20000410000 */
[----:B------:R-:W-:Y:S01]  /*68c0*/  FMUL.FTZ R45, R90, R47 ;  /* 0x0000002f5a2d7220 */ /* 0x000fe20000410000 */
[----:B------:R-:W-:Y:S01]  /*68d0*/  FMUL.FTZ R120, R40, R39 ;  /* 0x0000002728787220 */ /* 0x000fe20000410000 */
[----:B------:R-:W-:Y:S01]  /*68e0*/  MUFU.SIN R51, R121 ;  /* 0x0000007900337308 */ /* 0x000fe20000000400 */
[----:B------:R-:W-:Y:S01]  /*68f0*/  FFMA.FTZ R78, R87, R47, -R78 ;  /* 0x0000002f574e7223 */ /* 0x000fe2000001084e */
[C---:B------:R-:W-:Y:S01]  /*6900*/  FFMA.FTZ R18, R91.reuse, R48, -R18 ;  /* 0x000000305b127223 */ /* 0x040fe20000010812 */
[----:B------:R-:W-:Y:S01]  /*6910*/  FFMA.FTZ R49, R91, R49, R50 ;  /* 0x000000315b317223 */ /* 0x000fe20000010032 */
[----:B------:R-:W-:-:S02]  /*6920*/  FFMA.FTZ R47, R87, R44, R45 ;  /* 0x0000002c572f7223 */ /* 0x000fc4000001002d */
[----:B------:R-:W0:Y:S02]  /*6930*/  LDS.U16 R45, [R46+0x2a] ;  /* 0x00002a002e2d7984 */ /* 0x000e240000000400 */
[----:B------:R-:W1:Y:S01]  /*6940*/  MUFU.COS R121, R121 ;  /* 0x0000007900797308 */ /* 0x000e620000000000 */
[----:B------:R-:W-:Y:S01]  /*6950*/  FADD.FTZ R18, R93, R18 ;  /* 0x000000125d127221 */ /* 0x000fe20000010000 */
[----:B------:R-:W-:Y:S01]  /*6960*/  FADD.FTZ R49, R92, R49 ;  /* 0x000000315c317221 */ /* 0x000fe20000010000 */
[----:B------:R-:W-:Y:S01]  /*6970*/  FMUL.FTZ R50, R86, R78 ;  /* 0x0000004e56327220 */ /* 0x000fe20000410000 */
[----:B------:R-:W2:Y:S01]  /*6980*/  LDS.U16 R44, [R46+0x28] ;  /* 0x000028002e2c7984 */ /* 0x000ea20000000400 */
[----:B------:R-:W-:-:S03]  /*6990*/  FMUL.FTZ R48, R90, R18 ;  /* 0x000000125a307220 */ /* 0x000fc60000410000 */
[----:B------:R-:W1:Y:S01]  /*69a0*/  MUFU.EX2 R120, R120 ;  /* 0x0000007800787308 */ /* 0x000e620000000800 */
[----:B------:R-:W-:Y:S01]  /*69b0*/  FMUL.FTZ R125, R90, R49 ;  /* 0x000000315a7d7220 */ /* 0x000fe20000410000 */
[-C--:B------:R-:W-:Y:S01]  /*69c0*/  FMUL.FTZ R127, R86, R47.reuse ;  /* 0x0000002f567f7220 */ /* 0x080fe20000410000 */
[----:B------:R-:W-:Y:S01]  /*69d0*/  FFMA.FTZ R50, R83, R47, R50 ;  /* 0x0000002f53327223 */ /* 0x000fe20000010032 */
[C---:B------:R-:W-:Y:S01]  /*69e0*/  FFMA.FTZ R49, R87.reuse, R49, R48 ;  /* 0x0000003157317223 */ /* 0x040fe20000010030 */
[----:B------:R-:W-:Y:S01]  /*69f0*/  FFMA.FTZ R18, R87, R18, -R125 ;  /* 0x0000001257127223 */ /* 0x000fe2000001087d */
[----:B------:R-:W-:Y:S01]  /*6a00*/  FFMA.FTZ R127, R83, R78, -R127 ;  /* 0x0000004e537f7223 */ /* 0x000fe2000001087f */
[----:B------:R-:W-:Y:S01]  /*6a10*/  FMUL.FTZ R48, R82, R50 ;  /* 0x0000003252307220 */ /* 0x000fe20000410000 */
[----:B------:R-:W-:Y:S01]  /*6a20*/  FADD.FTZ R49, R88, R49 ;  /* 0x0000003158317221 */ /* 0x000fe20000010000 */
[----:B------:R-:W-:Y:S01]  /*6a30*/  FADD.FTZ R18, R89, R18 ;  /* 0x0000001259127221 */ /* 0x000fe20000010000 */
[-C--:B------:R-:W-:Y:S01]  /*6a40*/  FMUL.FTZ R47, R82, R127.reuse ;  /* 0x0000007f522f7220 */ /* 0x080fe20000410000 */
[----:B------:R-:W-:Y:S01]  /*6a50*/  FFMA.FTZ R127, R79, R127, -R48 ;  /* 0x0000007f4f7f7223 */ /* 0x000fe20000010830 */
[----:B------:R-:W-:Y:S01]  /*6a60*/  FMUL.FTZ R48, R86, R49 ;  /* 0x0000003156307220 */ /* 0x000fe20000410000 */
[C---:B-1----:R-:W-:Y:S01]  /*6a70*/  FMUL.FTZ R121, R120.reuse, R121 ;  /* 0x0000007978797220 */ /* 0x042fe20000410000 */
[----:B------:R-:W-:Y:S01]  /*6a80*/  FMUL.FTZ R51, R120, R51 ;  /* 0x0000003378337220 */ /* 0x000fe20000410000 */
[-C--:B------:R-:W-:Y:S01]  /*6a90*/  FMUL.FTZ R120, R86, R18.reuse ;  /* 0x0000001256787220 */ /* 0x080fe20000410000 */
[----:B------:R-:W-:Y:S01]  /*6aa0*/  FSEL R78, R43, RZ, !P6 ;  /* 0x000000ff2b4e7208 */ /* 0x000fe20007000000 */
[----:B------:R-:W-:-:S02]  /*6ab0*/  FFMA.FTZ R48, R83, R18, -R48 ;  /* 0x0000001253307223 */ /* 0x000fc40000010830 */
[----:B------:R-:W-:Y:S01]  /*6ac0*/  FFMA.FTZ R43, R83, R49, R120 ;  /* 0x00000031532b7223 */ /* 0x000fe20000010078 */
[----:B------:R-:W-:Y:S02]  /*6ad0*/  FMUL.FTZ R49, R41, R35 ;  /* 0x0000002329317220 */ /* 0x000fe40000410000 */
[----:B------:R-:W1:Y:S01]  /*6ae0*/  LDS.U16 R41, [R46+0x2c] ;  /* 0x00002c002e297984 */ /* 0x000e620000000400 */
[----:B------:R-:W-:Y:S01]  /*6af0*/  FADD.FTZ R18, R85, R48 ;  /* 0x0000003055127221 */ /* 0x000fe20000010000 */
[----:B------:R-:W-:Y:S01]  /*6b00*/  FFMA.FTZ R125, R79, R50, R47 ;  /* 0x000000324f7d7223 */ /* 0x000fe2000001002f */
[----:B------:R-:W-:Y:S01]  /*6b10*/  FADD.FTZ R43, R84, R43 ;  /* 0x0000002b542b7221 */ /* 0x000fe20000010000 */
[----:B------:R-:W3:Y:S01]  /*6b20*/  LDS.U16 R47, [R46+0x2e] ;  /* 0x00002e002e2f7984 */ /* 0x000ee20000000400 */
[----:B------:R-:W-:Y:S01]  /*6b30*/  FSEL R142, R42, 1, !P6 ;  /* 0x3f8000002a8e7808 */ /* 0x000fe20007000000 */
[C---:B------:R-:W-:Y:S01]  /*6b40*/  FMUL.FTZ R120, R82.reuse, R18 ;  /* 0x0000001252787220 */ /* 0x040fe20000410000 */
[----:B------:R-:W-:-:S03]  /*6b50*/  FMUL.FTZ R42, R82, R43 ;  /* 0x0000002b522a7220 */ /* 0x000fc60000410000 */
[C---:B------:R-:W-:Y:S01]  /*6b60*/  FFMA.FTZ R43, R79.reuse, R43, R120 ;  /* 0x0000002b4f2b7223 */ /* 0x040fe20000010078 */
[----:B------:R-:W-:Y:S01]  /*6b70*/  FFMA.FTZ R42, R79, R18, -R42 ;  /* 0x000000124f2a7223 */ /* 0x000fe2000001082a */
[----:B------:R-:W-:Y:S01]  /*6b80*/  FSEL R141, R51, RZ, !P5 ;  /* 0x000000ff338d7208 */ /* 0x000fe20006800000 */
[----:B------:R-:W4:Y:S01]  /*6b90*/  LDS.U16 R18, [R46+0x32] ;  /* 0x000032002e127984 */ /* 0x000f220000000400 */
[----:B------:R-:W-:Y:S01]  /*6ba0*/  FADD.FTZ R51, R80, R43 ;  /* 0x0000002b50337221 */ /* 0x000fe20000010000 */
[----:B------:R-:W-:Y:S01]  /*6bb0*/  FMUL.FTZ R133, R40, R37 ;  /* 0x0000002528857220 */ /* 0x000fe20000410000 */
[----:B0-----:R-:W-:Y:S01]  /*6bc0*/  SHF.L.U32 R120, R45, 0x10, RZ ;  /* 0x000000102d787819 */ /* 0x001fe200000006ff */
[----:B------:R-:W-:Y:S01]  /*6bd0*/  FADD.FTZ R43, R81, R42 ;  /* 0x0000002a512b7221 */ /* 0x000fe20000010000 */
[----:B------:R-:W-:Y:S01]  /*6be0*/  MUFU.SIN R124, R132 ;  /* 0x00000084007c7308 */ /* 0x000fe20000000400 */
[----:B------:R-:W0:Y:S01]  /*6bf0*/  LDS.U16 R42, [R46+0x30] ;  /* 0x000030002e2a7984 */ /* 0x000e220000000400 */
[----:B------:R-:W-:Y:S01]  /*6c00*/  FMUL.FTZ R45, R78, R51 ;  /* 0x000000334e2d7220 */ /* 0x000fe20000410000 */
[----:B------:R-:W-:Y:S01]  /*6c10*/  FSEL R140, R121, 1, !P5 ;  /* 0x3f800000798c7808 */ /* 0x000fe20006800000 */
[----:B------:R-:W-:Y:S01]  /*6c20*/  FMUL.FTZ R120, R11, R120 ;  /* 0x000000780b787220 */ /* 0x000fe20000410000 */
[----:B--2---:R-:W-:-:S03]  /*6c30*/  SHF.L.U32 R44, R44, 0x10, RZ ;  /* 0x000000102c2c7819 */ /* 0x004fc600000006ff */
[----:B------:R-:W2:Y:S01]  /*6c40*/  MUFU.COS R132, R132 ;  /* 0x0000008400847308 */ /* 0x000ea20000000000 */
[-C--:B------:R-:W-:Y:S01]  /*6c50*/  FFMA.FTZ R121, R142, R43.reuse, -R45 ;  /* 0x0000002b8e797223 */ /* 0x080fe2000001082d */
[C---:B------:R-:W-:Y:S01]  /*6c60*/  FMUL.FTZ R43, R78.reuse, R43 ;  /* 0x0000002b4e2b7220 */ /* 0x040fe20000410000 */
[----:B------:R-:W-:Y:S01]  /*6c70*/  FMUL.FTZ R131, R78, R125 ;  /* 0x0000007d4e837220 */ /* 0x000fe20000410000 */
[----:B------:R-:W-:-:S04]  /*6c80*/  FMUL.FTZ R44, R11, R44 ;  /* 0x0000002c0b2c7220 */ /* 0x000fc80000410000 */
[----:B------:R-:W2:Y:S01]  /*6c90*/  MUFU.EX2 R133, R133 ;  /* 0x0000008500857308 */ /* 0x000ea20000000800 */
[----:B------:R-:W-:Y:S01]  /*6ca0*/  FSEL R139, R120, RZ, !P6 ;  /* 0x000000ff788b7208 */ /* 0x000fe20007000000 */
[C---:B------:R-:W-:Y:S01]  /*6cb0*/  FFMA.FTZ R120, R142.reuse, R51, R43 ;  /* 0x000000338e787223 */ /* 0x040fe2000001002b */
[-C--:B------:R-:W-:Y:S01]  /*6cc0*/  FFMA.FTZ R48, R142, R127.reuse, -R131 ;  /* 0x0000007f8e307223 */ /* 0x080fe20000010883 */
[----:B------:R-:W-:Y:S01]  /*6cd0*/  FMUL.FTZ R127, R78, R127 ;  /* 0x0000007f4e7f7220 */ /* 0x000fe20000410000 */
[----:B------:R-:W-:Y:S01]  /*6ce0*/  FSEL R138, R44, RZ, !P6 ;  /* 0x000000ff2c8a7208 */ /* 0x000fe20007000000 */
[----:B------:R-:W-:Y:S01]  /*6cf0*/  FADD.FTZ R120, R139, R120 ;  /* 0x000000788b787221 */ /* 0x000fe20000010000 */
[----:B------:R-:W-:Y:S01]  /*6d00*/  FMUL.RZ R49, R49, 0.15915493667125701904 ;  /* 0x3e22f98331317820 */ /* 0x000fe2000040c000 */
[----:B------:R-:W-:Y:S01]  /*6d10*/  FMUL.FTZ R45, R40, R35 ;  /* 0x00000023282d7220 */ /* 0x000fe20000410000 */
[----:B------:R-:W-:Y:S01]  /*6d20*/  FFMA.FTZ R50, R142, R125, R127 ;  /* 0x0000007d8e327223 */ /* 0x000fe2000001007f */
[C---:B------:R-:W-:Y:S01]  /*6d30*/  FMUL.FTZ R51, R141.reuse, R48 ;  /* 0x000000308d337220 */ /* 0x040fe20000410000 */
[----:B------:R-:W-:Y:S01]  /*6d40*/  FMUL.FTZ R40, R141, R120 ;  /* 0x000000788d287220 */ /* 0x000fe20000410000 */
[----:B------:R-:W-:Y:S01]  /*6d50*/  FADD.FTZ R121, R138, R121 ;  /* 0x000000798a797221 */ /* 0x000fe20000010000 */
[C---:B--2---:R-:W-:Y:S01]  /*6d60*/  FMUL.FTZ R132, R133.reuse, R132 ;  /* 0x0000008485847220 */ /* 0x044fe20000410000 */
[----:B------:R-:W-:Y:S01]  /*6d70*/  FMUL.FTZ R133, R133, R124 ;  /* 0x0000007c85857220 */ /* 0x000fe20000410000 */
[C---:B------:R-:W-:Y:S01]  /*6d80*/  FFMA.FTZ R44, R140.reuse, R50, R51 ;  /* 0x000000328c2c7223 */ /* 0x040fe20000010033 */
[----:B------:R-:W-:Y:S01]  /*6d90*/  MUFU.SIN R124, R49 ;  /* 0x00000031007c7308 */ /* 0x000fe20000000400 */
[----:B------:R-:W-:Y:S01]  /*6da0*/  FFMA.FTZ R51, R140, R121, -R40 ;  /* 0x000000798c337223 */ /* 0x000fe20000010828 */
[----:B-1----:R-:W-:Y:S01]  /*6db0*/  SHF.L.U32 R41, R41, 0x10, RZ ;  /* 0x0000001029297819 */ /* 0x002fe200000006ff */
[----:B------:R-:W1:Y:S05]  /*6dc0*/  LDS.U16 R40, [R46+0x36] ;  /* 0x000036002e287984 */ /* 0x000e6a0000000400 */
[----:B------:R-:W2:Y:S01]  /*6dd0*/  MUFU.COS R49, R49 ;  /* 0x0000003100317308 */ /* 0x000ea20000000000 */
[----:B---3--:R-:W-:-:S02]  /*6de0*/  IMAD.U32 R47, R47, 0x10000, RZ ;  /* 0x000100002f2f7824 */ /* 0x008fc400078e00ff */
[C---:B------:R-:W-:Y:S01]  /*6df0*/  FMUL.FTZ R125, R141.reuse, R50 ;  /* 0x000000328d7d7220 */ /* 0x040fe20000410000 */
[C---:B------:R-:W-:Y:S02]  /*6e00*/  FMUL.FTZ R134, R12.reuse, R41 ;  /* 0x000000290c867220 */ /* 0x040fe40000410000 */
[----:B------:R-:W3:Y:S02]  /*6e10*/  LDS.U16 R41, [R46+0x34] ;  /* 0x000034002e297984 */ /* 0x000ee40000000400 */
[----:B------:R-:W2:Y:S01]  /*6e20*/  MUFU.EX2 R45, R45 ;  /* 0x0000002d002d7308 */ /* 0x000ea20000000800 */
[----:B------:R-:W-:Y:S01]  /*6e30*/  FMUL.FTZ R47, R12, R47 ;  /* 0x0000002f0c2f7220 */ /* 0x000fe20000410000 */
[----:B------:R-:W-:Y:S01]  /*6e40*/  FFMA.FTZ R43, R140, R48, -R125 ;  /* 0x000000308c2b7223 */ /* 0x000fe2000001087d */
[----:B------:R-:W-:Y:S01]  /*6e50*/  FSEL R137, R122, RZ, !P4 ;  /* 0x000000ff7a897208 */ /* 0x000fe20006000000 */
[----:B------:R-:W-:Y:S01]  /*6e60*/  FMUL.FTZ R125, R141, R121 ;  /* 0x000000798d7d7220 */ /* 0x000fe20000410000 */
[----:B------:R-:W-:-:S02]  /*6e70*/  FSEL R134, R134, RZ, !P5 ;  /* 0x000000ff86867208 */ /* 0x000fc40006800000 */
[----:B----4-:R-:W-:Y:S01]  /*6e80*/  SHF.L.U32 R18, R18, 0x10, RZ ;  /* 0x0000001012127819 */ /* 0x010fe200000006ff */
[----:B------:R-:W-:Y:S01]  /*6e90*/  FFMA.FTZ R120, R140, R120, R125 ;  /* 0x000000788c787223 */ /* 0x000fe2000001007d */
[----:B------:R-:W-:Y:S01]  /*6ea0*/  FSEL R136, R123, 1, !P4 ;  /* 0x3f8000007b887808 */ /* 0x000fe20006000000 */
[----:B------:R-:W-:Y:S01]  /*6eb0*/  FMUL.FTZ R121, R137, R44 ;  /* 0x0000002c89797220 */ /* 0x000fe20000410000 */
[----:B------:R-:W-:Y:S01]  /*6ec0*/  FSEL R135, R47, RZ, !P5 ;  /* 0x000000ff2f877208 */ /* 0x000fe20006800000 */
[----:B------:R-:W-:Y:S01]  /*6ed0*/  FADD.FTZ R51, R134, R51 ;  /* 0x0000003386337221 */ /* 0x000fe20000010000 */
[----:B0-----:R-:W-:Y:S01]  /*6ee0*/  SHF.L.U32 R42, R42, 0x10, RZ ;  /* 0x000000102a2a7819 */ /* 0x001fe200000006ff */
[C---:B--2---:R-:W-:Y:S01]  /*6ef0*/  FMUL.FTZ R122, R45.reuse, R49 ;  /* 0x000000312d7a7220 */ /* 0x044fe20000410000 */
[----:B------:R-:W-:Y:S01]  /*6f00*/  FMUL.FTZ R124, R45, R124 ;  /* 0x0000007c2d7c7220 */ /* 0x000fe20000410000 */
[----:B------:R-:W-:Y:S01]  /*6f10*/  FMUL.FTZ R18, R13, R18 ;  /* 0x000000120d127220 */ /* 0x000fe20000410000 */
[-C--:B------:R-:W-:Y:S01]  /*6f20*/  FFMA.FTZ R45, R136, R43.reuse, -R121 ;  /* 0x0000002b882d7223 */ /* 0x080fe20000010879 */
[----:B------:R-:W-:Y:S01]  /*6f30*/  FADD.FTZ R120, R135, R120 ;  /* 0x0000007887787221 */ /* 0x000fe20000010000 */
[C---:B------:R-:W-:Y:S01]  /*6f40*/  FMUL.FTZ R153, R137.reuse, R43 ;  /* 0x0000002b89997220 */ /* 0x040fe20000410000 */
[----:B------:R-:W-:Y:S01]  /*6f50*/  FMUL.FTZ R43, R137, R51 ;  /* 0x00000033892b7220 */ /* 0x000fe20000410000 */
[----:B------:R-:W-:Y:S01]  /*6f60*/  FSEL R133, R133, RZ, !P3 ;  /* 0x000000ff85857208 */ /* 0x000fe20005800000 */
[----:B------:R-:W-:Y:S01]  /*6f70*/  FMUL.FTZ R48, R137, R120 ;  /* 0x0000007889307220 */ /* 0x000fe20000410000 */
[----:B------:R-:W-:Y:S01]  /*6f80*/  FMUL.FTZ R130, R13, R42 ;  /* 0x0000002a0d827220 */ /* 0x000fe20000410000 */
[----:B------:R-:W-:Y:S01]  /*6f90*/  FSEL R131, R18, RZ, !P4 ;  /* 0x000000ff12837208 */ /* 0x000fe20006000000 */
[C---:B------:R-:W-:Y:S01]  /*6fa0*/  FFMA.FTZ R120, R136.reuse, R120, R43 ;  /* 0x0000007888787223 */ /* 0x040fe2000001002b */
[----:B------:R-:W-:Y:S01]  /*6fb0*/  FFMA.FTZ R153, R136, R44, R153 ;  /* 0x0000002c88997223 */ /* 0x000fe20000010099 */
[----:B------:R-:W-:Y:S01]  /*6fc0*/  FSEL R132, R132, 1, !P3 ;  /* 0x3f80000084847808 */ /* 0x000fe20005800000 */
[----:B------:R-:W0:Y:S01]  /*6fd0*/  LDS.U16 R42, [R46+0x38] ;  /* 0x000038002e2a7984 */ /* 0x000e220000000400 */
[----:B------:R-:W-:Y:S01]  /*6fe0*/  FMUL.FTZ R18, R133, R45 ;  /* 0x0000002d85127220 */ /* 0x000fe20000410000 */
[----:B------:R-:W-:Y:S01]  /*6ff0*/  FSEL R130, R130, RZ, !P4 ;  /* 0x000000ff82827208 */ /* 0x000fe20006000000 */
[----:B------:R-:W-:Y:S01]  /*7000*/  FADD.FTZ R120, R131, R120 ;  /* 0x0000007883787221 */ /* 0x000fe20000010000 */
[----:B------:R-:W-:Y:S01]  /*7010*/  FFMA.FTZ R47, R136, R51, -R48 ;  /* 0x00000033882f7223 */ /* 0x000fe20000010830 */
[CC--:B------:R-:W-:Y:S01]  /*7020*/  FMUL.FTZ R49, R133.reuse, R153.reuse ;  /* 0x0000009985317220 */ /* 0x0c0fe20000410000 */
[----:B------:R-:W2:Y:S01]  /*7030*/  LDS.U16 R43, [R46+0x3a] ;  /* 0x00003a002e2b7984 */ /* 0x000ea20000000400 */
[----:B------:R-:W-:Y:S01]  /*7040*/  FFMA.FTZ R153, R132, R153, R18 ;  /* 0x0000009984997223 */ /* 0x000fe20000010012 */
[----:B------:R-:W-:Y:S01]  /*7050*/  FMUL.FTZ R18, R133, R120 ;  /* 0x0000007885127220 */ /* 0x000fe20000410000 */
[----:B------:R-:W-:Y:S01]  /*7060*/  FADD.FTZ R47, R130, R47 ;  /* 0x0000002f822f7221 */ /* 0x000fe20000010000 */
[----:B------:R-:W-:-:S03]  /*7070*/  FFMA.FTZ R44, R132, R45, -R49 ;  /* 0x0000002d842c7223 */ /* 0x000fc60000010831 */
[-C--:B------:R-:W-:Y:S02]  /*7080*/  FFMA.FTZ R45, R132, R47.reuse, -R18 ;  /* 0x0000002f842d7223 */ /* 0x080fe40000010812 */
[----:B------:R-:W4:Y:S01]  /*7090*/  LDS.U16 R18, [R46+0x3e] ;  /* 0x00003e002e127984 */ /* 0x000f220000000400 */
[----:B------:R-:W-:Y:S01]  /*70a0*/  FMUL.FTZ R49, R133, R47 ;  /* 0x0000002f85317220 */ /* 0x000fe20000410000 */
[----:B-1----:R-:W-:Y:S02]  /*70b0*/  SHF.L.U32 R47, R40, 0x10, RZ ;  /* 0x00000010282f7819 */ /* 0x002fe400000006ff */
[----:B------:R1:W5:Y:S01]  /*70c0*/  LDS.U16 R40, [R46+0x3c] ;  /* 0x00003c002e287984 */ /* 0x0003620000000400 */
[----:B---3--:R-:W-:-:S04]  /*70d0*/  IMAD.U32 R41, R41, 0x10000, RZ ;  /* 0x0001000029297824 */ /* 0x008fc800078e00ff */
[C---:B------:R-:W-:Y:S01]  /*70e0*/  FMUL.FTZ R41, R14.reuse, R41 ;  /* 0x000000290e297220 */ /* 0x040fe20000410000 */
[----:B------:R-:W-:Y:S01]  /*70f0*/  FMUL.FTZ R47, R14, R47 ;  /* 0x0000002f0e2f7220 */ /* 0x000fe20000410000 */
[----:B------:R-:W-:-:S03]  /*7100*/  FSEL R129, R129, RZ, !P2 ;  /* 0x000000ff81817208 */ /* 0x000fc60005000000 */
[----:B------:R-:W-:Y:S02]  /*7110*/  FSEL R126, R41, RZ, !P3 ;  /* 0x000000ff297e7208 */ /* 0x000fe40005800000 */
[----:B------:R-:W-:Y:S02]  /*7120*/  FSEL R128, R128, 1, !P2 ;  /* 0x3f80000080807808 */ /* 0x000fe40005000000 */
[----:B------:R-:W-:Y:S01]  /*7130*/  FSEL R127, R47, RZ, !P3 ;  /* 0x000000ff2f7f7208 */ /* 0x000fe20005800000 */
[C---:B------:R-:W-:Y:S01]  /*7140*/  FMUL.FTZ R47, R129.reuse, R44 ;  /* 0x0000002c812f7220 */ /* 0x040fe20000410000 */
[----:B------:R-:W-:Y:S01]  /*7150*/  FFMA.FTZ R48, R132, R120, R49 ;  /* 0x0000007884307223 */ /* 0x000fe20000010031 */
[----:B------:R-:W-:Y:S01]  /*7160*/  FADD.FTZ R45, R126, R45 ;  /* 0x0000002d7e2d7221 */ /* 0x000fe20000010000 */
[-C--:B------:R-:W-:Y:S01]  /*7170*/  FMUL.FTZ R49, R129, R153.reuse ;  /* 0x0000009981317220 */ /* 0x080fe20000410000 */
[----:B------:R-:W-:Y:S01]  /*7180*/  FFMA.FTZ R153, R128, R153, R47 ;  /* 0x0000009980997223 */ /* 0x000fe2000001002f */
[----:B------:R-:W-:Y:S01]  /*7190*/  FADD.FTZ R48, R127, R48 ;  /* 0x000000307f307221 */ /* 0x000fe20000010000 */
[CC--:B------:R-:W-:Y:S01]  /*71a0*/  FMUL.FTZ R47, R129.reuse, R45.reuse ;  /* 0x0000002d812f7220 */ /* 0x0c0fe20000410000 */
[----:B0-----:R-:W-:Y:S01]  /*71b0*/  SHF.L.U32 R42, R42, 0x10, RZ ;  /* 0x000000102a2a7819 */ /* 0x001fe200000006ff */
[C---:B------:R-:W-:Y:S01]  /*71c0*/  FFMA.FTZ R41, R128.reuse, R44, -R49 ;  /* 0x0000002c80297223 */ /* 0x040fe20000010831 */
[-C--:B-1----:R-:W-:Y:S01]  /*71d0*/  FMUL.FTZ R46, R129, R48.reuse ;  /* 0x00000030812e7220 */ /* 0x082fe20000410000 */
[C---:B------:R-:W-:Y:S01]  /*71e0*/  FFMA.FTZ R44, R128.reuse, R48, R47 ;  /* 0x00000030802c7223 */ /* 0x040fe2000001002f */
[----:B--2---:R-:W-:Y:S01]  /*71f0*/  SHF.L.U32 R48, R43, 0x10, RZ ;  /* 0x000000102b307819 */ /* 0x004fe200000006ff */
[----:B------:R-:W-:Y:S01]  /*7200*/  FMUL.FTZ R42, R15, R42 ;  /* 0x0000002a0f2a7220 */ /* 0x000fe20000410000 */
[----:B------:R-:W-:Y:S01]  /*7210*/  IADD3 R43, PT, PT, R119, 0xf, RZ ;  /* 0x0000000f772b7810 */ /* 0x000fe20007ffe0ff */
[----:B------:R-:W-:-:S02]  /*7220*/  FFMA.FTZ R46, R128, R45, -R46 ;  /* 0x0000002d802e7223 */ /* 0x000fc4000001082e */
[----:B------:R-:W-:Y:S01]  /*7230*/  FMUL.FTZ R48, R15, R48 ;  /* 0x000000300f307220 */ /* 0x000fe20000410000 */
[----:B------:R-:W-:Y:S02]  /*7240*/  ISETP.GE.U32.AND P3, PT, R43, UR12, PT ;  /* 0x0000000c2b007c0c */ /* 0x000fe4000bf66070 */
[----:B------:R-:W-:Y:S02]  /*7250*/  FSEL R125, R42, RZ, !P2 ;  /* 0x000000ff2a7d7208 */ /* 0x000fe40005000000 */
[----:B----4-:R-:W-:Y:S02]  /*7260*/  SHF.L.U32 R45, R18, 0x10, RZ ;  /* 0x00000010122d7819 */ /* 0x010fe400000006ff */
[----:B------:R-:W-:Y:S01]  /*7270*/  FSEL R124, R124, RZ, !P3 ;  /* 0x000000ff7c7c7208 */ /* 0x000fe20005800000 */
[----:B------:R-:W-:Y:S01]  /*7280*/  FADD.FTZ R47, R125, R46 ;  /* 0x0000002e7d2f7221 */ /* 0x000fe20000010000 */
[----:B------:R-:W-:Y:S01]  /*7290*/  FSEL R123, R48, RZ, !P2 ;  /* 0x000000ff307b7208 */ /* 0x000fe20005000000 */
[----:B-----5:R-:W-:-:S02]  /*72a0*/  IMAD.U32 R43, R40, 0x10000, RZ ;  /* 0x00010000282b7824 */ /* 0x020fc400078e00ff */
[----:B------:R-:W-:Y:S01]  /*72b0*/  FMUL.FTZ R45, R16, R45 ;  /* 0x0000002d102d7220 */ /* 0x000fe20000410000 */
[----:B------:R-:W-:Y:S01]  /*72c0*/  FSEL R122, R122, 1, !P3 ;  /* 0x3f8000007a7a7808 */ /* 0x000fe20005800000 */
[----:B------:R-:W-:Y:S01]  /*72d0*/  FMUL.FTZ R51, R124, R47 ;  /* 0x0000002f7c337220 */ /* 0x000fe20000410000 */
[----:B------:R-:W-:Y:S01]  /*72e0*/  FADD.FTZ R49, R123, R44 ;  /* 0x0000002c7b317221 */ /* 0x000fe20000010000 */
[----:B------:R-:W-:Y:S01]  /*72f0*/  FMUL.FTZ R43, R16, R43 ;  /* 0x0000002b102b7220 */ /* 0x000fe20000410000 */
[----:B------:R-:W-:Y:S02]  /*7300*/  FSEL R121, R45, RZ, !P3 ;  /* 0x000000ff2d797208 */ /* 0x000fe40005800000 */
[-C--:B------:R-:W-:Y:S01]  /*7310*/  FFMA.FTZ R40, R122, R49.reuse, R51 ;  /* 0x000000317a287223 */ /* 0x080fe20000010033 */
[----:B------:R-:W-:Y:S01]  /*7320*/  FMUL.FTZ R18, R124, R49 ;  /* 0x000000317c127220 */ /* 0x000fe20000410000 */
[----:B------:R-:W-:Y:S02]  /*7330*/  FSEL R120, R43, RZ, !P3 ;  /* 0x000000ff2b787208 */ /* 0x000fe40005800000 */
[----:B------:R-:W-:Y:S01]  /*7340*/  FADD.FTZ R155, R121, R40 ;  /* 0x00000028799b7221 */ /* 0x000fe20000010000 */
[----:B------:R-:W-:Y:S01]  /*7350*/  FFMA.FTZ R47, R122, R47, -R18 ;  /* 0x0000002f7a2f7223 */ /* 0x000fe20000010812 */
[----:B------:R-:W-:-:S03]  /*7360*/  FMUL.FTZ R43, R124, R153 ;  /* 0x000000997c2b7220 */ /* 0x000fc60000410000 */
[----:B------:R-:W-:Y:S01]  /*7370*/  FADD.FTZ R154, R120, R47 ;  /* 0x0000002f789a7221 */ /* 0x000fe20000010000 */
[----:B------:R-:W0:Y:S01]  /*7380*/  SHFL.UP PT, R42, R155, 0x1, RZ ;  /* 0x042000009b2a7989 */ /* 0x000e2200000e00ff */
[-C--:B------:R-:W-:Y:S01]  /*7390*/  FMUL.FTZ R18, R124, R41.reuse ;  /* 0x000000297c127220 */ /* 0x080fe20000410000 */
[C---:B------:R-:W-:Y:S02]  /*73a0*/  FFMA.FTZ R152, R122.reuse, R41, -R43 ;  /* 0x000000297a987223 */ /* 0x040fe4000001082b */
[----:B------:R-:W1:Y:S01]  /*73b0*/  SHFL.UP PT, R41, R154, 0x1, RZ ;  /* 0x042000009a297989 */ /* 0x000e6200000e00ff */
[----:B------:R-:W-:-:S05]  /*73c0*/  FFMA.FTZ R153, R122, R153, R18 ;  /* 0x000000997a997223 */ /* 0x000fca0000010012 */
[----:B------:R-:W2:Y:S01]  /*73d0*/  SHFL.UP PT, R40, R153, 0x1, RZ ;  /* 0x0420000099287989 */ /* 0x000ea200000e00ff */
[----:B------:R-:W-:-:S03]  /*73e0*/  ISETP.GE.AND P2, PT, R77, 0x1, PT ;  /* 0x000000014d00780c */ /* 0x000fc60003f46270 */
[----:B------:R-:W3:Y:S01]  /*73f0*/  SHFL.UP PT, R18, R152, 0x1, RZ ;  /* 0x0420000098127989 */ /* 0x000ee200000e00ff */
[-C--:B0-----:R-:W-:Y:S01]  /*7400*/  FMUL.FTZ R44, R152, R42.reuse ;  /* 0x0000002a982c7220 */ /* 0x081fe20000410000 */
[----:B------:R-:W-:-:S03]  /*7410*/  FMUL.FTZ R43, R153, R42 ;  /* 0x0000002a992b7220 */ /* 0x000fc60000410000 */
[-C--:B-1----:R-:W-:Y:S01]  /*7420*/  FFMA.FTZ R44, R153, R41.reuse, R44 ;  /* 0x00000029992c7223 */ /* 0x082fe2000001002c */
[----:B------:R-:W-:-:S04]  /*7430*/  FFMA.FTZ R43, R152, R41, -R43 ;  /* 0x00000029982b7223 */ /* 0x000fc8000001082b */
[----:B------:R-:W-:Y:S01]  /*7440*/  @P2 FADD.FTZ R155, R155, R44 ;  /* 0x0000002c9b9b2221 */ /* 0x000fe20000010000 */
[----:B------:R-:W-:Y:S01]  /*7450*/  @P2 FADD.FTZ R154, R154, R43 ;  /* 0x0000002b9a9a2221 */ /* 0x000fe20000010000 */
[CC--:B--2---:R-:W-:Y:S01]  /*7460*/  FMUL.FTZ R41, R153.reuse, R40.reuse ;  /* 0x0000002899297220 */ /* 0x0c4fe20000410000 */
[C---:B------:R-:W-:Y:S02]  /*7470*/  FMUL.FTZ R40, R152.reuse, R40 ;  /* 0x0000002898287220 */ /* 0x040fe40000410000 */
[----:B------:R-:W0:Y:S01]  /*7480*/  SHFL.UP PT, R42, R155, 0x2, RZ ;  /* 0x044000009b2a7989 */ /* 0x000e2200000e00ff */
[-C--:B---3--:R-:W-:Y:S01]  /*7490*/  @P2 FFMA.FTZ R152, R152, R18.reuse, -R41 ;  /* 0x0000001298982223 */ /* 0x088fe20000010829 */
[----:B------:R-:W-:Y:S02]  /*74a0*/  @P2 FFMA.FTZ R153, R153, R18, R40 ;  /* 0x0000001299992223 */ /* 0x000fe40000010028 */
[----:B------:R-:W1:Y:S04]  /*74b0*/  SHFL.UP PT, R41, R154, 0x2, RZ ;  /* 0x044000009a297989 */ /* 0x000e6800000e00ff */
        /* <DEDUP_REMOVED lines=8> */
[CC--:B--2---:R-:W-:Y:S01]  /*7540*/  FMUL.FTZ R41, R153.reuse, R40.reuse ;  /* 0x0000002899297220 */ /* 0x0c4fe20000410000 */
[----:B------:R-:W-:Y:S01]  /*7550*/  @P2 FADD.FTZ R154, R154, R43 ;  /* 0x0000002b9a9a2221 */ /* 0x000fe20000010000 */
[C---:B------:R-:W-:Y:S02]  /*7560*/  FMUL.FTZ R40, R152.reuse, R40 ;  /* 0x0000002898287220 */ /* 0x040fe40000410000 */
[----:B------:R-:W0:Y:S01]  /*7570*/  SHFL.UP PT, R42, R155, 0x4, RZ ;  /* 0x048000009b2a7989 */ /* 0x000e2200000e00ff */
[-C--:B---3--:R-:W-:Y:S01]  /*7580*/  @P2 FFMA.FTZ R152, R152, R18.reuse, -R41 ;  /* 0x0000001298982223 */ /* 0x088fe20000010829 */
[----:B------:R-:W-:Y:S02]  /*7590*/  @P2 FFMA.FTZ R153, R153, R18, R40 ;  /* 0x0000001299992223 */ /* 0x000fe40000010028 */
[----:B------:R-:W1:Y:S04]  /*75a0*/  SHFL.UP PT, R41, R154, 0x4, RZ ;  /* 0x048000009a297989 */ /* 0x000e6800000e00ff */
[----:B------:R-:W2:Y:S04]  /*75b0*/  SHFL.UP PT, R40, R153, 0x4, RZ ;  /* 0x0480000099287989 */ /* 0x000ea800000e00ff */
[----:B------:R-:W3:Y:S01]  /*75c0*/  SHFL.UP PT, R18, R152, 0x4, RZ ;  /* 0x0480000098127989 */ /* 0x000ee200000e00ff */
[----:B------:R-:W-:Y:S01]  /*75d0*/  ISETP.GE.AND P2, PT, R77, 0x4, PT ;  /* 0x000000044d00780c */ /* 0x000fe20003f46270 */
[-C--:B0-----:R-:W-:Y:S01]  /*75e0*/  FMUL.FTZ R44, R152, R42.reuse ;  /* 0x0000002a982c7220 */ /* 0x081fe20000410000 */
[----:B------:R-:W-:-:S03]  /*75f0*/  FMUL.FTZ R43, R153, R42 ;  /* 0x0000002a992b7220 */ /* 0x000fc60000410000 */
[-C--:B-1----:R-:W-:Y:S01]  /*7600*/  FFMA.FTZ R44, R153, R41.reuse, R44 ;  /* 0x00000029992c7223 */ /* 0x082fe2000001002c */
[----:B------:R-:W-:-:S07]  /*7610*/  FFMA.FTZ R43, R152, R41, -R43 ;  /* 0x00000029982b7223 */ /* 0x000fce000001082b */
[----:B------:R-:W-:Y:S01]  /*7620*/  @P2 FADD.FTZ R155, R155, R44 ;  /* 0x0000002c9b9b2221 */ /* 0x000fe20000010000 */
[CC--:B--2---:R-:W-:Y:S01]  /*7630*/  FMUL.FTZ R41, R153.reuse, R40.reuse ;  /* 0x0000002899297220 */ /* 0x0c4fe20000410000 */
[----:B------:R-:W-:Y:S01]  /*7640*/  FMUL.FTZ R40, R152, R40 ;  /* 0x0000002898287220 */ /* 0x000fe20000410000 */
[----:B------:R-:W-:Y:S02]  /*7650*/  @P2 FADD.FTZ R154, R154, R43 ;  /* 0x0000002b9a9a2221 */ /* 0x000fe40000010000 */
[----:B------:R-:W0:Y:S01]  /*7660*/  SHFL.UP PT, R42, R155, 0x8, RZ ;  /* 0x050000009b2a7989 */ /* 0x000e2200000e00ff */
[-C--:B---3--:R-:W-:Y:S01]  /*7670*/  @P2 FFMA.FTZ R153, R153, R18.reuse, R40 ;  /* 0x0000001299992223 */ /* 0x088fe20000010028 */
[----:B------:R-:W-:Y:S02]  /*7680*/  @P2 FFMA.FTZ R152, R152, R18, -R41 ;  /* 0x0000001298982223 */ /* 0x000fe40000010829 */
[----:B------:R-:W1:Y:S04]  /*7690*/  SHFL.UP PT, R41, R154, 0x8, RZ ;  /* 0x050000009a297989 */ /* 0x000e6800000e00ff */
[----:B------:R-:W2:Y:S04]  /*76a0*/  SHFL.UP PT, R40, R153, 0x8, RZ ;  /* 0x0500000099287989 */ /* 0x000ea800000e00ff */
[----:B------:R-:W3:Y:S01]  /*76b0*/  SHFL.UP PT, R18, R152, 0x8, RZ ;  /* 0x0500000098127989 */ /* 0x000ee200000e00ff */
[----:B------:R-:W-:Y:S01]  /*76c0*/  ISETP.GE.AND P2, PT, R77, 0x8, PT ;  /* 0x000000084d00780c */ /* 0x000fe20003f46270 */
[-C--:B0-----:R-:W-:Y:S01]  /*76d0*/  FMUL.FTZ R44, R152, R42.reuse ;  /* 0x0000002a982c7220 */ /* 0x081fe20000410000 */
[----:B------:R-:W-:-:S03]  /*76e0*/  FMUL.FTZ R43, R153, R42 ;  /* 0x0000002a992b7220 */ /* 0x000fc60000410000 */
[CC--:B-1----:R-:W-:Y:S01]  /*76f0*/  FFMA.FTZ R44, R153.reuse, R41.reuse, R44 ;  /* 0x00000029992c7223 */ /* 0x0c2fe2000001002c */
[----:B------:R-:W-:Y:S01]  /*7700*/  FFMA.FTZ R43, R152, R41, -R43 ;  /* 0x00000029982b7223 */ /* 0x000fe2000001082b */
[----:B--2---:R-:W-:-:S06]  /*7710*/  FMUL.FTZ R41, R153, R40 ;  /* 0x0000002899297220 */ /* 0x004fcc0000410000 */
[----:B------:R-:W-:Y:S01]  /*7720*/  @P2 FADD.FTZ R155, R155, R44 ;  /* 0x0000002c9b9b2221 */ /* 0x000fe20000010000 */
[----:B------:R-:W-:Y:S01]  /*7730*/  FMUL.FTZ R40, R152, R40 ;  /* 0x0000002898287220 */ /* 0x000fe20000410000 */
[----:B------:R-:W-:Y:S01]  /*7740*/  @P2 FADD.FTZ R154, R154, R43 ;  /* 0x0000002b9a9a2221 */ /* 0x000fe20000010000 */
[-C--:B---3--:R-:W-:Y:S02]  /*7750*/  @P2 FFMA.FTZ R152, R152, R18.reuse, -R41 ;  /* 0x0000001298982223 */ /* 0x088fe40000010829 */
[----:B------:R-:W-:Y:S01]  /*7760*/  @P2 FFMA.FTZ R153, R153, R18, R40 ;  /* 0x0000001299992223 */ /* 0x000fe20000010028 */
[----:B------:R-:W0:Y:S01]  /*7770*/  SHFL.UP PT, R41, R155, 0x10, RZ ;  /* 0x060000009b297989 */ /* 0x000e2200000e00ff */
[----:B------:R-:W1:Y:S03]  /*7780*/  S2R R18, SR_TID.X ;  /* 0x0000000000127919 */ /* 0x000e660000002100 */
[----:B------:R-:W2:Y:S04]  /*7790*/  SHFL.UP PT, R40, R154, 0x10, RZ ;  /* 0x060000009a287989 */ /* 0x000ea800000e00ff */
[----:B------:R-:W3:Y:S04]  /*77a0*/  SHFL.UP PT, R42, R153, 0x10, RZ ;  /* 0x06000000992a7989 */ /* 0x000ee800000e00ff */
[----:B------:R-:W4:Y:S01]  /*77b0*/  SHFL.UP PT, R45, R152, 0x10, RZ ;  /* 0x06000000982d7989 */ /* 0x000f2200000e00ff */
[----:B------:R-:W-:Y:S01]  /*77c0*/  ISETP.NE.AND P2, PT, R77, 0x1f, PT ;  /* 0x0000001f4d00780c */ /* 0x000fe20003f45270 */
[----:B------:R-:W-:Y:S01]  /*77d0*/  UIMAD.WIDE.U32 UR12, UR43, UR30, URZ ;  /* 0x0000001e2b0c72a5 */ /* 0x000fe2000f8e00ff */
[----:B------:R-:W-:-:S03]  /*77e0*/  VOTEU.ANY UP0, P0 ;  /* 0x0000000000ff7886 */ /* 0x000fc60000000100 */
[----:B------:R-:W-:Y:S01]  /*77f0*/  UIMAD UR13, UR43, UR31, UR13 ;  /* 0x0000001f2b0d72a4 */ /* 0x000fe2000f8e020d */
[CC--:B0-----:R-:W-:Y:S01]  /*7800*/  FMUL.FTZ R43, R153.reuse, R41.reuse ;  /* 0x00000029992b7220 */ /* 0x0c1fe20000410000 */
[C---:B------:R-:W-:Y:S02]  /*7810*/  FMUL.FTZ R44, R152.reuse, R41 ;  /* 0x00000029982c7220 */ /* 0x040fe40000410000 */
[----:B------:R-:W-:Y:S02]  /*7820*/  UIMAD.WIDE.U32 UR12, UR7, UR32, UR12 ;  /* 0x00000020070c72a5 */ /* 0x000fe4000f8e000c */
[----:B------:R-:W-:Y:S01]  /*7830*/  @UP0 ULEA UR25, UR7, UR21, 0x4 ;  /* 0x0000001507190291 */ /* 0x000fe2000f8e20ff */
[CC--:B--2---:R-:W-:Y:S01]  /*7840*/  FFMA.FTZ R41, R152.reuse, R40.reuse, -R43 ;  /* 0x0000002898297223 */ /* 0x0c4fe2000001082b */
[C---:B------:R-:W-:Y:S01]  /*7850*/  FFMA.FTZ R40, R153.reuse, R40, R44 ;  /* 0x0000002899287223 */ /* 0x040fe2000001002c */
[CC--:B---3--:R-:W-:Y:S01]  /*7860*/  FMUL.FTZ R43, R153.reuse, R42.reuse ;  /* 0x0000002a992b7220 */ /* 0x0c8fe20000410000 */
[C---:B------:R-:W-:Y:S01]  /*7870*/  FMUL.FTZ R42, R152.reuse, R42 ;  /* 0x0000002a982a7220 */ /* 0x040fe20000410000 */
[----:B-1----:R-:W-:Y:S01]  /*7880*/  @!P2 SHF.R.U32.HI R48, RZ, 0x1, R18 ;  /* 0x00000001ff30a819 */ /* 0x002fe20000011612 */
[----:B------:R-:W-:Y:S01]  /*7890*/  UIMAD UR13, UR7, UR33, UR13 ;  /* 0x00000021070d72a4 */ /* 0x000fe2000f8e020d */
[-C--:B----4-:R-:W-:Y:S01]  /*78a0*/  FFMA.FTZ R44, R152, R45.reuse, -R43 ;  /* 0x0000002d982c7223 */ /* 0x090fe2000001082b */
[----:B------:R-:W-:Y:S01]  /*78b0*/  ULEA UR40, UP0, UR12, UR34, 0x3 ;  /* 0x000000220c287291 */ /* 0x000fe2000f8018ff */
[----:B------:R-:W-:Y:S01]  /*78c0*/  FFMA.FTZ R45, R153, R45, R42 ;  /* 0x0000002d992d7223 */ /* 0x000fe2000001002a */
[----:B------:R-:W-:Y:S01]  /*78d0*/  FADD.FTZ R46, R154, R41 ;  /* 0x000000299a2e7221 */ /* 0x000fe20000010000 */
[----:B------:R-:W-:Y:S01]  /*78e0*/  FADD.FTZ R47, R155, R40 ;  /* 0x000000289b2f7221 */ /* 0x000fe20000010000 */
[----:B------:R-:W-:Y:S01]  /*78f0*/  HFMA2 R40, -RZ, RZ, 1.875, 0 ;  /* 0x3f800000ff287431 */ /* 0x000fe200000001ff */
[----:B------:R-:W-:-:S02]  /*7900*/  CS2R R42, SRZ ;  /* 0x00000000002a7805 */ /* 0x000fc4000001ff00 */
[----:B------:R-:W-:Y:S01]  /*7910*/  MOV R41, RZ ;  /* 0x000000ff00297202 */ /* 0x000fe20000000f00 */
[----:B------:R-:W-:Y:S01]  /*7920*/  ULEA.HI.X UR12, UR12, UR35, UR13, 0x3, UP0 ;  /* 0x000000230c0c7291 */ /* 0x000fe200080f1c0d */
[----:B------:R-:W-:-:S04]  /*7930*/  @!P2 LOP3.LUT R48, R48, 0x1f0, RZ, 0xc0, !PT ;  /* 0x000001f03030a812 */ /* 0x000fc800078ec0ff */
[----:B------:R-:W-:Y:S01]  /*7940*/  @P0 LDS.128 R40, [UR25+0x2160] ;  /* 0x00216019ff280984 */ /* 0x000fe20008000c00 */
[----:B------:R-:W-:-:S03]  /*7950*/  MOV R49, UR12 ;  /* 0x0000000c00317c02 */ /* 0x000fc60008000f00 */
[----:B------:R0:W-:Y:S02]  /*7960*/  @!P2 STS.128 [R48+UR21+0x2100], R44 ;  /* 0x0021002c3000a988 */ /* 0x0001e40008000c15 */
[----:B0-----:R-:W-:-:S06]  /*7970*/  MOV R48, UR40 ;  /* 0x0000002800307c02 */ /* 0x001fcc0008000f00 */
[----:B------:R-:W2:Y:S01]  /*7980*/  LDG.E.64 R48, desc[UR22][R48.64] ;  /* 0x0000001630307981 */ /* 0x000ea2000c1e1b00 */
[----:B------:R-:W-:Y:S01]  /*7990*/  BAR.SYNC.DEFER_BLOCKING 0x0 ;  /* 0x0000000000007b1d */ /* 0x000fe20000010000 */
        /* <DEDUP_REMOVED lines=8> */
[----:B------:R-:W-:Y:S02]  /*7a20*/  FSEL R155, R155, R47, !P2 ;  /* 0x0000002f9b9b7208 */ /* 0x000fe40005000000 */
[----:B------:R-:W0:Y:S02]  /*7a30*/  LDS.128 R44, [UR21+0x2100] ;  /* 0x00210015ff2c7984 */ /* 0x000e240008000c00 */
[----:B0-----:R-:W-:Y:S02]  /*7a40*/  FSEL R145, R44, R145, !P5 ;  /* 0x000000912c917208 */ /* 0x001fe40006800000 */
[----:B------:R-:W-:Y:S02]  /*7a50*/  FSEL R143, R46, R143, !P5 ;  /* 0x0000008f2e8f7208 */ /* 0x000fe40006800000 */
[----:B------:R-:W-:-:S02]  /*7a60*/  FSEL R144, R45, R144, !P5 ;  /* 0x000000902d907208 */ /* 0x000fc40006800000 */
[----:B------:R-:W-:Y:S02]  /*7a70*/  FSEL R146, R47, R146, !P5 ;  /* 0x000000922f927208 */ /* 0x000fe40006800000 */
[----:B------:R-:W-:Y:S01]  /*7a80*/  ISETP.GE.U32.AND P2, PT, R18, 0x20, PT ;  /* 0x000000201200780c */ /* 0x000fe20003f46070 */
[----:B------:R-:W-:Y:S01]  /*7a90*/  SHFL.UP PT, R152, R152, 0x1, RZ ;  /* 0x0420000098987989 */ /* 0x000fe200000e00ff */
[----:B------:R-:W-:Y:S03]  /*7aa0*/  BSSY.RECONVERGENT B0, `(.L_x_238) ;  /* 0x0000054000007945 */ /* 0x000fe60003800200 */
[----:B------:R-:W-:Y:S04]  /*7ab0*/  SHFL.UP PT, R153, R153, 0x1, RZ ;  /* 0x0420000099997989 */ /* 0x000fe800000e00ff */
[----:B------:R-:W-:Y:S04]  /*7ac0*/  SHFL.UP PT, R154, R154, 0x1, RZ ;  /* 0x042000009a9a7989 */ /* 0x000fe800000e00ff */
[----:B------:R-:W-:Y:S01]  /*7ad0*/  SHFL.UP PT, R155, R155, 0x1, RZ ;  /* 0x042000009b9b7989 */ /* 0x000fe200000e00ff */
        /* <DEDUP_REMOVED lines=44> */
[----:B------:R-:W-:Y:S01]  /*7da0*/  FMUL.FTZ R45, R153, R143 ;  /* 0x0000008f992d7220 */ /* 0x000fe20000410000 */
[----:B------:R-:W-:Y:S01]  /*7db0*/  ISETP.NE.AND P2, PT, R77, RZ, PT ;  /* 0x000000ff4d00720c */ /* 0x000fe20003f45270 */
[----:B------:R-:W-:Y:S01]  /*7dc0*/  IMAD.MOV.U32 R47, RZ, RZ, R43 ;  /* 0x000000ffff2f7224 */ /* 0x000fe200078e002b */
[----:B------:R-:W-:Y:S01]  /*7dd0*/  MOV R46, R42 ;  /* 0x0000002a002e7202 */ /* 0x000fe20000000f00 */
[----:B------:R-:W-:-:S04]  /*7de0*/  FFMA.FTZ R44, R152, R146, R45 ;  /* 0x00000092982c7223 */ /* 0x000fc8000001002d */
[----:B------:R-:W-:Y:S01]  /*7df0*/  FADD.FTZ R155, R155, R44 ;  /* 0x0000002c9b9b7221 */ /* 0x000fe20000010000 */
[----:B------:R-:W-:-:S04]  /*7e00*/  FMUL.FTZ R44, R153, R146 ;  /* 0x00000092992c7220 */ /* 0x000fc80000410000 */
[----:B------:R-:W-:Y:S01]  /*7e10*/  FFMA.FTZ R45, R152, R143, -R44 ;  /* 0x0000008f982d7223 */ /* 0x000fe2000001082c */
[----:B------:R-:W-:Y:S02]  /*7e20*/  MOV R44, R40 ;  /* 0x00000028002c7202 */ /* 0x000fe40000000f00 */
[----:B------:R-:W-:Y:S01]  /*7e30*/  FSEL R155, R146, R155, !P2 ;  /* 0x0000009b929b7208 */ /* 0x000fe20005000000 */
[----:B------:R-:W-:Y:S01]  /*7e40*/  FADD.FTZ R154, R154, R45 ;  /* 0x0000002d9a9a7221 */ /* 0x000fe20000010000 */
[C---:B------:R-:W-:Y:S01]  /*7e50*/  FMUL.FTZ R45, R153.reuse, R144 ;  /* 0x00000090992d7220 */ /* 0x040fe20000410000 */
[----:B------:R-:W-:-:S03]  /*7e60*/  FMUL.FTZ R153, R153, R145 ;  /* 0x0000009199997220 */ /* 0x000fc60000410000 */
[C---:B------:R-:W-:Y:S01]  /*7e70*/  FFMA.FTZ R48, R152.reuse, R145, -R45 ;  /* 0x0000009198307223 */ /* 0x040fe2000001082d */
[----:B------:R-:W-:Y:S01]  /*7e80*/  FFMA.FTZ R153, R152, R144, R153 ;  /* 0x0000009098997223 */ /* 0x000fe20000010099 */
[----:B------:R-:W-:Y:S02]  /*7e90*/  MOV R45, R41 ;  /* 0x00000029002d7202 */ /* 0x000fe40000000f00 */
[----:B------:R-:W-:Y:S02]  /*7ea0*/  FSEL R154, R143, R154, !P2 ;  /* 0x0000009a8f9a7208 */ /* 0x000fe40005000000 */
[----:B------:R-:W-:Y:S02]  /*7eb0*/  FSEL R152, R145, R48, !P2 ;  /* 0x0000003091987208 */ /* 0x000fe40005000000 */
[----:B------:R-:W-:Y:S01]  /*7ec0*/  FSEL R153, R144, R153, !P2 ;  /* 0x0000009990997208 */ /* 0x000fe20005000000 */
[----:B------:R-:W-:Y:S06]  /*7ed0*/  BRA `(.L_x_240) ;  /* 0x0000000000407947 */ /* 0x000fec0003800000 */
.L_x_239:
        /* <DEDUP_REMOVED lines=10> */
[-C--:B------:R-:W-:Y:S01]  /*7f80*/  FFMA.FTZ R160, R49, R43.reuse, R160 ;  /* 0x0000002b31a07223 */ /* 0x080fe200000100a0 */
[----:B------:R-:W-:Y:S01]  /*7f90*/  @!P2 MOV R152, R40 ;  /* 0x000000280098a202 */ /* 0x000fe20000000f00 */
[----:B------:R-:W-:Y:S01]  /*7fa0*/  @!P2 IMAD.MOV.U32 R153, RZ, RZ, R41 ;  /* 0x000000ffff99a224 */ /* 0x000fe200078e0029 */
[----:B------:R-:W-:Y:S01]  /*7fb0*/  @!P2 MOV R154, R42 ;  /* 0x0000002a009aa202 */ /* 0x000fe20000000f00 */
[----:B------:R-:W-:Y:S01]  /*7fc0*/  FADD.FTZ R47, R47, R160 ;  /* 0x000000a02f2f7221 */ /* 0x000fe20000010000 */
[----:B------:R-:W-:-:S07]  /*7fd0*/  @!P2 MOV R155, R43 ;  /* 0x0000002b009ba202 */ /* 0x000fce0000000f00 */
.L_x_240:
[----:B------:R-:W-:Y:S05]  /*7fe0*/  BSYNC.RECONVERGENT B0 ;  /* 0x0000000000007941 */ /* 0x000fea0003800200 */
.L_x_238:
        /* <DEDUP_REMOVED lines=119> */
.L_x_242:
[----:B------:R-:W-:Y:S05]  /*8760*/  BSYNC.RECONVERGENT B0 ;  /* 0x0000000000007941 */ /* 0x000fea0003800200 */
.L_x_241:
        /* <DEDUP_REMOVED lines=51> */
.L_x_237:
[----:B------:R0:W2:Y:S01]  /*8aa0*/  LDL.LU R78, [R1+0x14] ;  /* 0x00001400014e7983 */ /* 0x0000a20000300800 */
[----:B------:R-:W-:Y:S02]  /*8ab0*/  F2FP.BF16.F32.PACK_AB R0, R32, R33 ;  /* 0x000000212000723e */ /* 0x000fe400000010ff */
[----:B------:R-:W-:Y:S01]  /*8ac0*/  F2FP.BF16.F32.PACK_AB R2, R30, R31 ;  /* 0x0000001f1e02723e */ /* 0x000fe200000010ff */
[----:B------:R-:W3:Y:S01]  /*8ad0*/  LDL.LU R90, [R1+0x10] ;  /* 0x00001000015a7983 */ /* 0x000ee20000300800 */
[----:B------:R-:W-:Y:S01]  /*8ae0*/  USHF.L.U32 UR8, UR6, 0xb, URZ ;  /* 0x0000000b06087899 */ /* 0x000fe200080006ff */
[----:B------:R-:W1:Y:S08]  /*8af0*/  S2UR UR26, SR_CTAID.X ;  /* 0x00000000001a79c3 */ /* 0x000e700000002500 */
[----:B------:R-:W4:Y:S01]  /*8b00*/  S2UR UR27, SR_CTAID.Y ;  /* 0x00000000001b79c3 */ /* 0x000f220000002600 */
[----:B------:R-:W5:Y:S01]  /*8b10*/  LDL.LU R89, [R1+0xc] ;  /* 0x00000c0001597983 */ /* 0x000f620000300800 */
[----:B------:R-:W-:Y:S01]  /*8b20*/  UMOV UR9, URZ ;  /* 0x000000ff00097c82 */ /* 0x000fe20008000000 */
[----:B------:R-:W0:Y:S02]  /*8b30*/  LDCU.64 UR28, c[0x0][0x478] ;  /* 0x00008f00ff1c77ac */ /* 0x000e240008000a00 */
[----:B------:R-:W2:Y:S04]  /*8b40*/  LDL.LU R87, [R1+0x8] ;  /* 0x0000080001577983 */ /* 0x000ea80000300800 */
[----:B------:R-:W2:Y:S04]  /*8b50*/  LDL.LU R85, [R1+0x4] ;  /* 0x0000040001557983 */ /* 0x000ea80000300800 */
[----:B------:R-:W2:Y:S01]  /*8b60*/  LDL.LU R83, [R1] ;  /* 0x0000000001537983 */ /* 0x000ea20000300800 */
[C---:B------:R-:W-:Y:S01]  /*8b70*/  PRMT R3, R0.reuse, 0x7610, R3 ;  /* 0x0000761000037816 */ /* 0x040fe20000000003 */
[----:B------:R-:W-:Y:S01]  /*8b80*/  UIADD3 UR7, UPT, UPT, -UR8, UR15, URZ ;  /* 0x0000000f08077290 */ /* 0x000fe2000fffe1ff */
[----:B------:R-:W-:Y:S01]  /*8b90*/  PRMT R4, R0, 0x7632, R4 ;  /* 0x0000763200047816 */ /* 0x000fe20000000004 */
[----:B------:R-:W-:Y:S01]  /*8ba0*/  BAR.SYNC.DEFER_BLOCKING 0x0 ;  /* 0x0000000000007b1d */ /* 0x000fe20000010000 */
[----:B------:R-:W-:-:S02]  /*8bb0*/  F2FP.BF16.F32.PACK_AB R0, R28, R29 ;  /* 0x0000001d1c00723e */ /* 0x000fc400000010ff */
[----:B------:R-:W-:Y:S01]  /*8bc0*/  PRMT R38, R2, 0x7610, R38 ;  /* 0x0000761002267816 */ /* 0x000fe20000000026 */
[----:B------:R-:W-:Y:S01]  /*8bd0*/  IMAD.U32 R10, RZ, RZ, UR7 ;  /* 0x00000007ff0a7e24 */ /* 0x000fe2000f8e00ff */
[C---:B------:R-:W-:Y:S01]  /*8be0*/  PRMT R37, R0.reuse, 0x7610, R37 ;  /* 0x0000761000257816 */ /* 0x040fe20000000025 */
[----:B------:R-:W1:Y:S01]  /*8bf0*/  LDCU.128 UR12, c[0x0][0x420] ;  /* 0x00008400ff0c77ac */ /* 0x000e620008000c00 */
[----:B------:R-:W-:Y:S02]  /*8c00*/  PRMT R6, R0, 0x7632, R6 ;  /* 0x0000763200067816 */ /* 0x000fe40000000006 */
[----:B------:R-:W0:Y:S01]  /*8c10*/  S2R R0, SR_TID.X ;  /* 0x0000000000007919 */ /* 0x000e220000002100 */
[----:B------:R-:W-:Y:S02]  /*8c20*/  PRMT R5, R2, 0x7632, R5 ;  /* 0x0000763202057816 */ /* 0x000fe40000000005 */
[----:B------:R-:W-:Y:S02]  /*8c30*/  F2FP.BF16.F32.PACK_AB R2, R26, R27 ;  /* 0x0000001b1a02723e */ /* 0x000fe400000010ff */
[----:B------:R-:W-:-:S02]  /*8c40*/  LOP3.LUT R119, R119, 0x3e00, RZ, 0xc0, !PT ;  /* 0x00003e0077777812 */ /* 0x000fc400078ec0ff */
[----:B------:R-:W-:Y:S02]  /*8c50*/  PRMT R36, R2, 0x7610, R36 ;  /* 0x0000761002247816 */ /* 0x000fe40000000024 */
[----:B------:R-:W-:Y:S02]  /*8c60*/  PRMT R42, RZ, 0x7610, R42 ;  /* 0x00007610ff2a7816 */ /* 0x000fe4000000002a */
[----:B------:R-:W-:Y:S01]  /*8c70*/  PRMT R44, RZ, 0x7610, R44 ;  /* 0x00007610ff2c7816 */ /* 0x000fe2000000002c */
[----:B------:R4:W-:Y:S01]  /*8c80*/  STS.U16 [R148], R3 ;  /* 0x0000000394007388 */ /* 0x0009e20000000400 */
[----:B-1----:R-:W-:-:S03]  /*8c90*/  UIMAD.WIDE.U32 UR24, UR26, UR12, UR8 ;  /* 0x0000000c1a1872a5 */ /* 0x002fc6000f8e0008 */
[----:B------:R1:W-:Y:S01]  /*8ca0*/  STS.U16 [R147+0x2], R4 ;  /* 0x0000020493007388 */ /* 0x0003e20000000400 */
[----:B------:R-:W-:-:S03]  /*8cb0*/  UIMAD UR25, UR26, UR13, UR25 ;  /* 0x0000000d1a1972a4 */ /* 0x000fc6000f8e0219 */
[----:B------:R-:W-:Y:S01]  /*8cc0*/  STS.U16 [R76+0x4], R38 ;  /* 0x000004264c007388 */ /* 0x000fe20000000400 */
[----:B----4-:R-:W-:Y:S01]  /*8cd0*/  UIMAD.WIDE.U32 UR24, UR27, UR14, UR24 ;  /* 0x0000000e1b1872a5 */ /* 0x010fe2000f8e0018 */
[----:B------:R-:W-:Y:S02]  /*8ce0*/  F2FP.BF16.F32.PACK_AB R3, R24, R25 ;  /* 0x000000191803723e */ /* 0x000fe400000010ff */
[----:B------:R4:W-:Y:S01]  /*8cf0*/  STS.U16 [R75+0x6], R5 ;  /* 0x000006054b007388 */ /* 0x0009e20000000400 */
[----:B------:R-:W-:Y:S01]  /*8d00*/  UIMAD UR25, UR27, UR15, UR25 ;  /* 0x0000000f1b1972a4 */ /* 0x000fe2000f8e0219 */
[----:B-1----:R-:W-:Y:S01]  /*8d10*/  PRMT R4, R2, 0x7632, R4 ;  /* 0x0000763202047816 */ /* 0x002fe20000000004 */
[----:B------:R-:W1:Y:S01]  /*8d20*/  LDCU.128 UR12, c[0x0][0x410] ;  /* 0x00008200ff0c77ac */ /* 0x000e620008000c00 */
[----:B------:R-:W-:Y:S01]  /*8d30*/  F2FP.BF16.F32.PACK_AB R2, R22, R23 ;  /* 0x000000171602723e */ /* 0x000fe200000010ff */
[----:B------:R-:W-:Y:S01]  /*8d40*/  STS.U16 [R74+0x8], R37 ;  /* 0x000008254a007388 */ /* 0x000fe20000000400 */
[----:B------:R-:W-:-:S02]  /*8d50*/  PRMT R35, R3, 0x7610, R35 ;  /* 0x0000761003237816 */ /* 0x000fc40000000023 */
[C---:B------:R-:W-:Y:S01]  /*8d60*/  PRMT R8, R2.reuse, 0x7632, R8 ;  /* 0x0000763202087816 */ /* 0x040fe20000000008 */
[----:B------:R1:W-:Y:S01]  /*8d70*/  STS.U16 [R73+0xa], R6 ;  /* 0x00000a0649007388 */ /* 0x0003e20000000400 */
[----:B----4-:R-:W-:Y:S02]  /*8d80*/  PRMT R5, R2, 0x7610, R5 ;  /* 0x0000761002057816 */ /* 0x010fe40000000005 */
[----:B------:R-:W-:Y:S01]  /*8d90*/  PRMT R7, R3, 0x7632, R7 ;  /* 0x0000763203077816 */ /* 0x000fe20000000007 */
[----:B------:R-:W-:Y:S01]  /*8da0*/  STS.U16 [R72+0xc], R36 ;  /* 0x00000c2448007388 */ /* 0x000fe20000000400 */
[----:B------:R-:W-:Y:S02]  /*8db0*/  F2FP.BF16.F32.PACK_AB R2, R20, R21 ;  /* 0x000000151402723e */ /* 0x000fe400000010ff */
[----:B0-----:R-:W-:Y:S01]  /*8dc0*/  ISETP.NE.AND P0, PT, R0, RZ, PT ;  /* 0x000000ff0000720c */ /* 0x001fe20003f05270 */
[----:B------:R0:W-:Y:S01]  /*8dd0*/  STS.U16 [R71+0xe], R4 ;  /* 0x00000e0447007388 */ /* 0x0001e20000000400 */
[----:B------:R-:W-:-:S02]  /*8de0*/  F2FP.BF16.F32.PACK_AB R3, R34, R19 ;  /* 0x000000132203723e */ /* 0x000fc400000010ff */
[----:B-1----:R-:W-:Y:S01]  /*8df0*/  PRMT R6, R2, 0x7632, R6 ;  /* 0x0000763202067816 */ /* 0x002fe20000000006 */
[----:B------:R-:W-:Y:S04]  /*8e00*/  STS.U16 [R70+0x10], R35 ;  /* 0x0000102346007388 */ /* 0x000fe80000000400 */
[----:B------:R-:W-:Y:S01]  /*8e10*/  STS.U16 [R69+0x12], R7 ;  /* 0x0000120745007388 */ /* 0x000fe20000000400 */
[----:B0-----:R-:W-:-:S03]  /*8e20*/  PRMT R4, R3, 0x7632, R4 ;  /* 0x0000763203047816 */ /* 0x001fc60000000004 */
[----:B------:R-:W-:Y:S04]  /*8e30*/  STS.U16 [R68+0x14], R5 ;  /* 0x0000140544007388 */ /* 0x000fe80000000400 */
[----:B------:R-:W-:Y:S04]  /*8e40*/  STS.U16 [R67+0x16], R8 ;  /* 0x0000160843007388 */ /* 0x000fe80000000400 */
[----:B------:R-:W-:Y:S04]  /*8e50*/  STS.U16 [R66+0x18], R2 ;  /* 0x0000180242007388 */ /* 0x000fe80000000400 */
[----:B------:R0:W-:Y:S04]  /*8e60*/  STS.U16 [R65+0x1a], R6 ;  /* 0x00001a0641007388 */ /* 0x0001e80000000400 */
[----:B------:R1:W-:Y:S04]  /*8e70*/  STS.U16 [R64+0x1c], R3 ;  /* 0x00001c0340007388 */ /* 0x0003e80000000400 */
[----:B------:R-:W-:Y:S01]  /*8e80*/  STS.U16 [R63+0x1e], R4 ;  /* 0x00001e043f007388 */ /* 0x000fe20000000400 */
[----:B------:R-:W-:-:S03]  /*8e90*/  NOP ;  /* 0x0000000000007918 */ /* 0x000fc60000000000 */
[----:B------:R-:W-:Y:S01]  /*8ea0*/  LDS.U16 R43, [R165+0x140] ;  /* 0x00014000a52b7984 */ /* 0x000fe20000000400 */
[----:B0-----:R-:W-:-:S03]  /*8eb0*/  LOP3.LUT R6, R119, 0x1f, R0, 0xf8, !PT ;  /* 0x0000001f77067812 */ /* 0x001fc600078ef800 */
[----:B------:R-:W-:Y:S01]  /*8ec0*/  LDS.U16 R45, [R164+0x180] ;  /* 0x00018000a42d7984 */ /* 0x000fe20000000400 */
[C---:B-1----:R-:W-:Y:S02]  /*8ed0*/  IADD3 R3, P1, PT, R6.reuse, UR24, RZ ;  /* 0x0000001806037c10 */ /* 0x042fe4000ff3e0ff */
[C---:B------:R-:W-:Y:S01]  /*8ee0*/  LOP3.LUT R11, R6.reuse, 0x20, RZ, 0xfc, !PT ;  /* 0x00000020060b7812 */ /* 0x040fe200078efcff */
[----:B------:R-:W-:Y:S01]  /*8ef0*/  LDS.U16 R47, [R163+0x1c0] ;  /* 0x0001c000a32f7984 */ /* 0x000fe20000000400 */
[----:B------:R-:W-:Y:S01]  /*8f00*/  IADD3.X R12, PT, PT, RZ, UR25, RZ, P1, !PT ;  /* 0x00000019ff0c7c10 */ /* 0x000fe20008ffe4ff */
[----:B------:R-:W-:Y:S01]  /*8f10*/  UIMAD.WIDE.U32 UR24, UR26, UR12, UR8 ;  /* 0x0000000c1a1872a5 */ /* 0x000fe2000f8e0008 */
[C---:B------:R-:W-:Y:S01]  /*8f20*/  LEA R2, P5, R3.reuse, UR28, 0x1 ;  /* 0x0000001c03027c11 */ /* 0x040fe2000f8a08ff */
        /* <DEDUP_REMOVED lines=23> */
[----:B------:R-:W-:Y:S01]  /*90a0*/  LDS.U16 R61, [R150+0x380] ;  /* 0x00038000963d7984 */ /* 0x000fe20000000400 */
[----:B------:R-:W-:-:S03]  /*90b0*/  LOP3.LUT R18, R6, 0x1e0, RZ, 0xfc, !PT ;  /* 0x000001e006127812 */ /* 0x000fc600078efcff */
[----:B------:R-:W-:Y:S04]  /*90c0*/  LDS.U16 R77, [R149+0x3c0] ;  /* 0x0003c000954d7984 */ /* 0x000fe80000000400 */
[----:B---3--:R-:W-:Y:S04]  /*90d0*/  LDS.U16 R5, [R90] ;  /* 0x000000005a057984 */ /* 0x008fe80000000400 */
[----:B-----5:R-:W-:Y:S04]  /*90e0*/  LDS.U16 R35, [R89+0x40] ;  /* 0x0000400059237984 */ /* 0x020fe80000000400 */
[----:B--2---:R-:W-:Y:S04]  /*90f0*/  LDS.U16 R37, [R87+0x80] ;  /* 0x0000800057257984 */ /* 0x004fe80000000400 */
        /* <DEDUP_REMOVED lines=22> */
[----:B------:R-:W-:Y:S01]  /*9260*/  @!P2 STG.E.U16 desc[UR22][R2.64+0x180], R45 ;  /* 0x0001802d0200a986 */ /* 0x000fe2000c101516 */
[----:B--2---:R-:W-:Y:S02]  /*9270*/  LOP3.LUT R37, R6, 0x180, RZ, 0xfc, !PT ;  /* 0x0000018006257812 */ /* 0x004fe400078efcff */
[-C--:B------:R-:W-:Y:S01]  /*9280*/  ISETP.GE.AND P2, PT, R35, R4.reuse, PT ;  /* 0x000000042300720c */ /* 0x080fe20003f46270 */
[----:B------:R1:W-:Y:S01]  /*9290*/  @!P3 STG.E.U16 desc[UR22][R2.64+0x140], R43 ;  /* 0x0001402b0200b986 */ /* 0x0003e2000c101516 */
[-C--:B------:R-:W-:Y:S02]  /*92a0*/  ISETP.GE.AND P3, PT, R36, R4.reuse, PT ;  /* 0x000000042400720c */ /* 0x080fe40003f66270 */
[----:B---3--:R-:W-:Y:S01]  /*92b0*/  PRMT R39, RZ, 0x7610, R39 ;  /* 0x00007610ff277816 */ /* 0x008fe20000000027 */
[----:B------:R-:W-:Y:S01]  /*92c0*/  @!P1 STG.E.U16 desc[UR22][R2.64+0x1c0], R47 ;  /* 0x0001c02f02009986 */ /* 0x000fe2000c101516 */
[----:B------:R-:W-:-:S02]  /*92d0*/  ISETP.GE.AND P1, PT, R18, R4, PT ;  /* 0x000000041200720c */ /* 0x000fc40003f26270 */
[----:B----4-:R-:W-:Y:S01]  /*92e0*/  PRMT R41, RZ, 0x7610, R41 ;  /* 0x00007610ff297816 */ /* 0x010fe20000000029 */
[----:B------:R-:W-:Y:S01]  /*92f0*/  @!P4 STG.E.U16 desc[UR22][R2.64+0x200], R49 ;  /* 0x000200310200c986 */ /* 0x000fe2000c101516 */
[----:B------:R-:W-:-:S03]  /*9300*/  ISETP.GE.AND P4, PT, R37, R4, PT ;  /* 0x000000042500720c */ /* 0x000fc60003f86270 */
[----:B------:R-:W-:Y:S01]  /*9310*/  @!P5 STG.E.U16 desc[UR22][R2.64+0x240], R51 ;  /* 0x000240330200d986 */ /* 0x000fe2000c101516 */
[----:B------:R-:W-:Y:S02]  /*9320*/  ISETP.GE.AND P5, PT, R38, R4, PT ;  /* 0x000000042600720c */ /* 0x000fe40003fa6270 */
[----:B-1----:R-:W-:Y:S01]  /*9330*/  PRMT R43, RZ, 0x7610, R43 ;  /* 0x00007610ff2b7816 */ /* 0x002fe2000000002b */
[----:B------:R-:W-:Y:S01]  /*9340*/  @!P6 STG.E.U16 desc[UR22][R2.64+0x280], R53 ;  /* 0x000280350200e986 */ /* 0x000fe2000c101516 */
[----:B------:R-:W-:-:S03]  /*9350*/  IADD3 R5, P6, PT, R6, UR12, RZ ;  /* 0x0000000c06057c10 */ /* 0x000fc6000ffde0ff */
[----:B------:R-:W-:Y:S01]  /*9360*/  @!P3 STG.E.U16 desc[UR22][R2.64+0x340], R59 ;  /* 0x0003403b0200b986 */ /* 0x000fe2000c101516 */
[----:B------:R-:W-:Y:S02]  /*9370*/  ISETP.GE.AND P3, PT, R11, UR7, PT ;  /* 0x000000070b007c0c */ /* 0x000fe4000bf66270 */
[----:B------:R-:W-:Y:S01]  /*9380*/  IADD3.X R40, PT, PT, RZ, UR15, RZ, P6, !PT ;  /* 0x0000000fff287c10 */ /* 0x000fe2000b7fe4ff */
[----:B------:R-:W-:Y:S01]  /*9390*/  @!P4 STG.E.U16 desc[UR22][R2.64+0x300], R57 ;  /* 0x000300390200c986 */ /* 0x000fe2000c101516 */
[----:B------:R-:W-:Y:S01]  /*93a0*/  ISETP.GE.AND P4, PT, R7, UR7, PT ;  /* 0x0000000707007c0c */ /* 0x000fe2000bf86270 */
[----:B------:R-:W1:Y:S01]  /*93b0*/  LDCU.128 UR12, c[0x0][0x430] ;  /* 0x00008600ff0c77ac */ /* 0x000e620008000c00 */
[C---:B0-----:R-:W-:Y:S01]  /*93c0*/  LEA R4, P6, R5.reuse, UR24, 0x1 ;  /* 0x0000001805047c11 */ /* 0x041fe2000f8c08ff */
        /* <DEDUP_REMOVED lines=74> */
[----:B------:R-:W1:Y:S04]  /*9870*/  LDS.U16 R43, [R70+0x10] ;  /* 0x00001000462b7984 */ /* 0x000e680000000400 */
[----:B------:R-:W-:Y:S01]  /*9880*/  LDS.U16 R47, [R65+0x1a] ;  /* 0x00001a00412f7984 */ /* 0x000fe20000000400 */
[----:B--2---:R-:W-:-:S03]  /*9890*/  SHF.L.U32 R49, R3, 0x10, RZ ;  /* 0x0000001003317819 */ /* 0x004fc600000006ff */
[----:B------:R-:W-:Y:S04]  /*98a0*/  LDS.U16 R44, [R69+0x12] ;  /* 0x00001200452c7984 */ /* 0x000fe80000000400 */
[----:B------:R-:W2:Y:S01]  /*98b0*/  LDS.U16 R3, [R66+0x18] ;  /* 0x0000180042037984 */ /* 0x000ea20000000400 */
[----:B---3--:R-:W-:-:S03]  /*98c0*/  SHF.L.U32 R51, R2, 0x10, RZ ;  /* 0x0000001002337819 */ /* 0x008fc600000006ff */
[----:B------:R-:W3:Y:S04]  /*98d0*/  LDS.U16 R46, [R67+0x16] ;  /* 0x00001600432e7984 */ /* 0x000ee80000000400 */
[----:B------:R-:W3:Y:S04]  /*98e0*/  LDS.U16 R45, [R68+0x14] ;  /* 0x00001400442d7984 */ /* 0x000ee80000000400 */
[----:B------:R-:W3:Y:S04]  /*98f0*/  LDS.U16 R2, [R64+0x1c] ;  /* 0x00001c0040027984 */ /* 0x000ee80000000400 */
[----:B------:R-:W3:Y:S01]  /*9900*/  LDS.U16 R48, [R63+0x1e] ;  /* 0x00001e003f307984 */ /* 0x000ee20000000400 */
[----:B----4-:R-:W-:-:S02]  /*9910*/  IMAD.U32 R53, R4, 0x10000, RZ ;  /* 0x0001000004357824 */ /* 0x010fc400078e00ff */
[----:B------:R-:W-:Y:S01]  /*9920*/  FMUL.FTZ R4, R51, -1.4426950216293334961 ;  /* 0xbfb8aa3b33047820 */ /* 0x000fe20000410000 */
[----:B-----5:R-:W-:Y:S01]  /*9930*/  SHF.L.U32 R55, R5, 0x10, RZ ;  /* 0x0000001005377819 */ /* 0x020fe200000006ff */
[----:B------:R-:W-:Y:S01]  /*9940*/  FMUL.FTZ R50, R49, -1.4426950216293334961 ;  /* 0xbfb8aa3b31327820 */ /* 0x000fe20000410000 */
[----:B------:R-:W-:Y:S01]  /*9950*/  FMUL.FTZ R5, R53, -1.4426950216293334961 ;  /* 0xbfb8aa3b35057820 */ /* 0x000fe20000410000 */
[----:B------:R4:W5:Y:S01]  /*9960*/  MUFU.EX2 R52, R4 ;  /* 0x0000000400347308 */ /* 0x0009620000000800 */
[----:B0-----:R-:W-:Y:S02]  /*9970*/  SHF.L.U32 R59, R41, 0x10, RZ ;  /* 0x00000010293b7819 */ /* 0x001fe400000006ff */
[----:B-1----:R-:W-:Y:S01]  /*9980*/  SHF.L.U32 R57, R39, 0x10, RZ ;  /* 0x0000001027397819 */ /* 0x002fe200000006ff */
[----:B------:R0:W1:Y:S01]  /*9990*/  MUFU.EX2 R54, R5 ;  /* 0x0000000500367308 */ /* 0x0000620000000800 */
[----:B------:R2:W-:Y:S03]  /*99a0*/  @!P5 STL [R1+0x14], R78 ;  /* 0x0000144e0100d387 */ /* 0x0005e60000100800 */
[----:B------:R-:W1:Y:S01]  /*99b0*/  MUFU.EX2 R50, R50 ;  /* 0x0000003200327308 */ /* 0x000e620000000800 */
[----:B----4-:R-:W-:Y:S01]  /*99c0*/  FMUL.FTZ R4, R59, -1.4426950216293334961 ;  /* 0xbfb8aa3b3b047820 */ /* 0x010fe20000410000 */
[----:B------:R-:W-:Y:S01]  /*99d0*/  FMUL.FTZ R56, R55, -1.4426950216293334961 ;  /* 0xbfb8aa3b37387820 */ /* 0x000fe20000410000 */
[----:B------:R-:W-:Y:S01]  /*99e0*/  SHF.L.U32 R39, R40, 0x10, RZ ;  /* 0x0000001028277819 */ /* 0x000fe200000006ff */
[----:B------:R-:W-:Y:S01]  /*99f0*/  FMUL.FTZ R58, R57, -1.4426950216293334961 ;  /* 0xbfb8aa3b393a7820 */ /* 0x000fe20000410000 */
[----:B------:R-:W-:Y:S01]  /*9a00*/  IMAD.U32 R60, R42, 0x10000, RZ ;  /* 0x000100002a3c7824 */ /* 0x000fe200078e00ff */
[----:B------:R-:W-:Y:S01]  /*9a10*/  SHF.L.U32 R61, R43, 0x10, RZ ;  /* 0x000000102b3d7819 */ /* 0x000fe200000006ff */
[----:B------:R4:W-:Y:S01]  /*9a20*/  MUFU.EX2 R42, R4 ;  /* 0x00000004002a7308 */ /* 0x0009e20000000800 */
[----:B--2---:R-:W-:-:S02]  /*9a30*/  IMAD.U32 R78, R3, 0x10000, RZ ;  /* 0x00010000034e7824 */ /* 0x004fc400078e00ff */
[----:B-----5:R-:W-:Y:S01]  /*9a40*/  FADD.FTZ R52, R52, 1 ;  /* 0x3f80000034347421 */ /* 0x020fe20000010000 */
[----:B0-----:R-:W-:Y:S01]  /*9a50*/  SHF.L.U32 R5, R44, 0x10, RZ ;  /* 0x000000102c057819 */ /* 0x001fe200000006ff */
[----:B------:R-:W-:Y:S01]  /*9a60*/  FMUL.FTZ R41, R39, -1.4426950216293334961 ;  /* 0xbfb8aa3b27297820 */ /* 0x000fe20000410000 */
[----:B---3--:R-:W-:Y:S02]  /*9a70*/  SHF.L.U32 R62, R46, 0x10, RZ ;  /* 0x000000102e3e7819 */ /* 0x008fe400000006ff */
[----:B----4-:R-:W-:Y:S01]  /*9a80*/  SHF.L.U32 R4, R47, 0x10, RZ ;  /* 0x000000102f047819 */ /* 0x010fe200000006ff */
[----:B------:R-:W-:Y:S01]  /*9a90*/  FMUL.FTZ R47, R78, -1.4426950216293334961 ;  /* 0xbfb8aa3b4e2f7820 */ /* 0x000fe20000410000 */
[----:B------:R-:W-:Y:S01]  /*9aa0*/  FMUL.FTZ R43, R60, -1.4426950216293334961 ;  /* 0xbfb8aa3b3c2b7820 */ /* 0x000fe20000410000 */
[----:B------:R-:W0:Y:S01]  /*9ab0*/  MUFU.EX2 R56, R56 ;  /* 0x0000003800387308 */ /* 0x000e220000000800 */
[----:B------:R-:W-:Y:S01]  /*9ac0*/  FMUL.FTZ R44, R61, -1.4426950216293334961 ;  /* 0xbfb8aa3b3d2c7820 */ /* 0x000fe20000410000 */
[----:B------:R-:W-:-:S02]  /*9ad0*/  SHF.L.U32 R40, R45, 0x10, RZ ;  /* 0x000000102d287819 */ /* 0x000fc400000006ff */
[----:B------:R-:W2:Y:S01]  /*9ae0*/  MUFU.EX2 R58, R58 ;  /* 0x0000003a003a7308 */ /* 0x000ea20000000800 */
[----:B------:R-:W-:Y:S01]  /*9af0*/  SHF.L.U32 R3, R2, 0x10, RZ ;  /* 0x0000001002037819 */ /* 0x000fe200000006ff */
[----:B-1----:R-:W-:Y:S01]  /*9b00*/  FADD.FTZ R54, R54, 1 ;  /* 0x3f80000036367421 */ /* 0x002fe20000010000 */
[----:B------:R-:W-:Y:S01]  /*9b10*/  SHF.L.U32 R2, R48, 0x10, RZ ;  /* 0x0000001030027819 */ /* 0x000fe200000006ff */
[----:B------:R-:W-:Y:S01]  /*9b20*/  FMUL.FTZ R45, R5, -1.4426950216293334961 ;  /* 0xbfb8aa3b052d7820 */ /* 0x000fe20000410000 */
[----:B------:R-:W-:Y:S01]  /*9b30*/  FMUL.FTZ R77, R62, -1.4426950216293334961 ;  /* 0xbfb8aa3b3e4d7820 */ /* 0x000fe20000410000 */
[----:B------:R-:W1:Y:S01]  /*9b40*/  MUFU.EX2 R47, R47 ;  /* 0x0000002f002f7308 */ /* 0x000e620000000800 */
[----:B------:R-:W-:Y:S01]  /*9b50*/  FMUL.FTZ R48, R4, -1.4426950216293334961 ;  /* 0xbfb8aa3b04307820 */ /* 0x000fe20000410000 */
[----:B------:R-:W-:Y:S02]  /*9b60*/  FADD.FTZ R50, R50, 1 ;  /* 0x3f80000032327421 */ /* 0x000fe40000010000 */
[----:B------:R-:W3:Y:S01]  /*9b70*/  MUFU.RCP R52, R52 ;  /* 0x0000003400347308 */ /* 0x000ee20000001000 */
[----:B------:R-:W-:Y:S01]  /*9b80*/  FMUL.FTZ R46, R40, -1.4426950216293334961 ;  /* 0xbfb8aa3b282e7820 */ /* 0x000fe20000410000 */
[----:B------:R-:W-:Y:S01]  /*9b90*/  FMUL.FTZ R79, R3, -1.4426950216293334961 ;  /* 0xbfb8aa3b034f7820 */ /* 0x000fe20000410000 */
[----:B------:R-:W-:-:S05]  /*9ba0*/  FMUL.FTZ R80, R2, -1.4426950216293334961 ;  /* 0xbfb8aa3b02507820 */ /* 0x000fca0000410000 */
[----:B------:R-:W4:Y:S04]  /*9bb0*/  MUFU.EX2 R41, R41 ;  /* 0x0000002900297308 */ /* 0x000f280000000800 */
[----:B------:R-:W5:Y:S04]  /*9bc0*/  MUFU.EX2 R43, R43 ;  /* 0x0000002b002b7308 */ /* 0x000f680000000800 */
[----:B------:R-:W3:Y:S04]  /*9bd0*/  MUFU.EX2 R44, R44 ;  /* 0x0000002c002c7308 */ /* 0x000ee80000000800 */
[----:B------:R-:W3:Y:S01]  /*9be0*/  MUFU.RCP R54, R54 ;  /* 0x0000003600367308 */ /* 0x000ee20000001000 */
[----:B0-----:R-:W-:Y:S01]  /*9bf0*/  FADD.FTZ R56, R56, 1 ;  /* 0x3f80000038387421 */ /* 0x001fe20000010000 */
[----:B--2---:R-:W-:-:S06]  /*9c00*/  FADD.FTZ R58, R58, 1 ;  /* 0x3f8000003a3a7421 */ /* 0x004fcc0000010000 */
[----:B------:R-:W0:Y:S04]  /*9c10*/  MUFU.EX2 R45, R45 ;  /* 0x0000002d002d7308 */ /* 0x000e280000000800 */
[----:B------:R-:W2:Y:S04]  /*9c20*/  MUFU.EX2 R77, R77 ;  /* 0x0000004d004d7308 */ /* 0x000ea80000000800 */
[----:B------:R-:W2:Y:S04]  /*9c30*/  MUFU.EX2 R48, R48 ;  /* 0x0000003000307308 */ /* 0x000ea80000000800 */
[----:B------:R-:W2:Y:S01]  /*9c40*/  MUFU.RCP R50, R50 ;  /* 0x0000003200327308 */ /* 0x000ea20000001000 */
[----:B-1----:R-:W-:-:S07]  /*9c50*/  FADD.FTZ R47, R47, 1 ;  /* 0x3f8000002f2f7421 */ /* 0x002fce0000010000 */
[----:B------:R-:W1:Y:S04]  /*9c60*/  MUFU.EX2 R46, R46 ;  /* 0x0000002e002e7308 */ /* 0x000e680000000800 */
[----:B------:R-:W1:Y:S04]  /*9c70*/  MUFU.EX2 R79, R79 ;  /* 0x0000004f004f7308 */ /* 0x000e680000000800 */
[----:B------:R-:W1:Y:S01]  /*9c80*/  MUFU.EX2 R80, R80 ;  /* 0x0000005000507308 */ /* 0x000e620000000800 */
[----:B----4-:R-:W-:Y:S01]  /*9c90*/  FADD.FTZ R41, R41, 1 ;  /* 0x3f80000029297421 */ /* 0x010fe20000010000 */
[----:B-----5:R-:W-:Y:S01]  /*9ca0*/  FADD.FTZ R43, R43, 1 ;  /* 0x3f8000002b2b7421 */ /* 0x020fe20000010000 */
[----:B---3--:R-:W-:Y:S01]  /*9cb0*/  FADD.FTZ R44, R44, 1 ;  /* 0x3f8000002c2c7421 */ /* 0x008fe20000010000 */
[----:B------:R-:W3:Y:S01]  /*9cc0*/  MUFU.RCP R56, R56 ;  /* 0x0000003800387308 */ /* 0x000ee20000001000 */
[----:B------:R-:W-:Y:S01]  /*9cd0*/  FADD.FTZ R42, R42, 1 ;  /* 0x3f8000002a2a7421 */ /* 0x000fe20000010000 */
[----:B------:R-:W-:Y:S01]  /*9ce0*/  FMUL.FTZ R51, R51, R52 ;  /* 0x0000003433337220 */ /* 0x000fe20000410000 */
[----:B0-----:R-:W-:Y:S01]  /*9cf0*/  FADD.FTZ R45, R45, 1 ;  /* 0x3f8000002d2d7421 */ /* 0x001fe20000010000 */
[----:B--2---:R-:W-:-:S04]  /*9d00*/  FADD.FTZ R77, R77, 1 ;  /* 0x3f8000004d4d7421 */ /* 0x004fc80000010000 */
[----:B------:R-:W0:Y:S01]  /*9d10*/  MUFU.RCP R58, R58 ;  /* 0x0000003a003a7308 */ /* 0x000e220000001000 */
[----:B------:R-:W-:Y:S01]  /*9d20*/  FADD.FTZ R48, R48, 1 ;  /* 0x3f80000030307421 */ /* 0x000fe20000010000 */
[----:B-1----:R-:W-:Y:S01]  /*9d30*/  FADD.FTZ R46, R46, 1 ;  /* 0x3f8000002e2e7421 */ /* 0x002fe20000010000 */
[----:B------:R-:W-:Y:S01]  /*9d40*/  FADD.FTZ R79, R79, 1 ;  /* 0x3f8000004f4f7421 */ /* 0x000fe20000010000 */
[----:B------:R-:W-:Y:S01]  /*9d50*/  FMUL.FTZ R51, R51, R32 ;  /* 0x0000002033337220 */ /* 0x000fe20000410000 */
[----:B------:R-:W-:-:S03]  /*9d60*/  FMUL.FTZ R32, R53, R54 ;  /* 0x0000003635207220 */ /* 0x000fc60000410000 */
[----:B------:R-:W1:Y:S01]  /*9d70*/  MUFU.RCP R82, R41 ;  /* 0x0000002900527308 */ /* 0x000e620000001000 */
[----:B------:R-:W-:-:S07]  /*9d80*/  FADD.FTZ R80, R80, 1 ;  /* 0x3f80000050507421 */ /* 0x000fce0000010000 */
[----:B------:R-:W2:Y:S01]  /*9d90*/  MUFU.RCP R47, R47 ;  /* 0x0000002f002f7308 */ /* 0x000ea20000001000 */
[----:B------:R-:W-:-:S07]  /*9da0*/  FMUL.FTZ R32, R32, R31 ;  /* 0x0000001f20207220 */ /* 0x000fce0000410000 */
[----:B------:R-:W4:Y:S08]  /*9db0*/  MUFU.RCP R86, R44 ;  /* 0x0000002c00567308 */ /* 0x000f300000001000 */
[----:B------:R5:W4:Y:S08]  /*9dc0*/  MUFU.RCP R84, R42 ;  /* 0x0000002a00547308 */ /* 0x000b300000001000 */
[----:B------:R-:W4:Y:S01]  /*9dd0*/  MUFU.RCP R43, R43 ;  /* 0x0000002b002b7308 */ /* 0x000f220000001000 */
[----:B-----5:R-:W-:-:S07]  /*9de0*/  FMUL.FTZ R42, R49, R50 ;  /* 0x00000032312a7220 */ /* 0x020fce0000410000 */
[----:B------:R-:W5:Y:S08]  /*9df0*/  MUFU.RCP R88, R45 ;  /* 0x0000002d00587308 */ /* 0x000f700000001000 */
[----:B------:R-:W5:Y:S08]  /*9e00*/  MUFU.RCP R41, R48 ;  /* 0x0000003000297308 */ /* 0x000f700000001000 */
[----:B------:R4:W5:Y:S08]  /*9e10*/  MUFU.RCP R81, R46 ;  /* 0x0000002e00517308 */ /* 0x0009700000001000 */
[----:B------:R-:W5:Y:S08]  /*9e20*/  MUFU.RCP R77, R77 ;  /* 0x0000004d004d7308 */ /* 0x000f700000001000 */
[----:B------:R-:W5:Y:S01]  /*9e30*/  MUFU.RCP R50, R79 ;  /* 0x0000004f00327308 */ /* 0x000f620000001000 */
[----:B---3--:R-:W-:-:S07]  /*9e40*/  FMUL.FTZ R55, R55, R56 ;  /* 0x0000003837377220 */ /* 0x008fce0000410000 */
[----:B------:R-:W3:Y:S01]  /*9e50*/  MUFU.RCP R31, R80 ;  /* 0x00000050001f7308 */ /* 0x000ee20000001000 */
[----:B0-----:R-:W-:Y:S01]  /*9e60*/  FMUL.FTZ R44, R57, R58 ;  /* 0x0000003a392c7220 */ /* 0x001fe20000410000 */
[----:B------:R-:W-:Y:S01]  /*9e70*/  FMUL.FTZ R42, R42, R33 ;  /* 0x000000212a2a7220 */ /* 0x000fe20000410000 */
[----:B-1----:R-:W-:Y:S01]  /*9e80*/  FMUL.FTZ R39, R39, R82 ;  /* 0x0000005227277220 */ /* 0x002fe20000410000 */
[----:B--2---:R-:W-:Y:S01]  /*9e90*/  FMUL.FTZ R78, R78, R47 ;  /* 0x0000002f4e4e7220 */ /* 0x004fe20000410000 */
[----:B------:R-:W-:Y:S01]  /*9ea0*/  FMUL.FTZ R55, R55, R30 ;  /* 0x0000001e37377220 */ /* 0x000fe20000410000 */
[----:B------:R-:W-:Y:S01]  /*9eb0*/  FMUL.FTZ R44, R44, R29 ;  /* 0x0000001d2c2c7220 */ /* 0x000fe20000410000 */
[----:B----4-:R-:W-:Y:S01]  /*9ec0*/  FMUL.FTZ R46, R61, R86 ;  /* 0x000000563d2e7220 */ /* 0x010fe20000410000 */
[----:B------:R-:W-:Y:S01]  /*9ed0*/  FMUL.FTZ R30, R59, R84 ;  /* 0x000000543b1e7220 */ /* 0x000fe20000410000 */
[----:B------:R-:W-:Y:S01]  /*9ee0*/  FMUL.FTZ R29, R60, R43 ;  /* 0x0000002b3c1d7220 */ /* 0x000fe20000410000 */
[----:B------:R-:W-:Y:S01]  /*9ef0*/  FMUL.FTZ R39, R39, R28 ;  /* 0x0000001c27277220 */ /* 0x000fe20000410000 */
[----:B-----5:R-:W-:Y:S01]  /*9f00*/  FMUL.FTZ R5, R5, R88 ;  /* 0x0000005805057220 */ /* 0x020fe20000410000 */
[----:B------:R-:W-:Y:S01]  /*9f10*/  FMUL.FTZ R78, R78, R21 ;  /* 0x000000154e4e7220 */ /* 0x000fe20000410000 */
[----:B------:R-:W-:Y:S01]  /*9f20*/  FMUL.FTZ R46, R46, R25 ;  /* 0x000000192e2e7220 */ /* 0x000fe20000410000 */
[----:B------:R-:W-:Y:S01]  /*9f30*/  FMUL.FTZ R21, R4, R41 ;  /* 0x0000002904157220 */ /* 0x000fe20000410000 */
[----:B------:R-:W-:Y:S01]  /*9f40*/  F2FP.BF16.F32.PACK_AB R42, R51, R42 ;  /* 0x0000002a332a723e */ /* 0x000fe200000010ff */
[----:B------:R-:W-:Y:S01]  /*9f50*/  BAR.SYNC.DEFER_BLOCKING 0x0 ;  /* 0x0000000000007b1d */ /* 0x000fe20000010000 */
[----:B------:R-:W-:Y:S01]  /*9f60*/  FMUL.FTZ R30, R30, R27 ;  /* 0x0000001b1e1e7220 */ /* 0x000fe20000410000 */
[----:B------:R-:W-:Y:S01]  /*9f70*/  FMUL.FTZ R29, R29, R26 ;  /* 0x0000001a1d1d7220 */ /* 0x000fe20000410000 */
[----:B------:R-:W-:Y:S01]  /*9f80*/  FMUL.FTZ R40, R40, R81 ;  /* 0x0000005128287220 */ /* 0x000fe20000410000 */
[----:B------:R-:W-:Y:S01]  /*9f90*/  FMUL.FTZ R25, R62, R77 ;  /* 0x0000004d3e197220 */ /* 0x000fe20000410000 */
[----:B------:R-:W-:Y:S01]  /*9fa0*/  FMUL.FTZ R4, R3, R50 ;  /* 0x0000003203047220 */ /* 0x000fe20000410000 */
[----:B------:R-:W-:Y:S01]  /*9fb0*/  F2FP.BF16.F32.PACK_AB R32, R55, R32 ;  /* 0x000000203720723e */ /* 0x000fe200000010ff */
[----:B------:R-:W-:Y:S01]  /*9fc0*/  FMUL.FTZ R5, R5, R24 ;  /* 0x0000001805057220 */ /* 0x000fe20000410000 */
[----:B---3--:R-:W-:Y:S01]  /*9fd0*/  FMUL.FTZ R3, R2, R31 ;  /* 0x0000001f02037220 */ /* 0x008fe20000410000 */
[----:B------:R-:W-:Y:S01]  /*9fe0*/  PRMT R2, R42, 0x7632, R2 ;  /* 0x000076322a027816 */ /* 0x000fe20000000002 */
[----:B------:R-:W-:Y:S01]  /*9ff0*/  FMUL.FTZ R40, R40, R23 ;  /* 0x0000001728287220 */ /* 0x000fe20000410000 */
[----:B------:R-:W-:Y:S01]  /*a000*/  F2FP.BF16.F32.PACK_AB R39, R39, R44 ;  /* 0x0000002c2727723e */ /* 0x000fe200000010ff */
[----:B------:R-:W-:Y:S01]  /*a010*/  FMUL.FTZ R25, R25, R22 ;  /* 0x0000001619197220 */ /* 0x000fe20000410000 */
[----:B------:R-:W-:Y:S01]  /*a020*/  FMUL.FTZ R4, R4, R19 ;  /* 0x0000001304047220 */ /* 0x000fe20000410000 */
[----:B------:R-:W-:Y:S01]  /*a030*/  FMUL.FTZ R21, R21, R20 ;  /* 0x0000001415157220 */ /* 0x000fe20000410000 */
[----:B------:R-:W-:-:S02]  /*a040*/  PRMT R19, R32, 0x7632, R19 ;  /* 0x0000763220137816 */ /* 0x000fc40000000013 */
[----:B------:R-:W-:Y:S01]  /*a050*/  F2FP.BF16.F32.PACK_AB R29, R29, R30 ;  /* 0x0000001e1d1d723e */ /* 0x000fe200000010ff */
[----:B------:R-:W-:Y:S01]  /*a060*/  FMUL.FTZ R3, R3, R34 ;  /* 0x0000002203037220 */ /* 0x000fe20000410000 */
[----:B------:R-:W-:Y:S02]  /*a070*/  PRMT R20, R39, 0x7632, R20 ;  /* 0x0000763227147816 */ /* 0x000fe40000000014 */
[----:B------:R-:W-:Y:S01]  /*a080*/  F2FP.BF16.F32.PACK_AB R5, R5, R46 ;  /* 0x0000002e0505723e */ /* 0x000fe200000010ff */
[----:B------:R-:W-:Y:S01]  /*a090*/  STS.U16 [R148], R42 ;  /* 0x0000002a94007388 */ /* 0x000fe20000000400 */
[----:B------:R-:W-:Y:S02]  /*a0a0*/  PRMT R22, R29, 0x7632, R22 ;  /* 0x000076321d167816 */ /* 0x000fe40000000016 */
[----:B------:R-:W-:Y:S01]  /*a0b0*/  F2FP.BF16.F32.PACK_AB R25, R25, R40 ;  /* 0x000000281919723e */ /* 0x000fe200000010ff */
[----:B------:R0:W-:Y:S01]  /*a0c0*/  STS.U16 [R147+0x2], R2 ;  /* 0x0000020293007388 */ /* 0x0001e20000000400 */
[----:B------:R-:W-:-:S03]  /*a0d0*/  F2FP.BF16.F32.PACK_AB R21, R21, R78 ;  /* 0x0000004e1515723e */ /* 0x000fc600000010ff */
[----:B------:R-:W-:Y:S01]  /*a0e0*/  STS.U16 [R76+0x4], R32 ;  /* 0x000004204c007388 */ /* 0x000fe20000000400 */
[----:B------:R-:W-:-:S03]  /*a0f0*/  F2FP.BF16.F32.PACK_AB R3, R3, R4 ;  /* 0x000000040303723e */ /* 0x000fc600000010ff */
[----:B------:R-:W-:Y:S01]  /*a100*/  STS.U16 [R75+0x6], R19 ;  /* 0x000006134b007388 */ /* 0x000fe20000000400 */
[----:B0-----:R-:W-:-:S03]  /*a110*/  PRMT R2, R5, 0x7632, R2 ;  /* 0x0000763205027816 */ /* 0x001fc60000000002 */
[----:B------:R-:W-:Y:S01]  /*a120*/  STS.U16 [R74+0x8], R39 ;  /* 0x000008274a007388 */ /* 0x000fe20000000400 */
[----:B------:R-:W-:-:S03]  /*a130*/  PRMT R4, R25, 0x7632, R4 ;  /* 0x0000763219047816 */ /* 0x000fc60000000004 */
[----:B------:R0:W-:Y:S01]  /*a140*/  STS.U16 [R73+0xa], R20 ;  /* 0x00000a1449007388 */ /* 0x0001e20000000400 */
[----:B------:R-:W-:-:S03]  /*a150*/  PRMT R33, R21, 0x7610, R33 ;  /* 0x0000761015217816 */ /* 0x000fc60000000021 */
[----:B------:R-:W-:Y:S04]  /*a160*/  STS.U16 [R72+0xc], R29 ;  /* 0x00000c1d48007388 */ /* 0x000fe80000000400 */
[----:B------:R1:W-:Y:S01]  /*a170*/  STS.U16 [R71+0xe], R22 ;  /* 0x00000e1647007388 */ /* 0x0003e20000000400 */
[----:B0-----:R-:W-:-:S03]  /*a180*/  PRMT R20, R21, 0x7632, R20 ;  /* 0x0000763215147816 */ /* 0x001fc60000000014 */
[----:B------:R-:W-:Y:S04]  /*a190*/  STS.U16 [R70+0x10], R5 ;  /* 0x0000100546007388 */ /* 0x000fe80000000400 */
[----:B------:R-:W-:Y:S01]  /*a1a0*/  STS.U16 [R69+0x12], R2 ;  /* 0x0000120245007388 */ /* 0x000fe20000000400 */
[----:B-1----:R-:W-:-:S03]  /*a1b0*/  PRMT R22, R3, 0x7632, R22 ;  /* 0x0000763203167816 */ /* 0x002fc60000000016 */
[----:B------:R-:W-:Y:S04]  /*a1c0*/  STS.U16 [R68+0x14], R25 ;  /* 0x0000141944007388 */ /* 0x000fe80000000400 */
[----:B------:R-:W-:Y:S04]  /*a1d0*/  STS.U16 [R67+0x16], R4 ;  /* 0x0000160443007388 */ /* 0x000fe80000000400 */
[----:B------:R-:W-:Y:S04]  /*a1e0*/  STS.U16 [R66+0x18], R33 ;  /* 0x0000182142007388 */ /* 0x000fe80000000400 */
[----:B------:R-:W-:Y:S04]  /*a1f0*/  STS.U16 [R65+0x1a], R20 ;  /* 0x00001a1441007388 */ /* 0x000fe80000000400 */
[----:B------:R0:W-:Y:S04]  /*a200*/  STS.U16 [R64+0x1c], R3 ;  /* 0x00001c0340007388 */ /* 0x0001e80000000400 */
        /* <DEDUP_REMOVED lines=21> */
[----:B------:R-:W-:-:S04]  /*a360*/  UIMAD.WIDE.U32 UR8, UR27, UR14, UR8 ;  /* 0x0000000e1b0872a5 */ /* 0x000fc8000f8e0008 */
[----:B------:R-:W-:Y:S02]  /*a370*/  UIMAD UR15, UR27, UR15, UR9 ;  /* 0x0000000f1b0f72a4 */ /* 0x000fe4000f8e0209 */
[----:B0-----:R-:W-:-:S04]  /*a380*/  IADD3 R3, P0, PT, R6, UR8, RZ ;  /* 0x0000000806037c10 */ /* 0x001fc8000ff1e0ff */
[----:B-1----:R-:W-:Y:S02]  /*a390*/  IADD3.X R10, PT, PT, RZ, UR15, RZ, P0, !PT ;  /* 0x0000000fff0a7c10 */ /* 0x002fe400087fe4ff */
[----:B------:R-:W-:-:S04]  /*a3a0*/  LEA R2, P3, R3, UR24, 0x1 ;  /* 0x0000001803027c11 */ /* 0x000fc8000f8608ff */
        /* <DEDUP_REMOVED lines=43> */
.L_x_245:
        /* <DEDUP_REMOVED lines=10> */
.L_x_5003:


//--------------------- .text._Z25selective_scan_fwd_kernelI32Selective_Scan_fwd_kernel_traitsILi128ELi16ELi1ELb0ELb1ELb1ELb0EN3c108BFloat16ENS1_7complexIfEEEEv13SSMParamsBase --------------------------
	.section	.text._Z25selective_scan_fwd_kernelI32Selective_Scan_fwd_kernel_traitsILi128ELi16ELi1ELb0ELb1ELb1ELb0EN3c108BFloat16ENS1_7complexIfEEEEv13SSMParamsBase,"ax",@progbits
	.align	128
        .global         _Z25selective_scan_fwd_kernelI32Selective_Scan_fwd_kernel_traitsILi128ELi16ELi1ELb0ELb1ELb1ELb0EN3c108BFloat16ENS1_7complexIfEEEEv13SSMParamsBase
        .type           _Z25selective_scan_fwd_kernelI32Selective_Scan_fwd_kernel_traitsILi128ELi16ELi1ELb0ELb1ELb1ELb0EN3c108BFloat16ENS1_7complexIfEEEEv13SSMParamsBase,@function
        .size           _Z25selective_scan_fwd_kernelI32Selective_Scan_fwd_kernel_traitsILi128ELi16ELi1ELb0ELb1ELb1ELb0EN3c108BFloat16ENS1_7complexIfEEEEv13SSMParamsBase,(.L_x_5004 - _Z25selective_scan_fwd_kernelI32Selective_Scan_fwd_kernel_traitsILi128ELi16ELi1ELb0ELb1ELb1ELb0EN3c108BFloat16ENS1_7complexIfEEEEv13SSMParamsBase)
        .other          _Z25selective_scan_fwd_kernelI32Selective_Scan_fwd_kernel_traitsILi128ELi16ELi1ELb0ELb1ELb1ELb0EN3c108BFloat16ENS1_7complexIfEEEEv13SSMParamsBase,@"STO_CUDA_ENTRY STV_DEFAULT"
_Z25selective_scan_fwd_kernelI32Selective_Scan_fwd_kernel_traitsILi128ELi16ELi1ELb0ELb1ELb1ELb0EN3c108BFloat16ENS1_7complexIfEEEEv13SSMParamsBase:
.text._Z25selective_scan_fwd_kernelI32Selective_Scan_fwd_kernel_traitsILi128ELi16ELi1ELb0ELb1ELb1ELb0EN3c108BFloat16ENS1_7complexIfEEEEv13SSMParamsBase:
[----:B------:R-:W0:Y:S01]  /*0000*/  LDC R1, c[0x0][0x37c] ;  /* 0x0000df00ff017b82 */ /* 0x000e220000000800 */
[----:B------:R-:W1:Y:S07]  /*0010*/  LDCU.64 UR4, c[0x0][0x470] ;  /* 0x00008e00ff0477ac */ /* 0x000e6e0008000a00 */
[----:B------:R-:W2:Y:S01]  /*0020*/  S2UR UR20, SR_CTAID.Y ;  /* 0x00000000001479c3 */ /* 0x000ea20000002600 */
[----:B0-----:R-:W-:Y:S01]  /*0030*/  IADD3 R1, PT, PT, R1, -0x98, RZ ;  /* 0xffffff6801017810 */ /* 0x001fe20007ffe0ff */
[----:B------:R-:W0:Y:S01]  /*0040*/  LDCU.64 UR26, c[0x0][0x358] ;  /* 0x00006b00ff1a77ac */ /* 0x000e220008000a00 */
[----:B------:R-:W3:Y:S01]  /*0050*/  LDCU UR34, c[0x0][0x398] ;  /* 0x00007300ff2277ac */ /* 0x000ee20008000800 */
[----:B------:R-:W4:Y:S01]  /*0060*/  LDCU.128 UR8, c[0x0][0x450] ;  /* 0x00008a00ff0877ac */ /* 0x000f220008000c00 */
[----:B------:R-:W0:Y:S01]  /*0070*/  S2R R7, SR_CTAID.Y ;  /* 0x0000000000077919 */ /* 0x000e220000002600 */
[----:B------:R-:W0:Y:S01]  /*0080*/  LDCU.128 UR16, c[0x0][0x400] ;  /* 0x00008000ff1077ac */ /* 0x000e220008000c00 */
[----:B-1----:R-:W-:Y:S01]  /*0090*/  UISETP.NE.U32.AND UP1, UPT, UR4, URZ, UPT ;  /* 0x000000ff0400728c */ /* 0x002fe2000bf25070 */
[----:B------:R-:W1:Y:S03]  /*00a0*/  LDCU.128 UR12, c[0x0][0x3f0] ;  /* 0x00007e00ff0c77ac */ /* 0x000e660008000c00 */
[----:B------:R-:W-:Y:S01]  /*00b0*/  UISETP.NE.AND.EX UP1, UPT, UR5, URZ, UPT, UP1 ;  /* 0x000000ff0500728c */ /* 0x000fe2000bf25310 */
[----:B---3--:R-:W-:Y:S01]  /*00c0*/  IMAD.U32 R0, RZ, RZ, UR34 ;  /* 0x00000022ff007e24 */ /* 0x008fe2000f8e00ff */
[----:B------:R-:W3:Y:S04]  /*00d0*/  LDCU.64 UR30, c[0x0][0x3d0] ;  /* 0x00007a00ff1e77ac */ /* 0x000ee80008000a00 */
[----:B------:R-:W-:Y:S01]  /*00e0*/  PLOP3.LUT P1, PT, PT, PT, UP1, 0x80, 0x8 ;  /* 0x000000000008781c */ /* 0x000fe20003f2f018 */
[----:B----4-:R-:W-:-:S04]  /*00f0*/  UISETP.NE.U32.AND UP0, UPT, UR10, URZ, UPT ;  /* 0x000000ff0a00728c */ /* 0x010fc8000bf05070 */
[----:B--2---:R-:W-:Y:S01]  /*0100*/  @UP1 ULEA UR4, UP3, UR20, UR4, 0x2 ;  /* 0x0000000414041291 */ /* 0x004fe2000f8610ff */
[----:B------:R-:W-:Y:S01]  /*0110*/  IABS R0, R0 ;  /* 0x0000000000007213 */ /* 0x000fe20000000000 */
[----:B------:R-:W-:Y:S02]  /*0120*/  UISETP.NE.AND.EX UP0, UPT, UR11, URZ, UPT, UP0 ;  /* 0x000000ff0b00728c */ /* 0x000fe4000bf05300 */
[----:B------:R-:W-:Y:S02]  /*0130*/  @UP1 ULEA.HI.X UR5, UR20, UR5, URZ, 0x2, UP3 ;  /* 0x0000000514051291 */ /* 0x000fe400098f14ff */
[----:B------:R-:W-:Y:S02]  /*0140*/  MOV R4, UR4 ;  /* 0x0000000400047c02 */ /* 0x000fe40008000f00 */
[----:B------:R-:W-:Y:S02]  /*0150*/  R2UR UR32, R0 ;  /* 0x00000000002072ca */ /* 0x000fe400000e0000 */
[----:B------:R-:W-:-:S02]  /*0160*/  MOV R5, UR5 ;  /* 0x0000000500057c02 */ /* 0x000fc40008000f00 */
[----:B------:R-:W-:Y:S01]  /*0170*/  PLOP3.LUT P0, PT, PT, PT, UP0, 0x80, 0x8 ;  /* 0x000000000008781c */ /* 0x000fe20003f0f008 */
[----:B------:R-:W-:Y:S02]  /*0180*/  @UP0 ULEA UR10, UP2, UR20, UR10, 0x2 ;  /* 0x0000000a140a0291 */ /* 0x000fe4000f8410ff */
[----:B0-----:R-:W5:Y:S02]  /*0190*/  @P1 LDG.E R4, desc[UR26][R4.64] ;  /* 0x0000001a04041981 */ /* 0x001f64000c1e1900 */
[----:B------:R-:W-:Y:S02]  /*01a0*/  @UP0 ULEA.HI.X UR11, UR20, UR11, URZ, 0x2, UP2 ;  /* 0x0000000b140b0291 */ /* 0x000fe400090f14ff */
[----:B------:R-:W-:Y:S02]  /*01b0*/  MOV R2, UR10 ;  /* 0x0000000a00027c02 */ /* 0x000fe40008000f00 */
[----:B------:R-:W0:Y:S02]  /*01c0*/  I2F.RP R0, UR32 ;  /* 0x0000002000007d06 */ /* 0x000e240008209400 */
[----:B------:R-:W-:Y:S01]  /*01d0*/  IMAD.U32 R3, RZ, RZ, UR11 ;  /* 0x0000000bff037e24 */ /* 0x000fe2000f8e00ff */
[----:B------:R-:W2:Y:S04]  /*01e0*/  S2UR UR10, SR_CTAID.X ;  /* 0x00000000000a79c3 */ /* 0x000ea80000002500 */
[----:B------:R4:W5:Y:S01]  /*01f0*/  @P0 LDG.E R2, desc[UR26][R2.64] ;  /* 0x0000001a02020981 */ /* 0x000962000c1e1900 */
[----:B------:R-:W-:Y:S01]  /*0200*/  UMOV UR4, URZ ;  /* 0x000000ff00047c82 */ /* 0x000fe20008000000 */
[----:B------:R-:W3:Y:S01]  /*0210*/  LDCU UR11, c[0x0][0x394] ;  /* 0x00007280ff0b77ac */ /* 0x000ee20008000800 */
[----:B0-----:R-:W0:Y:S02]  /*0220*/  MUFU.RCP R0, R0 ;  /* 0x0000000000007308 */ /* 0x001e240000001000 */
[----:B0-----:R-:W-:-:S06]  /*0230*/  IADD3 R6, PT, PT, R0, 0xffffffe, RZ ;  /* 0x0ffffffe00067810 */ /* 0x001fcc0007ffe0ff */
[----:B------:R-:W0:Y:S01]  /*0240*/  F2I.FTZ.U32.TRUNC.NTZ R6, R6 ;  /* 0x0000000600067305 */ /* 0x000e22000021f000 */
[----:B----4-:R-:W-:Y:S02]  /*0250*/  IABS R3, R7 ;  /* 0x0000000700037213 */ /* 0x010fe40000000000 */
[----:B0-----:R-:W-:Y:S02]  /*0260*/  R2UR UR5, R6 ;  /* 0x00000000060572ca */ /* 0x001fe400000e0000 */
[----:B------:R-:W-:-:S11]  /*0270*/  R2UR UR21, R3 ;  /* 0x00000000031572ca */ /* 0x000fd600000e0000 */
[----:B------:R-:W-:-:S04]  /*0280*/  UIADD3 UR6, UPT, UPT, URZ, -UR5, URZ ;  /* 0x80000005ff067290 */ /* 0x000fc8000fffe0ff */
[----:B------:R-:W-:-:S04]  /*0290*/  UIMAD UR6, UR6, UR32, URZ ;  /* 0x00000020060672a4 */ /* 0x000fc8000f8e02ff */
[----:B------:R-:W-:-:S04]  /*02a0*/  UIMAD.WIDE.U32 UR4, UR5, UR6, UR4 ;  /* 0x00000006050472a5 */ /* 0x000fc8000f8e0004 */
[----:B------:R-:W-:Y:S02]  /*02b0*/  UIMAD.WIDE.U32 UR28, UR5, UR21, URZ ;  /* 0x00000015051c72a5 */ /* 0x000fe4000f8e00ff */
[----:B--2---:R-:W-:-:S05]  /*02c0*/  UIMAD.WIDE.U32 UR24, UR10, UR16, URZ ;  /* 0x000000100a1872a5 */ /* 0x004fca000f8e00ff */
[----:B------:R-:W0:Y:S01]  /*02d0*/  LDCU.128 UR4, c[0x0][0x460] ;  /* 0x00008c00ff0477ac */ /* 0x000e220008000c00 */
[----:B-1----:R-:W-:Y:S02]  /*02e0*/  UIMAD.WIDE.U32 UR22, UR10, UR12, URZ ;  /* 0x0000000c0a1672a5 */ /* 0x002fe4000f8e00ff */
[----:B------:R-:W-:Y:S02]  /*02f0*/  UIADD3 UR12, UPT, UPT, -UR29, URZ, URZ ;  /* 0x000000ff1d0c7290 */ /* 0x000fe4000fffe1ff */
[----:B------:R-:W-:Y:S02]  /*0300*/  UIMAD UR17, UR10, UR17, UR25 ;  /* 0x000000110a1172a4 */ /* 0x000fe4000f8e0219 */
[----:B------:R-:W-:Y:S01]  /*0310*/  UIMAD UR21, UR32, UR12, UR21 ;  /* 0x0000000c201572a4 */ /* 0x000fe2000f8e0215 */
[----:B------:R-:W-:Y:S01]  /*0320*/  UMOV UR16, UR24 ;  /* 0x0000001800107c82 */ /* 0x000fe20008000000 */
[----:B------:R-:W-:Y:S02]  /*0330*/  UIMAD UR13, UR10, UR13, UR23 ;  /* 0x0000000d0a0d72a4 */ /* 0x000fe4000f8e0217 */
[----:B------:R-:W-:Y:S01]  /*0340*/  UIMAD.WIDE.U32 UR16, UR20, UR18, UR16 ;  /* 0x00000012141072a5 */ /* 0x000fe2000f8e0010 */
[----:B------:R-:W-:Y:S01]  /*0350*/  UMOV UR12, UR22 ;  /* 0x00000016000c7c82 */ /* 0x000fe20008000000 */
[----:B------:R-:W-:-:S02]  /*0360*/  UISETP.GT.U32.AND UP1, UPT, UR32, UR21, UPT ;  /* 0x000000152000728c */ /* 0x000fc4000bf24070 */
[----:B------:R-:W-:Y:S02]  /*0370*/  UIMAD.WIDE.U32 UR12, UR20, UR14, UR12 ;  /* 0x0000000e140c72a5 */ /* 0x000fe4000f8e000c */
[----:B------:R-:W-:Y:S02]  /*0380*/  UIMAD UR18, UR20, UR19, UR17 ;  /* 0x00000013141272a4 */ /* 0x000fe4000f8e0211 */
[----:B0-----:R-:W-:Y:S02]  /*0390*/  ULEA UR14, UP2, UR16, UR6, 0x1 ;  /* 0x00000006100e7291 */ /* 0x001fe4000f8408ff */
[----:B------:R-:W-:Y:S02]  /*03a0*/  UIMAD UR13, UR20, UR15, UR13 ;  /* 0x0000000f140d72a4 */ /* 0x000fe4000f8e020d */
[----:B------:R-:W-:Y:S02]  /*03b0*/  ULEA.HI.X UR18, UR16, UR7, UR18, 0x1, UP2 ;  /* 0x0000000710127291 */ /* 0x000fe400090f0c12 */
[----:B---3--:R-:W-:-:S02]  /*03c0*/  UISETP.GE.AND UP2, UPT, UR11, 0x1, UPT ;  /* 0x000000010b00788c */ /* 0x008fc4000bf46270 */
[----:B------:R-:W-:Y:S02]  /*03d0*/  ULEA UR15, UP0, UR12, UR4, 0x1 ;  /* 0x000000040c0f7291 */ /* 0x000fe4000f8008ff */
[----:B------:R-:W-:Y:S02]  /*03e0*/  @!UP1 UIADD3 UR21, UPT, UPT, UR21, -UR32, URZ ;  /* 0x8000002015159290 */ /* 0x000fe4000fffe0ff */
[----:B------:R-:W-:Y:S01]  /*03f0*/  ULEA.HI.X UR17, UR12, UR5, UR13, 0x1, UP0 ;  /* 0x000000050c117291 */ /* 0x000fe200080f0c0d */
[----:B------:R-:W-:Y:S01]  /*0400*/  PLOP3.LUT P2, PT, PT, PT, UP2, 0x80, 0x8 ;  /* 0x000000000008781c */ /* 0x000fe20003f4f028 */
[----:B------:R-:W-:Y:S02]  /*0410*/  UISETP.GE.U32.AND UP0, UPT, UR21, UR32, UPT ;  /* 0x000000201500728c */ /* 0x000fe4000bf06070 */
[----:B------:R-:W-:Y:S02]  /*0420*/  UIMAD.WIDE.U32 UR6, UR10, UR30, URZ ;  /* 0x0000001e0a0672a5 */ /* 0x000fe4000f8e00ff */
[----:B------:R-:W-:-:S02]  /*0430*/  ULOP3.LUT UR4, UR20, UR34, URZ, 0x3c, !UPT ;  /* 0x0000002214047292 */ /* 0x000fc4000f8e3cff */
[----:B------:R-:W-:Y:S02]  /*0440*/  @!UP1 UIADD3 UR29, UPT, UPT, UR29, 0x1, URZ ;  /* 0x000000011d1d9890 */ /* 0x000fe4000fffe0ff */
[----:B------:R-:W-:Y:S01]  /*0450*/  UIMAD UR13, UR10, UR31, UR7 ;  /* 0x0000001f0a0d72a4 */ /* 0x000fe2000f8e0207 */
[----:B------:R-:W0:Y:S01]  /*0460*/  LDCU.64 UR22, c[0x0][0x3b0] ;  /* 0x00007600ff1677ac */ /* 0x000e220008000a00 */
[----:B------:R-:W1:Y:S01]  /*0470*/  LDCU.64 UR32, c[0x0][0x3e8] ;  /* 0x00007d00ff2077ac */ /* 0x000e620008000a00 */
[----:B------:R-:W-:Y:S02]  /*0480*/  UISETP.NE.AND UP1, UPT, UR34, URZ, UPT ;  /* 0x000000ff2200728c */ /* 0x000fe4000bf25270 */
[----:B------:R-:W-:Y:S02]  /*0490*/  UISETP.GE.AND UP2, UPT, UR4, URZ, UPT ;  /* 0x000000ff0400728c */ /* 0x000fe4000bf46270 */
[----:B------:R-:W-:Y:S01]  /*04a0*/  @UP0 UIADD3 UR29, UPT, UPT, UR29, 0x1, URZ ;  /* 0x000000011d1d0890 */ /* 0x000fe2000fffe0ff */
[----:B01----:R-:W-:Y:S11]  /*04b0*/  @!P2 EXIT ;  /* 0x000000000000a94d */ /* 0x003ff60003800000 */
[----:B------:R-:W0:Y:S01]  /*04c0*/  S2R R12, SR_TID.X ;  /* 0x00000000000c7919 */ /* 0x000e220000002100 */
[----:B------:R-:W-:Y:S02]  /*04d0*/  @!UP2 UIADD3 UR29, UPT, UPT, -UR29, URZ, URZ ;  /* 0x000000ff1d1da290 */ /* 0x000fe4000fffe1ff */
[----:B------:R-:W-:Y:S01]  /*04e0*/  @!UP1 ULOP3.LUT UR29, URZ, UR34, URZ, 0x33, !UPT ;  /* 0x00000022ff1d9292 */ /* 0x000fe2000f8e33ff */
[----:B------:R-:W1:Y:S03]  /*04f0*/  LDCU.64 UR24, c[0x0][0x3c8] ;  /* 0x00007900ff1877ac */ /* 0x000e660008000a00 */
[----:B------:R-:W-:Y:S01]  /*0500*/  USHF.R.S32.HI UR12, URZ, 0x1f, UR29 ;  /* 0x0000001fff0c7899 */ /* 0x000fe2000801141d */
[----:B------:R-:W2:Y:S03]  /*0510*/  LDCU UR19, c[0x0][0x384] ;  /* 0x00007080ff1377ac */ /* 0x000ea60008000800 */
[----:B------:R-:W-:Y:S01]  /*0520*/  UIMAD UR16, UR12, UR32, URZ ;  /* 0x000000200c1072a4 */ /* 0x000fe2000f8e02ff */
[----:B------:R-:W-:Y:S01]  /*0530*/  UMOV UR7, UR13 ;  /* 0x0000000d00077c82 */ /* 0x000fe20008000000 */
[----:B------:R-:W-:Y:S01]  /*0540*/  UIMAD.WIDE.U32 UR4, UR10, UR22, URZ ;  /* 0x000000160a0472a5 */ /* 0x000fe2000f8e00ff */
[----:B------:R-:W3:Y:S01]  /*0550*/  LDCU.64 UR30, c[0x0][0x448] ;  /* 0x00008900ff1e77ac */ /* 0x000ee20008000a00 */
[----:B------:R-:W-:-:S02]  /*0560*/  UIMAD.WIDE.U32 UR6, UR29, UR32, UR6 ;  /* 0x000000201d0672a5 */ /* 0x000fc4000f8e0006 */
[----:B------:R-:W-:Y:S02]  /*0570*/  UIMAD UR16, UR29, UR33, UR16 ;  /* 0x000000211d1072a4 */ /* 0x000fe4000f8e0210 */
[----:B------:R-:W-:Y:S02]  /*0580*/  UIMAD UR5, UR10, UR23, UR5 ;  /* 0x000000170a0572a4 */ /* 0x000fe4000f8e0205 */
[----:B------:R-:W-:Y:S02]  /*0590*/  ULEA UR8, UP0, UR6, UR8, 0x1 ;  /* 0x0000000806087291 */ /* 0x000fe4000f8008ff */
[----:B------:R-:W-:Y:S01]  /*05a0*/  UIADD3 UR22, UPT, UPT, UR7, UR16, URZ ;  /* 0x0000001007167290 */ /* 0x000fe2000fffe0ff */
[C---:B0-----:R-:W-:Y:S01]  /*05b0*/  SHF.L.U32 R0, R12.reuse, 0x4, RZ ;  /* 0x000000040c007819 */ /* 0x041fe200000006ff */
[----:B------:R-:W0:Y:S01]  /*05c0*/  LDCU UR13, c[0x0][0x38c] ;  /* 0x00007180ff0d77ac */ /* 0x000e220008000800 */
[----:B------:R-:W-:Y:S01]  /*05d0*/  LOP3.LUT R3, R12, 0x1f, RZ, 0xc0, !PT ;  /* 0x0000001f0c037812 */ /* 0x000fe200078ec0ff */
[----:B------:R-:W-:-:S03]  /*05e0*/  ULEA.HI.X UR22, UR6, UR9, UR22, 0x1, UP0 ;  /* 0x0000000906167291 */ /* 0x000fc600080f0c16 */
[----:B------:R-:W-:Y:S01]  /*05f0*/  LOP3.LUT R5, R3, 0x3e00, R0, 0xf8, !PT ;  /* 0x00003e0003057812 */ /* 0x000fe200078ef800 */
[----:B-1----:R-:W-:Y:S02]  /*0600*/  UIMAD.WIDE.U32 UR6, UR29, UR24, UR4 ;  /* 0x000000181d0672a5 */ /* 0x002fe4000f8e0004 */
[----:B------:R-:W-:Y:S01]  /*0610*/  UIMAD UR12, UR12, UR24, URZ ;  /* 0x000000180c0c72a4 */ /* 0x000fe2000f8e02ff */
[----:B------:R-:W-:Y:S01]  /*0620*/  UMOV UR4, URZ ;  /* 0x000000ff00047c82 */ /* 0x000fe20008000000 */
[----:B------:R-:W-:Y:S01]  /*0630*/  UMOV UR5, URZ ;  /* 0x000000ff00057c82 */ /* 0x000fe20008000000 */
[----:B-----5:R-:W-:Y:S01]  /*0640*/  @P0 R2UR UR4, R2 ;  /* 0x00000000020402ca */ /* 0x020fe200000e0000 */
[----:B------:R-:W-:Y:S01]  /*0650*/  UIMAD UR12, UR29, UR25, UR12 ;  /* 0x000000191d0c72a4 */ /* 0x000fe2000f8e020c */
[----:B------:R-:W-:Y:S01]  /*0660*/  @P1 R2UR UR5, R4 ;  /* 0x00000000040512ca */ /* 0x000fe200000e0000 */
[----:B--2---:R-:W-:Y:S02]  /*0670*/  UIMAD UR10, UR10, UR19, UR20 ;  /* 0x000000130a0a72a4 */ /* 0x004fe4000f8e0214 */
[----:B---3--:R-:W-:-:S02]  /*0680*/  ULEA UR19, UP0, UR6, UR30, 0x1 ;  /* 0x0000001e06137291 */ /* 0x008fc4000f8008ff */
[----:B------:R-:W-:Y:S02]  /*0690*/  UIADD3 UR21, UPT, UPT, UR7, UR12, URZ ;  /* 0x0000000c07157290 */ /* 0x000fe4000fffe0ff */
[----:B------:R-:W-:Y:S02]  /*06a0*/  UIMAD UR10, UR10, UR11, URZ ;  /* 0x0000000b0a0a72a4 */ /* 0x000fe4000f8e02ff */
[----:B------:R-:W-:Y:S02]  /*06b0*/  ULEA.HI.X UR21, UR6, UR31, UR21, 0x1, UP0 ;  /* 0x0000001f06157291 */ /* 0x000fe400080f0c15 */
[----:B0-----:R-:W-:Y:S01]  /*06c0*/  UIMAD UR10, UR10, UR13, URZ ;  /* 0x0000000d0a0a72a4 */ /* 0x001fe2000f8e02ff */
[----:B------:R-:W-:Y:S01]  /*06d0*/  UMOV UR11, UR15 ;  /* 0x0000000f000b7c82 */ /* 0x000fe20008000000 */
[----:B------:R-:W-:Y:S01]  /*06e0*/  UMOV UR16, UR14 ;  /* 0x0000000e00107c82 */ /* 0x000fe20008000000 */
[----:B------:R-:W-:Y:S01]  /*06f0*/  UMOV UR6, URZ ;  /* 0x000000ff00067c82 */ /* 0x000fe20008000000 */
[----:B------:R-:W-:-:S08]  /*0700*/  UMOV UR20, UR8 ;  /* 0x0000000800147c82 */ /* 0x000fd00008000000 */
.L_x_285:
[----:B------:R-:W0:Y:S01]  /*0710*/  LDCU UR15, c[0x0][0x388] ;  /* 0x00007100ff0f77ac */ /* 0x000e220008000800 */
[----:B------:R-:W-:Y:S01]  /*0720*/  IMAD.SHL.U32 R0, R12, 0x10, RZ ;  /* 0x000000100c007824 */ /* 0x000fe200078e00ff */
[----:B---3--:R-:W-:Y:S02]  /*0730*/  MOV R2, UR11 ;  /* 0x0000000b00027c02 */ /* 0x008fe40008000f00 */
[----:B------:R-:W-:Y:S02]  /*0740*/  MOV R3, UR17 ;  /* 0x0000001100037c02 */ /* 0x000fe40008000f00 */
[----:B------:R-:W-:Y:S02]  /*0750*/  LOP3.LUT R29, R0, 0x3e00, RZ, 0xc0, !PT ;  /* 0x00003e00001d7812 */ /* 0x000fe400078ec0ff */
[----:B------:R-:W-:Y:S02]  /*0760*/  PRMT R15, RZ, 0x7610, R15 ;  /* 0x00007610ff0f7816 */ /* 0x000fe4000000000f */
[----:B------:R-:W-:-:S02]  /*0770*/  LOP3.LUT R28, R29, 0x1f, R12, 0xf8, !PT ;  /* 0x0000001f1d1c7812 */ /* 0x000fc400078ef80c */
[----:B------:R-:W-:Y:S02]  /*0780*/  PRMT R17, RZ, 0x7610, R17 ;  /* 0x00007610ff117816 */ /* 0x000fe40000000011 */
[C---:B------:R-:W-:Y:S02]  /*0790*/  LOP3.LUT R6, R28.reuse, 0x20, RZ, 0xfc, !PT ;  /* 0x000000201c067812 */ /* 0x040fe400078efcff */
[----:B------:R-:W-:Y:S01]  /*07a0*/  PRMT R13, RZ, 0x7610, R13 ;  /* 0x00007610ff0d7816 */ /* 0x000fe2000000000d */
[----:B0-----:R-:W-:Y:S01]  /*07b0*/  UIMAD UR7, UR6, -0x800, UR15 ;  /* 0xfffff800060778a4 */ /* 0x001fe2000f8e020f */
[C---:B------:R-:W-:Y:S02]  /*07c0*/  LOP3.LUT R14, R28.reuse, 0xe0, RZ, 0xfc, !PT ;  /* 0x000000e01c0e7812 */ /* 0x040fe400078efcff */
[C---:B------:R-:W-:Y:S02]  /*07d0*/  LOP3.LUT R16, R28.reuse, 0x100, RZ, 0xfc, !PT ;  /* 0x000001001c107812 */ /* 0x040fe400078efcff */
[----:B------:R-:W-:-:S02]  /*07e0*/  LOP3.LUT R7, R28, 0x40, RZ, 0xfc, !PT ;  /* 0x000000401c077812 */ /* 0x000fc400078efcff */
[C---:B------:R-:W-:Y:S01]  /*07f0*/  ISETP.GE.AND P0, PT, R5.reuse, UR7, PT ;  /* 0x0000000705007c0c */ /* 0x040fe2000bf06270 */
[----:B------:R-:W-:Y:S01]  /*0800*/  IMAD.WIDE.U32 R4, R5, 0x2, R2 ;  /* 0x0000000205047825 */ /* 0x000fe200078e0002 */
[C---:B------:R-:W-:Y:S02]  /*0810*/  LOP3.LUT R3, R28.reuse, 0x80, RZ, 0xfc, !PT ;  /* 0x000000801c037812 */ /* 0x040fe400078efcff */
[----:B------:R-:W-:Y:S02]  /*0820*/  P2R R31, PR, RZ, 0x1 ;  /* 0x00000001ff1f7803 */ /* 0x000fe40000000000 */
[----:B------:R-:W-:Y:S02]  /*0830*/  LEA R2, P0, R28, UR16, 0x1 ;  /* 0x000000101c027c11 */ /* 0x000fe4000f8008ff */
[----:B------:R-:W-:Y:S02]  /*0840*/  ISETP.GE.AND P3, PT, R3, UR7, PT ;  /* 0x0000000703007c0c */ /* 0x000fe4000bf66270 */
[----:B------:R-:W-:Y:S01]  /*0850*/  ISETP.GE.AND P6, PT, R6, UR7, PT ;  /* 0x0000000706007c0c */ /* 0x000fe2000bfc6270 */
[----:B------:R-:W-:Y:S01]  /*0860*/  IMAD.X R3, RZ, RZ, UR18, P0 ;  /* 0x00000012ff037e24 */ /* 0x000fe200080e06ff */
[----:B------:R-:W-:-:S02]  /*0870*/  ISETP.NE.AND P0, PT, R31, RZ, PT ;  /* 0x000000ff1f00720c */ /* 0x000fc40003f05270 */
[----:B------:R-:W-:Y:S02]  /*0880*/  LOP3.LUT R6, R28, 0xa0, RZ, 0xfc, !PT ;  /* 0x000000a01c067812 */ /* 0x000fe400078efcff */
[----:B------:R-:W-:Y:S02]  /*0890*/  ISETP.GE.AND P5, PT, R7, UR7, PT ;  /* 0x0000000707007c0c */ /* 0x000fe4000bfa6270 */
[----:B------:R-:W-:Y:S02]  /*08a0*/  ISETP.GE.AND P2, PT, R6, UR7, PT ;  /* 0x0000000706007c0c */ /* 0x000fe4000bf46270 */
[----:B------:R-:W-:Y:S01]  /*08b0*/  PRMT R6, RZ, 0x7610, R6 ;  /* 0x00007610ff067816 */ /* 0x000fe20000000006 */
[----:B------:R-:W-:Y:S01]  /*08c0*/  BAR.SYNC.DEFER_BLOCKING 0x0 ;  /* 0x0000000000007b1d */ /* 0x000fe20000010000 */
[C---:B------:R-:W-:Y:S02]  /*08d0*/  LOP3.LUT R7, R28.reuse, 0xc0, RZ, 0xfc, !PT ;  /* 0x000000c01c077812 */ /* 0x040fe400078efcff */
[----:B------:R-:W-:-:S02]  /*08e0*/  LOP3.LUT R8, R28, 0x60, RZ, 0xfc, !PT ;  /* 0x000000601c087812 */ /* 0x000fc400078efcff */
[----:B------:R-:W-:Y:S02]  /*08f0*/  ISETP.GE.AND P1, PT, R7, UR7, PT ;  /* 0x0000000707007c0c */ /* 0x000fe4000bf26270 */
[----:B------:R-:W-:Y:S02]  /*0900*/  LOP3.LUT R18, R28, 0x120, RZ, 0xfc, !PT ;  /* 0x000001201c127812 */ /* 0x000fe400078efcff */
[----:B------:R-:W-:Y:S02]  /*0910*/  ISETP.GE.AND P4, PT, R8, UR7, PT ;  /* 0x0000000708007c0c */ /* 0x000fe4000bf86270 */
[----:B------:R-:W-:Y:S02]  /*0920*/  PRMT R7, RZ, 0x7610, R7 ;  /* 0x00007610ff077816 */ /* 0x000fe40000000007 */
[----:B------:R-:W-:Y:S02]  /*0930*/  PRMT R8, RZ, 0x7610, R8 ;  /* 0x00007610ff087816 */ /* 0x000fe40000000008 */
[----:B------:R-:W-:-:S02]  /*0940*/  PRMT R11, RZ, 0x7610, R11 ;  /* 0x00007610ff0b7816 */ /* 0x000fc4000000000b */
[----:B------:R-:W-:Y:S02]  /*0950*/  PRMT R9, RZ, 0x7610, R9 ;  /* 0x00007610ff097816 */ /* 0x000fe40000000009 */
[----:B------:R-:W-:Y:S02]  /*0960*/  PRMT R10, RZ, 0x7610, R10 ;  /* 0x00007610ff0a7816 */ /* 0x000fe4000000000a */
[C---:B------:R-:W-:Y:S02]  /*0970*/  LOP3.LUT R20, R28.reuse, 0x140, RZ, 0xfc, !PT ;  /* 0x000001401c147812 */ /* 0x040fe400078efcff */
[----:B------:R-:W-:Y:S01]  /*0980*/  LOP3.LUT R22, R28, 0x160, RZ, 0xfc, !PT ;  /* 0x000001601c167812 */ /* 0x000fe200078efcff */
[----:B------:R-:W2:Y:S01]  /*0990*/  @!P0 LDG.E.U16 R6, desc[UR26][R4.64] ;  /* 0x0000001a04068981 */ /* 0x000ea2000c1e1500 */
[----:B------:R-:W-:Y:S02]  /*09a0*/  ISETP.GE.AND P0, PT, R14, UR7, PT ;  /* 0x000000070e007c0c */ /* 0x000fe4000bf06270 */
[----:B------:R-:W-:Y:S01]  /*09b0*/  PRMT R19, RZ, 0x7610, R19 ;  /* 0x00007610ff137816 */ /* 0x000fe20000000013 */
[----:B------:R-:W3:Y:S01]  /*09c0*/  @!P6 LDG.E.U16 R7, desc[UR26][R4.64+0x40] ;  /* 0x0000401a0407e981 */ /* 0x000ee2000c1e1500 */
[----:B------:R-:W-:-:S02]  /*09d0*/  P2R R14, PR, RZ, 0x1 ;  /* 0x00000001ff0e7803 */ /* 0x000fc40000000000 */
[C---:B------:R-:W-:Y:S01]  /*09e0*/  LOP3.LUT R24, R28.reuse, 0x180, RZ, 0xfc, !PT ;  /* 0x000001801c187812 */ /* 0x040fe200078efcff */
[----:B------:R-:W4:Y:S01]  /*09f0*/  @!P1 LDG.E.U16 R13, desc[UR26][R4.64+0x180] ;  /* 0x0001801a040d9981 */ /* 0x000f22000c1e1500 */
[----:B------:R-:W-:Y:S02]  /*0a00*/  P2R R36, PR, RZ, 0x2 ;  /* 0x00000002ff247803 */ /* 0x000fe40000000000 */
[----:B------:R-:W-:Y:S01]  /*0a10*/  LOP3.LUT R26, R28, 0x1a0, RZ, 0xfc, !PT ;  /* 0x000001a01c1a7812 */ /* 0x000fe200078efcff */
[----:B------:R-:W5:Y:S01]  /*0a20*/  @!P5 LDG.E.U16 R8, desc[UR26][R4.64+0x80] ;  /* 0x0000801a0408d981 */ /* 0x000f62000c1e1500 */
[----:B------:R-:W-:Y:S02]  /*0a30*/  P2R R38, PR, RZ, 0x4 ;  /* 0x00000004ff267803 */ /* 0x000fe40000000000 */
[----:B------:R-:W-:Y:S01]  /*0a40*/  P2R R39, PR, RZ, 0x8 ;  /* 0x00000008ff277803 */ /* 0x000fe20000000000 */
[----:B------:R-:W4:Y:S01]  /*0a50*/  @!P0 LDG.E.U16 R15, desc[UR26][R4.64+0x1c0] ;  /* 0x0001c01a040f8981 */ /* 0x000f22000c1e1500 */
[----:B------:R-:W-:-:S02]  /*0a60*/  ISETP.GE.AND P0, PT, R16, UR7, PT ;  /* 0x0000000710007c0c */ /* 0x000fc4000bf06270 */
[----:B------:R-:W-:Y:S01]  /*0a70*/  P2R R37, PR, RZ, 0x10 ;  /* 0x00000010ff257803 */ /* 0x000fe20000000000 */
[----:B------:R-:W4:Y:S01]  /*0a80*/  @!P2 LDG.E.U16 R11, desc[UR26][R4.64+0x140] ;  /* 0x0001401a040ba981 */ /* 0x000f22000c1e1500 */
[----:B------:R-:W-:Y:S02]  /*0a90*/  P2R R16, PR, RZ, 0x1 ;  /* 0x00000001ff107803 */ /* 0x000fe40000000000 */
[----:B------:R-:W-:Y:S01]  /*0aa0*/  PRMT R21, RZ, 0x7610, R21 ;  /* 0x00007610ff157816 */ /* 0x000fe20000000015 */
[----:B------:R-:W4:Y:S01]  /*0ab0*/  @!P4 LDG.E.U16 R9, desc[UR26][R4.64+0xc0] ;  /* 0x0000c01a0409c981 */ /* 0x000f22000c1e1500 */
[----:B------:R-:W-:Y:S02]  /*0ac0*/  PRMT R23, RZ, 0x7610, R23 ;  /* 0x00007610ff177816 */ /* 0x000fe40000000017 */
[----:B------:R-:W-:Y:S01]  /*0ad0*/  PRMT R25, RZ, 0x7610, R25 ;  /* 0x00007610ff197816 */ /* 0x000fe20000000019 */
[----:B------:R-:W4:Y:S01]  /*0ae0*/  @!P3 LDG.E.U16 R10, desc[UR26][R4.64+0x100] ;  /* 0x0001001a040ab981 */ /* 0x000f22000c1e1500 */
[----:B------:R-:W-:-:S02]  /*0af0*/  PRMT R27, RZ, 0x7610, R27 ;  /* 0x00007610ff1b7816 */ /* 0x000fc4000000001b */
[----:B------:R-:W-:Y:S01]  /*0b00*/  P2R R35, PR, RZ, 0x20 ;  /* 0x00000020ff237803 */ /* 0x000fe20000000000 */
[----:B------:R-:W4:Y:S01]  /*0b10*/  @!P0 LDG.E.U16 R17, desc[UR26][R4.64+0x200] ;  /* 0x0002001a04118981 */ /* 0x000f22000c1e1500 */
[----:B------:R-:W-:Y:S02]  /*0b20*/  ISETP.GE.AND P0, PT, R18, UR7, PT ;  /* 0x0000000712007c0c */ /* 0x000fe4000bf06270 */
[----:B------:R-:W-:Y:S02]  /*0b30*/  ISETP.GE.AND P1, PT, R20, UR7, PT ;  /* 0x0000000714007c0c */ /* 0x000fe4000bf26270 */
[----:B------:R-:W-:Y:S02]  /*0b40*/  ISETP.GE.AND P2, PT, R22, UR7, PT ;  /* 0x0000000716007c0c */ /* 0x000fe4000bf46270 */
[----:B------:R-:W-:Y:S02]  /*0b50*/  ISETP.GE.AND P3, PT, R24, UR7, PT ;  /* 0x0000000718007c0c */ /* 0x000fe4000bf66270 */
[----:B------:R-:W-:-:S02]  /*0b60*/  ISETP.GE.AND P4, PT, R26, UR7, PT ;  /* 0x000000071a007c0c */ /* 0x000fc4000bf86270 */
[----:B------:R-:W-:Y:S02]  /*0b70*/  P2R R30, PR, RZ, 0x1 ;  /* 0x00000001ff1e7803 */ /* 0x000fe40000000000 */
[----:B------:R-:W-:Y:S01]  /*0b80*/  P2R R33, PR, RZ, 0x40 ;  /* 0x00000040ff217803 */ /* 0x000fe20000000000 */
[----:B------:R-:W4:Y:S01]  /*0b90*/  @!P0 LDG.E.U16 R19, desc[UR26][R4.64+0x240] ;  /* 0x0002401a04138981 */ /* 0x000f22000c1e1500 */
[----:B------:R-:W-:Y:S02]  /*0ba0*/  ISETP.NE.AND P0, PT, R16, RZ, PT ;  /* 0x000000ff1000720c */ /* 0x000fe40003f05270 */
[----:B------:R-:W-:Y:S01]  /*0bb0*/  LOP3.LUT R18, R28, 0x1e0, RZ, 0xfc, !PT ;  /* 0x000001e01c127812 */ /* 0x000fe200078efcff */
[----:B------:R-:W4:Y:S01]  /*0bc0*/  @!P1 LDG.E.U16 R21, desc[UR26][R4.64+0x280] ;  /* 0x0002801a04159981 */ /* 0x000f22000c1e1500 */
[----:B------:R-:W-:Y:S02]  /*0bd0*/  P2R R32, PR, RZ, 0x1 ;  /* 0x00000001ff207803 */ /* 0x000fe40000000000 */
[----:B------:R-:W-:Y:S01]  /*0be0*/  ISETP.NE.AND P0, PT, R14, RZ, PT ;  /* 0x000000ff0e00720c */ /* 0x000fe20003f05270 */
[----:B------:R-:W4:Y:S01]  /*0bf0*/  @!P2 LDG.E.U16 R23, desc[UR26][R4.64+0x2c0] ;  /* 0x0002c01a0417a981 */ /* 0x000f22000c1e1500 */
[----:B------:R-:W-:-:S02]  /*0c00*/  LOP3.LUT R14, R28, 0x1c0, RZ, 0xfc, !PT ;  /* 0x000001c01c0e7812 */ /* 0x000fc400078efcff */
[----:B------:R-:W-:Y:S01]  /*0c10*/  ISETP.GE.AND P6, PT, R18, UR7, PT ;  /* 0x0000000712007c0c */ /* 0x000fe2000bfc6270 */
[----:B------:R-:W4:Y:S01]  /*0c20*/  @!P3 LDG.E.U16 R25, desc[UR26][R4.64+0x300] ;  /* 0x0003001a0419b981 */ /* 0x000f22000c1e1500 */
[----:B------:R-:W-:-:S03]  /*0c30*/  ISETP.GE.AND P5, PT, R14, UR7, PT ;  /* 0x000000070e007c0c */ /* 0x000fc6000bfa6270 */
[----:B------:R-:W4:Y:S01]  /*0c40*/  @!P4 LDG.E.U16 R27, desc[UR26][R4.64+0x340] ;  /* 0x0003401a041bc981 */ /* 0x000f22000c1e1500 */
[----:B------:R-:W-:Y:S02]  /*0c50*/  PRMT R16, RZ, 0x7610, R16 ;  /* 0x00007610ff107816 */ /* 0x000fe40000000010 */
[----:B------:R-:W-:-:S06]  /*0c60*/  PRMT R20, RZ, 0x7610, R20 ;  /* 0x00007610ff147816 */ /* 0x000fcc0000000014 */
[----:B------:R-:W4:Y:S04]  /*0c70*/  @!P6 LDG.E.U16 R20, desc[UR26][R4.64+0x3c0] ;  /* 0x0003c01a0414e981 */ /* 0x000f28000c1e1500 */
[----:B------:R0:W4:Y:S01]  /*0c80*/  @!P5 LDG.E.U16 R16, desc[UR26][R4.64+0x380] ;  /* 0x0003801a0410d981 */ /* 0x000122000c1e1500 */
[----:B------:R-:W1:Y:S01]  /*0c90*/  S2R R43, SR_LANEID ;  /* 0x00000000002b7919 */ /* 0x000e620000000000 */
[----:B------:R-:W-:Y:S02]  /*0ca0*/  P2R R34, PR, RZ, 0x1 ;  /* 0x00000001ff227803 */ /* 0x000fe40000000000 */
[----:B------:R-:W-:-:S04]  /*0cb0*/  ISETP.NE.AND P0, PT, R36, RZ, PT ;  /* 0x000000ff2400720c */ /* 0x000fc80003f05270 */
[----:B------:R-:W-:Y:S02]  /*0cc0*/  P2R R36, PR, RZ, 0x1 ;  /* 0x00000001ff247803 */ /* 0x000fe40000000000 */
[----:B------:R-:W-:Y:S01]  /*0cd0*/  ISETP.NE.AND P0, PT, R38, RZ, PT ;  /* 0x000000ff2600720c */ /* 0x000fe20003f05270 */
[----:B------:R-:W0:Y:S03]  /*0ce0*/  S2UR UR23, SR_CgaCtaId ;  /* 0x00000000001779c3 */ /* 0x000e260000008800 */
[----:B------:R-:W-:Y:S02]  /*0cf0*/  P2R R38, PR, RZ, 0x1 ;  /* 0x00000001ff267803 */ /* 0x000fe40000000000 */
[----:B------:R-:W-:-:S04]  /*0d00*/  ISETP.NE.AND P0, PT, R39, RZ, PT ;  /* 0x000000ff2700720c */ /* 0x000fc80003f05270 */
[----:B------:R-:W-:Y:S02]  /*0d10*/  P2R R42, PR, RZ, 0x1 ;  /* 0x00000001ff2a7803 */ /* 0x000fe40000000000 */
[----:B------:R-:W-:-:S04]  /*0d20*/  ISETP.NE.AND P0, PT, R37, RZ, PT ;  /* 0x000000ff2500720c */ /* 0x000fc80003f05270 */
[----:B------:R-:W-:Y:S02]  /*0d30*/  P2R R41, PR, RZ, 0x1 ;  /* 0x00000001ff297803 */ /* 0x000fe40000000000 */
[----:B------:R-:W-:-:S04]  /*0d40*/  ISETP.NE.AND P0, PT, R35, RZ, PT ;  /* 0x000000ff2300720c */ /* 0x000fc80003f05270 */
[----:B------:R-:W-:Y:S02]  /*0d50*/  P2R R40, PR, RZ, 0x1 ;  /* 0x00000001ff287803 */ /* 0x000fe40000000000 */
[----:B------:R-:W-:Y:S02]  /*0d60*/  ISETP.NE.AND P0, PT, R33, RZ, PT ;  /* 0x000000ff2100720c */ /* 0x000fe40003f05270 */
[----:B-1----:R-:W-:Y:S01]  /*0d70*/  IADD3 R14, PT, PT, R29, R43, RZ ;  /* 0x0000002b1d0e7210 */ /* 0x002fe20007ffe0ff */
[----:B------:R-:W-:Y:S01]  /*0d80*/  UMOV UR7, 0x400 ;  /* 0x0000040000077882 */ /* 0x000fe20000000000 */
[----:B------:R-:W-:Y:S02]  /*0d90*/  P2R R39, PR, RZ, 0x1 ;  /* 0x00000001ff277803 */ /* 0x000fe40000000000 */
[----:B------:R-:W-:Y:S01]  /*0da0*/  ISETP.NE.AND P0, PT, R31, RZ, PT ;  /* 0x000000ff1f00720c */ /* 0x000fe20003f05270 */
[C---:B------:R-:W-:Y:S01]  /*0db0*/  VIADD R31, R14.reuse, 0x40 ;  /* 0x000000400e1f7836 */ /* 0x040fe20000000000 */
[C---:B------:R-:W-:Y:S01]  /*0dc0*/  IADD3 R29, PT, PT, R14.reuse, 0x20, RZ ;  /* 0x000000200e1d7810 */ /* 0x040fe20007ffe0ff */
[----:B0-----:R-:W-:Y:S01]  /*0dd0*/  ULEA UR23, UR23, UR7, 0x18 ;  /* 0x0000000717177291 */ /* 0x001fe2000f8ec0ff */
[C---:B------:R-:W-:Y:S01]  /*0de0*/  IADD3 R33, PT, PT, R14.reuse, 0x60, RZ ;  /* 0x000000600e217810 */ /* 0x040fe20007ffe0ff */
[C---:B------:R-:W-:Y:S01]  /*0df0*/  VIADD R5, R14.reuse, 0xa0 ;  /* 0x000000a00e057836 */ /* 0x040fe20000000000 */
[----:B------:R-:W-:-:S02]  /*0e00*/  LEA.HI.SX32 R18, R14, R14, 0x1b ;  /* 0x0000000e0e127211 */ /* 0x000fc400078fdaff */
[-C--:B------:R-:W-:Y:S02]  /*0e10*/  LEA.HI.SX32 R29, R29, R14.reuse, 0x1b ;  /* 0x0000000e1d1d7211 */ /* 0x080fe400078fdaff */
[----:B------:R-:W-:Y:S02]  /*0e20*/  IADD3 R35, PT, PT, R14, 0x80, RZ ;  /* 0x000000800e237810 */ /* 0x000fe40007ffe0ff */
[-C--:B------:R-:W-:Y:S02]  /*0e30*/  LEA.HI.SX32 R31, R31, R14.reuse, 0x1b ;  /* 0x0000000e1f1f7211 */ /* 0x080fe400078fdaff */
[----:B------:R-:W-:Y:S02]  /*0e40*/  LEA.HI.SX32 R33, R33, R14, 0x1b ;  /* 0x0000000e21217211 */ /* 0x000fe400078fdaff */
[----:B------:R-:W-:Y:S02]  /*0e50*/  LEA R74, R18, UR23, 0x1 ;  /* 0x00000017124a7c11 */ /* 0x000fe4000f8e08ff */
[----:B------:R-:W-:-:S02]  /*0e60*/  LEA R73, R29, UR23, 0x1 ;  /* 0x000000171d497c11 */ /* 0x000fc4000f8e08ff */
[-C--:B------:R-:W-:Y:S02]  /*0e70*/  LEA.HI.SX32 R35, R35, R14.reuse, 0x1b ;  /* 0x0000000e23237211 */ /* 0x080fe400078fdaff */
[C---:B------:R-:W-:Y:S02]  /*0e80*/  IADD3 R29, PT, PT, R14.reuse, 0xc0, RZ ;  /* 0x000000c00e1d7810 */ /* 0x040fe40007ffe0ff */
[----:B------:R-:W-:Y:S02]  /*0e90*/  LEA R72, R31, UR23, 0x1 ;  /* 0x000000171f487c11 */ /* 0x000fe4000f8e08ff */
[----:B------:R-:W-:Y:S02]  /*0ea0*/  LEA.HI.SX32 R5, R5, R14, 0x1b ;  /* 0x0000000e05057211 */ /* 0x000fe400078fdaff */
[----:B------:R-:W-:Y:S01]  /*0eb0*/  LEA R71, R33, UR23, 0x1 ;  /* 0x0000001721477c11 */ /* 0x000fe2000f8e08ff */
[C---:B------:R-:W-:Y:S01]  /*0ec0*/  VIADD R33, R14.reuse, 0x100 ;  /* 0x000001000e217836 */ /* 0x040fe20000000000 */
[----:B------:R-:W-:-:S02]  /*0ed0*/  IADD3 R31, PT, PT, R14, 0xe0, RZ ;  /* 0x000000e00e1f7810 */ /* 0x000fc40007ffe0ff */
[----:B------:R-:W-:Y:S02]  /*0ee0*/  LEA R70, R35, UR23, 0x1 ;  /* 0x0000001723467c11 */ /* 0x000fe4000f8e08ff */
[-C--:B------:R-:W-:Y:S02]  /*0ef0*/  LEA.HI.SX32 R29, R29, R14.reuse, 0x1b ;  /* 0x0000000e1d1d7211 */ /* 0x080fe400078fdaff */
[C---:B------:R-:W-:Y:S02]  /*0f00*/  IADD3 R35, PT, PT, R14.reuse, 0x120, RZ ;  /* 0x000001200e237810 */ /* 0x040fe40007ffe0ff */
[----:B------:R-:W-:Y:S02]  /*0f10*/  LEA R69, R5, UR23, 0x1 ;  /* 0x0000001705457c11 */ /* 0x000fe4000f8e08ff */
[----:B------:R-:W-:Y:S02]  /*0f20*/  IADD3 R5, PT, PT, R14, 0x140, RZ ;  /* 0x000001400e057810 */ /* 0x000fe40007ffe0ff */
[----:B------:R-:W-:-:S02]  /*0f30*/  LEA.HI.SX32 R31, R31, R14, 0x1b ;  /* 0x0000000e1f1f7211 */ /* 0x000fc400078fdaff */
[-C--:B------:R-:W-:Y:S02]  /*0f40*/  LEA.HI.SX32 R33, R33, R14.reuse, 0x1b ;  /* 0x0000000e21217211 */ /* 0x080fe400078fdaff */
[----:B------:R-:W-:Y:S02]  /*0f50*/  LEA R68, R29, UR23, 0x1 ;  /* 0x000000171d447c11 */ /* 0x000fe4000f8e08ff */
[-C--:B------:R-:W-:Y:S02]  /*0f60*/  LEA.HI.SX32 R35, R35, R14.reuse, 0x1b ;  /* 0x0000000e23237211 */ /* 0x080fe400078fdaff */
[C---:B------:R-:W-:Y:S02]  /*0f70*/  IADD3 R29, PT, PT, R14.reuse, 0x1a0, RZ ;  /* 0x000001a00e1d7810 */ /* 0x040fe40007ffe0ff */
[----:B------:R-:W-:Y:S02]  /*0f80*/  LEA.HI.SX32 R5, R5, R14, 0x1b ;  /* 0x0000000e05057211 */ /* 0x000fe400078fdaff */
[----:B------:R-:W-:Y:S01]  /*0f90*/  LEA R67, R31, UR23, 0x1 ;  /* 0x000000171f437c11 */ /* 0x000fe2000f8e08ff */
[----:B------:R-:W-:Y:S01]  /*0fa0*/  VIADD R31, R14, 0x1c0 ;  /* 0x000001c00e1f7836 */ /* 0x000fe20000000000 */
[----:B------:R-:W-:-:S02]  /*0fb0*/  LEA R66, R33, UR23, 0x1 ;  /* 0x0000001721427c11 */ /* 0x000fc4000f8e08ff */
[----:B------:R-:W-:Y:S02]  /*0fc0*/  LEA R65, R35, UR23, 0x1 ;  /* 0x0000001723417c11 */ /* 0x000fe4000f8e08ff */
[----:B------:R-:W-:Y:S02]  /*0fd0*/  IADD3 R33, PT, PT, R14, 0x1e0, RZ ;  /* 0x000001e00e217810 */ /* 0x000fe40007ffe0ff */
[-C--:B------:R-:W-:Y:S02]  /*0fe0*/  LEA.HI.SX32 R29, R29, R14.reuse, 0x1b ;  /* 0x0000000e1d1d7211 */ /* 0x080fe400078fdaff */
[----:B------:R-:W-:Y:S02]  /*0ff0*/  LEA R64, R5, UR23, 0x1 ;  /* 0x0000001705407c11 */ /* 0x000fe4000f8e08ff */
[-C--:B------:R-:W-:Y:S02]  /*1000*/  LEA.HI.SX32 R31, R31, R14.reuse, 0x1b ;  /* 0x0000000e1f1f7211 */ /* 0x080fe400078fdaff */
[----:B------:R-:W-:-:S02]  /*1010*/  LEA.HI.SX32 R33, R33, R14, 0x1b ;  /* 0x0000000e21217211 */ /* 0x000fc400078fdaff */
[----:B------:R-:W-:Y:S02]  /*1020*/  LEA R61, R29, UR23, 0x1 ;  /* 0x000000171d3d7c11 */ /* 0x000fe4000f8e08ff */
[----:B------:R-:W-:Y:S02]  /*1030*/  LEA R60, R31, UR23, 0x1 ;  /* 0x000000171f3c7c11 */ /* 0x000fe4000f8e08ff */
[----:B------:R-:W-:Y:S02]  /*1040*/  LEA R59, R33, UR23, 0x1 ;  /* 0x00000017213b7c11 */ /* 0x000fe4000f8e08ff */
[----:B------:R-:W-:Y:S01]  /*1050*/  PRMT R4, RZ, 0x7610, R4 ;  /* 0x00007610ff047816 */ /* 0x000fe20000000004 */
[----:B--2---:R-:W-:Y:S04]  /*1060*/  STS.U16 [R74], R6 ;  /* 0x000000064a007388 */ /* 0x004fe80000000400 */
[----:B---3--:R0:W-:Y:S04]  /*1070*/  STS.U16 [R73+0x40], R7 ;  /* 0x0000400749007388 */ /* 0x0081e80000000400 */
[----:B-----5:R-:W-:Y:S01]  /*1080*/  STS.U16 [R72+0x80], R8 ;  /* 0x0000800848007388 */ /* 0x020fe20000000400 */
[----:B0-----:R-:W-:-:S05]  /*1090*/  VIADD R7, R14, 0x160 ;  /* 0x000001600e077836 */ /* 0x001fca0000000000 */
[----:B------:R-:W-:Y:S01]  /*10a0*/  LEA.HI.SX32 R7, R7, R14, 0x1b ;  /* 0x0000000e07077211 */ /* 0x000fe200078fdaff */
[----:B----4-:R0:W-:Y:S03]  /*10b0*/  STS.U16 [R71+0xc0], R9 ;  /* 0x0000c00947007388 */ /* 0x0101e60000000400 */
[----:B------:R-:W-:Y:S01]  /*10c0*/  LEA R63, R7, UR23, 0x1 ;  /* 0x00000017073f7c11 */ /* 0x000fe2000f8e08ff */
[----:B------:R-:W-:Y:S01]  /*10d0*/  STS.U16 [R70+0x100], R10 ;  /* 0x0001000a46007388 */ /* 0x000fe20000000400 */
[----:B0-----:R-:W-:-:S03]  /*10e0*/  IADD3 R9, PT, PT, R14, 0x180, RZ ;  /* 0x000001800e097810 */ /* 0x001fc60007ffe0ff */
[----:B------:R-:W-:Y:S01]  /*10f0*/  STS.U16 [R69+0x140], R11 ;  /* 0x0001400b45007388 */ /* 0x000fe20000000400 */
[----:B------:R-:W-:-:S03]  /*1100*/  LEA.HI.SX32 R9, R9, R14, 0x1b ;  /* 0x0000000e09097211 */ /* 0x000fc600078fdaff */
[----:B------:R0:W-:Y:S01]  /*1110*/  STS.U16 [R68+0x180], R13 ;  /* 0x0001800d44007388 */ /* 0x0001e20000000400 */
[----:B------:R-:W-:Y:S01]  /*1120*/  IMAD R14, R43, 0xf, R14 ;  /* 0x0000000f2b0e7824 */ /* 0x000fe200078e020e */
[----:B------:R-:W-:Y:S02]  /*1130*/  LEA R62, R9, UR23, 0x1 ;  /* 0x00000017093e7c11 */ /* 0x000fe4000f8e08ff */
[----:B------:R-:W-:Y:S04]  /*1140*/  STS.U16 [R67+0x1c0], R15 ;  /* 0x0001c00f43007388 */ /* 0x000fe80000000400 */
[----:B------:R-:W-:Y:S04]  /*1150*/  STS.U16 [R66+0x200], R17 ;  /* 0x0002001142007388 */ /* 0x000fe80000000400 */
[----:B------:R1:W-:Y:S01]  /*1160*/  STS.U16 [R65+0x240], R19 ;  /* 0x0002401341007388 */ /* 0x0003e20000000400 */
[----:B------:R-:W-:-:S03]  /*1170*/  VIADD R7, R14, 0x2 ;  /* 0x000000020e077836 */ /* 0x000fc60000000000 */
[----:B------:R2:W-:Y:S01]  /*1180*/  STS.U16 [R64+0x280], R21 ;  /* 0x0002801540007388 */ /* 0x0005e20000000400 */
[----:B0-----:R-:W-:-:S03]  /*1190*/  VIADD R13, R14, 0x5 ;  /* 0x000000050e0d7836 */ /* 0x001fc60000000000 */
[----:B------:R-:W-:Y:S01]  /*11a0*/  STS.U16 [R63+0x2c0], R23 ;  /* 0x0002c0173f007388 */ /* 0x000fe20000000400 */
[C---:B------:R-:W-:Y:S01]  /*11b0*/  VIADD R35, R14.reuse, 0xe ;  /* 0x0000000e0e237836 */ /* 0x040fe20000000000 */
[C---:B------:R-:W-:Y:S01]  /*11c0*/  IADD3 R5, PT, PT, R14.reuse, 0x1, RZ ;  /* 0x000000010e057810 */ /* 0x040fe20007ffe0ff */
[C---:B-1----:R-:W-:Y:S01]  /*11d0*/  VIADD R19, R14.reuse, 0x8 ;  /* 0x000000080e137836 */ /* 0x042fe20000000000 */
[----:B------:R0:W-:Y:S01]  /*11e0*/  STS.U16 [R62+0x300], R25 ;  /* 0x000300193e007388 */ /* 0x0001e20000000400 */
[C---:B------:R-:W-:Y:S02]  /*11f0*/  IADD3 R9, PT, PT, R14.reuse, 0x3, RZ ;  /* 0x000000030e097810 */ /* 0x040fe40007ffe0ff */
[C---:B------:R-:W-:Y:S01]  /*1200*/  IADD3 R11, PT, PT, R14.reuse, 0x4, RZ ;  /* 0x000000040e0b7810 */ /* 0x040fe20007ffe0ff */
[----:B------:R1:W-:Y:S01]  /*1210*/  STS.U16 [R61+0x340], R27 ;  /* 0x0003401b3d007388 */ /* 0x0003e20000000400 */
[C---:B------:R-:W-:Y:S02]  /*1220*/  IADD3 R15, PT, PT, R14.reuse, 0x6, RZ ;  /* 0x000000060e0f7810 */ /* 0x040fe40007ffe0ff */
[----:B------:R-:W-:-:S02]  /*1230*/  IADD3 R17, PT, PT, R14, 0x7, RZ ;  /* 0x000000070e117810 */ /* 0x000fc40007ffe0ff */
[C---:B--2---:R-:W-:Y:S01]  /*1240*/  IADD3 R21, PT, PT, R14.reuse, 0x9, RZ ;  /* 0x000000090e157810 */ /* 0x044fe20007ffe0ff */
[C---:B0-----:R-:W-:Y:S01]  /*1250*/  VIADD R25, R14.reuse, 0xb ;  /* 0x0000000b0e197836 */ /* 0x041fe20000000000 */
[C---:B------:R-:W-:Y:S02]  /*1260*/  IADD3 R23, PT, PT, R14.reuse, 0xa, RZ ;  /* 0x0000000a0e177810 */ /* 0x040fe40007ffe0ff */
[C---:B------:R-:W-:Y:S02]  /*1270*/  IADD3 R29, PT, PT, R14.reuse, 0xd, RZ ;  /* 0x0000000d0e1d7810 */ /* 0x040fe40007ffe0ff */
[C---:B-1----:R-:W-:Y:S02]  /*1280*/  IADD3 R27, PT, PT, R14.reuse, 0xc, RZ ;  /* 0x0000000c0e1b7810 */ /* 0x042fe40007ffe0ff */
        /* <DEDUP_REMOVED lines=16> */
[----:B------:R-:W-:Y:S02]  /*1390*/  LEA.HI.SX32 R14, R14, R14, 0x1b ;  /* 0x0000000e0e0e7211 */ /* 0x000fe400078fdaff */
        /* <DEDUP_REMOVED lines=123> */
[----:B------:R-:W-:Y:S04]  /*1b50*/  LDS.U16 R5, [R55+0x6] ;  /* 0x0000060037057984 */ /* 0x000fe80000000400 */
[----:B------:R-:W-:Y:S04]  /*1b60*/  LDS.U16 R7, [R53+0xa] ;  /* 0x00000a0035077984 */ /* 0x000fe80000000400 */
[----:B------:R-:W4:Y:S04]  /*1b70*/  LDS.U16 R6, [R54+0x8] ;  /* 0x0000080036067984 */ /* 0x000f280000000400 */
[----:B------:R-:W5:Y:S04]  /*1b80*/  LDS.U16 R8, [R52+0xc] ;  /* 0x00000c0034087984 */ /* 0x000f680000000400 */
[----:B------:R0:W0:Y:S04]  /*1b90*/  LDS.U16 R9, [R51+0xe] ;  /* 0x00000e0033097984 */ /* 0x0000280000000400 */
[----:B------:R0:W0:Y:S04]  /*1ba0*/  LDS.U16 R10, [R50+0x10] ;  /* 0x00001000320a7984 */ /* 0x0000280000000400 */
[----:B------:R0:W0:Y:S04]  /*1bb0*/  LDS.U16 R11, [R49+0x12] ;  /* 0x00001200310b7984 */ /* 0x0000280000000400 */
[----:B------:R0:W0:Y:S04]  /*1bc0*/  LDS.U16 R34, [R48+0x14] ;  /* 0x0000140030227984 */ /* 0x0000280000000400 */
[----:B------:R0:W0:Y:S04]  /*1bd0*/  LDS.U16 R33, [R47+0x16] ;  /* 0x000016002f217984 */ /* 0x0000280000000400 */
[----:B------:R0:W4:Y:S04]  /*1be0*/  LDS.U16 R32, [R46+0x18] ;  /* 0x000018002e207984 */ /* 0x0001280000000400 */
[----:B------:R0:W5:Y:S04]  /*1bf0*/  LDS.U16 R31, [R45+0x1a] ;  /* 0x00001a002d1f7984 */ /* 0x0001680000000400 */
[----:B------:R0:W5:Y:S04]  /*1c00*/  LDS.U16 R30, [R44+0x1c] ;  /* 0x00001c002c1e7984 */ /* 0x0001680000000400 */
[----:B------:R0:W5:Y:S01]  /*1c10*/  LDS.U16 R26, [R43+0x1e] ;  /* 0x00001e002b1a7984 */ /* 0x0001620000000400 */
[----:B-1----:R-:W-:-:S03]  /*1c20*/  SHF.L.U32 R2, R2, 0x10, RZ ;  /* 0x0000001002027819 */ /* 0x002fc600000006ff */
[----:B------:R1:W-:Y:S02]  /*1c30*/  STL [R1+0x28], R48 ;  /* 0x0000283001007387 */ /* 0x0003e40000100800 */
[----:B------:R-:W-:Y:S02]  /*1c40*/  FADD.FTZ R2, R2, UR5 ;  /* 0x0000000502027e21 */ /* 0x000fe40008010000 */
[----:B------:R1:W-:Y:S04]  /*1c50*/  STL [R1+0x24], R47 ;  /* 0x0000242f01007387 */ /* 0x0003e80000100800 */
[----:B------:R1:W-:Y:S01]  /*1c60*/  STL [R1+0x20], R46 ;  /* 0x0000202e01007387 */ /* 0x0003e20000100800 */
[----:B------:R-:W-:-:S03]  /*1c70*/  FSETP.GTU.FTZ.AND P0, PT, R2, 20, PT ;  /* 0x41a000000200780b */ /* 0x000fc60003f1c000 */
[----:B------:R1:W-:Y:S04]  /*1c80*/  STL [R1+0x1c], R45 ;  /* 0x00001c2d01007387 */ /* 0x0003e80000100800 */
[----:B------:R1:W-:Y:S04]  /*1c90*/  STL [R1+0x18], R44 ;  /* 0x0000182c01007387 */ /* 0x0003e80000100800 */
[----:B------:R1:W-:Y:S01]  /*1ca0*/  STL [R1+0x14], R43 ;  /* 0x0000142b01007387 */ /* 0x0003e20000100800 */
[----:B0-----:R-:W-:Y:S01]  /*1cb0*/  ISETP.EQ.OR P0, PT, RZ, UR7, P0 ;  /* 0x00000007ff007c0c */ /* 0x001fe20008702670 */
[----:B--2---:R-:W-:Y:S01]  /*1cc0*/  IMAD.U32 R3, R3, 0x10000, RZ ;  /* 0x0001000003037824 */ /* 0x004fe200078e00ff */
[----:B---3--:R-:W-:Y:S01]  /*1cd0*/  SHF.L.U32 R4, R4, 0x10, RZ ;  /* 0x0000001004047819 */ /* 0x008fe200000006ff */
[----:B----4-:R-:W-:Y:S01]  /*1ce0*/  IMAD.U32 R6, R6, 0x10000, RZ ;  /* 0x0001000006067824 */ /* 0x010fe200078e00ff */
[----:B------:R-:W-:Y:S01]  /*1cf0*/  SHF.L.U32 R5, R5, 0x10, RZ ;  /* 0x0000001005057819 */ /* 0x000fe200000006ff */
[----:B------:R-:W-:Y:S01]  /*1d00*/  FADD.FTZ R3, R3, UR5 ;  /* 0x0000000503037e21 */ /* 0x000fe20008010000 */
[----:B------:R-:W-:Y:S01]  /*1d10*/  SHF.L.U32 R7, R7, 0x10, RZ ;  /* 0x0000001007077819 */ /* 0x000fe200000006ff */
[----:B------:R-:W-:Y:S01]  /*1d20*/  FADD.FTZ R4, R4, UR5 ;  /* 0x0000000504047e21 */ /* 0x000fe20008010000 */
[----:B------:R-:W-:Y:S01]  /*1d30*/  FADD.FTZ R6, R6, UR5 ;  /* 0x0000000506067e21 */ /* 0x000fe20008010000 */
[----:B------:R-:W-:Y:S01]  /*1d40*/  FADD.FTZ R5, R5, UR5 ;  /* 0x0000000505057e21 */ /* 0x000fe20008010000 */
[----:B-----5:R-:W-:Y:S01]  /*1d50*/  SHF.L.U32 R8, R8, 0x10, RZ ;  /* 0x0000001008087819 */ /* 0x020fe200000006ff */
        /* <DEDUP_REMOVED lines=9> */
[----:B-1----:R-:W-:-:S12]  /*1df0*/  @P0 BRA `(.L_x_247) ;  /* 0x0000000000780947 */ /* 0x002fd80003800000 */
[----:B------:R-:W-:Y:S01]  /*1e00*/  FMUL.FTZ R2, R2, 1.4426950216293334961 ;  /* 0x3fb8aa3b02027820 */ /* 0x000fe20000410000 */
[----:B------:R-:W-:Y:S02]  /*1e10*/  HFMA2 R38, -RZ, RZ, 1.625, 0 ;  /* 0x3e800000ff267431 */ /* 0x000fe400000001ff */
[----:B------:R-:W-:Y:S01]  /*1e20*/  IMAD.MOV.U32 R39, RZ, RZ, 0x3d39bf78 ;  /* 0x3d39bf78ff277424 */ /* 0x000fe200078e00ff */
        /* <DEDUP_REMOVED lines=27> */
.L_x_247:
[----:B------:R-:W-:Y:S05]  /*1fe0*/  BSYNC.RECONVERGENT B0 ;  /* 0x0000000000007941 */ /* 0x000fea0003800200 */
.L_x_246:
        /* <DEDUP_REMOVED lines=35> */
.L_x_249:
[----:B------:R-:W-:Y:S05]  /*2220*/  BSYNC.RECONVERGENT B0 ;  /* 0x0000000000007941 */ /* 0x000fea0003800200 */
.L_x_248:
        /* <DEDUP_REMOVED lines=37> */
.L_x_251:
[----:B------:R-:W-:Y:S05]  /*2480*/  BSYNC.RECONVERGENT B0 ;  /* 0x0000000000007941 */ /* 0x000fea0003800200 */
.L_x_250:
        /* <DEDUP_REMOVED lines=35> */
.L_x_253:
[----:B------:R-:W-:Y:S05]  /*26c0*/  BSYNC.RECONVERGENT B0 ;  /* 0x0000000000007941 */ /* 0x000fea0003800200 */
.L_x_252:
[----:B------:R-:W-:Y:S01]  /*26d0*/  ISETP.EQ.OR P6, PT, RZ, UR7, P2 ;  /* 0x00000007ff007c0c */ /* 0x000fe200097c2670 */
[----:B------:R-:W-:Y:S01]  /*26e0*/  BSSY.RECONVERGENT B0, `(.L_x_254) ;  /* 0x0000026000007945 */ /* 0x000fe20003800200 */
[----:B------:R-:W-:Y:S01]  /*26f0*/  SHF.L.U32 R34, R34, 0x10, RZ ;  /* 0x0000001022227819 */ /* 0x000fe200000006ff */
[----:B------:R-:W-:Y:S01]  /*2700*/  IMAD.U32 R39, R29, 0x10000, RZ ;  /* 0x000100001d277824 */ /* 0x000fe200078e00ff */
[----:B------:R-:W-:Y:S02]  /*2710*/  LOP3.LUT R35, R12, 0x1f, RZ, 0xc0, !PT ;  /* 0x0000001f0c237812 */ /* 0x000fe400078ec0ff */
[----:B------:R-:W-:Y:S01]  /*2720*/  FSETP.GTU.FTZ.AND P5, PT, R11, 20, PT ;  /* 0x41a000000b00780b */ /* 0x000fe20003fbc000 */
[----:B------:R-:W-:Y:S01]  /*2730*/  FADD.FTZ R12, R34, UR5 ;  /* 0x00000005220c7e21 */ /* 0x000fe20008010000 */
[----:B------:R-:W-:-:S05]  /*2740*/  ISETP.EQ.OR P2, PT, RZ, UR7, P3 ;  /* 0x00000007ff007c0c */ /* 0x000fca0009f42670 */
        /* <DEDUP_REMOVED lines=31> */
.L_x_255:
[----:B------:R-:W-:Y:S05]  /*2940*/  BSYNC.RECONVERGENT B0 ;  /* 0x0000000000007941 */ /* 0x000fea0003800200 */
.L_x_254:
[----:B------:R-:W-:Y:S01]  /*2950*/  IMAD.U32 R33, R33, 0x10000, RZ ;  /* 0x0001000021217824 */ /* 0x000fe200078e00ff */
        /* <DEDUP_REMOVED lines=38> */
.L_x_257:
[----:B------:R-:W-:Y:S05]  /*2bc0*/  BSYNC.RECONVERGENT B0 ;  /* 0x0000000000007941 */ /* 0x000fea0003800200 */
.L_x_256:
        /* <DEDUP_REMOVED lines=12> */
[----:B------:R-:W-:Y:S01]  /*2c90*/  MOV R27, 0x3e800000 ;  /* 0x3e800000001b7802 */ /* 0x000fe20000000f00 */
[----:B------:R-:W-:Y:S02]  /*2ca0*/  IMAD.MOV.U32 R28, RZ, RZ, 0x3d39bf78 ;  /* 0x3d39bf78ff1c7424 */ /* 0x000fe400078e00ff */
        /* <DEDUP_REMOVED lines=27> */
.L_x_259:
[----:B------:R-:W-:Y:S05]  /*2e60*/  BSYNC.RECONVERGENT B0 ;  /* 0x0000000000007941 */ /* 0x000fea0003800200 */
.L_x_258:
[----:B------:R-:W-:Y:S01]  /*2e70*/  SHF.L.U32 R31, R31, 0x10, RZ ;  /* 0x000000101f1f7819 */ /* 0x000fe200000006ff */
[----:B------:R-:W-:Y:S01]  /*2e80*/  BSSY.RECONVERGENT B0, `(.L_x_260) ;  /* 0x0000026000007945 */ /* 0x000fe20003800200 */
[----:B------:R-:W-:Y:S01]  /*2e90*/  IMAD.U32 R43, R15, 0x10000, RZ ;  /* 0x000100000f2b7824 */ /* 0x000fe200078e00ff */
[----:B------:R-:W-:Y:S01]  /*2ea0*/  FSETP.GTU.FTZ.AND P0, PT, R14, 20, PT ;  /* 0x41a000000e00780b */ /* 0x000fe20003f1c000 */
[----:B------:R-:W-:Y:S01]  /*2eb0*/  IMAD.U32 R164, R21, 0x10000, RZ ;  /* 0x0001000015a47824 */ /* 0x000fe200078e00ff */
[----:B------:R-:W-:Y:S01]  /*2ec0*/  SHF.L.U32 R165, R20, 0x10, RZ ;  /* 0x0000001014a57819 */ /* 0x000fe200000006ff */
[----:B------:R-:W-:Y:S01]  /*2ed0*/  FADD.FTZ R15, R31, UR5 ;  /* 0x000000051f0f7e21 */ /* 0x000fe20008010000 */
        /* <DEDUP_REMOVED lines=32> */
.L_x_261:
[----:B------:R-:W-:Y:S05]  /*30e0*/  BSYNC.RECONVERGENT B0 ;  /* 0x0000000000007941 */ /* 0x000fea0003800200 */
.L_x_260:
[----:B------:R-:W-:Y:S01]  /*30f0*/  ISETP.EQ.OR P4, PT, RZ, UR7, P4 ;  /* 0x00000007ff007c0c */ /* 0x000fe2000a782670 */
[----:B------:R-:W-:Y:S01]  /*3100*/  IMAD.U32 R30, R30, 0x10000, RZ ;  /* 0x000100001e1e7824 */ /* 0x000fe200078e00ff */
[----:B------:R-:W-:Y:S01]  /*3110*/  BSSY.RECONVERGENT B0, `(.L_x_262) ;  /* 0x0000027000007945 */ /* 0x000fe20003800200 */
        /* <DEDUP_REMOVED lines=38> */
.L_x_263:
[----:B------:R-:W-:Y:S05]  /*3380*/  BSYNC.RECONVERGENT B0 ;  /* 0x0000000000007941 */ /* 0x000fea0003800200 */
.L_x_262:
        /* <DEDUP_REMOVED lines=39> */
.L_x_265:
[----:B------:R-:W-:Y:S05]  /*3600*/  BSYNC.RECONVERGENT B0 ;  /* 0x0000000000007941 */ /* 0x000fea0003800200 */
.L_x_264:
        /* <DEDUP_REMOVED lines=45> */
.L_x_267:
[----:B------:R-:W-:Y:S05]  /*38e0*/  BSYNC.RECONVERGENT B0 ;  /* 0x0000000000007941 */ /* 0x000fea0003800200 */
.L_x_266:
        /* <DEDUP_REMOVED lines=32> */
.L_x_269:
[----:B------:R-:W-:Y:S05]  /*3af0*/  BSYNC.RECONVERGENT B0 ;  /* 0x0000000000007941 */ /* 0x000fea0003800200 */
.L_x_268:
[----:B------:R-:W-:Y:S04]  /*3b00*/  BSSY.RECONVERGENT B0, `(.L_x_270) ;  /* 0x0000020000007945 */ /* 0x000fe80003800200 */
[----:B------:R-:W-:Y:S05]  /*3b10*/  @P0 BRA `(.L_x_271) ;  /* 0x0000000000780947 */ /* 0x000fea0003800000 */
[----:B------:R-:W-:Y:S01]  /*3b20*/  FMUL.FTZ R14, R14, 1.4426950216293334961 ;  /* 0x3fb8aa3b0e0e7820 */ /* 0x000fe20000410000 */
[----:B------:R-:W-:Y:S01]  /*3b30*/  MOV R32, 0x3e800000 ;  /* 0x3e80000000207802 */ /* 0x000fe20000000f00 */
[----:B------:R-:W-:Y:S02]  /*3b40*/  HFMA2 R47, -RZ, RZ, 1.3056640625, -1.8671875 ;  /* 0x3d39bf78ff2f7431 */ /* 0x000fe400000001ff */
        /* <DEDUP_REMOVED lines=27> */
.L_x_271:
[----:B------:R-:W-:Y:S05]  /*3d00*/  BSYNC.RECONVERGENT B0 ;  /* 0x0000000000007941 */ /* 0x000fea0003800200 */
.L_x_270:
[----:B------:R-:W-:Y:S04]  /*3d10*/  BSSY.RECONVERGENT B0, `(.L_x_272) ;  /* 0x0000020000007945 */ /* 0x000fe80003800200 */
[----:B------:R-:W-:Y:S05]  /*3d20*/  @P1 BRA `(.L_x_273) ;  /* 0x0000000000781947 */ /* 0x000fea0003800000 */
        /* <DEDUP_REMOVED lines=30> */
.L_x_273:
[----:B------:R-:W-:Y:S05]  /*3f10*/  BSYNC.RECONVERGENT B0 ;  /* 0x0000000000007941 */ /* 0x000fea0003800200 */
.L_x_272:
        /* <DEDUP_REMOVED lines=32> */
.L_x_275:
[----:B------:R-:W-:Y:S05]  /*4120*/  BSYNC.RECONVERGENT B0 ;  /* 0x0000000000007941 */ /* 0x000fea0003800200 */
.L_x_274:
        /* <DEDUP_REMOVED lines=32> */
.L_x_277:
[----:B------:R-:W-:Y:S05]  /*4330*/  BSYNC.RECONVERGENT B0 ;  /* 0x0000000000007941 */ /* 0x000fea0003800200 */
.L_x_276:
        /* <DEDUP_REMOVED lines=10> */
[----:B------:R-:W-:Y:S01]  /*43e0*/  ISETP.NE.AND P0, PT, RZ, UR6, PT ;  /* 0x00000006ff007c0c */ /* 0x000fe2000bf05270 */
[----:B------:R-:W-:Y:S01]  /*43f0*/  FMUL.FTZ R0, R45, R16 ;  /* 0x000000102d007220 */ /* 0x000fe20000410000 */
[----:B------:R-:W-:Y:S01]  /*4400*/  FMUL.FTZ R42, R42, R15 ;  /* 0x0000000f2a2a7220 */ /* 0x000fe20000410000 */
[----:B------:R-:W1:Y:S01]  /*4410*/  S2UR UR14, SR_CTAID.Y ;  /* 0x00000000000e79c3 */ /* 0x000e620000002600 */
[----:B------:R-:W-:Y:S01]  /*4420*/  ISETP.EQ.AND P0, PT, R35, RZ, P0 ;  /* 0x000000ff2300720c */ /* 0x000fe20000702270 */
[----:B------:R-:W-:Y:S01]  /*4430*/  FMUL.FTZ R35, R44, R17 ;  /* 0x000000112c237220 */ /* 0x000fe20000410000 */
[----:B------:R-:W1:Y:S01]  /*4440*/  LDCU.64 UR12, c[0x0][0x3a0] ;  /* 0x00007400ff0c77ac */ /* 0x000e620008000a00 */
[----:B------:R-:W-:Y:S01]  /*4450*/  FMUL.FTZ R165, R165, R12 ;  /* 0x0000000ca5a57220 */ /* 0x000fe20000410000 */
[----:B------:R-:W-:Y:S01]  /*4460*/  FMUL.FTZ R164, R164, R11 ;  /* 0x0000000ba4a47220 */ /* 0x000fe20000410000 */
[----:B------:R-:W-:Y:S01]  /*4470*/  FMUL.FTZ R163, R163, R10 ;  /* 0x0000000aa3a37220 */ /* 0x000fe20000410000 */
[----:B------:R2:W-:Y:S01]  /*4480*/  STL [R1+0x10], R35 ;  /* 0x0000102301007387 */ /* 0x0005e20000100800 */
[----:B------:R-:W-:Y:S01]  /*4490*/  USHF.L.U32 UR7, UR6, 0xc, URZ ;  /* 0x0000000c06077899 */ /* 0x000fe200080006ff */
[----:B------:R-:W-:Y:S01]  /*44a0*/  FMUL.FTZ R160, R160, R9 ;  /* 0x00000009a0a07220 */ /* 0x000fe20000410000 */
[----:B------:R-:W-:Y:S01]  /*44b0*/  FMUL.FTZ R159, R159, R8 ;  /* 0x000000089f9f7220 */ /* 0x000fe20000410000 */
[----:B------:R3:W-:Y:S01]  /*44c0*/  STL [R1+0xc], R0 ;  /* 0x00000c0001007387 */ /* 0x0007e20000100800 */
[----:B------:R-:W-:Y:S01]  /*44d0*/  ULEA UR24, UR15, -UR7, 0x1 ;  /* 0x800000070f187291 */ /* 0x000fe2000f8e08ff */
[----:B------:R-:W-:Y:S01]  /*44e0*/  FMUL.FTZ R158, R158, R7 ;  /* 0x000000079e9e7220 */ /* 0x000fe20000410000 */
[----:B------:R-:W-:Y:S01]  /*44f0*/  FMUL.FTZ R36, R36, R5 ;  /* 0x0000000524247220 */ /* 0x000fe20000410000 */
[----:B------:R-:W-:Y:S01]  /*4500*/  STL [R1+0x8], R42 ;  /* 0x0000082a01007387 */ /* 0x000fe20000100800 */
[----:B------:R-:W-:Y:S01]  /*4510*/  FMUL.FTZ R37, R37, R4 ;  /* 0x0000000425257220 */ /* 0x000fe20000410000 */
[----:B--2---:R-:W-:Y:S01]  /*4520*/  FMUL.FTZ R35, R43, R14 ;  /* 0x0000000e2b237220 */ /* 0x004fe20000410000 */
[----:B------:R-:W-:Y:S01]  /*4530*/  FMUL.FTZ R38, R38, R3 ;  /* 0x0000000326267220 */ /* 0x000fe20000410000 */
[----:B------:R-:W-:Y:S01]  /*4540*/  FMUL.FTZ R39, R39, R2 ;  /* 0x0000000227277220 */ /* 0x000fe20000410000 */
[----:B------:R-:W2:Y:S01]  /*4550*/  LDCU UR42, c[0x0][0x38c] ;  /* 0x00007180ff2a77ac */ /* 0x000ea20008000800 */
[----:B---3--:R-:W-:Y:S01]  /*4560*/  FMUL.FTZ R0, R40, R13 ;  /* 0x0000000d28007220 */ /* 0x008fe20000410000 */
[----:B------:R3:W-:Y:S01]  /*4570*/  STL [R1+0x4], R35 ;  /* 0x0000042301007387 */ /* 0x0007e20000100800 */
[----:B-1----:R-:W-:-:S03]  /*4580*/  UIMAD.WIDE.U32 UR8, UR14, UR12, URZ ;  /* 0x0000000c0e0872a5 */ /* 0x002fc6000f8e00ff */
[----:B------:R1:W-:Y:S01]  /*4590*/  STL [R1], R0 ;  /* 0x0000000001007387 */ /* 0x0003e20000100800 */
[----:B------:R-:W4:Y:S01]  /*45a0*/  LDCU UR38, c[0x0][0x388] ;  /* 0x00007100ff2677ac */ /* 0x000f220008000800 */
[----:B------:R-:W-:Y:S01]  /*45b0*/  UIMAD UR14, UR14, UR13, UR9 ;  /* 0x0000000d0e0e72a4 */ /* 0x000fe2000f8e0209 */
[----:B---3--:R-:W-:Y:S01]  /*45c0*/  FMUL.FTZ R35, R41, R6 ;  /* 0x0000000629237220 */ /* 0x008fe20000410000 */
[----:B0-----:R-:W-:Y:S01]  /*45d0*/  IMAD.SHL.U32 R41, R34, 0x20, RZ ;  /* 0x0000002022297824 */ /* 0x001fe200078e00ff */
[----:B------:R-:W0:Y:S04]  /*45e0*/  LDCU.64 UR34, c[0x0][0x3a8] ;  /* 0x00007500ff2277ac */ /* 0x000e280008000a00 */
[----:B------:R-:W-:Y:S01]  /*45f0*/  LOP3.LUT R52, R41, R34, RZ, 0xfc, !PT ;  /* 0x0000002229347212 */ /* 0x000fe200078efcff */
[----:B------:R-:W3:Y:S03]  /*4600*/  LDCU.64 UR32, c[0x0][0x440] ;  /* 0x00008800ff2077ac */ /* 0x000ee60008000a00 */
[----:B------:R-:W-:Y:S01]  /*4610*/  LOP3.LUT R53, R52, 0x7c1f, RZ, 0xc0, !PT ;  /* 0x00007c1f34357812 */ /* 0x000fe200078ec0ff */
[----:B------:R-:W0:Y:S03]  /*4620*/  LDCU.64 UR30, c[0x0][0x480] ;  /* 0x00009000ff1e77ac */ /* 0x000e260008000a00 */
[----:B------:R-:W-:Y:S01]  /*4630*/  ISETP.GE.AND P1, PT, R53, UR24, PT ;  /* 0x0000001835007c0c */ /* 0x000fe2000bf26270 */
[----:B------:R-:W0:Y:S01]  /*4640*/  LDCU.64 UR28, c[0x0][0x3c0] ;  /* 0x00007800ff1c77ac */ /* 0x000e220008000a00 */
[----:B------:R-:W0:Y:S01]  /*4650*/  LDCU.64 UR36, c[0x0][0x3e0] ;  /* 0x00007c00ff2477ac */ /* 0x000e220008000a00 */
[----:B-12-4-:R-:W-:-:S10]  /*4660*/  UMOV UR7, URZ ;  /* 0x000000ff00077c82 */ /* 0x016fd40008000000 */
.L_x_284:
[----:B0-----:R-:W-:Y:S01]  /*4670*/  MOV R45, UR28 ;  /* 0x0000001c002d7c02 */ /* 0x001fe20008000f00 */
[----:B------:R-:W-:Y:S02]  /*4680*/  HFMA2 R41, -RZ, RZ, 0, 0 ;  /* 0x00000000ff297431 */ /* 0x000fe400000001ff */
[----:B------:R-:W-:Y:S01]  /*4690*/  IMAD.MOV.U32 R40, RZ, RZ, R53 ;  /* 0x000000ffff287224 */ /* 0x000fe200078e0035 */
[----:B------:R-:W-:Y:S01]  /*46a0*/  LOP3.LUT R56, R53, 0x20, RZ, 0xfc, !PT ;  /* 0x0000002035387812 */ /* 0x000fe200078efcff */
[----:B------:R-:W2:Y:S01]  /*46b0*/  LDL R147, [R1] ;  /* 0x0000000001937983 */ /* 0x000ea20000100800 */
[----:B------:R-:W-:Y:S01]  /*46c0*/  MOV R43, UR29 ;  /* 0x0000001d002b7c02 */ /* 0x000fe20008000f00 */
[----:B------:R-:W-:Y:S01]  /*46d0*/  IMAD.WIDE.U32 R44, R45, UR7, R40 ;  /* 0x000000072d2c7c25 */ /* 0x000fe2000f8e0028 */
[----:B------:R-:W-:Y:S01]  /*46e0*/  ISETP.GE.AND P4, PT, R56, UR24, PT ;  /* 0x0000001838007c0c */ /* 0x000fe2000bf86270 */
[----:B------:R-:W4:Y:S01]  /*46f0*/  LDL R148, [R1+0x4] ;  /* 0x0000040001947983 */ /* 0x000f220000100800 */
[----:B------:R-:W-:Y:S01]  /*4700*/  LOP3.LUT R78, R53, 0x40, RZ, 0xfc, !PT ;  /* 0x00000040354e7812 */ /* 0x000fe200078efcff */
[----:B------:R-:W-:Y:S01]  /*4710*/  IMAD R43, R43, UR7, R45 ;  /* 0x000000072b2b7c24 */ /* 0x000fe2000f8e022d */
[----:B------:R-:W-:-:S02]  /*4720*/  LEA R42, P2, R44, UR19, 0x1 ;  /* 0x000000132c2a7c11 */ /* 0x000fc4000f8408ff */
[----:B------:R-:W-:Y:S02]  /*4730*/  PRMT R61, RZ, 0x7610, R61 ;  /* 0x00007610ff3d7816 */ /* 0x000fe4000000003d */
[C---:B------:R-:W-:Y:S02]  /*4740*/  LOP3.LUT R64, R53.reuse, 0x60, RZ, 0xfc, !PT ;  /* 0x0000006035407812 */ /* 0x040fe400078efcff */
[----:B------:R-:W-:Y:S02]  /*4750*/  LEA.HI.X R43, R44, UR21, R43, 0x1, P2 ;  /* 0x000000152c2b7c11 */ /* 0x000fe400090f0c2b */
[C---:B------:R-:W-:Y:S02]  /*4760*/  LOP3.LUT R86, R53.reuse, 0x80, RZ, 0xfc, !PT ;  /* 0x0000008035567812 */ /* 0x040fe400078efcff */
[C---:B------:R-:W-:Y:S01]  /*4770*/  LOP3.LUT R98, R53.reuse, 0xa0, RZ, 0xfc, !PT ;  /* 0x000000a035627812 */ /* 0x040fe200078efcff */
[----:B------:R-:W5:Y:S01]  /*4780*/  @!P4 LDG.E.U16 R61, desc[UR26][R42.64+0x40] ;  /* 0x0000401a2a3dc981 */ /* 0x000f62000c1e1500 */
[----:B------:R-:W-:-:S02]  /*4790*/  LOP3.LUT R97, R53, 0xc0, RZ, 0xfc, !PT ;  /* 0x000000c035617812 */ /* 0x000fc400078efcff */
[----:B------:R-:W-:Y:S02]  /*47a0*/  ISETP.GE.AND P5, PT, R78, UR24, PT ;  /* 0x000000184e007c0c */ /* 0x000fe4000bfa6270 */
[----:B------:R-:W-:Y:S02]  /*47b0*/  ISETP.GE.AND P6, PT, R64, UR24, PT ;  /* 0x0000001840007c0c */ /* 0x000fe4000bfc6270 */
[----:B------:R-:W-:Y:S02]  /*47c0*/  ISETP.GE.AND P2, PT, R86, UR24, PT ;  /* 0x0000001856007c0c */ /* 0x000fe4000bf46270 */
[----:B------:R-:W-:Y:S02]  /*47d0*/  ISETP.GE.AND P3, PT, R98, UR24, PT ;  /* 0x0000001862007c0c */ /* 0x000fe4000bf66270 */
[----:B------:R-:W-:Y:S02]  /*47e0*/  ISETP.GE.AND P4, PT, R97, UR24, PT ;  /* 0x0000001861007c0c */ /* 0x000fe4000bf86270 */
[----:B------:R-:W-:-:S02]  /*47f0*/  PRMT R122, RZ, 0x7610, R122 ;  /* 0x00007610ff7a7816 */ /* 0x000fc4000000007a */
[----:B------:R-:W-:Y:S02]  /*4800*/  PRMT R117, RZ, 0x7610, R117 ;  /* 0x00007610ff757816 */ /* 0x000fe40000000075 */
[----:B------:R-:W-:Y:S02]  /*4810*/  PRMT R94, RZ, 0x7610, R94 ;  /* 0x00007610ff5e7816 */ /* 0x000fe4000000005e */
[----:B------:R-:W-:Y:S01]  /*4820*/  PRMT R87, RZ, 0x7610, R87 ;  /* 0x00007610ff577816 */ /* 0x000fe20000000057 */
[----:B------:R-:W3:Y:S01]  /*4830*/  @!P5 LDG.E.U16 R122, desc[UR26][R42.64+0x80] ;  /* 0x0000801a2a7ad981 */ /* 0x000ee2000c1e1500 */
[C---:B------:R-:W-:Y:S02]  /*4840*/  LOP3.LUT R96, R53.reuse, 0xe0, RZ, 0xfc, !PT ;  /* 0x000000e035607812 */ /* 0x040fe400078efcff */
[----:B------:R-:W-:Y:S01]  /*4850*/  PRMT R0, RZ, 0x7610, R0 ;  /* 0x00007610ff007816 */ /* 0x000fe20000000000 */
[----:B------:R-:W2:Y:S01]  /*4860*/  @!P6 LDG.E.U16 R117, desc[UR26][R42.64+0xc0] ;  /* 0x0000c01a2a75e981 */ /* 0x000ea2000c1e1500 */
[----:B------:R-:W-:-:S02]  /*4870*/  LOP3.LUT R93, R53, 0x100, RZ, 0xfc, !PT ;  /* 0x00000100355d7812 */ /* 0x000fc400078efcff */
[C---:B------:R-:W-:Y:S01]  /*4880*/  LOP3.LUT R91, R53.reuse, 0x120, RZ, 0xfc, !PT ;  /* 0x00000120355b7812 */ /* 0x040fe200078efcff */
[----:B------:R-:W4:Y:S01]  /*4890*/  @!P2 LDG.E.U16 R94, desc[UR26][R42.64+0x100] ;  /* 0x0001001a2a5ea981 */ /* 0x000f22000c1e1500 */
[C---:B------:R-:W-:Y:S02]  /*48a0*/  LOP3.LUT R65, R53.reuse, 0x140, RZ, 0xfc, !PT ;  /* 0x0000014035417812 */ /* 0x040fe400078efcff */
[----:B------:R-:W-:Y:S01]  /*48b0*/  LOP3.LUT R90, R53, 0x160, RZ, 0xfc, !PT ;  /* 0x00000160355a7812 */ /* 0x000fe200078efcff */
[----:B------:R-:W4:Y:S01]  /*48c0*/  @!P3 LDG.E.U16 R87, desc[UR26][R42.64+0x140] ;  /* 0x0001401a2a57b981 */ /* 0x000f22000c1e1500 */
[----:B------:R-:W-:Y:S02]  /*48d0*/  ISETP.GE.AND P5, PT, R96, UR24, PT ;  /* 0x0000001860007c0c */ /* 0x000fe4000bfa6270 */
[----:B------:R-:W-:Y:S01]  /*48e0*/  ISETP.GE.AND P6, PT, R93, UR24, PT ;  /* 0x000000185d007c0c */ /* 0x000fe2000bfc6270 */
[----:B------:R-:W4:Y:S01]  /*48f0*/  @!P4 LDG.E.U16 R0, desc[UR26][R42.64+0x180] ;  /* 0x0001801a2a00c981 */ /* 0x000f22000c1e1500 */
[----:B------:R-:W-:-:S02]  /*4900*/  ISETP.GE.AND P2, PT, R91, UR24, PT ;  /* 0x000000185b007c0c */ /* 0x000fc4000bf46270 */
[----:B------:R-:W-:Y:S02]  /*4910*/  ISETP.GE.AND P3, PT, R65, UR24, PT ;  /* 0x0000001841007c0c */ /* 0x000fe4000bf66270 */
[----:B------:R-:W-:Y:S02]  /*4920*/  ISETP.GE.AND P4, PT, R90, UR24, PT ;  /* 0x000000185a007c0c */ /* 0x000fe4000bf86270 */
[----:B------:R-:W-:Y:S02]  /*4930*/  PRMT R67, RZ, 0x7610, R67 ;  /* 0x00007610ff437816 */ /* 0x000fe40000000043 */
[----:B------:R-:W-:Y:S02]  /*4940*/  PRMT R77, RZ, 0x7610, R77 ;  /* 0x00007610ff4d7816 */ /* 0x000fe4000000004d */
[----:B------:R-:W-:Y:S02]  /*4950*/  PRMT R112, RZ, 0x7610, R112 ;  /* 0x00007610ff707816 */ /* 0x000fe40000000070 */
[----:B------:R-:W-:Y:S01]  /*4960*/  PRMT R113, RZ, 0x7610, R113 ;  /* 0x00007610ff717816 */ /* 0x000fe20000000071 */
[----:B------:R-:W4:Y:S01]  /*4970*/  @!P5 LDG.E.U16 R67, desc[UR26][R42.64+0x1c0] ;  /* 0x0001c01a2a43d981 */ /* 0x000f22000c1e1500 */
[----:B------:R-:W-:-:S02]  /*4980*/  LOP3.LUT R92, R53, 0x180, RZ, 0xfc, !PT ;  /* 0x00000180355c7812 */ /* 0x000fc400078efcff */
[----:B------:R-:W-:Y:S01]  /*4990*/  PRMT R95, RZ, 0x7610, R95 ;  /* 0x00007610ff5f7816 */ /* 0x000fe2000000005f */
[----:B------:R-:W4:Y:S01]  /*49a0*/  @!P6 LDG.E.U16 R77, desc[UR26][R42.64+0x200] ;  /* 0x0002001a2a4de981 */ /* 0x000f22000c1e1500 */
[C---:B------:R-:W-:Y:S02]  /*49b0*/  LOP3.LUT R85, R53.reuse, 0x1a0, RZ, 0xfc, !PT ;  /* 0x000001a035557812 */ /* 0x040fe400078efcff */
[C---:B------:R-:W-:Y:S01]  /*49c0*/  LOP3.LUT R76, R53.reuse, 0x1c0, RZ, 0xfc, !PT ;  /* 0x000001c0354c7812 */ /* 0x040fe200078efcff */
        /* <DEDUP_REMOVED lines=8> */
[----:B------:R-:W-:Y:S02]  /*4a50*/  PRMT R60, RZ, 0x7610, R60 ;  /* 0x00007610ff3c7816 */ /* 0x000fe4000000003c */
[----:B------:R-:W-:Y:S02]  /*4a60*/  ISETP.GE.AND P3, PT, R73, UR24, PT ;  /* 0x0000001849007c0c */ /* 0x000fe4000bf66270 */
[----:B------:R-:W-:Y:S02]  /*4a70*/  ISETP.GE.AND P4, PT, R44, UR24, PT ;  /* 0x000000182c007c0c */ /* 0x000fe4000bf86270 */
[----:B------:R-:W-:Y:S01]  /*4a80*/  PRMT R111, RZ, 0x7610, R111 ;  /* 0x00007610ff6f7816 */ /* 0x000fe2000000006f */
[----:B------:R-:W5:Y:S01]  /*4a90*/  @!P1 LDG.E.U16 R60, desc[UR26][R42.64] ;  /* 0x0000001a2a3c9981 */ /* 0x000f62000c1e1500 */
[----:B------:R-:W-:-:S02]  /*4aa0*/  PRMT R58, RZ, 0x7610, R58 ;  /* 0x00007610ff3a7816 */ /* 0x000fc4000000003a */
[----:B------:R-:W-:Y:S02]  /*4ab0*/  PRMT R75, RZ, 0x7610, R75 ;  /* 0x00007610ff4b7816 */ /* 0x000fe4000000004b */
[----:B------:R-:W-:Y:S01]  /*4ac0*/  PRMT R110, RZ, 0x7610, R110 ;  /* 0x00007610ff6e7816 */ /* 0x000fe2000000006e */
[----:B------:R-:W4:Y:S01]  /*4ad0*/  @!P5 LDG.E.U16 R111, desc[UR26][R42.64+0x300] ;  /* 0x0003001a2a6fd981 */ /* 0x000f22000c1e1500 */
[C---:B------:R-:W-:Y:S02]  /*4ae0*/  LOP3.LUT R88, R53.reuse, 0x220, RZ, 0xfc, !PT ;  /* 0x0000022035587812 */ /* 0x040fe400078efcff */
[----:B------:R-:W-:Y:S01]  /*4af0*/  PRMT R54, RZ, 0x7610, R54 ;  /* 0x00007610ff367816 */ /* 0x000fe20000000036 */
[----:B------:R-:W4:Y:S01]  /*4b00*/  @!P6 LDG.E.U16 R58, desc[UR26][R42.64+0x340] ;  /* 0x0003401a2a3ae981 */ /* 0x000f22000c1e1500 */
[C---:B------:R-:W-:Y:S02]  /*4b10*/  LOP3.LUT R89, R53.reuse, 0x240, RZ, 0xfc, !PT ;  /* 0x0000024035597812 */ /* 0x040fe400078efcff */
[C---:B------:R-:W-:Y:S01]  /*4b20*/  LOP3.LUT R84, R53.reuse, 0x260, RZ, 0xfc, !PT ;  /* 0x0000026035547812 */ /* 0x040fe200078efcff */
[----:B------:R-:W4:Y:S01]  /*4b30*/  @!P2 LDG.E.U16 R75, desc[UR26][R42.64+0x380] ;  /* 0x0003801a2a4ba981 */ /* 0x000f22000c1e1500 */
[----:B------:R-:W-:-:S02]  /*4b40*/  LOP3.LUT R83, R53, 0x280, RZ, 0xfc, !PT ;  /* 0x0000028035537812 */ /* 0x000fc400078efcff */
[----:B------:R-:W-:Y:S01]  /*4b50*/  LOP3.LUT R81, R53, 0x2a0, RZ, 0xfc, !PT ;  /* 0x000002a035517812 */ /* 0x000fe200078efcff */
[----:B------:R-:W4:Y:S01]  /*4b60*/  @!P3 LDG.E.U16 R110, desc[UR26][R42.64+0x3c0] ;  /* 0x0003c01a2a6eb981 */ /* 0x000f22000c1e1500 */
[----:B------:R-:W-:Y:S02]  /*4b70*/  ISETP.GE.AND P5, PT, R88, UR24, PT ;  /* 0x0000001858007c0c */ /* 0x000fe4000bfa6270 */
[----:B------:R-:W-:Y:S01]  /*4b80*/  ISETP.GE.AND P6, PT, R89, UR24, PT ;  /* 0x0000001859007c0c */ /* 0x000fe2000bfc6270 */
[----:B------:R-:W4:Y:S01]  /*4b90*/  @!P4 LDG.E.U16 R54, desc[UR26][R42.64+0x400] ;  /* 0x0004001a2a36c981 */ /* 0x000f22000c1e1500 */
[----:B------:R-:W-:Y:S02]  /*4ba0*/  ISETP.GE.AND P2, PT, R84, UR24, PT ;  /* 0x0000001854007c0c */ /* 0x000fe4000bf46270 */
[----:B------:R-:W-:Y:S02]  /*4bb0*/  ISETP.GE.AND P3, PT, R83, UR24, PT ;  /* 0x0000001853007c0c */ /* 0x000fe4000bf66270 */
[----:B------:R-:W-:-:S02]  /*4bc0*/  ISETP.GE.AND P4, PT, R81, UR24, PT ;  /* 0x0000001851007c0c */ /* 0x000fc4000bf86270 */
[----:B------:R-:W-:Y:S02]  /*4bd0*/  PRMT R55, RZ, 0x7610, R55 ;  /* 0x00007610ff377816 */ /* 0x000fe40000000037 */
[----:B------:R-:W-:Y:S02]  /*4be0*/  PRMT R109, RZ, 0x7610, R109 ;  /* 0x00007610ff6d7816 */ /* 0x000fe4000000006d */
[----:B------:R-:W-:Y:S02]  /*4bf0*/  PRMT R104, RZ, 0x7610, R104 ;  /* 0x00007610ff687816 */ /* 0x000fe40000000068 */
[----:B------:R-:W-:Y:S01]  /*4c00*/  PRMT R105, RZ, 0x7610, R105 ;  /* 0x00007610ff697816 */ /* 0x000fe20000000069 */
[----:B------:R-:W4:Y:S01]  /*4c10*/  @!P5 LDG.E.U16 R55, desc[UR26][R42.64+0x440] ;  /* 0x0004401a2a37d981 */ /* 0x000f22000c1e1500 */
[C---:B------:R-:W-:Y:S02]  /*4c20*/  LOP3.LUT R80, R53.reuse, 0x2c0, RZ, 0xfc, !PT ;  /* 0x000002c035507812 */ /* 0x040fe400078efcff */
[----:B------:R-:W-:Y:S01]  /*4c30*/  PRMT R106, RZ, 0x7610, R106 ;  /* 0x00007610ff6a7816 */ /* 0x000fe2000000006a */
[----:B------:R-:W4:Y:S01]  /*4c40*/  @!P6 LDG.E.U16 R109, desc[UR26][R42.64+0x480] ;  /* 0x0004801a2a6de981 */ /* 0x000f22000c1e1500 */
        /* <DEDUP_REMOVED lines=23> */
[----:B------:R-:W-:Y:S02]  /*4dc0*/  LOP3.LUT R48, R53, 0x3c0, RZ, 0xfc, !PT ;  /* 0x000003c035307812 */ /* 0x000fe400078efcff */
[----:B------:R-:W-:Y:S01]  /*4dd0*/  LOP3.LUT R62, R52, 0x3e0, RZ, 0xfc, !PT ;  /* 0x000003e0343e7812 */ /* 0x000fe200078efcff */
[----:B------:R-:W4:Y:S01]  /*4de0*/  @!P3 LDG.E.U16 R51, desc[UR26][R42.64+0x640] ;  /* 0x0006401a2a33b981 */ /* 0x000f22000c1e1500 */
[----:B------:R-:W-:-:S02]  /*4df0*/  ISETP.GE.AND P5, PT, R50, UR24, PT ;  /* 0x0000001832007c0c */ /* 0x000fc4000bfa6270 */
[----:B------:R-:W-:Y:S01]  /*4e00*/  ISETP.GE.AND P6, PT, R66, UR24, PT ;  /* 0x0000001842007c0c */ /* 0x000fe2000bfc6270 */
[----:B------:R-:W4:Y:S01]  /*4e10*/  @!P4 LDG.E.U16 R103, desc[UR26][R42.64+0x680] ;  /* 0x0006801a2a67c981 */ /* 0x000f22000c1e1500 */
[----:B------:R-:W-:Y:S02]  /*4e20*/  ISETP.GE.AND P2, PT, R46, UR24, PT ;  /* 0x000000182e007c0c */ /* 0x000fe4000bf46270 */
[----:B------:R-:W-:Y:S02]  /*4e30*/  ISETP.GE.AND P3, PT, R48, UR24, PT ;  /* 0x0000001830007c0c */ /* 0x000fe4000bf66270 */
[----:B------:R-:W-:Y:S02]  /*4e40*/  ISETP.GE.AND P4, PT, R62, UR24, PT ;  /* 0x000000183e007c0c */ /* 0x000fe4000bf86270 */
[----:B------:R-:W-:Y:S02]  /*4e50*/  PRMT R70, RZ, 0x7610, R70 ;  /* 0x00007610ff467816 */ /* 0x000fe40000000046 */
[----:B------:R-:W-:-:S02]  /*4e60*/  PRMT R102, RZ, 0x7610, R102 ;  /* 0x00007610ff667816 */ /* 0x000fc40000000066 */
[----:B------:R-:W-:Y:S02]  /*4e70*/  PRMT R101, RZ, 0x7610, R101 ;  /* 0x00007610ff657816 */ /* 0x000fe40000000065 */
[----:B------:R-:W-:Y:S01]  /*4e80*/  PRMT R100, RZ, 0x7610, R100 ;  /* 0x00007610ff647816 */ /* 0x000fe20000000064 */
[----:B------:R-:W4:Y:S01]  /*4e90*/  @!P5 LDG.E.U16 R70, desc[UR26][R42.64+0x6c0] ;  /* 0x0006c01a2a46d981 */ /* 0x000f22000c1e1500 */
[----:B------:R-:W-:-:S03]  /*4ea0*/  PRMT R99, RZ, 0x7610, R99 ;  /* 0x00007610ff637816 */ /* 0x000fc60000000063 */
[----:B------:R-:W4:Y:S04]  /*4eb0*/  @!P6 LDG.E.U16 R102, desc[UR26][R42.64+0x700] ;  /* 0x0007001a2a66e981 */ /* 0x000f28000c1e1500 */
[----:B------:R-:W4:Y:S04]  /*4ec0*/  @!P2 LDG.E.U16 R101, desc[UR26][R42.64+0x740] ;  /* 0x0007401a2a65a981 */ /* 0x000f28000c1e1500 */
[----:B------:R-:W4:Y:S04]  /*4ed0*/  @!P3 LDG.E.U16 R100, desc[UR26][R42.64+0x780] ;  /* 0x0007801a2a64b981 */ /* 0x000f28000c1e1500 */
[----:B------:R0:W4:Y:S01]  /*4ee0*/  @!P4 LDG.E.U16 R99, desc[UR26][R42.64+0x7c0] ;  /* 0x0007c01a2a63c981 */ /* 0x000122000c1e1500 */
[----:B------:R-:W1:Y:S01]  /*4ef0*/  S2R R146, SR_LANEID ;  /* 0x0000000000927919 */ /* 0x000e620000000000 */
[----:B------:R-:W0:Y:S01]  /*4f00*/  S2UR UR12, SR_CgaCtaId ;  /* 0x00000000000c79c3 */ /* 0x000e220000008800 */
[----:B------:R-:W-:Y:S01]  /*4f10*/  LOP3.LUT R74, R34, 0x3e0, RZ, 0xc0, !PT ;  /* 0x000003e0224a7812 */ /* 0x000fe200078ec0ff */
[----:B------:R-:W-:Y:S01]  /*4f20*/  USHF.L.U32 UR25, UR6, 0xc, URZ ;  /* 0x0000000c06197899 */ /* 0x000fe200080006ff */
[----:B------:R-:W-:Y:S01]  /*4f30*/  MOV R57, UR36 ;  /* 0x0000002400397c02 */ /* 0x000fe20008000f00 */
[----:B------:R-:W-:Y:S01]  /*4f40*/  UMOV UR15, UR38 ;  /* 0x00000026000f7c82 */ /* 0x000fe20008000000 */
[----:B------:R-:W-:Y:S01]  /*4f50*/  UMOV UR23, 0x400 ;  /* 0x0000040000177882 */ /* 0x000fe20000000000 */
[----:B------:R-:W-:Y:S01]  /*4f60*/  ULEA UR25, UR15, -UR25, 0x1 ;  /* 0x800000190f197291 */ /* 0x000fe2000f8e08ff */
[----:B------:R-:W-:-:S02]  /*4f70*/  IMAD.U32 R69, RZ, RZ, UR37 ;  /* 0x00000025ff457e24 */ /* 0x000fc4000f8e00ff */
[----:B------:R-:W-:-:S03]  /*4f80*/  IMAD.WIDE.U32 R40, R57, UR7, R40 ;  /* 0x0000000739287c25 */ /* 0x000fc6000f8e0028 */
[----:B------:R-:W-:Y:S01]  /*4f90*/  ISETP.GE.AND P4, PT, R78, UR25, PT ;  /* 0x000000194e007c0c */ /* 0x000fe2000bf86270 */
[----:B------:R-:W-:Y:S01]  /*4fa0*/  IMAD R41, R69, UR7, R41 ;  /* 0x0000000745297c24 */ /* 0x000fe2000f8e0229 */
[----:B-1----:R-:W-:Y:S01]  /*4fb0*/  IADD3 R63, PT, PT, R74, R146, RZ ;  /* 0x000000924a3f7210 */ /* 0x002fe20007ffe0ff */
[----:B0-----:R-:W-:-:S04]  /*4fc0*/  ULEA UR23, UR12, UR23, 0x18 ;  /* 0x000000170c177291 */ /* 0x001fc8000f8ec0ff */
[----:B------:R-:W-:-:S04]  /*4fd0*/  IMAD R42, R74, 0x1f, R63 ;  /* 0x0000001f4a2a7824 */ /* 0x000fc800078e023f */
[C---:B------:R-:W-:Y:S01]  /*4fe0*/  VIADD R136, R42.reuse, 0x40 ;  /* 0x000000402a887836 */ /* 0x040fe20000000000 */
[CC--:B------:R-:W-:Y:S02]  /*4ff0*/  LEA.HI.SX32 R79, R42.reuse, R42.reuse, 0x1b ;  /* 0x0000002a2a4f7211 */ /* 0x0c0fe400078fdaff */
[C---:B------:R-:W-:Y:S02]  /*5000*/  IADD3 R74, PT, PT, R42.reuse, 0x20, RZ ;  /* 0x000000202a4a7810 */ /* 0x040fe40007ffe0ff */
[C---:B------:R-:W-:Y:S02]  /*5010*/  IADD3 R69, PT, PT, R42.reuse, 0x60, RZ ;  /* 0x000000602a457810 */ /* 0x040fe40007ffe0ff */
[C---:B------:R-:W-:Y:S02]  /*5020*/  IADD3 R78, PT, PT, R42.reuse, 0x80, RZ ;  /* 0x000000802a4e7810 */ /* 0x040fe40007ffe0ff */
[----:B------:R-:W-:Y:S01]  /*5030*/  LEA R79, R79, UR23, 0x1 ;  /* 0x000000174f4f7c11 */ /* 0x000fe2000f8e08ff */
[----:B------:R-:W-:Y:S01]  /*5040*/  VIADD R82, R42, 0xa0 ;  /* 0x000000a02a527836 */ /* 0x000fe20000000000 */
[----:B------:R-:W-:-:S02]  /*5050*/  LEA.HI.SX32 R74, R74, R42, 0x1b ;  /* 0x0000002a4a4a7211 */ /* 0x000fc400078fdaff */
[-C--:B------:R-:W-:Y:S02]  /*5060*/  LEA.HI.SX32 R136, R136, R42.reuse, 0x1b ;  /* 0x0000002a88887211 */ /* 0x080fe400078fdaff */
[-C--:B------:R-:W-:Y:S02]  /*5070*/  LEA.HI.SX32 R69, R69, R42.reuse, 0x1b ;  /* 0x0000002a45457211 */ /* 0x080fe400078fdaff */
[-C--:B------:R-:W-:Y:S02]  /*5080*/  LEA.HI.SX32 R78, R78, R42.reuse, 0x1b ;  /* 0x0000002a4e4e7211 */ /* 0x080fe400078fdaff */
[----:B------:R-:W-:Y:S02]  /*5090*/  IADD3 R142, PT, PT, R42, 0xc0, RZ ;  /* 0x000000c02a8e7810 */ /* 0x000fe40007ffe0ff */
[----:B------:R-:W-:Y:S02]  /*50a0*/  LEA R74, R74, UR23, 0x1 ;  /* 0x000000174a4a7c11 */ /* 0x000fe4000f8e08ff */
[C---:B------:R-:W-:Y:S01]  /*50b0*/  IADD3 R134, PT, PT, R42.reuse, 0xe0, RZ ;  /* 0x000000e02a867810 */ /* 0x040fe20007ffe0ff */
[----:B------:R-:W-:Y:S01]  /*50c0*/  VIADD R132, R42, 0x100 ;  /* 0x000001002a847836 */ /* 0x000fe20000000000 */
[----:B------:R-:W-:-:S02]  /*50d0*/  LEA.HI.SX32 R82, R82, R42, 0x1b ;  /* 0x0000002a52527211 */ /* 0x000fc400078fdaff */
[----:B------:R-:W-:Y:S02]  /*50e0*/  LEA R69, R69, UR23, 0x1 ;  /* 0x0000001745457c11 */ /* 0x000fe4000f8e08ff */
[----:B------:R-:W-:Y:S02]  /*50f0*/  LEA R78, R78, UR23, 0x1 ;  /* 0x000000174e4e7c11 */ /* 0x000fe4000f8e08ff */
[-C--:B------:R-:W-:Y:S01]  /*5100*/  LEA.HI.SX32 R142, R142, R42.reuse, 0x1b ;  /* 0x0000002a8e8e7211 */ /* 0x080fe200078fdaff */
[C---:B------:R-:W-:Y:S01]  /*5110*/  VIADD R128, R42.reuse, 0x160 ;  /* 0x000001602a807836 */ /* 0x040fe20000000000 */
[----:B------:R-:W-:Y:S02]  /*5120*/  ISETP.GE.AND P2, PT, R53, UR25, PT ;  /* 0x0000001935007c0c */ /* 0x000fe4000bf46270 */
[----:B------:R-:W-:Y:S02]  /*5130*/  IADD3 R130, PT, PT, R42, 0x120, RZ ;  /* 0x000001202a827810 */ /* 0x000fe40007ffe0ff */
[----:B------:R-:W-:-:S02]  /*5140*/  LEA.HI.SX32 R134, R134, R42, 0x1b ;  /* 0x0000002a86867211 */ /* 0x000fc400078fdaff */
[----:B------:R-:W-:Y:S02]  /*5150*/  IADD3 R53, PT, PT, R42, 0x140, RZ ;  /* 0x000001402a357810 */ /* 0x000fe40007ffe0ff */
[----:B------:R-:W-:Y:S02]  /*5160*/  LEA R82, R82, UR23, 0x1 ;  /* 0x0000001752527c11 */ /* 0x000fe4000f8e08ff */
[-C--:B------:R-:W-:Y:S02]  /*5170*/  LEA.HI.SX32 R132, R132, R42.reuse, 0x1b ;  /* 0x0000002a84847211 */ /* 0x080fe400078fdaff */
[----:B------:R-:W-:Y:S02]  /*5180*/  LEA R142, R142, UR23, 0x1 ;  /* 0x000000178e8e7c11 */ /* 0x000fe4000f8e08ff */
[-C--:B------:R-:W-:Y:S02]  /*5190*/  LEA.HI.SX32 R130, R130, R42.reuse, 0x1b ;  /* 0x0000002a82827211 */ /* 0x080fe400078fdaff */
[----:B------:R-:W-:Y:S01]  /*51a0*/  LEA.HI.SX32 R53, R53, R42, 0x1b ;  /* 0x0000002a35357211 */ /* 0x000fe200078fdaff */
[C---:B------:R-:W-:Y:S01]  /*51b0*/  VIADD R116, R42.reuse, 0x1c0 ;  /* 0x000001c02a747836 */ /* 0x040fe20000000000 */
[----:B------:R-:W-:-:S02]  /*51c0*/  IADD3 R126, PT, PT, R42, 0x180, RZ ;  /* 0x000001802a7e7810 */ /* 0x000fc40007ffe0ff */
[-C--:B------:R-:W-:Y:S02]  /*51d0*/  LEA.HI.SX32 R128, R128, R42.reuse, 0x1b ;  /* 0x0000002a80807211 */ /* 0x080fe400078fdaff */
[----:B------:R-:W-:Y:S02]  /*51e0*/  IADD3 R124, PT, PT, R42, 0x1a0, RZ ;  /* 0x000001a02a7c7810 */ /* 0x000fe40007ffe0ff */
[----:B------:R-:W-:Y:S02]  /*51f0*/  LEA R53, R53, UR23, 0x1 ;  /* 0x0000001735357c11 */ /* 0x000fe4000f8e08ff */
[-C--:B------:R-:W-:Y:S02]  /*5200*/  LEA.HI.SX32 R126, R126, R42.reuse, 0x1b ;  /* 0x0000002a7e7e7211 */ /* 0x080fe400078fdaff */
[----:B------:R-:W-:Y:S02]  /*5210*/  ISETP.GE.AND P3, PT, R56, UR25, PT ;  /* 0x0000001938007c0c */ /* 0x000fe4000bf66270 */
[----:B------:R-:W-:-:S02]  /*5220*/  LEA.HI.SX32 R124, R124, R42, 0x1b ;  /* 0x0000002a7c7c7211 */ /* 0x000fc400078fdaff */
[----:B------:R-:W-:Y:S02]  /*5230*/  LEA R56, P5, R40, UR20, 0x1 ;  /* 0x0000001428387c11 */ /* 0x000fe4000f8a08ff */
[----:B------:R-:W-:Y:S01]  /*5240*/  LEA.HI.SX32 R116, R116, R42, 0x1b ;  /* 0x0000002a74747211 */ /* 0x000fe200078fdaff */
[C---:B------:R-:W-:Y:S01]  /*5250*/  VIADD R135, R42.reuse, 0x220 ;  /* 0x000002202a877836 */ /* 0x040fe20000000000 */
[C---:B------:R-:W-:Y:S02]  /*5260*/  IADD3 R115, PT, PT, R42.reuse, 0x1e0, RZ ;  /* 0x000001e02a737810 */ /* 0x040fe40007ffe0ff */
[----:B------:R-:W-:Y:S02]  /*5270*/  IADD3 R114, PT, PT, R42, 0x200, RZ ;  /* 0x000002002a727810 */ /* 0x000fe40007ffe0ff */
[----:B------:R-:W-:Y:S01]  /*5280*/  LEA.HI.X R57, R40, UR22, R41, 0x1, P5 ;  /* 0x0000001628397c11 */ /* 0x000fe2000a8f0c29 */
[C---:B------:R-:W-:Y:S01]  /*5290*/  VIADD R41, R42.reuse, 0x280 ;  /* 0x000002802a297836 */ /* 0x040fe20000000000 */
[----:B------:R-:W-:-:S02]  /*52a0*/  IADD3 R137, PT, PT, R42, 0x240, RZ ;  /* 0x000002402a897810 */ /* 0x000fc40007ffe0ff */
[----:B------:R-:W-:Y:S02]  /*52b0*/  IADD3 R139, PT, PT, R42, 0x260, RZ ;  /* 0x000002602a8b7810 */ /* 0x000fe40007ffe0ff */
[-C--:B------:R-:W-:Y:S02]  /*52c0*/  LEA.HI.SX32 R115, R115, R42.reuse, 0x1b ;  /* 0x0000002a73737211 */ /* 0x080fe400078fdaff */
[-C--:B------:R-:W-:Y:S01]  /*52d0*/  LEA.HI.SX32 R114, R114, R42.reuse, 0x1b ;  /* 0x0000002a72727211 */ /* 0x080fe200078fdaff */
[C---:B------:R-:W-:Y:S01]  /*52e0*/  VIADD R131, R42.reuse, 0x2e0 ;  /* 0x000002e02a837836 */ /* 0x040fe20000000000 */
[C---:B------:R-:W-:Y:S02]  /*52f0*/  IADD3 R40, PT, PT, R42.reuse, 0x2a0, RZ ;  /* 0x000002a02a287810 */ /* 0x040fe40007ffe0ff */
[----:B------:R-:W-:Y:S02]  /*5300*/  LEA.HI.SX32 R135, R135, R42, 0x1b ;  /* 0x0000002a87877211 */ /* 0x000fe400078fdaff */
[----:B------:R-:W-:-:S02]  /*5310*/  IADD3 R133, PT, PT, R42, 0x2c0, RZ ;  /* 0x000002c02a857810 */ /* 0x000fc40007ffe0ff */
[-C--:B------:R-:W-:Y:S02]  /*5320*/  LEA.HI.SX32 R137, R137, R42.reuse, 0x1b ;  /* 0x0000002a89897211 */ /* 0x080fe400078fdaff */
[-C--:B------:R-:W-:Y:S02]  /*5330*/  LEA.HI.SX32 R139, R139, R42.reuse, 0x1b ;  /* 0x0000002a8b8b7211 */ /* 0x080fe400078fdaff */
[C---:B------:R-:W-:Y:S02]  /*5340*/  IADD3 R129, PT, PT, R42.reuse, 0x300, RZ ;  /* 0x000003002a817810 */ /* 0x040fe40007ffe0ff */
[-C--:B------:R-:W-:Y:S02]  /*5350*/  LEA.HI.SX32 R41, R41, R42.reuse, 0x1b ;  /* 0x0000002a29297211 */ /* 0x080fe400078fdaff */
[----:B------:R-:W-:Y:S02]  /*5360*/  IADD3 R127, PT, PT, R42, 0x320, RZ ;  /* 0x000003202a7f7810 */ /* 0x000fe40007ffe0ff */
[----:B------:R-:W-:-:S02]  /*5370*/  LEA.HI.SX32 R40, R40, R42, 0x1b ;  /* 0x0000002a28287211 */ /* 0x000fc400078fdaff */
[----:B------:R-:W-:Y:S02]  /*5380*/  LEA R135, R135, UR23, 0x1 ;  /* 0x0000001787877c11 */ /* 0x000fe4000f8e08ff */
[-C--:B------:R-:W-:Y:S02]  /*5390*/  LEA.HI.SX32 R133, R133, R42.reuse, 0x1b ;  /* 0x0000002a85857211 */ /* 0x080fe400078fdaff */
[----:B------:R-:W-:Y:S01]  /*53a0*/  LEA R137, R137, UR23, 0x1 ;  /* 0x0000001789897c11 */ /* 0x000fe2000f8e08ff */
[----:B------:R-:W-:Y:S01]  /*53b0*/  VIADD R125, R42, 0x340 ;  /* 0x000003402a7d7836 */ /* 0x000fe20000000000 */
[-C--:B------:R-:W-:Y:S02]  /*53c0*/  LEA.HI.SX32 R131, R131, R42.reuse, 0x1b ;  /* 0x0000002a83837211 */ /* 0x080fe400078fdaff */
[----:B------:R-:W-:Y:S02]  /*53d0*/  LEA R139, R139, UR23, 0x1 ;  /* 0x000000178b8b7c11 */ /* 0x000fe4000f8e08ff */
[----:B------:R-:W-:Y:S01]  /*53e0*/  LEA.HI.SX32 R129, R129, R42, 0x1b ;  /* 0x0000002a81817211 */ /* 0x000fe200078fdaff */
[----:B-----5:R0:W-:Y:S04]  /*53f0*/  STS.U16 [R79], R60 ;  /* 0x0000003c4f007388 */ /* 0x0201e80000000400 */
[----:B------:R1:W-:Y:S01]  /*5400*/  STS.U16 [R74+0x40], R61 ;  /* 0x0000403d4a007388 */ /* 0x0003e20000000400 */
[----:B0-----:R-:W-:-:S05]  /*5410*/  LEA R60, R136, UR23, 0x1 ;  /* 0x00000017883c7c11 */ /* 0x001fca000f8e08ff */
[----:B---3--:R-:W-:Y:S04]  /*5420*/  STS.U16 [R60+0x80], R122 ;  /* 0x0000807a3c007388 */ /* 0x008fe80000000400 */
[----:B--2---:R-:W-:Y:S04]  /*5430*/  STS.U16 [R69+0xc0], R117 ;  /* 0x0000c07545007388 */ /* 0x004fe80000000400 */
[----:B----4-:R0:W-:Y:S01]  /*5440*/  STS.U16 [R78+0x100], R94 ;  /* 0x0001005e4e007388 */ /* 0x0101e20000000400 */
[----:B-1----:R-:W-:-:S03]  /*5450*/  LEA R61, R130, UR23, 0x1 ;  /* 0x00000017823d7c11 */ /* 0x002fc6000f8e08ff */
[----:B------:R1:W-:Y:S01]  /*5460*/  STS.U16 [R82+0x140], R87 ;  /* 0x0001405752007388 */ /* 0x0003e20000000400 */
[----:B0-----:R-:W-:-:S03]  /*5470*/  LEA R94, R134, UR23, 0x1 ;  /* 0x00000017865e7c11 */ /* 0x001fc6000f8e08ff */
[----:B------:R0:W-:Y:S01]  /*5480*/  STS.U16 [R142+0x180], R0 ;  /* 0x000180008e007388 */ /* 0x0001e20000000400 */
[----:B-1----:R-:W-:-:S03]  /*5490*/  LEA R87, R132, UR23, 0x1 ;  /* 0x0000001784577c11 */ /* 0x002fc6000f8e08ff */
[----:B------:R1:W-:Y:S04]  /*54a0*/  STS.U16 [R94+0x1c0], R67 ;  /* 0x0001c0435e007388 */ /* 0x0003e80000000400 */
[----:B------:R2:W-:Y:S01]  /*54b0*/  STS.U16 [R87+0x200], R77 ;  /* 0x0002004d57007388 */ /* 0x0005e20000000400 */
[----:B0-----:R-:W-:Y:S02]  /*54c0*/  LEA R0, R126, UR23, 0x1 ;  /* 0x000000177e007c11 */ /* 0x001fe4000f8e08ff */
[----:B-1----:R-:W-:Y:S01]  /*54d0*/  LEA R67, R128, UR23, 0x1 ;  /* 0x0000001780437c11 */ /* 0x002fe2000f8e08ff */
[----:B------:R-:W-:Y:S01]  /*54e0*/  STS.U16 [R61+0x240], R112 ;  /* 0x000240703d007388 */ /* 0x000fe20000000400 */
[----:B--2---:R-:W-:-:S03]  /*54f0*/  LEA R77, R124, UR23, 0x1 ;  /* 0x000000177c4d7c11 */ /* 0x004fc6000f8e08ff */
[----:B------:R-:W-:Y:S04]  /*5500*/  STS.U16 [R53+0x280], R113 ;  /* 0x0002807135007388 */ /* 0x000fe80000000400 */
[----:B------:R0:W-:Y:S04]  /*5510*/  STS.U16 [R67+0x2c0], R95 ;  /* 0x0002c05f43007388 */ /* 0x0001e80000000400 */
[----:B------:R-:W-:Y:S01]  /*5520*/  STS.U16 [R0+0x300], R111 ;  /* 0x0003006f00007388 */ /* 0x000fe20000000400 */
[----:B0-----:R-:W-:-:S03]  /*5530*/  LEA R95, R116, UR23, 0x1 ;  /* 0x00000017745f7c11 */ /* 0x001fc6000f8e08ff */
[----:B------:R0:W-:Y:S04]  /*5540*/  STS.U16 [R77+0x340], R58 ;  /* 0x0003403a4d007388 */ /* 0x0001e80000000400 */
[----:B------:R1:W-:Y:S01]  /*5550*/  STS.U16 [R95+0x380], R75 ;  /* 0x0003804b5f007388 */ /* 0x0003e20000000400 */
[----:B------:R-:W-:Y:S02]  /*5560*/  LEA R41, R41, UR23, 0x1 ;  /* 0x0000001729297c11 */ /* 0x000fe4000f8e08ff */
[----:B0-----:R-:W-:Y:S02]  /*5570*/  LEA R58, R115, UR23, 0x1 ;  /* 0x00000017733a7c11 */ /* 0x001fe4000f8e08ff */
[----:B-1----:R-:W-:-:S03]  /*5580*/  LEA R75, R114, UR23, 0x1 ;  /* 0x00000017724b7c11 */ /* 0x002fc6000f8e08ff */
[----:B------:R-:W-:Y:S01]  /*5590*/  STS.U16 [R58+0x3c0], R110 ;  /* 0x0003c06e3a007388 */ /* 0x000fe20000000400 */
[----:B------:R-:W-:Y:S01]  /*55a0*/  LEA.HI.SX32 R127, R127, R42, 0x1b ;  /* 0x0000002a7f7f7211 */ /* 0x000fe200078fdaff */
[----:B------:R-:W-:Y:S01]  /*55b0*/  UMOV UR12, UR8 ;  /* 0x00000008000c7c82 */ /* 0x000fe20008000000 */
[----:B------:R-:W-:Y:S01]  /*55c0*/  LEA R40, R40, UR23, 0x1 ;  /* 0x0000001728287c11 */ /* 0x000fe2000f8e08ff */
[----:B------:R-:W-:Y:S01]  /*55d0*/  STS.U16 [R75+0x400], R54 ;  /* 0x000400364b007388 */ /* 0x000fe20000000400 */
[C---:B------:R-:W-:Y:S01]  /*55e0*/  IADD3 R123, PT, PT, R42.reuse, 0x360, RZ ;  /* 0x000003602a7b7810 */ /* 0x040fe20007ffe0ff */
[----:B------:R-:W-:Y:S01]  /*55f0*/  UMOV UR13, UR14 ;  /* 0x0000000e000d7c82 */ /* 0x000fe20008000000 */
[----:B------:R-:W-:Y:S01]  /*5600*/  LEA R133, R133, UR23, 0x1 ;  /* 0x0000001785857c11 */ /* 0x000fe2000f8e08ff */
[----:B------:R-:W-:Y:S01]  /*5610*/  STS.U16 [R135+0x440], R55 ;  /* 0x0004403787007388 */ /* 0x000fe20000000400 */
[C---:B------:R-:W-:Y:S01]  /*5620*/  IADD3 R108, PT, PT, R42.reuse, 0x380, RZ ;  /* 0x000003802a6c7810 */ /* 0x040fe20007ffe0ff */
[----:B------:R-:W-:Y:S01]  /*5630*/  VIADD R107, R42, 0x3a0 ;  /* 0x000003a02a6b7836 */ /* 0x000fe20000000000 */
[----:B------:R-:W-:Y:S01]  /*5640*/  LEA R131, R131, UR23, 0x1 ;  /* 0x0000001783837c11 */ /* 0x000fe2000f8e08ff */
[----:B------:R-:W-:Y:S01]  /*5650*/  STS.U16 [R137+0x480], R109 ;  /* 0x0004806d89007388 */ /* 0x000fe20000000400 */
[----:B------:R-:W-:Y:S01]  /*5660*/  UIMAD.WIDE.U32 UR12, UR7, UR34, UR12 ;  /* 0x00000022070c72a5 */ /* 0x000fe2000f8e000c */
[----:B------:R-:W-:-:S02]  /*5670*/  LEA R129, R129, UR23, 0x1 ;  /* 0x0000001781817c11 */ /* 0x000fc4000f8e08ff */
[----:B------:R-:W-:Y:S01]  /*5680*/  STS.U16 [R139+0x4c0], R104 ;  /* 0x0004c0688b007388 */ /* 0x000fe20000000400 */
[C---:B------:R-:W-:Y:S02]  /*5690*/  IADD3 R43, PT, PT, R42.reuse, 0x3c0, RZ ;  /* 0x000003c02a2b7810 */ /* 0x040fe40007ffe0ff */
[-C--:B------:R-:W-:Y:S01]  /*56a0*/  LEA.HI.SX32 R125, R125, R42.reuse, 0x1b ;  /* 0x0000002a7d7d7211 */ /* 0x080fe200078fdaff */
[----:B------:R-:W-:Y:S01]  /*56b0*/  STS.U16 [R41+0x500], R105 ;  /* 0x0005006929007388 */ /* 0x000fe20000000400 */
[----:B------:R-:W-:Y:S02]  /*56c0*/  LEA R127, R127, UR23, 0x1 ;  /* 0x000000177f7f7c11 */ /* 0x000fe4000f8e08ff */
[----:B------:R-:W-:Y:S01]  /*56d0*/  IADD3 R138, PT, PT, R42, 0x3e0, RZ ;  /* 0x000003e02a8a7810 */ /* 0x000fe20007ffe0ff */
[----:B------:R-:W-:Y:S01]  /*56e0*/  STS.U16 [R40+0x540], R106 ;  /* 0x0005406a28007388 */ /* 0x000fe20000000400 */
[-C--:B------:R-:W-:Y:S01]  /*56f0*/  LEA.HI.SX32 R123, R123, R42.reuse, 0x1b ;  /* 0x0000002a7b7b7211 */ /* 0x080fe200078fdaff */
[----:B------:R-:W-:Y:S01]  /*5700*/  UIMAD UR13, UR7, UR35, UR13 ;  /* 0x00000023070d72a4 */ /* 0x000fe2000f8e020d */
[-C--:B------:R-:W-:Y:S01]  /*5710*/  LEA.HI.SX32 R108, R108, R42.reuse, 0x1b ;  /* 0x0000002a6c6c7211 */ /* 0x080fe200078fdaff */
[----:B------:R0:W-:Y:S01]  /*5720*/  STS.U16 [R133+0x580], R45 ;  /* 0x0005802d85007388 */ /* 0x0001e20000000400 */
[-C--:B------:R-:W-:Y:S01]  /*5730*/  LEA.HI.SX32 R107, R107, R42.reuse, 0x1b ;  /* 0x0000002a6b6b7211 */ /* 0x080fe200078fdaff */
[----:B------:R-:W-:Y:S01]  /*5740*/  ULEA UR39, UP0, UR12, UR32, 0x3 ;  /* 0x000000200c277291 */ /* 0x000fe2000f8018ff */
[----:B------:R-:W-:Y:S01]  /*5750*/  LEA.HI.SX32 R43, R43, R42, 0x1b ;  /* 0x0000002a2b2b7211 */ /* 0x000fe200078fdaff */
[----:B------:R1:W-:Y:S01]  /*5760*/  STS.U16 [R131+0x5c0], R47 ;  /* 0x0005c02f83007388 */ /* 0x0003e20000000400 */
[----:B------:R-:W-:-:S02]  /*5770*/  LEA R125, R125, UR23, 0x1 ;  /* 0x000000177d7d7c11 */ /* 0x000fc4000f8e08ff */
[----:B------:R-:W-:Y:S01]  /*5780*/  LEA.HI.SX32 R42, R138, R42, 0x1b ;  /* 0x0000002a8a2a7211 */ /* 0x000fe200078fdaff */
[----:B------:R2:W-:Y:S01]  /*5790*/  STS.U16 [R129+0x600], R49 ;  /* 0x0006003181007388 */ /* 0x0005e20000000400 */
[----:B------:R-:W-:Y:S01]  /*57a0*/  LEA R123, R123, UR23, 0x1 ;  /* 0x000000177b7b7c11 */ /* 0x000fe2000f8e08ff */
[----:B------:R-:W-:Y:S02]  /*57b0*/  ULEA.HI.X UR12, UR12, UR33, UR13, 0x3, UP0 ;  /* 0x000000210c0c7291 */ /* 0x000fe400080f1c0d */
[----:B------:R3:W-:Y:S01]  /*57c0*/  STS.U16 [R127+0x640], R51 ;  /* 0x000640337f007388 */ /* 0x0007e20000000400 */
[----:B0-----:R-:W-:Y:S02]  /*57d0*/  LEA R45, R42, UR23, 0x1 ;  /* 0x000000172a2d7c11 */ /* 0x001fe4000f8e08ff */
[----:B-1----:R-:W-:Y:S01]  /*57e0*/  LEA R47, R43, UR23, 0x1 ;  /* 0x000000172b2f7c11 */ /* 0x002fe2000f8e08ff */
[----:B------:R-:W-:Y:S01]  /*57f0*/  STS.U16 [R125+0x680], R103 ;  /* 0x000680677d007388 */ /* 0x000fe20000000400 */
[----:B--2---:R-:W-:-:S02]  /*5800*/  LEA R49, R107, UR23, 0x1 ;  /* 0x000000176b317c11 */ /* 0x004fc4000f8e08ff */
[----:B---3--:R-:W-:Y:S01]  /*5810*/  LEA R51, R108, UR23, 0x1 ;  /* 0x000000176c337c11 */ /* 0x008fe2000f8e08ff */
[----:B------:R-:W-:Y:S01]  /*5820*/  STS.U16 [R123+0x6c0], R70 ;  /* 0x0006c0467b007388 */ /* 0x000fe20000000400 */
[----:B------:R-:W-:Y:S01]  /*5830*/  IMAD.U32 R54, RZ, RZ, UR39 ;  /* 0x00000027ff367e24 */ /* 0x000fe2000f8e00ff */
[----:B------:R-:W-:Y:S02]  /*5840*/  MOV R55, UR12 ;  /* 0x0000000c00377c02 */ /* 0x000fe40008000f00 */
[----:B------:R-:W-:Y:S04]  /*5850*/  STS.U16 [R51+0x700], R102 ;  /* 0x0007006633007388 */ /* 0x000fe80000000400 */
[----:B------:R-:W-:Y:S04]  /*5860*/  STS.U16 [R49+0x740], R101 ;  /* 0x0007406531007388 */ /* 0x000fe80000000400 */
[----:B------:R-:W-:Y:S04]  /*5870*/  STS.U16 [R47+0x780], R100 ;  /* 0x000780642f007388 */ /* 0x000fe80000000400 */
[----:B------:R0:W-:Y:S04]  /*5880*/  STS.U16 [R45+0x7c0], R99 ;  /* 0x0007c0632d007388 */ /* 0x0001e80000000400 */
[----:B------:R-:W2:Y:S01]  /*5890*/  LDG.E.64 R54, desc[UR26][R54.64] ;  /* 0x0000001a36367981 */ /* 0x000ea2000c1e1b00 */
[----:B0-----:R-:W-:Y:S01]  /*58a0*/  PRMT R99, RZ, 0x7610, R99 ;  /* 0x00007610ff637816 */ /* 0x001fe20000000063 */
[----:B------:R-:W-:-:S05]  /*58b0*/  NOP ;  /* 0x0000000000007918 */ /* 0x000fca0000000000 */
[----:B------:R-:W3:Y:S01]  /*58c0*/  @!P2 LDG.E.U16 R99, desc[UR26][R56.64] ;  /* 0x0000001a3863a981 */ /* 0x000ee2000c1e1500 */
[----:B------:R-:W-:Y:S02]  /*58d0*/  ISETP.GE.AND P2, PT, R64, UR25, PT ;  /* 0x0000001940007c0c */ /* 0x000fe4000bf46270 */
[----:B------:R-:W-:Y:S02]  /*58e0*/  PRMT R144, RZ, 0x7610, R144 ;  /* 0x00007610ff907816 */ /* 0x000fe40000000090 */
[----:B------:R-:W-:-:S04]  /*58f0*/  PRMT R70, RZ, 0x7610, R70 ;  /* 0x00007610ff467816 */ /* 0x000fc80000000046 */
[----:B------:R-:W4:Y:S01]  /*5900*/  @!P3 LDG.E.U16 R144, desc[UR26][R56.64+0x40] ;  /* 0x0000401a3890b981 */ /* 0x000f22000c1e1500 */
[----:B------:R-:W-:-:S04]  /*5910*/  ISETP.GE.AND P3, PT, R86, UR25, PT ;  /* 0x0000001956007c0c */ /* 0x000fc8000bf66270 */
[----:B------:R-:W5:Y:S01]  /*5920*/  @!P2 LDG.E.U16 R70, desc[UR26][R56.64+0xc0] ;  /* 0x0000c01a3846a981 */ /* 0x000f62000c1e1500 */
[----:B------:R-:W-:Y:S02]  /*5930*/  ISETP.GE.AND P2, PT, R97, UR25, PT ;  /* 0x0000001961007c0c */ /* 0x000fe4000bf46270 */
[----:B------:R-:W-:Y:S02]  /*5940*/  PRMT R115, RZ, 0x7610, R115 ;  /* 0x00007610ff737816 */ /* 0x000fe40000000073 */
[----:B------:R-:W-:Y:S02]  /*5950*/  PRMT R143, RZ, 0x7610, R143 ;  /* 0x00007610ff8f7816 */ /* 0x000fe4000000008f */
[----:B------:R-:W-:Y:S02]  /*5960*/  PRMT R64, RZ, 0x7610, R64 ;  /* 0x00007610ff407816 */ /* 0x000fe40000000040 */
        /* <DEDUP_REMOVED lines=12> */
[----:B------:R-:W-:-:S03]  /*5a30*/  PRMT R91, RZ, 0x7610, R91 ;  /* 0x00007610ff5b7816 */ /* 0x000fc6000000005b */
[----:B------:R-:W5:Y:S01]  /*5a40*/  @!P2 LDG.E.U16 R98, desc[UR26][R56.64+0x200] ;  /* 0x0002001a3862a981 */ /* 0x000f62000c1e1500 */
[----:B------:R-:W-:Y:S02]  /*5a50*/  ISETP.GE.AND P2, PT, R65, UR25, PT ;  /* 0x0000001941007c0c */ /* 0x000fe4000bf46270 */
[----:B------:R-:W-:-:S03]  /*5a60*/  PRMT R65, RZ, 0x7610, R65 ;  /* 0x00007610ff417816 */ /* 0x000fc60000000041 */
[----:B------:R-:W5:Y:S01]  /*5a70*/  @!P3 LDG.E.U16 R91, desc[UR26][R56.64+0x240] ;  /* 0x0002401a385bb981 */ /* 0x000f62000c1e1500 */
[----:B------:R-:W-:Y:S01]  /*5a80*/  ISETP.GE.AND P3, PT, R90, UR25, PT ;  /* 0x000000195a007c0c */ /* 0x000fe2000bf66270 */
[----:B------:R-:W0:Y:S01]  /*5a90*/  S2R R145, SR_TID.X ;  /* 0x0000000000917919 */ /* 0x000e220000002100 */
[----:B------:R-:W-:-:S05]  /*5aa0*/  PRMT R90, RZ, 0x7610, R90 ;  /* 0x00007610ff5a7816 */ /* 0x000fca000000005a */
[----:B------:R-:W5:Y:S01]  /*5ab0*/  @!P2 LDG.E.U16 R65, desc[UR26][R56.64+0x280] ;  /* 0x0002801a3841a981 */ /* 0x000f62000c1e1500 */
[----:B------:R-:W-:Y:S02]  /*5ac0*/  ISETP.GE.AND P2, PT, R92, UR25, PT ;  /* 0x000000195c007c0c */ /* 0x000fe4000bf46270 */
[----:B------:R-:W-:Y:S02]  /*5ad0*/  ISETP.GE.AND P4, PT, R85, UR25, PT ;  /* 0x0000001955007c0c */ /* 0x000fe4000bf86270 */
[----:B------:R-:W-:Y:S01]  /*5ae0*/  PRMT R113, RZ, 0x7610, R113 ;  /* 0x00007610ff717816 */ /* 0x000fe20000000071 */
[----:B------:R-:W5:Y:S01]  /*5af0*/  @!P3 LDG.E.U16 R90, desc[UR26][R56.64+0x2c0] ;  /* 0x0002c01a385ab981 */ /* 0x000f62000c1e1500 */
[----:B------:R-:W-:-:S07]  /*5b00*/  PRMT R85, RZ, 0x7610, R85 ;  /* 0x00007610ff557816 */ /* 0x000fce0000000055 */
[----:B------:R-:W5:Y:S04]  /*5b10*/  @!P2 LDG.E.U16 R113, desc[UR26][R56.64+0x300] ;  /* 0x0003001a3871a981 */ /* 0x000f68000c1e1500 */
[----:B------:R-:W5:Y:S01]  /*5b20*/  @!P4 LDG.E.U16 R85, desc[UR26][R56.64+0x340] ;  /* 0x0003401a3855c981 */ /* 0x000f62000c1e1500 */
[----:B------:R-:W-:-:S04]  /*5b30*/  USHF.L.U32 UR12, UR6, 0xc, URZ ;  /* 0x0000000c060c7899 */ /* 0x000fc800080006ff */
[----:B------:R-:W-:Y:S01]  /*5b40*/  ULEA UR12, UR15, -UR12, 0x1 ;  /* 0x8000000c0f0c7291 */ /* 0x000fe2000f8e08ff */
[----:B0-----:R-:W-:-:S05]  /*5b50*/  @!P2 MOV R34, R145 ;  /* 0x000000910022a202 */ /* 0x001fca0000000f00 */
[----:B------:R-:W-:Y:S02]  /*5b60*/  ISETP.GE.AND P6, PT, R88, UR12, PT ;  /* 0x0000000c58007c0c */ /* 0x000fe4000bfc6270 */
[----:B------:R-:W-:Y:S01]  /*5b70*/  ISETP.GE.AND P5, PT, R89, UR12, PT ;  /* 0x0000000c59007c0c */ /* 0x000fe2000bfa6270 */
[----:B------:R-:W-:Y:S01]  /*5b80*/  @!P2 IMAD.SHL.U32 R43, R34, 0x20, RZ ;  /* 0x00000020222ba824 */ /* 0x000fe200078e00ff */
[----:B------:R-:W-:Y:S02]  /*5b90*/  PRMT R136, RZ, 0x7610, R136 ;  /* 0x00007610ff887816 */ /* 0x000fe40000000088 */
[----:B------:R-:W-:Y:S02]  /*5ba0*/  ISETP.GE.AND P3, PT, R84, UR12, PT ;  /* 0x0000000c54007c0c */ /* 0x000fe4000bf66270 */
[----:B------:R-:W-:Y:S02]  /*5bb0*/  @!P2 LOP3.LUT R52, R43, R34, RZ, 0xfc, !PT ;  /* 0x000000222b34a212 */ /* 0x000fe400078efcff */
[----:B------:R-:W-:-:S02]  /*5bc0*/  PRMT R42, RZ, 0x7610, R42 ;  /* 0x00007610ff2a7816 */ /* 0x000fc4000000002a */
[----:B------:R-:W-:Y:S01]  /*5bd0*/  ISETP.GE.AND P2, PT, R83, UR12, PT ;  /* 0x0000000c53007c0c */ /* 0x000fe2000bf46270 */
[----:B------:R-:W5:Y:S01]  /*5be0*/  @!P6 LDG.E.U16 R136, desc[UR26][R56.64+0x440] ;  /* 0x0004401a3888e981 */ /* 0x000f62000c1e1500 */
[----:B------:R-:W-:Y:S02]  /*5bf0*/  ISETP.GE.AND P6, PT, R81, UR12, PT ;  /* 0x0000000c51007c0c */ /* 0x000fe4000bfc6270 */
[----:B------:R-:W-:Y:S01]  /*5c00*/  PRMT R138, RZ, 0x7610, R138 ;  /* 0x00007610ff8a7816 */ /* 0x000fe2000000008a */
[----:B------:R-:W5:Y:S01]  /*5c10*/  @!P5 LDG.E.U16 R42, desc[UR26][R56.64+0x480] ;  /* 0x0004801a382ad981 */ /* 0x000f62000c1e1500 */
[----:B------:R-:W-:Y:S02]  /*5c20*/  ISETP.GE.AND P5, PT, R80, UR12, PT ;  /* 0x0000000c50007c0c */ /* 0x000fe4000bfa6270 */
[----:B------:R-:W-:Y:S02]  /*5c30*/  PRMT R43, RZ, 0x7610, R43 ;  /* 0x00007610ff2b7816 */ /* 0x000fe4000000002b */
[----:B------:R-:W-:Y:S01]  /*5c40*/  PRMT R134, RZ, 0x7610, R134 ;  /* 0x00007610ff867816 */ /* 0x000fe20000000086 */
[----:B------:R-:W5:Y:S01]  /*5c50*/  @!P3 LDG.E.U16 R138, desc[UR26][R56.64+0x4c0] ;  /* 0x0004c01a388ab981 */ /* 0x000f62000c1e1500 */
[----:B------:R-:W-:-:S02]  /*5c60*/  ISETP.GE.AND P3, PT, R76, UR25, PT ;  /* 0x000000194c007c0c */ /* 0x000fc4000bf66270 */
[----:B------:R-:W-:Y:S01]  /*5c70*/  PRMT R132, RZ, 0x7610, R132 ;  /* 0x00007610ff847816 */ /* 0x000fe20000000084 */
[----:B------:R-:W5:Y:S01]  /*5c80*/  @!P2 LDG.E.U16 R43, desc[UR26][R56.64+0x500] ;  /* 0x0005001a382ba981 */ /* 0x000f62000c1e1500 */
[----:B------:R-:W-:-:S03]  /*5c90*/  ISETP.GE.AND P2, PT, R73, UR12, PT ;  /* 0x0000000c49007c0c */ /* 0x000fc6000bf46270 */
        /* <DEDUP_REMOVED lines=8> */
[----:B------:R-:W-:-:S03]  /*5d20*/  PRMT R128, RZ, 0x7610, R128 ;  /* 0x00007610ff807816 */ /* 0x000fc60000000080 */
[----:B------:R-:W5:Y:S04]  /*5d30*/  @!P2 LDG.E.U16 R59, desc[UR26][R56.64+0x3c0] ;  /* 0x0003c01a383ba981 */ /* 0x000f68000c1e1500 */
[----:B------:R-:W5:Y:S01]  /*5d40*/  @!P6 LDG.E.U16 R130, desc[UR26][R56.64+0x5c0] ;  /* 0x0005c01a3882e981 */ /* 0x000f62000c1e1500 */
[----:B------:R-:W-:-:S03]  /*5d50*/  ISETP.GE.AND P6, PT, R68, UR12, PT ;  /* 0x0000000c44007c0c */ /* 0x000fc6000bfc6270 */
[----:B------:R-:W5:Y:S01]  /*5d60*/  @!P5 LDG.E.U16 R128, desc[UR26][R56.64+0x600] ;  /* 0x0006001a3880d981 */ /* 0x000f62000c1e1500 */
[----:B------:R-:W-:Y:S02]  /*5d70*/  ISETP.GE.AND P5, PT, R71, UR12, PT ;  /* 0x0000000c47007c0c */ /* 0x000fe4000bfa6270 */
[----:B------:R-:W-:Y:S02]  /*5d80*/  PRMT R126, RZ, 0x7610, R126 ;  /* 0x00007610ff7e7816 */ /* 0x000fe4000000007e */
[----:B------:R-:W-:-:S05]  /*5d90*/  PRMT R124, RZ, 0x7610, R124 ;  /* 0x00007610ff7c7816 */ /* 0x000fca000000007c */
        /* <DEDUP_REMOVED lines=10> */
[----:B------:R-:W-:-:S07]  /*5e40*/  PRMT R48, RZ, 0x7610, R48 ;  /* 0x00007610ff307816 */ /* 0x000fce0000000030 */
[----:B------:R-:W5:Y:S01]  /*5e50*/  @!P6 LDG.E.U16 R48, desc[UR26][R56.64+0x740] ;  /* 0x0007401a3830e981 */ /* 0x000f62000c1e1500 */
[----:B------:R-:W-:Y:S02]  /*5e60*/  ISETP.GE.AND P6, PT, R44, UR12, PT ;  /* 0x0000000c2c007c0c */ /* 0x000fe4000bfc6270 */
[----:B------:R-:W-:-:S11]  /*5e70*/  PRMT R71, RZ, 0x7610, R71 ;  /* 0x00007610ff477816 */ /* 0x000fd60000000047 */
[----:B------:R-:W5:Y:S01]  /*5e80*/  @!P6 LDG.E.U16 R71, desc[UR26][R56.64+0x400] ;  /* 0x0004001a3847e981 */ /* 0x000f62000c1e1500 */
[----:B------:R-:W-:Y:S02]  /*5e90*/  PRMT R46, RZ, 0x7610, R46 ;  /* 0x00007610ff2e7816 */ /* 0x000fe4000000002e */
[----:B------:R-:W-:-:S04]  /*5ea0*/  SHF.L.U32 R63, R63, 0x5, RZ ;  /* 0x000000053f3f7819 */ /* 0x000fc800000006ff */
[----:B------:R-:W5:Y:S01]  /*5eb0*/  @!P5 LDG.E.U16 R46, desc[UR26][R56.64+0x780] ;  /* 0x0007801a382ed981 */ /* 0x000f62000c1e1500 */
[----:B------:R-:W-:Y:S02]  /*5ec0*/  ISETP.GE.AND P5, PT, R62, UR12, PT ;  /* 0x0000000c3e007c0c */ /* 0x000fe4000bfa6270 */
[----:B------:R-:W-:Y:S02]  /*5ed0*/  LEA.HI.SX32 R162, R63, R63, 0x1b ;  /* 0x0000003f3fa27211 */ /* 0x000fe400078fdaff */
[----:B------:R-:W-:Y:S02]  /*5ee0*/  PRMT R44, RZ, 0x7610, R44 ;  /* 0x00007610ff2c7816 */ /* 0x000fe4000000002c */
[----:B------:R-:W-:-:S05]  /*5ef0*/  LEA R162, R162, UR23, 0x1 ;  /* 0x00000017a2a27c11 */ /* 0x000fca000f8e08ff */
        /* <DEDUP_REMOVED lines=18> */
[----:B--2---:R-:W-:Y:S01]  /*6020*/  R2UR UR12, R55 ;  /* 0x00000000370c72ca */ /* 0x004fe200000e0000 */
[----:B------:R-:W-:-:S02]  /*6030*/  FMUL.FTZ R106, R54, 1.4426950216293334961 ;  /* 0x3fb8aa3b366a7820 */ /* 0x000fc40000410000 */
[----:B------:R-:W-:Y:S04]  /*6040*/  LDS.U16 R101, [R162+0x24] ;  /* 0x00002400a2657984 */ /* 0x000fe80000000400 */
[----:B------:R-:W-:Y:S04]  /*6050*/  LDS.U16 R100, [R162+0x26] ;  /* 0x00002600a2647984 */ /* 0x000fe80000000400 */
[----:B------:R-:W-:Y:S04]  /*6060*/  LDS.U16 R103, [R162+0x28] ;  /* 0x00002800a2677984 */ /* 0x000fe80000000400 */
[----:B------:R-:W-:Y:S04]  /*6070*/  LDS.U16 R102, [R162+0x2a] ;  /* 0x00002a00a2667984 */ /* 0x000fe80000000400 */
[----:B------:R-:W0:Y:S04]  /*6080*/  LDS.U16 R105, [R162+0x2c] ;  /* 0x00002c00a2697984 */ /* 0x000e280000000400 */
[----:B------:R-:W1:Y:S04]  /*6090*/  LDS.U16 R104, [R162+0x2e] ;  /* 0x00002e00a2687984 */ /* 0x000e680000000400 */
[----:B------:R-:W2:Y:S04]  /*60a0*/  LDS.U16 R141, [R162+0x30] ;  /* 0x00003000a28d7984 */ /* 0x000ea80000000400 */
[----:B------:R-:W2:Y:S04]  /*60b0*/  LDS.U16 R107, [R162+0x32] ;  /* 0x00003200a26b7984 */ /* 0x000ea80000000400 */
[----:B------:R-:W2:Y:S04]  /*60c0*/  LDS.U16 R110, [R162+0x34] ;  /* 0x00003400a26e7984 */ /* 0x000ea80000000400 */
[----:B------:R-:W2:Y:S04]  /*60d0*/  LDS.U16 R111, [R162+0x36] ;  /* 0x00003600a26f7984 */ /* 0x000ea80000000400 */
[----:B------:R-:W2:Y:S04]  /*60e0*/  LDS.U16 R112, [R162+0x38] ;  /* 0x00003800a2707984 */ /* 0x000ea80000000400 */
[----:B------:R-:W2:Y:S04]  /*60f0*/  LDS.U16 R114, [R162+0x3a] ;  /* 0x00003a00a2727984 */ /* 0x000ea80000000400 */
[----:B------:R-:W-:Y:S04]  /*6100*/  LDS.U16 R117, [R162+0x3c] ;  /* 0x00003c00a2757984 */ /* 0x000fe80000000400 */
[----:B------:R-:W2:Y:S04]  /*6110*/  LDS.U16 R116, [R162+0x3e] ;  /* 0x00003e00a2747984 */ /* 0x000ea80000000400 */
[----:B------:R0:W2:Y:S04]  /*6120*/  @!P5 LDG.E.U16 R44, desc[UR26][R56.64+0x7c0] ;  /* 0x0007c01a382cd981 */ /* 0x0000a8000c1e1500 */
[----:B---3--:R-:W-:Y:S04]  /*6130*/  STS.U16 [R79+0x2100], R99 ;  /* 0x002100634f007388 */ /* 0x008fe80000000400 */
[----:B----4-:R-:W-:Y:S01]  /*6140*/  STS.U16 [R74+0x2140], R144 ;  /* 0x002140904a007388 */ /* 0x010fe20000000400 */
[----:B0-----:R-:W-:-:S03]  /*6150*/  FMUL.FTZ R56, R106, R5 ;  /* 0x000000056a387220 */ /* 0x001fc60000410000 */
[----:B-----5:R0:W-:Y:S04]  /*6160*/  STS.U16 [R60+0x2180], R64 ;  /* 0x002180403c007388 */ /* 0x0201e80000000400 */
[----:B------:R-:W-:Y:S04]  /*6170*/  STS.U16 [R69+0x21c0], R70 ;  /* 0x0021c04645007388 */ /* 0x000fe80000000400 */
[----:B------:R-:W-:Y:S01]  /*6180*/  STS.U16 [R78+0x2200], R115 ;  /* 0x002200734e007388 */ /* 0x000fe20000000400 */
[----:B0-----:R0:W-:Y:S03]  /*6190*/  MUFU.EX2 R60, R56 ;  /* 0x00000038003c7308 */ /* 0x0011e60000000800 */
[----:B------:R3:W-:Y:S04]  /*61a0*/  STS.U16 [R82+0x2240], R86 ;  /* 0x0022405652007388 */ /* 0x0007e80000000400 */
[----:B------:R-:W-:Y:S01]  /*61b0*/  STS.U16 [R142+0x2280], R143 ;  /* 0x0022808f8e007388 */ /* 0x000fe20000000400 */
[----:B0-----:R-:W-:-:S03]  /*61c0*/  FMUL.FTZ R56, R106, R11 ;  /* 0x0000000b6a387220 */ /* 0x001fc60000410000 */
[----:B------:R0:W-:Y:S01]  /*61d0*/  STS.U16 [R94+0x22c0], R140 ;  /* 0x0022c08c5e007388 */ /* 0x0001e20000000400 */
[----:B---3--:R3:W-:Y:S03]  /*61e0*/  MUFU.EX2 R82, R56 ;  /* 0x0000003800527308 */ /* 0x0087e60000000800 */
[----:B------:R4:W-:Y:S01]  /*61f0*/  STS.U16 [R87+0x2300], R98 ;  /* 0x0023006257007388 */ /* 0x0009e20000000400 */
[C---:B------:R-:W-:Y:S01]  /*6200*/  FMUL.FTZ R55, R106.reuse, R7 ;  /* 0x000000076a377220 */ /* 0x040fe20000410000 */
[----:B------:R-:W-:Y:S01]  /*6210*/  FMUL.FTZ R57, R3, UR12 ;  /* 0x0000000c03397c20 */ /* 0x000fe20008410000 */
[C---:B------:R-:W-:Y:S01]  /*6220*/  FMUL.FTZ R54, R106.reuse, R2 ;  /* 0x000000026a367220 */ /* 0x040fe20000410000 */
[C---:B------:R-:W-:Y:S01]  /*6230*/  FMUL.FTZ R79, R106.reuse, R3 ;  /* 0x000000036a4f7220 */ /* 0x040fe20000410000 */
[----:B------:R-:W-:Y:S01]  /*6240*/  FMUL.FTZ R99, R106, R4 ;  /* 0x000000046a637220 */ /* 0x000fe20000410000 */
[----:B0-----:R-:W-:Y:S01]  /*6250*/  FMUL.FTZ R140, R4, UR12 ;  /* 0x0000000c048c7c20 */ /* 0x001fe20008410000 */
[----:B------:R-:W-:Y:S01]  /*6260*/  UIMAD UR13, UR6, -0x800, UR15 ;  /* 0xfffff800060d78a4 */ /* 0x000fe2000f8e020f */
[----:B---3--:R-:W-:Y:S01]  /*6270*/  FMUL.FTZ R56, R2, UR12 ;  /* 0x0000000c02387c20 */ /* 0x008fe20008410000 */
[----:B------:R-:W-:Y:S01]  /*6280*/  SHF.L.U32 R105, R105, 0x10, RZ ;  /* 0x0000001069697819 */ /* 0x000fe200000006ff */
[----:B------:R-:W-:Y:S01]  /*6290*/  FMUL.RZ R140, R140, 0.15915493667125701904 ;  /* 0x3e22f9838c8c7820 */ /* 0x000fe2000040c000 */
[----:B----4-:R-:W-:Y:S01]  /*62a0*/  FMUL.FTZ R87, R5, UR12 ;  /* 0x0000000c05577c20 */ /* 0x010fe20008410000 */
[----:B------:R-:W-:Y:S01]  /*62b0*/  FMUL.RZ R56, R56, 0.15915493667125701904 ;  /* 0x3e22f98338387820 */ /* 0x000fe2000040c000 */
[----:B------:R0:W-:Y:S01]  /*62c0*/  STS.U16 [R61+0x2340], R91 ;  /* 0x0023405b3d007388 */ /* 0x0001e20000000400 */
[----:B------:R-:W-:Y:S01]  /*62d0*/  MUFU.SIN R94, R140 ;  /* 0x0000008c005e7308 */ /* 0x000fe20000000400 */
[----:B------:R-:W-:Y:S01]  /*62e0*/  FMUL.RZ R57, R57, 0.15915493667125701904 ;  /* 0x3e22f98339397820 */ /* 0x000fe2000040c000 */
[----:B-1----:R-:W-:Y:S01]  /*62f0*/  IMAD.U32 R104, R104, 0x10000, RZ ;  /* 0x0001000068687824 */ /* 0x002fe200078e00ff */
[----:B------:R-:W3:Y:S05]  /*6300*/  LDL R144, [R1+0x10] ;  /* 0x0000100001907983 */ /* 0x000eea0000100800 */
[----:B------:R1:W-:Y:S01]  /*6310*/  MUFU.COS R98, R140 ;  /* 0x0000008c00627308 */ /* 0x0003e20000000000 */
[----:B0-----:R-:W-:Y:S01]  /*6320*/  FMUL.FTZ R91, R6, UR12 ;  /* 0x0000000c065b7c20 */ /* 0x001fe20008410000 */
[----:B------:R0:W-:Y:S01]  /*6330*/  STS.U16 [R53+0x2380], R65 ;  /* 0x0023804135007388 */ /* 0x0001e20000000400 */
[----:B-1----:R-:W-:-:S05]  /*6340*/  FMUL.RZ R140, R87, 0.15915493667125701904 ;  /* 0x3e22f983578c7820 */ /* 0x002fca000040c000 */
[----:B------:R1:W-:Y:S04]  /*6350*/  MUFU.EX2 R69, R55 ;  /* 0x0000003700457308 */ /* 0x0003e80000000800 */
[----:B------:R-:W-:Y:S01]  /*6360*/  MUFU.SIN R115, R56 ;  /* 0x0000003800737308 */ /* 0x000fe20000000400 */
[----:B0-----:R-:W-:Y:S01]  /*6370*/  FMUL.FTZ R53, R7, UR12 ;  /* 0x0000000c07357c20 */ /* 0x001fe20008410000 */
[----:B-1----:R-:W-:-:S06]  /*6380*/  FMUL.FTZ R55, R106, R10 ;  /* 0x0000000a6a377220 */ /* 0x002fcc0000410000 */
[----:B------:R-:W0:Y:S01]  /*6390*/  MUFU.COS R56, R56 ;  /* 0x0000003800387308 */ /* 0x000e220000000000 */
[----:B------:R1:W-:Y:S07]  /*63a0*/  STS.U16 [R67+0x23c0], R90 ;  /* 0x0023c05a43007388 */ /* 0x0003ee0000000400 */
[----:B------:R-:W-:Y:S08]  /*63b0*/  MUFU.SIN R87, R140 ;  /* 0x0000008c00577308 */ /* 0x000ff00000000400 */
[----:B------:R4:W5:Y:S01]  /*63c0*/  MUFU.COS R61, R140 ;  /* 0x0000008c003d7308 */ /* 0x0009620000000000 */
[----:B-1----:R-:W-:Y:S01]  /*63d0*/  FMUL.FTZ R90, R8, UR12 ;  /* 0x0000000c085a7c20 */ /* 0x002fe20008410000 */
[----:B------:R-:W-:Y:S01]  /*63e0*/  FMUL.FTZ R64, R106, R6 ;  /* 0x000000066a407220 */ /* 0x000fe20000410000 */
[----:B----4-:R-:W-:-:S05]  /*63f0*/  FMUL.RZ R140, R91, 0.15915493667125701904 ;  /* 0x3e22f9835b8c7820 */ /* 0x010fca000040c000 */
[----:B------:R-:W0:Y:S04]  /*6400*/  MUFU.EX2 R54, R54 ;  /* 0x0000003600367308 */ /* 0x000e280000000800 */
[----:B------:R1:W-:Y:S04]  /*6410*/  MUFU.EX2 R78, R55 ;  /* 0x00000037004e7308 */ /* 0x0003e80000000800 */
[----:B------:R-:W-:Y:S01]  /*6420*/  MUFU.SIN R91, R140 ;  /* 0x0000008c005b7308 */ /* 0x000fe20000000400 */
[----:B------:R4:W-:Y:S07]  /*6430*/  STS.U16 [R0+0x2400], R113 ;  /* 0x0024007100007388 */ /* 0x0009ee0000000400 */
[----:B-1----:R-:W-:Y:S08]  /*6440*/  MUFU.SIN R55, R57 ;  /* 0x0000003900377308 */ /* 0x002ff00000000400 */
[----:B------:R1:W-:Y:S01]  /*6450*/  MUFU.COS R65, R140 ;  /* 0x0000008c00417308 */ /* 0x0003e20000000000 */
[----:B----4-:R-:W-:-:S07]  /*6460*/  FMUL.FTZ R0, R9, UR12 ;  /* 0x0000000c09007c20 */ /* 0x010fce0008410000 */
[----:B------:R-:W4:Y:S01]  /*6470*/  MUFU.COS R57, R57 ;  /* 0x0000003900397308 */ /* 0x000f220000000000 */
[----:B-1----:R-:W-:Y:S01]  /*6480*/  FMUL.RZ R140, R53, 0.15915493667125701904 ;  /* 0x3e22f983358c7820 */ /* 0x002fe2000040c000 */
[----:B------:R1:W-:Y:S06]  /*6490*/  STS.U16 [R77+0x2440], R85 ;  /* 0x002440554d007388 */ /* 0x0003ec0000000400 */
[----:B------:R-:W4:Y:S04]  /*64a0*/  MUFU.EX2 R79, R79 ;  /* 0x0000004f004f7308 */ /* 0x000f280000000800 */
[----:B------:R-:W-:Y:S01]  /*64b0*/  MUFU.SIN R53, R140 ;  /* 0x0000008c00357308 */ /* 0x000fe20000000400 */
[----:B-1----:R-:W-:-:S07]  /*64c0*/  FMUL.FTZ R85, R10, UR12 ;  /* 0x0000000c0a557c20 */ /* 0x002fce0008410000 */
[----:B------:R1:W4:Y:S01]  /*64d0*/  MUFU.COS R67, R140 ;  /* 0x0000008c00437308 */ /* 0x0003220000000000 */
[----:B------:R-:W-:Y:S01]  /*64e0*/  FMUL.FTZ R74, R106, R9 ;  /* 0x000000096a4a7220 */ /* 0x000fe20000410000 */
[----:B0-----:R-:W-:Y:S01]  /*64f0*/  FMUL.FTZ R56, R54, R56 ;  /* 0x0000003836387220 */ /* 0x001fe20000410000 */
[----:B-1----:R-:W-:-:S05]  /*6500*/  FMUL.RZ R140, R90, 0.15915493667125701904 ;  /* 0x3e22f9835a8c7820 */ /* 0x002fca000040c000 */
[----:B------:R-:W0:Y:S04]  /*6510*/  MUFU.EX2 R64, R64 ;  /* 0x0000004000407308 */ /* 0x000e280000000800 */
[----:B------:R-:W-:Y:S01]  /*6520*/  MUFU.SIN R90, R140 ;  /* 0x0000008c005a7308 */ /* 0x000fe20000000400 */
[----:B------:R-:W-:Y:S01]  /*6530*/  FMUL.FTZ R54, R54, R115 ;  /* 0x0000007336367220 */ /* 0x000fe20000410000 */
[C---:B------:R-:W-:Y:S01]  /*6540*/  @!P4 SHF.L.U32 R115, R34.reuse, 0x5, RZ ;  /* 0x000000052273c819 */ /* 0x040fe200000006ff */
[----:B------:R-:W-:-:S05]  /*6550*/  @!P3 IMAD.SHL.U32 R142, R34, 0x20, RZ ;  /* 0x00000020228eb824 */ /* 0x000fca00078e00ff */
[----:B------:R1:W-:Y:S01]  /*6560*/  MUFU.COS R113, R140 ;  /* 0x0000008c00717308 */ /* 0x0003e20000000000 */
[----:B------:R-:W-:Y:S01]  /*6570*/  FMUL.RZ R85, R85, 0.15915493667125701904 ;  /* 0x3e22f98355557820 */ /* 0x000fe2000040c000 */
[----:B-----5:R-:W-:Y:S01]  /*6580*/  FMUL.FTZ R61, R60, R61 ;  /* 0x0000003d3c3d7220 */ /* 0x020fe20000410000 */
[----:B-1----:R-:W-:-:S05]  /*6590*/  FMUL.RZ R140, R0, 0.15915493667125701904 ;  /* 0x3e22f983008c7820 */ /* 0x002fca000040c000 */
[----:B------:R-:W1:Y:S04]  /*65a0*/  MUFU.EX2 R99, R99 ;  /* 0x0000006300637308 */ /* 0x000e680000000800 */
[----:B------:R-:W5:Y:S01]  /*65b0*/  MUFU.COS R77, R140 ;  /* 0x0000008c004d7308 */ /* 0x000f620000000000 */
[----:B------:R-:W-:Y:S01]  /*65c0*/  FMUL.FTZ R70, R106, R8 ;  /* 0x000000086a467220 */ /* 0x000fe20000410000 */
[C---:B----4-:R-:W-:Y:S01]  /*65d0*/  FMUL.FTZ R57, R79.reuse, R57 ;  /* 0x000000394f397220 */ /* 0x050fe20000410000 */
[----:B------:R-:W-:Y:S01]  /*65e0*/  FMUL.FTZ R55, R79, R55 ;  /* 0x000000374f377220 */ /* 0x000fe20000410000 */
[----:B------:R-:W-:Y:S01]  /*65f0*/  @!P4 LOP3.LUT R52, R115, R34, RZ, 0xfc, !PT ;  /* 0x000000227334c212 */ /* 0x000fe200078efcff */
[----:B------:R-:W-:-:S03]  /*6600*/  FMUL.FTZ R60, R60, R87 ;  /* 0x000000573c3c7220 */ /* 0x000fc60000410000 */
[----:B------:R-:W4:Y:S01]  /*6610*/  MUFU.SIN R0, R140 ;  /* 0x0000008c00007308 */ /* 0x000f220000000400 */
[----:B------:R-:W-:Y:S02]  /*6620*/  @!P3 LOP3.LUT R52, R142, R34, RZ, 0xfc, !PT ;  /* 0x000000228e34b212 */ /* 0x000fe400078efcff */
[C---:B------:R-:W-:Y:S02]  /*6630*/  @!P2 SHF.L.U32 R87, R34.reuse, 0x5, RZ ;  /* 0x000000052257a819 */ /* 0x040fe400000006ff */
[----:B------:R-:W-:-:S03]  /*6640*/  @!P6 SHF.L.U32 R142, R34, 0x5, RZ ;  /* 0x00000005228ee819 */ /* 0x000fc600000006ff */
[----:B------:R-:W5:Y:S01]  /*6650*/  MUFU.EX2 R74, R74 ;  /* 0x0000004a004a7308 */ /* 0x000f620000000800 */
[----:B0-----:R-:W-:-:S03]  /*6660*/  FMUL.FTZ R65, R64, R65 ;  /* 0x0000004140417220 */ /* 0x001fc60000410000 */
[----:B------:R-:W0:Y:S01]  /*6670*/  MUFU.COS R79, R85 ;  /* 0x00000055004f7308 */ /* 0x000e220000000000 */
[-C--:B------:R-:W-:Y:S01]  /*6680*/  @!P2 LOP3.LUT R52, R87, R34.reuse, RZ, 0xfc, !PT ;  /* 0x000000225734a212 */ /* 0x080fe200078efcff */
[----:B------:R-:W-:Y:S01]  /*6690*/  FMUL.FTZ R64, R64, R91 ;  /* 0x0000005b40407220 */ /* 0x000fe20000410000 */
[----:B------:R-:W-:Y:S01]  /*66a0*/  @!P6 LOP3.LUT R52, R142, R34, RZ, 0xfc, !PT ;  /* 0x000000228e34e212 */ /* 0x000fe200078efcff */
[----:B------:R-:W-:-:S04]  /*66b0*/  IMAD.SHL.U32 R91, R34, 0x20, RZ ;  /* 0x00000020225b7824 */ /* 0x000fc800078e00ff */
[----:B------:R1:W0:Y:S01]  /*66c0*/  MUFU.SIN R140, R85 ;  /* 0x00000055008c7308 */ /* 0x0002220000000400 */
[C---:B------:R-:W-:Y:S01]  /*66d0*/  FMUL.FTZ R67, R69.reuse, R67 ;  /* 0x0000004345437220 */ /* 0x040fe20000410000 */
[----:B------:R-:W-:Y:S01]  /*66e0*/  FMUL.FTZ R69, R69, R53 ;  /* 0x0000003545457220 */ /* 0x000fe20000410000 */
[----:B------:R-:W-:-:S05]  /*66f0*/  LOP3.LUT R53, R52, 0x7c1f, RZ, 0xc0, !PT ;  /* 0x00007c1f34357812 */ /* 0x000fca00078ec0ff */
[----:B------:R-:W0:Y:S01]  /*6700*/  MUFU.EX2 R70, R70 ;  /* 0x0000004600467308 */ /* 0x000e220000000800 */
[----:B-1----:R-:W-:Y:S01]  /*6710*/  FMUL.FTZ R85, R11, UR12 ;  /* 0x0000000c0b557c20 */ /* 0x002fe20008410000 */
[----:B------:R-:W-:Y:S01]  /*6720*/  FMUL.FTZ R98, R99, R98 ;  /* 0x0000006263627220 */ /* 0x000fe20000410000 */
[----:B------:R-:W-:Y:S02]  /*6730*/  LOP3.LUT R52, R91, R34, RZ, 0xfc, !PT ;  /* 0x000000225b347212 */ /* 0x000fe400078efcff */
[----:B------:R-:W-:Y:S01]  /*6740*/  FMUL.RZ R85, R85, 0.15915493667125701904 ;  /* 0x3e22f98355557820 */ /* 0x000fe2000040c000 */
[----:B------:R-:W-:Y:S01]  /*6750*/  FMUL.FTZ R99, R99, R94 ;  /* 0x0000005e63637220 */ /* 0x000fe20000410000 */
[----:B------:R-:W-:Y:S01]  /*6760*/  MOV R34, R145 ;  /* 0x0000009100227202 */ /* 0x000fe20000000f00 */
[----:B------:R-:W-:Y:S01]  /*6770*/  FMUL.FTZ R94, R12, UR12 ;  /* 0x0000000c0c5e7c20 */ /* 0x000fe20008410000 */
[----:B------:R-:W-:Y:S01]  /*6780*/  FMUL.FTZ R142, R13, UR12 ;  /* 0x0000000c0d8e7c20 */ /* 0x000fe20008410000 */
[----:B------:R-:W-:Y:S01]  /*6790*/  MUFU.SIN R115, R85 ;  /* 0x0000005500737308 */ /* 0x000fe20000000400 */
[C---:B-----5:R-:W-:Y:S01]  /*67a0*/  FMUL.FTZ R77, R74.reuse, R77 ;  /* 0x0000004d4a4d7220 */ /* 0x060fe20000410000 */
[----:B----4-:R-:W-:Y:S01]  /*67b0*/  FMUL.FTZ R74, R74, R0 ;  /* 0x000000004a4a7220 */ /* 0x010fe20000410000 */
[----:B------:R-:W-:Y:S01]  /*67c0*/  SHF.L.U32 R0, R34, 0x4, RZ ;  /* 0x0000000422007819 */ /* 0x000fe200000006ff */
[----:B------:R-:W-:Y:S01]  /*67d0*/  FMUL.RZ R87, R94, 0.15915493667125701904 ;  /* 0x3e22f9835e577820 */ /* 0x000fe2000040c000 */
[----:B------:R-:W-:Y:S01]  /*67e0*/  FMUL.RZ R91, R142, 0.15915493667125701904 ;  /* 0x3e22f9838e5b7820 */ /* 0x000fe2000040c000 */
[----:B0-----:R-:W-:Y:S01]  /*67f0*/  FMUL.FTZ R79, R78, R79 ;  /* 0x0000004f4e4f7220 */ /* 0x001fe20000410000 */
[----:B------:R-:W-:Y:S01]  /*6800*/  FMUL.FTZ R113, R70, R113 ;  /* 0x0000007146717220 */ /* 0x000fe20000410000 */
[----:B------:R-:W0:Y:S01]  /*6810*/  MUFU.COS R85, R85 ;  /* 0x0000005500557308 */ /* 0x000e220000000000 */
[----:B------:R-:W-:Y:S01]  /*6820*/  FMUL.FTZ R78, R78, R140 ;  /* 0x0000008c4e4e7220 */ /* 0x000fe20000410000 */
[----:B------:R-:W-:Y:S01]  /*6830*/  FMUL.FTZ R86, R106, R12 ;  /* 0x0000000c6a567220 */ /* 0x000fe20000410000 */
[----:B------:R-:W-:Y:S01]  /*6840*/  FMUL.FTZ R70, R70, R90 ;  /* 0x0000005a46467220 */ /* 0x000fe20000410000 */
[----:B------:R-:W-:-:S02]  /*6850*/  VIADD R140, R0, 0x1 ;  /* 0x00000001008c7836 */ /* 0x000fc40000000000 */
[----:B------:R-:W-:Y:S01]  /*6860*/  FMUL.FTZ R142, R106, R13 ;  /* 0x0000000d6a8e7220 */ /* 0x000fe20000410000 */
[C---:B------:R-:W-:Y:S01]  /*6870*/  FMUL.FTZ R105, R147.reuse, R105 ;  /* 0x0000006993697220 */ /* 0x040fe20000410000 */
[----:B------:R-:W-:Y:S01]  /*6880*/  FMUL.FTZ R104, R147, R104 ;  /* 0x0000006893687220 */ /* 0x000fe20000410000 */
[----:B------:R-:W-:Y:S01]  /*6890*/  MUFU.SIN R94, R87 ;  /* 0x00000057005e7308 */ /* 0x000fe20000000400 */
[----:B------:R-:W-:Y:S01]  /*68a0*/  ISETP.GE.U32.AND P3, PT, R140, UR13, PT ;  /* 0x0000000d8c007c0c */ /* 0x000fe2000bf66070 */
[----:B------:R-:W4:Y:S04]  /*68b0*/  LDL R147, [R1+0x8] ;  /* 0x0000080001937983 */ /* 0x000f280000100800 */
[----:B------:R1:W-:Y:S02]  /*68c0*/  STS.U16 [R95+0x2480], R108 ;  /* 0x0024806c5f007388 */ /* 0x0003e40000000400 */
[----:B------:R-:W-:Y:S02]  /*68d0*/  MUFU.SIN R90, R91 ;  /* 0x0000005b005a7308 */ /* 0x000fe40000000400 */
[----:B------:R-:W5:Y:S06]  /*68e0*/  LDL R145, [R1+0xc] ;  /* 0x00000c0001917983 */ /* 0x000f6c0000100800 */
[----:B------:R-:W1:Y:S08]  /*68f0*/  MUFU.COS R87, R87 ;  /* 0x0000005700577308 */ /* 0x000e700000000000 */
[----:B------:R-:W2:Y:S01]  /*6900*/  MUFU.COS R91, R91 ;  /* 0x0000005b005b7308 */ /* 0x000ea20000000000 */
[----:B0-----:R-:W-:Y:S01]  /*6910*/  FMUL.FTZ R85, R82, R85 ;  /* 0x0000005552557220 */ /* 0x001fe20000410000 */
[----:B------:R-:W-:-:S06]  /*6920*/  ISETP.GE.U32.AND P2, PT, R0, UR13, PT ;  /* 0x0000000d00007c0c */ /* 0x000fcc000bf46070 */
[----:B------:R-:W1:Y:S04]  /*6930*/  MUFU.EX2 R86, R86 ;  /* 0x0000005600567308 */ /* 0x000e680000000800 */
[----:B------:R0:W2:Y:S01]  /*6940*/  MUFU.EX2 R140, R142 ;  /* 0x0000008e008c7308 */ /* 0x0000a20000000800 */
[----:B------:R-:W-:Y:S01]  /*6950*/  FMUL.FTZ R82, R82, R115 ;  /* 0x0000007352527220 */ /* 0x000fe20000410000 */
[----:B------:R-:W-:Y:S01]  /*6960*/  FMUL.FTZ R115, R14, UR12 ;  /* 0x0000000c0e737c20 */ /* 0x000fe20008410000 */
[----:B------:R-:W-:Y:S02]  /*6970*/  IADD3 R143, PT, PT, R0, 0x2, RZ ;  /* 0x00000002008f7810 */ /* 0x000fe40007ffe0ff */
[----:B------:R-:W-:Y:S02]  /*6980*/  FSEL R54, R54, RZ, !P2 ;  /* 0x000000ff36367208 */ /* 0x000fe40005000000 */
[----:B------:R-:W-:-:S02]  /*6990*/  FSEL R55, R55, RZ, !P3 ;  /* 0x000000ff37377208 */ /* 0x000fc40005800000 */
[----:B0-----:R-:W-:Y:S01]  /*69a0*/  IADD3 R142, PT, PT, R0, 0x3, RZ ;  /* 0x00000003008e7810 */ /* 0x001fe20007ffe0ff */
[----:B------:R-:W-:Y:S01]  /*69b0*/  FMUL.RZ R115, R115, 0.15915493667125701904 ;  /* 0x3e22f98373737820 */ /* 0x000fe2000040c000 */
[----:B------:R-:W-:Y:S01]  /*69c0*/  FSEL R56, R56, 1, !P2 ;  /* 0x3f80000038387808 */ /* 0x000fe20005000000 */
[----:B-1----:R-:W-:Y:S01]  /*69d0*/  FMUL.FTZ R87, R86, R87 ;  /* 0x0000005756577220 */ /* 0x002fe20000410000 */
[----:B------:R-:W-:Y:S01]  /*69e0*/  ISETP.GE.U32.AND P5, PT, R142, UR13, PT ;  /* 0x0000000d8e007c0c */ /* 0x000fe2000bfa6070 */
[C---:B--2---:R-:W-:Y:S01]  /*69f0*/  FMUL.FTZ R91, R140.reuse, R91 ;  /* 0x0000005b8c5b7220 */ /* 0x044fe20000410000 */
[----:B------:R-:W-:Y:S01]  /*6a00*/  ISETP.GE.U32.AND P4, PT, R143, UR13, PT ;  /* 0x0000000d8f007c0c */ /* 0x000fe2000bf86070 */
[----:B------:R-:W-:Y:S01]  /*6a10*/  FMUL.FTZ R90, R140, R90 ;  /* 0x0000005a8c5a7220 */ /* 0x000fe20000410000 */
[----:B------:R-:W-:Y:S01]  /*6a20*/  FMUL.FTZ R142, R106, R14 ;  /* 0x0000000e6a8e7220 */ /* 0x000fe20000410000 */
[----:B------:R-:W-:Y:S01]  /*6a30*/  FSEL R57, R57, 1, !P3 ;  /* 0x3f80000039397808 */ /* 0x000fe20005800000 */
[----:B------:R-:W-:Y:S01]  /*6a40*/  FMUL.FTZ R86, R86, R94 ;  /* 0x0000005e56567220 */ /* 0x000fe20000410000 */
[----:B------:R-:W-:Y:S01]  /*6a50*/  FMUL.FTZ R140, R54, R55 ;  /* 0x00000037368c7220 */ /* 0x000fe20000410000 */
[----:B------:R-:W-:Y:S01]  /*6a60*/  MUFU.SIN R94, R115 ;  /* 0x00000073005e7308 */ /* 0x000fe20000000400 */
[----:B------:R0:W-:Y:S02]  /*6a70*/  STS.U16 [R58+0x24c0], R59 ;  /* 0x0024c03b3a007388 */ /* 0x0001e40000000400 */
[----:B------:R-:W-:-:S05]  /*6a80*/  FFMA.FTZ R140, R56, R57, -R140 ;  /* 0x00000039388c7223 */ /* 0x000fca000001088c */
[----:B------:R1:W2:Y:S01]  /*6a90*/  MUFU.COS R95, R115 ;  /* 0x00000073005f7308 */ /* 0x0002a20000000000 */
[----:B0-----:R-:W-:Y:S02]  /*6aa0*/  FSEL R58, R99, RZ, !P4 ;  /* 0x000000ff633a7208 */ /* 0x001fe40006000000 */
[----:B------:R-:W-:Y:S01]  /*6ab0*/  FSEL R59, R98, 1, !P4 ;  /* 0x3f800000623b7808 */ /* 0x000fe20006000000 */
[----:B-1----:R-:W-:-:S04]  /*6ac0*/  FMUL.FTZ R115, R56, R55 ;  /* 0x0000003738737220 */ /* 0x002fc80000410000 */
[----:B------:R-:W2:Y:S01]  /*6ad0*/  MUFU.EX2 R142, R142 ;  /* 0x0000008e008e7308 */ /* 0x000ea20000000800 */
[-C--:B------:R-:W-:Y:S01]  /*6ae0*/  FMUL.FTZ R98, R58, R140.reuse ;  /* 0x0000008c3a627220 */ /* 0x080fe20000410000 */
[----:B------:R-:W-:Y:S01]  /*6af0*/  FFMA.FTZ R115, R54, R57, R115 ;  /* 0x0000003936737223 */ /* 0x000fe20000010073 */
[----:B------:R-:W-:Y:S01]  /*6b00*/  FSEL R60, R60, RZ, !P5 ;  /* 0x000000ff3c3c7208 */ /* 0x000fe20006800000 */
[----:B------:R-:W-:Y:S02]  /*6b10*/  FMUL.FTZ R99, R15, UR12 ;  /* 0x0000000c0f637c20 */ /* 0x000fe40008410000 */
[-C--:B------:R-:W-:Y:S01]  /*6b20*/  FMUL.FTZ R108, R58, R115.reuse ;  /* 0x000000733a6c7220 */ /* 0x080fe20000410000 */
[----:B------:R-:W-:Y:S01]  /*6b30*/  FFMA.FTZ R115, R59, R115, R98 ;  /* 0x000000733b737223 */ /* 0x000fe20000010062 */
[----:B------:R-:W-:Y:S02]  /*6b40*/  FSEL R61, R61, 1, !P5 ;  /* 0x3f8000003d3d7808 */ /* 0x000fe40006800000 */
[----:B------:R-:W-:Y:S01]  /*6b50*/  FFMA.FTZ R140, R59, R140, -R108 ;  /* 0x0000008c3b8c7223 */ /* 0x000fe2000001086c */
[----:B------:R-:W-:Y:S01]  /*6b60*/  FMUL.FTZ R108, R60, R115 ;  /* 0x000000733c6c7220 */ /* 0x000fe20000410000 */
[----:B------:R-:W-:Y:S01]  /*6b70*/  FMUL.RZ R99, R99, 0.15915493667125701904 ;  /* 0x3e22f98363637820 */ /* 0x000fe2000040c000 */
[C---:B--2---:R-:W-:Y:S01]  /*6b80*/  FMUL.FTZ R95, R142.reuse, R95 ;  /* 0x0000005f8e5f7220 */ /* 0x044fe20000410000 */
[----:B------:R-:W-:Y:S01]  /*6b90*/  FMUL.FTZ R94, R142, R94 ;  /* 0x0000005e8e5e7220 */ /* 0x000fe20000410000 */
[CC--:B------:R-:W-:Y:S01]  /*6ba0*/  FFMA.FTZ R108, R61.reuse, R140.reuse, -R108 ;  /* 0x0000008c3d6c7223 */ /* 0x0c0fe2000001086c */
[----:B------:R-:W-:Y:S01]  /*6bb0*/  FMUL.FTZ R142, R60, R140 ;  /* 0x0000008c3c8e7220 */ /* 0x000fe20000410000 */
[----:B------:R-:W-:Y:S01]  /*6bc0*/  FMUL.FTZ R140, R106, R15 ;  /* 0x0000000f6a8c7220 */ /* 0x000fe20000410000 */
[----:B------:R-:W-:Y:S02]  /*6bd0*/  MUFU.SIN R98, R99 ;  /* 0x0000006300627308 */ /* 0x000fe40000000400 */
[----:B------:R-:W-:-:S06]  /*6be0*/  FFMA.FTZ R115, R61, R115, R142 ;  /* 0x000000733d737223 */ /* 0x000fcc000001008e */
[----:B------:R-:W0:Y:S01]  /*6bf0*/  MUFU.COS R99, R99 ;  /* 0x0000006300637308 */ /* 0x000e220000000000 */
[----:B------:R-:W-:Y:S01]  /*6c00*/  IADD3 R142, PT, PT, R0, 0x4, RZ ;  /* 0x00000004008e7810 */ /* 0x000fe20007ffe0ff */
[----:B------:R-:W-:Y:S01]  /*6c10*/  IMAD.U32 R63, R63, 0x10000, RZ ;  /* 0x000100003f3f7824 */ /* 0x000fe200078e00ff */
[----:B------:R-:W-:-:S05]  /*6c20*/  SHF.L.U32 R62, R62, 0x10, RZ ;  /* 0x000000103e3e7819 */ /* 0x000fca00000006ff */
[----:B------:R-:W0:Y:S01]  /*6c30*/  MUFU.EX2 R140, R140 ;  /* 0x0000008c008c7308 */ /* 0x000e220000000800 */
[----:B------:R-:W-:Y:S01]  /*6c40*/  ISETP.GE.U32.AND P6, PT, R142, UR13, PT ;  /* 0x0000000d8e007c0c */ /* 0x000fe2000bfc6070 */
[C---:B------:R-:W-:Y:S01]  /*6c50*/  FMUL.FTZ R63, R39.reuse, R63 ;  /* 0x0000003f273f7220 */ /* 0x040fe20000410000 */
[----:B------:R-:W-:Y:S01]  /*6c60*/  FMUL.FTZ R143, R39, R62 ;  /* 0x0000003e278f7220 */ /* 0x000fe20000410000 */
[----:B------:R-:W-:Y:S01]  /*6c70*/  VIADD R142, R0, 0x5 ;  /* 0x00000005008e7836 */ /* 0x000fe20000000000 */
[----:B------:R-:W-:Y:S02]  /*6c80*/  FSEL R62, R64, RZ, !P6 ;  /* 0x000000ff403e7208 */ /* 0x000fe40007000000 */
[----:B------:R-:W-:Y:S02]  /*6c90*/  FSEL R63, R63, RZ, !P2 ;  /* 0x000000ff3f3f7208 */ /* 0x000fe40005000000 */
[----:B------:R-:W-:Y:S02]  /*6ca0*/  FSEL R64, R143, RZ, !P2 ;  /* 0x000000ff8f407208 */ /* 0x000fe40005000000 */
[----:B------:R-:W-:-:S02]  /*6cb0*/  ISETP.GE.U32.AND P2, PT, R142, UR13, PT ;  /* 0x0000000d8e007c0c */ /* 0x000fc4000bf46070 */
[----:B------:R-:W-:Y:S01]  /*6cc0*/  FSEL R65, R65, 1, !P6 ;  /* 0x3f80000041417808 */ /* 0x000fe20007000000 */
[C---:B0-----:R-:W-:Y:S01]  /*6cd0*/  FMUL.FTZ R99, R140.reuse, R99 ;  /* 0x000000638c637220 */ /* 0x041fe20000410000 */
[----:B------:R-:W-:Y:S01]  /*6ce0*/  FMUL.FTZ R98, R140, R98 ;  /* 0x000000628c627220 */ /* 0x000fe20000410000 */
[----:B------:R-:W-:Y:S01]  /*6cf0*/  FMUL.FTZ R140, R62, R108 ;  /* 0x0000006c3e8c7220 */ /* 0x000fe20000410000 */
[----:B------:R-:W-:Y:S02]  /*6d00*/  SHF.L.U32 R68, R68, 0x10, RZ ;  /* 0x0000001044447819 */ /* 0x000fe400000006ff */
[----:B------:R-:W-:Y:S01]  /*6d10*/  SHF.L.U32 R142, R66, 0x10, RZ ;  /* 0x00000010428e7819 */ /* 0x000fe200000006ff */
[-C--:B------:R-:W-:Y:S01]  /*6d20*/  FMUL.FTZ R143, R62, R115.reuse ;  /* 0x000000733e8f7220 */ /* 0x080fe20000410000 */
[----:B------:R-:W-:Y:S01]  /*6d30*/  FSEL R66, R69, RZ, !P2 ;  /* 0x000000ff45427208 */ /* 0x000fe20005000000 */
[----:B------:R-:W-:Y:S01]  /*6d40*/  FFMA.FTZ R115, R65, R115, R140 ;  /* 0x0000007341737223 */ /* 0x000fe2000001008c */
[C---:B------:R-:W-:Y:S01]  /*6d50*/  FMUL.FTZ R68, R38.reuse, R68 ;  /* 0x0000004426447220 */ /* 0x040fe20000410000 */
[----:B------:R-:W-:Y:S01]  /*6d60*/  FMUL.FTZ R69, R38, R142 ;  /* 0x0000008e26457220 */ /* 0x000fe20000410000 */
[----:B------:R-:W-:Y:S01]  /*6d70*/  VIADD R140, R0, 0x6 ;  /* 0x00000006008c7836 */ /* 0x000fe20000000000 */
[----:B------:R-:W-:Y:S01]  /*6d80*/  FSEL R67, R67, 1, !P2 ;  /* 0x3f80000043437808 */ /* 0x000fe20005000000 */
[----:B------:R-:W-:Y:S01]  /*6d90*/  FFMA.FTZ R108, R65, R108, -R143 ;  /* 0x0000006c416c7223 */ /* 0x000fe2000001088f */
[----:B------:R-:W-:Y:S01]  /*6da0*/  FMUL.FTZ R142, R66, R115 ;  /* 0x00000073428e7220 */ /* 0x000fe20000410000 */
[----:B------:R-:W-:-:S02]  /*6db0*/  FSEL R68, R68, RZ, !P3 ;  /* 0x000000ff44447208 */ /* 0x000fc40005800000 */
[----:B------:R-:W-:Y:S01]  /*6dc0*/  FSEL R69, R69, RZ, !P3 ;  /* 0x000000ff45457208 */ /* 0x000fe20005800000 */
[CC--:B------:R-:W-:Y:S01]  /*6dd0*/  FFMA.FTZ R142, R67.reuse, R108.reuse, -R142 ;  /* 0x0000006c438e7223 */ /* 0x0c0fe2000001088e */
[----:B------:R-:W-:Y:S01]  /*6de0*/  ISETP.GE.U32.AND P3, PT, R140, UR13, PT ;  /* 0x0000000d8c007c0c */ /* 0x000fe2000bf66070 */
[----:B------:R-:W-:Y:S01]  /*6df0*/  FMUL.FTZ R108, R66, R108 ;  /* 0x0000006c426c7220 */ /* 0x000fe20000410000 */
[----:B------:R-:W-:Y:S02]  /*6e00*/  FMUL.FTZ R140, R16, UR12 ;  /* 0x0000000c108c7c20 */ /* 0x000fe40008410000 */
[----:B------:R-:W-:Y:S01]  /*6e10*/  FSEL R70, R70, RZ, !P3 ;  /* 0x000000ff46467208 */ /* 0x000fe20005800000 */
[----:B------:R-:W-:Y:S01]  /*6e20*/  FFMA.FTZ R115, R67, R115, R108 ;  /* 0x0000007343737223 */ /* 0x000fe2000001006c */
[----:B------:R0:W-:Y:S01]  /*6e30*/  STS.U16 [R75+0x2500], R71 ;  /* 0x002500474b007388 */ /* 0x0001e20000000400 */
[----:B------:R-:W-:Y:S01]  /*6e40*/  FMUL.RZ R140, R140, 0.15915493667125701904 ;  /* 0x3e22f9838c8c7820 */ /* 0x000fe2000040c000 */
[----:B------:R-:W-:Y:S01]  /*6e50*/  SHF.L.U32 R76, R76, 0x10, RZ ;  /* 0x000000104c4c7819 */ /* 0x000fe200000006ff */
[----:B------:R-:W-:-:S02]  /*6e60*/  FMUL.FTZ R143, R70, R142 ;  /* 0x0000008e468f7220 */ /* 0x000fc40000410000 */
[----:B------:R-:W-:Y:S01]  /*6e70*/  MUFU.SIN R108, R140 ;  /* 0x0000008c006c7308 */ /* 0x000fe20000000400 */
[----:B0-----:R-:W-:Y:S01]  /*6e80*/  FSEL R71, R113, 1, !P3 ;  /* 0x3f80000071477808 */ /* 0x001fe20005800000 */
[----:B------:R-:W-:Y:S01]  /*6e90*/  FMUL.FTZ R113, R70, R115 ;  /* 0x0000007346717220 */ /* 0x000fe20000410000 */
[----:B------:R-:W-:-:S05]  /*6ea0*/  SHF.L.U32 R75, R109, 0x10, RZ ;  /* 0x000000106d4b7819 */ /* 0x000fca00000006ff */
[----:B------:R0:W1:Y:S01]  /*6eb0*/  MUFU.COS R109, R140 ;  /* 0x0000008c006d7308 */ /* 0x0000620000000000 */
[----:B------:R-:W-:Y:S01]  /*6ec0*/  FFMA.FTZ R113, R71, R142, -R113 ;  /* 0x0000008e47717223 */ /* 0x000fe20000010871 */
[----:B------:R-:W-:Y:S01]  /*6ed0*/  FMUL.FTZ R142, R37, R76 ;  /* 0x0000004c258e7220 */ /* 0x000fe20000410000 */
[----:B------:R-:W-:Y:S01]  /*6ee0*/  FFMA.FTZ R115, R71, R115, R143 ;  /* 0x0000007347737223 */ /* 0x000fe2000001008f */
[----:B------:R-:W-:Y:S01]  /*6ef0*/  SHF.L.U32 R76, R73, 0x10, RZ ;  /* 0x00000010494c7819 */ /* 0x000fe200000006ff */
[----:B0-----:R-:W-:Y:S01]  /*6f00*/  FMUL.FTZ R140, R37, R75 ;  /* 0x0000004b258c7220 */ /* 0x001fe20000410000 */
[----:B------:R-:W-:Y:S01]  /*6f10*/  VIADD R75, R0, 0x7 ;  /* 0x00000007004b7836 */ /* 0x000fe20000000000 */
[----:B------:R-:W-:Y:S02]  /*6f20*/  SHF.L.U32 R143, R72, 0x10, RZ ;  /* 0x00000010488f7819 */ /* 0x000fe400000006ff */
[----:B------:R-:W-:Y:S02]  /*6f30*/  FSEL R73, R142, RZ, !P4 ;  /* 0x000000ff8e497208 */ /* 0x000fe40006000000 */
[----:B------:R-:W-:-:S02]  /*6f40*/  FSEL R72, R140, RZ, !P4 ;  /* 0x000000ff8c487208 */ /* 0x000fc40006000000 */
[----:B------:R-:W-:Y:S01]  /*6f50*/  ISETP.GE.U32.AND P4, PT, R75, UR13, PT ;  /* 0x0000000d4b007c0c */ /* 0x000fe2000bf86070 */
[----:B------:R-:W-:-:S03]  /*6f60*/  FMUL.FTZ R75, R36, R143 ;  /* 0x0000008f244b7220 */ /* 0x000fc60000410000 */
[----:B------:R-:W-:Y:S01]  /*6f70*/  FSEL R74, R74, RZ, !P4 ;  /* 0x000000ff4a4a7208 */ /* 0x000fe20006000000 */
[----:B------:R-:W-:Y:S01]  /*6f80*/  FMUL.FTZ R76, R36, R76 ;  /* 0x0000004c244c7220 */ /* 0x000fe20000410000 */
[----:B------:R-:W-:Y:S01]  /*6f90*/  VIADD R142, R0, 0x8 ;  /* 0x00000008008e7836 */ /* 0x000fe20000000000 */
[----:B------:R-:W-:Y:S02]  /*6fa0*/  FSEL R77, R77, 1, !P4 ;  /* 0x3f8000004d4d7808 */ /* 0x000fe40006000000 */
[----:B------:R-:W-:Y:S01]  /*6fb0*/  FMUL.FTZ R155, R74, R113 ;  /* 0x000000714a9b7220 */ /* 0x000fe20000410000 */
[----:B------:R-:W-:Y:S02]  /*6fc0*/  FSEL R75, R75, RZ, !P5 ;  /* 0x000000ff4b4b7208 */ /* 0x000fe40006800000 */
[----:B------:R-:W-:Y:S01]  /*6fd0*/  FSEL R76, R76, RZ, !P5 ;  /* 0x000000ff4c4c7208 */ /* 0x000fe20006800000 */
[-C--:B------:R-:W-:Y:S01]  /*6fe0*/  FFMA.FTZ R155, R77, R115.reuse, R155 ;  /* 0x000000734d9b7223 */ /* 0x080fe2000001009b */
[----:B------:R-:W-:Y:S01]  /*6ff0*/  ISETP.GE.U32.AND P5, PT, R142, UR13, PT ;  /* 0x0000000d8e007c0c */ /* 0x000fe2000bfa6070 */
[----:B------:R-:W-:Y:S01]  /*7000*/  FMUL.FTZ R140, R106, R16 ;  /* 0x000000106a8c7220 */ /* 0x000fe20000410000 */
[----:B------:R-:W-:-:S02]  /*7010*/  FMUL.FTZ R115, R74, R115 ;  /* 0x000000734a737220 */ /* 0x000fc40000410000 */
[----:B------:R-:W-:Y:S02]  /*7020*/  FSEL R78, R78, RZ, !P5 ;  /* 0x000000ff4e4e7208 */ /* 0x000fe40006800000 */
[----:B------:R-:W-:Y:S01]  /*7030*/  FFMA.FTZ R113, R77, R113, -R115 ;  /* 0x000000714d717223 */ /* 0x000fe20000010873 */
[----:B------:R-:W1:Y:S01]  /*7040*/  MUFU.EX2 R140, R140 ;  /* 0x0000008c008c7308 */ /* 0x000e620000000800 */
[----:B------:R-:W-:Y:S02]  /*7050*/  FSEL R79, R79, 1, !P5 ;  /* 0x3f8000004f4f7808 */ /* 0x000fe40006800000 */
[C---:B------:R-:W-:Y:S01]  /*7060*/  FMUL.FTZ R115, R78.reuse, R113 ;  /* 0x000000714e737220 */ /* 0x040fe20000410000 */
[-C--:B------:R-:W-:Y:S01]  /*7070*/  FMUL.FTZ R154, R78, R155.reuse ;  /* 0x0000009b4e9a7220 */ /* 0x080fe20000410000 */
[----:B------:R-:W-:Y:S02]  /*7080*/  SHF.L.U32 R142, R81, 0x10, RZ ;  /* 0x00000010518e7819 */ /* 0x000fe400000006ff */
[----:B------:R-:W-:Y:S01]  /*7090*/  FFMA.FTZ R155, R79, R155, R115 ;  /* 0x0000009b4f9b7223 */ /* 0x000fe20000010073 */
[----:B------:R-:W-:Y:S01]  /*70a0*/  FMUL.FTZ R115, R17, UR12 ;  /* 0x0000000c11737c20 */ /* 0x000fe20008410000 */
[----:B------:R-:W-:Y:S01]  /*70b0*/  SHF.L.U32 R81, R83, 0x10, RZ ;  /* 0x0000001053517819 */ /* 0x000fe200000006ff */
[----:B------:R-:W-:-:S02]  /*70c0*/  FMUL.FTZ R142, R35, R142 ;  /* 0x0000008e238e7220 */ /* 0x000fc40000410000 */
[----:B------:R-:W-:Y:S01]  /*70d0*/  FMUL.RZ R115, R115, 0.15915493667125701904 ;  /* 0x3e22f98373737820 */ /* 0x000fe2000040c000 */
[----:B------:R-:W-:Y:S01]  /*70e0*/  FFMA.FTZ R154, R79, R113, -R154 ;  /* 0x000000714f9a7223 */ /* 0x000fe2000001089a */
[----:B------:R-:W-:Y:S01]  /*70f0*/  FMUL.FTZ R81, R35, R81 ;  /* 0x0000005123517220 */ /* 0x000fe20000410000 */
[C---:B-1----:R-:W-:Y:S01]  /*7100*/  FMUL.FTZ R109, R140.reuse, R109 ;  /* 0x0000006d8c6d7220 */ /* 0x042fe20000410000 */
[----:B------:R-:W-:Y:S01]  /*7110*/  FMUL.FTZ R108, R140, R108 ;  /* 0x0000006c8c6c7220 */ /* 0x000fe20000410000 */
[----:B------:R-:W-:Y:S01]  /*7120*/  FMUL.FTZ R113, R106, R17 ;  /* 0x000000116a717220 */ /* 0x000fe20000410000 */
[----:B------:R-:W-:Y:S01]  /*7130*/  IADD3 R140, PT, PT, R0, 0x9, RZ ;  /* 0x00000009008c7810 */ /* 0x000fe20007ffe0ff */
[----:B------:R-:W-:Y:S01]  /*7140*/  MUFU.SIN R106, R115 ;  /* 0x00000073006a7308 */ /* 0x000fe20000000400 */
[----:B------:R-:W-:Y:S01]  /*7150*/  SHF.L.U32 R83, R80, 0x10, RZ ;  /* 0x0000001050537819 */ /* 0x000fe200000006ff */
[----:B------:R-:W-:Y:S01]  /*7160*/  IMAD.U32 R84, R84, 0x10000, RZ ;  /* 0x0001000054547824 */ /* 0x000fe200078e00ff */
[----:B------:R-:W-:-:S02]  /*7170*/  FSEL R80, R142, RZ, !P6 ;  /* 0x000000ff8e507208 */ /* 0x000fc40007000000 */
[----:B------:R-:W-:-:S03]  /*7180*/  FSEL R81, R81, RZ, !P6 ;  /* 0x000000ff51517208 */ /* 0x000fc60007000000 */
[----:B------:R-:W0:Y:S01]  /*7190*/  MUFU.COS R115, R115 ;  /* 0x0000007300737308 */ /* 0x000e220000000000 */
[----:B------:R-:W-:Y:S01]  /*71a0*/  ISETP.GE.U32.AND P6, PT, R140, UR13, PT ;  /* 0x0000000d8c007c0c */ /* 0x000fe2000bfc6070 */
[C---:B------:R-:W-:Y:S01]  /*71b0*/  FMUL.FTZ R83, R158.reuse, R83 ;  /* 0x000000539e537220 */ /* 0x040fe20000410000 */
[----:B------:R-:W-:Y:S01]  /*71c0*/  FMUL.FTZ R84, R158, R84 ;  /* 0x000000549e547220 */ /* 0x000fe20000410000 */
[----:B------:R-:W-:Y:S01]  /*71d0*/  VIADD R140, R0, 0xa ;  /* 0x0000000a008c7836 */ /* 0x000fe20000000000 */
[----:B------:R-:W-:-:S03]  /*71e0*/  FSEL R82, R82, RZ, !P6 ;  /* 0x000000ff52527208 */ /* 0x000fc60007000000 */
[----:B------:R-:W0:Y:S01]  /*71f0*/  MUFU.EX2 R113, R113 ;  /* 0x0000007100717308 */ /* 0x000e220000000800 */
[----:B------:R-:W-:Y:S02]  /*7200*/  FSEL R83, R83, RZ, !P2 ;  /* 0x000000ff53537208 */ /* 0x000fe40005000000 */
[----:B------:R-:W-:Y:S02]  /*7210*/  FSEL R84, R84, RZ, !P2 ;  /* 0x000000ff54547208 */ /* 0x000fe40005000000 */
[----:B------:R-:W-:Y:S01]  /*7220*/  ISETP.GE.U32.AND P2, PT, R140, UR13, PT ;  /* 0x0000000d8c007c0c */ /* 0x000fe2000bf46070 */
[C---:B------:R-:W-:Y:S01]  /*7230*/  FMUL.FTZ R140, R82.reuse, R154 ;  /* 0x0000009a528c7220 */ /* 0x040fe20000410000 */
[----:B------:R-:W-:Y:S01]  /*7240*/  FSEL R85, R85, 1, !P6 ;  /* 0x3f80000055557808 */ /* 0x000fe20007000000 */
[----:B------:R-:W-:Y:S01]  /*7250*/  FMUL.FTZ R142, R82, R155 ;  /* 0x0000009b528e7220 */ /* 0x000fe20000410000 */
[----:B------:R-:W-:-:S03]  /*7260*/  FSEL R86, R86, RZ, !P2 ;  /* 0x000000ff56567208 */ /* 0x000fc60005000000 */
[C---:B------:R-:W-:Y:S01]  /*7270*/  FFMA.FTZ R155, R85.reuse, R155, R140 ;  /* 0x0000009b559b7223 */ /* 0x040fe2000001008c */
[----:B------:R-:W-:Y:S01]  /*7280*/  FFMA.FTZ R154, R85, R154, -R142 ;  /* 0x0000009a559a7223 */ /* 0x000fe2000001088e */
[----:B0-----:R-:W-:Y:S01]  /*7290*/  FMUL.FTZ R115, R113, R115 ;  /* 0x0000007371737220 */ /* 0x001fe20000410000 */
[----:B------:R-:W-:Y:S01]  /*72a0*/  FSEL R87, R87, 1, !P2 ;  /* 0x3f80000057577808 */ /* 0x000fe20005000000 */
[----:B------:R-:W-:Y:S01]  /*72b0*/  FMUL.FTZ R113, R113, R106 ;  /* 0x0000006a71717220 */ /* 0x000fe20000410000 */
[C---:B------:R-:W-:Y:S01]  /*72c0*/  FMUL.FTZ R140, R86.reuse, R155 ;  /* 0x0000009b568c7220 */ /* 0x040fe20000410000 */
[----:B------:R-:W-:-:S03]  /*72d0*/  FMUL.FTZ R106, R86, R154 ;  /* 0x0000009a566a7220 */ /* 0x000fc60000410000 */
[C---:B------:R-:W-:Y:S01]  /*72e0*/  FFMA.FTZ R154, R87.reuse, R154, -R140 ;  /* 0x0000009a579a7223 */ /* 0x040fe2000001088c */
[----:B------:R-:W-:Y:S01]  /*72f0*/  FFMA.FTZ R155, R87, R155, R106 ;  /* 0x0000009b579b7223 */ /* 0x000fe2000001006a */
[-C--:B------:R-:W-:Y:S01]  /*7300*/  FMUL.FTZ R140, R64, R55.reuse ;  /* 0x00000037408c7220 */ /* 0x080fe20000410000 */
[----:B------:R-:W-:-:S03]  /*7310*/  FMUL.FTZ R106, R63, R55 ;  /* 0x000000373f6a7220 */ /* 0x000fc60000410000 */
[-C--:B------:R-:W-:Y:S01]  /*7320*/  FFMA.FTZ R140, R63, R57.reuse, R140 ;  /* 0x000000393f8c7223 */ /* 0x080fe2000001008c */
[----:B------:R-:W-:-:S03]  /*7330*/  FFMA.FTZ R106, R64, R57, -R106 ;  /* 0x00000039406a7223 */ /* 0x000fc6000001086a */
[----:B------:R-:W-:Y:S01]  /*7340*/  FADD.FTZ R140, R68, R140 ;  /* 0x0000008c448c7221 */ /* 0x000fe20000010000 */
[----:B------:R-:W-:Y:S01]  /*7350*/  FADD.FTZ R106, R69, R106 ;  /* 0x0000006a456a7221 */ /* 0x000fe20000010000 */
[----:B------:R-:W-:Y:S02]  /*7360*/  SHF.L.U32 R89, R89, 0x10, RZ ;  /* 0x0000001059597819 */ /* 0x000fe400000006ff */
[----:B------:R-:W-:Y:S01]  /*7370*/  SHF.L.U32 R88, R88, 0x10, RZ ;  /* 0x0000001058587819 */ /* 0x000fe200000006ff */
[C---:B------:R-:W-:Y:S01]  /*7380*/  FMUL.FTZ R143, R58.reuse, R140 ;  /* 0x0000008c3a8f7220 */ /* 0x040fe20000410000 */
[-C--:B------:R-:W-:Y:S01]  /*7390*/  FMUL.FTZ R142, R58, R106.reuse ;  /* 0x0000006a3a8e7220 */ /* 0x080fe20000410000 */
[----:B------:R-:W-:Y:S02]  /*73a0*/  FMUL.FTZ R89, R159, R89 ;  /* 0x000000599f597220 */ /* 0x000fe40000410000 */
[C---:B------:R-:W-:Y:S01]  /*73b0*/  FFMA.FTZ R106, R59.reuse, R106, -R143 ;  /* 0x0000006a3b6a7223 */ /* 0x040fe2000001088f */
[----:B------:R-:W-:Y:S01]  /*73c0*/  FFMA.FTZ R140, R59, R140, R142 ;  /* 0x0000008c3b8c7223 */ /* 0x000fe2000001008e */
[----:B------:R-:W-:Y:S01]  /*73d0*/  FMUL.FTZ R143, R159, R88 ;  /* 0x000000589f8f7220 */ /* 0x000fe20000410000 */
[----:B------:R-:W-:Y:S01]  /*73e0*/  VIADD R142, R0, 0xb ;  /* 0x0000000b008e7836 */ /* 0x000fe20000000000 */
[----:B------:R-:W-:Y:S01]  /*73f0*/  FSEL R88, R89, RZ, !P3 ;  /* 0x000000ff59587208 */ /* 0x000fe20005800000 */
[----:B------:R-:W-:Y:S01]  /*7400*/  FADD.FTZ R106, R73, R106 ;  /* 0x0000006a496a7221 */ /* 0x000fe20000010000 */
[----:B------:R-:W-:Y:S01]  /*7410*/  FADD.FTZ R140, R72, R140 ;  /* 0x0000008c488c7221 */ /* 0x000fe20000010000 */
[----:B------:R-:W-:-:S02]  /*7420*/  FSEL R89, R143, RZ, !P3 ;  /* 0x000000ff8f597208 */ /* 0x000fc40005800000 */
[----:B------:R-:W-:Y:S01]  /*7430*/  ISETP.GE.U32.AND P3, PT, R142, UR13, PT ;  /* 0x0000000d8e007c0c */ /* 0x000fe2000bf66070 */
[C---:B------:R-:W-:Y:S01]  /*7440*/  FMUL.FTZ R142, R60.reuse, R106 ;  /* 0x0000006a3c8e7220 */ /* 0x040fe20000410000 */
[-C--:B------:R-:W-:Y:S02]  /*7450*/  FMUL.FTZ R143, R60, R140.reuse ;  /* 0x0000008c3c8f7220 */ /* 0x080fe40000410000 */
[----:B------:R-:W-:Y:S01]  /*7460*/  FSEL R90, R90, RZ, !P3 ;  /* 0x000000ff5a5a7208 */ /* 0x000fe20005800000 */
[C---:B------:R-:W-:Y:S01]  /*7470*/  FFMA.FTZ R140, R61.reuse, R140, R142 ;  /* 0x0000008c3d8c7223 */ /* 0x040fe2000001008e */
[----:B------:R-:W-:Y:S01]  /*7480*/  FFMA.FTZ R106, R61, R106, -R143 ;  /* 0x0000006a3d6a7223 */ /* 0x000fe2000001088f */
[----:B------:R-:W-:Y:S02]  /*7490*/  FSEL R91, R91, 1, !P3 ;  /* 0x3f8000005b5b7808 */ /* 0x000fe40005800000 */
[CC--:B------:R-:W-:Y:S01]  /*74a0*/  FMUL.FTZ R143, R90.reuse, R155.reuse ;  /* 0x0000009b5a8f7220 */ /* 0x0c0fe20000410000 */
[-C--:B------:R-:W-:Y:S01]  /*74b0*/  FMUL.FTZ R142, R90, R154.reuse ;  /* 0x0000009a5a8e7220 */ /* 0x080fe20000410000 */
[----:B------:R-:W-:Y:S01]  /*74c0*/  FADD.FTZ R140, R75, R140 ;  /* 0x0000008c4b8c7221 */ /* 0x000fe20000010000 */
[----:B------:R-:W-:Y:S01]  /*74d0*/  FADD.FTZ R106, R76, R106 ;  /* 0x0000006a4c6a7221 */ /* 0x000fe20000010000 */
[----:B------:R-:W-:Y:S01]  /*74e0*/  FFMA.FTZ R154, R91, R154, -R143 ;  /* 0x0000009a5b9a7223 */ /* 0x000fe2000001088f */
[----:B------:R-:W-:Y:S01]  /*74f0*/  SHF.L.U32 R93, R93, 0x10, RZ ;  /* 0x000000105d5d7819 */ /* 0x000fe200000006ff */
[----:B------:R-:W-:Y:S01]  /*7500*/  FFMA.FTZ R155, R91, R155, R142 ;  /* 0x0000009b5b9b7223 */ /* 0x000fe2000001008e */
[----:B------:R-:W-:Y:S01]  /*7510*/  SHF.L.U32 R92, R92, 0x10, RZ ;  /* 0x000000105c5c7819 */ /* 0x000fe200000006ff */
[C---:B------:R-:W-:Y:S01]  /*7520*/  FMUL.FTZ R143, R62.reuse, R140 ;  /* 0x0000008c3e8f7220 */ /* 0x040fe20000410000 */
[----:B------:R-:W-:Y:S01]  /*7530*/  FMUL.FTZ R142, R62, R106 ;  /* 0x0000006a3e8e7220 */ /* 0x000fe20000410000 */
[----:B------:R-:W-:-:S02]  /*7540*/  FMUL.FTZ R93, R160, R93 ;  /* 0x0000005da05d7220 */ /* 0x000fc40000410000 */
[C---:B------:R-:W-:Y:S01]  /*7550*/  FFMA.FTZ R106, R65.reuse, R106, -R143 ;  /* 0x0000006a416a7223 */ /* 0x040fe2000001088f */
[----:B------:R-:W-:Y:S01]  /*7560*/  FFMA.FTZ R140, R65, R140, R142 ;  /* 0x0000008c418c7223 */ /* 0x000fe2000001008e */
[----:B------:R-:W-:Y:S01]  /*7570*/  FMUL.FTZ R143, R160, R92 ;  /* 0x0000005ca08f7220 */ /* 0x000fe20000410000 */
[----:B------:R-:W-:Y:S01]  /*7580*/  VIADD R142, R0, 0xc ;  /* 0x0000000c008e7836 */ /* 0x000fe20000000000 */
[----:B------:R-:W-:Y:S01]  /*7590*/  FSEL R92, R93, RZ, !P4 ;  /* 0x000000ff5d5c7208 */ /* 0x000fe20006000000 */
[----:B------:R-:W-:Y:S01]  /*75a0*/  FADD.FTZ R106, R81, R106 ;  /* 0x0000006a516a7221 */ /* 0x000fe20000010000 */
[----:B------:R-:W-:Y:S01]  /*75b0*/  FADD.FTZ R140, R80, R140 ;  /* 0x0000008c508c7221 */ /* 0x000fe20000010000 */
[----:B------:R-:W-:Y:S02]  /*75c0*/  FSEL R93, R143, RZ, !P4 ;  /* 0x000000ff8f5d7208 */ /* 0x000fe40006000000 */
[----:B------:R-:W-:Y:S01]  /*75d0*/  ISETP.GE.U32.AND P4, PT, R142, UR13, PT ;  /* 0x0000000d8e007c0c */ /* 0x000fe2000bf86070 */
[C---:B------:R-:W-:Y:S01]  /*75e0*/  FMUL.FTZ R142, R66.reuse, R106 ;  /* 0x0000006a428e7220 */ /* 0x040fe20000410000 */
[----:B------:R-:W-:-:S02]  /*75f0*/  FMUL.FTZ R143, R66, R140 ;  /* 0x0000008c428f7220 */ /* 0x000fc40000410000 */
        /* <DEDUP_REMOVED lines=20> */
[----:B------:R-:W-:Y:S02]  /*7740*/  FADD.FTZ R106, R89, R106 ;  /* 0x0000006a596a7221 */ /* 0x000fe40000010000 */
[----:B------:R-:W-:Y:S02]  /*7750*/  FSEL R97, R143, RZ, !P5 ;  /* 0x000000ff8f617208 */ /* 0x000fe40006800000 */
[----:B------:R-:W-:Y:S01]  /*7760*/  ISETP.GE.U32.AND P5, PT, R142, UR13, PT ;  /* 0x0000000d8e007c0c */ /* 0x000fe2000bfa6070 */
[----:B------:R-:W-:Y:S01]  /*7770*/  FADD.FTZ R140, R88, R140 ;  /* 0x0000008c588c7221 */ /* 0x000fe20000010000 */
[----:B------:R-:W-:-:S02]  /*7780*/  FMUL.FTZ R142, R74, R106 ;  /* 0x0000006a4a8e7220 */ /* 0x000fc40000410000 */
[----:B------:R-:W-:Y:S01]  /*7790*/  FSEL R98, R98, RZ, !P5 ;  /* 0x000000ff62627208 */ /* 0x000fe20006800000 */
[-C--:B------:R-:W-:Y:S01]  /*77a0*/  FMUL.FTZ R143, R74, R140.reuse ;  /* 0x0000008c4a8f7220 */ /* 0x080fe20000410000 */
[----:B------:R-:W-:Y:S01]  /*77b0*/  FFMA.FTZ R140, R77, R140, R142 ;  /* 0x0000008c4d8c7223 */ /* 0x000fe2000001008e */
[----:B------:R-:W-:Y:S02]  /*77c0*/  FSEL R99, R99, 1, !P5 ;  /* 0x3f80000063637808 */ /* 0x000fe40006800000 */
[C---:B------:R-:W-:Y:S01]  /*77d0*/  FMUL.FTZ R142, R98.reuse, R154 ;  /* 0x0000009a628e7220 */ /* 0x040fe20000410000 */
[----:B------:R-:W-:Y:S01]  /*77e0*/  FFMA.FTZ R106, R77, R106, -R143 ;  /* 0x0000006a4d6a7223 */ /* 0x000fe2000001088f */
[-C--:B------:R-:W-:Y:S02]  /*77f0*/  FMUL.FTZ R143, R98, R155.reuse ;  /* 0x0000009b628f7220 */ /* 0x080fe40000410000 */
[----:B------:R-:W-:Y:S01]  /*7800*/  FFMA.FTZ R155, R99, R155, R142 ;  /* 0x0000009b639b7223 */ /* 0x000fe2000001008e */
[----:B------:R-:W-:Y:S01]  /*7810*/  FADD.FTZ R142, R92, R140 ;  /* 0x0000008c5c8e7221 */ /* 0x000fe20000010000 */
[----:B------:R-:W-:Y:S01]  /*7820*/  FADD.FTZ R140, R93, R106 ;  /* 0x0000006a5d8c7221 */ /* 0x000fe20000010000 */
[----:B------:R-:W-:-:S03]  /*7830*/  FFMA.FTZ R154, R99, R154, -R143 ;  /* 0x0000009a639a7223 */ /* 0x000fc6000001088f */
[C---:B------:R-:W-:Y:S01]  /*7840*/  FMUL.FTZ R106, R78.reuse, R140 ;  /* 0x0000008c4e6a7220 */ /* 0x040fe20000410000 */
[-C--:B------:R-:W-:Y:S01]  /*7850*/  FMUL.FTZ R143, R78, R142.reuse ;  /* 0x0000008e4e8f7220 */ /* 0x080fe20000410000 */
[----:B------:R-:W-:Y:S02]  /*7860*/  SHF.L.U32 R101, R101, 0x10, RZ ;  /* 0x0000001065657819 */ /* 0x000fe400000006ff */
[C---:B------:R-:W-:Y:S01]  /*7870*/  FFMA.FTZ R106, R79.reuse, R142, R106 ;  /* 0x0000008e4f6a7223 */ /* 0x040fe2000001006a */
[----:B------:R-:W-:Y:S01]  /*7880*/  FFMA.FTZ R140, R79, R140, -R143 ;  /* 0x0000008c4f8c7223 */ /* 0x000fe2000001088f */
[----:B------:R-:W-:Y:S02]  /*7890*/  SHF.L.U32 R100, R100, 0x10, RZ ;  /* 0x0000001064647819 */ /* 0x000fe400000006ff */
[----:B------:R-:W-:Y:S01]  /*78a0*/  FADD.FTZ R106, R96, R106 ;  /* 0x0000006a606a7221 */ /* 0x000fe20000010000 */
[C---:B------:R-:W-:Y:S01]  /*78b0*/  FMUL.FTZ R101, R164.reuse, R101 ;  /* 0x00000065a4657220 */ /* 0x040fe20000410000 */
[----:B------:R-:W-:Y:S01]  /*78c0*/  FADD.FTZ R140, R97, R140 ;  /* 0x0000008c618c7221 */ /* 0x000fe20000010000 */
[----:B------:R-:W-:Y:S01]  /*78d0*/  FMUL.FTZ R100, R164, R100 ;  /* 0x00000064a4647220 */ /* 0x000fe20000410000 */
[----:B------:R-:W-:-:S02]  /*78e0*/  FMUL.FTZ R143, R82, R106 ;  /* 0x0000006a528f7220 */ /* 0x000fc40000410000 */
[-C--:B------:R-:W-:Y:S01]  /*78f0*/  FMUL.FTZ R142, R82, R140.reuse ;  /* 0x0000008c528e7220 */ /* 0x080fe20000410000 */
[----:B------:R-:W-:Y:S01]  /*7900*/  FSEL R101, R101, RZ, !P6 ;  /* 0x000000ff65657208 */ /* 0x000fe20007000000 */
[C---:B------:R-:W-:Y:S01]  /*7910*/  FFMA.FTZ R140, R85.reuse, R140, -R143 ;  /* 0x0000008c558c7223 */ /* 0x040fe2000001088f */
[----:B------:R-:W-:Y:S01]  /*7920*/  SHF.L.U32 R102, R102, 0x10, RZ ;  /* 0x0000001066667819 */ /* 0x000fe200000006ff */
[----:B------:R-:W-:Y:S01]  /*7930*/  FFMA.FTZ R106, R85, R106, R142 ;  /* 0x0000006a556a7223 */ /* 0x000fe2000001008e */
[----:B------:R-:W-:Y:S01]  /*7940*/  FSEL R100, R100, RZ, !P6 ;  /* 0x000000ff64647208 */ /* 0x000fe20007000000 */
[----:B------:R-:W-:Y:S01]  /*7950*/  FADD.FTZ R140, R101, R140 ;  /* 0x0000008c658c7221 */ /* 0x000fe20000010000 */
[----:B------:R-:W-:Y:S02]  /*7960*/  IMAD.U32 R103, R103, 0x10000, RZ ;  /* 0x0001000067677824 */ /* 0x000fe400078e00ff */
[C---:B------:R-:W-:Y:S01]  /*7970*/  FMUL.FTZ R102, R165.reuse, R102 ;  /* 0x00000066a5667220 */ /* 0x040fe20000410000 */
[----:B------:R-:W-:Y:S01]  /*7980*/  FADD.FTZ R106, R100, R106 ;  /* 0x0000006a646a7221 */ /* 0x000fe20000010000 */
[----:B------:R-:W-:Y:S01]  /*7990*/  FMUL.FTZ R142, R86, R140 ;  /* 0x0000008c568e7220 */ /* 0x000fe20000410000 */
[----:B------:R-:W-:-:S02]  /*79a0*/  FMUL.FTZ R103, R165, R103 ;  /* 0x00000067a5677220 */ /* 0x000fc40000410000 */
[----:B------:R-:W-:Y:S01]  /*79b0*/  FSEL R102, R102, RZ, !P2 ;  /* 0x000000ff66667208 */ /* 0x000fe20005000000 */
[-C--:B------:R-:W-:Y:S01]  /*79c0*/  FMUL.FTZ R143, R86, R106.reuse ;  /* 0x0000006a568f7220 */ /* 0x080fe20000410000 */
[----:B------:R-:W-:Y:S01]  /*79d0*/  FFMA.FTZ R106, R87, R106, R142 ;  /* 0x0000006a576a7223 */ /* 0x000fe2000001008e */
[----:B------:R-:W-:Y:S02]  /*79e0*/  FSEL R103, R103, RZ, !P2 ;  /* 0x000000ff67677208 */ /* 0x000fe40005000000 */
[----:B------:R-:W-:Y:S01]  /*79f0*/  FFMA.FTZ R140, R87, R140, -R143 ;  /* 0x0000008c578c7223 */ /* 0x000fe2000001088f */
[----:B------:R-:W-:-:S03]  /*7a00*/  FADD.FTZ R106, R102, R106 ;  /* 0x0000006a666a7221 */ /* 0x000fc60000010000 */
[----:B------:R-:W-:Y:S01]  /*7a10*/  FADD.FTZ R140, R103, R140 ;  /* 0x0000008c678c7221 */ /* 0x000fe20000010000 */
[C---:B------:R-:W-:Y:S01]  /*7a20*/  FMUL.FTZ R143, R90.reuse, R106 ;  /* 0x0000006a5a8f7220 */ /* 0x040fe20000410000 */
[----:B------:R-:W-:Y:S02]  /*7a30*/  FSEL R105, R105, RZ, !P3 ;  /* 0x000000ff69697208 */ /* 0x000fe40005800000 */
[-C--:B------:R-:W-:Y:S01]  /*7a40*/  FMUL.FTZ R142, R90, R140.reuse ;  /* 0x0000008c5a8e7220 */ /* 0x080fe20000410000 */
[----:B------:R-:W-:Y:S01]  /*7a50*/  FFMA.FTZ R140, R91, R140, -R143 ;  /* 0x0000008c5b8c7223 */ /* 0x000fe2000001088f */
[----:B------:R-:W-:Y:S02]  /*7a60*/  FSEL R104, R104, RZ, !P3 ;  /* 0x000000ff68687208 */ /* 0x000fe40005800000 */
[----:B------:R-:W-:Y:S01]  /*7a70*/  SHF.L.U32 R141, R141, 0x10, RZ ;  /* 0x000000108d8d7819 */ /* 0x000fe200000006ff */
[----:B------:R-:W-:Y:S01]  /*7a80*/  FFMA.FTZ R106, R91, R106, R142 ;  /* 0x0000006a5b6a7223 */ /* 0x000fe2000001008e */
[----:B------:R-:W-:Y:S01]  /*7a90*/  FADD.FTZ R140, R105, R140 ;  /* 0x0000008c698c7221 */ /* 0x000fe20000010000 */
[----:B------:R-:W-:-:S02]  /*7aa0*/  SHF.L.U32 R107, R107, 0x10, RZ ;  /* 0x000000106b6b7819 */ /* 0x000fc400000006ff */
[----:B------:R-:W-:Y:S01]  /*7ab0*/  FADD.FTZ R106, R104, R106 ;  /* 0x0000006a686a7221 */ /* 0x000fe20000010000 */
[----:B------:R-:W-:Y:S01]  /*7ac0*/  FMUL.FTZ R141, R148, R141 ;  /* 0x0000008d948d7220 */ /* 0x000fe20000410000 */
[----:B------:R-:W-:Y:S01]  /*7ad0*/  FMUL.FTZ R142, R94, R140 ;  /* 0x0000008c5e8e7220 */ /* 0x000fe20000410000 */
[----:B------:R-:W-:Y:S01]  /*7ae0*/  FMUL.FTZ R107, R148, R107 ;  /* 0x0000006b946b7220 */ /* 0x000fe20000410000 */
[-C--:B------:R-:W-:Y:S02]  /*7af0*/  FMUL.FTZ R143, R94, R106.reuse ;  /* 0x0000006a5e8f7220 */ /* 0x080fe40000410000 */
[----:B------:R-:W-:Y:S01]  /*7b00*/  FFMA.FTZ R142, R95, R106, R142 ;  /* 0x0000006a5f8e7223 */ /* 0x000fe2000001008e */
[----:B------:R-:W-:Y:S01]  /*7b10*/  FSEL R106, R141, RZ, !P4 ;  /* 0x000000ff8d6a7208 */ /* 0x000fe20006000000 */
[----:B------:R-:W-:Y:S01]  /*7b20*/  VIADD R141, R0, 0xe ;  /* 0x0000000e008d7836 */ /* 0x000fe20000000000 */
[----:B------:R-:W-:Y:S02]  /*7b30*/  FSEL R107, R107, RZ, !P4 ;  /* 0x000000ff6b6b7208 */ /* 0x000fe40006000000 */
[----:B------:R-:W-:Y:S01]  /*7b40*/  SHF.L.U32 R110, R110, 0x10, RZ ;  /* 0x000000106e6e7819 */ /* 0x000fe200000006ff */
[----:B------:R-:W-:Y:S01]  /*7b50*/  FFMA.FTZ R140, R95, R140, -R143 ;  /* 0x0000008c5f8c7223 */ /* 0x000fe2000001088f */
[----:B------:R-:W-:Y:S01]  /*7b60*/  ISETP.GE.U32.AND P2, PT, R141, UR13, PT ;  /* 0x0000000d8d007c0c */ /* 0x000fe2000bf46070 */
[----:B------:R-:W-:Y:S01]  /*7b70*/  FADD.FTZ R141, R107, R142 ;  /* 0x0000008e6b8d7221 */ /* 0x000fe20000010000 */
[----:B------:R-:W-:Y:S01]  /*7b80*/  SHF.L.U32 R111, R111, 0x10, RZ ;  /* 0x000000106f6f7819 */ /* 0x000fe200000006ff */
[----:B----4-:R-:W-:Y:S01]  /*7b90*/  FMUL.FTZ R110, R147, R110 ;  /* 0x0000006e936e7220 */ /* 0x010fe20000410000 */
[----:B------:R-:W-:Y:S01]  /*7ba0*/  FADD.FTZ R140, R106, R140 ;  /* 0x0000008c6a8c7221 */ /* 0x000fe20000010000 */
[----:B------:R-:W-:-:S02]  /*7bb0*/  FMUL.FTZ R143, R98, R141 ;  /* 0x0000008d628f7220 */ /* 0x000fc40000410000 */
[----:B------:R-:W-:Y:S01]  /*7bc0*/  FMUL.FTZ R111, R147, R111 ;  /* 0x0000006f936f7220 */ /* 0x000fe20000410000 */
[-C--:B------:R-:W-:Y:S01]  /*7bd0*/  FMUL.FTZ R142, R98, R140.reuse ;  /* 0x0000008c628e7220 */ /* 0x080fe20000410000 */
[----:B------:R-:W-:Y:S01]  /*7be0*/  FSEL R110, R110, RZ, !P5 ;  /* 0x000000ff6e6e7208 */ /* 0x000fe20006800000 */
[C---:B------:R-:W-:Y:S01]  /*7bf0*/  FFMA.FTZ R140, R99.reuse, R140, -R143 ;  /* 0x0000008c638c7223 */ /* 0x040fe2000001088f */
[----:B------:R-:W-:Y:S01]  /*7c00*/  FSEL R108, R108, RZ, !P2 ;  /* 0x000000ff6c6c7208 */ /* 0x000fe20005000000 */
[----:B------:R-:W-:Y:S01]  /*7c10*/  FFMA.FTZ R141, R99, R141, R142 ;  /* 0x0000008d638d7223 */ /* 0x000fe2000001008e */
[----:B------:R-:W-:Y:S01]  /*7c20*/  FSEL R111, R111, RZ, !P5 ;  /* 0x000000ff6f6f7208 */ /* 0x000fe20006800000 */
[----:B------:R-:W-:Y:S01]  /*7c30*/  FADD.FTZ R156, R110, R140 ;  /* 0x0000008c6e9c7221 */ /* 0x000fe20000010000 */
[----:B------:R-:W-:Y:S01]  /*7c40*/  FSEL R109, R109, 1, !P2 ;  /* 0x3f8000006d6d7808 */ /* 0x000fe20005000000 */
[----:B------:R-:W-:Y:S01]  /*7c50*/  FMUL.FTZ R142, R108, R154 ;  /* 0x0000009a6c8e7220 */ /* 0x000fe20000410000 */
[----:B------:R-:W-:-:S02]  /*7c60*/  IMAD.U32 R112, R112, 0x10000, RZ ;  /* 0x0001000070707824 */ /* 0x000fc400078e00ff */
[----:B------:R-:W-:Y:S01]  /*7c70*/  FADD.FTZ R141, R111, R141 ;  /* 0x0000008d6f8d7221 */ /* 0x000fe20000010000 */
[C---:B------:R-:W-:Y:S01]  /*7c80*/  FMUL.FTZ R140, R108.reuse, R156 ;  /* 0x0000009c6c8c7220 */ /* 0x040fe20000410000 */
[-C--:B------:R-:W-:Y:S01]  /*7c90*/  FMUL.FTZ R143, R108, R155.reuse ;  /* 0x0000009b6c8f7220 */ /* 0x080fe20000410000 */
[C---:B------:R-:W-:Y:S01]  /*7ca0*/  FFMA.FTZ R155, R109.reuse, R155, R142 ;  /* 0x0000009b6d9b7223 */ /* 0x040fe2000001008e */
[----:B------:R-:W-:Y:S01]  /*7cb0*/  SHF.L.U32 R114, R114, 0x10, RZ ;  /* 0x0000001072727819 */ /* 0x000fe200000006ff */
[-C--:B------:R-:W-:Y:S01]  /*7cc0*/  FMUL.FTZ R142, R108, R141.reuse ;  /* 0x0000008d6c8e7220 */ /* 0x080fe20000410000 */
[----:B------:R-:W-:Y:S01]  /*7cd0*/  FFMA.FTZ R140, R109, R141, R140 ;  /* 0x0000008d6d8c7223 */ /* 0x000fe2000001008c */
[C---:B-----5:R-:W-:Y:S01]  /*7ce0*/  FMUL.FTZ R112, R145.reuse, R112 ;  /* 0x0000007091707220 */ /* 0x060fe20000410000 */
[----:B------:R-:W-:Y:S01]  /*7cf0*/  IADD3 R141, PT, PT, R0, 0xf, RZ ;  /* 0x0000000f008d7810 */ /* 0x000fe20007ffe0ff */
[----:B------:R-:W-:Y:S01]  /*7d00*/  FMUL.FTZ R114, R145, R114 ;  /* 0x0000007291727220 */ /* 0x000fe20000410000 */
[----:B------:R-:W-:-:S02]  /*7d10*/  FFMA.FTZ R156, R109, R156, -R142 ;  /* 0x0000009c6d9c7223 */ /* 0x000fc4000001088e */
[----:B------:R-:W-:Y:S02]  /*7d20*/  ISETP.GE.U32.AND P3, PT, R141, UR13, PT ;  /* 0x0000000d8d007c0c */ /* 0x000fe4000bf66070 */
[----:B------:R-:W-:Y:S01]  /*7d30*/  FSEL R112, R112, RZ, !P2 ;  /* 0x000000ff70707208 */ /* 0x000fe20005000000 */
[----:B------:R-:W-:Y:S01]  /*7d40*/  IMAD.U32 R116, R116, 0x10000, RZ ;  /* 0x0001000074747824 */ /* 0x000fe200078e00ff */
[----:B------:R-:W-:Y:S02]  /*7d50*/  FSEL R113, R113, RZ, !P3 ;  /* 0x000000ff71717208 */ /* 0x000fe40005800000 */
[----:B------:R-:W-:Y:S01]  /*7d60*/  FSEL R114, R114, RZ, !P2 ;  /* 0x000000ff72727208 */ /* 0x000fe20005000000 */
[----:B------:R-:W-:Y:S01]  /*7d70*/  FADD.FTZ R156, R112, R156 ;  /* 0x0000009c709c7221 */ /* 0x000fe20000010000 */
[----:B------:R-:W-:Y:S01]  /*7d80*/  SHF.L.U32 R117, R117, 0x10, RZ ;  /* 0x0000001075757819 */ /* 0x000fe200000006ff */
[----:B---3--:R-:W-:Y:S01]  /*7d90*/  FMUL.FTZ R116, R144, R116 ;  /* 0x0000007490747220 */ /* 0x008fe20000410000 */
[----:B------:R-:W-:Y:S01]  /*7da0*/  FSEL R115, R115, 1, !P3 ;  /* 0x3f80000073737808 */ /* 0x000fe20005800000 */
[----:B------:R-:W-:Y:S01]  /*7db0*/  FADD.FTZ R140, R114, R140 ;  /* 0x0000008c728c7221 */ /* 0x000fe20000010000 */
[----:B------:R-:W-:Y:S01]  /*7dc0*/  FMUL.FTZ R157, R113, R156 ;  /* 0x0000009c719d7220 */ /* 0x000fe20000410000 */
[----:B------:R-:W-:Y:S01]  /*7dd0*/  FMUL.FTZ R117, R144, R117 ;  /* 0x0000007590757220 */ /* 0x000fe20000410000 */
[----:B------:R-:W-:-:S02]  /*7de0*/  FSEL R116, R116, RZ, !P3 ;  /* 0x000000ff74747208 */ /* 0x000fc40005800000 */
[-C--:B------:R-:W-:Y:S01]  /*7df0*/  FFMA.FTZ R157, R115, R140.reuse, R157 ;  /* 0x0000008c739d7223 */ /* 0x080fe2000001009d */
[----:B------:R-:W-:Y:S01]  /*7e00*/  FMUL.FTZ R140, R113, R140 ;  /* 0x0000008c718c7220 */ /* 0x000fe20000410000 */
[----:B------:R-:W-:Y:S01]  /*7e10*/  FFMA.FTZ R154, R109, R154, -R143 ;  /* 0x0000009a6d9a7223 */ /* 0x000fe2000001088f */
[----:B------:R-:W-:Y:S01]  /*7e20*/  FSEL R117, R117, RZ, !P3 ;  /* 0x000000ff75757208 */ /* 0x000fe20005800000 */
[----:B------:R-:W-:Y:S01]  /*7e30*/  FADD.FTZ R157, R116, R157 ;  /* 0x0000009d749d7221 */ /* 0x000fe20000010000 */
[----:B------:R-:W-:Y:S01]  /*7e40*/  FFMA.FTZ R156, R115, R156, -R140 ;  /* 0x0000009c739c7223 */ /* 0x000fe2000001088c */
[----:B------:R-:W-:-:S03]  /*7e50*/  FMUL.FTZ R140, R113, R154 ;  /* 0x0000009a718c7220 */ /* 0x000fc60000410000 */
[----:B------:R-:W-:Y:S01]  /*7e60*/  FADD.FTZ R156, R117, R156 ;  /* 0x0000009c759c7221 */ /* 0x000fe20000010000 */
[----:B------:R-:W0:Y:S01]  /*7e70*/  SHFL.UP PT, R144, R157, 0x1, RZ ;  /* 0x042000009d907989 */ /* 0x000e2200000e00ff */
[-C--:B------:R-:W-:Y:S01]  /*7e80*/  FMUL.FTZ R141, R113, R155.reuse ;  /* 0x0000009b718d7220 */ /* 0x080fe20000410000 */
[C---:B------:R-:W-:Y:S02]  /*7e90*/  FFMA.FTZ R155, R115.reuse, R155, R140 ;  /* 0x0000009b739b7223 */ /* 0x040fe4000001008c */
[----:B------:R-:W1:Y:S01]  /*7ea0*/  SHFL.UP PT, R140, R156, 0x1, RZ ;  /* 0x042000009c8c7989 */ /* 0x000e6200000e00ff */
[----:B------:R-:W-:-:S03]  /*7eb0*/  FFMA.FTZ R154, R115, R154, -R141 ;  /* 0x0000009a739a7223 */ /* 0x000fc6000001088d */
        /* <DEDUP_REMOVED lines=43> */
[----:B------:R-:W0:Y:S04]  /*8170*/  SHFL.UP PT, R140, R157, 0x8, RZ ;  /* 0x050000009d8c7989 */ /* 0x000e2800000e00ff */
[----:B------:R-:W-:Y:S04]  /*8180*/  SHFL.UP PT, R141, R156, 0x8, RZ ;  /* 0x050000009c8d7989 */ /* 0x000fe800000e00ff */
[----:B------:R-:W1:Y:S04]  /*8190*/  SHFL.UP PT, R142, R155, 0x8, RZ ;  /* 0x050000009b8e7989 */ /* 0x000e6800000e00ff */
[----:B------:R-:W2:Y:S01]  /*81a0*/  SHFL.UP PT, R143, R154, 0x8, RZ ;  /* 0x050000009a8f7989 */ /* 0x000ea200000e00ff */
[----:B------:R-:W-:-:S03]  /*81b0*/  ISETP.GE.AND P2, PT, R146, 0x8, PT ;  /* 0x000000089200780c */ /* 0x000fc60003f46270 */
[----:B------:R-:W-:Y:S04]  /*81c0*/  STS.U16 [R135+0x2540], R136 ;  /* 0x0025408887007388 */ /* 0x000fe80000000400 */
[----:B------:R0:W-:Y:S02]  /*81d0*/  STS.U16 [R137+0x2580], R42 ;  /* 0x0025802a89007388 */ /* 0x0001e40000000400 */
[CC--:B0-----:R-:W-:Y:S01]  /*81e0*/  FMUL.FTZ R42, R154.reuse, R140.reuse ;  /* 0x0000008c9a2a7220 */ /* 0x0c1fe20000410000 */
[C---:B------:R-:W-:Y:S01]  /*81f0*/  FMUL.FTZ R140, R155.reuse, R140 ;  /* 0x0000008c9b8c7220 */ /* 0x040fe20000410000 */
[CC--:B-1----:R-:W-:Y:S02]  /*8200*/  FMUL.FTZ R135, R154.reuse, R142.reuse ;  /* 0x0000008e9a877220 */ /* 0x0c2fe40000410000 */
[CC--:B------:R-:W-:Y:S01]  /*8210*/  FFMA.FTZ R42, R155.reuse, R141.reuse, R42 ;  /* 0x0000008d9b2a7223 */ /* 0x0c0fe2000001002a */
[----:B------:R-:W-:Y:S01]  /*8220*/  FFMA.FTZ R140, R154, R141, -R140 ;  /* 0x0000008d9a8c7223 */ /* 0x000fe2000001088c */
[C---:B------:R-:W-:Y:S01]  /*8230*/  FMUL.FTZ R142, R155.reuse, R142 ;  /* 0x0000008e9b8e7220 */ /* 0x040fe20000410000 */
[-C--:B--2---:R-:W-:Y:S01]  /*8240*/  @P2 FFMA.FTZ R155, R155, R143.reuse, R135 ;  /* 0x0000008f9b9b2223 */ /* 0x084fe20000010087 */
[----:B------:R-:W-:Y:S01]  /*8250*/  @P2 FADD.FTZ R157, R157, R42 ;  /* 0x0000002a9d9d2221 */ /* 0x000fe20000010000 */
[----:B------:R-:W-:Y:S01]  /*8260*/  @P2 FADD.FTZ R156, R156, R140 ;  /* 0x0000008c9c9c2221 */ /* 0x000fe20000010000 */
[----:B------:R-:W-:-:S02]  /*8270*/  @P2 FFMA.FTZ R154, R154, R143, -R142 ;  /* 0x0000008f9a9a2223 */ /* 0x000fc4000001088e */
[----:B------:R-:W-:Y:S04]  /*8280*/  SHFL.UP PT, R137, R155, 0x10, RZ ;  /* 0x060000009b897989 */ /* 0x000fe800000e00ff */
[----:B------:R-:W0:Y:S04]  /*8290*/  SHFL.UP PT, R135, R157, 0x10, RZ ;  /* 0x060000009d877989 */ /* 0x000e2800000e00ff */
[----:B------:R-:W1:Y:S04]  /*82a0*/  SHFL.UP PT, R136, R156, 0x10, RZ ;  /* 0x060000009c887989 */ /* 0x000e6800000e00ff */
[----:B------:R-:W2:Y:S01]  /*82b0*/  SHFL.UP PT, R42, R154, 0x10, RZ ;  /* 0x060000009a2a7989 */ /* 0x000ea200000e00ff */
[----:B------:R-:W-:-:S03]  /*82c0*/  ISETP.NE.AND P3, PT, R146, 0x1f, PT ;  /* 0x0000001f9200780c */ /* 0x000fc60003f65270 */
[----:B------:R3:W-:Y:S04]  /*82d0*/  STS.U16 [R139+0x25c0], R138 ;  /* 0x0025c08a8b007388 */ /* 0x0007e80000000400 */
[----:B------:R-:W-:Y:S04]  /*82e0*/  STS.U16 [R41+0x2600], R43 ;  /* 0x0026002b29007388 */ /* 0x000fe80000000400 */
[----:B------:R4:W-:Y:S04]  /*82f0*/  STS.U16 [R40+0x2640], R134 ;  /* 0x0026408628007388 */ /* 0x0009e80000000400 */
[----:B------:R-:W-:Y:S04]  /*8300*/  STS.U16 [R133+0x2680], R132 ;  /* 0x0026808485007388 */ /* 0x000fe80000000400 */
[----:B------:R-:W-:Y:S04]  /*8310*/  STS.U16 [R131+0x26c0], R130 ;  /* 0x0026c08283007388 */ /* 0x000fe80000000400 */
[----:B------:R-:W-:Y:S04]  /*8320*/  STS.U16 [R129+0x2700], R128 ;  /* 0x0027008081007388 */ /* 0x000fe80000000400 */
[----:B------:R-:W-:Y:S01]  /*8330*/  STS.U16 [R127+0x2740], R126 ;  /* 0x0027407e7f007388 */ /* 0x000fe20000000400 */
[----:B------:R-:W-:-:S03]  /*8340*/  VOTEU.ANY UP0, P0 ;  /* 0x0000000000ff7886 */ /* 0x000fc60000000100 */
[----:B------:R-:W-:Y:S04]  /*8350*/  STS.U16 [R125+0x2780], R124 ;  /* 0x0027807c7d007388 */ /* 0x000fe80000000400 */
[----:B------:R-:W-:Y:S04]  /*8360*/  STS.U16 [R123+0x27c0], R122 ;  /* 0x0027c07a7b007388 */ /* 0x000fe80000000400 */
[----:B------:R-:W-:Y:S04]  /*8370*/  STS.U16 [R51+0x2800], R50 ;  /* 0x0028003233007388 */ /* 0x000fe80000000400 */
[----:B------:R5:W-:Y:S04]  /*8380*/  STS.U16 [R49+0x2840], R48 ;  /* 0x0028403031007388 */ /* 0x000be80000000400 */
[----:B------:R0:W-:Y:S01]  /*8390*/  STS.U16 [R47+0x2880], R46 ;  /* 0x0028802e2f007388 */ /* 0x0001e20000000400 */
[----:B------:R-:W-:-:S03]  /*83a0*/  @UP0 ULEA UR12, UR7, UR23, 0x4 ;  /* 0x00000017070c0291 */ /* 0x000fc6000f8e20ff */
[----:B------:R1:W-:Y:S01]  /*83b0*/  STS.U16 [R45+0x28c0], R44 ;  /* 0x0028c02c2d007388 */ /* 0x0003e20000000400 */
[--C-:B---3--:R-:W-:Y:S01]  /*83c0*/  SHF.R.U32.HI R138, RZ, 0x5, R34.reuse ;  /* 0x00000005ff8a7819 */ /* 0x108fe20000011622 */
[----:B----4-:R-:W-:Y:S01]  /*83d0*/  HFMA2 R40, -RZ, RZ, 1.875, 0 ;  /* 0x3f800000ff287431 */ /* 0x010fe200000001ff */
[----:B-----5:R-:W-:Y:S01]  /*83e0*/  @!P3 SHF.R.U32.HI R48, RZ, 0x1, R34 ;  /* 0x00000001ff30b819 */ /* 0x020fe20000011622 */
[----:B------:R-:W-:Y:S01]  /*83f0*/  IMAD.MOV.U32 R41, RZ, RZ, RZ ;  /* 0x000000ffff297224 */ /* 0x000fe200078e00ff */
[----:B------:R-:W-:Y:S01]  /*8400*/  ISETP.GE.AND P2, PT, R146, 0x10, PT ;  /* 0x000000109200780c */ /* 0x000fe20003f46270 */
[CC--:B0-----:R-:W-:Y:S01]  /*8410*/  FMUL.FTZ R46, R155.reuse, R135.reuse ;  /* 0x000000879b2e7220 */ /* 0x0c1fe20000410000 */
[C---:B------:R-:W-:Y:S01]  /*8420*/  FMUL.FTZ R47, R154.reuse, R135 ;  /* 0x000000879a2f7220 */ /* 0x040fe20000410000 */
[----:B------:R-:W-:Y:S01]  /*8430*/  NOP ;  /* 0x0000000000007918 */ /* 0x000fe20000000000 */
[CC--:B-1----:R-:W-:Y:S01]  /*8440*/  FMUL.FTZ R44, R155.reuse, R137.reuse ;  /* 0x000000899b2c7220 */ /* 0x0c2fe20000410000 */
[C---:B------:R-:W-:Y:S01]  /*8450*/  FMUL.FTZ R45, R154.reuse, R137 ;  /* 0x000000899a2d7220 */ /* 0x040fe20000410000 */
[CC--:B------:R-:W-:Y:S01]  /*8460*/  FFMA.FTZ R46, R154.reuse, R136.reuse, -R46 ;  /* 0x000000889a2e7223 */ /* 0x0c0fe2000001082e */
[C---:B------:R-:W-:Y:S01]  /*8470*/  FFMA.FTZ R47, R155.reuse, R136, R47 ;  /* 0x000000889b2f7223 */ /* 0x040fe2000001002f */
[-C--:B--2---:R-:W-:Y:S01]  /*8480*/  FFMA.FTZ R44, R154, R42.reuse, -R44 ;  /* 0x0000002a9a2c7223 */ /* 0x084fe2000001082c */
[----:B------:R-:W-:Y:S01]  /*8490*/  FFMA.FTZ R45, R155, R42, R45 ;  /* 0x0000002a9b2d7223 */ /* 0x000fe2000001002d */
[----:B------:R-:W-:-:S02]  /*84a0*/  CS2R R42, SRZ ;  /* 0x00000000002a7805 */ /* 0x000fc4000001ff00 */
[----:B------:R-:W-:Y:S01]  /*84b0*/  @!P3 LOP3.LUT R48, R48, 0x1f0, RZ, 0xc0, !PT ;  /* 0x000001f03030b812 */ /* 0x000fe200078ec0ff */
[----:B------:R-:W-:Y:S01]  /*84c0*/  FADD.FTZ R46, R156, R46 ;  /* 0x0000002e9c2e7221 */ /* 0x000fe20000010000 */
[----:B------:R-:W-:Y:S01]  /*84d0*/  FADD.FTZ R47, R157, R47 ;  /* 0x0000002f9d2f7221 */ /* 0x000fe20000010000 */
[C---:B------:R-:W-:Y:S01]  /*84e0*/  ISETP.NE.AND P4, PT, R138.reuse, 0x3, PT ;  /* 0x000000038a00780c */ /* 0x040fe20003f85270 */
[----:B------:R-:W-:Y:S01]  /*84f0*/  LDS.U16 R125, [R162+0x2100] ;  /* 0x00210000a27d7984 */ /* 0x000fe20000000400 */
[C---:B------:R-:W-:Y:S02]  /*8500*/  ISETP.NE.AND P5, PT, R138.reuse, 0x2, PT ;  /* 0x000000028a00780c */ /* 0x040fe40003fa5270 */
[----:B------:R-:W-:Y:S01]  /*8510*/  ISETP.NE.AND P6, PT, R138, 0x1, PT ;  /* 0x000000018a00780c */ /* 0x000fe20003fc5270 */
        /* <DEDUP_REMOVED lines=32> */
[----:B------:R-:W-:Y:S01]  /*8720*/  @!P3 STS.128 [R48+UR23+0x4200], R44 ;  /* 0x0042002c3000b988 */ /* 0x000fe20008000c17 */
[----:B------:R-:W-:Y:S01]  /*8730*/  BAR.SYNC.DEFER_BLOCKING 0x0 ;  /* 0x0000000000007b1d */ /* 0x000fe20000010000 */
[----:B------:R-:W-:-:S02]  /*8740*/  FSEL R154, R154, R44, !P2 ;  /* 0x0000002c9a9a7208 */ /* 0x000fc40005000000 */
[----:B------:R-:W-:Y:S02]  /*8750*/  FSEL R155, R155, R45, !P2 ;  /* 0x0000002d9b9b7208 */ /* 0x000fe40005000000 */
[----:B------:R-:W-:Y:S02]  /*8760*/  FSEL R156, R156, R46, !P2 ;  /* 0x0000002e9c9c7208 */ /* 0x000fe40005000000 */
[----:B------:R-:W-:Y:S02]  /*8770*/  FSEL R157, R157, R47, !P2 ;  /* 0x0000002f9d9d7208 */ /* 0x000fe40005000000 */
[----:B------:R-:W0:Y:S04]  /*8780*/  LDS.128 R44, [UR23+0x4200] ;  /* 0x00420017ff2c7984 */ /* 0x000e280008000c00 */
[----:B------:R-:W1:Y:S01]  /*8790*/  LDS.128 R48, [UR23+0x4210] ;  /* 0x00421017ff307984 */ /* 0x000e620008000c00 */
[C---:B0-----:R-:W-:Y:S01]  /*87a0*/  FSEL R120, R44.reuse, R120, !P6 ;  /* 0x000000782c787208 */ /* 0x041fe20007000000 */
[-C--:B-1----:R-:W-:Y:S01]  /*87b0*/  FMUL.FTZ R161, R45, R49.reuse ;  /* 0x000000312da17220 */ /* 0x082fe20000410000 */
[----:B------:R-:W-:-:S03]  /*87c0*/  FMUL.FTZ R162, R44, R49 ;  /* 0x000000312ca27220 */ /* 0x000fc60000410000 */
[----:B------:R-:W-:Y:S01]  /*87d0*/  FFMA.FTZ R161, R44, R48, -R161 ;  /* 0x000000302ca17223 */ /* 0x000fe200000108a1 */
[----:B------:R-:W-:Y:S01]  /*87e0*/  FMUL.FTZ R44, R47, R49 ;  /* 0x000000312f2c7220 */ /* 0x000fe20000410000 */
[----:B------:R-:W-:-:S03]  /*87f0*/  FSEL R118, R46, R118, !P6 ;  /* 0x000000762e767208 */ /* 0x000fc60007000000 */
[C---:B------:R-:W-:Y:S01]  /*8800*/  FFMA.FTZ R44, R46.reuse, R48, -R44 ;  /* 0x000000302e2c7223 */ /* 0x040fe2000001082c */
[----:B------:R-:W-:-:S04]  /*8810*/  FMUL.FTZ R46, R46, R49 ;  /* 0x000000312e2e7220 */ /* 0x000fc80000410000 */
[-C--:B------:R-:W-:Y:S01]  /*8820*/  FFMA.FTZ R46, R47, R48.reuse, R46 ;  /* 0x000000302f2e7223 */ /* 0x080fe2000001002e */
[C---:B------:R-:W-:Y:S01]  /*8830*/  FSEL R119, R45.reuse, R119, !P6 ;  /* 0x000000772d777208 */ /* 0x040fe20007000000 */
[----:B------:R-:W-:Y:S01]  /*8840*/  FFMA.FTZ R162, R45, R48, R162 ;  /* 0x000000302da27223 */ /* 0x000fe200000100a2 */
[----:B------:R-:W-:Y:S01]  /*8850*/  FSEL R121, R47, R121, !P6 ;  /* 0x000000792f797208 */ /* 0x000fe20007000000 */
[----:B------:R-:W-:Y:S01]  /*8860*/  FADD.FTZ R50, R50, R44 ;  /* 0x0000002c32327221 */ /* 0x000fe20000010000 */
[----:B------:R-:W-:Y:S02]  /*8870*/  FADD.FTZ R51, R51, R46 ;  /* 0x0000002e33337221 */ /* 0x000fe40000010000 */
[----:B------:R-:W0:Y:S01]  /*8880*/  LDS.128 R44, [UR23+0x4220] ;  /* 0x00422017ff2c7984 */ /* 0x000e220008000c00 */
[----:B------:R-:W-:Y:S02]  /*8890*/  FSEL R120, R161, R120, !P5 ;  /* 0x00000078a1787208 */ /* 0x000fe40006800000 */
[----:B------:R-:W-:-:S02]  /*88a0*/  FSEL R121, R51, R121, !P5 ;  /* 0x0000007933797208 */ /* 0x000fc40006800000 */
[----:B------:R-:W-:Y:S02]  /*88b0*/  FSEL R119, R162, R119, !P5 ;  /* 0x00000077a2777208 */ /* 0x000fe40006800000 */
        /* <DEDUP_REMOVED lines=12> */
[----:B------:R-:W1:Y:S01]  /*8980*/  S2R R161, SR_LANEID ;  /* 0x0000000000a17919 */ /* 0x000e620000000000 */
[----:B------:R-:W-:Y:S02]  /*8990*/  FSEL R120, R48, R120, !P4 ;  /* 0x0000007830787208 */ /* 0x000fe40006000000 */
[----:B------:R-:W-:-:S02]  /*89a0*/  ISETP.GE.U32.AND P2, PT, R34, 0x20, PT ;  /* 0x000000202200780c */ /* 0x000fc40003f46070 */
[----:B------:R-:W-:Y:S01]  /*89b0*/  FSEL R119, R162, R119, !P4 ;  /* 0x00000077a2777208 */ /* 0x000fe20006000000 */
[----:B------:R-:W2:Y:S01]  /*89c0*/  SHFL.UP PT, R154, R154, 0x1, RZ ;  /* 0x042000009a9a7989 */ /* 0x000ea200000e00ff */
[----:B------:R-:W-:Y:S03]  /*89d0*/  BSSY.RECONVERGENT B0, `(.L_x_279) ;  /* 0x0000055000007945 */ /* 0x000fe60003800200 */
[----:B------:R-:W3:Y:S01]  /*89e0*/  SHFL.UP PT, R155, R155, 0x1, RZ ;  /* 0x042000009b9b7989 */ /* 0x000ee200000e00ff */
[----:B------:R-:W-:-:S03]  /*89f0*/  FSEL R118, R50, R118, !P4 ;  /* 0x0000007632767208 */ /* 0x000fc60006000000 */
[----:B------:R-:W4:Y:S01]  /*8a00*/  SHFL.UP PT, R156, R156, 0x1, RZ ;  /* 0x042000009c9c7989 */ /* 0x000f2200000e00ff */
[----:B------:R-:W-:-:S03]  /*8a10*/  FSEL R121, R51, R121, !P4 ;  /* 0x0000007933797208 */ /* 0x000fc60006000000 */
[----:B------:R-:W1:Y:S01]  /*8a20*/  SHFL.UP PT, R157, R157, 0x1, RZ ;  /* 0x042000009d9d7989 */ /* 0x000e6200000e00ff */
        /* <DEDUP_REMOVED lines=8> */
[----:B------:R-:W-:Y:S01]  /*8ab0*/  SHF.L.U32 R125, R125, 0x10, RZ ;  /* 0x000000107d7d7819 */ /* 0x000fe200000006ff */
[----:B------:R-:W-:Y:S02]  /*8ac0*/  IMAD.U32 R127, R127, 0x10000, RZ ;  /* 0x000100007f7f7824 */ /* 0x000fe400078e00ff */
[----:B------:R-:W-:Y:S01]  /*8ad0*/  FADD.FTZ R46, R46, R48 ;  /* 0x000000302e2e7221 */ /* 0x000fe20000010000 */
[----:B------:R-:W-:Y:S01]  /*8ae0*/  FADD.FTZ R47, R47, R45 ;  /* 0x0000002d2f2f7221 */ /* 0x000fe20000010000 */
        /* <DEDUP_REMOVED lines=29> */
[----:B------:R-:W-:Y:S01]  /*8cc0*/  SHF.L.U32 R124, R124, 0x10, RZ ;  /* 0x000000107c7c7819 */ /* 0x000fe200000006ff */
[----:B-1234-:R-:W-:Y:S06]  /*8cd0*/  @!P2 BRA `(.L_x_280) ;  /* 0x000000000050a947 */ /* 0x01efec0003800000 */
[C---:B------:R-:W-:Y:S01]  /*8ce0*/  FMUL.FTZ R44, R155.reuse, R118 ;  /* 0x000000769b2c7220 */ /* 0x040fe20000410000 */
[----:B------:R-:W-:Y:S01]  /*8cf0*/  FMUL.FTZ R48, R155, R119 ;  /* 0x000000779b307220 */ /* 0x000fe20000410000 */
[----:B------:R-:W-:Y:S01]  /*8d00*/  ISETP.NE.AND P2, PT, R161, RZ, PT ;  /* 0x000000ffa100720c */ /* 0x000fe20003f45270 */
[----:B------:R-:W-:Y:S02]  /*8d10*/  IMAD.MOV.U32 R47, RZ, RZ, R43 ;  /* 0x000000ffff2f7224 */ /* 0x000fe400078e002b */
[CC--:B------:R-:W-:Y:S01]  /*8d20*/  FFMA.FTZ R44, R154.reuse, R121.reuse, R44 ;  /* 0x000000799a2c7223 */ /* 0x0c0fe2000001002c */
[----:B------:R-:W-:Y:S01]  /*8d30*/  FFMA.FTZ R48, R154, R120, -R48 ;  /* 0x000000789a307223 */ /* 0x000fe20000010830 */
        /* <DEDUP_REMOVED lines=14> */
.L_x_280:
        /* <DEDUP_REMOVED lines=9> */
[C---:B------:R-:W-:Y:S01]  /*8eb0*/  FFMA.FTZ R44, R49.reuse, R40, -R44 ;  /* 0x00000028312c7223 */ /* 0x040fe2000001082c */
[----:B------:R-:W-:Y:S01]  /*8ec0*/  FFMA.FTZ R162, R49, R43, R162 ;  /* 0x0000002b31a27223 */ /* 0x000fe200000100a2 */
[----:B------:R-:W-:Y:S01]  /*8ed0*/  @!P2 IMAD.MOV.U32 R154, RZ, RZ, R40 ;  /* 0x000000ffff9aa224 */ /* 0x000fe200078e0028 */
[----:B------:R-:W-:Y:S02]  /*8ee0*/  @!P2 MOV R155, R41 ;  /* 0x00000029009ba202 */ /* 0x000fe40000000f00 */
[----:B------:R-:W-:Y:S01]  /*8ef0*/  FADD.FTZ R47, R47, R162 ;  /* 0x000000a22f2f7221 */ /* 0x000fe20000010000 */
[----:B------:R-:W-:-:S02]  /*8f00*/  @!P2 MOV R156, R42 ;  /* 0x0000002a009ca202 */ /* 0x000fc40000000f00 */
[----:B------:R-:W-:-:S07]  /*8f10*/  @!P2 MOV R157, R43 ;  /* 0x0000002b009da202 */ /* 0x000fce0000000f00 */
.L_x_281:
[----:B------:R-:W-:Y:S05]  /*8f20*/  BSYNC.RECONVERGENT B0 ;  /* 0x0000000000007941 */ /* 0x000fea0003800200 */
.L_x_279:
        /* <DEDUP_REMOVED lines=115> */
[----:B------:R-:W-:-:S03]  /*9660*/  IMAD.U32 R40, RZ, RZ, UR40 ;  /* 0x00000028ff287e24 */ /* 0x000fc6000f8e00ff */
[----:B------:R-:W-:-:S05]  /*9670*/  MOV R41, UR41 ;  /* 0x0000002900297c02 */ /* 0x000fca0008000f00 */
[----:B------:R0:W-:Y:S04]  /*9680*/  STG.E.128 desc[UR26][R40.64], R44 ;  /* 0x0000002c28007986 */ /* 0x0001e8000c101d1a */
[----:B------:R0:W-:Y:S02]  /*9690*/  STS.128 [UR12+0x4260], R44 ;  /* 0x0042602cff007988 */ /* 0x0001e40008000c0c */
.L_x_283:
[----:B------:R-:W-:Y:S05]  /*96a0*/  BSYNC.RECONVERGENT B0 ;  /* 0x0000000000007941 */ /* 0x000fea0003800200 */
.L_x_282:
[----:B------:R-:W-:Y:S01]  /*96b0*/  UIADD3 UR7, UPT, UPT, UR7, 0x1, URZ ;  /* 0x0000000107077890 */ /* 0x000fe2000fffe0ff */
[----:B------:R-:W-:Y:S01]  /*96c0*/  FMUL.FTZ R126, R126, R63 ;  /* 0x0000003f7e7e7220 */ /* 0x000fe20000410000 */
[----:B------:R-:W-:Y:S01]  /*96d0*/  FMUL.FTZ R128, R128, R55 ;  /* 0x0000003780807220 */ /* 0x000fe20000410000 */
[----:B------:R-:W-:Y:S01]  /*96e0*/  FMUL.FTZ R130, R130, R72 ;  /* 0x0000004882827220 */ /* 0x000fe20000410000 */
[----:B------:R-:W-:Y:S01]  /*96f0*/  UISETP.GE.AND UP0, UPT, UR7, UR42, UPT ;  /* 0x0000002a0700728c */ /* 0x000fe2000bf06270 */
        /* <DEDUP_REMOVED lines=11> */
[----:B0-----:R-:W-:Y:S01]  /*97b0*/  FMUL.FTZ R41, R122, R114 ;  /* 0x000000727a297220 */ /* 0x001fe20000410000 */
        /* <DEDUP_REMOVED lines=34> */
.L_x_278:
[----:B------:R-:W2:Y:S01]  /*99e0*/  LDL.LU R51, [R1+0x50] ;  /* 0x0000500001337983 */ /* 0x000ea20000300800 */
[----:B------:R-:W-:Y:S01]  /*99f0*/  F2FP.BF16.F32.PACK_AB R19, R20, R19 ;  /* 0x000000131413723e */ /* 0x000fe200000010ff */
[----:B------:R-:W-:Y:S01]  /*9a00*/  BAR.SYNC.DEFER_BLOCKING 0x0 ;  /* 0x0000000000007b1d */ /* 0x000fe20000010000 */
[----:B------:R-:W-:Y:S02]  /*9a10*/  F2FP.BF16.F32.PACK_AB R21, R22, R21 ;  /* 0x000000151615723e */ /* 0x000fe400000010ff */
[----:B------:R-:W-:Y:S02]  /*9a20*/  F2FP.BF16.F32.PACK_AB R23, R24, R23 ;  /* 0x000000171817723e */ /* 0x000fe400000010ff */
[----:B------:R-:W-:Y:S02]  /*9a30*/  F2FP.BF16.F32.PACK_AB R25, R26, R25 ;  /* 0x000000191a19723e */ /* 0x000fe400000010ff */
[----:B------:R-:W-:Y:S01]  /*9a40*/  F2FP.BF16.F32.PACK_AB R27, R28, R27 ;  /* 0x0000001b1c1b723e */ /* 0x000fe200000010ff */
[----:B------:R-:W3:Y:S01]  /*9a50*/  LDL.LU R50, [R1+0x4c] ;  /* 0x00004c0001327983 */ /* 0x000ee20000300800 */
[----:B------:R-:W0:Y:S01]  /*9a60*/  S2R R12, SR_TID.X ;  /* 0x00000000000c7919 */ /* 0x000e220000002100 */
[----:B------:R-:W-:-:S02]  /*9a70*/  F2FP.BF16.F32.PACK_AB R29, R30, R29 ;  /* 0x0000001d1e1d723e */ /* 0x000fc400000010ff */
[----:B------:R-:W-:Y:S01]  /*9a80*/  F2FP.BF16.F32.PACK_AB R31, R32, R31 ;  /* 0x0000001f201f723e */ /* 0x000fe200000010ff */
[----:B------:R-:W4:Y:S01]  /*9a90*/  LDL.LU R49, [R1+0x48] ;  /* 0x0000480001317983 */ /* 0x000f220000300800 */
[----:B------:R-:W-:Y:S01]  /*9aa0*/  F2FP.BF16.F32.PACK_AB R18, R18, R33 ;  /* 0x000000211212723e */ /* 0x000fe200000010ff */
[----:B------:R-:W-:Y:S02]  /*9ab0*/  USHF.L.U32 UR8, UR6, 0xb, URZ ;  /* 0x0000000b06087899 */ /* 0x000fe400080006ff */
[----:B------:R-:W5:Y:S01]  /*9ac0*/  LDL.LU R48, [R1+0x44] ;  /* 0x0000440001307983 */ /* 0x000f620000300800 */
[----:B------:R-:W1:Y:S01]  /*9ad0*/  S2UR UR24, SR_CTAID.X ;  /* 0x00000000001879c3 */ /* 0x000e620000002500 */
[----:B------:R-:W-:Y:S01]  /*9ae0*/  UMOV UR9, URZ ;  /* 0x000000ff00097c82 */ /* 0x000fe20008000000 */
[----:B------:R-:W1:Y:S01]  /*9af0*/  LDCU.64 UR28, c[0x0][0x478] ;  /* 0x00008f00ff1c77ac */ /* 0x000e620008000a00 */
[----:B------:R-:W5:Y:S04]  /*9b00*/  LDL.LU R47, [R1+0x40] ;  /* 0x00004000012f7983 */ /* 0x000f680000300800 */
[----:B------:R-:W5:Y:S04]  /*9b10*/  LDL.LU R46, [R1+0x3c] ;  /* 0x00003c00012e7983 */ /* 0x000f680000300800 */
[----:B------:R-:W5:Y:S04]  /*9b20*/  LDL.LU R45, [R1+0x38] ;  /* 0x00003800012d7983 */ /* 0x000f680000300800 */
[----:B------:R-:W5:Y:S04]  /*9b30*/  LDL.LU R44, [R1+0x34] ;  /* 0x00003400012c7983 */ /* 0x000f680000300800 */
[----:B------:R-:W5:Y:S04]  /*9b40*/  LDL.LU R43, [R1+0x30] ;  /* 0x00003000012b7983 */ /* 0x000f680000300800 */
[----:B------:R-:W5:Y:S01]  /*9b50*/  LDL.LU R42, [R1+0x2c] ;  /* 0x00002c00012a7983 */ /* 0x000f620000300800 */
[----:B------:R-:W-:-:S02]  /*9b60*/  PRMT R2, R19, 0x7632, R2 ;  /* 0x0000763213027816 */ /* 0x000fc40000000002 */
[----:B------:R-:W-:Y:S01]  /*9b70*/  PRMT R3, R21, 0x7632, R3 ;  /* 0x0000763215037816 */ /* 0x000fe20000000003 */
[----:B------:R-:W5:Y:S01]  /*9b80*/  LDL.LU R41, [R1+0x28] ;  /* 0x0000280001297983 */ /* 0x000f620000300800 */
[----:B------:R-:W-:-:S03]  /*9b90*/  PRMT R4, R23, 0x7632, R4 ;  /* 0x0000763217047816 */ /* 0x000fc60000000004 */
[----:B------:R-:W5:Y:S01]  /*9ba0*/  LDL.LU R40, [R1+0x24] ;  /* 0x0000240001287983 */ /* 0x000f620000300800 */
[----:B------:R-:W-:-:S03]  /*9bb0*/  PRMT R5, R27, 0x7632, R5 ;  /* 0x000076321b057816 */ /* 0x000fc60000000005 */
[----:B------:R-:W5:Y:S04]  /*9bc0*/  LDL.LU R26, [R1+0x20] ;  /* 0x00002000011a7983 */ /* 0x000f680000300800 */
[----:B--2---:R-:W-:Y:S04]  /*9bd0*/  STS.U16 [R51], R19 ;  /* 0x0000001333007388 */ /* 0x004fe80000000400 */
[----:B---3--:R2:W-:Y:S04]  /*9be0*/  STS.U16 [R50+0x2], R2 ;  /* 0x0000020232007388 */ /* 0x0085e80000000400 */
[----:B----4-:R-:W-:Y:S01]  /*9bf0*/  STS.U16 [R49+0x4], R21 ;  /* 0x0000041531007388 */ /* 0x010fe20000000400 */
[----:B--2---:R-:W-:-:S03]  /*9c00*/  PRMT R2, R25, 0x7632, R2 ;  /* 0x0000763219027816 */ /* 0x004fc60000000002 */
[----:B-----5:R-:W-:Y:S04]  /*9c10*/  STS.U16 [R48+0x6], R3 ;  /* 0x0000060330007388 */ /* 0x020fe80000000400 */
[----:B------:R-:W-:Y:S04]  /*9c20*/  STS.U16 [R47+0x8], R23 ;  /* 0x000008172f007388 */ /* 0x000fe80000000400 */
[----:B------:R-:W-:Y:S04]  /*9c30*/  STS.U16 [R46+0xa], R4 ;  /* 0x00000a042e007388 */ /* 0x000fe80000000400 */
[----:B------:R2:W-:Y:S04]  /*9c40*/  STS.U16 [R45+0xc], R25 ;  /* 0x00000c192d007388 */ /* 0x0005e80000000400 */
[----:B------:R3:W-:Y:S04]  /*9c50*/  STS.U16 [R44+0xe], R2 ;  /* 0x00000e022c007388 */ /* 0x0007e80000000400 */
[----:B--2---:R-:W2:Y:S04]  /*9c60*/  LDL.LU R25, [R1+0x1c] ;  /* 0x00001c0001197983 */ /* 0x004ea80000300800 */
[----:B------:R-:W4:Y:S04]  /*9c70*/  LDL.LU R24, [R1+0x18] ;  /* 0x0000180001187983 */ /* 0x000f280000300800 */
[----:B---3--:R-:W3:Y:S04]  /*9c80*/  LDL.LU R2, [R1+0x14] ;  /* 0x0000140001027983 */ /* 0x008ee80000300800 */
[----:B------:R-:W5:Y:S04]  /*9c90*/  LDL.LU R7, [R1+0x90] ;  /* 0x0000900001077983 */ /* 0x000f680000300800 */
        /* <DEDUP_REMOVED lines=12> */
[----:B------:R-:W-:Y:S04]  /*9d60*/  STS.U16 [R43+0x10], R27 ;  /* 0x0000101b2b007388 */ /* 0x000fe80000000400 */
[----:B------:R-:W5:Y:S04]  /*9d70*/  LDL.LU R10, [R1+0x5c] ;  /* 0x00005c00010a7983 */ /* 0x000f680000300800 */
[----:B------:R0:W-:Y:S04]  /*9d80*/  STS.U16 [R42+0x12], R5 ;  /* 0x000012052a007388 */ /* 0x0001e80000000400 */
[----:B------:R-:W5:Y:S04]  /*9d90*/  LDL.LU R8, [R1+0x58] ;  /* 0x0000580001087983 */ /* 0x000f680000300800 */
[----:B0-----:R-:W5:Y:S01]  /*9da0*/  LDL.LU R5, [R1+0x54] ;  /* 0x0000540001057983 */ /* 0x001f620000300800 */
[----:B------:R-:W-:-:S02]  /*9db0*/  PRMT R3, R29, 0x7632, R3 ;  /* 0x000076321d037816 */ /* 0x000fc40000000003 */
[----:B------:R-:W-:Y:S02]  /*9dc0*/  PRMT R4, R31, 0x7632, R4 ;  /* 0x000076321f047816 */ /* 0x000fe40000000004 */
[----:B------:R-:W-:Y:S01]  /*9dd0*/  ISETP.NE.AND P0, PT, R12, RZ, PT ;  /* 0x000000ff0c00720c */ /* 0x000fe20003f05270 */
[----:B------:R-:W-:Y:S01]  /*9de0*/  STS.U16 [R41+0x14], R29 ;  /* 0x0000141d29007388 */ /* 0x000fe20000000400 */
[----:B------:R-:W-:Y:S01]  /*9df0*/  PRMT R6, R18, 0x7632, R6 ;  /* 0x0000763212067816 */ /* 0x000fe20000000006 */
[----:B------:R-:W-:Y:S02]  /*9e00*/  UIADD3 UR7, UPT, UPT, -UR8, UR15, URZ ;  /* 0x0000000f08077290 */ /* 0x000fe4000fffe1ff */
[----:B------:R-:W-:Y:S01]  /*9e10*/  STS.U16 [R40+0x16], R3 ;  /* 0x0000160328007388 */ /* 0x000fe20000000400 */
[----:B------:R-:W1:Y:S03]  /*9e20*/  LDCU.128 UR12, c[0x0][0x420] ;  /* 0x00008400ff0c77ac */ /* 0x000e660008000c00 */
[----:B------:R-:W-:Y:S01]  /*9e30*/  STS.U16 [R26+0x18], R31 ;  /* 0x0000181f1a007388 */ /* 0x000fe20000000400 */
[----:B-1----:R-:W-:-:S04]  /*9e40*/  UIMAD.WIDE.U32 UR8, UR24, UR12, UR8 ;  /* 0x0000000c180872a5 */ /* 0x002fc8000f8e0008 */
[----:B------:R-:W-:Y:S02]  /*9e50*/  UIMAD UR9, UR24, UR13, UR9 ;  /* 0x0000000d180972a4 */ /* 0x000fe4000f8e0209 */
[----:B------:R-:W-:Y:S02]  /*9e60*/  UIADD3 UR19, UP0, UPT, UR19, 0x2000, URZ ;  /* 0x0000200013137890 */ /* 0x000fe4000ff1e0ff */
[----:B------:R-:W-:Y:S02]  /*9e70*/  UIADD3 UR6, UPT, UPT, UR6, 0x1, URZ ;  /* 0x0000000106067890 */ /* 0x000fe4000fffe0ff */
[----:B------:R-:W-:Y:S02]  /*9e80*/  UIADD3.X UR21, UPT, UPT, URZ, UR21, URZ, UP0, !UPT ;  /* 0x00000015ff157290 */ /* 0x000fe400087fe4ff */
[----:B------:R-:W-:Y:S02]  /*9e90*/  UIADD3 UR20, UP1, UPT, UR20, 0x2000, URZ ;  /* 0x0000200014147890 */ /* 0x000fe4000ff3e0ff */
[----:B------:R-:W-:-:S02]  /*9ea0*/  UIADD3 UR16, UP2, UPT, UR16, 0x1000, URZ ;  /* 0x0000100010107890 */ /* 0x000fc4000ff5e0ff */
[----:B------:R-:W-:Y:S02]  /*9eb0*/  UIADD3 UR11, UP3, UPT, UR11, 0x1000, URZ ;  /* 0x000010000b0b7890 */ /* 0x000fe4000ff7e0ff */
[----:B------:R-:W-:Y:S02]  /*9ec0*/  UIADD3.X UR22, UPT, UPT, URZ, UR22, URZ, UP1, !UPT ;  /* 0x00000016ff167290 */ /* 0x000fe40008ffe4ff */
[----:B------:R-:W-:Y:S02]  /*9ed0*/  UIADD3.X UR18, UPT, UPT, URZ, UR18, URZ, UP2, !UPT ;  /* 0x00000012ff127290 */ /* 0x000fe400097fe4ff */
[----:B------:R-:W-:Y:S01]  /*9ee0*/  UIADD3.X UR17, UPT, UPT, URZ, UR17, URZ, UP3, !UPT ;  /* 0x00000011ff117290 */ /* 0x000fe20009ffe4ff */
[----:B--2---:R-:W-:Y:S04]  /*9ef0*/  STS.U16 [R25+0x1a], R4 ;  /* 0x00001a0419007388 */ /* 0x004fe80000000400 */
[----:B----4-:R-:W-:Y:S04]  /*9f00*/  STS.U16 [R24+0x1c], R18 ;  /* 0x00001c1218007388 */ /* 0x010fe80000000400 */
[----:B---3--:R0:W-:Y:S01]  /*9f10*/  STS.U16 [R2+0x1e], R6 ;  /* 0x00001e0602007388 */ /* 0x0081e20000000400 */
[----:B------:R-:W-:-:S03]  /*9f20*/  NOP ;  /* 0x0000000000007918 */ /* 0x000fc60000000000 */
[----:B-----5:R-:W-:Y:S01]  /*9f30*/  LDS.U16 R7, [R7] ;  /* 0x0000000007077984 */ /* 0x020fe20000000400 */
[----:B0-----:R-:W-:-:S03]  /*9f40*/  MOV R2, UR7 ;  /* 0x0000000700027c02 */ /* 0x001fc60008000f00 */
        /* <DEDUP_REMOVED lines=14> */
[----:B------:R0:W-:Y:S04]  /*a030*/  LDS.U16 R37, [R5+0x3c0] ;  /* 0x0003c00005257984 */ /* 0x0001e80000000400 */
[----:B------:R1:W-:Y:S01]  /*a040*/  @!P0 STS [UR23+0x1080], R2 ;  /* 0x00108002ff008988 */ /* 0x0003e20008000817 */
[----:B------:R-:W-:Y:S08]  /*a050*/  BAR.SYNC.DEFER_BLOCKING 0x0 ;  /* 0x0000000000007b1d */ /* 0x000ff00000010000 */
[----:B------:R-:W2:Y:S01]  /*a060*/  S2UR UR7, SR_CTAID.Y ;  /* 0x00000000000779c3 */ /* 0x000ea20000002600 */
[----:B------:R-:W3:Y:S01]  /*a070*/  LDS R4, [UR23+0x1080] ;  /* 0x00108017ff047984 */ /* 0x000ee20008000800 */
[----:B0-----:R-:W-:Y:S01]  /*a080*/  LOP3.LUT R5, R0, 0x3e00, RZ, 0xc0, !PT ;  /* 0x00003e0000057812 */ /* 0x001fe200078ec0ff */
[----:B--2---:R-:W-:-:S03]  /*a090*/  UIMAD.WIDE.U32 UR8, UR7, UR14, UR8 ;  /* 0x0000000e070872a5 */ /* 0x004fc6000f8e0008 */
[----:B------:R-:W-:Y:S01]  /*a0a0*/  LOP3.LUT R5, R5, 0x1f, R12, 0xf8, !PT ;  /* 0x0000001f05057812 */ /* 0x000fe200078ef80c */
[----:B------:R-:W-:-:S03]  /*a0b0*/  UIMAD UR15, UR7, UR15, UR9 ;  /* 0x0000000f070f72a4 */ /* 0x000fc6000f8e0209 */
[C---:B------:R-:W-:Y:S01]  /*a0c0*/  IADD3 R0, P0, PT, R5.reuse, UR8, RZ ;  /* 0x0000000805007c10 */ /* 0x040fe2000ff1e0ff */
[----:B------:R-:W0:Y:S01]  /*a0d0*/  LDCU UR7, c[0x0][0x394] ;  /* 0x00007280ff0777ac */ /* 0x000e220008000800 */
[C---:B------:R-:W-:Y:S02]  /*a0e0*/  LOP3.LUT R39, R5.reuse, 0x20, RZ, 0xfc, !PT ;  /* 0x0000002005277812 */ /* 0x040fe400078efcff */
[----:B------:R-:W-:Y:S02]  /*a0f0*/  IADD3.X R3, PT, PT, RZ, UR15, RZ, P0, !PT ;  /* 0x0000000fff037c10 */ /* 0x000fe400087fe4ff */
[C---:B-1----:R-:W-:Y:S02]  /*a100*/  LEA R2, P0, R0.reuse, UR28, 0x1 ;  /* 0x0000001c00027c11 */ /* 0x042fe4000f8008ff */
[----:B------:R-:W-:Y:S02]  /*a110*/  LOP3.LUT R41, R5, 0x40, RZ, 0xfc, !PT ;  /* 0x0000004005297812 */ /* 0x000fe400078efcff */
[----:B------:R-:W-:-:S02]  /*a120*/  LEA.HI.X R3, R0, UR29, R3, 0x1, P0 ;  /* 0x0000001d00037c11 */ /* 0x000fc400080f0c03 */
[C---:B------:R-:W-:Y:S02]  /*a130*/  LOP3.LUT R43, R5.reuse, 0xa0, RZ, 0xfc, !PT ;  /* 0x000000a0052b7812 */ /* 0x040fe400078efcff */
[C---:B------:R-:W-:Y:S02]  /*a140*/  LOP3.LUT R45, R5.reuse, 0xc0, RZ, 0xfc, !PT ;  /* 0x000000c0052d7812 */ /* 0x040fe400078efcff */
[-C--:B---3--:R-:W-:Y:S02]  /*a150*/  ISETP.GE.AND P2, PT, R5, R4.reuse, PT ;  /* 0x000000040500720c */ /* 0x088fe40003f46270 */
[-C--:B------:R-:W-:Y:S02]  /*a160*/  ISETP.GE.AND P1, PT, R39, R4.reuse, PT ;  /* 0x000000042700720c */ /* 0x080fe40003f26270 */
[----:B------:R-:W-:Y:S02]  /*a170*/  ISETP.GE.AND P0, PT, R41, R4, PT ;  /* 0x000000042900720c */ /* 0x000fe40003f06270 */
[----:B------:R-:W-:-:S02]  /*a180*/  LOP3.LUT R39, R5, 0x60, RZ, 0xfc, !PT ;  /* 0x0000006005277812 */ /* 0x000fc400078efcff */
[----:B------:R-:W-:Y:S02]  /*a190*/  LOP3.LUT R41, R5, 0x80, RZ, 0xfc, !PT ;  /* 0x0000008005297812 */ /* 0x000fe400078efcff */
[-C--:B------:R-:W-:Y:S02]  /*a1a0*/  ISETP.GE.AND P4, PT, R39, R4.reuse, PT ;  /* 0x000000042700720c */ /* 0x080fe40003f86270 */
[-C--:B------:R-:W-:Y:S02]  /*a1b0*/  ISETP.GE.AND P6, PT, R41, R4.reuse, PT ;  /* 0x000000042900720c */ /* 0x080fe40003fc6270 */
[-C--:B------:R-:W-:Y:S02]  /*a1c0*/  ISETP.GE.AND P5, PT, R43, R4.reuse, PT ;  /* 0x000000042b00720c */ /* 0x080fe40003fa6270 */
[----:B------:R-:W-:Y:S02]  /*a1d0*/  ISETP.GE.AND P3, PT, R45, R4, PT ;  /* 0x000000042d00720c */ /* 0x000fe40003f66270 */
[----:B------:R-:W-:-:S02]  /*a1e0*/  LOP3.LUT R39, R5, 0xe0, RZ, 0xfc, !PT ;  /* 0x000000e005277812 */ /* 0x000fc400078efcff */
[----:B------:R-:W-:Y:S01]  /*a1f0*/  LOP3.LUT R41, R5, 0x100, RZ, 0xfc, !PT ;  /* 0x0000010005297812 */ /* 0x000fe200078efcff */
[----:B------:R1:W-:Y:S01]  /*a200*/  @!P2 STG.E.U16 desc[UR26][R2.64], R7 ;  /* 0x000000070200a986 */ /* 0x0003e2000c10151a */
[----:B------:R-:W-:-:S03]  /*a210*/  ISETP.GE.AND P2, PT, R39, R4, PT ;  /* 0x000000042700720c */ /* 0x000fc60003f46270 */
[----:B------:R2:W-:Y:S01]  /*a220*/  @!P1 STG.E.U16 desc[UR26][R2.64+0x40], R9 ;  /* 0x0000400902009986 */ /* 0x0005e2000c10151a */
[----:B------:R-:W-:Y:S02]  /*a230*/  ISETP.GE.AND P1, PT, R41, R4, PT ;  /* 0x000000042900720c */ /* 0x000fe40003f26270 */
[C---:B------:R-:W-:Y:S01]  /*a240*/  LOP3.LUT R39, R5.reuse, 0x120, RZ, 0xfc, !PT ;  /* 0x0000012005277812 */ /* 0x040fe200078efcff */
[----:B------:R3:W-:Y:S01]  /*a250*/  @!P0 STG.E.U16 desc[UR26][R2.64+0x80], R11 ;  /* 0x0000800b02008986 */ /* 0x0007e2000c10151a */
[----:B-1----:R-:W-:-:S03]  /*a260*/  LOP3.LUT R7, R5, 0x180, RZ, 0xfc, !PT ;  /* 0x0000018005077812 */ /* 0x002fc600078efcff */
[----:B------:R3:W-:Y:S01]  /*a270*/  @!P5 STG.E.U16 desc[UR26][R2.64+0x140], R17 ;  /* 0x000140110200d986 */ /* 0x0007e2000c10151a */
[----:B--2---:R-:W-:-:S03]  /*a280*/  LOP3.LUT R9, R5, 0x1a0, RZ, 0xfc, !PT ;  /* 0x000001a005097812 */ /* 0x004fc600078efcff */
        /* <DEDUP_REMOVED lines=23> */
[----:B0-----:R-:W-:-:S09]  /*a400*/  UISETP.GE.AND UP0, UPT, UR6, UR7, UPT ;  /* 0x000000070600728c */ /* 0x001fd2000bf06270 */
[----:B------:R-:W-:Y:S05]  /*a410*/  BRA.U !UP0, `(.L_x_285) ;  /* 0xffffff6108bc7547 */ /* 0x000fea000b83ffff */
[----:B------:R-:W-:Y:S05]  /*a420*/  EXIT ;  /* 0x000000000000794d */ /* 0x000fea0003800000 */
.L_x_286:
        /* <DEDUP_REMOVED lines=13> */
.L_x_5004:


//--------------------- .text._Z25selective_scan_fwd_kernelI32Selective_Scan_fwd_kernel_traitsILi128ELi16ELi1ELb0ELb1ELb1ELb1EN3c108BFloat16ENS1_7complexIfEEEEv13SSMParamsBase --------------------------
	.section	.text._Z25selective_scan_fwd_kernelI32Selective_Scan_fwd_kernel_traitsILi128ELi16ELi1ELb0ELb1ELb1ELb1EN3c108BFloat16ENS1_7complexIfEEEEv13SSMParamsBase,"ax",@progbits
	.align	128
        .global         _Z25selective_scan_fwd_kernelI32Selective_Scan_fwd_kernel_traitsILi128ELi16ELi1ELb0ELb1ELb1ELb1EN3c108BFloat16ENS1_7complexIfEEEEv13SSMParamsBase
        .type           _Z25selective_scan_fwd_kernelI32Selective_Scan_fwd_kernel_traitsILi128ELi16ELi1ELb0ELb1ELb1ELb1EN3c108BFloat16ENS1_7complexIfEEEEv13SSMParamsBase,@function
        .size           _Z25selective_scan_fwd_kernelI32Selective_Scan_fwd_kernel_traitsILi128ELi16ELi1ELb0ELb1ELb1ELb1EN3c108BFloat16ENS1_7complexIfEEEEv13SSMParamsBase,(.L_x_5005 - _Z25selective_scan_fwd_kernelI32Selective_Scan_fwd_kernel_traitsILi128ELi16ELi1ELb0ELb1ELb1ELb1EN3c108BFloat16ENS1_7complexIfEEEEv13SSMParamsBase)
        .other          _Z25selective_scan_fwd_kernelI32Selective_Scan_fwd_kernel_traitsILi128ELi16ELi1ELb0ELb1ELb1ELb1EN3c108BFloat16ENS1_7complexIfEEEEv13SSMParamsBase,@"STO_CUDA_ENTRY STV_DEFAULT"
_Z25selective_scan_fwd_kernelI32Selective_Scan_fwd_kernel_traitsILi128ELi16ELi1ELb0ELb1ELb1ELb1EN3c108BFloat16ENS1_7complexIfEEEEv13SSMParamsBase:
.text._Z25selective_scan_fwd_kernelI32Selective_Scan_fwd_kernel_traitsILi128ELi16ELi1ELb0ELb1ELb1ELb1EN3c108BFloat16ENS1_7complexIfEEEEv13SSMParamsBase:
        /* <DEDUP_REMOVED lines=20> */
[----:B------:R-:W-:Y:S01]  /*0140*/  IMAD.U32 R4, RZ, RZ, UR4 ;  /* 0x00000004ff047e24 */ /* 0x000fe2000f8e00ff */
[----:B------:R-:W-:Y:S02]  /*0150*/  R2UR UR32, R0 ;  /* 0x00000000002072ca */ /* 0x000fe400000e0000 */
[----:B------:R-:W-:Y:S02]  /*0160*/  PLOP3.LUT P0, PT, PT, PT, UP0, 0x80, 0x8 ;  /* 0x000000000008781c */ /* 0x000fe40003f0f008 */
[----:B------:R-:W-:-:S02]  /*0170*/  MOV R5, UR5 ;  /* 0x0000000500057c02 */ /* 0x000fc40008000f00 */
[----:B------:R-:W-:-:S03]  /*0180*/  @UP0 ULEA UR10, UP2, UR20, UR10, 0x2 ;  /* 0x0000000a140a0291 */ /* 0x000fc6000f8410ff */
[----:B0-----:R-:W5:Y:S01]  /*0190*/  @P1 LDG.E R4, desc[UR24][R4.64] ;  /* 0x0000001804041981 */ /* 0x001f62000c1e1900 */
[----:B------:R-:W-:Y:S02]  /*01a0*/  @UP0 ULEA.HI.X UR11, UR20, UR11, URZ, 0x2, UP2 ;  /* 0x0000000b140b0291 */ /* 0x000fe400090f14ff */
[----:B------:R-:W-:Y:S01]  /*01b0*/  IMAD.U32 R2, RZ, RZ, UR10 ;  /* 0x0000000aff027e24 */ /* 0x000fe2000f8e00ff */
[----:B------:R-:W0:Y:S03]  /*01c0*/  I2F.RP R0, UR32 ;  /* 0x0000002000007d06 */ /* 0x000e260008209400 */
[----:B------:R-:W-:Y:S01]  /*01d0*/  MOV R3, UR11 ;  /* 0x0000000b00037c02 */ /* 0x000fe20008000f00 */
        /* <DEDUP_REMOVED lines=61> */
[C---:B0-----:R-:W-:Y:S01]  /*05b0*/  IMAD.SHL.U32 R6, R12.reuse, 0x10, RZ ;  /* 0x000000100c067824 */ /* 0x041fe200078e00ff */
        /* <DEDUP_REMOVED lines=21> */
.L_x_326:
[----:B------:R-:W0:Y:S01]  /*0710*/  LDCU UR15, c[0x0][0x388] ;  /* 0x00007100ff0f77ac */ /* 0x000e220008000800 */
[----:B------:R-:W-:Y:S01]  /*0720*/  SHF.L.U32 R0, R12, 0x4, RZ ;  /* 0x000000040c007819 */ /* 0x000fe200000006ff */
[----:B------:R-:W-:Y:S01]  /*0730*/  IMAD.U32 R2, RZ, RZ, UR11 ;  /* 0x0000000bff027e24 */ /* 0x000fe2000f8e00ff */
[----:B------:R-:W-:Y:S02]  /*0740*/  MOV R3, UR17 ;  /* 0x0000001100037c02 */ /* 0x000fe40008000f00 */
[----:B------:R-:W-:Y:S02]  /*0750*/  LOP3.LUT R29, R0, 0x3e00, RZ, 0xc0, !PT ;  /* 0x00003e00001d7812 */ /* 0x000fe400078ec0ff */
[----:B------:R-:W-:Y:S02]  /*0760*/  PRMT R15, RZ, 0x7610, R15 ;  /* 0x00007610ff0f7816 */ /* 0x000fe4000000000f */
[----:B------:R-:W-:Y:S02]  /*0770*/  LOP3.LUT R28, R29, 0x1f, R12, 0xf8, !PT ;  /* 0x0000001f1d1c7812 */ /* 0x000fe400078ef80c */
[----:B------:R-:W-:-:S02]  /*0780*/  PRMT R17, RZ, 0x7610, R17 ;  /* 0x00007610ff117816 */ /* 0x000fc40000000011 */
[C---:B------:R-:W-:Y:S02]  /*0790*/  LOP3.LUT R4, R28.reuse, 0x20, RZ, 0xfc, !PT ;  /* 0x000000201c047812 */ /* 0x040fe400078efcff */
[----:B------:R-:W-:Y:S02]  /*07a0*/  PRMT R13, RZ, 0x7610, R13 ;  /* 0x00007610ff0d7816 */ /* 0x000fe4000000000d */
        /* <DEDUP_REMOVED lines=16> */
[----:B------:R-:W-:Y:S01]  /*08b0*/  ISETP.GE.AND P2, PT, R4, UR7, PT ;  /* 0x0000000704007c0c */ /* 0x000fe2000bf46270 */
[----:B------:R-:W-:Y:S01]  /*08c0*/  BAR.SYNC.DEFER_BLOCKING 0x0 ;  /* 0x0000000000007b1d */ /* 0x000fe20000010000 */
[----:B------:R-:W-:Y:S02]  /*08d0*/  PRMT R4, RZ, 0x7610, R4 ;  /* 0x00007610ff047816 */ /* 0x000fe40000000004 */
[C---:B------:R-:W-:Y:S02]  /*08e0*/  LOP3.LUT R5, R28.reuse, 0xc0, RZ, 0xfc, !PT ;  /* 0x000000c01c057812 */ /* 0x040fe400078efcff */
[----:B------:R-:W-:-:S02]  /*08f0*/  LOP3.LUT R8, R28, 0x60, RZ, 0xfc, !PT ;  /* 0x000000601c087812 */ /* 0x000fc400078efcff */
[----:B------:R-:W-:Y:S02]  /*0900*/  ISETP.GE.AND P1, PT, R5, UR7, PT ;  /* 0x0000000705007c0c */ /* 0x000fe4000bf26270 */
[----:B------:R-:W-:Y:S02]  /*0910*/  ISETP.GE.AND P4, PT, R8, UR7, PT ;  /* 0x0000000708007c0c */ /* 0x000fe4000bf86270 */
[----:B------:R-:W-:Y:S02]  /*0920*/  LOP3.LUT R18, R28, 0x120, RZ, 0xfc, !PT ;  /* 0x000001201c127812 */ /* 0x000fe400078efcff */
[----:B------:R-:W-:Y:S02]  /*0930*/  PRMT R5, RZ, 0x7610, R5 ;  /* 0x00007610ff057816 */ /* 0x000fe40000000005 */
[----:B------:R-:W-:Y:S02]  /*0940*/  PRMT R8, RZ, 0x7610, R8 ;  /* 0x00007610ff087816 */ /* 0x000fe40000000008 */
[----:B------:R-:W-:-:S02]  /*0950*/  PRMT R9, RZ, 0x7610, R9 ;  /* 0x00007610ff097816 */ /* 0x000fc40000000009 */
[----:B------:R-:W-:Y:S02]  /*0960*/  PRMT R10, RZ, 0x7610, R10 ;  /* 0x00007610ff0a7816 */ /* 0x000fe4000000000a */
[C---:B------:R-:W-:Y:S02]  /*0970*/  LOP3.LUT R20, R28.reuse, 0x140, RZ, 0xfc, !PT ;  /* 0x000001401c147812 */ /* 0x040fe400078efcff */
[----:B------:R-:W-:Y:S01]  /*0980*/  LOP3.LUT R22, R28, 0x160, RZ, 0xfc, !PT ;  /* 0x000001601c167812 */ /* 0x000fe200078efcff */
[----:B------:R-:W2:Y:S01]  /*0990*/  @!P0 LDG.E.U16 R4, desc[UR24][R6.64] ;  /* 0x0000001806048981 */ /* 0x000ea2000c1e1500 */
[----:B------:R-:W-:Y:S02]  /*09a0*/  ISETP.GE.AND P0, PT, R14, UR7, PT ;  /* 0x000000070e007c0c */ /* 0x000fe4000bf06270 */
[----:B------:R-:W-:Y:S01]  /*09b0*/  LOP3.LUT R24, R28, 0x180, RZ, 0xfc, !PT ;  /* 0x000001801c187812 */ /* 0x000fe200078efcff */
[----:B------:R-:W3:Y:S01]  /*09c0*/  @!P6 LDG.E.U16 R5, desc[UR24][R6.64+0x40] ;  /* 0x000040180605e981 */ /* 0x000ee2000c1e1500 */
[----:B------:R-:W-:-:S02]  /*09d0*/  P2R R14, PR, RZ, 0x1 ;  /* 0x00000001ff0e7803 */ /* 0x000fc40000000000 */
[----:B------:R-:W-:Y:S01]  /*09e0*/  P2R R36, PR, RZ, 0x2 ;  /* 0x00000002ff247803 */ /* 0x000fe20000000000 */
[----:B------:R-:W4:Y:S01]  /*09f0*/  @!P1 LDG.E.U16 R13, desc[UR24][R6.64+0x180] ;  /* 0x00018018060d9981 */ /* 0x000f22000c1e1500 */
[----:B------:R-:W-:Y:S02]  /*0a00*/  PRMT R19, RZ, 0x7610, R19 ;  /* 0x00007610ff137816 */ /* 0x000fe40000000013 */
        /* <DEDUP_REMOVED lines=31> */
[----:B------:R-:W-:-:S03]  /*0c00*/  LOP3.LUT R14, R28, 0x1c0, RZ, 0xfc, !PT ;  /* 0x000001c01c0e7812 */ /* 0x000fc600078efcff */
[----:B------:R-:W4:Y:S01]  /*0c10*/  @!P3 LDG.E.U16 R25, desc[UR24][R6.64+0x300] ;  /* 0x000300180619b981 */ /* 0x000f22000c1e1500 */
[----:B------:R-:W-:Y:S02]  /*0c20*/  ISETP.GE.AND P5, PT, R14, UR7, PT ;  /* 0x000000070e007c0c */ /* 0x000fe4000bfa6270 */
[----:B------:R-:W-:Y:S01]  /*0c30*/  ISETP.GE.AND P6, PT, R18, UR7, PT ;  /* 0x0000000712007c0c */ /* 0x000fe2000bfc6270 */
[----:B------:R-:W4:Y:S01]  /*0c40*/  @!P4 LDG.E.U16 R27, desc[UR24][R6.64+0x340] ;  /* 0x00034018061bc981 */ /* 0x000f22000c1e1500 */
[----:B------:R-:W-:Y:S02]  /*0c50*/  PRMT R16, RZ, 0x7610, R16 ;  /* 0x00007610ff107816 */ /* 0x000fe40000000010 */
[----:B------:R-:W-:-:S07]  /*0c60*/  PRMT R20, RZ, 0x7610, R20 ;  /* 0x00007610ff147816 */ /* 0x000fce0000000014 */
[----:B------:R-:W4:Y:S04]  /*0c70*/  @!P5 LDG.E.U16 R16, desc[UR24][R6.64+0x380] ;  /* 0x000380180610d981 */ /* 0x000f28000c1e1500 */
[----:B------:R0:W4:Y:S01]  /*0c80*/  @!P6 LDG.E.U16 R20, desc[UR24][R6.64+0x3c0] ;  /* 0x0003c0180614e981 */ /* 0x000122000c1e1500 */
[----:B------:R-:W1:Y:S01]  /*0c90*/  S2R R43, SR_LANEID ;  /* 0x00000000002b7919 */ /* 0x000e620000000000 */
[----:B------:R-:W-:Y:S02]  /*0ca0*/  P2R R34, PR, RZ, 0x1 ;  /* 0x00000001ff227803 */ /* 0x000fe40000000000 */
[----:B------:R-:W-:Y:S01]  /*0cb0*/  ISETP.NE.AND P0, PT, R36, RZ, PT ;  /* 0x000000ff2400720c */ /* 0x000fe20003f05270 */
[----:B------:R-:W0:Y:S03]  /*0cc0*/  S2UR UR7, SR_CgaCtaId ;  /* 0x00000000000779c3 */ /* 0x000e260000008800 */
[----:B------:R-:W-:-:S02]  /*0cd0*/  P2R R36, PR, RZ, 0x1 ;  /* 0x00000001ff247803 */ /* 0x000fc40000000000 */
[----:B------:R-:W-:-:S04]  /*0ce0*/  ISETP.NE.AND P0, PT, R38, RZ, PT ;  /* 0x000000ff2600720c */ /* 0x000fc80003f05270 */
[----:B------:R-:W-:Y:S02]  /*0cf0*/  P2R R38, PR, RZ, 0x1 ;  /* 0x00000001ff267803 */ /* 0x000fe40000000000 */
[----:B------:R-:W-:-:S04]  /*0d00*/  ISETP.NE.AND P0, PT, R39, RZ, PT ;  /* 0x000000ff2700720c */ /* 0x000fc80003f05270 */
[----:B------:R-:W-:Y:S02]  /*0d10*/  P2R R42, PR, RZ, 0x1 ;  /* 0x00000001ff2a7803 */ /* 0x000fe40000000000 */
[----:B------:R-:W-:-:S04]  /*0d20*/  ISETP.NE.AND P0, PT, R37, RZ, PT ;  /* 0x000000ff2500720c */ /* 0x000fc80003f05270 */
[----:B------:R-:W-:Y:S02]  /*0d30*/  P2R R41, PR, RZ, 0x1 ;  /* 0x00000001ff297803 */ /* 0x000fe40000000000 */
[----:B------:R-:W-:Y:S02]  /*0d40*/  ISETP.NE.AND P0, PT, R35, RZ, PT ;  /* 0x000000ff2300720c */ /* 0x000fe40003f05270 */
[----:B-1----:R-:W-:Y:S02]  /*0d50*/  IADD3 R14, PT, PT, R29, R43, RZ ;  /* 0x0000002b1d0e7210 */ /* 0x002fe40007ffe0ff */
[----:B------:R-:W-:Y:S02]  /*0d60*/  P2R R40, PR, RZ, 0x1 ;  /* 0x00000001ff287803 */ /* 0x000fe40000000000 */
[----:B------:R-:W-:Y:S01]  /*0d70*/  ISETP.NE.AND P0, PT, R33, RZ, PT ;  /* 0x000000ff2100720c */ /* 0x000fe20003f05270 */
[----:B------:R-:W-:Y:S01]  /*0d80*/  VIADD R29, R14, 0x20 ;  /* 0x000000200e1d7836 */ /* 0x000fe20000000000 */
[----:B------:R-:W-:-:S02]  /*0d90*/  UMOV UR23, 0x400 ;  /* 0x0000040000177882 */ /* 0x000fc40000000000 */
[----:B------:R-:W-:Y:S01]  /*0da0*/  P2R R39, PR, RZ, 0x1 ;  /* 0x00000001ff277803 */ /* 0x000fe20000000000 */
[----:B0-----:R-:W-:Y:S01]  /*0db0*/  ULEA UR23, UR7, UR23, 0x18 ;  /* 0x0000001707177291 */ /* 0x001fe2000f8ec0ff */
[----:B------:R-:W-:Y:S01]  /*0dc0*/  ISETP.NE.AND P0, PT, R31, RZ, PT ;  /* 0x000000ff1f00720c */ /* 0x000fe20003f05270 */
[C---:B------:R-:W-:Y:S01]  /*0dd0*/  VIADD R33, R14.reuse, 0x60 ;  /* 0x000000600e217836 */ /* 0x040fe20000000000 */
[C---:B------:R-:W-:Y:S02]  /*0de0*/  IADD3 R31, PT, PT, R14.reuse, 0x40, RZ ;  /* 0x000000400e1f7810 */ /* 0x040fe40007ffe0ff */
[-C--:B------:R-:W-:Y:S01]  /*0df0*/  LEA.HI.SX32 R29, R29, R14.reuse, 0x1b ;  /* 0x0000000e1d1d7211 */ /* 0x080fe200078fdaff */
[C---:B------:R-:W-:Y:S01]  /*0e00*/  VIADD R7, R14.reuse, 0xa0 ;  /* 0x000000a00e077836 */ /* 0x040fe20000000000 */
[C---:B------:R-:W-:Y:S02]  /*0e10*/  LEA.HI.SX32 R18, R14.reuse, R14, 0x1b ;  /* 0x0000000e0e127211 */ /* 0x040fe400078fdaff */
[----:B------:R-:W-:-:S02]  /*0e20*/  IADD3 R35, PT, PT, R14, 0x80, RZ ;  /* 0x000000800e237810 */ /* 0x000fc40007ffe0ff */
[-C--:B------:R-:W-:Y:S02]  /*0e30*/  LEA.HI.SX32 R31, R31, R14.reuse, 0x1b ;  /* 0x0000000e1f1f7211 */ /* 0x080fe400078fdaff */
[-C--:B------:R-:W-:Y:S02]  /*0e40*/  LEA.HI.SX32 R33, R33, R14.reuse, 0x1b ;  /* 0x0000000e21217211 */ /* 0x080fe400078fdaff */
[----:B------:R-:W-:Y:S02]  /*0e50*/  LEA R73, R29, UR23, 0x1 ;  /* 0x000000171d497c11 */ /* 0x000fe4000f8e08ff */
[----:B------:R-:W-:Y:S02]  /*0e60*/  LEA R74, R18, UR23, 0x1 ;  /* 0x00000017124a7c11 */ /* 0x000fe4000f8e08ff */
[----:B------:R-:W-:Y:S02]  /*0e70*/  LEA.HI.SX32 R35, R35, R14, 0x1b ;  /* 0x0000000e23237211 */ /* 0x000fe400078fdaff */
[----:B------:R-:W-:-:S02]  /*0e80*/  IADD3 R29, PT, PT, R14, 0xc0, RZ ;  /* 0x000000c00e1d7810 */ /* 0x000fc40007ffe0ff */
[----:B------:R-:W-:Y:S01]  /*0e90*/  LEA R72, R31, UR23, 0x1 ;  /* 0x000000171f487c11 */ /* 0x000fe2000f8e08ff */
[C---:B------:R-:W-:Y:S01]  /*0ea0*/  VIADD R31, R14.reuse, 0xe0 ;  /* 0x000000e00e1f7836 */ /* 0x040fe20000000000 */
[-C--:B------:R-:W-:Y:S02]  /*0eb0*/  LEA.HI.SX32 R7, R7, R14.reuse, 0x1b ;  /* 0x0000000e07077211 */ /* 0x080fe400078fdaff */
[----:B------:R-:W-:Y:S02]  /*0ec0*/  LEA R71, R33, UR23, 0x1 ;  /* 0x0000001721477c11 */ /* 0x000fe4000f8e08ff */
[----:B------:R-:W-:Y:S01]  /*0ed0*/  LEA R70, R35, UR23, 0x1 ;  /* 0x0000001723467c11 */ /* 0x000fe2000f8e08ff */
[C---:B------:R-:W-:Y:S01]  /*0ee0*/  VIADD R35, R14.reuse, 0x120 ;  /* 0x000001200e237836 */ /* 0x040fe20000000000 */
[----:B------:R-:W-:Y:S02]  /*0ef0*/  LEA.HI.SX32 R29, R29, R14, 0x1b ;  /* 0x0000000e1d1d7211 */ /* 0x000fe400078fdaff */
[----:B------:R-:W-:-:S02]  /*0f00*/  IADD3 R33, PT, PT, R14, 0x100, RZ ;  /* 0x000001000e217810 */ /* 0x000fc40007ffe0ff */
[----:B------:R-:W-:Y:S01]  /*0f10*/  LEA R69, R7, UR23, 0x1 ;  /* 0x0000001707457c11 */ /* 0x000fe2000f8e08ff */
[C---:B------:R-:W-:Y:S01]  /*0f20*/  VIADD R7, R14.reuse, 0x160 ;  /* 0x000001600e077836 */ /* 0x040fe20000000000 */
[-C--:B------:R-:W-:Y:S02]  /*0f30*/  LEA.HI.SX32 R31, R31, R14.reuse, 0x1b ;  /* 0x0000000e1f1f7211 */ /* 0x080fe400078fdaff */
[----:B------:R-:W-:Y:S01]  /*0f40*/  LEA R68, R29, UR23, 0x1 ;  /* 0x000000171d447c11 */ /* 0x000fe2000f8e08ff */
[----:B------:R-:W-:Y:S01]  /*0f50*/  VIADD R29, R14, 0x1a0 ;  /* 0x000001a00e1d7836 */ /* 0x000fe20000000000 */
[-C--:B------:R-:W-:Y:S02]  /*0f60*/  LEA.HI.SX32 R33, R33, R14.reuse, 0x1b ;  /* 0x0000000e21217211 */ /* 0x080fe400078fdaff */
[----:B------:R-:W-:Y:S02]  /*0f70*/  LEA.HI.SX32 R35, R35, R14, 0x1b ;  /* 0x0000000e23237211 */ /* 0x000fe400078fdaff */
[----:B------:R-:W-:-:S02]  /*0f80*/  LEA R67, R31, UR23, 0x1 ;  /* 0x000000171f437c11 */ /* 0x000fc4000f8e08ff */
[-C--:B------:R-:W-:Y:S02]  /*0f90*/  LEA.HI.SX32 R7, R7, R14.reuse, 0x1b ;  /* 0x0000000e07077211 */ /* 0x080fe400078fdaff */
[----:B------:R-:W-:Y:S01]  /*0fa0*/  LEA R66, R33, UR23, 0x1 ;  /* 0x0000001721427c11 */ /* 0x000fe2000f8e08ff */
[C---:B------:R-:W-:Y:S01]  /*0fb0*/  VIADD R33, R14.reuse, 0x1e0 ;  /* 0x000001e00e217836 */ /* 0x040fe20000000000 */
[----:B------:R-:W-:Y:S02]  /*0fc0*/  LEA R65, R35, UR23, 0x1 ;  /* 0x0000001723417c11 */ /* 0x000fe4000f8e08ff */
[----:B------:R-:W-:Y:S02]  /*0fd0*/  LEA.HI.SX32 R29, R29, R14, 0x1b ;  /* 0x0000000e1d1d7211 */ /* 0x000fe400078fdaff */
[----:B------:R-:W-:Y:S02]  /*0fe0*/  IADD3 R31, PT, PT, R14, 0x1c0, RZ ;  /* 0x000001c00e1f7810 */ /* 0x000fe40007ffe0ff */
[----:B------:R-:W-:-:S02]  /*0ff0*/  LEA R63, R7, UR23, 0x1 ;  /* 0x00000017073f7c11 */ /* 0x000fc4000f8e08ff */
[----:B------:R-:W-:Y:S02]  /*1000*/  LEA R61, R29, UR23, 0x1 ;  /* 0x000000171d3d7c11 */ /* 0x000fe4000f8e08ff */
[-C--:B------:R-:W-:Y:S02]  /*1010*/  LEA.HI.SX32 R31, R31, R14.reuse, 0x1b ;  /* 0x0000000e1f1f7211 */ /* 0x080fe400078fdaff */
[----:B------:R-:W-:Y:S02]  /*1020*/  LEA.HI.SX32 R33, R33, R14, 0x1b ;  /* 0x0000000e21217211 */ /* 0x000fe400078fdaff */
[----:B------:R-:W-:Y:S02]  /*1030*/  LEA R60, R31, UR23, 0x1 ;  /* 0x000000171f3c7c11 */ /* 0x000fe4000f8e08ff */
[----:B------:R-:W-:Y:S02]  /*1040*/  LEA R59, R33, UR23, 0x1 ;  /* 0x00000017213b7c11 */ /* 0x000fe4000f8e08ff */
[----:B------:R-:W-:Y:S01]  /*1050*/  PRMT R6, RZ, 0x7610, R6 ;  /* 0x00007610ff067816 */ /* 0x000fe20000000006 */
[----:B--2---:R-:W-:Y:S04]  /*1060*/  STS.U16 [R74], R4 ;  /* 0x000000044a007388 */ /* 0x004fe80000000400 */
[----:B---3--:R0:W-:Y:S04]  /*1070*/  STS.U16 [R73+0x40], R5 ;  /* 0x0000400549007388 */ /* 0x0081e80000000400 */
[----:B-----5:R-:W-:Y:S01]  /*1080*/  STS.U16 [R72+0x80], R8 ;  /* 0x0000800848007388 */ /* 0x020fe20000000400 */
[----:B0-----:R-:W-:-:S04]  /*1090*/  IADD3 R5, PT, PT, R14, 0x140, RZ ;  /* 0x000001400e057810 */ /* 0x001fc80007ffe0ff */
[----:B------:R-:W-:Y:S01]  /*10a0*/  LEA.HI.SX32 R5, R5, R14, 0x1b ;  /* 0x0000000e05057211 */ /* 0x000fe200078fdaff */
[----:B----4-:R0:W-:Y:S03]  /*10b0*/  STS.U16 [R71+0xc0], R9 ;  /* 0x0000c00947007388 */ /* 0x0101e60000000400 */
[----:B------:R-:W-:Y:S01]  /*10c0*/  LEA R64, R5, UR23, 0x1 ;  /* 0x0000001705407c11 */ /* 0x000fe2000f8e08ff */
[----:B------:R-:W-:Y:S01]  /*10d0*/  STS.U16 [R70+0x100], R10 ;  /* 0x0001000a46007388 */ /* 0x000fe20000000400 */
[----:B0-----:R-:W-:-:S03]  /*10e0*/  IADD3 R9, PT, PT, R14, 0x180, RZ ;  /* 0x000001800e097810 */ /* 0x001fc60007ffe0ff */
[----:B------:R0:W-:Y:S01]  /*10f0*/  STS.U16 [R69+0x140], R11 ;  /* 0x0001400b45007388 */ /* 0x0001e20000000400 */
[----:B------:R-:W-:-:S03]  /*1100*/  LEA.HI.SX32 R9, R9, R14, 0x1b ;  /* 0x0000000e09097211 */ /* 0x000fc600078fdaff */
[----:B------:R-:W-:Y:S01]  /*1110*/  STS.U16 [R68+0x180], R13 ;  /* 0x0001800d44007388 */ /* 0x000fe20000000400 */
[----:B------:R-:W-:-:S03]  /*1120*/  LEA R62, R9, UR23, 0x1 ;  /* 0x00000017093e7c11 */ /* 0x000fc6000f8e08ff */
[----:B------:R1:W-:Y:S01]  /*1130*/  STS.U16 [R67+0x1c0], R15 ;  /* 0x0001c00f43007388 */ /* 0x0003e20000000400 */
[----:B------:R-:W-:-:S03]  /*1140*/  IMAD R14, R43, 0xf, R14 ;  /* 0x0000000f2b0e7824 */ /* 0x000fc600078e020e */
[----:B------:R-:W-:Y:S04]  /*1150*/  STS.U16 [R66+0x200], R17 ;  /* 0x0002001142007388 */ /* 0x000fe80000000400 */
[----:B------:R2:W-:Y:S04]  /*1160*/  STS.U16 [R65+0x240], R19 ;  /* 0x0002401341007388 */ /* 0x0005e80000000400 */
[----:B------:R-:W-:Y:S01]  /*1170*/  STS.U16 [R64+0x280], R21 ;  /* 0x0002801540007388 */ /* 0x000fe20000000400 */
[----:B------:R-:W-:-:S03]  /*1180*/  VIADD R7, R14, 0x2 ;  /* 0x000000020e077836 */ /* 0x000fc60000000000 */
[----:B------:R3:W-:Y:S01]  /*1190*/  STS.U16 [R63+0x2c0], R23 ;  /* 0x0002c0173f007388 */ /* 0x0007e20000000400 */
[----:B0-----:R-:W-:-:S03]  /*11a0*/  VIADD R11, R14, 0x4 ;  /* 0x000000040e0b7836 */ /* 0x001fc60000000000 */
[----:B------:R-:W-:Y:S01]  /*11b0*/  STS.U16 [R62+0x300], R25 ;  /* 0x000300193e007388 */ /* 0x000fe20000000400 */
[C---:B-1----:R-:W-:Y:S01]  /*11c0*/  VIADD R15, R14.reuse, 0x6 ;  /* 0x000000060e0f7836 */ /* 0x042fe20000000000 */
[C---:B------:R-:W-:Y:S01]  /*11d0*/  IADD3 R5, PT, PT, R14.reuse, 0x1, RZ ;  /* 0x000000010e057810 */ /* 0x040fe20007ffe0ff */
[C---:B--2---:R-:W-:Y:S01]  /*11e0*/  VIADD R19, R14.reuse, 0x8 ;  /* 0x000000080e137836 */ /* 0x044fe20000000000 */
[----:B------:R0:W-:Y:S01]  /*11f0*/  STS.U16 [R61+0x340], R27 ;  /* 0x0003401b3d007388 */ /* 0x0001e20000000400 */
[C---:B------:R-:W-:Y:S01]  /*1200*/  VIADD R35, R14.reuse, 0xe ;  /* 0x0000000e0e237836 */ /* 0x040fe20000000000 */
[C---:B------:R-:W-:Y:S01]  /*1210*/  IADD3 R9, PT, PT, R14.reuse, 0x3, RZ ;  /* 0x000000030e097810 */ /* 0x040fe20007ffe0ff */
[C---:B---3--:R-:W-:Y:S01]  /*1220*/  VIADD R23, R14.reuse, 0xa ;  /* 0x0000000a0e177836 */ /* 0x048fe20000000000 */
[C---:B------:R-:W-:Y:S02]  /*1230*/  IADD3 R13, PT, PT, R14.reuse, 0x5, RZ ;  /* 0x000000050e0d7810 */ /* 0x040fe40007ffe0ff */
[----:B------:R-:W-:-:S02]  /*1240*/  IADD3 R17, PT, PT, R14, 0x7, RZ ;  /* 0x000000070e117810 */ /* 0x000fc40007ffe0ff */
[C---:B------:R-:W-:Y:S01]  /*1250*/  IADD3 R21, PT, PT, R14.reuse, 0x9, RZ ;  /* 0x000000090e157810 */ /* 0x040fe20007ffe0ff */
[C---:B0-----:R-:W-:Y:S01]  /*1260*/  VIADD R27, R14.reuse, 0xc ;  /* 0x0000000c0e1b7836 */ /* 0x041fe20000000000 */
[C---:B------:R-:W-:Y:S02]  /*1270*/  IADD3 R25, PT, PT, R14.reuse, 0xb, RZ ;  /* 0x0000000b0e197810 */ /* 0x040fe40007ffe0ff */
        /* <DEDUP_REMOVED lines=55> */
[----:B------:R-:W-:-:S05]  /*15f0*/  PRMT R5, RZ, 0x7610, R5 ;  /* 0x00007610ff057816 */ /* 0x000fca0000000005 */
[----:B------:R-:W2:Y:S01]  /*1600*/  @!P0 LDG.E.U16 R4, desc[UR24][R2.64] ;  /* 0x0000001802048981 */ /* 0x000ea2000c1e1500 */
[----:B------:R-:W-:-:S13]  /*1610*/  ISETP.NE.AND P0, PT, R39, RZ, PT ;  /* 0x000000ff2700720c */ /* 0x000fda0003f05270 */
        /* <DEDUP_REMOVED lines=84> */
[----:B------:R-:W3:Y:S04]  /*1b60*/  LDS.U16 R4, [R56+0x4] ;  /* 0x0000040038047984 */ /* 0x000ee80000000400 */
[----:B------:R-:W4:Y:S04]  /*1b70*/  LDS.U16 R6, [R54+0x8] ;  /* 0x0000080036067984 */ /* 0x000f280000000400 */
[----:B------:R-:W5:Y:S04]  /*1b80*/  LDS.U16 R8, [R52+0xc] ;  /* 0x00000c0034087984 */ /* 0x000f680000000400 */
[----:B------:R0:W0:Y:S04]  /*1b90*/  LDS.U16 R9, [R51+0xe] ;  /* 0x00000e0033097984 */ /* 0x0000280000000400 */
[----:B------:R0:W0:Y:S04]  /*1ba0*/  LDS.U16 R10, [R50+0x10] ;  /* 0x00001000320a7984 */ /* 0x0000280000000400 */
[----:B------:R0:W0:Y:S04]  /*1bb0*/  LDS.U16 R11, [R49+0x12] ;  /* 0x00001200310b7984 */ /* 0x0000280000000400 */
[----:B------:R0:W0:Y:S04]  /*1bc0*/  LDS.U16 R34, [R48+0x14] ;  /* 0x0000140030227984 */ /* 0x0000280000000400 */
[----:B------:R0:W0:Y:S04]  /*1bd0*/  LDS.U16 R33, [R47+0x16] ;  /* 0x000016002f217984 */ /* 0x0000280000000400 */
[----:B------:R0:W3:Y:S04]  /*1be0*/  LDS.U16 R32, [R46+0x18] ;  /* 0x000018002e207984 */ /* 0x0000e80000000400 */
[----:B------:R0:W5:Y:S04]  /*1bf0*/  LDS.U16 R31, [R45+0x1a] ;  /* 0x00001a002d1f7984 */ /* 0x0001680000000400 */
[----:B------:R0:W5:Y:S04]  /*1c00*/  LDS.U16 R30, [R44+0x1c] ;  /* 0x00001c002c1e7984 */ /* 0x0001680000000400 */
[----:B------:R0:W5:Y:S01]  /*1c10*/  LDS.U16 R26, [R43+0x1e] ;  /* 0x00001e002b1a7984 */ /* 0x0001620000000400 */
[----:B-1----:R-:W-:-:S03]  /*1c20*/  IMAD.U32 R2, R2, 0x10000, RZ ;  /* 0x0001000002027824 */ /* 0x002fc600078e00ff */
[----:B------:R1:W-:Y:S01]  /*1c30*/  STL [R1+0x28], R48 ;  /* 0x0000283001007387 */ /* 0x0003e20000100800 */
[----:B------:R-:W-:-:S03]  /*1c40*/  FADD.FTZ R2, R2, UR5 ;  /* 0x0000000502027e21 */ /* 0x000fc60008010000 */
[----:B------:R1:W-:Y:S04]  /*1c50*/  STL [R1+0x24], R47 ;  /* 0x0000242f01007387 */ /* 0x0003e80000100800 */
[----:B------:R1:W-:Y:S01]  /*1c60*/  STL [R1+0x20], R46 ;  /* 0x0000202e01007387 */ /* 0x0003e20000100800 */
[----:B------:R-:W-:-:S03]  /*1c70*/  FSETP.GTU.FTZ.AND P0, PT, R2, 20, PT ;  /* 0x41a000000200780b */ /* 0x000fc60003f1c000 */
[----:B------:R1:W-:Y:S04]  /*1c80*/  STL [R1+0x1c], R45 ;  /* 0x00001c2d01007387 */ /* 0x0003e80000100800 */
[----:B------:R1:W-:Y:S04]  /*1c90*/  STL [R1+0x18], R44 ;  /* 0x0000182c01007387 */ /* 0x0003e80000100800 */
[----:B------:R1:W-:Y:S01]  /*1ca0*/  STL [R1+0x14], R43 ;  /* 0x0000142b01007387 */ /* 0x0003e20000100800 */
[----:B0-----:R-:W-:Y:S02]  /*1cb0*/  ISETP.EQ.OR P0, PT, RZ, UR7, P0 ;  /* 0x00000007ff007c0c */ /* 0x001fe40008702670 */
[----:B--2---:R-:W-:Y:S01]  /*1cc0*/  SHF.L.U32 R3, R3, 0x10, RZ ;  /* 0x0000001003037819 */ /* 0x004fe200000006ff */
[----:B---3--:R-:W-:Y:S01]  /*1cd0*/  IMAD.U32 R4, R4, 0x10000, RZ ;  /* 0x0001000004047824 */ /* 0x008fe200078e00ff */
[----:B------:R-:W-:Y:S01]  /*1ce0*/  SHF.L.U32 R5, R5, 0x10, RZ ;  /* 0x0000001005057819 */ /* 0x000fe200000006ff */
[----:B----4-:R-:W-:Y:S01]  /*1cf0*/  IMAD.U32 R6, R6, 0x10000, RZ ;  /* 0x0001000006067824 */ /* 0x010fe200078e00ff */
[----:B------:R-:W-:Y:S01]  /*1d00*/  SHF.L.U32 R7, R7, 0x10, RZ ;  /* 0x0000001007077819 */ /* 0x000fe200000006ff */
[----:B------:R-:W-:Y:S01]  /*1d10*/  FADD.FTZ R3, R3, UR5 ;  /* 0x0000000503037e21 */ /* 0x000fe20008010000 */
[----:B------:R-:W-:Y:S01]  /*1d20*/  FADD.FTZ R4, R4, UR5 ;  /* 0x0000000504047e21 */ /* 0x000fe20008010000 */
[----:B------:R-:W-:Y:S01]  /*1d30*/  FADD.FTZ R5, R5, UR5 ;  /* 0x0000000505057e21 */ /* 0x000fe20008010000 */
[----:B------:R-:W-:Y:S01]  /*1d40*/  FADD.FTZ R6, R6, UR5 ;  /* 0x0000000506067e21 */ /* 0x000fe20008010000 */
[----:B------:R-:W-:Y:S01]  /*1d50*/  FADD.FTZ R7, R7, UR5 ;  /* 0x0000000507077e21 */ /* 0x000fe20008010000 */
[----:B-----5:R-:W-:Y:S01]  /*1d60*/  SHF.L.U32 R8, R8, 0x10, RZ ;  /* 0x0000001008087819 */ /* 0x020fe200000006ff */
[----:B------:R-:W-:Y:S01]  /*1d70*/  BSSY.RECONVERGENT B0, `(.L_x_287) ;  /* 0x0000027000007945 */ /* 0x000fe20003800200 */
[----:B------:R-:W-:-:S02]  /*1d80*/  FSETP.GTU.FTZ.AND P1, PT, R3, 20, PT ;  /* 0x41a000000300780b */ /* 0x000fc40003f3c000 */
[----:B------:R-:W-:Y:S01]  /*1d90*/  FSETP.GTU.FTZ.AND P5, PT, R4, 20, PT ;  /* 0x41a000000400780b */ /* 0x000fe20003fbc000 */
[----:B------:R-:W-:Y:S01]  /*1da0*/  FADD.FTZ R8, R8, UR5 ;  /* 0x0000000508087e21 */ /* 0x000fe20008010000 */
[----:B------:R-:W-:Y:S02]  /*1db0*/  FSETP.GTU.FTZ.AND P4, PT, R5, 20, PT ;  /* 0x41a000000500780b */ /* 0x000fe40003f9c000 */
        /* <DEDUP_REMOVED lines=34> */
.L_x_288:
[----:B------:R-:W-:Y:S05]  /*1fe0*/  BSYNC.RECONVERGENT B0 ;  /* 0x0000000000007941 */ /* 0x000fea0003800200 */
.L_x_287:
        /* <DEDUP_REMOVED lines=35> */
.L_x_290:
[----:B------:R-:W-:Y:S05]  /*2220*/  BSYNC.RECONVERGENT B0 ;  /* 0x0000000000007941 */ /* 0x000fea0003800200 */
.L_x_289:
        /* <DEDUP_REMOVED lines=37> */
.L_x_292:
[----:B------:R-:W-:Y:S05]  /*2480*/  BSYNC.RECONVERGENT B0 ;  /* 0x0000000000007941 */ /* 0x000fea0003800200 */
.L_x_291:
        /* <DEDUP_REMOVED lines=35> */
.L_x_294:
[----:B------:R-:W-:Y:S05]  /*26c0*/  BSYNC.RECONVERGENT B0 ;  /* 0x0000000000007941 */ /* 0x000fea0003800200 */
.L_x_293:
[----:B------:R-:W-:Y:S01]  /*26d0*/  PRMT R36, RZ, 0x7610, R36 ;  /* 0x00007610ff247816 */ /* 0x000fe20000000024 */
[----:B------:R-:W-:Y:S01]  /*26e0*/  BSSY.RECONVERGENT B0, `(.L_x_295) ;  /* 0x0000028000007945 */ /* 0x000fe20003800200 */
[----:B------:R-:W-:Y:S01]  /*26f0*/  ISETP.EQ.OR P6, PT, RZ, UR7, P2 ;  /* 0x00000007ff007c0c */ /* 0x000fe200097c2670 */
[----:B------:R-:W-:Y:S01]  /*2700*/  IMAD.U32 R39, R29, 0x10000, RZ ;  /* 0x000100001d277824 */ /* 0x000fe200078e00ff */
[----:B------:R-:W-:Y:S01]  /*2710*/  SHF.L.U32 R34, R34, 0x10, RZ ;  /* 0x0000001022227819 */ /* 0x000fe200000006ff */
[----:B------:R0:W-:Y:S01]  /*2720*/  STL.S16 [R1+0x94], R36 ;  /* 0x0000942401007387 */ /* 0x0001e20000100600 */
[----:B------:R-:W-:Y:S02]  /*2730*/  LOP3.LUT R35, R12, 0x1f, RZ, 0xc0, !PT ;  /* 0x0000001f0c237812 */ /* 0x000fe400078ec0ff */
[----:B------:R-:W-:Y:S01]  /*2740*/  FSETP.GTU.FTZ.AND P5, PT, R11, 20, PT ;  /* 0x41a000000b00780b */ /* 0x000fe20003fbc000 */
[----:B------:R-:W-:Y:S01]  /*2750*/  FADD.FTZ R12, R34, UR5 ;  /* 0x00000005220c7e21 */ /* 0x000fe20008010000 */
[----:B------:R-:W-:-:S05]  /*2760*/  ISETP.EQ.OR P2, PT, RZ, UR7, P3 ;  /* 0x00000007ff007c0c */ /* 0x000fca0009f42670 */
[----:B0-----:R-:W-:Y:S08]  /*2770*/  @P6 BRA `(.L_x_296) ;  /* 0x0000000000786947 */ /* 0x001ff00003800000 */
        /* <DEDUP_REMOVED lines=30> */
.L_x_296:
[----:B------:R-:W-:Y:S05]  /*2960*/  BSYNC.RECONVERGENT B0 ;  /* 0x0000000000007941 */ /* 0x000fea0003800200 */
.L_x_295:
        /* <DEDUP_REMOVED lines=39> */
.L_x_298:
[----:B------:R-:W-:Y:S05]  /*2be0*/  BSYNC.RECONVERGENT B0 ;  /* 0x0000000000007941 */ /* 0x000fea0003800200 */
.L_x_297:
        /* <DEDUP_REMOVED lines=41> */
.L_x_300:
[----:B------:R-:W-:Y:S05]  /*2e80*/  BSYNC.RECONVERGENT B0 ;  /* 0x0000000000007941 */ /* 0x000fea0003800200 */
.L_x_299:
        /* <DEDUP_REMOVED lines=39> */
.L_x_302:
[----:B------:R-:W-:Y:S05]  /*3100*/  BSYNC.RECONVERGENT B0 ;  /* 0x0000000000007941 */ /* 0x000fea0003800200 */
.L_x_301:
        /* <DEDUP_REMOVED lines=41> */
.L_x_304:
[----:B------:R-:W-:Y:S05]  /*33a0*/  BSYNC.RECONVERGENT B0 ;  /* 0x0000000000007941 */ /* 0x000fea0003800200 */
.L_x_303:
        /* <DEDUP_REMOVED lines=39> */
.L_x_306:
[----:B------:R-:W-:Y:S05]  /*3620*/  BSYNC.RECONVERGENT B0 ;  /* 0x0000000000007941 */ /* 0x000fea0003800200 */
.L_x_305:
        /* <DEDUP_REMOVED lines=45> */
.L_x_308:
[----:B------:R-:W-:Y:S05]  /*3900*/  BSYNC.RECONVERGENT B0 ;  /* 0x0000000000007941 */ /* 0x000fea0003800200 */
.L_x_307:
        /* <DEDUP_REMOVED lines=32> */
.L_x_310:
[----:B------:R-:W-:Y:S05]  /*3b10*/  BSYNC.RECONVERGENT B0 ;  /* 0x0000000000007941 */ /* 0x000fea0003800200 */
.L_x_309:
        /* <DEDUP_REMOVED lines=32> */
.L_x_312:
[----:B------:R-:W-:Y:S05]  /*3d20*/  BSYNC.RECONVERGENT B0 ;  /* 0x0000000000007941 */ /* 0x000fea0003800200 */
.L_x_311:
        /* <DEDUP_REMOVED lines=32> */
.L_x_314:
[----:B------:R-:W-:Y:S05]  /*3f30*/  BSYNC.RECONVERGENT B0 ;  /* 0x0000000000007941 */ /* 0x000fea0003800200 */
.L_x_313:
        /* <DEDUP_REMOVED lines=32> */
.L_x_316:
[----:B------:R-:W-:Y:S05]  /*4140*/  BSYNC.RECONVERGENT B0 ;  /* 0x0000000000007941 */ /* 0x000fea0003800200 */
.L_x_315:
        /* <DEDUP_REMOVED lines=32> */
.L_x_318:
[----:B------:R-:W-:Y:S05]  /*4350*/  BSYNC.RECONVERGENT B0 ;  /* 0x0000000000007941 */ /* 0x000fea0003800200 */
.L_x_317:
        /* <DEDUP_REMOVED lines=51> */
.L_x_325:
        /* <DEDUP_REMOVED lines=11> */
[----:B------:R-:W-:-:S02]  /*4740*/  LOP3.LUT R95, R53, 0x60, RZ, 0xfc, !PT ;  /* 0x00000060355f7812 */ /* 0x000fc400078efcff */
[C---:B------:R-:W-:Y:S02]  /*4750*/  LEA R42, P2, R44.reuse, UR19, 0x1 ;  /* 0x000000132c2a7c11 */ /* 0x040fe4000f8408ff */
[----:B------:R-:W-:Y:S02]  /*4760*/  ISETP.GE.AND P5, PT, R93, UR26, PT ;  /* 0x0000001a5d007c0c */ /* 0x000fe4000bfa6270 */
[----:B------:R-:W-:Y:S02]  /*4770*/  ISETP.GE.AND P6, PT, R95, UR26, PT ;  /* 0x0000001a5f007c0c */ /* 0x000fe4000bfc6270 */
[----:B------:R-:W-:Y:S02]  /*4780*/  PRMT R62, RZ, 0x7610, R62 ;  /* 0x00007610ff3e7816 */ /* 0x000fe4000000003e */
[----:B------:R-:W-:Y:S02]  /*4790*/  LEA.HI.X R43, R44, UR21, R43, 0x1, P2 ;  /* 0x000000152c2b7c11 */ /* 0x000fe400090f0c2b */
[----:B------:R-:W-:-:S02]  /*47a0*/  LOP3.LUT R87, R53, 0x80, RZ, 0xfc, !PT ;  /* 0x0000008035577812 */ /* 0x000fc400078efcff */
[C---:B------:R-:W-:Y:S01]  /*47b0*/  LOP3.LUT R92, R53.reuse, 0xa0, RZ, 0xfc, !PT ;  /* 0x000000a0355c7812 */ /* 0x040fe200078efcff */
[----:B------:R-:W5:Y:S01]  /*47c0*/  @!P4 LDG.E.U16 R62, desc[UR24][R42.64+0x40] ;  /* 0x000040182a3ec981 */ /* 0x000f62000c1e1500 */
[----:B------:R-:W-:Y:S02]  /*47d0*/  LOP3.LUT R91, R53, 0xc0, RZ, 0xfc, !PT ;  /* 0x000000c0355b7812 */ /* 0x000fe400078efcff */
[----:B------:R-:W-:Y:S02]  /*47e0*/  PRMT R0, RZ, 0x7610, R0 ;  /* 0x00007610ff007816 */ /* 0x000fe40000000000 */
[----:B------:R-:W-:Y:S02]  /*47f0*/  ISETP.GE.AND P2, PT, R87, UR26, PT ;  /* 0x0000001a57007c0c */ /* 0x000fe4000bf46270 */
[----:B------:R-:W-:Y:S02]  /*4800*/  PRMT R66, RZ, 0x7610, R66 ;  /* 0x00007610ff427816 */ /* 0x000fe40000000042 */
[----:B------:R-:W-:Y:S01]  /*4810*/  ISETP.GE.AND P3, PT, R92, UR26, PT ;  /* 0x0000001a5c007c0c */ /* 0x000fe2000bf66270 */
[----:B------:R-:W3:Y:S01]  /*4820*/  @!P5 LDG.E.U16 R0, desc[UR24][R42.64+0x80] ;  /* 0x000080182a00d981 */ /* 0x000ee2000c1e1500 */
[----:B------:R-:W-:-:S02]  /*4830*/  ISETP.GE.AND P4, PT, R91, UR26, PT ;  /* 0x0000001a5b007c0c */ /* 0x000fc4000bf86270 */
[C---:B------:R-:W-:Y:S01]  /*4840*/  LOP3.LUT R86, R53.reuse, 0xe0, RZ, 0xfc, !PT ;  /* 0x000000e035567812 */ /* 0x040fe200078efcff */
[----:B------:R-:W2:Y:S01]  /*4850*/  @!P6 LDG.E.U16 R66, desc[UR24][R42.64+0xc0] ;  /* 0x0000c0182a42e981 */ /* 0x000ea2000c1e1500 */
[----:B------:R-:W-:Y:S02]  /*4860*/  LOP3.LUT R90, R53, 0x100, RZ, 0xfc, !PT ;  /* 0x00000100355a7812 */ /* 0x000fe400078efcff */
[----:B------:R-:W-:Y:S02]  /*4870*/  PRMT R70, RZ, 0x7610, R70 ;  /* 0x00007610ff467816 */ /* 0x000fe40000000046 */
[----:B------:R-:W-:Y:S02]  /*4880*/  ISETP.GE.AND P5, PT, R86, UR26, PT ;  /* 0x0000001a56007c0c */ /* 0x000fe4000bfa6270 */
[----:B------:R-:W-:Y:S02]  /*4890*/  PRMT R114, RZ, 0x7610, R114 ;  /* 0x00007610ff727816 */ /* 0x000fe40000000072 */
[----:B------:R-:W-:Y:S01]  /*48a0*/  ISETP.GE.AND P6, PT, R90, UR26, PT ;  /* 0x0000001a5a007c0c */ /* 0x000fe2000bfc6270 */
[----:B------:R-:W4:Y:S01]  /*48b0*/  @!P2 LDG.E.U16 R70, desc[UR24][R42.64+0x100] ;  /* 0x000100182a46a981 */ /* 0x000f22000c1e1500 */
[----:B------:R-:W-:-:S02]  /*48c0*/  PRMT R71, RZ, 0x7610, R71 ;  /* 0x00007610ff477816 */ /* 0x000fc40000000047 */
[C---:B------:R-:W-:Y:S01]  /*48d0*/  LOP3.LUT R89, R53.reuse, 0x120, RZ, 0xfc, !PT ;  /* 0x0000012035597812 */ /* 0x040fe200078efcff */
[----:B------:R-:W4:Y:S01]  /*48e0*/  @!P3 LDG.E.U16 R114, desc[UR24][R42.64+0x140] ;  /* 0x000140182a72b981 */ /* 0x000f22000c1e1500 */
[C---:B------:R-:W-:Y:S02]  /*48f0*/  LOP3.LUT R74, R53.reuse, 0x140, RZ, 0xfc, !PT ;  /* 0x00000140354a7812 */ /* 0x040fe400078efcff */
[----:B------:R-:W-:Y:S01]  /*4900*/  LOP3.LUT R78, R53, 0x160, RZ, 0xfc, !PT ;  /* 0x00000160354e7812 */ /* 0x000fe200078efcff */
[----:B------:R-:W4:Y:S01]  /*4910*/  @!P4 LDG.E.U16 R71, desc[UR24][R42.64+0x180] ;  /* 0x000180182a47c981 */ /* 0x000f22000c1e1500 */
[----:B------:R-:W-:Y:S02]  /*4920*/  PRMT R69, RZ, 0x7610, R69 ;  /* 0x00007610ff457816 */ /* 0x000fe40000000045 */
[----:B------:R-:W-:Y:S02]  /*4930*/  ISETP.GE.AND P2, PT, R89, UR26, PT ;  /* 0x0000001a59007c0c */ /* 0x000fe4000bf46270 */
[----:B------:R-:W-:-:S02]  /*4940*/  PRMT R77, RZ, 0x7610, R77 ;  /* 0x00007610ff4d7816 */ /* 0x000fc4000000004d */
[----:B------:R-:W-:Y:S01]  /*4950*/  ISETP.GE.AND P3, PT, R74, UR26, PT ;  /* 0x0000001a4a007c0c */ /* 0x000fe2000bf66270 */
[----:B------:R-:W4:Y:S01]  /*4960*/  @!P5 LDG.E.U16 R69, desc[UR24][R42.64+0x1c0] ;  /* 0x0001c0182a45d981 */ /* 0x000f22000c1e1500 */
[----:B------:R-:W-:Y:S02]  /*4970*/  ISETP.GE.AND P4, PT, R78, UR26, PT ;  /* 0x0000001a4e007c0c */ /* 0x000fe4000bf86270 */
[C---:B------:R-:W-:Y:S01]  /*4980*/  LOP3.LUT R85, R53.reuse, 0x180, RZ, 0xfc, !PT ;  /* 0x0000018035557812 */ /* 0x040fe200078efcff */
[----:B------:R-:W4:Y:S01]  /*4990*/  @!P6 LDG.E.U16 R77, desc[UR24][R42.64+0x200] ;  /* 0x000200182a4de981 */ /* 0x000f22000c1e1500 */
[----:B------:R-:W-:Y:S02]  /*49a0*/  LOP3.LUT R75, R53, 0x1a0, RZ, 0xfc, !PT ;  /* 0x000001a0354b7812 */ /* 0x000fe400078efcff */
[----:B------:R-:W-:Y:S02]  /*49b0*/  PRMT R56, RZ, 0x7610, R56 ;  /* 0x00007610ff387816 */ /* 0x000fe40000000038 */
[----:B------:R-:W-:-:S02]  /*49c0*/  ISETP.GE.AND P5, PT, R85, UR26, PT ;  /* 0x0000001a55007c0c */ /* 0x000fc4000bfa6270 */
[----:B------:R-:W-:Y:S02]  /*49d0*/  PRMT R60, RZ, 0x7610, R60 ;  /* 0x00007610ff3c7816 */ /* 0x000fe4000000003c */
[----:B------:R-:W-:Y:S01]  /*49e0*/  ISETP.GE.AND P6, PT, R75, UR26, PT ;  /* 0x0000001a4b007c0c */ /* 0x000fe2000bfc6270 */
[----:B------:R-:W4:Y:S01]  /*49f0*/  @!P2 LDG.E.U16 R56, desc[UR24][R42.64+0x240] ;  /* 0x000240182a38a981 */ /* 0x000f22000c1e1500 */
[----:B------:R-:W-:Y:S02]  /*4a00*/  PRMT R63, RZ, 0x7610, R63 ;  /* 0x00007610ff3f7816 */ /* 0x000fe4000000003f */
[C---:B------:R-:W-:Y:S01]  /*4a10*/  LOP3.LUT R72, R53.reuse, 0x1c0, RZ, 0xfc, !PT ;  /* 0x000001c035487812 */ /* 0x040fe200078efcff */
[----:B------:R-:W4:Y:S01]  /*4a20*/  @!P3 LDG.E.U16 R60, desc[UR24][R42.64+0x280] ;  /* 0x000280182a3cb981 */ /* 0x000f22000c1e1500 */
[C---:B------:R-:W-:Y:S02]  /*4a30*/  LOP3.LUT R61, R53.reuse, 0x1e0, RZ, 0xfc, !PT ;  /* 0x000001e0353d7812 */ /* 0x040fe400078efcff */
[----:B------:R-:W-:Y:S01]  /*4a40*/  LOP3.LUT R46, R53, 0x200, RZ, 0xfc, !PT ;  /* 0x00000200352e7812 */ /* 0x000fe200078efcff */
[----:B------:R-:W4:Y:S01]  /*4a50*/  @!P4 LDG.E.U16 R63, desc[UR24][R42.64+0x2c0] ;  /* 0x0002c0182a3fc981 */ /* 0x000f22000c1e1500 */
[----:B------:R-:W-:-:S02]  /*4a60*/  PRMT R57, RZ, 0x7610, R57 ;  /* 0x00007610ff397816 */ /* 0x000fc40000000039 */
[----:B------:R-:W-:Y:S02]  /*4a70*/  ISETP.GE.AND P2, PT, R72, UR26, PT ;  /* 0x0000001a48007c0c */ /* 0x000fe4000bf46270 */
[----:B------:R-:W-:Y:S02]  /*4a80*/  PRMT R112, RZ, 0x7610, R112 ;  /* 0x00007610ff707816 */ /* 0x000fe40000000070 */
[----:B------:R-:W-:Y:S01]  /*4a90*/  ISETP.GE.AND P3, PT, R61, UR26, PT ;  /* 0x0000001a3d007c0c */ /* 0x000fe2000bf66270 */
[----:B------:R-:W4:Y:S01]  /*4aa0*/  @!P5 LDG.E.U16 R57, desc[UR24][R42.64+0x300] ;  /* 0x000300182a39d981 */ /* 0x000f22000c1e1500 */
[----:B------:R-:W-:Y:S02]  /*4ab0*/  ISETP.GE.AND P4, PT, R46, UR26, PT ;  /* 0x0000001a2e007c0c */ /* 0x000fe4000bf86270 */
[C---:B------:R-:W-:Y:S01]  /*4ac0*/  LOP3.LUT R83, R53.reuse, 0x220, RZ, 0xfc, !PT ;  /* 0x0000022035537812 */ /* 0x040fe200078efcff */
[----:B------:R-:W4:Y:S01]  /*4ad0*/  @!P6 LDG.E.U16 R112, desc[UR24][R42.64+0x340] ;  /* 0x000340182a70e981 */ /* 0x000f22000c1e1500 */
[----:B------:R-:W-:-:S02]  /*4ae0*/  LOP3.LUT R88, R53, 0x240, RZ, 0xfc, !PT ;  /* 0x0000024035587812 */ /* 0x000fc400078efcff */
[----:B------:R-:W-:Y:S02]  /*4af0*/  PRMT R59, RZ, 0x7610, R59 ;  /* 0x00007610ff3b7816 */ /* 0x000fe4000000003b */
[----:B------:R-:W-:Y:S02]  /*4b00*/  PRMT R109, RZ, 0x7610, R109 ;  /* 0x00007610ff6d7816 */ /* 0x000fe4000000006d */
[----:B------:R-:W-:Y:S02]  /*4b10*/  ISETP.GE.AND P5, PT, R83, UR26, PT ;  /* 0x0000001a53007c0c */ /* 0x000fe4000bfa6270 */
[----:B------:R-:W-:Y:S01]  /*4b20*/  PRMT R111, RZ, 0x7610, R111 ;  /* 0x00007610ff6f7816 */ /* 0x000fe2000000006f */
[----:B------:R-:W5:Y:S01]  /*4b30*/  @!P1 LDG.E.U16 R59, desc[UR24][R42.64] ;  /* 0x000000182a3b9981 */ /* 0x000f62000c1e1500 */
[----:B------:R-:W-:Y:S02]  /*4b40*/  ISETP.GE.AND P6, PT, R88, UR26, PT ;  /* 0x0000001a58007c0c */ /* 0x000fe4000bfc6270 */
[----:B------:R-:W-:Y:S01]  /*4b50*/  PRMT R110, RZ, 0x7610, R110 ;  /* 0x00007610ff6e7816 */ /* 0x000fe2000000006e */
[----:B------:R-:W4:Y:S01]  /*4b60*/  @!P2 LDG.E.U16 R109, desc[UR24][R42.64+0x380] ;  /* 0x000380182a6da981 */ /* 0x000f22000c1e1500 */
[----:B------:R-:W-:-:S02]  /*4b70*/  LOP3.LUT R84, R53, 0x260, RZ, 0xfc, !PT ;  /* 0x0000026035547812 */ /* 0x000fc400078efcff */
[C---:B------:R-:W-:Y:S01]  /*4b80*/  LOP3.LUT R44, R53.reuse, 0x280, RZ, 0xfc, !PT ;  /* 0x00000280352c7812 */ /* 0x040fe200078efcff */
[----:B------:R-:W4:Y:S01]  /*4b90*/  @!P3 LDG.E.U16 R111, desc[UR24][R42.64+0x3c0] ;  /* 0x0003c0182a6fb981 */ /* 0x000f22000c1e1500 */
[----:B------:R-:W-:Y:S02]  /*4ba0*/  LOP3.LUT R81, R53, 0x2a0, RZ, 0xfc, !PT ;  /* 0x000002a035517812 */ /* 0x000fe400078efcff */
[----:B------:R-:W-:Y:S01]  /*4bb0*/  PRMT R108, RZ, 0x7610, R108 ;  /* 0x00007610ff6c7816 */ /* 0x000fe2000000006c */
[----:B------:R-:W4:Y:S01]  /*4bc0*/  @!P4 LDG.E.U16 R110, desc[UR24][R42.64+0x400] ;  /* 0x000400182a6ec981 */ /* 0x000f22000c1e1500 */
[----:B------:R-:W-:Y:S02]  /*4bd0*/  ISETP.GE.AND P2, PT, R84, UR26, PT ;  /* 0x0000001a54007c0c */ /* 0x000fe4000bf46270 */
[----:B------:R-:W-:Y:S02]  /*4be0*/  PRMT R106, RZ, 0x7610, R106 ;  /* 0x00007610ff6a7816 */ /* 0x000fe4000000006a */
[----:B------:R-:W-:Y:S01]  /*4bf0*/  ISETP.GE.AND P3, PT, R44, UR26, PT ;  /* 0x0000001a2c007c0c */ /* 0x000fe2000bf66270 */
[----:B------:R-:W4:Y:S01]  /*4c00*/  @!P5 LDG.E.U16 R108, desc[UR24][R42.64+0x440] ;  /* 0x000440182a6cd981 */ /* 0x000f22000c1e1500 */
[----:B------:R-:W-:-:S02]  /*4c10*/  ISETP.GE.AND P4, PT, R81, UR26, PT ;  /* 0x0000001a51007c0c */ /* 0x000fc4000bf86270 */
[C---:B------:R-:W-:Y:S01]  /*4c20*/  LOP3.LUT R80, R53.reuse, 0x2c0, RZ, 0xfc, !PT ;  /* 0x000002c035507812 */ /* 0x040fe200078efcff */
[----:B------:R-:W4:Y:S01]  /*4c30*/  @!P6 LDG.E.U16 R106, desc[UR24][R42.64+0x480] ;  /* 0x000480182a6ae981 */ /* 0x000f22000c1e1500 */
        /* <DEDUP_REMOVED lines=29> */
[----:B------:R-:W-:Y:S02]  /*4e10*/  LOP3.LUT R48, R53, 0x3c0, RZ, 0xfc, !PT ;  /* 0x000003c035307812 */ /* 0x000fe400078efcff */
[----:B------:R-:W-:Y:S01]  /*4e20*/  LOP3.LUT R64, R52, 0x3e0, RZ, 0xfc, !PT ;  /* 0x000003e034407812 */ /* 0x000fe200078efcff */
[----:B------:R-:W4:Y:S01]  /*4e30*/  @!P4 LDG.E.U16 R49, desc[UR24][R42.64+0x680] ;  /* 0x000680182a31c981 */ /* 0x000f22000c1e1500 */
[----:B------:R-:W-:-:S02]  /*4e40*/  PRMT R51, RZ, 0x7610, R51 ;  /* 0x00007610ff337816 */ /* 0x000fc40000000033 */
[----:B------:R-:W-:Y:S02]  /*4e50*/  ISETP.GE.AND P2, PT, R50, UR26, PT ;  /* 0x0000001a32007c0c */ /* 0x000fe4000bf46270 */
[----:B------:R-:W-:Y:S02]  /*4e60*/  ISETP.GE.AND P3, PT, R48, UR26, PT ;  /* 0x0000001a30007c0c */ /* 0x000fe4000bf66270 */
[----:B------:R-:W-:Y:S01]  /*4e70*/  PRMT R47, RZ, 0x7610, R47 ;  /* 0x00007610ff2f7816 */ /* 0x000fe2000000002f */
[----:B------:R-:W4:Y:S01]  /*4e80*/  @!P5 LDG.E.U16 R51, desc[UR24][R42.64+0x6c0] ;  /* 0x0006c0182a33d981 */ /* 0x000f22000c1e1500 */
[----:B------:R-:W-:Y:S02]  /*4e90*/  ISETP.GE.AND P4, PT, R64, UR26, PT ;  /* 0x0000001a40007c0c */ /* 0x000fe4000bf86270 */
[----:B------:R-:W-:Y:S02]  /*4ea0*/  PRMT R98, RZ, 0x7610, R98 ;  /* 0x00007610ff627816 */ /* 0x000fe40000000062 */
[----:B------:R-:W4:Y:S01]  /*4eb0*/  @!P6 LDG.E.U16 R47, desc[UR24][R42.64+0x700] ;  /* 0x000700182a2fe981 */ /* 0x000f22000c1e1500 */
[----:B------:R-:W-:-:S02]  /*4ec0*/  PRMT R96, RZ, 0x7610, R96 ;  /* 0x00007610ff607816 */ /* 0x000fc40000000060 */
[----:B------:R-:W-:Y:S01]  /*4ed0*/  PRMT R97, RZ, 0x7610, R97 ;  /* 0x00007610ff617816 */ /* 0x000fe20000000061 */
[----:B------:R-:W4:Y:S04]  /*4ee0*/  @!P2 LDG.E.U16 R98, desc[UR24][R42.64+0x740] ;  /* 0x000740182a62a981 */ /* 0x000f28000c1e1500 */
[----:B------:R-:W4:Y:S04]  /*4ef0*/  @!P3 LDG.E.U16 R96, desc[UR24][R42.64+0x780] ;  /* 0x000780182a60b981 */ /* 0x000f28000c1e1500 */
[----:B------:R0:W4:Y:S01]  /*4f00*/  @!P4 LDG.E.U16 R97, desc[UR24][R42.64+0x7c0] ;  /* 0x0007c0182a61c981 */ /* 0x000122000c1e1500 */
[----:B------:R-:W1:Y:S01]  /*4f10*/  S2R R145, SR_LANEID ;  /* 0x0000000000917919 */ /* 0x000e620000000000 */
[----:B------:R-:W0:Y:S01]  /*4f20*/  S2UR UR12, SR_CgaCtaId ;  /* 0x00000000000c79c3 */ /* 0x000e220000008800 */
[----:B------:R-:W-:-:S02]  /*4f30*/  MOV R65, UR36 ;  /* 0x0000002400417c02 */ /* 0x000fc40008000f00 */
[----:B------:R-:W-:-:S03]  /*4f40*/  LOP3.LUT R82, R34, 0x3e0, RZ, 0xc0, !PT ;  /* 0x000003e022527812 */ /* 0x000fc600078ec0ff */
[----:B------:R-:W-:Y:S01]  /*4f50*/  IMAD.WIDE.U32 R40, R65, UR7, R40 ;  /* 0x0000000741287c25 */ /* 0x000fe2000f8e0028 */
[----:B------:R-:W-:Y:S01]  /*4f60*/  USHF.L.U32 UR27, UR6, 0xc, URZ ;  /* 0x0000000c061b7899 */ /* 0x000fe200080006ff */
[----:B------:R-:W-:Y:S02]  /*4f70*/  UMOV UR15, UR38 ;  /* 0x00000026000f7c82 */ /* 0x000fe40008000000 */
[----:B------:R-:W-:Y:S01]  /*4f80*/  IMAD.U32 R79, RZ, RZ, UR37 ;  /* 0x00000025ff4f7e24 */ /* 0x000fe2000f8e00ff */
[----:B------:R-:W-:Y:S01]  /*4f90*/  ULEA UR27, UR15, -UR27, 0x1 ;  /* 0x8000001b0f1b7291 */ /* 0x000fe2000f8e08ff */
[----:B------:R-:W-:Y:S01]  /*4fa0*/  LEA R54, P4, R40, UR20, 0x1 ;  /* 0x0000001428367c11 */ /* 0x000fe2000f8808ff */
[----:B------:R-:W-:Y:S01]  /*4fb0*/  UMOV UR23, 0x400 ;  /* 0x0000040000177882 */ /* 0x000fe20000000000 */
[----:B------:R-:W-:-:S03]  /*4fc0*/  IMAD R41, R79, UR7, R41 ;  /* 0x000000074f297c24 */ /* 0x000fc6000f8e0229 */
[----:B------:R-:W-:Y:S02]  /*4fd0*/  ISETP.GE.AND P2, PT, R53, UR27, PT ;  /* 0x0000001b35007c0c */ /* 0x000fe4000bf46270 */
[----:B-1----:R-:W-:-:S05]  /*4fe0*/  IADD3 R65, PT, PT, R82, R145, RZ ;  /* 0x0000009152417210 */ /* 0x002fca0007ffe0ff */
[----:B------:R-:W-:Y:S01]  /*4ff0*/  IMAD R82, R82, 0x1f, R65 ;  /* 0x0000001f52527824 */ /* 0x000fe200078e0241 */
[----:B0-----:R-:W-:-:S03]  /*5000*/  ULEA UR23, UR12, UR23, 0x18 ;  /* 0x000000170c177291 */ /* 0x001fc6000f8ec0ff */
[C---:B------:R-:W-:Y:S01]  /*5010*/  VIADD R94, R82.reuse, 0x40 ;  /* 0x00000040525e7836 */ /* 0x040fe20000000000 */
[C---:B------:R-:W-:Y:S02]  /*5020*/  IADD3 R79, PT, PT, R82.reuse, 0x20, RZ ;  /* 0x00000020524f7810 */ /* 0x040fe40007ffe0ff */
[C---:B------:R-:W-:Y:S01]  /*5030*/  IADD3 R140, PT, PT, R82.reuse, 0x60, RZ ;  /* 0x00000060528c7810 */ /* 0x040fe20007ffe0ff */
[C---:B------:R-:W-:Y:S01]  /*5040*/  VIADD R136, R82.reuse, 0xa0 ;  /* 0x000000a052887836 */ /* 0x040fe20000000000 */
[----:B------:R-:W-:Y:S01]  /*5050*/  ISETP.GE.AND P3, PT, R55, UR27, PT ;  /* 0x0000001b37007c0c */ /* 0x000fe2000bf66270 */
[C---:B------:R-:W-:Y:S01]  /*5060*/  VIADD R130, R82.reuse, 0x100 ;  /* 0x0000010052827836 */ /* 0x040fe20000000000 */
[CC--:B------:R-:W-:Y:S01]  /*5070*/  LEA.HI.SX32 R117, R82.reuse, R82.reuse, 0x1b ;  /* 0x0000005252757211 */ /* 0x0c0fe200078fdaff */
[----:B------:R-:W-:Y:S01]  /*5080*/  VIADD R53, R82, 0x160 ;  /* 0x0000016052357836 */ /* 0x000fe20000000000 */
[----:B------:R-:W-:Y:S01]  /*5090*/  LEA.HI.X R55, R40, UR22, R41, 0x1, P4 ;  /* 0x0000001628377c11 */ /* 0x000fe2000a0f0c29 */
[C---:B------:R-:W-:Y:S01]  /*50a0*/  VIADD R116, R82.reuse, 0x1c0 ;  /* 0x000001c052747836 */ /* 0x040fe20000000000 */
[----:B------:R-:W-:Y:S01]  /*50b0*/  LEA.HI.SX32 R79, R79, R82, 0x1b ;  /* 0x000000524f4f7211 */ /* 0x000fe200078fdaff */
[C---:B------:R-:W-:Y:S01]  /*50c0*/  VIADD R137, R82.reuse, 0x220 ;  /* 0x0000022052897836 */ /* 0x040fe20000000000 */
[C---:B------:R-:W-:Y:S01]  /*50d0*/  IADD3 R138, PT, PT, R82.reuse, 0x80, RZ ;  /* 0x00000080528a7810 */ /* 0x040fe20007ffe0ff */
[C---:B------:R-:W-:Y:S01]  /*50e0*/  VIADD R43, R82.reuse, 0x280 ;  /* 0x00000280522b7836 */ /* 0x040fe20000000000 */
[C---:B------:R-:W-:Y:S01]  /*50f0*/  IADD3 R134, PT, PT, R82.reuse, 0xc0, RZ ;  /* 0x000000c052867810 */ /* 0x040fe20007ffe0ff */
[C---:B------:R-:W-:Y:S01]  /*5100*/  VIADD R133, R82.reuse, 0x2e0 ;  /* 0x000002e052857836 */ /* 0x040fe20000000000 */
[C---:B------:R-:W-:Y:S01]  /*5110*/  IADD3 R132, PT, PT, R82.reuse, 0xe0, RZ ;  /* 0x000000e052847810 */ /* 0x040fe20007ffe0ff */
[C---:B------:R-:W-:Y:S01]  /*5120*/  VIADD R127, R82.reuse, 0x340 ;  /* 0x00000340527f7836 */ /* 0x040fe20000000000 */
[C---:B------:R-:W-:Y:S01]  /*5130*/  IADD3 R128, PT, PT, R82.reuse, 0x120, RZ ;  /* 0x0000012052807810 */ /* 0x040fe20007ffe0ff */
[C---:B------:R-:W-:Y:S01]  /*5140*/  VIADD R107, R82.reuse, 0x3a0 ;  /* 0x000003a0526b7836 */ /* 0x040fe20000000000 */
[----:B------:R-:W-:-:S02]  /*5150*/  IADD3 R126, PT, PT, R82, 0x140, RZ ;  /* 0x00000140527e7810 */ /* 0x000fc40007ffe0ff */
[C---:B------:R-:W-:Y:S02]  /*5160*/  IADD3 R124, PT, PT, R82.reuse, 0x180, RZ ;  /* 0x00000180527c7810 */ /* 0x040fe40007ffe0ff */
[C---:B------:R-:W-:Y:S02]  /*5170*/  IADD3 R122, PT, PT, R82.reuse, 0x1a0, RZ ;  /* 0x000001a0527a7810 */ /* 0x040fe40007ffe0ff */
[C---:B------:R-:W-:Y:S02]  /*5180*/  IADD3 R115, PT, PT, R82.reuse, 0x1e0, RZ ;  /* 0x000001e052737810 */ /* 0x040fe40007ffe0ff */
[C---:B------:R-:W-:Y:S02]  /*5190*/  IADD3 R113, PT, PT, R82.reuse, 0x200, RZ ;  /* 0x0000020052717810 */ /* 0x040fe40007ffe0ff */
[C---:B------:R-:W-:Y:S02]  /*51a0*/  IADD3 R139, PT, PT, R82.reuse, 0x240, RZ ;  /* 0x00000240528b7810 */ /* 0x040fe40007ffe0ff */
        /* <DEDUP_REMOVED lines=8> */
[----:B------:R-:W-:Y:S02]  /*5230*/  IADD3 R40, PT, PT, R82, 0x3e0, RZ ;  /* 0x000003e052287810 */ /* 0x000fe40007ffe0ff */
[-C--:B------:R-:W-:Y:S02]  /*5240*/  LEA.HI.SX32 R94, R94, R82.reuse, 0x1b ;  /* 0x000000525e5e7211 */ /* 0x080fe400078fdaff */
[----:B------:R-:W-:Y:S02]  /*5250*/  LEA.HI.SX32 R140, R140, R82, 0x1b ;  /* 0x000000528c8c7211 */ /* 0x000fe400078fdaff */
[----:B------:R-:W-:Y:S02]  /*5260*/  LEA R117, R117, UR23, 0x1 ;  /* 0x0000001775757c11 */ /* 0x000fe4000f8e08ff */
[----:B------:R-:W-:-:S02]  /*5270*/  LEA R79, R79, UR23, 0x1 ;  /* 0x000000174f4f7c11 */ /* 0x000fc4000f8e08ff */
        /* <DEDUP_REMOVED lines=27> */
[----:B------:R-:W-:Y:S02]  /*5430*/  LEA R94, R94, UR23, 0x1 ;  /* 0x000000175e5e7c11 */ /* 0x000fe4000f8e08ff */
[----:B------:R-:W-:Y:S02]  /*5440*/  LEA.HI.SX32 R40, R40, R82, 0x1b ;  /* 0x0000005228287211 */ /* 0x000fe400078fdaff */
[----:B------:R-:W-:-:S02]  /*5450*/  LEA R82, R140, UR23, 0x1 ;  /* 0x000000178c527c11 */ /* 0x000fc4000f8e08ff */
[----:B------:R-:W-:Y:S02]  /*5460*/  LEA R53, R53, UR23, 0x1 ;  /* 0x0000001735357c11 */ /* 0x000fe4000f8e08ff */
[----:B------:R-:W-:Y:S01]  /*5470*/  LEA R137, R137, UR23, 0x1 ;  /* 0x0000001789897c11 */ /* 0x000fe2000f8e08ff */
[----:B------:R-:W-:Y:S01]  /*5480*/  UMOV UR12, UR8 ;  /* 0x00000008000c7c82 */ /* 0x000fe20008000000 */
[----:B------:R-:W-:Y:S01]  /*5490*/  LEA R139, R139, UR23, 0x1 ;  /* 0x000000178b8b7c11 */ /* 0x000fe2000f8e08ff */
[----:B------:R-:W-:Y:S01]  /*54a0*/  UMOV UR13, UR14 ;  /* 0x0000000e000d7c82 */ /* 0x000fe20008000000 */
[----:B------:R-:W-:Y:S01]  /*54b0*/  LEA R141, R141, UR23, 0x1 ;  /* 0x000000178d8d7c11 */ /* 0x000fe2000f8e08ff */
[----:B------:R-:W-:Y:S01]  /*54c0*/  UIMAD.WIDE.U32 UR12, UR7, UR34, UR12 ;  /* 0x00000022070c72a5 */ /* 0x000fe2000f8e000c */
[----:B------:R-:W-:Y:S02]  /*54d0*/  LEA R43, R43, UR23, 0x1 ;  /* 0x000000172b2b7c11 */ /* 0x000fe4000f8e08ff */
[----:B------:R-:W-:-:S02]  /*54e0*/  LEA R42, R42, UR23, 0x1 ;  /* 0x000000172a2a7c11 */ /* 0x000fc4000f8e08ff */
[----:B------:R-:W-:Y:S01]  /*54f0*/  LEA R135, R135, UR23, 0x1 ;  /* 0x0000001787877c11 */ /* 0x000fe2000f8e08ff */
[----:B-----5:R0:W-:Y:S04]  /*5500*/  STS.U16 [R117], R59 ;  /* 0x0000003b75007388 */ /* 0x0201e80000000400 */
[----:B------:R1:W-:Y:S04]  /*5510*/  STS.U16 [R79+0x40], R62 ;  /* 0x0000403e4f007388 */ /* 0x0003e80000000400 */
[----:B---3--:R3:W-:Y:S01]  /*5520*/  STS.U16 [R94+0x80], R0 ;  /* 0x000080005e007388 */ /* 0x0087e20000000400 */
[----:B0-----:R-:W-:-:S03]  /*5530*/  LEA R59, R138, UR23, 0x1 ;  /* 0x000000178a3b7c11 */ /* 0x001fc6000f8e08ff */
[----:B--2---:R0:W-:Y:S01]  /*5540*/  STS.U16 [R82+0xc0], R66 ;  /* 0x0000c04252007388 */ /* 0x0041e20000000400 */
[----:B-1----:R-:W-:Y:S02]  /*5550*/  LEA R62, R136, UR23, 0x1 ;  /* 0x00000017883e7c11 */ /* 0x002fe4000f8e08ff */
[----:B---3--:R-:W-:Y:S01]  /*5560*/  LEA R0, R134, UR23, 0x1 ;  /* 0x0000001786007c11 */ /* 0x008fe2000f8e08ff */
[----:B----4-:R1:W-:Y:S01]  /*5570*/  STS.U16 [R59+0x100], R70 ;  /* 0x000100463b007388 */ /* 0x0103e20000000400 */
[----:B0-----:R-:W-:-:S03]  /*5580*/  LEA R66, R132, UR23, 0x1 ;  /* 0x0000001784427c11 */ /* 0x001fc6000f8e08ff */
[----:B------:R-:W-:Y:S04]  /*5590*/  STS.U16 [R62+0x140], R114 ;  /* 0x000140723e007388 */ /* 0x000fe80000000400 */
[----:B------:R0:W-:Y:S01]  /*55a0*/  STS.U16 [R0+0x180], R71 ;  /* 0x0001804700007388 */ /* 0x0001e20000000400 */
[----:B-1----:R-:W-:-:S03]  /*55b0*/  LEA R70, R130, UR23, 0x1 ;  /* 0x0000001782467c11 */ /* 0x002fc6000f8e08ff */
[----:B------:R1:W-:Y:S04]  /*55c0*/  STS.U16 [R66+0x1c0], R69 ;  /* 0x0001c04542007388 */ /* 0x0003e80000000400 */
[----:B------:R2:W-:Y:S01]  /*55d0*/  STS.U16 [R70+0x200], R77 ;  /* 0x0002004d46007388 */ /* 0x0005e20000000400 */
[----:B0-----:R-:W-:Y:S02]  /*55e0*/  LEA R71, R126, UR23, 0x1 ;  /* 0x000000177e477c11 */ /* 0x001fe4000f8e08ff */
[----:B-1----:R-:W-:Y:S02]  /*55f0*/  LEA R69, R128, UR23, 0x1 ;  /* 0x0000001780457c11 */ /* 0x002fe4000f8e08ff */
[----:B--2---:R-:W-:-:S03]  /*5600*/  LEA R77, R124, UR23, 0x1 ;  /* 0x000000177c4d7c11 */ /* 0x004fc6000f8e08ff */
[----:B------:R0:W-:Y:S04]  /*5610*/  STS.U16 [R69+0x240], R56 ;  /* 0x0002403845007388 */ /* 0x0001e80000000400 */
[----:B------:R1:W-:Y:S04]  /*5620*/  STS.U16 [R71+0x280], R60 ;  /* 0x0002803c47007388 */ /* 0x0003e80000000400 */
[----:B------:R2:W-:Y:S01]  /*5630*/  STS.U16 [R53+0x2c0], R63 ;  /* 0x0002c03f35007388 */ /* 0x0005e20000000400 */
[----:B0-----:R-:W-:-:S03]  /*5640*/  LEA R56, R122, UR23, 0x1 ;  /* 0x000000177a387c11 */ /* 0x001fc6000f8e08ff */
[----:B------:R0:W-:Y:S01]  /*5650*/  STS.U16 [R77+0x300], R57 ;  /* 0x000300394d007388 */ /* 0x0001e20000000400 */
[----:B-1----:R-:W-:-:S03]  /*5660*/  LEA R60, R115, UR23, 0x1 ;  /* 0x00000017733c7c11 */ /* 0x002fc6000f8e08ff */
[----:B------:R-:W-:Y:S01]  /*5670*/  STS.U16 [R56+0x340], R112 ;  /* 0x0003407038007388 */ /* 0x000fe20000000400 */
[----:B--2---:R-:W-:Y:S02]  /*5680*/  LEA R63, R113, UR23, 0x1 ;  /* 0x00000017713f7c11 */ /* 0x004fe4000f8e08ff */
[----:B0-----:R-:W-:-:S05]  /*5690*/  LEA R57, R116, UR23, 0x1 ;  /* 0x0000001774397c11 */ /* 0x001fca000f8e08ff */
[----:B------:R-:W-:Y:S01]  /*56a0*/  STS.U16 [R57+0x380], R109 ;  /* 0x0003806d39007388 */ /* 0x000fe20000000400 */
[----:B------:R-:W-:-:S03]  /*56b0*/  LEA R133, R133, UR23, 0x1 ;  /* 0x0000001785857c11 */ /* 0x000fc6000f8e08ff */
[----:B------:R-:W-:Y:S01]  /*56c0*/  STS.U16 [R60+0x3c0], R111 ;  /* 0x0003c06f3c007388 */ /* 0x000fe20000000400 */
[----:B------:R-:W-:-:S03]  /*56d0*/  LEA R131, R131, UR23, 0x1 ;  /* 0x0000001783837c11 */ /* 0x000fc6000f8e08ff */
[----:B------:R-:W-:Y:S01]  /*56e0*/  STS.U16 [R63+0x400], R110 ;  /* 0x0004006e3f007388 */ /* 0x000fe20000000400 */
[----:B------:R-:W-:-:S03]  /*56f0*/  LEA R129, R129, UR23, 0x1 ;  /* 0x0000001781817c11 */ /* 0x000fc6000f8e08ff */
[----:B------:R-:W-:Y:S01]  /*5700*/  STS.U16 [R137+0x440], R108 ;  /* 0x0004406c89007388 */ /* 0x000fe20000000400 */
[----:B------:R-:W-:-:S03]  /*5710*/  UIMAD UR13, UR7, UR35, UR13 ;  /* 0x00000023070d72a4 */ /* 0x000fc6000f8e020d */
[----:B------:R-:W-:Y:S01]  /*5720*/  STS.U16 [R139+0x480], R106 ;  /* 0x0004806a8b007388 */ /* 0x000fe20000000400 */
[----:B------:R-:W-:Y:S01]  /*5730*/  ULEA UR39, UP0, UR12, UR32, 0x3 ;  /* 0x000000200c277291 */ /* 0x000fe2000f8018ff */
[----:B------:R-:W-:Y:S02]  /*5740*/  LEA R127, R127, UR23, 0x1 ;  /* 0x000000177f7f7c11 */ /* 0x000fe4000f8e08ff */
[----:B------:R-:W-:Y:S01]  /*5750*/  STS.U16 [R141+0x4c0], R103 ;  /* 0x0004c0678d007388 */ /* 0x000fe20000000400 */
[----:B------:R-:W-:-:S03]  /*5760*/  LEA R125, R125, UR23, 0x1 ;  /* 0x000000177d7d7c11 */ /* 0x000fc6000f8e08ff */
[----:B------:R-:W-:Y:S01]  /*5770*/  STS.U16 [R43+0x500], R104 ;  /* 0x000500682b007388 */ /* 0x000fe20000000400 */
[----:B------:R-:W-:-:S03]  /*5780*/  LEA R123, R123, UR23, 0x1 ;  /* 0x000000177b7b7c11 */ /* 0x000fc6000f8e08ff */
[----:B------:R-:W-:Y:S01]  /*5790*/  STS.U16 [R42+0x540], R105 ;  /* 0x000540692a007388 */ /* 0x000fe20000000400 */
[----:B------:R-:W-:-:S03]  /*57a0*/  ULEA.HI.X UR12, UR12, UR33, UR13, 0x3, UP0 ;  /* 0x000000210c0c7291 */ /* 0x000fc600080f1c0d */
[----:B------:R-:W-:Y:S04]  /*57b0*/  STS.U16 [R135+0x580], R102 ;  /* 0x0005806687007388 */ /* 0x000fe80000000400 */
[----:B------:R-:W-:Y:S04]  /*57c0*/  STS.U16 [R133+0x5c0], R101 ;  /* 0x0005c06585007388 */ /* 0x000fe80000000400 */
[----:B------:R-:W-:Y:S04]  /*57d0*/  STS.U16 [R131+0x600], R100 ;  /* 0x0006006483007388 */ /* 0x000fe80000000400 */
[----:B------:R-:W-:Y:S04]  /*57e0*/  STS.U16 [R129+0x640], R99 ;  /* 0x0006406381007388 */ /* 0x000fe80000000400 */
[----:B------:R0:W-:Y:S04]  /*57f0*/  STS.U16 [R127+0x680], R49 ;  /* 0x000680317f007388 */ /* 0x0001e80000000400 */
[----:B------:R1:W-:Y:S04]  /*5800*/  STS.U16 [R125+0x6c0], R51 ;  /* 0x0006c0337d007388 */ /* 0x0003e80000000400 */
[----:B------:R2:W-:Y:S01]  /*5810*/  STS.U16 [R123+0x700], R47 ;  /* 0x0007002f7b007388 */ /* 0x0005e20000000400 */
[----:B0-----:R-:W-:-:S02]  /*5820*/  LEA R49, R41, UR23, 0x1 ;  /* 0x0000001729317c11 */ /* 0x001fc4000f8e08ff */
[----:B------:R-:W-:Y:S02]  /*5830*/  MOV R41, UR12 ;  /* 0x0000000c00297c02 */ /* 0x000fe40008000f00 */
[----:B-1----:R-:W-:Y:S02]  /*5840*/  LEA R51, R107, UR23, 0x1 ;  /* 0x000000176b337c11 */ /* 0x002fe4000f8e08ff */
[----:B--2---:R-:W-:Y:S01]  /*5850*/  LEA R47, R40, UR23, 0x1 ;  /* 0x00000017282f7c11 */ /* 0x004fe2000f8e08ff */
[----:B------:R-:W-:Y:S01]  /*5860*/  IMAD.U32 R40, RZ, RZ, UR39 ;  /* 0x00000027ff287e24 */ /* 0x000fe2000f8e00ff */
[----:B------:R-:W-:Y:S01]  /*5870*/  PRMT R142, RZ, 0x7610, R142 ;  /* 0x00007610ff8e7816 */ /* 0x000fe2000000008e */
[----:B------:R0:W-:Y:S01]  /*5880*/  STS.U16 [R51+0x740], R98 ;  /* 0x0007406233007388 */ /* 0x0001e20000000400 */
[----:B------:R-:W-:-:S03]  /*5890*/  PRMT R143, RZ, 0x7610, R143 ;  /* 0x00007610ff8f7816 */ /* 0x000fc6000000008f */
[----:B------:R-:W-:Y:S04]  /*58a0*/  STS.U16 [R49+0x780], R96 ;  /* 0x0007806031007388 */ /* 0x000fe80000000400 */
[----:B------:R-:W-:Y:S04]  /*58b0*/  STS.U16 [R47+0x7c0], R97 ;  /* 0x0007c0612f007388 */ /* 0x000fe80000000400 */
[----:B------:R-:W2:Y:S01]  /*58c0*/  LDG.E.64 R40, desc[UR24][R40.64] ;  /* 0x0000001828287981 */ /* 0x000ea2000c1e1b00 */
[----:B------:R-:W-:-:S03]  /*58d0*/  NOP ;  /* 0x0000000000007918 */ /* 0x000fc60000000000 */
[----:B------:R-:W3:Y:S01]  /*58e0*/  @!P2 LDG.E.U16 R142, desc[UR24][R54.64] ;  /* 0x00000018368ea981 */ /* 0x000ee2000c1e1500 */
[----:B------:R-:W-:Y:S02]  /*58f0*/  ISETP.GE.AND P2, PT, R93, UR27, PT ;  /* 0x0000001b5d007c0c */ /* 0x000fe4000bf46270 */
[----:B------:R-:W-:Y:S01]  /*5900*/  ISETP.GE.AND P4, PT, R87, UR27, PT ;  /* 0x0000001b57007c0c */ /* 0x000fe2000bf86270 */
[----:B------:R-:W4:Y:S01]  /*5910*/  @!P3 LDG.E.U16 R143, desc[UR24][R54.64+0x40] ;  /* 0x00004018368fb981 */ /* 0x000f22000c1e1500 */
[----:B------:R-:W-:Y:S02]  /*5920*/  ISETP.GE.AND P3, PT, R95, UR27, PT ;  /* 0x0000001b5f007c0c */ /* 0x000fe4000bf66270 */
[----:B------:R-:W-:Y:S02]  /*5930*/  PRMT R95, RZ, 0x7610, R95 ;  /* 0x00007610ff5f7816 */ /* 0x000fe4000000005f */
[----:B------:R-:W-:Y:S02]  /*5940*/  PRMT R87, RZ, 0x7610, R87 ;  /* 0x00007610ff577816 */ /* 0x000fe40000000057 */
[----:B------:R-:W-:-:S03]  /*5950*/  PRMT R109, RZ, 0x7610, R109 ;  /* 0x00007610ff6d7816 */ /* 0x000fc6000000006d */
[----:B------:R-:W5:Y:S01]  /*5960*/  @!P2 LDG.E.U16 R95, desc[UR24][R54.64+0x80] ;  /* 0x00008018365fa981 */ /* 0x000f62000c1e1500 */
[----:B------:R-:W-:-:S03]  /*5970*/  ISETP.GE.AND P2, PT, R92, UR27, PT ;  /* 0x0000001b5c007c0c */ /* 0x000fc6000bf46270 */
[----:B------:R-:W5:Y:S01]  /*5980*/  @!P4 LDG.E.U16 R87, desc[UR24][R54.64+0x100] ;  /* 0x000100183657c981 */ /* 0x000f62000c1e1500 */
[----:B------:R-:W-:-:S03]  /*5990*/  ISETP.GE.AND P4, PT, R86, UR27, PT ;  /* 0x0000001b56007c0c */ /* 0x000fc6000bf86270 */
[----:B------:R-:W5:Y:S01]  /*59a0*/  @!P3 LDG.E.U16 R109, desc[UR24][R54.64+0xc0] ;  /* 0x0000c018366db981 */ /* 0x000f62000c1e1500 */
[----:B------:R-:W-:Y:S02]  /*59b0*/  ISETP.GE.AND P3, PT, R91, UR27, PT ;  /* 0x0000001b5b007c0c */ /* 0x000fe4000bf66270 */
[----:B0-----:R-:W-:Y:S02]  /*59c0*/  PRMT R98, RZ, 0x7610, R98 ;  /* 0x00007610ff627816 */ /* 0x001fe40000000062 */
        /* <DEDUP_REMOVED lines=16> */
[----:B------:R-:W-:Y:S02]  /*5ad0*/  PRMT R78, RZ, 0x7610, R78 ;  /* 0x00007610ff4e7816 */ /* 0x000fe4000000004e */
[----:B------:R-:W-:Y:S01]  /*5ae0*/  PRMT R85, RZ, 0x7610, R85 ;  /* 0x00007610ff557816 */ /* 0x000fe20000000055 */
[----:B------:R-:W0:Y:S03]  /*5af0*/  S2R R144, SR_TID.X ;  /* 0x0000000000907919 */ /* 0x000e260000002100 */
[----:B------:R-:W5:Y:S04]  /*5b00*/  @!P2 LDG.E.U16 R78, desc[UR24][R54.64+0x2c0] ;  /* 0x0002c018364ea981 */ /* 0x000f68000c1e1500 */
[----:B------:R-:W5:Y:S01]  /*5b10*/  @!P4 LDG.E.U16 R85, desc[UR24][R54.64+0x300] ;  /* 0x000300183655c981 */ /* 0x000f62000c1e1500 */
[----:B------:R-:W-:-:S04]  /*5b20*/  USHF.L.U32 UR12, UR6, 0xc, URZ ;  /* 0x0000000c060c7899 */ /* 0x000fc800080006ff */
[----:B------:R-:W-:-:S06]  /*5b30*/  ULEA UR12, UR15, -UR12, 0x1 ;  /* 0x8000000c0f0c7291 */ /* 0x000fcc000f8e08ff */
[----:B------:R-:W-:Y:S02]  /*5b40*/  ISETP.GE.AND P3, PT, R83, UR12, PT ;  /* 0x0000000c53007c0c */ /* 0x000fe4000bf66270 */
[----:B------:R-:W-:Y:S02]  /*5b50*/  ISETP.GE.AND P6, PT, R88, UR12, PT ;  /* 0x0000000c58007c0c */ /* 0x000fe4000bfc6270 */
[----:B------:R-:W-:Y:S02]  /*5b60*/  ISETP.GE.AND P5, PT, R84, UR12, PT ;  /* 0x0000000c54007c0c */ /* 0x000fe4000bfa6270 */
[----:B0-----:R-:W-:-:S05]  /*5b70*/  @!P4 MOV R34, R144 ;  /* 0x000000900022c202 */ /* 0x001fca0000000f00 */
[----:B------:R-:W-:Y:S01]  /*5b80*/  @!P4 IMAD.SHL.U32 R83, R34, 0x20, RZ ;  /* 0x000000202253c824 */ /* 0x000fe200078e00ff */
[----:B------:R-:W-:-:S04]  /*5b90*/  PRMT R138, RZ, 0x7610, R138 ;  /* 0x00007610ff8a7816 */ /* 0x000fc8000000008a */
[----:B------:R-:W-:Y:S02]  /*5ba0*/  @!P4 LOP3.LUT R52, R83, R34, RZ, 0xfc, !PT ;  /* 0x000000225334c212 */ /* 0x000fe400078efcff */
[----:B------:R-:W-:Y:S01]  /*5bb0*/  ISETP.GE.AND P4, PT, R44, UR12, PT ;  /* 0x0000000c2c007c0c */ /* 0x000fe2000bf86270 */
[----:B------:R-:W5:Y:S01]  /*5bc0*/  @!P3 LDG.E.U16 R138, desc[UR24][R54.64+0x440] ;  /* 0x00044018368ab981 */ /* 0x000f62000c1e1500 */
[----:B------:R-:W-:Y:S02]  /*5bd0*/  PRMT R44, RZ, 0x7610, R44 ;  /* 0x00007610ff2c7816 */ /* 0x000fe4000000002c */
[----:B------:R-:W-:Y:S02]  /*5be0*/  PRMT R140, RZ, 0x7610, R140 ;  /* 0x00007610ff8c7816 */ /* 0x000fe4000000008c */
[----:B------:R-:W-:Y:S02]  /*5bf0*/  ISETP.GE.AND P3, PT, R80, UR12, PT ;  /* 0x0000000c50007c0c */ /* 0x000fe4000bf66270 */
        /* <DEDUP_REMOVED lines=20> */
[----:B------:R-:W5:Y:S04]  /*5d40*/  @!P4 LDG.E.U16 R115, desc[UR24][R54.64+0x340] ;  /* 0x000340183673c981 */ /* 0x000f68000c1e1500 */
[----:B------:R-:W5:Y:S01]  /*5d50*/  @!P6 LDG.E.U16 R126, desc[UR24][R54.64+0x680] ;  /* 0x00068018367ee981 */ /* 0x000f62000c1e1500 */
[----:B------:R-:W-:-:S03]  /*5d60*/  ISETP.GE.AND P6, PT, R61, UR12, PT ;  /* 0x0000000c3d007c0c */ /* 0x000fc6000bfc6270 */
[----:B------:R-:W5:Y:S04]  /*5d70*/  @!P3 LDG.E.U16 R58, desc[UR24][R54.64+0x380] ;  /* 0x00038018363ab981 */ /* 0x000f68000c1e1500 */
[----:B------:R-:W5:Y:S01]  /*5d80*/  @!P5 LDG.E.U16 R124, desc[UR24][R54.64+0x6c0] ;  /* 0x0006c018367cd981 */ /* 0x000f62000c1e1500 */
[----:B------:R-:W-:Y:S02]  /*5d90*/  ISETP.GE.AND P5, PT, R50, UR12, PT ;  /* 0x0000000c32007c0c */ /* 0x000fe4000bfa6270 */
[----:B------:R-:W-:Y:S02]  /*5da0*/  PRMT R61, RZ, 0x7610, R61 ;  /* 0x00007610ff3d7816 */ /* 0x000fe4000000003d */
[----:B------:R-:W-:-:S04]  /*5db0*/  PRMT R50, RZ, 0x7610, R50 ;  /* 0x00007610ff327816 */ /* 0x000fc80000000032 */
[----:B------:R-:W5:Y:S05]  /*5dc0*/  @!P6 LDG.E.U16 R61, desc[UR24][R54.64+0x3c0] ;  /* 0x0003c018363de981 */ /* 0x000f6a000c1e1500 */
[----:B------:R-:W5:Y:S01]  /*5dd0*/  @!P5 LDG.E.U16 R50, desc[UR24][R54.64+0x740] ;  /* 0x000740183632d981 */ /* 0x000f62000c1e1500 */
[----:B------:R-:W-:Y:S02]  /*5de0*/  ISETP.GE.AND P5, PT, R46, UR12, PT ;  /* 0x0000000c2e007c0c */ /* 0x000fe4000bfa6270 */
[----:B------:R-:W-:-:S11]  /*5df0*/  PRMT R68, RZ, 0x7610, R68 ;  /* 0x00007610ff447816 */ /* 0x000fd60000000044 */
[----:B------:R-:W5:Y:S01]  /*5e00*/  @!P5 LDG.E.U16 R68, desc[UR24][R54.64+0x400] ;  /* 0x000400183644d981 */ /* 0x000f62000c1e1500 */
[----:B------:R-:W-:Y:S02]  /*5e10*/  ISETP.GE.AND P2, PT, R81, UR12, PT ;  /* 0x0000000c51007c0c */ /* 0x000fe4000bf46270 */
[----:B------:R-:W-:Y:S02]  /*5e20*/  PRMT R136, RZ, 0x7610, R136 ;  /* 0x00007610ff887816 */ /* 0x000fe40000000088 */
[----:B------:R-:W-:-:S09]  /*5e30*/  PRMT R128, RZ, 0x7610, R128 ;  /* 0x00007610ff807816 */ /* 0x000fd20000000080 */
[----:B------:R-:W5:Y:S01]  /*5e40*/  @!P2 LDG.E.U16 R136, desc[UR24][R54.64+0x540] ;  /* 0x000540183688a981 */ /* 0x000f62000c1e1500 */
[----:B------:R-:W-:Y:S02]  /*5e50*/  ISETP.GE.AND P2, PT, R73, UR12, PT ;  /* 0x0000000c49007c0c */ /* 0x000fe4000bf46270 */
[----:B------:R-:W-:-:S11]  /*5e60*/  PRMT R122, RZ, 0x7610, R122 ;  /* 0x00007610ff7a7816 */ /* 0x000fd6000000007a */
[----:B------:R-:W5:Y:S01]  /*5e70*/  @!P2 LDG.E.U16 R128, desc[UR24][R54.64+0x640] ;  /* 0x000640183680a981 */ /* 0x000f62000c1e1500 */
[----:B------:R-:W-:Y:S02]  /*5e80*/  ISETP.GE.AND P2, PT, R67, UR12, PT ;  /* 0x0000000c43007c0c */ /* 0x000fe4000bf46270 */
[----:B------:R-:W-:-:S11]  /*5e90*/  SHF.L.U32 R65, R65, 0x5, RZ ;  /* 0x0000000541417819 */ /* 0x000fd600000006ff */
[----:B------:R-:W5:Y:S01]  /*5ea0*/  @!P2 LDG.E.U16 R122, desc[UR24][R54.64+0x700] ;  /* 0x00070018367aa981 */ /* 0x000f62000c1e1500 */
[----:B------:R-:W-:Y:S02]  /*5eb0*/  ISETP.GE.AND P2, PT, R48, UR12, PT ;  /* 0x0000000c30007c0c */ /* 0x000fe4000bf46270 */
[----:B------:R-:W-:Y:S02]  /*5ec0*/  PRMT R48, RZ, 0x7610, R48 ;  /* 0x00007610ff307816 */ /* 0x000fe40000000030 */
[----:B------:R-:W-:-:S04]  /*5ed0*/  LEA.HI.SX32 R162, R65, R65, 0x1b ;  /* 0x0000004141a27211 */ /* 0x000fc800078fdaff */
[----:B------:R-:W-:-:S05]  /*5ee0*/  LEA R162, R162, UR23, 0x1 ;  /* 0x00000017a2a27c11 */ /* 0x000fca000f8e08ff */
[----:B------:R-:W5:Y:S01]  /*5ef0*/  @!P2 LDG.E.U16 R48, desc[UR24][R54.64+0x780] ;  /* 0x000780183630a981 */ /* 0x000f62000c1e1500 */
[----:B------:R-:W-:-:S03]  /*5f00*/  ISETP.GE.AND P2, PT, R64, UR12, PT ;  /* 0x0000000c40007c0c */ /* 0x000fc6000bf46270 */
[----:B------:R-:W-:Y:S01]  /*5f10*/  LDS.U16 R99, [R162] ;  /* 0x00000000a2637984 */ /* 0x000fe20000000400 */
[----:B------:R-:W-:-:S03]  /*5f20*/  PRMT R46, RZ, 0x7610, R46 ;  /* 0x00007610ff2e7816 */ /* 0x000fc6000000002e */
[----:B------:R-:W0:Y:S04]  /*5f30*/  LDS.U16 R67, [R162+0x2] ;  /* 0x00000200a2437984 */ /* 0x000e280000000400 */
[----:B------:R-:W-:Y:S04]  /*5f40*/  LDS.U16 R64, [R162+0x4] ;  /* 0x00000400a2407984 */ /* 0x000fe80000000400 */
[----:B------:R-:W-:Y:S04]  /*5f50*/  LDS.U16 R65, [R162+0x6] ;  /* 0x00000600a2417984 */ /* 0x000fe80000000400 */
[----:B------:R-:W-:Y:S04]  /*5f60*/  LDS.U16 R75, [R162+0x8] ;  /* 0x00000800a24b7984 */ /* 0x000fe80000000400 */
[----:B------:R-:W-:Y:S04]  /*5f70*/  LDS.U16 R73, [R162+0xa] ;  /* 0x00000a00a2497984 */ /* 0x000fe80000000400 */
[----:B------:R-:W1:Y:S04]  /*5f80*/  LDS.U16 R76, [R162+0xc] ;  /* 0x00000c00a24c7984 */ /* 0x000e680000000400 */
[----:B------:R-:W-:Y:S04]  /*5f90*/  LDS.U16 R72, [R162+0xe] ;  /* 0x00000e00a2487984 */ /* 0x000fe80000000400 */
[----:B------:R-:W-:Y:S04]  /*5fa0*/  LDS.U16 R83, [R162+0x10] ;  /* 0x00001000a2537984 */ /* 0x000fe80000000400 */
[----:B------:R-:W-:Y:S04]  /*5fb0*/  LDS.U16 R81, [R162+0x12] ;  /* 0x00001200a2517984 */ /* 0x000fe80000000400 */
[----:B------:R-:W1:Y:S04]  /*5fc0*/  LDS.U16 R84, [R162+0x14] ;  /* 0x00001400a2547984 */ /* 0x000e680000000400 */
[----:B------:R-:W-:Y:S04]  /*5fd0*/  LDS.U16 R80, [R162+0x16] ;  /* 0x00001600a2507984 */ /* 0x000fe80000000400 */
[----:B------:R-:W1:Y:S04]  /*5fe0*/  LDS.U16 R89, [R162+0x18] ;  /* 0x00001800a2597984 */ /* 0x000e680000000400 */
[----:B------:R-:W1:Y:S04]  /*5ff0*/  LDS.U16 R88, [R162+0x1a] ;  /* 0x00001a00a2587984 */ /* 0x000e680000000400 */
[----:B------:R-:W1:Y:S04]  /*6000*/  LDS.U16 R93, [R162+0x1c] ;  /* 0x00001c00a25d7984 */ /* 0x000e680000000400 */
[----:B------:R-:W1:Y:S04]  /*6010*/  LDS.U16 R92, [R162+0x1e] ;  /* 0x00001e00a25c7984 */ /* 0x000e680000000400 */
[----:B------:R-:W1:Y:S04]  /*6020*/  LDS.U16 R97, [R162+0x20] ;  /* 0x00002000a2617984 */ /* 0x000e680000000400 */
[----:B------:R-:W1:Y:S04]  /*6030*/  LDS.U16 R96, [R162+0x22] ;  /* 0x00002200a2607984 */ /* 0x000e680000000400 */
[----:B------:R-:W1:Y:S04]  /*6040*/  LDS.U16 R100, [R162+0x24] ;  /* 0x00002400a2647984 */ /* 0x000e680000000400 */
        /* <DEDUP_REMOVED lines=13> */
[----:B---3--:R2:W-:Y:S04]  /*6120*/  STS.U16 [R117+0x2100], R142 ;  /* 0x0021008e75007388 */ /* 0x0085e80000000400 */
[----:B----4-:R-:W-:Y:S04]  /*6130*/  STS.U16 [R79+0x2140], R143 ;  /* 0x0021408f4f007388 */ /* 0x010fe80000000400 */
[----:B------:R3:W4:Y:S01]  /*6140*/  @!P2 LDG.E.U16 R46, desc[UR24][R54.64+0x7c0] ;  /* 0x0007c018362ea981 */ /* 0x000722000c1e1500 */
[----:B--2---:R-:W-:-:S03]  /*6150*/  FMUL.FTZ R142, R41, R3 ;  /* 0x00000003298e7220 */ /* 0x004fc60000410000 */
[----:B-----5:R2:W-:Y:S01]  /*6160*/  STS.U16 [R94+0x2180], R95 ;  /* 0x0021805f5e007388 */ /* 0x0205e20000000400 */
[----:B------:R-:W-:-:S03]  /*6170*/  FMUL.RZ R142, R142, 0.15915493667125701904 ;  /* 0x3e22f9838e8e7820 */ /* 0x000fc6000040c000 */
[----:B------:R5:W-:Y:S01]  /*6180*/  STS.U16 [R82+0x21c0], R109 ;  /* 0x0021c06d52007388 */ /* 0x000be20000000400 */
[----:B---3--:R-:W-:Y:S01]  /*6190*/  MUFU.SIN R55, R142 ;  /* 0x0000008e00377308 */ /* 0x008fe20000000400 */
[----:B--2---:R-:W-:-:S07]  /*61a0*/  FMUL.FTZ R95, R41, R4 ;  /* 0x00000004295f7220 */ /* 0x004fce0000410000 */
[----:B-----5:R2:W-:Y:S01]  /*61b0*/  MUFU.COS R109, R142 ;  /* 0x0000008e006d7308 */ /* 0x0205e20000000000 */
[----:B------:R-:W-:Y:S01]  /*61c0*/  FMUL.RZ R95, R95, 0.15915493667125701904 ;  /* 0x3e22f9835f5f7820 */ /* 0x000fe2000040c000 */
[----:B------:R3:W-:Y:S01]  /*61d0*/  STS.U16 [R59+0x2200], R87 ;  /* 0x002200573b007388 */ /* 0x0007e20000000400 */
[C---:B--2---:R-:W-:Y:S01]  /*61e0*/  FMUL.FTZ R142, R41.reuse, R5 ;  /* 0x00000005298e7220 */ /* 0x044fe20000410000 */
[----:B------:R-:W-:-:S03]  /*61f0*/  FMUL.FTZ R54, R41, R2 ;  /* 0x0000000229367220 */ /* 0x000fc60000410000 */
[----:B------:R-:W-:Y:S01]  /*6200*/  FMUL.RZ R142, R142, 0.15915493667125701904 ;  /* 0x3e22f9838e8e7820 */ /* 0x000fe2000040c000 */
[----:B------:R-:W-:Y:S01]  /*6210*/  MUFU.SIN R94, R95 ;  /* 0x0000005f005e7308 */ /* 0x000fe20000000400 */
[----:B------:R2:W-:Y:S01]  /*6220*/  STS.U16 [R62+0x2240], R98 ;  /* 0x002240623e007388 */ /* 0x0005e20000000400 */
[----:B------:R-:W-:Y:S01]  /*6230*/  FMUL.FTZ R40, R40, 1.4426950216293334961 ;  /* 0x3fb8aa3b28287820 */ /* 0x000fe20000410000 */
[----:B------:R-:W-:Y:S02]  /*6240*/  FMUL.RZ R54, R54, 0.15915493667125701904 ;  /* 0x3e22f98336367820 */ /* 0x000fe4000040c000 */
[----:B------:R-:W-:Y:S03]  /*6250*/  STS.U16 [R0+0x2280], R108 ;  /* 0x0022806c00007388 */ /* 0x000fe60000000400 */
[----:B---3--:R-:W-:Y:S01]  /*6260*/  MUFU.COS R59, R95 ;  /* 0x0000005f003b7308 */ /* 0x008fe20000000000 */
[----:B------:R-:W-:Y:S04]  /*6270*/  STS.U16 [R66+0x22c0], R86 ;  /* 0x0022c05642007388 */ /* 0x000fe80000000400 */
[----:B------:R3:W-:Y:S03]  /*6280*/  STS.U16 [R70+0x2300], R90 ;  /* 0x0023005a46007388 */ /* 0x0007e60000000400 */
[----:B------:R-:W-:Y:S01]  /*6290*/  MUFU.SIN R95, R142 ;  /* 0x0000008e005f7308 */ /* 0x000fe20000000400 */
[----:B------:R-:W-:-:S07]  /*62a0*/  FMUL.FTZ R79, R40, R2 ;  /* 0x00000002284f7220 */ /* 0x000fce0000410000 */
[----:B--2---:R2:W-:Y:S01]  /*62b0*/  MUFU.COS R98, R142 ;  /* 0x0000008e00627308 */ /* 0x0045e20000000000 */
[C---:B---3--:R-:W-:Y:S01]  /*62c0*/  FMUL.FTZ R90, R41.reuse, R8 ;  /* 0x00000008295a7220 */ /* 0x048fe20000410000 */
[-C--:B------:R-:W-:Y:S01]  /*62d0*/  FMUL.FTZ R70, R40, R7.reuse ;  /* 0x0000000728467220 */ /* 0x080fe20000410000 */
[----:B--2---:R-:W-:-:S05]  /*62e0*/  FMUL.FTZ R142, R41, R7 ;  /* 0x00000007298e7220 */ /* 0x004fca0000410000 */
[----:B------:R-:W-:Y:S01]  /*62f0*/  MUFU.SIN R117, R54 ;  /* 0x0000003600757308 */ /* 0x000fe20000000400 */
[----:B------:R-:W-:Y:S01]  /*6300*/  FMUL.RZ R142, R142, 0.15915493667125701904 ;  /* 0x3e22f9838e8e7820 */ /* 0x000fe2000040c000 */
[----:B------:R-:W-:Y:S01]  /*6310*/  FMUL.RZ R90, R90, 0.15915493667125701904 ;  /* 0x3e22f9835a5a7820 */ /* 0x000fe2000040c000 */
[----:B------:R2:W-:Y:S01]  /*6320*/  STS.U16 [R69+0x2340], R91 ;  /* 0x0023405b45007388 */ /* 0x0005e20000000400 */
[----:B------:R-:W-:-:S04]  /*6330*/  FMUL.FTZ R87, R40, R4 ;  /* 0x0000000428577220 */ /* 0x000fc80000410000 */
[----:B------:R-:W3:Y:S01]  /*6340*/  MUFU.COS R54, R54 ;  /* 0x0000003600367308 */ /* 0x000ee20000000000 */
[----:B------:R-:W-:Y:S01]  /*6350*/  FMUL.FTZ R108, R41, R6 ;  /* 0x00000006296c7220 */ /* 0x000fe20000410000 */
[----:B------:R5:W-:Y:S06]  /*6360*/  STS.U16 [R71+0x2380], R74 ;  /* 0x0023804a47007388 */ /* 0x000bec0000000400 */
[----:B------:R-:W-:Y:S01]  /*6370*/  MUFU.SIN R66, R142 ;  /* 0x0000008e00427308 */ /* 0x000fe20000000400 */
[----:B------:R-:W-:-:S07]  /*6380*/  FMUL.RZ R108, R108, 0.15915493667125701904 ;  /* 0x3e22f9836c6c7820 */ /* 0x000fce000040c000 */
[----:B--2---:R2:W-:Y:S01]  /*6390*/  MUFU.COS R69, R142 ;  /* 0x0000008e00457308 */ /* 0x0045e20000000000 */
[----:B------:R0:W-:Y:S07]  /*63a0*/  STS.U16 [R53+0x23c0], R78 ;  /* 0x0023c04e35007388 */ /* 0x0001ee0000000400 */
[----:B-----5:R-:W-:Y:S08]  /*63b0*/  MUFU.COS R71, R90 ;  /* 0x0000005a00477308 */ /* 0x020ff00000000000 */
[----:B--2---:R2:W-:Y:S04]  /*63c0*/  MUFU.EX2 R142, R70 ;  /* 0x00000046008e7308 */ /* 0x0045e80000000800 */
[----:B------:R-:W3:Y:S04]  /*63d0*/  MUFU.EX2 R79, R79 ;  /* 0x0000004f004f7308 */ /* 0x000ee80000000800 */
[----:B--2---:R2:W-:Y:S01]  /*63e0*/  MUFU.SIN R70, R90 ;  /* 0x0000005a00467308 */ /* 0x0045e20000000400 */
[C---:B------:R-:W-:Y:S01]  /*63f0*/  FMUL.FTZ R86, R40.reuse, R6 ;  /* 0x0000000628567220 */ /* 0x040fe20000410000 */
[-C--:B0-----:R-:W-:Y:S01]  /*6400*/  FMUL.FTZ R53, R40, R9.reuse ;  /* 0x0000000928357220 */ /* 0x081fe20000410000 */
[----:B--2---:R-:W-:-:S05]  /*6410*/  FMUL.FTZ R90, R41, R9 ;  /* 0x00000009295a7220 */ /* 0x004fca0000410000 */
[----:B------:R-:W0:Y:S01]  /*6420*/  MUFU.EX2 R87, R87 ;  /* 0x0000005700577308 */ /* 0x000e220000000800 */
[----:B------:R-:W-:Y:S01]  /*6430*/  FMUL.RZ R90, R90, 0.15915493667125701904 ;  /* 0x3e22f9835a5a7820 */ /* 0x000fe2000040c000 */
[C---:B------:R-:W-:Y:S02]  /*6440*/  FMUL.FTZ R0, R40.reuse, R5 ;  /* 0x0000000528007220 */ /* 0x040fe40000410000 */
[----:B------:R-:W-:Y:S01]  /*6450*/  MUFU.SIN R62, R108 ;  /* 0x0000006c003e7308 */ /* 0x000fe20000000400 */
[C---:B------:R-:W-:Y:S01]  /*6460*/  FMUL.FTZ R91, R40.reuse, R8 ;  /* 0x00000008285b7220 */ /* 0x040fe20000410000 */
[----:B------:R-:W-:Y:S01]  /*6470*/  FMUL.FTZ R78, R41, R10 ;  /* 0x0000000a294e7220 */ /* 0x000fe20000410000 */
[----:B------:R-:W-:Y:S01]  /*6480*/  FMUL.FTZ R82, R40, R3 ;  /* 0x0000000328527220 */ /* 0x000fe20000410000 */
[----:B------:R2:W-:Y:S04]  /*6490*/  STS.U16 [R77+0x2400], R85 ;  /* 0x002400554d007388 */ /* 0x0005e80000000400 */
[----:B------:R-:W5:Y:S01]  /*64a0*/  MUFU.COS R108, R108 ;  /* 0x0000006c006c7308 */ /* 0x000f620000000000 */
[C---:B---3--:R-:W-:Y:S01]  /*64b0*/  FMUL.FTZ R54, R79.reuse, R54 ;  /* 0x000000364f367220 */ /* 0x048fe20000410000 */
[----:B------:R-:W-:-:S06]  /*64c0*/  FMUL.FTZ R117, R79, R117 ;  /* 0x000000754f757220 */ /* 0x000fcc0000410000 */
[----:B------:R-:W-:Y:S08]  /*64d0*/  MUFU.SIN R74, R90 ;  /* 0x0000005a004a7308 */ /* 0x000ff00000000400 */
[----:B--2---:R2:W3:Y:S01]  /*64e0*/  MUFU.COS R77, R90 ;  /* 0x0000005a004d7308 */ /* 0x0044e20000000000 */
[C---:B0-----:R-:W-:Y:S01]  /*64f0*/  FMUL.FTZ R59, R87.reuse, R59 ;  /* 0x0000003b573b7220 */ /* 0x041fe20000410000 */
[----:B------:R-:W-:-:S06]  /*6500*/  FMUL.FTZ R94, R87, R94 ;  /* 0x0000005e575e7220 */ /* 0x000fcc0000410000 */
[----:B--2---:R0:W-:Y:S04]  /*6510*/  MUFU.EX2 R90, R53 ;  /* 0x00000035005a7308 */ /* 0x0041e80000000800 */
[----:B------:R-:W5:Y:S01]  /*6520*/  MUFU.EX2 R86, R86 ;  /* 0x0000005600567308 */ /* 0x000f620000000800 */
[----:B0-----:R-:W-:-:S03]  /*6530*/  FMUL.RZ R53, R78, 0.15915493667125701904 ;  /* 0x3e22f9834e357820 */ /* 0x001fc6000040c000 */
[----:B------:R-:W0:Y:S04]  /*6540*/  MUFU.EX2 R0, R0 ;  /* 0x0000000000007308 */ /* 0x000e280000000800 */
[----:B------:R-:W2:Y:S04]  /*6550*/  MUFU.EX2 R91, R91 ;  /* 0x0000005b005b7308 */ /* 0x000ea80000000800 */
[----:B------:R-:W1:Y:S01]  /*6560*/  MUFU.EX2 R82, R82 ;  /* 0x0000005200527308 */ /* 0x000e620000000800 */
[----:B------:R-:W-:-:S03]  /*6570*/  FMUL.FTZ R87, R41, R12 ;  /* 0x0000000c29577220 */ /* 0x000fc60000410000 */
[----:B------:R-:W-:Y:S01]  /*6580*/  MUFU.SIN R78, R53 ;  /* 0x00000035004e7308 */ /* 0x000fe20000000400 */
[----:B------:R-:W-:-:S07]  /*6590*/  FMUL.FTZ R85, R41, R11 ;  /* 0x0000000b29557220 */ /* 0x000fce0000410000 */
[----:B------:R3:W1:Y:S01]  /*65a0*/  MUFU.COS R79, R53 ;  /* 0x00000035004f7308 */ /* 0x0006620000000000 */
[----:B------:R-:W-:Y:S01]  /*65b0*/  FMUL.RZ R87, R87, 0.15915493667125701904 ;  /* 0x3e22f98357577820 */ /* 0x000fe2000040c000 */
[----:B---3--:R-:W-:Y:S01]  /*65c0*/  FMUL.FTZ R53, R40, R10 ;  /* 0x0000000a28357220 */ /* 0x008fe20000410000 */
[----:B------:R-:W-:Y:S01]  /*65d0*/  FMUL.RZ R85, R85, 0.15915493667125701904 ;  /* 0x3e22f98355557820 */ /* 0x000fe2000040c000 */
[----:B-----5:R-:W-:-:S04]  /*65e0*/  FMUL.FTZ R108, R86, R108 ;  /* 0x0000006c566c7220 */ /* 0x020fc80000410000 */
[----:B------:R-:W3:Y:S01]  /*65f0*/  MUFU.EX2 R53, R53 ;  /* 0x0000003500357308 */ /* 0x000ee20000000800 */
[----:B------:R-:W-:Y:S01]  /*6600*/  FMUL.FTZ R62, R86, R62 ;  /* 0x0000003e563e7220 */ /* 0x000fe20000410000 */
[C---:B0-----:R-:W-:Y:S01]  /*6610*/  FMUL.FTZ R98, R0.reuse, R98 ;  /* 0x0000006200627220 */ /* 0x041fe20000410000 */
[----:B------:R-:W-:Y:S01]  /*6620*/  FMUL.FTZ R95, R0, R95 ;  /* 0x0000005f005f7220 */ /* 0x000fe20000410000 */
[----:B------:R-:W-:Y:S01]  /*6630*/  MUFU.SIN R86, R87 ;  /* 0x0000005700567308 */ /* 0x000fe20000000400 */
[C---:B--2---:R-:W-:Y:S01]  /*6640*/  FMUL.FTZ R71, R91.reuse, R71 ;  /* 0x000000475b477220 */ /* 0x044fe20000410000 */
[----:B------:R-:W-:Y:S01]  /*6650*/  FMUL.FTZ R70, R91, R70 ;  /* 0x000000465b467220 */ /* 0x000fe20000410000 */
[C---:B-1----:R-:W-:Y:S01]  /*6660*/  FMUL.FTZ R109, R82.reuse, R109 ;  /* 0x0000006d526d7220 */ /* 0x042fe20000410000 */
[----:B------:R-:W-:Y:S01]  /*6670*/  FMUL.FTZ R55, R82, R55 ;  /* 0x0000003752377220 */ /* 0x000fe20000410000 */
[C---:B------:R-:W-:Y:S01]  /*6680*/  FMUL.FTZ R0, R40.reuse, R11 ;  /* 0x0000000b28007220 */ /* 0x040fe20000410000 */
[----:B------:R-:W-:-:S02]  /*6690*/  FMUL.FTZ R91, R40, R12 ;  /* 0x0000000c285b7220 */ /* 0x000fc40000410000 */
[----:B------:R-:W0:Y:S01]  /*66a0*/  MUFU.COS R87, R87 ;  /* 0x0000005700577308 */ /* 0x000e220000000000 */
[C---:B------:R-:W-:Y:S01]  /*66b0*/  FMUL.FTZ R77, R90.reuse, R77 ;  /* 0x0000004d5a4d7220 */ /* 0x040fe20000410000 */
[----:B------:R-:W-:-:S06]  /*66c0*/  FMUL.FTZ R74, R90, R74 ;  /* 0x0000004a5a4a7220 */ /* 0x000fcc0000410000 */
[----:B------:R-:W-:Y:S01]  /*66d0*/  MUFU.SIN R82, R85 ;  /* 0x0000005500527308 */ /* 0x000fe20000000400 */
[C---:B---3--:R-:W-:Y:S01]  /*66e0*/  FMUL.FTZ R79, R53.reuse, R79 ;  /* 0x0000004f354f7220 */ /* 0x048fe20000410000 */
[----:B------:R-:W-:-:S06]  /*66f0*/  FMUL.FTZ R78, R53, R78 ;  /* 0x0000004e354e7220 */ /* 0x000fcc0000410000 */
[----:B------:R-:W1:Y:S01]  /*6700*/  MUFU.COS R85, R85 ;  /* 0x0000005500557308 */ /* 0x000e620000000000 */
[----:B------:R-:W-:-:S07]  /*6710*/  @!P4 SHF.L.U32 R53, R34, 0x5, RZ ;  /* 0x000000052235c819 */ /* 0x000fce00000006ff */
[----:B------:R2:W0:Y:S04]  /*6720*/  MUFU.EX2 R90, R91 ;  /* 0x0000005b005a7308 */ /* 0x0004280000000800 */
[----:B------:R-:W1:Y:S01]  /*6730*/  MUFU.EX2 R0, R0 ;  /* 0x0000000000007308 */ /* 0x000e620000000800 */
[----:B------:R-:W-:Y:S01]  /*6740*/  @!P4 LOP3.LUT R52, R53, R34, RZ, 0xfc, !PT ;  /* 0x000000223534c212 */ /* 0x000fe200078efcff */
[----:B--2---:R-:W-:-:S04]  /*6750*/  FMUL.FTZ R91, R41, R13 ;  /* 0x0000000d295b7220 */ /* 0x004fc80000410000 */
[----:B------:R-:W-:Y:S01]  /*6760*/  FMUL.RZ R53, R91, 0.15915493667125701904 ;  /* 0x3e22f9835b357820 */ /* 0x000fe2000040c000 */
[----:B------:R-:W-:Y:S02]  /*6770*/  @!P3 IMAD.SHL.U32 R91, R34, 0x20, RZ ;  /* 0x00000020225bb824 */ /* 0x000fe400078e00ff */
[C---:B0-----:R-:W-:Y:S01]  /*6780*/  FMUL.FTZ R87, R90.reuse, R87 ;  /* 0x000000575a577220 */ /* 0x041fe20000410000 */
[----:B------:R-:W-:Y:S01]  /*6790*/  FMUL.FTZ R86, R90, R86 ;  /* 0x000000565a567220 */ /* 0x000fe20000410000 */
[----:B------:R-:W-:Y:S01]  /*67a0*/  FMUL.FTZ R90, R40, R13 ;  /* 0x0000000d285a7220 */ /* 0x000fe20000410000 */
[C---:B-1----:R-:W-:Y:S01]  /*67b0*/  FMUL.FTZ R85, R0.reuse, R85 ;  /* 0x0000005500557220 */ /* 0x042fe20000410000 */
[----:B------:R-:W-:Y:S01]  /*67c0*/  FMUL.FTZ R82, R0, R82 ;  /* 0x0000005200527220 */ /* 0x000fe20000410000 */
[----:B------:R-:W-:Y:S01]  /*67d0*/  @!P3 LOP3.LUT R52, R91, R34, RZ, 0xfc, !PT ;  /* 0x000000225b34b212 */ /* 0x000fe200078efcff */
[----:B------:R-:W-:Y:S08]  /*67e0*/  MUFU.SIN R0, R53 ;  /* 0x0000003500007308 */ /* 0x000ff00000000400 */
[----:B------:R0:W1:Y:S01]  /*67f0*/  MUFU.COS R91, R53 ;  /* 0x00000035005b7308 */ /* 0x0000620000000000 */
[----:B------:R-:W-:Y:S01]  /*6800*/  FMUL.FTZ R69, R142, R69 ;  /* 0x000000458e457220 */ /* 0x000fe20000410000 */
[----:B0-----:R-:W-:-:S06]  /*6810*/  @!P6 SHF.L.U32 R53, R34, 0x5, RZ ;  /* 0x000000052235e819 */ /* 0x001fcc00000006ff */
[----:B------:R-:W1:Y:S01]  /*6820*/  MUFU.EX2 R90, R90 ;  /* 0x0000005a005a7308 */ /* 0x000e620000000800 */
[----:B------:R-:W-:Y:S02]  /*6830*/  @!P6 LOP3.LUT R52, R53, R34, RZ, 0xfc, !PT ;  /* 0x000000223534e212 */ /* 0x000fe400078efcff */
[----:B------:R-:W-:Y:S01]  /*6840*/  @!P5 SHF.L.U32 R53, R34, 0x5, RZ ;  /* 0x000000052235d819 */ /* 0x000fe200000006ff */
[----:B------:R-:W-:Y:S01]  /*6850*/  FMUL.FTZ R66, R142, R66 ;  /* 0x000000428e427220 */ /* 0x000fe20000410000 */
[----:B------:R-:W-:Y:S02]  /*6860*/  IMAD.SHL.U32 R142, R34, 0x20, RZ ;  /* 0x00000020228e7824 */ /* 0x000fe400078e00ff */
[----:B------:R-:W-:-:S04]  /*6870*/  @!P5 LOP3.LUT R52, R53, R34, RZ, 0xfc, !PT ;  /* 0x000000223534d212 */ /* 0x000fc800078efcff */
[----:B------:R-:W-:Y:S02]  /*6880*/  LOP3.LUT R53, R52, 0x7c1f, RZ, 0xc0, !PT ;  /* 0x00007c1f34357812 */ /* 0x000fe400078ec0ff */
[----:B------:R-:W-:Y:S02]  /*6890*/  LOP3.LUT R52, R142, R34, RZ, 0xfc, !PT ;  /* 0x000000228e347212 */ /* 0x000fe400078efcff */
[----:B------:R-:W-:Y:S01]  /*68a0*/  MOV R34, R144 ;  /* 0x0000009000227202 */ /* 0x000fe20000000f00 */
[C---:B-1----:R-:W-:Y:S01]  /*68b0*/  FMUL.FTZ R91, R90.reuse, R91 ;  /* 0x0000005b5a5b7220 */ /* 0x042fe20000410000 */
[----:B------:R-:W-:Y:S01]  /*68c0*/  FMUL.FTZ R90, R90, R0 ;  /* 0x000000005a5a7220 */ /* 0x000fe20000410000 */
[----:B------:R-:W-:Y:S01]  /*68d0*/  UIMAD UR12, UR6, -0x800, UR15 ;  /* 0xfffff800060c78a4 */ /* 0x000fe2000f8e020f */
[----:B------:R-:W-:Y:S01]  /*68e0*/  SHF.L.U32 R0, R34, 0x4, RZ ;  /* 0x0000000422007819 */ /* 0x000fe200000006ff */
[----:B------:R0:W-:Y:S04]  /*68f0*/  STS.U16 [R56+0x2440], R115 ;  /* 0x0024407338007388 */ /* 0x0001e80000000400 */
[C---:B------:R-:W-:Y:S01]  /*6900*/  VIADD R142, R0.reuse, 0x1 ;  /* 0x00000001008e7836 */ /* 0x040fe20000000000 */
[----:B------:R-:W-:-:S02]  /*6910*/  ISETP.GE.U32.AND P2, PT, R0, UR12, PT ;  /* 0x0000000c00007c0c */ /* 0x000fc4000bf46070 */
[----:B------:R-:W-:Y:S01]  /*6920*/  SHF.L.U32 R67, R67, 0x10, RZ ;  /* 0x0000001043437819 */ /* 0x000fe200000006ff */
[----:B------:R-:W-:Y:S01]  /*6930*/  IMAD.U32 R76, R76, 0x10000, RZ ;  /* 0x000100004c4c7824 */ /* 0x000fe200078e00ff */
[----:B------:R-:W-:Y:S01]  /*6940*/  ISETP.GE.U32.AND P3, PT, R142, UR12, PT ;  /* 0x0000000c8e007c0c */ /* 0x000fe2000bf66070 */
[----:B------:R-:W-:Y:S01]  /*6950*/  IMAD.U32 R84, R84, 0x10000, RZ ;  /* 0x0001000054547824 */ /* 0x000fe200078e00ff */
[----:B------:R-:W-:Y:S02]  /*6960*/  IADD3 R143, PT, PT, R0, 0x2, RZ ;  /* 0x00000002008f7810 */ /* 0x000fe40007ffe0ff */
[----:B------:R-:W-:Y:S02]  /*6970*/  SHF.L.U32 R89, R89, 0x10, RZ ;  /* 0x0000001059597819 */ /* 0x000fe400000006ff */
[----:B------:R-:W-:Y:S02]  /*6980*/  SHF.L.U32 R88, R88, 0x10, RZ ;  /* 0x0000001058587819 */ /* 0x000fe400000006ff */
[----:B------:R-:W-:-:S02]  /*6990*/  SHF.L.U32 R93, R93, 0x10, RZ ;  /* 0x000000105d5d7819 */ /* 0x000fc400000006ff */
[----:B------:R-:W-:Y:S02]  /*69a0*/  SHF.L.U32 R92, R92, 0x10, RZ ;  /* 0x000000105c5c7819 */ /* 0x000fe400000006ff */
[----:B------:R-:W-:Y:S02]  /*69b0*/  SHF.L.U32 R97, R97, 0x10, RZ ;  /* 0x0000001061617819 */ /* 0x000fe400000006ff */
[----:B------:R-:W-:Y:S02]  /*69c0*/  SHF.L.U32 R96, R96, 0x10, RZ ;  /* 0x0000001060607819 */ /* 0x000fe400000006ff */
[----:B------:R-:W-:Y:S01]  /*69d0*/  SHF.L.U32 R100, R100, 0x10, RZ ;  /* 0x0000001064647819 */ /* 0x000fe200000006ff */
[----:B------:R-:W-:Y:S01]  /*69e0*/  IMAD.U32 R103, R103, 0x10000, RZ ;  /* 0x0001000067677824 */ /* 0x000fe200078e00ff */
[----:B------:R-:W-:Y:S02]  /*69f0*/  FSEL R55, R55, RZ, !P3 ;  /* 0x000000ff37377208 */ /* 0x000fe40005800000 */
[----:B------:R-:W-:Y:S01]  /*6a00*/  SHF.L.U32 R104, R104, 0x10, RZ ;  /* 0x0000001068687819 */ /* 0x000fe200000006ff */
[----:B------:R-:W-:Y:S01]  /*6a10*/  IMAD.U32 R105, R105, 0x10000, RZ ;  /* 0x0001000069697824 */ /* 0x000fe200078e00ff */
[----:B0-----:R-:W-:Y:S01]  /*6a20*/  FSEL R56, R117, RZ, !P2 ;  /* 0x000000ff75387208 */ /* 0x001fe20005000000 */
[----:B------:R0:W-:Y:S01]  /*6a30*/  STS.U16 [R57+0x2480], R58 ;  /* 0x0024803a39007388 */ /* 0x0001e20000000400 */
[----:B------:R-:W-:-:S02]  /*6a40*/  IADD3 R142, PT, PT, R0, 0x3, RZ ;  /* 0x00000003008e7810 */ /* 0x000fc40007ffe0ff */
[----:B------:R-:W-:Y:S01]  /*6a50*/  FSEL R54, R54, 1, !P2 ;  /* 0x3f80000036367808 */ /* 0x000fe20005000000 */
[-C--:B------:R-:W-:Y:S01]  /*6a60*/  FMUL.FTZ R115, R56, R55.reuse ;  /* 0x0000003738737220 */ /* 0x080fe20000410000 */
[----:B------:R-:W-:Y:S01]  /*6a70*/  ISETP.GE.U32.AND P4, PT, R143, UR12, PT ;  /* 0x0000000c8f007c0c */ /* 0x000fe2000bf86070 */
[----:B------:R-:W2:Y:S01]  /*6a80*/  LDL R144, [R1+0x10] ;  /* 0x0000100001907983 */ /* 0x000ea20000100800 */
[----:B0-----:R-:W-:Y:S01]  /*6a90*/  FMUL.FTZ R58, R41, R14 ;  /* 0x0000000e293a7220 */ /* 0x001fe20000410000 */
[----:B------:R-:W-:Y:S02]  /*6aa0*/  FSEL R57, R109, 1, !P3 ;  /* 0x3f8000006d397808 */ /* 0x000fe40005800000 */
[----:B------:R-:W-:Y:S01]  /*6ab0*/  ISETP.GE.U32.AND P5, PT, R142, UR12, PT ;  /* 0x0000000c8e007c0c */ /* 0x000fe2000bfa6070 */
[----:B------:R-:W-:Y:S01]  /*6ac0*/  FMUL.RZ R109, R58, 0.15915493667125701904 ;  /* 0x3e22f9833a6d7820 */ /* 0x000fe2000040c000 */
[----:B------:R-:W-:Y:S01]  /*6ad0*/  FMUL.FTZ R142, R54, R55 ;  /* 0x00000037368e7220 */ /* 0x000fe20000410000 */
[----:B------:R-:W-:Y:S01]  /*6ae0*/  FSEL R58, R94, RZ, !P4 ;  /* 0x000000ff5e3a7208 */ /* 0x000fe20006000000 */
[-C--:B------:R-:W-:Y:S01]  /*6af0*/  FFMA.FTZ R115, R54, R57.reuse, -R115 ;  /* 0x0000003936737223 */ /* 0x080fe20000010873 */
[----:B------:R-:W-:Y:S01]  /*6b00*/  FSEL R59, R59, 1, !P4 ;  /* 0x3f8000003b3b7808 */ /* 0x000fe20006000000 */
[----:B------:R-:W-:-:S02]  /*6b10*/  FFMA.FTZ R142, R56, R57, R142 ;  /* 0x00000039388e7223 */ /* 0x000fc4000001008e */
[CC--:B------:R-:W-:Y:S01]  /*6b20*/  FMUL.FTZ R117, R58.reuse, R115.reuse ;  /* 0x000000733a757220 */ /* 0x0c0fe20000410000 */
[----:B------:R0:W-:Y:S01]  /*6b30*/  STS.U16 [R60+0x24c0], R61 ;  /* 0x0024c03d3c007388 */ /* 0x0001e20000000400 */
[-C--:B------:R-:W-:Y:S01]  /*6b40*/  FMUL.FTZ R143, R58, R142.reuse ;  /* 0x0000008e3a8f7220 */ /* 0x080fe20000410000 */
[----:B------:R-:W-:Y:S01]  /*6b50*/  MUFU.SIN R94, R109 ;  /* 0x0000006d005e7308 */ /* 0x000fe20000000400 */
[C---:B------:R-:W-:Y:S02]  /*6b60*/  FFMA.FTZ R142, R59.reuse, R142, R117 ;  /* 0x0000008e3b8e7223 */ /* 0x040fe40000010075 */
[----:B------:R-:W-:Y:S01]  /*6b70*/  FFMA.FTZ R115, R59, R115, -R143 ;  /* 0x000000733b737223 */ /* 0x000fe2000001088f */
[----:B0-----:R-:W-:-:S04]  /*6b80*/  FSEL R60, R95, RZ, !P5 ;  /* 0x000000ff5f3c7208 */ /* 0x001fc80006800000 */
[----:B------:R0:W1:Y:S01]  /*6b90*/  MUFU.COS R95, R109 ;  /* 0x0000006d005f7308 */ /* 0x0000620000000000 */
[----:B------:R-:W-:Y:S01]  /*6ba0*/  FSEL R61, R98, 1, !P5 ;  /* 0x3f800000623d7808 */ /* 0x000fe20006800000 */
[----:B------:R-:W-:Y:S01]  /*6bb0*/  FMUL.FTZ R98, R60, R142 ;  /* 0x0000008e3c627220 */ /* 0x000fe20000410000 */
[----:B0-----:R-:W-:-:S05]  /*6bc0*/  VIADD R109, R0, 0x4 ;  /* 0x00000004006d7836 */ /* 0x001fca0000000000 */
[----:B------:R-:W-:Y:S01]  /*6bd0*/  ISETP.GE.U32.AND P6, PT, R109, UR12, PT ;  /* 0x0000000c6d007c0c */ /* 0x000fe2000bfc6070 */
[CC--:B------:R-:W-:Y:S01]  /*6be0*/  FFMA.FTZ R109, R61.reuse, R115.reuse, -R98 ;  /* 0x000000733d6d7223 */ /* 0x0c0fe20000010862 */
[----:B------:R-:W-:Y:S02]  /*6bf0*/  FMUL.FTZ R98, R60, R115 ;  /* 0x000000733c627220 */ /* 0x000fe40000410000 */
[----:B------:R-:W-:Y:S02]  /*6c00*/  FSEL R62, R62, RZ, !P6 ;  /* 0x000000ff3e3e7208 */ /* 0x000fe40007000000 */
[----:B------:R-:W-:Y:S01]  /*6c10*/  FFMA.FTZ R142, R61, R142, R98 ;  /* 0x0000008e3d8e7223 */ /* 0x000fe20000010062 */
[----:B------:R0:W-:Y:S01]  /*6c20*/  STS.U16 [R63+0x2500], R68 ;  /* 0x002500443f007388 */ /* 0x0001e20000000400 */
[----:B------:R-:W-:Y:S02]  /*6c30*/  FMUL.FTZ R117, R40, R14 ;  /* 0x0000000e28757220 */ /* 0x000fe40000410000 */
[-C--:B------:R-:W-:Y:S01]  /*6c40*/  FMUL.FTZ R143, R62, R142.reuse ;  /* 0x0000008e3e8f7220 */ /* 0x080fe20000410000 */
[----:B0-----:R-:W-:Y:S01]  /*6c50*/  FSEL R63, R108, 1, !P6 ;  /* 0x3f8000006c3f7808 */ /* 0x001fe20007000000 */
[-C--:B------:R-:W-:Y:S01]  /*6c60*/  FMUL.FTZ R68, R62, R109.reuse ;  /* 0x0000006d3e447220 */ /* 0x080fe20000410000 */
[----:B------:R-:W-:Y:S01]  /*6c70*/  SHF.L.U32 R108, R99, 0x10, RZ ;  /* 0x00000010636c7819 */ /* 0x000fe200000006ff */
[----:B------:R-:W1:Y:S02]  /*6c80*/  MUFU.EX2 R117, R117 ;  /* 0x0000007500757308 */ /* 0x000e640000000800 */
[C---:B------:R-:W-:Y:S01]  /*6c90*/  FFMA.FTZ R99, R63.reuse, R109, -R143 ;  /* 0x0000006d3f637223 */ /* 0x040fe2000001088f */
[----:B------:R-:W-:Y:S01]  /*6ca0*/  FFMA.FTZ R109, R63, R142, R68 ;  /* 0x0000008e3f6d7223 */ /* 0x000fe20000010044 */
[C---:B------:R-:W-:Y:S01]  /*6cb0*/  FMUL.FTZ R142, R39.reuse, R67 ;  /* 0x00000043278e7220 */ /* 0x040fe20000410000 */
[----:B------:R-:W-:Y:S01]  /*6cc0*/  FMUL.FTZ R108, R39, R108 ;  /* 0x0000006c276c7220 */ /* 0x000fe20000410000 */
[----:B------:R-:W-:Y:S01]  /*6cd0*/  VIADD R67, R0, 0x5 ;  /* 0x0000000500437836 */ /* 0x000fe20000000000 */
[----:B------:R-:W-:-:S02]  /*6ce0*/  SHF.L.U32 R68, R64, 0x10, RZ ;  /* 0x0000001040447819 */ /* 0x000fc400000006ff */
[----:B------:R-:W-:Y:S02]  /*6cf0*/  SHF.L.U32 R143, R65, 0x10, RZ ;  /* 0x00000010418f7819 */ /* 0x000fe400000006ff */
[----:B------:R-:W-:Y:S02]  /*6d00*/  FSEL R64, R142, RZ, !P2 ;  /* 0x000000ff8e407208 */ /* 0x000fe40005000000 */
[----:B------:R-:W-:Y:S01]  /*6d10*/  FSEL R65, R108, RZ, !P2 ;  /* 0x000000ff6c417208 */ /* 0x000fe20005000000 */
[----:B------:R-:W-:Y:S01]  /*6d20*/  FMUL.FTZ R115, R41, R15 ;  /* 0x0000000f29737220 */ /* 0x000fe20000410000 */
[----:B------:R-:W-:Y:S01]  /*6d30*/  ISETP.GE.U32.AND P2, PT, R67, UR12, PT ;  /* 0x0000000c43007c0c */ /* 0x000fe2000bf46070 */
[C---:B------:R-:W-:Y:S01]  /*6d40*/  FMUL.FTZ R67, R38.reuse, R143 ;  /* 0x0000008f26437220 */ /* 0x040fe20000410000 */
[----:B------:R-:W-:Y:S01]  /*6d50*/  FMUL.FTZ R68, R38, R68 ;  /* 0x0000004426447220 */ /* 0x000fe20000410000 */
[----:B------:R-:W-:Y:S01]  /*6d60*/  VIADD R142, R0, 0x6 ;  /* 0x00000006008e7836 */ /* 0x000fe20000000000 */
[----:B------:R-:W-:Y:S01]  /*6d70*/  FSEL R66, R66, RZ, !P2 ;  /* 0x000000ff42427208 */ /* 0x000fe20005000000 */
[----:B------:R-:W-:Y:S01]  /*6d80*/  FMUL.RZ R115, R115, 0.15915493667125701904 ;  /* 0x3e22f98373737820 */ /* 0x000fe2000040c000 */
[----:B------:R-:W-:Y:S01]  /*6d90*/  FSEL R67, R67, RZ, !P3 ;  /* 0x000000ff43437208 */ /* 0x000fe20005800000 */
[C---:B-1----:R-:W-:Y:S01]  /*6da0*/  FMUL.FTZ R95, R117.reuse, R95 ;  /* 0x0000005f755f7220 */ /* 0x042fe20000410000 */
[----:B------:R-:W-:Y:S01]  /*6db0*/  FSEL R68, R68, RZ, !P3 ;  /* 0x000000ff44447208 */ /* 0x000fe20005800000 */
[----:B------:R-:W-:Y:S01]  /*6dc0*/  FMUL.FTZ R94, R117, R94 ;  /* 0x0000005e755e7220 */ /* 0x000fe20000410000 */
[----:B------:R-:W-:Y:S01]  /*6dd0*/  ISETP.GE.U32.AND P3, PT, R142, UR12, PT ;  /* 0x0000000c8e007c0c */ /* 0x000fe2000bf66070 */
[----:B------:R-:W-:Y:S01]  /*6de0*/  FMUL.FTZ R108, R40, R15 ;  /* 0x0000000f286c7220 */ /* 0x000fe20000410000 */
[----:B------:R-:W-:Y:S01]  /*6df0*/  FSEL R69, R69, 1, !P2 ;  /* 0x3f80000045457808 */ /* 0x000fe20005000000 */
[----:B------:R-:W-:Y:S01]  /*6e00*/  FMUL.FTZ R117, R66, R109 ;  /* 0x0000006d42757220 */ /* 0x000fe20000410000 */
[----:B------:R-:W-:Y:S01]  /*6e10*/  MUFU.SIN R98, R115 ;  /* 0x0000007300627308 */ /* 0x000fe20000000400 */
[----:B------:R-:W-:Y:S01]  /*6e20*/  FSEL R70, R70, RZ, !P3 ;  /* 0x000000ff46467208 */ /* 0x000fe20005800000 */
[-C--:B------:R-:W-:Y:S01]  /*6e30*/  FMUL.FTZ R142, R66, R99.reuse ;  /* 0x00000063428e7220 */ /* 0x080fe20000410000 */
[----:B------:R-:W-:-:S05]  /*6e40*/  FFMA.FTZ R117, R69, R99, -R117 ;  /* 0x0000006345757223 */ /* 0x000fca0000010875 */
[----:B------:R-:W0:Y:S01]  /*6e50*/  MUFU.COS R115, R115 ;  /* 0x0000007300737308 */ /* 0x000e220000000000 */
[----:B------:R-:W-:Y:S01]  /*6e60*/  FSEL R71, R71, 1, !P3 ;  /* 0x3f80000047477808 */ /* 0x000fe20005800000 */
[----:B------:R-:W-:Y:S01]  /*6e70*/  FFMA.FTZ R109, R69, R109, R142 ;  /* 0x0000006d456d7223 */ /* 0x000fe2000001008e */
[----:B------:R-:W-:-:S05]  /*6e80*/  FMUL.FTZ R155, R70, R117 ;  /* 0x00000075469b7220 */ /* 0x000fca0000410000 */
[----:B------:R-:W0:Y:S01]  /*6e90*/  MUFU.EX2 R108, R108 ;  /* 0x0000006c006c7308 */ /* 0x000e220000000800 */
[-C--:B------:R-:W-:Y:S01]  /*6ea0*/  FMUL.FTZ R154, R70, R109.reuse ;  /* 0x0000006d469a7220 */ /* 0x080fe20000410000 */
[----:B------:R-:W-:Y:S01]  /*6eb0*/  FFMA.FTZ R155, R71, R109, R155 ;  /* 0x0000006d479b7223 */ /* 0x000fe2000001009b */
[----:B------:R-:W-:Y:S01]  /*6ec0*/  FMUL.FTZ R109, R41, R16 ;  /* 0x00000010296d7220 */ /* 0x000fe20000410000 */
[----:B------:R-:W-:Y:S02]  /*6ed0*/  SHF.L.U32 R142, R73, 0x10, RZ ;  /* 0x00000010498e7819 */ /* 0x000fe400000006ff */
[----:B------:R-:W-:Y:S01]  /*6ee0*/  SHF.L.U32 R73, R75, 0x10, RZ ;  /* 0x000000104b497819 */ /* 0x000fe200000006ff */
[----:B------:R-:W-:Y:S01]  /*6ef0*/  FMUL.RZ R109, R109, 0.15915493667125701904 ;  /* 0x3e22f9836d6d7820 */ /* 0x000fe2000040c000 */
[----:B------:R-:W-:Y:S01]  /*6f00*/  FFMA.FTZ R154, R71, R117, -R154 ;  /* 0x00000075479a7223 */ /* 0x000fe2000001089a */
[C---:B------:R-:W-:Y:S02]  /*6f10*/  FMUL.FTZ R142, R37.reuse, R142 ;  /* 0x0000008e258e7220 */ /* 0x040fe40000410000 */
[----:B------:R-:W-:Y:S01]  /*6f20*/  FMUL.FTZ R73, R37, R73 ;  /* 0x0000004925497220 */ /* 0x000fe20000410000 */
[----:B------:R-:W-:Y:S01]  /*6f30*/  IADD3 R117, PT, PT, R0, 0x7, RZ ;  /* 0x0000000700757810 */ /* 0x000fe20007ffe0ff */
[C---:B0-----:R-:W-:Y:S01]  /*6f40*/  FMUL.FTZ R99, R108.reuse, R115 ;  /* 0x000000736c637220 */ /* 0x041fe20000410000 */
[----:B------:R-:W-:Y:S01]  /*6f50*/  FMUL.FTZ R98, R108, R98 ;  /* 0x000000626c627220 */ /* 0x000fe20000410000 */
[----:B------:R-:W-:Y:S01]  /*6f60*/  FMUL.FTZ R108, R40, R16 ;  /* 0x00000010286c7220 */ /* 0x000fe20000410000 */
[----:B------:R-:W-:Y:S01]  /*6f70*/  MUFU.SIN R115, R109 ;  /* 0x0000006d00737308 */ /* 0x000fe20000000400 */
[----:B------:R-:W-:-:S02]  /*6f80*/  SHF.L.U32 R75, R72, 0x10, RZ ;  /* 0x00000010484b7819 */ /* 0x000fc400000006ff */
[----:B------:R-:W-:Y:S02]  /*6f90*/  FSEL R72, R142, RZ, !P4 ;  /* 0x000000ff8e487208 */ /* 0x000fe40006000000 */
        /* <DEDUP_REMOVED lines=9> */
[----:B------:R-:W-:Y:S01]  /*7030*/  FSEL R76, R76, RZ, !P5 ;  /* 0x000000ff4c4c7208 */ /* 0x000fe20006800000 */
[C---:B------:R-:W-:Y:S01]  /*7040*/  FMUL.FTZ R142, R74.reuse, R155 ;  /* 0x0000009b4a8e7220 */ /* 0x040fe20000410000 */
[----:B------:R-:W-:Y:S02]  /*7050*/  ISETP.GE.U32.AND P5, PT, R117, UR12, PT ;  /* 0x0000000c75007c0c */ /* 0x000fe4000bfa6070 */
[----:B------:R-:W-:Y:S01]  /*7060*/  FSEL R77, R77, 1, !P4 ;  /* 0x3f8000004d4d7808 */ /* 0x000fe20006000000 */
[----:B------:R-:W-:Y:S01]  /*7070*/  FMUL.FTZ R117, R74, R154 ;  /* 0x0000009a4a757220 */ /* 0x000fe20000410000 */
[----:B------:R-:W-:-:S03]  /*7080*/  FSEL R78, R78, RZ, !P5 ;  /* 0x000000ff4e4e7208 */ /* 0x000fc60006800000 */
[C---:B------:R-:W-:Y:S01]  /*7090*/  FFMA.FTZ R154, R77.reuse, R154, -R142 ;  /* 0x0000009a4d9a7223 */ /* 0x040fe2000001088e */
[----:B------:R-:W-:Y:S01]  /*70a0*/  FFMA.FTZ R155, R77, R155, R117 ;  /* 0x0000009b4d9b7223 */ /* 0x000fe20000010075 */
[C---:B0-----:R-:W-:Y:S01]  /*70b0*/  FMUL.FTZ R109, R108.reuse, R109 ;  /* 0x0000006d6c6d7220 */ /* 0x041fe20000410000 */
[----:B------:R-:W-:Y:S01]  /*70c0*/  FMUL.FTZ R108, R108, R115 ;  /* 0x000000736c6c7220 */ /* 0x000fe20000410000 */
[----:B------:R-:W-:Y:S01]  /*70d0*/  FSEL R79, R79, 1, !P5 ;  /* 0x3f8000004f4f7808 */ /* 0x000fe20006800000 */
[C---:B------:R-:W-:Y:S01]  /*70e0*/  FMUL.FTZ R115, R78.reuse, R154 ;  /* 0x0000009a4e737220 */ /* 0x040fe20000410000 */
[-C--:B------:R-:W-:Y:S01]  /*70f0*/  FMUL.FTZ R117, R78, R155.reuse ;  /* 0x0000009b4e757220 */ /* 0x080fe20000410000 */
[----:B------:R-:W-:Y:S02]  /*7100*/  SHF.L.U32 R142, R81, 0x10, RZ ;  /* 0x00000010518e7819 */ /* 0x000fe400000006ff */
[----:B------:R-:W-:Y:S01]  /*7110*/  FFMA.FTZ R155, R79, R155, R115 ;  /* 0x0000009b4f9b7223 */ /* 0x000fe20000010073 */
[----:B------:R-:W-:Y:S01]  /*7120*/  FMUL.FTZ R115, R41, R17 ;  /* 0x0000001129737220 */ /* 0x000fe20000410000 */
[----:B------:R-:W-:-:S03]  /*7130*/  SHF.L.U32 R81, R83, 0x10, RZ ;  /* 0x0000001053517819 */ /* 0x000fc600000006ff */
[----:B------:R-:W-:Y:S01]  /*7140*/  FMUL.RZ R115, R115, 0.15915493667125701904 ;  /* 0x3e22f98373737820 */ /* 0x000fe2000040c000 */
[----:B------:R-:W-:Y:S01]  /*7150*/  FFMA.FTZ R154, R79, R154, -R117 ;  /* 0x0000009a4f9a7223 */ /* 0x000fe20000010875 */
[C---:B------:R-:W-:Y:S01]  /*7160*/  FMUL.FTZ R142, R35.reuse, R142 ;  /* 0x0000008e238e7220 */ /* 0x040fe20000410000 */
[----:B------:R-:W-:Y:S01]  /*7170*/  FMUL.FTZ R81, R35, R81 ;  /* 0x0000005123517220 */ /* 0x000fe20000410000 */
[----:B------:R-:W-:Y:S01]  /*7180*/  FMUL.FTZ R117, R40, R17 ;  /* 0x0000001128757220 */ /* 0x000fe20000410000 */
[----:B------:R-:W-:Y:S01]  /*7190*/  IADD3 R41, PT, PT, R0, 0x9, RZ ;  /* 0x0000000900297810 */ /* 0x000fe20007ffe0ff */
[----:B------:R-:W-:Y:S01]  /*71a0*/  MUFU.SIN R40, R115 ;  /* 0x0000007300287308 */ /* 0x000fe20000000400 */
[----:B------:R-:W-:Y:S02]  /*71b0*/  SHF.L.U32 R83, R80, 0x10, RZ ;  /* 0x0000001050537819 */ /* 0x000fe400000006ff */
        /* <DEDUP_REMOVED lines=12> */
[----:B------:R-:W-:Y:S01]  /*7280*/  ISETP.GE.U32.AND P2, PT, R41, UR12, PT ;  /* 0x0000000c29007c0c */ /* 0x000fe2000bf46070 */
[----:B------:R-:W-:Y:S01]  /*7290*/  FMUL.FTZ R41, R82, R154 ;  /* 0x0000009a52297220 */ /* 0x000fe20000410000 */
[----:B------:R-:W-:Y:S02]  /*72a0*/  FSEL R85, R85, 1, !P6 ;  /* 0x3f80000055557808 */ /* 0x000fe40007000000 */
[----:B------:R-:W-:-:S03]  /*72b0*/  FSEL R86, R86, RZ, !P2 ;  /* 0x000000ff56567208 */ /* 0x000fc60005000000 */
[C---:B------:R-:W-:Y:S01]  /*72c0*/  FFMA.FTZ R154, R85.reuse, R154, -R142 ;  /* 0x0000009a559a7223 */ /* 0x040fe2000001088e */
[----:B------:R-:W-:Y:S01]  /*72d0*/  FFMA.FTZ R155, R85, R155, R41 ;  /* 0x0000009b559b7223 */ /* 0x000fe20000010029 */
[C---:B0-----:R-:W-:Y:S01]  /*72e0*/  FMUL.FTZ R115, R117.reuse, R115 ;  /* 0x0000007375737220 */ /* 0x041fe20000410000 */
[----:B------:R-:W-:Y:S01]  /*72f0*/  FMUL.FTZ R117, R117, R40 ;  /* 0x0000002875757220 */ /* 0x000fe20000410000 */
[----:B------:R-:W-:Y:S01]  /*7300*/  FSEL R87, R87, 1, !P2 ;  /* 0x3f80000057577808 */ /* 0x000fe20005000000 */
        /* <DEDUP_REMOVED lines=9> */
[----:B------:R-:W-:-:S03]  /*73a0*/  FADD.FTZ R40, R68, R40 ;  /* 0x0000002844287221 */ /* 0x000fc60000010000 */
[C---:B------:R-:W-:Y:S01]  /*73b0*/  FMUL.FTZ R143, R58.reuse, R41 ;  /* 0x000000293a8f7220 */ /* 0x040fe20000410000 */
[----:B------:R-:W-:Y:S01]  /*73c0*/  FMUL.FTZ R142, R58, R40 ;  /* 0x000000283a8e7220 */ /* 0x000fe20000410000 */
[C---:B------:R-:W-:Y:S01]  /*73d0*/  FMUL.FTZ R88, R159.reuse, R88 ;  /* 0x000000589f587220 */ /* 0x040fe20000410000 */
[----:B------:R-:W-:Y:S01]  /*73e0*/  FMUL.FTZ R89, R159, R89 ;  /* 0x000000599f597220 */ /* 0x000fe20000410000 */
[C---:B------:R-:W-:Y:S01]  /*73f0*/  FFMA.FTZ R40, R59.reuse, R40, -R143 ;  /* 0x000000283b287223 */ /* 0x040fe2000001088f */
[----:B------:R-:W-:Y:S01]  /*7400*/  FFMA.FTZ R41, R59, R41, R142 ;  /* 0x000000293b297223 */ /* 0x000fe2000001008e */
[----:B------:R-:W-:Y:S01]  /*7410*/  VIADD R142, R0, 0xb ;  /* 0x0000000b008e7836 */ /* 0x000fe20000000000 */
[----:B------:R-:W-:Y:S01]  /*7420*/  FSEL R88, R88, RZ, !P3 ;  /* 0x000000ff58587208 */ /* 0x000fe20005800000 */
[----:B------:R-:W-:Y:S01]  /*7430*/  FADD.FTZ R40, R73, R40 ;  /* 0x0000002849287221 */ /* 0x000fe20000010000 */
[----:B------:R-:W-:Y:S01]  /*7440*/  FADD.FTZ R41, R72, R41 ;  /* 0x0000002948297221 */ /* 0x000fe20000010000 */
[----:B------:R-:W-:-:S02]  /*7450*/  FSEL R89, R89, RZ, !P3 ;  /* 0x000000ff59597208 */ /* 0x000fc40005800000 */
[----:B------:R-:W-:Y:S01]  /*7460*/  ISETP.GE.U32.AND P3, PT, R142, UR12, PT ;  /* 0x0000000c8e007c0c */ /* 0x000fe2000bf66070 */
[CC--:B------:R-:W-:Y:S01]  /*7470*/  FMUL.FTZ R143, R60.reuse, R41.reuse ;  /* 0x000000293c8f7220 */ /* 0x0c0fe20000410000 */
[-C--:B------:R-:W-:Y:S02]  /*7480*/  FMUL.FTZ R142, R60, R40.reuse ;  /* 0x000000283c8e7220 */ /* 0x080fe40000410000 */
[----:B------:R-:W-:Y:S01]  /*7490*/  FSEL R90, R90, RZ, !P3 ;  /* 0x000000ff5a5a7208 */ /* 0x000fe20005800000 */
[C---:B------:R-:W-:Y:S01]  /*74a0*/  FFMA.FTZ R40, R61.reuse, R40, -R143 ;  /* 0x000000283d287223 */ /* 0x040fe2000001088f */
[----:B------:R-:W-:Y:S01]  /*74b0*/  FFMA.FTZ R41, R61, R41, R142 ;  /* 0x000000293d297223 */ /* 0x000fe2000001008e */
[----:B------:R-:W-:Y:S02]  /*74c0*/  FSEL R91, R91, 1, !P3 ;  /* 0x3f8000005b5b7808 */ /* 0x000fe40005800000 */
[CC--:B------:R-:W-:Y:S01]  /*74d0*/  FMUL.FTZ R143, R90.reuse, R155.reuse ;  /* 0x0000009b5a8f7220 */ /* 0x0c0fe20000410000 */
[-C--:B------:R-:W-:Y:S01]  /*74e0*/  FMUL.FTZ R142, R90, R154.reuse ;  /* 0x0000009a5a8e7220 */ /* 0x080fe20000410000 */
[----:B------:R-:W-:Y:S01]  /*74f0*/  FADD.FTZ R41, R75, R41 ;  /* 0x000000294b297221 */ /* 0x000fe20000010000 */
[----:B------:R-:W-:Y:S01]  /*7500*/  FADD.FTZ R40, R76, R40 ;  /* 0x000000284c287221 */ /* 0x000fe20000010000 */
[C---:B------:R-:W-:Y:S01]  /*7510*/  FFMA.FTZ R154, R91.reuse, R154, -R143 ;  /* 0x0000009a5b9a7223 */ /* 0x040fe2000001088f */
[----:B------:R-:W-:Y:S01]  /*7520*/  FFMA.FTZ R155, R91, R155, R142 ;  /* 0x0000009b5b9b7223 */ /* 0x000fe2000001008e */
        /* <DEDUP_REMOVED lines=49> */
[----:B------:R-:W-:-:S03]  /*7840*/  FMUL.FTZ R142, R78, R40 ;  /* 0x000000284e8e7220 */ /* 0x000fc60000410000 */
[C---:B------:R-:W-:Y:S01]  /*7850*/  FFMA.FTZ R40, R79.reuse, R40, -R143 ;  /* 0x000000284f287223 */ /* 0x040fe2000001088f */
[----:B------:R-:W-:Y:S01]  /*7860*/  FFMA.FTZ R41, R79, R41, R142 ;  /* 0x000000294f297223 */ /* 0x000fe2000001008e */
[----:B------:R-:W-:Y:S01]  /*7870*/  SHF.L.U32 R142, R101, 0x10, RZ ;  /* 0x00000010658e7819 */ /* 0x000fe200000006ff */
[----:B------:R-:W-:Y:S01]  /*7880*/  FMUL.FTZ R101, R164, R100 ;  /* 0x00000064a4657220 */ /* 0x000fe20000410000 */
[----:B------:R-:W-:Y:S01]  /*7890*/  FADD.FTZ R40, R97, R40 ;  /* 0x0000002861287221 */ /* 0x000fe20000010000 */
[----:B------:R-:W-:Y:S02]  /*78a0*/  FADD.FTZ R41, R96, R41 ;  /* 0x0000002960297221 */ /* 0x000fe40000010000 */
[----:B------:R-:W-:Y:S01]  /*78b0*/  FMUL.FTZ R100, R164, R142 ;  /* 0x0000008ea4647220 */ /* 0x000fe20000410000 */
[C---:B------:R-:W-:Y:S01]  /*78c0*/  FMUL.FTZ R142, R82.reuse, R40 ;  /* 0x00000028528e7220 */ /* 0x040fe20000410000 */
[----:B------:R-:W-:-:S03]  /*78d0*/  FMUL.FTZ R143, R82, R41 ;  /* 0x00000029528f7220 */ /* 0x000fc60000410000 */
[----:B------:R-:W-:Y:S01]  /*78e0*/  FSEL R100, R100, RZ, !P6 ;  /* 0x000000ff64647208 */ /* 0x000fe20007000000 */
[----:B------:R-:W-:Y:S01]  /*78f0*/  FFMA.FTZ R41, R85, R41, R142 ;  /* 0x0000002955297223 */ /* 0x000fe2000001008e */
[----:B------:R-:W-:Y:S01]  /*7900*/  FSEL R101, R101, RZ, !P6 ;  /* 0x000000ff65657208 */ /* 0x000fe20007000000 */
[----:B------:R-:W-:Y:S02]  /*7910*/  FFMA.FTZ R40, R85, R40, -R143 ;  /* 0x0000002855287223 */ /* 0x000fe4000001088f */
[----:B------:R-:W-:Y:S01]  /*7920*/  FADD.FTZ R41, R100, R41 ;  /* 0x0000002964297221 */ /* 0x000fe20000010000 */
[----:B------:R-:W-:Y:S01]  /*7930*/  FMUL.FTZ R103, R165, R103 ;  /* 0x00000067a5677220 */ /* 0x000fe20000410000 */
[----:B------:R-:W-:Y:S02]  /*7940*/  FADD.FTZ R40, R101, R40 ;  /* 0x0000002865287221 */ /* 0x000fe40000010000 */
[C---:B------:R-:W-:Y:S02]  /*7950*/  FMUL.FTZ R143, R86.reuse, R41 ;  /* 0x00000029568f7220 */ /* 0x040fe40000410000 */
[-C--:B------:R-:W-:Y:S01]  /*7960*/  FMUL.FTZ R142, R86, R40.reuse ;  /* 0x00000028568e7220 */ /* 0x080fe20000410000 */
[----:B------:R-:W-:Y:S01]  /*7970*/  FSEL R103, R103, RZ, !P2 ;  /* 0x000000ff67677208 */ /* 0x000fe20005000000 */
[----:B------:R-:W-:-:S02]  /*7980*/  FFMA.FTZ R40, R87, R40, -R143 ;  /* 0x0000002857287223 */ /* 0x000fc4000001088f */
[----:B------:R-:W-:Y:S02]  /*7990*/  FFMA.FTZ R41, R87, R41, R142 ;  /* 0x0000002957297223 */ /* 0x000fe4000001008e */
[----:B------:R-:W-:Y:S01]  /*79a0*/  FADD.FTZ R142, R103, R40 ;  /* 0x00000028678e7221 */ /* 0x000fe20000010000 */
[C---:B------:R-:W-:Y:S01]  /*79b0*/  FMUL.FTZ R40, R147.reuse, R104 ;  /* 0x0000006893287220 */ /* 0x040fe20000410000 */
[----:B------:R-:W-:Y:S02]  /*79c0*/  FMUL.FTZ R104, R147, R105 ;  /* 0x0000006993687220 */ /* 0x000fe40000410000 */
[----:B------:R-:W3:Y:S01]  /*79d0*/  LDL R147, [R1+0x8] ;  /* 0x0000080001937983 */ /* 0x000ee20000100800 */
[----:B------:R-:W-:Y:S02]  /*79e0*/  SHF.L.U32 R106, R106, 0x10, RZ ;  /* 0x000000106a6a7819 */ /* 0x000fe400000006ff */
[----:B------:R-:W-:-:S03]  /*79f0*/  SHF.L.U32 R107, R107, 0x10, RZ ;  /* 0x000000106b6b7819 */ /* 0x000fc600000006ff */
[C---:B------:R-:W-:Y:S02]  /*7a00*/  FMUL.FTZ R106, R146.reuse, R106 ;  /* 0x0000006a926a7220 */ /* 0x040fe40000410000 */
[----:B------:R-:W-:Y:S02]  /*7a10*/  FMUL.FTZ R107, R146, R107 ;  /* 0x0000006b926b7220 */ /* 0x000fe40000410000 */
[----:B------:R-:W5:Y:S01]  /*7a20*/  LDL R146, [R1+0xc] ;  /* 0x00000c0001927983 */ /* 0x000f620000100800 */
[----:B------:R-:W-:-:S05]  /*7a30*/  SHF.L.U32 R102, R102, 0x10, RZ ;  /* 0x0000001066667819 */ /* 0x000fca00000006ff */
[----:B------:R-:W-:-:S05]  /*7a40*/  FMUL.FTZ R102, R165, R102 ;  /* 0x00000066a5667220 */ /* 0x000fca0000410000 */
[----:B------:R-:W-:Y:S01]  /*7a50*/  FSEL R102, R102, RZ, !P2 ;  /* 0x000000ff66667208 */ /* 0x000fe20005000000 */
[----:B------:R-:W-:-:S04]  /*7a60*/  FMUL.FTZ R105, R90, R142 ;  /* 0x0000008e5a697220 */ /* 0x000fc80000410000 */
[----:B------:R-:W-:Y:S01]  /*7a70*/  FADD.FTZ R41, R102, R41 ;  /* 0x0000002966297221 */ /* 0x000fe20000010000 */
[----:B------:R-:W-:-:S03]  /*7a80*/  FSEL R104, R104, RZ, !P3 ;  /* 0x000000ff68687208 */ /* 0x000fc60005800000 */
[-C--:B------:R-:W-:Y:S01]  /*7a90*/  FMUL.FTZ R143, R90, R41.reuse ;  /* 0x000000295a8f7220 */ /* 0x080fe20000410000 */
[C---:B------:R-:W-:Y:S01]  /*7aa0*/  FFMA.FTZ R41, R91.reuse, R41, R105 ;  /* 0x000000295b297223 */ /* 0x040fe20000010069 */
[----:B------:R-:W-:Y:S02]  /*7ab0*/  FSEL R105, R40, RZ, !P3 ;  /* 0x000000ff28697208 */ /* 0x000fe40005800000 */
[----:B------:R-:W-:Y:S01]  /*7ac0*/  FFMA.FTZ R142, R91, R142, -R143 ;  /* 0x0000008e5b8e7223 */ /* 0x000fe2000001088f */
[----:B------:R-:W-:-:S03]  /*7ad0*/  FADD.FTZ R41, R104, R41 ;  /* 0x0000002968297221 */ /* 0x000fc60000010000 */
[----:B------:R-:W-:Y:S01]  /*7ae0*/  FADD.FTZ R142, R105, R142 ;  /* 0x0000008e698e7221 */ /* 0x000fe20000010000 */
[----:B------:R-:W-:-:S03]  /*7af0*/  FMUL.FTZ R40, R94, R41 ;  /* 0x000000295e287220 */ /* 0x000fc60000410000 */
[-C--:B------:R-:W-:Y:S01]  /*7b00*/  FMUL.FTZ R143, R94, R142.reuse ;  /* 0x0000008e5e8f7220 */ /* 0x080fe20000410000 */
[----:B------:R-:W-:Y:S01]  /*7b10*/  FSEL R107, R107, RZ, !P4 ;  /* 0x000000ff6b6b7208 */ /* 0x000fe20006000000 */
[C---:B------:R-:W-:Y:S01]  /*7b20*/  FFMA.FTZ R40, R95.reuse, R142, -R40 ;  /* 0x0000008e5f287223 */ /* 0x040fe20000010828 */
[----:B------:R-:W-:Y:S01]  /*7b30*/  FSEL R106, R106, RZ, !P4 ;  /* 0x000000ff6a6a7208 */ /* 0x000fe20006000000 */
[----:B------:R-:W-:Y:S01]  /*7b40*/  FFMA.FTZ R41, R95, R41, R143 ;  /* 0x000000295f297223 */ /* 0x000fe2000001008f */
[----:B------:R-:W-:Y:S01]  /*7b50*/  VIADD R142, R0, 0xe ;  /* 0x0000000e008e7836 */ /* 0x000fe20000000000 */
[----:B------:R-:W-:Y:S02]  /*7b60*/  SHF.L.U32 R110, R110, 0x10, RZ ;  /* 0x000000106e6e7819 */ /* 0x000fe400000006ff */
[----:B------:R-:W-:Y:S01]  /*7b70*/  FADD.FTZ R41, R107, R41 ;  /* 0x000000296b297221 */ /* 0x000fe20000010000 */
[----:B------:R-:W-:Y:S01]  /*7b80*/  SHF.L.U32 R111, R111, 0x10, RZ ;  /* 0x000000106f6f7819 */ /* 0x000fe200000006ff */
[----:B------:R-:W-:Y:S01]  /*7b90*/  FADD.FTZ R40, R106, R40 ;  /* 0x000000286a287221 */ /* 0x000fe20000010000 */
[----:B------:R-:W-:Y:S01]  /*7ba0*/  ISETP.GE.U32.AND P2, PT, R142, UR12, PT ;  /* 0x0000000c8e007c0c */ /* 0x000fe2000bf46070 */
[----:B------:R-:W-:-:S02]  /*7bb0*/  FMUL.FTZ R143, R98, R41 ;  /* 0x00000029628f7220 */ /* 0x000fc40000410000 */
[-C--:B------:R-:W-:Y:S01]  /*7bc0*/  FMUL.FTZ R142, R98, R40.reuse ;  /* 0x00000028628e7220 */ /* 0x080fe20000410000 */
[----:B------:R-:W-:Y:S01]  /*7bd0*/  FSEL R108, R108, RZ, !P2 ;  /* 0x000000ff6c6c7208 */ /* 0x000fe20005000000 */
[----:B------:R-:W-:Y:S01]  /*7be0*/  FFMA.FTZ R40, R99, R40, -R143 ;  /* 0x0000002863287223 */ /* 0x000fe2000001088f */
[----:B------:R-:W-:Y:S01]  /*7bf0*/  FSEL R109, R109, 1, !P2 ;  /* 0x3f8000006d6d7808 */ /* 0x000fe20005000000 */
[----:B------:R-:W-:Y:S02]  /*7c00*/  FFMA.FTZ R41, R99, R41, R142 ;  /* 0x0000002963297223 */ /* 0x000fe4000001008e */
[C---:B------:R-:W-:Y:S01]  /*7c10*/  FMUL.FTZ R142, R108.reuse, R154 ;  /* 0x0000009a6c8e7220 */ /* 0x040fe20000410000 */
[----:B------:R-:W-:-:S03]  /*7c20*/  FMUL.FTZ R143, R108, R155 ;  /* 0x0000009b6c8f7220 */ /* 0x000fc60000410000 */
[C---:B------:R-:W-:Y:S01]  /*7c30*/  FFMA.FTZ R155, R109.reuse, R155, R142 ;  /* 0x0000009b6d9b7223 */ /* 0x040fe2000001008e */
[----:B------:R-:W-:Y:S01]  /*7c40*/  FFMA.FTZ R154, R109, R154, -R143 ;  /* 0x0000009a6d9a7223 */ /* 0x000fe2000001088f */
[----:B------:R-:W-:Y:S01]  /*7c50*/  IMAD.U32 R112, R112, 0x10000, RZ ;  /* 0x0001000070707824 */ /* 0x000fe200078e00ff */
[----:B------:R-:W-:Y:S01]  /*7c60*/  SHF.L.U32 R113, R113, 0x10, RZ ;  /* 0x0000001071717819 */ /* 0x000fe200000006ff */
[----:B------:R-:W-:Y:S04]  /*7c70*/  STS.U16 [R137+0x2540], R138 ;  /* 0x0025408a89007388 */ /* 0x000fe80000000400 */
[----:B------:R-:W-:Y:S04]  /*7c80*/  STS.U16 [R139+0x2580], R44 ;  /* 0x0025802c8b007388 */ /* 0x000fe80000000400 */
[----:B------:R-:W-:Y:S04]  /*7c90*/  STS.U16 [R141+0x25c0], R140 ;  /* 0x0025c08c8d007388 */ /* 0x000fe80000000400 */
[----:B------:R-:W-:Y:S04]  /*7ca0*/  STS.U16 [R43+0x2600], R45 ;  /* 0x0026002d2b007388 */ /* 0x000fe80000000400 */
[----:B------:R-:W-:Y:S04]  /*7cb0*/  STS.U16 [R42+0x2640], R136 ;  /* 0x002640882a007388 */ /* 0x000fe80000000400 */
[----:B------:R-:W-:Y:S01]  /*7cc0*/  STS.U16 [R135+0x2680], R134 ;  /* 0x0026808687007388 */ /* 0x000fe20000000400 */
[C---:B---3--:R-:W-:Y:S01]  /*7cd0*/  FMUL.FTZ R110, R147.reuse, R110 ;  /* 0x0000006e936e7220 */ /* 0x048fe20000410000 */
[----:B------:R-:W-:-:S04]  /*7ce0*/  FMUL.FTZ R111, R147, R111 ;  /* 0x0000006f936f7220 */ /* 0x000fc80000410000 */
[----:B------:R-:W-:Y:S02]  /*7cf0*/  FSEL R110, R110, RZ, !P5 ;  /* 0x000000ff6e6e7208 */ /* 0x000fe40006800000 */
[----:B------:R-:W-:-:S03]  /*7d00*/  FSEL R111, R111, RZ, !P5 ;  /* 0x000000ff6f6f7208 */ /* 0x000fc60006800000 */
[----:B------:R-:W-:Y:S02]  /*7d10*/  FADD.FTZ R40, R110, R40 ;  /* 0x000000286e287221 */ /* 0x000fe40000010000 */
[----:B------:R-:W-:Y:S02]  /*7d20*/  FADD.FTZ R41, R111, R41 ;  /* 0x000000296f297221 */ /* 0x000fe40000010000 */
[C---:B------:R-:W-:Y:S02]  /*7d30*/  FMUL.FTZ R142, R108.reuse, R40 ;  /* 0x000000286c8e7220 */ /* 0x040fe40000410000 */
[-C--:B------:R-:W-:Y:S02]  /*7d40*/  FMUL.FTZ R143, R108, R41.reuse ;  /* 0x000000296c8f7220 */ /* 0x080fe40000410000 */
[----:B------:R-:W-:Y:S01]  /*7d50*/  FFMA.FTZ R41, R109, R41, R142 ;  /* 0x000000296d297223 */ /* 0x000fe2000001008e */
[----:B------:R-:W-:Y:S01]  /*7d60*/  IADD3 R142, PT, PT, R0, 0xf, RZ ;  /* 0x0000000f008e7810 */ /* 0x000fe20007ffe0ff */
[----:B-----5:R-:W-:-:S03]  /*7d70*/  FMUL.FTZ R112, R146, R112 ;  /* 0x0000007092707220 */ /* 0x020fc60000410000 */
[----:B------:R-:W-:Y:S01]  /*7d80*/  ISETP.GE.U32.AND P3, PT, R142, UR12, PT ;  /* 0x0000000c8e007c0c */ /* 0x000fe2000bf66070 */
[----:B------:R-:W-:Y:S01]  /*7d90*/  FMUL.FTZ R142, R146, R113 ;  /* 0x00000071928e7220 */ /* 0x000fe20000410000 */
[----:B------:R-:W-:Y:S01]  /*7da0*/  FSEL R112, R112, RZ, !P2 ;  /* 0x000000ff70707208 */ /* 0x000fe20005000000 */
[----:B------:R-:W-:Y:S01]  /*7db0*/  FFMA.FTZ R40, R109, R40, -R143 ;  /* 0x000000286d287223 */ /* 0x000fe2000001088f */
[----:B------:R-:W-:Y:S01]  /*7dc0*/  FSEL R113, R117, RZ, !P3 ;  /* 0x000000ff75717208 */ /* 0x000fe20005800000 */
[----:B------:R-:W-:Y:S01]  /*7dd0*/  IMAD.U32 R117, R114, 0x10000, RZ ;  /* 0x0001000072757824 */ /* 0x000fe200078e00ff */
[----:B------:R-:W-:Y:S01]  /*7de0*/  FSEL R114, R142, RZ, !P2 ;  /* 0x000000ff8e727208 */ /* 0x000fe20005000000 */
[----:B------:R-:W-:Y:S01]  /*7df0*/  FADD.FTZ R40, R112, R40 ;  /* 0x0000002870287221 */ /* 0x000fe20000010000 */
[----:B------:R-:W-:Y:S01]  /*7e00*/  SHF.L.U32 R142, R116, 0x10, RZ ;  /* 0x00000010748e7819 */ /* 0x000fe200000006ff */
[----:B--2---:R-:W-:Y:S01]  /*7e10*/  FMUL.FTZ R116, R144, R117 ;  /* 0x0000007590747220 */ /* 0x004fe20000410000 */
[----:B------:R-:W-:Y:S01]  /*7e20*/  FSEL R115, R115, 1, !P3 ;  /* 0x3f80000073737808 */ /* 0x000fe20005800000 */
[----:B------:R-:W-:Y:S01]  /*7e30*/  FADD.FTZ R41, R114, R41 ;  /* 0x0000002972297221 */ /* 0x000fe20000010000 */
[C---:B------:R-:W-:Y:S01]  /*7e40*/  FMUL.FTZ R157, R113.reuse, R40 ;  /* 0x00000028719d7220 */ /* 0x040fe20000410000 */
[----:B------:R-:W-:Y:S01]  /*7e50*/  FMUL.FTZ R117, R144, R142 ;  /* 0x0000008e90757220 */ /* 0x000fe20000410000 */
[----:B------:R-:W-:Y:S01]  /*7e60*/  FSEL R116, R116, RZ, !P3 ;  /* 0x000000ff74747208 */ /* 0x000fe20005800000 */
[-C--:B------:R-:W-:Y:S01]  /*7e70*/  FMUL.FTZ R156, R113, R41.reuse ;  /* 0x00000029719c7220 */ /* 0x080fe20000410000 */
[----:B------:R-:W-:-:S02]  /*7e80*/  FFMA.FTZ R157, R115, R41, R157 ;  /* 0x00000029739d7223 */ /* 0x000fc4000001009d */
[----:B------:R-:W-:Y:S01]  /*7e90*/  FSEL R117, R117, RZ, !P3 ;  /* 0x000000ff75757208 */ /* 0x000fe20005800000 */
[----:B------:R-:W-:Y:S01]  /*7ea0*/  FFMA.FTZ R156, R115, R40, -R156 ;  /* 0x00000028739c7223 */ /* 0x000fe2000001089c */
[----:B------:R-:W-:Y:S01]  /*7eb0*/  FADD.FTZ R157, R116, R157 ;  /* 0x0000009d749d7221 */ /* 0x000fe20000010000 */
[-C--:B------:R-:W-:Y:S02]  /*7ec0*/  FMUL.FTZ R40, R113, R154.reuse ;  /* 0x0000009a71287220 */ /* 0x080fe40000410000 */
[----:B------:R-:W-:Y:S02]  /*7ed0*/  FADD.FTZ R156, R117, R156 ;  /* 0x0000009c759c7221 */ /* 0x000fe40000010000 */
        /* <DEDUP_REMOVED lines=47> */
[----:B------:R-:W0:Y:S01]  /*81d0*/  SHFL.UP PT, R40, R157, 0x8, RZ ;  /* 0x050000009d287989 */ /* 0x000e2200000e00ff */
[----:B------:R-:W-:-:S03]  /*81e0*/  @P2 FFMA.FTZ R155, R155, R142, R41 ;  /* 0x0000008e9b9b2223 */ /* 0x000fc60000010029 */
[----:B------:R-:W1:Y:S04]  /*81f0*/  SHFL.UP PT, R41, R156, 0x8, RZ ;  /* 0x050000009c297989 */ /* 0x000e6800000e00ff */
[----:B------:R-:W2:Y:S04]  /*8200*/  SHFL.UP PT, R142, R155, 0x8, RZ ;  /* 0x050000009b8e7989 */ /* 0x000ea800000e00ff */
[----:B------:R-:W3:Y:S01]  /*8210*/  SHFL.UP PT, R143, R154, 0x8, RZ ;  /* 0x050000009a8f7989 */ /* 0x000ee200000e00ff */
[----:B------:R-:W-:Y:S01]  /*8220*/  ISETP.GE.AND P2, PT, R145, 0x8, PT ;  /* 0x000000089100780c */ /* 0x000fe20003f46270 */
[-C--:B0-----:R-:W-:Y:S01]  /*8230*/  FMUL.FTZ R44, R154, R40.reuse ;  /* 0x000000289a2c7220 */ /* 0x081fe20000410000 */
[----:B------:R-:W-:-:S03]  /*8240*/  FMUL.FTZ R40, R155, R40 ;  /* 0x000000289b287220 */ /* 0x000fc60000410000 */
[-C--:B-1----:R-:W-:Y:S01]  /*8250*/  FFMA.FTZ R44, R155, R41.reuse, R44 ;  /* 0x000000299b2c7223 */ /* 0x082fe2000001002c */
[C---:B------:R-:W-:Y:S01]  /*8260*/  FFMA.FTZ R40, R154.reuse, R41, -R40 ;  /* 0x000000299a287223 */ /* 0x040fe20000010828 */
[----:B--2---:R-:W-:-:S06]  /*8270*/  FMUL.FTZ R41, R154, R142 ;  /* 0x0000008e9a297220 */ /* 0x004fcc0000410000 */
[----:B------:R-:W-:Y:S01]  /*8280*/  @P2 FADD.FTZ R157, R157, R44 ;  /* 0x0000002c9d9d2221 */ /* 0x000fe20000010000 */
[C---:B------:R-:W-:Y:S01]  /*8290*/  FMUL.FTZ R142, R155.reuse, R142 ;  /* 0x0000008e9b8e7220 */ /* 0x040fe20000410000 */
[-C--:B---3--:R-:W-:Y:S01]  /*82a0*/  @P2 FFMA.FTZ R155, R155, R143.reuse, R41 ;  /* 0x0000008f9b9b2223 */ /* 0x088fe20000010029 */
[----:B------:R-:W-:Y:S02]  /*82b0*/  @P2 FADD.FTZ R156, R156, R40 ;  /* 0x000000289c9c2221 */ /* 0x000fe40000010000 */
[----:B------:R-:W-:Y:S01]  /*82c0*/  SHFL.UP PT, R41, R157, 0x10, RZ ;  /* 0x060000009d297989 */ /* 0x000fe200000e00ff */
[----:B------:R-:W-:-:S03]  /*82d0*/  @P2 FFMA.FTZ R154, R154, R143, -R142 ;  /* 0x0000008f9a9a2223 */ /* 0x000fc6000001088e */
[----:B------:R-:W0:Y:S04]  /*82e0*/  SHFL.UP PT, R137, R155, 0x10, RZ ;  /* 0x060000009b897989 */ /* 0x000e2800000e00ff */
[----:B------:R-:W-:Y:S04]  /*82f0*/  SHFL.UP PT, R44, R156, 0x10, RZ ;  /* 0x060000009c2c7989 */ /* 0x000fe800000e00ff */
[----:B------:R-:W1:Y:S01]  /*8300*/  SHFL.UP PT, R40, R154, 0x10, RZ ;  /* 0x060000009a287989 */ /* 0x000e6200000e00ff */
[----:B------:R-:W-:-:S03]  /*8310*/  ISETP.NE.AND P3, PT, R145, 0x1f, PT ;  /* 0x0000001f9100780c */ /* 0x000fc60003f65270 */
[----:B------:R-:W-:Y:S04]  /*8320*/  STS.U16 [R133+0x26c0], R132 ;  /* 0x0026c08485007388 */ /* 0x000fe80000000400 */
[----:B------:R-:W-:Y:S04]  /*8330*/  STS.U16 [R131+0x2700], R130 ;  /* 0x0027008283007388 */ /* 0x000fe80000000400 */
[----:B------:R-:W-:Y:S04]  /*8340*/  STS.U16 [R129+0x2740], R128 ;  /* 0x0027408081007388 */ /* 0x000fe80000000400 */
[----:B------:R-:W-:Y:S01]  /*8350*/  STS.U16 [R127+0x2780], R126 ;  /* 0x0027807e7f007388 */ /* 0x000fe20000000400 */
[----:B------:R-:W-:-:S03]  /*8360*/  VOTEU.ANY UP0, P0 ;  /* 0x0000000000ff7886 */ /* 0x000fc60000000100 */
[----:B------:R-:W-:Y:S04]  /*8370*/  STS.U16 [R125+0x27c0], R124 ;  /* 0x0027c07c7d007388 */ /* 0x000fe80000000400 */
[----:B------:R-:W-:Y:S04]  /*8380*/  STS.U16 [R123+0x2800], R122 ;  /* 0x0028007a7b007388 */ /* 0x000fe80000000400 */
[----:B------:R-:W-:Y:S01]  /*8390*/  STS.U16 [R51+0x2840], R50 ;  /* 0x0028403233007388 */ /* 0x000fe20000000400 */
[----:B0-----:R-:W-:-:S03]  /*83a0*/  FMUL.FTZ R45, R154, R137 ;  /* 0x000000899a2d7220 */ /* 0x001fc60000410000 */
[----:B------:R-:W-:Y:S04]  /*83b0*/  STS.U16 [R49+0x2880], R48 ;  /* 0x0028803031007388 */ /* 0x000fe80000000400 */
[----:B----4-:R0:W-:Y:S01]  /*83c0*/  STS.U16 [R47+0x28c0], R46 ;  /* 0x0028c02e2f007388 */ /* 0x0101e20000000400 */
[----:B------:R-:W-:Y:S01]  /*83d0*/  @UP0 ULEA UR12, UR7, UR23, 0x4 ;  /* 0x00000017070c0291 */ /* 0x000fe2000f8e20ff */
[----:B-1----:R-:W-:Y:S01]  /*83e0*/  FFMA.FTZ R45, R155, R40, R45 ;  /* 0x000000289b2d7223 */ /* 0x002fe2000001002d */
[--C-:B------:R-:W-:Y:S02]  /*83f0*/  SHF.R.U32.HI R138, RZ, 0x5, R34.reuse ;  /* 0x00000005ff8a7819 */ /* 0x100fe40000011622 */
[----:B------:R-:W-:Y:S02]  /*8400*/  CS2R R42, SRZ ;  /* 0x00000000002a7805 */ /* 0x000fe4000001ff00 */
[----:B------:R-:W-:Y:S01]  /*8410*/  ISETP.GE.AND P2, PT, R145, 0x10, PT ;  /* 0x000000109100780c */ /* 0x000fe20003f46270 */
[----:B------:R-:W-:Y:S01]  /*8420*/  NOP ;  /* 0x0000000000007918 */ /* 0x000fe20000000000 */
[CC--:B0-----:R-:W-:Y:S01]  /*8430*/  FMUL.FTZ R46, R155.reuse, R41.reuse ;  /* 0x000000299b2e7220 */ /* 0x0c1fe20000410000 */
[C---:B------:R-:W-:Y:S01]  /*8440*/  FMUL.FTZ R47, R154.reuse, R41 ;  /* 0x000000299a2f7220 */ /* 0x040fe20000410000 */
[C---:B------:R-:W-:Y:S01]  /*8450*/  FMUL.FTZ R41, R155.reuse, R137 ;  /* 0x000000899b297220 */ /* 0x040fe20000410000 */
[----:B------:R-:W-:Y:S01]  /*8460*/  @!P3 SHF.R.U32.HI R48, RZ, 0x1, R34 ;  /* 0x00000001ff30b819 */ /* 0x000fe20000011622 */
[CC--:B------:R-:W-:Y:S01]  /*8470*/  FFMA.FTZ R46, R154.reuse, R44.reuse, -R46 ;  /* 0x0000002c9a2e7223 */ /* 0x0c0fe2000001082e */
[----:B------:R-:W-:Y:S01]  /*8480*/  FFMA.FTZ R47, R155, R44, R47 ;  /* 0x0000002c9b2f7223 */ /* 0x000fe2000001002f */
[----:B------:R-:W-:Y:S01]  /*8490*/  FFMA.FTZ R44, R154, R40, -R41 ;  /* 0x000000289a2c7223 */ /* 0x000fe20000010829 */
[----:B------:R-:W-:-:S02]  /*84a0*/  HFMA2 R40, -RZ, RZ, 1.875, 0 ;  /* 0x3f800000ff287431 */ /* 0x000fc400000001ff */
[----:B------:R-:W-:Y:S01]  /*84b0*/  IMAD.MOV.U32 R41, RZ, RZ, RZ ;  /* 0x000000ffff297224 */ /* 0x000fe200078e00ff */
        /* <DEDUP_REMOVED lines=146> */
[----:B------:R-:W-:Y:S01]  /*8de0*/  IMAD.MOV.U32 R44, RZ, RZ, R40 ;  /* 0x000000ffff2c7224 */ /* 0x000fe200078e0028 */
[----:B------:R-:W-:Y:S02]  /*8df0*/  FSEL R155, R119, R155, !P2 ;  /* 0x0000009b779b7208 */ /* 0x000fe40005000000 */
[----:B------:R-:W-:Y:S02]  /*8e00*/  FSEL R157, R121, R157, !P2 ;  /* 0x0000009d799d7208 */ /* 0x000fe40005000000 */
[----:B------:R-:W-:Y:S01]  /*8e10*/  FSEL R156, R118, R156, !P2 ;  /* 0x0000009c769c7208 */ /* 0x000fe20005000000 */
[----:B------:R-:W-:Y:S06]  /*8e20*/  BRA `(.L_x_322) ;  /* 0x0000000000407947 */ /* 0x000fec0003800000 */
.L_x_321:
        /* <DEDUP_REMOVED lines=16> */
.L_x_322:
[----:B------:R-:W-:Y:S05]  /*8f30*/  BSYNC.RECONVERGENT B0 ;  /* 0x0000000000007941 */ /* 0x000fea0003800200 */
.L_x_320:
        /* <DEDUP_REMOVED lines=116> */
[----:B------:R-:W-:-:S05]  /*9680*/  IMAD.U32 R41, RZ, RZ, UR41 ;  /* 0x00000029ff297e24 */ /* 0x000fca000f8e00ff */
[----:B------:R0:W-:Y:S04]  /*9690*/  STG.E.128 desc[UR24][R40.64], R44 ;  /* 0x0000002c28007986 */ /* 0x0001e8000c101d18 */
[----:B------:R0:W-:Y:S02]  /*96a0*/  STS.128 [UR12+0x4260], R44 ;  /* 0x0042602cff007988 */ /* 0x0001e40008000c0c */
.L_x_324:
[----:B------:R-:W-:Y:S05]  /*96b0*/  BSYNC.RECONVERGENT B0 ;  /* 0x0000000000007941 */ /* 0x000fea0003800200 */
.L_x_323:
        /* <DEDUP_REMOVED lines=51> */
.L_x_319:
        /* <DEDUP_REMOVED lines=54> */
[----:B-1----:R-:W-:Y:S02]  /*9d50*/  ISETP.NE.AND P0, PT, R12, RZ, PT ;  /* 0x000000ff0c00720c */ /* 0x002fe40003f05270 */
[----:B------:R-:W-:Y:S02]  /*9d60*/  PRMT R42, RZ, 0x7610, R42 ;  /* 0x00007610ff2a7816 */ /* 0x000fe4000000002a */
[----:B------:R-:W-:Y:S01]  /*9d70*/  PRMT R44, RZ, 0x7610, R44 ;  /* 0x00007610ff2c7816 */ /* 0x000fe2000000002c */
[----:B----4-:R-:W-:-:S04]  /*9d80*/  UIMAD.WIDE.U32 UR26, UR28, UR12, UR8 ;  /* 0x0000000c1c1a72a5 */ /* 0x010fc8000f8e0008 */
[----:B------:R-:W-:-:S04]  /*9d90*/  UIMAD UR27, UR28, UR13, UR27 ;  /* 0x0000000d1c1b72a4 */ /* 0x000fc8000f8e021b */
[----:B-----5:R-:W-:-:S04]  /*9da0*/  UIMAD.WIDE.U32 UR26, UR29, UR14, UR26 ;  /* 0x0000000e1d1a72a5 */ /* 0x020fc8000f8e001a */
[----:B------:R-:W-:Y:S01]  /*9db0*/  UIMAD UR27, UR29, UR15, UR27 ;  /* 0x0000000f1d1b72a4 */ /* 0x000fe2000f8e021b */
[----:B------:R-:W1:Y:S01]  /*9dc0*/  LDCU.128 UR12, c[0x0][0x410] ;  /* 0x00008200ff0c77ac */ /* 0x000e620008000c00 */
[----:B---3--:R3:W-:Y:S02]  /*9dd0*/  STS.U16 [R103], R4 ;  /* 0x0000000467007388 */ /* 0x0087e40000000400 */
[----:B---3--:R-:W-:Y:S02]  /*9de0*/  PRMT R4, R3, 0x7632, R4 ;  /* 0x0000763203047816 */ /* 0x008fe40000000004 */
[----:B--2---:R2:W-:Y:S01]  /*9df0*/  STS.U16 [R102+0x2], R5 ;  /* 0x0000020566007388 */ /* 0x0045e20000000400 */
[----:B------:R-:W-:-:S03]  /*9e00*/  F2FP.BF16.F32.PACK_AB R3, R30, R29 ;  /* 0x0000001d1e03723e */ /* 0x000fc600000010ff */
[----:B------:R3:W-:Y:S01]  /*9e10*/  STS.U16 [R101+0x4], R6 ;  /* 0x0000040665007388 */ /* 0x0007e20000000400 */
[----:B------:R-:W-:-:S03]  /*9e20*/  PRMT R11, R3, 0x7632, R11 ;  /* 0x00007632030b7816 */ /* 0x000fc6000000000b */
[----:B------:R4:W-:Y:S01]  /*9e30*/  STS.U16 [R100+0x6], R7 ;  /* 0x0000060764007388 */ /* 0x0009e20000000400 */
[----:B--2---:R-:W-:-:S03]  /*9e40*/  PRMT R5, R2, 0x7610, R5 ;  /* 0x0000761002057816 */ /* 0x004fc60000000005 */
[----:B------:R2:W-:Y:S01]  /*9e50*/  STS.U16 [R99+0x8], R8 ;  /* 0x0000080863007388 */ /* 0x0005e20000000400 */
[----:B---3--:R-:W-:Y:S02]  /*9e60*/  PRMT R6, R2, 0x7632, R6 ;  /* 0x0000763202067816 */ /* 0x008fe40000000006 */
[----:B------:R-:W-:Y:S01]  /*9e70*/  F2FP.BF16.F32.PACK_AB R2, R32, R31 ;  /* 0x0000001f2002723e */ /* 0x000fe200000010ff */
[----:B------:R3:W-:Y:S01]  /*9e80*/  STS.U16 [R98+0xa], R9 ;  /* 0x00000a0962007388 */ /* 0x0007e20000000400 */
[----:B----4-:R-:W-:Y:S02]  /*9e90*/  PRMT R7, R3, 0x7610, R7 ;  /* 0x0000761003077816 */ /* 0x010fe40000000007 */
[----:B------:R-:W-:Y:S01]  /*9ea0*/  F2FP.BF16.F32.PACK_AB R3, R18, R33 ;  /* 0x000000211203723e */ /* 0x000fe200000010ff */
[----:B------:R-:W-:Y:S01]  /*9eb0*/  STS.U16 [R97+0xc], R10 ;  /* 0x00000c0a61007388 */ /* 0x000fe20000000400 */
[----:B--2---:R-:W-:-:S03]  /*9ec0*/  PRMT R8, R2, 0x7632, R8 ;  /* 0x0000763202087816 */ /* 0x004fc60000000008 */
[----:B------:R2:W-:Y:S01]  /*9ed0*/  STS.U16 [R96+0xe], R4 ;  /* 0x00000e0460007388 */ /* 0x0005e20000000400 */
[----:B---3--:R-:W-:-:S03]  /*9ee0*/  MOV R9, UR7 ;  /* 0x0000000700097c02 */ /* 0x008fc60008000f00 */
[----:B------:R-:W-:Y:S04]  /*9ef0*/  STS.U16 [R95+0x10], R5 ;  /* 0x000010055f007388 */ /* 0x000fe80000000400 */
[----:B------:R-:W-:Y:S01]  /*9f00*/  STS.U16 [R94+0x12], R6 ;  /* 0x000012065e007388 */ /* 0x000fe20000000400 */
[----:B--2---:R-:W-:-:S03]  /*9f10*/  PRMT R4, R3, 0x7632, R4 ;  /* 0x0000763203047816 */ /* 0x004fc60000000004 */
[----:B------:R-:W-:Y:S04]  /*9f20*/  STS.U16 [R93+0x14], R7 ;  /* 0x000014075d007388 */ /* 0x000fe80000000400 */
[----:B------:R-:W-:Y:S04]  /*9f30*/  STS.U16 [R92+0x16], R11 ;  /* 0x0000160b5c007388 */ /* 0x000fe80000000400 */
[----:B------:R-:W-:Y:S04]  /*9f40*/  STS.U16 [R91+0x18], R2 ;  /* 0x000018025b007388 */ /* 0x000fe80000000400 */
[----:B------:R-:W-:Y:S04]  /*9f50*/  STS.U16 [R90+0x1a], R8 ;  /* 0x00001a085a007388 */ /* 0x000fe80000000400 */
[----:B------:R2:W-:Y:S04]  /*9f60*/  STS.U16 [R89+0x1c], R3 ;  /* 0x00001c0359007388 */ /* 0x0005e80000000400 */
[----:B------:R3:W-:Y:S01]  /*9f70*/  STS.U16 [R88+0x1e], R4 ;  /* 0x00001e0458007388 */ /* 0x0007e20000000400 */
[----:B------:R-:W-:-:S03]  /*9f80*/  NOP ;  /* 0x0000000000007918 */ /* 0x000fc60000000000 */
[----:B------:R-:W-:Y:S01]  /*9f90*/  LDS.U16 R5, [R87] ;  /* 0x0000000057057984 */ /* 0x000fe20000000400 */
[----:B--2---:R-:W-:-:S03]  /*9fa0*/  LOP3.LUT R3, R0, 0x3e00, RZ, 0xc0, !PT ;  /* 0x00003e0000037812 */ /* 0x004fc600078ec0ff */
[----:B------:R-:W-:Y:S01]  /*9fb0*/  LDS.U16 R35, [R86+0x40] ;  /* 0x0000400056237984 */ /* 0x000fe20000000400 */
[----:B------:R-:W-:-:S03]  /*9fc0*/  LOP3.LUT R6, R3, 0x1f, R12, 0xf8, !PT ;  /* 0x0000001f03067812 */ /* 0x000fc600078ef80c */
[----:B------:R-:W-:Y:S01]  /*9fd0*/  LDS.U16 R37, [R85+0x80] ;  /* 0x0000800055257984 */ /* 0x000fe20000000400 */
[C---:B------:R-:W-:Y:S02]  /*9fe0*/  IADD3 R3, P1, PT, R6.reuse, UR26, RZ ;  /* 0x0000001a06037c10 */ /* 0x040fe4000ff3e0ff */
[C---:B------:R-:W-:Y:S01]  /*9ff0*/  LOP3.LUT R10, R6.reuse, 0x20, RZ, 0xfc, !PT ;  /* 0x00000020060a7812 */ /* 0x040fe200078efcff */
[----:B------:R-:W-:Y:S01]  /*a000*/  LDS.U16 R39, [R84+0xc0] ;  /* 0x0000c00054277984 */ /* 0x000fe20000000400 */
[----:B---3--:R-:W-:Y:S01]  /*a010*/  IADD3.X R4, PT, PT, RZ, UR27, RZ, P1, !PT ;  /* 0x0000001bff047c10 */ /* 0x008fe20008ffe4ff */
        /* <DEDUP_REMOVED lines=69> */
[----:B------:R-:W-:Y:S01]  /*a470*/  ISETP.GE.AND P3, PT, R10, UR7, PT ;  /* 0x000000070a007c0c */ /* 0x000fe2000bf66270 */
[----:B------:R-:W-:Y:S01]  /*a480*/  IMAD.X R40, RZ, RZ, UR15, P6 ;  /* 0x0000000fff287e24 */ /* 0x000fe2000b0e06ff */
[C---:B0-----:R-:W-:Y:S01]  /*a490*/  LEA R4, P6, R5.reuse, UR26, 0x1 ;  /* 0x0000001a05047c11 */ /* 0x041fe2000f8c08ff */
[----:B------:R-:W-:Y:S01]  /*a4a0*/  @!P4 STG.E.U16 desc[UR24][R2.64+0x300], R57 ;  /* 0x000300390200c986 */ /* 0x000fe2000c101518 */
[----:B------:R-:W-:Y:S01]  /*a4b0*/  ISETP.GE.AND P4, PT, R0, UR7, PT ;  /* 0x0000000700007c0c */ /* 0x000fe2000bf86270 */
[----:B------:R-:W0:Y:S01]  /*a4c0*/  LDCU.128 UR12, c[0x0][0x430] ;  /* 0x00008600ff0c77ac */ /* 0x000e220008000c00 */
[--C-:B------:R-:W-:Y:S01]  /*a4d0*/  LEA.HI.X R5, R5, UR27, R40.reuse, 0x1, P6 ;  /* 0x0000001b05057c11 */ /* 0x100fe2000b0f0c28 */
[----:B------:R-:W-:Y:S01]  /*a4e0*/  @!P5 STG.E.U16 desc[UR24][R2.64+0x2c0], R55 ;  /* 0x0002c0370200d986 */ /* 0x000fe2000c101518 */
[----:B------:R-:W-:Y:S01]  /*a4f0*/  ISETP.GE.AND P5, PT, R7, UR7, PT ;  /* 0x0000000707007c0c */ /* 0x000fe2000bfa6270 */
[----:B------:R-:W1:Y:S01]  /*a500*/  LDCU.64 UR26, c[0x0][0x490] ;  /* 0x00009200ff1a77ac */ /* 0x000e620008000a00 */
[----:B------:R-:W-:Y:S01]  /*a510*/  PRMT R40, RZ, 0x7610, R40 ;  /* 0x00007610ff287816 */ /* 0x000fe20000000028 */
[----:B------:R-:W-:Y:S01]  /*a520*/  @!P2 STG.E.U16 desc[UR24][R2.64+0x380], R61 ;  /* 0x0003803d0200a986 */ /* 0x000fe2000c101518 */
[----:B------:R-:W-:-:S02]  /*a530*/  ISETP.GE.AND P2, PT, R6, UR7, PT ;  /* 0x0000000706007c0c */ /* 0x000fc4000bf46270 */
[----:B------:R-:W-:Y:S01]  /*a540*/  ISETP.GE.AND P6, PT, R8, UR7, PT ;  /* 0x0000000708007c0c */ /* 0x000fe2000bfc6270 */
[----:B------:R2:W-:Y:S01]  /*a550*/  @!P1 STG.E.U16 desc[UR24][R2.64+0x3c0], R63 ;  /* 0x0003c03f02009986 */ /* 0x0005e2000c101518 */
        /* <DEDUP_REMOVED lines=32> */
[----:B0-----:R-:W-:-:S02]  /*a760*/  UIMAD.WIDE.U32 UR8, UR28, UR12, UR8 ;  /* 0x0000000c1c0872a5 */ /* 0x001fc4000f8e0008 */
[----:B------:R-:W5:Y:S01]  /*a770*/  @!P1 LDG.E.U16 R48, desc[UR24][R4.64+0x2c0] ;  /* 0x0002c01804309981 */ /* 0x000f62000c1e1500 */
[----:B------:R-:W0:Y:S03]  /*a780*/  LDCU UR7, c[0x0][0x394] ;  /* 0x00007280ff0777ac */ /* 0x000e260008000800 */
        /* <DEDUP_REMOVED lines=26> */
[----:B------:R-:W1:Y:S04]  /*a930*/  LDS.U16 R5, [R100+0x6] ;  /* 0x0000060064057984 */ /* 0x000e680000000400 */
[----:B------:R-:W0:Y:S04]  /*a940*/  LDS.U16 R39, [R99+0x8] ;  /* 0x0000080063277984 */ /* 0x000e280000000400 */
[----:B------:R-:W0:Y:S04]  /*a950*/  LDS.U16 R42, [R96+0xe] ;  /* 0x00000e00602a7984 */ /* 0x000e280000000400 */
[----:B------:R-:W0:Y:S04]  /*a960*/  LDS.U16 R40, [R98+0xa] ;  /* 0x00000a0062287984 */ /* 0x000e280000000400 */
[----:B------:R-:W0:Y:S04]  /*a970*/  LDS.U16 R43, [R95+0x10] ;  /* 0x000010005f2b7984 */ /* 0x000e280000000400 */
[----:B------:R-:W-:Y:S01]  /*a980*/  LDS.U16 R44, [R94+0x12] ;  /* 0x000012005e2c7984 */ /* 0x000fe20000000400 */
[----:B--2---:R-:W-:-:S03]  /*a990*/  SHF.L.U32 R49, R2, 0x10, RZ ;  /* 0x0000001002317819 */ /* 0x004fc600000006ff */
[----:B------:R-:W-:Y:S01]  /*a9a0*/  LDS.U16 R47, [R90+0x1a] ;  /* 0x00001a005a2f7984 */ /* 0x000fe20000000400 */
[----:B---3--:R-:W-:-:S03]  /*a9b0*/  SHF.L.U32 R51, R3, 0x10, RZ ;  /* 0x0000001003337819 */ /* 0x008fc600000006ff */
[----:B------:R-:W2:Y:S04]  /*a9c0*/  LDS.U16 R46, [R92+0x16] ;  /* 0x000016005c2e7984 */ /* 0x000ea80000000400 */
[----:B------:R-:W3:Y:S04]  /*a9d0*/  LDS.U16 R2, [R91+0x18] ;  /* 0x000018005b027984 */ /* 0x000ee80000000400 */
[----:B------:R-:W3:Y:S04]  /*a9e0*/  LDS.U16 R45, [R93+0x14] ;  /* 0x000014005d2d7984 */ /* 0x000ee80000000400 */
[----:B------:R-:W3:Y:S04]  /*a9f0*/  LDS.U16 R3, [R89+0x1c] ;  /* 0x00001c0059037984 */ /* 0x000ee80000000400 */
[----:B------:R-:W3:Y:S01]  /*aa00*/  LDS.U16 R48, [R88+0x1e] ;  /* 0x00001e0058307984 */ /* 0x000ee20000000400 */
[----:B------:R-:W-:Y:S01]  /*aa10*/  FMUL.FTZ R50, R49, -1.4426950216293334961 ;  /* 0xbfb8aa3b31327820 */ /* 0x000fe20000410000 */
[----:B----4-:R-:W-:-:S02]  /*aa20*/  IMAD.U32 R53, R4, 0x10000, RZ ;  /* 0x0001000004357824 */ /* 0x010fc400078e00ff */
[----:B------:R-:W-:Y:S01]  /*aa30*/  FMUL.FTZ R4, R51, -1.4426950216293334961 ;  /* 0xbfb8aa3b33047820 */ /* 0x000fe20000410000 */
[----:B-----5:R-:W-:Y:S02]  /*aa40*/  SHF.L.U32 R59, R41, 0x10, RZ ;  /* 0x00000010293b7819 */ /* 0x020fe400000006ff */
[----:B-1----:R-:W-:Y:S01]  /*aa50*/  SHF.L.U32 R55, R5, 0x10, RZ ;  /* 0x0000001005377819 */ /* 0x002fe200000006ff */
[----:B------:R-:W1:Y:S01]  /*aa60*/  MUFU.EX2 R50, R50 ;  /* 0x0000003200327308 */ /* 0x000e620000000800 */
[----:B0-----:R-:W-:Y:S01]  /*aa70*/  SHF.L.U32 R57, R39, 0x10, RZ ;  /* 0x0000001027397819 */ /* 0x001fe200000006ff */
[----:B------:R-:W-:Y:S02]  /*aa80*/  FMUL.FTZ R5, R53, -1.4426950216293334961 ;  /* 0xbfb8aa3b35057820 */ /* 0x000fe40000410000 */
[----:B------:R0:W4:Y:S01]  /*aa90*/  MUFU.EX2 R52, R4 ;  /* 0x0000000400347308 */ /* 0x0001220000000800 */
[----:B------:R-:W-:Y:S01]  /*aaa0*/  FMUL.FTZ R56, R55, -1.4426950216293334961 ;  /* 0xbfb8aa3b37387820 */ /* 0x000fe20000410000 */
[----:B------:R-:W-:Y:S01]  /*aab0*/  SHF.L.U32 R60, R42, 0x10, RZ ;  /* 0x000000102a3c7819 */ /* 0x000fe200000006ff */
[----:B------:R-:W-:Y:S01]  /*aac0*/  IMAD.U32 R39, R40, 0x10000, RZ ;  /* 0x0001000028277824 */ /* 0x000fe200078e00ff */
[----:B------:R5:W-:Y:S01]  /*aad0*/  @!P5 STL [R1+0x94], R54 ;  /* 0x000094360100d387 */ /* 0x000be20000100800 */
[----:B------:R-:W-:Y:S01]  /*aae0*/  FMUL.FTZ R58, R57, -1.4426950216293334961 ;  /* 0xbfb8aa3b393a7820 */ /* 0x000fe20000410000 */
[----:B0-----:R-:W-:Y:S01]  /*aaf0*/  FMUL.FTZ R4, R59, -1.4426950216293334961 ;  /* 0xbfb8aa3b3b047820 */ /* 0x001fe20000410000 */
[----:B------:R-:W-:-:S02]  /*ab00*/  IMAD.U32 R61, R43, 0x10000, RZ ;  /* 0x000100002b3d7824 */ /* 0x000fc400078e00ff */
[----:B------:R-:W-:Y:S01]  /*ab10*/  FMUL.FTZ R41, R39, -1.4426950216293334961 ;  /* 0xbfb8aa3b27297820 */ /* 0x000fe20000410000 */
[----:B------:R0:W-:Y:S01]  /*ab20*/  MUFU.EX2 R42, R4 ;  /* 0x00000004002a7308 */ /* 0x0001e20000000800 */
[----:B------:R-:W-:Y:S01]  /*ab30*/  FMUL.FTZ R43, R60, -1.4426950216293334961 ;  /* 0xbfb8aa3b3c2b7820 */ /* 0x000fe20000410000 */
[----:B--2---:R-:W-:Y:S02]  /*ab40*/  IMAD.U32 R62, R46, 0x10000, RZ ;  /* 0x000100002e3e7824 */ /* 0x004fe400078e00ff */
[----:B-----5:R2:W-:Y:S01]  /*ab50*/  MUFU.EX2 R54, R5 ;  /* 0x0000000500367308 */ /* 0x0205e20000000800 */
[----:B---3--:R-:W-:Y:S02]  /*ab60*/  SHF.L.U32 R64, R2, 0x10, RZ ;  /* 0x0000001002407819 */ /* 0x008fe400000006ff */
[----:B0-----:R-:W-:Y:S01]  /*ab70*/  SHF.L.U32 R4, R47, 0x10, RZ ;  /* 0x000000102f047819 */ /* 0x001fe200000006ff */
[----:B------:R-:W0:Y:S01]  /*ab80*/  MUFU.EX2 R56, R56 ;  /* 0x0000003800387308 */ /* 0x000e220000000800 */
[----:B------:R-:W-:-:S02]  /*ab90*/  SHF.L.U32 R40, R45, 0x10, RZ ;  /* 0x000000102d287819 */ /* 0x000fc400000006ff */
[----:B--2---:R-:W-:Y:S01]  /*aba0*/  SHF.L.U32 R5, R44, 0x10, RZ ;  /* 0x000000102c057819 */ /* 0x004fe200000006ff */
[----:B------:R-:W-:Y:S01]  /*abb0*/  IMAD.U32 R3, R3, 0x10000, RZ ;  /* 0x0001000003037824 */ /* 0x000fe200078e00ff */
[----:B------:R-:W-:Y:S01]  /*abc0*/  SHF.L.U32 R2, R48, 0x10, RZ ;  /* 0x0000001030027819 */ /* 0x000fe200000006ff */
[----:B------:R-:W2:Y:S01]  /*abd0*/  MUFU.EX2 R58, R58 ;  /* 0x0000003a003a7308 */ /* 0x000ea20000000800 */
[----:B------:R-:W-:Y:S01]  /*abe0*/  FMUL.FTZ R44, R61, -1.4426950216293334961 ;  /* 0xbfb8aa3b3d2c7820 */ /* 0x000fe20000410000 */
[----:B------:R-:W-:Y:S01]  /*abf0*/  FMUL.FTZ R45, R5, -1.4426950216293334961 ;  /* 0xbfb8aa3b052d7820 */ /* 0x000fe20000410000 */
[----:B------:R-:W-:Y:S01]  /*ac00*/  FMUL.FTZ R63, R62, -1.4426950216293334961 ;  /* 0xbfb8aa3b3e3f7820 */ /* 0x000fe20000410000 */
[----:B------:R-:W-:Y:S01]  /*ac10*/  FMUL.FTZ R48, R4, -1.4426950216293334961 ;  /* 0xbfb8aa3b04307820 */ /* 0x000fe20000410000 */
[----:B-1----:R-:W-:Y:S01]  /*ac20*/  FADD.FTZ R50, R50, 1 ;  /* 0x3f80000032327421 */ /* 0x002fe20000010000 */
[----:B------:R-:W-:Y:S01]  /*ac30*/  FMUL.FTZ R47, R64, -1.4426950216293334961 ;  /* 0xbfb8aa3b402f7820 */ /* 0x000fe20000410000 */
[----:B------:R-:W-:Y:S01]  /*ac40*/  FMUL.FTZ R65, R3, -1.4426950216293334961 ;  /* 0xbfb8aa3b03417820 */ /* 0x000fe20000410000 */
[----:B------:R-:W1:Y:S01]  /*ac50*/  MUFU.EX2 R41, R41 ;  /* 0x0000002900297308 */ /* 0x000e620000000800 */
[----:B------:R-:W-:Y:S01]  /*ac60*/  FMUL.FTZ R46, R40, -1.4426950216293334961 ;  /* 0xbfb8aa3b282e7820 */ /* 0x000fe20000410000 */
[----:B------:R-:W-:-:S02]  /*ac70*/  FMUL.FTZ R66, R2, -1.4426950216293334961 ;  /* 0xbfb8aa3b02427820 */ /* 0x000fc40000410000 */
[----:B------:R-:W3:Y:S01]  /*ac80*/  MUFU.EX2 R43, R43 ;  /* 0x0000002b002b7308 */ /* 0x000ee20000000800 */
[----:B----4-:R-:W-:-:S03]  /*ac90*/  FADD.FTZ R52, R52, 1 ;  /* 0x3f80000034347421 */ /* 0x010fc60000010000 */
[----:B------:R-:W4:Y:S04]  /*aca0*/  MUFU.EX2 R44, R44 ;  /* 0x0000002c002c7308 */ /* 0x000f280000000800 */
[----:B------:R-:W5:Y:S04]  /*acb0*/  MUFU.EX2 R45, R45 ;  /* 0x0000002d002d7308 */ /* 0x000f680000000800 */
[----:B------:R-:W5:Y:S04]  /*acc0*/  MUFU.EX2 R63, R63 ;  /* 0x0000003f003f7308 */ /* 0x000f680000000800 */
[----:B------:R-:W5:Y:S04]  /*acd0*/  MUFU.EX2 R48, R48 ;  /* 0x0000003000307308 */ /* 0x000f680000000800 */
[----:B------:R-:W5:Y:S01]  /*ace0*/  MUFU.RCP R50, R50 ;  /* 0x0000003200327308 */ /* 0x000f620000001000 */
[----:B0-----:R-:W-:Y:S01]  /*acf0*/  FADD.FTZ R56, R56, 1 ;  /* 0x3f80000038387421 */ /* 0x001fe20000010000 */
[----:B------:R-:W-:-:S06]  /*ad00*/  FADD.FTZ R54, R54, 1 ;  /* 0x3f80000036367421 */ /* 0x000fcc0000010000 */
[----:B------:R-:W0:Y:S04]  /*ad10*/  MUFU.EX2 R47, R47 ;  /* 0x0000002f002f7308 */ /* 0x000e280000000800 */
[----:B------:R-:W0:Y:S04]  /*ad20*/  MUFU.EX2 R65, R65 ;  /* 0x0000004100417308 */ /* 0x000e280000000800 */
[----:B------:R-:W0:Y:S04]  /*ad30*/  MUFU.EX2 R46, R46 ;  /* 0x0000002e002e7308 */ /* 0x000e280000000800 */
[----:B------:R-:W0:Y:S01]  /*ad40*/  MUFU.EX2 R66, R66 ;  /* 0x0000004200427308 */ /* 0x000e220000000800 */
[----:B--2---:R-:W-:-:S03]  /*ad50*/  FADD.FTZ R58, R58, 1 ;  /* 0x3f8000003a3a7421 */ /* 0x004fc60000010000 */
[----:B------:R-:W2:Y:S01]  /*ad60*/  MUFU.RCP R52, R52 ;  /* 0x0000003400347308 */ /* 0x000ea20000001000 */
[----:B-1----:R-:W-:Y:S01]  /*ad70*/  FADD.FTZ R41, R41, 1 ;  /* 0x3f80000029297421 */ /* 0x002fe20000010000 */
[----:B---3--:R-:W-:Y:S01]  /*ad80*/  FADD.FTZ R43, R43, 1 ;  /* 0x3f8000002b2b7421 */ /* 0x008fe20000010000 */
[----:B------:R-:W-:Y:S01]  /*ad90*/  FADD.FTZ R42, R42, 1 ;  /* 0x3f8000002a2a7421 */ /* 0x000fe20000010000 */
[----:B----4-:R-:W-:Y:S01]  /*ada0*/  FADD.FTZ R44, R44, 1 ;  /* 0x3f8000002c2c7421 */ /* 0x010fe20000010000 */
[----:B-----5:R-:W-:-:S03]  /*adb0*/  FADD.FTZ R45, R45, 1 ;  /* 0x3f8000002d2d7421 */ /* 0x020fc60000010000 */
[----:B------:R-:W1:Y:S01]  /*adc0*/  MUFU.RCP R56, R56 ;  /* 0x0000003800387308 */ /* 0x000e620000001000 */
[----:B------:R-:W-:Y:S01]  /*add0*/  FADD.FTZ R63, R63, 1 ;  /* 0x3f8000003f3f7421 */ /* 0x000fe20000010000 */
[----:B------:R-:W-:Y:S01]  /*ade0*/  FADD.FTZ R48, R48, 1 ;  /* 0x3f80000030307421 */ /* 0x000fe20000010000 */
[----:B0-----:R-:W-:Y:S01]  /*adf0*/  FADD.FTZ R47, R47, 1 ;  /* 0x3f8000002f2f7421 */ /* 0x001fe20000010000 */
[----:B------:R-:W-:-:S04]  /*ae00*/  FADD.FTZ R65, R65, 1 ;  /* 0x3f80000041417421 */ /* 0x000fc80000010000 */
[----:B------:R-:W0:Y:S01]  /*ae10*/  MUFU.RCP R54, R54 ;  /* 0x0000003600367308 */ /* 0x000e220000001000 */
[----:B------:R-:W-:Y:S01]  /*ae20*/  FADD.FTZ R46, R46, 1 ;  /* 0x3f8000002e2e7421 */ /* 0x000fe20000010000 */
[----:B------:R-:W-:-:S06]  /*ae30*/  FADD.FTZ R66, R66, 1 ;  /* 0x3f80000042427421 */ /* 0x000fcc0000010000 */
[----:B------:R-:W3:Y:S08]  /*ae40*/  MUFU.RCP R58, R58 ;  /* 0x0000003a003a7308 */ /* 0x000ef00000001000 */
[----:B------:R-:W4:Y:S08]  /*ae50*/  MUFU.RCP R68, R41 ;  /* 0x0000002900447308 */ /* 0x000f300000001000 */
[----:B------:R5:W4:Y:S08]  /*ae60*/  MUFU.RCP R70, R42 ;  /* 0x0000002a00467308 */ /* 0x000b300000001000 */
[----:B------:R-:W4:Y:S01]  /*ae70*/  MUFU.RCP R43, R43 ;  /* 0x0000002b002b7308 */ /* 0x000f220000001000 */
[----:B-----5:R-:W-:Y:S01]  /*ae80*/  FMUL.FTZ R42, R49, R50 ;  /* 0x00000032312a7220 */ /* 0x020fe20000410000 */
[----:B------:R-:W-:Y:S06]  /*ae90*/  BAR.SYNC.DEFER_BLOCKING 0x0 ;  /* 0x0000000000007b1d */ /* 0x000fec0000010000 */
[----:B------:R3:W5:Y:S01]  /*aea0*/  MUFU.RCP R72, R44 ;  /* 0x0000002c00487308 */ /* 0x0007620000001000 */
[----:B--2---:R-:W-:-:S07]  /*aeb0*/  FMUL.FTZ R51, R51, R52 ;  /* 0x0000003433337220 */ /* 0x004fce0000410000 */
[----:B------:R-:W2:Y:S08]  /*aec0*/  MUFU.RCP R74, R45 ;  /* 0x0000002d004a7308 */ /* 0x000eb00000001000 */
[----:B------:R-:W2:Y:S08]  /*aed0*/  MUFU.RCP R41, R48 ;  /* 0x0000003000297308 */ /* 0x000eb00000001000 */
[----:B------:R-:W2:Y:S08]  /*aee0*/  MUFU.RCP R50, R65 ;  /* 0x0000004100327308 */ /* 0x000eb00000001000 */
[----:B------:R5:W2:Y:S08]  /*aef0*/  MUFU.RCP R67, R46 ;  /* 0x0000002e00437308 */ /* 0x000ab00000001000 */
[----:B------:R-:W2:Y:S08]  /*af00*/  MUFU.RCP R63, R63 ;  /* 0x0000003f003f7308 */ /* 0x000eb00000001000 */
[----:B------:R-:W2:Y:S08]  /*af10*/  MUFU.RCP R45, R66 ;  /* 0x00000042002d7308 */ /* 0x000eb00000001000 */
[----:B------:R-:W2:Y:S01]  /*af20*/  MUFU.RCP R47, R47 ;  /* 0x0000002f002f7308 */ /* 0x000ea20000001000 */
[----:B------:R-:W-:Y:S01]  /*af30*/  FMUL.FTZ R51, R51, R20 ;  /* 0x0000001433337220 */ /* 0x000fe20000410000 */
[----:B-1----:R-:W-:Y:S01]  /*af40*/  FMUL.FTZ R55, R55, R56 ;  /* 0x0000003837377220 */ /* 0x002fe20000410000 */
[----:B0-----:R-:W-:Y:S01]  /*af50*/  FMUL.FTZ R20, R53, R54 ;  /* 0x0000003635147220 */ /* 0x001fe20000410000 */
[----:B---3--:R-:W-:Y:S01]  /*af60*/  FMUL.FTZ R44, R57, R58 ;  /* 0x0000003a392c7220 */ /* 0x008fe20000410000 */
[----:B------:R-:W-:Y:S01]  /*af70*/  FMUL.FTZ R42, R42, R19 ;  /* 0x000000132a2a7220 */ /* 0x000fe20000410000 */
[----:B----4-:R-:W-:Y:S01]  /*af80*/  FMUL.FTZ R39, R39, R68 ;  /* 0x0000004427277220 */ /* 0x010fe20000410000 */
[----:B------:R-:W-:Y:S01]  /*af90*/  FMUL.FTZ R55, R55, R22 ;  /* 0x0000001637377220 */ /* 0x000fe20000410000 */
[----:B------:R-:W-:Y:S01]  /*afa0*/  FMUL.FTZ R20, R20, R21 ;  /* 0x0000001514147220 */ /* 0x000fe20000410000 */
[----:B------:R-:W-:Y:S01]  /*afb0*/  FMUL.FTZ R22, R59, R70 ;  /* 0x000000463b167220 */ /* 0x000fe20000410000 */
[----:B------:R-:W-:Y:S01]  /*afc0*/  FMUL.FTZ R19, R60, R43 ;  /* 0x0000002b3c137220 */ /* 0x000fe20000410000 */
[----:B------:R-:W-:Y:S01]  /*afd0*/  FMUL.FTZ R44, R44, R23 ;  /* 0x000000172c2c7220 */ /* 0x000fe20000410000 */
[----:B-----5:R-:W-:Y:S01]  /*afe0*/  FMUL.FTZ R46, R61, R72 ;  /* 0x000000483d2e7220 */ /* 0x020fe20000410000 */
        /* <DEDUP_REMOVED lines=18> */
[----:B------:R-:W-:Y:S01]  /*b110*/  FMUL.FTZ R3, R3, R18 ;  /* 0x0000001203037220 */ /* 0x000fe20000410000 */
[----:B------:R-:W-:Y:S01]  /*b120*/  FMUL.FTZ R64, R64, R31 ;  /* 0x0000001f40407220 */ /* 0x000fe20000410000 */
[----:B------:R-:W-:Y:S01]  /*b130*/  FMUL.FTZ R23, R23, R32 ;  /* 0x0000002017177220 */ /* 0x000fe20000410000 */
[----:B------:R-:W-:-:S02]  /*b140*/  PRMT R18, R20, 0x7632, R18 ;  /* 0x0000763214127816 */ /* 0x000fc40000000012 */
[----:B------:R-:W-:Y:S01]  /*b150*/  F2FP.BF16.F32.PACK_AB R19, R19, R22 ;  /* 0x000000161313723e */ /* 0x000fe200000010ff */
[----:B------:R-:W-:Y:S01]  /*b160*/  FMUL.FTZ R4, R4, R33 ;  /* 0x0000002104047220 */ /* 0x000fe20000410000 */
[----:B------:R-:W-:Y:S01]  /*b170*/  STS.U16 [R103], R42 ;  /* 0x0000002a67007388 */ /* 0x000fe20000000400 */
[----:B------:R-:W-:Y:S02]  /*b180*/  PRMT R24, R39, 0x7632, R24 ;  /* 0x0000763227187816 */ /* 0x000fe40000000018 */
[----:B------:R-:W-:Y:S01]  /*b190*/  F2FP.BF16.F32.PACK_AB R5, R5, R46 ;  /* 0x0000002e0505723e */ /* 0x000fe200000010ff */
[----:B------:R0:W-:Y:S01]  /*b1a0*/  STS.U16 [R102+0x2], R2 ;  /* 0x0000020266007388 */ /* 0x0001e20000000400 */
[----:B------:R-:W-:Y:S02]  /*b1b0*/  PRMT R22, R19, 0x7632, R22 ;  /* 0x0000763213167816 */ /* 0x000fe40000000016 */
[----:B------:R-:W-:Y:S01]  /*b1c0*/  F2FP.BF16.F32.PACK_AB R21, R21, R40 ;  /* 0x000000281515723e */ /* 0x000fe200000010ff */
[----:B------:R1:W-:Y:S01]  /*b1d0*/  STS.U16 [R101+0x4], R20 ;  /* 0x0000041465007388 */ /* 0x0003e20000000400 */
[----:B------:R-:W-:-:S03]  /*b1e0*/  F2FP.BF16.F32.PACK_AB R23, R23, R64 ;  /* 0x000000401717723e */ /* 0x000fc600000010ff */
[----:B------:R2:W-:Y:S01]  /*b1f0*/  STS.U16 [R100+0x6], R18 ;  /* 0x0000061264007388 */ /* 0x0005e20000000400 */
[----:B------:R-:W-:Y:S02]  /*b200*/  F2FP.BF16.F32.PACK_AB R3, R3, R4 ;  /* 0x000000040303723e */ /* 0x000fe400000010ff */
[----:B0-----:R-:W-:Y:S01]  /*b210*/  PRMT R2, R5, 0x7632, R2 ;  /* 0x0000763205027816 */ /* 0x001fe20000000002 */
[----:B------:R-:W-:Y:S01]  /*b220*/  STS.U16 [R99+0x8], R39 ;  /* 0x0000082763007388 */ /* 0x000fe20000000400 */
[----:B------:R-:W-:-:S03]  /*b230*/  PRMT R4, R21, 0x7632, R4 ;  /* 0x0000763215047816 */ /* 0x000fc60000000004 */
[----:B------:R-:W-:Y:S01]  /*b240*/  STS.U16 [R98+0xa], R24 ;  /* 0x00000a1862007388 */ /* 0x000fe20000000400 */
[C---:B-1----:R-:W-:Y:S02]  /*b250*/  PRMT R20, R23.reuse, 0x7632, R20 ;  /* 0x0000763217147816 */ /* 0x042fe40000000014 */
[----:B--2---:R-:W-:Y:S01]  /*b260*/  PRMT R18, R23, 0x7610, R18 ;  /* 0x0000761017127816 */ /* 0x004fe20000000012 */
[----:B------:R-:W-:Y:S04]  /*b270*/  STS.U16 [R97+0xc], R19 ;  /* 0x00000c1361007388 */ /* 0x000fe80000000400 */
[----:B------:R0:W-:Y:S04]  /*b280*/  STS.U16 [R96+0xe], R22 ;  /* 0x00000e1660007388 */ /* 0x0001e80000000400 */
[----:B------:R-:W-:Y:S04]  /*b290*/  STS.U16 [R95+0x10], R5 ;  /* 0x000010055f007388 */ /* 0x000fe80000000400 */
[----:B------:R-:W-:Y:S01]  /*b2a0*/  STS.U16 [R94+0x12], R2 ;  /* 0x000012025e007388 */ /* 0x000fe20000000400 */
[----:B0-----:R-:W-:-:S03]  /*b2b0*/  PRMT R22, R3, 0x7632, R22 ;  /* 0x0000763203167816 */ /* 0x001fc60000000016 */
        /* <DEDUP_REMOVED lines=25> */
[----:B------:R-:W1:Y:S01]  /*b450*/  LDS R53, [UR23+0x1080] ;  /* 0x00108017ff357984 */ /* 0x000e620008000800 */
[----:B------:R-:W-:-:S04]  /*b460*/  UIMAD.WIDE.U32 UR8, UR29, UR14, UR8 ;  /* 0x0000000e1d0872a5 */ /* 0x000fc8000f8e0008 */
[----:B------:R-:W-:Y:S02]  /*b470*/  UIMAD UR15, UR29, UR15, UR9 ;  /* 0x0000000f1d0f72a4 */ /* 0x000fe4000f8e0209 */
[----:B0-----:R-:W-:-:S04]  /*b480*/  IADD3 R3, P0, PT, R6, UR8, RZ ;  /* 0x0000000806037c10 */ /* 0x001fc8000ff1e0ff */
[----:B------:R-:W-:Y:S02]  /*b490*/  IADD3.X R4, PT, PT, RZ, UR15, RZ, P0, !PT ;  /* 0x0000000fff047c10 */ /* 0x000fe400087fe4ff */
[----:B------:R-:W-:-:S04]  /*b4a0*/  LEA R2, P3, R3, UR26, 0x1 ;  /* 0x0000001a03027c11 */ /* 0x000fc8000f8608ff */
[----:B------:R-:W-:Y:S02]  /*b4b0*/  LEA.HI.X R3, R3, UR27, R4, 0x1, P3 ;  /* 0x0000001b03037c11 */ /* 0x000fe400098f0c04 */
[-C--:B-1----:R-:W-:Y:S02]  /*b4c0*/  ISETP.GE.AND P2, PT, R6, R53.reuse, PT ;  /* 0x000000350600720c */ /* 0x082fe40003f46270 */
        /* <DEDUP_REMOVED lines=37> */
[----:B------:R-:W-:-:S02]  /*b720*/  UIADD3 UR11, UP3, UPT, UR11, 0x1000, URZ ;  /* 0x000010000b0b7890 */ /* 0x000fc4000ff7e0ff */
[----:B------:R-:W-:Y:S02]  /*b730*/  UIADD3.X UR22, UPT, UPT, URZ, UR22, URZ, UP1, !UPT ;  /* 0x00000016ff167290 */ /* 0x000fe40008ffe4ff */
[----:B------:R-:W-:Y:S02]  /*b740*/  UIADD3.X UR18, UPT, UPT, URZ, UR18, URZ, UP2, !UPT ;  /* 0x00000012ff127290 */ /* 0x000fe400097fe4ff */
[----:B------:R-:W-:Y:S01]  /*b750*/  UIADD3.X UR17, UPT, UPT, URZ, UR17, URZ, UP3, !UPT ;  /* 0x00000011ff117290 */ /* 0x000fe20009ffe4ff */
[----:B0-----:R-:W-:Y:S11]  /*b760*/  BRA.U !UP0, `(.L_x_326) ;  /* 0xffffff4d08e87547 */ /* 0x001ff6000b83ffff */
[----:B------:R-:W-:Y:S05]  /*b770*/  EXIT ;  /* 0x000000000000794d */ /* 0x000fea0003800000 */
.L_x_327:
        /* <DEDUP_REMOVED lines=16> */
.L_x_5005:


//--------------------- .text._Z25selective_scan_fwd_kernelI32Selective_Scan_fwd_kernel_traitsILi128ELi16ELi1ELb1ELb0ELb0ELb0EN3c108BFloat16ENS1_7complexIfEEEEv13SSMParamsBase --------------------------
	.section	.text._Z25selective_scan_fwd_kernelI32Selective_Scan_fwd_kernel_traitsILi128ELi16ELi1ELb1ELb0ELb0ELb0EN3c108BFloat16ENS1_7complexIfEEEEv13SSMParamsBase,"ax",@progbits
	.align	128
        .global         _Z25selective_scan_fwd_kernelI32Selective_Scan_fwd_kernel_traitsILi128ELi16ELi1ELb1ELb0ELb0ELb0EN3c108BFloat16ENS1_7complexIfEEEEv13SSMParamsBase
        .type           _Z25selective_scan_fwd_kernelI32Selective_Scan_fwd_kernel_traitsILi128ELi16ELi1ELb1ELb0ELb0ELb0EN3c108BFloat16ENS1_7complexIfEEEEv13SSMParamsBase,@function
        .size           _Z25selective_scan_fwd_kernelI32Selective_Scan_fwd_kernel_traitsILi128ELi16ELi1ELb1ELb0ELb0ELb0EN3c108BFloat16ENS1_7complexIfEEEEv13SSMParamsBase,(.L_x_5006 - _Z25selective_scan_fwd_kernelI32Selective_Scan_fwd_kernel_traitsILi128ELi16ELi1ELb1ELb0ELb0ELb0EN3c108BFloat16ENS1_7complexIfEEEEv13SSMParamsBase)
        .other          _Z25selective_scan_fwd_kernelI32Selective_Scan_fwd_kernel_traitsILi128ELi16ELi1ELb1ELb0ELb0ELb0EN3c108BFloat16ENS1_7complexIfEEEEv13SSMParamsBase,@"STO_CUDA_ENTRY STV_DEFAULT"
_Z25selective_scan_fwd_kernelI32Selective_Scan_fwd_kernel_traitsILi128ELi16ELi1ELb1ELb0ELb0ELb0EN3c108BFloat16ENS1_7complexIfEEEEv13SSMParamsBase:
.text._Z25selective_scan_fwd_kernelI32Selective_Scan_fwd_kernel_traitsILi128ELi16ELi1ELb1ELb0ELb0ELb0EN3c108BFloat16ENS1_7complexIfEEEEv13SSMParamsBase:
[----:B------:R-:W-:Y:S08]  /*0000*/  LDC R1, c[0x0][0x37c] ;  /* 0x0000df00ff017b82 */ /* 0x000ff00000000800 */
[----:B------:R-:W0:Y:S01]  /*0010*/  LDC.64 R2, c[0x0][0x458] ;  /* 0x00011600ff027b82 */ /* 0x000e220000000a00 */
[----:B------:R-:W1:Y:S01]  /*0020*/  S2R R56, SR_CTAID.Y ;  /* 0x0000000000387919 */ /* 0x000e620000002600 */
[----:B------:R-:W2:Y:S01]  /*0030*/  LDCU.64 UR16, c[0x0][0x358] ;  /* 0x00006b00ff1077ac */ /* 0x000ea20008000a00 */
[----:B------:R-:W-:Y:S01]  /*0040*/  CS2R R54, SRZ ;  /* 0x0000000000367805 */ /* 0x000fe2000001ff00 */
[----:B------:R-:W3:Y:S04]  /*0050*/  LDCU.128 UR8, c[0x0][0x3f0] ;  /* 0x00007e00ff0877ac */ /* 0x000ee80008000c00 */
[----:B------:R-:W4:Y:S01]  /*0060*/  LDC.64 R4, c[0x0][0x470] ;  /* 0x00011c00ff047b82 */ /* 0x000f220000000a00 */
[----:B------:R-:W3:Y:S07]  /*0070*/  LDCU.128 UR12, c[0x0][0x400] ;  /* 0x00008000ff0c77ac */ /* 0x000eee0008000c00 */
[----:B------:R-:W3:Y:S01]  /*0080*/  LDC R9, c[0x0][0x394] ;  /* 0x0000e500ff097b82 */ /* 0x000ee20000000800 */
[----:B0-----:R-:W-:-:S07]  /*0090*/  ISETP.NE.U32.AND P0, PT, R2, RZ, PT ;  /* 0x000000ff0200720c */ /* 0x001fce0003f05070 */
[----:B------:R-:W0:Y:S01]  /*00a0*/  S2UR UR18, SR_CTAID.X ;  /* 0x00000000001279c3 */ /* 0x000e220000002500 */
[----:B------:R-:W-:Y:S02]  /*00b0*/  ISETP.NE.AND.EX P0, PT, R3, RZ, PT, P0 ;  /* 0x000000ff0300720c */ /* 0x000fe40003f05300 */
[----:B----4-:R-:W-:-:S05]  /*00c0*/  ISETP.NE.U32.AND P1, PT, R4, RZ, PT ;  /* 0x000000ff0400720c */ /* 0x010fca0003f25070 */
[----:B------:R-:W4:Y:S01]  /*00d0*/  LDC R7, c[0x0][0x384] ;  /* 0x0000e100ff077b82 */ /* 0x000f220000000800 */
[----:B------:R-:W-:-:S05]  /*00e0*/  ISETP.NE.AND.EX P1, PT, R5, RZ, PT, P1 ;  /* 0x000000ff0500720c */ /* 0x000fca0003f25310 */
[C---:B-1----:R-:W-:Y:S02]  /*00f0*/  @P0 LEA R2, P2, R56.reuse, R2, 0x2 ;  /* 0x0000000238020211 */ /* 0x042fe400078410ff */
[----:B------:R-:W1:Y:S02]  /*0100*/  LDC.64 R46, c[0x0][0x460] ;  /* 0x00011800ff2e7b82 */ /* 0x000e640000000a00 */
[----:B------:R-:W-:-:S04]  /*0110*/  @P0 LEA.HI.X R3, R56, R3, RZ, 0x2, P2 ;  /* 0x0000000338030211 */ /* 0x000fc800010f14ff */
[C---:B------:R-:W-:Y:S02]  /*0120*/  @P1 LEA R4, P3, R56.reuse, R4, 0x2 ;  /* 0x0000000438041211 */ /* 0x040fe400078610ff */
[----:B------:R-:W1:Y:S01]  /*0130*/  LDC.64 R44, c[0x0][0x468] ;  /* 0x00011a00ff2c7b82 */ /* 0x000e620000000a00 */
[----:B--2---:R2:W5:Y:S01]  /*0140*/  @P0 LDG.E R55, desc[UR16][R2.64] ;  /* 0x0000001002370981 */ /* 0x004562000c1e1900 */
[----:B---3--:R-:W-:Y:S01]  /*0150*/  ISETP.GE.AND P0, PT, R9, 0x1, PT ;  /* 0x000000010900780c */ /* 0x008fe20003f06270 */
[----:B0-----:R-:W-:Y:S01]  /*0160*/  UIMAD.WIDE.U32 UR4, UR18, UR8, URZ ;  /* 0x00000008120472a5 */ /* 0x001fe2000f8e00ff */
[----:B------:R-:W-:Y:S01]  /*0170*/  @P1 LEA.HI.X R5, R56, R5, RZ, 0x2, P3 ;  /* 0x0000000538051211 */ /* 0x000fe200018f14ff */
[----:B------:R-:W-:Y:S02]  /*0180*/  UIMAD.WIDE.U32 UR6, UR18, UR12, URZ ;  /* 0x0000000c120672a5 */ /* 0x000fe4000f8e00ff */
[----:B------:R-:W-:Y:S02]  /*0190*/  UIMAD UR9, UR18, UR9, UR5 ;  /* 0x00000009120972a4 */ /* 0x000fe4000f8e0205 */
[----:B------:R0:W5:Y:S01]  /*01a0*/  @P1 LDG.E R54, desc[UR16][R4.64] ;  /* 0x0000001004361981 */ /* 0x000162000c1e1900 */
[----:B------:R-:W-:-:S03]  /*01b0*/  UIMAD UR8, UR18, UR13, UR7 ;  /* 0x0000000d120872a4 */ /* 0x000fc6000f8e0207 */
[----:B--2---:R-:W-:Y:S02]  /*01c0*/  MOV R3, UR9 ;  /* 0x0000000900037c02 */ /* 0x004fe40008000f00 */
[----:B0-----:R-:W-:Y:S02]  /*01d0*/  MOV R4, UR4 ;  /* 0x0000000400047c02 */ /* 0x001fe40008000f00 */
[----:B------:R-:W-:Y:S01]  /*01e0*/  MOV R5, UR5 ;  /* 0x0000000500057c02 */ /* 0x000fe20008000f00 */
[----:B------:R-:W-:Y:S06]  /*01f0*/  @!P0 EXIT ;  /* 0x000000000000894d */ /* 0x000fec0003800000 */
[----:B------:R-:W0:Y:S01]  /*0200*/  S2R R53, SR_TID.X ;  /* 0x0000000000357919 */ /* 0x000e220000002100 */
[----:B------:R-:W2:Y:S01]  /*0210*/  S2UR UR5, SR_CgaCtaId ;  /* 0x00000000000579c3 */ /* 0x000ea20000008800 */
[----:B------:R-:W-:Y:S01]  /*0220*/  MOV R5, UR7 ;  /* 0x0000000700057c02 */ /* 0x000fe20008000f00 */
[----:B------:R-:W3:Y:S01]  /*0230*/  LDCU.64 UR12, c[0x0][0x3d8] ;  /* 0x00007b00ff0c77ac */ /* 0x000ee20008000a00 */
[----:B------:R-:W-:Y:S01]  /*0240*/  MOV R5, UR8 ;  /* 0x0000000800057c02 */ /* 0x000fe20008000f00 */
[----:B----4-:R-:W-:Y:S01]  /*0250*/  IMAD R0, R7, UR18, R56 ;  /* 0x0000001207007c24 */ /* 0x010fe2000f8e0238 */
[----:B------:R-:W-:Y:S01]  /*0260*/  MOV R2, R4 ;  /* 0x0000000400027202 */ /* 0x000fe20000000f00 */
[----:B------:R-:W4:Y:S01]  /*0270*/  LDCU.64 UR20, c[0x0][0x3b8] ;  /* 0x00007700ff1477ac */ /* 0x000f220008000a00 */
[----:B------:R-:W-:Y:S01]  /*0280*/  MOV R4, UR6 ;  /* 0x0000000600047c02 */ /* 0x000fe20008000f00 */
[----:B------:R-:W0:Y:S01]  /*0290*/  LDC.64 R10, c[0x0][0x450] ;  /* 0x00011400ff0a7b82 */ /* 0x000e220000000a00 */
[----:B------:R-:W-:Y:S01]  /*02a0*/  IMAD R0, R0, R9, RZ ;  /* 0x0000000900007224 */ /* 0x000fe200078e02ff */
[----:B------:R-:W0:Y:S01]  /*02b0*/  LDCU.64 UR8, c[0x0][0x3a0] ;  /* 0x00007400ff0877ac */ /* 0x000e220008000a00 */
[----:B------:R-:W-:-:S04]  /*02c0*/  IMAD.WIDE.U32 R2, R56, UR10, R2 ;  /* 0x0000000a38027c25 */ /* 0x000fc8000f8e0002 */
[----:B------:R-:W-:Y:S01]  /*02d0*/  HFMA2 R43, -RZ, RZ, 0, 0 ;  /* 0x00000000ff2b7431 */ /* 0x000fe200000001ff */
[----:B------:R-:W0:Y:S01]  /*02e0*/  LDCU UR6, c[0x0][0x38c] ;  /* 0x00007180ff0677ac */ /* 0x000e220008000800 */
[----:B------:R-:W-:Y:S01]  /*02f0*/  IMAD.WIDE.U32 R4, R56, UR14, R4 ;  /* 0x0000000e38047c25 */ /* 0x000fe2000f8e0004 */
[----:B------:R-:W0:Y:S01]  /*0300*/  LDC.64 R12, c[0x0][0x448] ;  /* 0x00011200ff0c7b82 */ /* 0x000e220000000a00 */
[----:B-1----:R-:W-:Y:S01]  /*0310*/  LEA R46, P0, R2, R46, 0x1 ;  /* 0x0000002e022e7211 */ /* 0x002fe200078008ff */
[----:B------:R-:W-:Y:S01]  /*0320*/  UMOV UR4, 0x400 ;  /* 0x0000040000047882 */ /* 0x000fe20000000000 */
[----:B------:R-:W-:Y:S01]  /*0330*/  IMAD R41, R56, UR11, R3 ;  /* 0x0000000b38297c24 */ /* 0x000fe2000f8e0203 */
[----:B------:R-:W-:Y:S01]  /*0340*/  LEA R44, P1, R4, R44, 0x1 ;  /* 0x0000002c042c7211 */ /* 0x000fe200078208ff */
[----:B------:R-:W-:Y:S01]  /*0350*/  IMAD R39, R56, UR15, R5 ;  /* 0x0000000f38277c24 */ /* 0x000fe2000f8e0205 */
[----:B------:R-:W1:Y:S02]  /*0360*/  LDCU.U8 UR7, c[0x0][0x39e] ;  /* 0x000073c0ff0777ac */ /* 0x000e640008000000 */
[----:B------:R-:W1:Y:S01]  /*0370*/  LDC.64 R14, c[0x0][0x440] ;  /* 0x00011000ff0e7b82 */ /* 0x000e620000000a00 */
[----:B------:R-:W-:Y:S01]  /*0380*/  LEA.HI.X R41, R2, R47, R41, 0x1, P0 ;  /* 0x0000002f02297211 */ /* 0x000fe200000f0c29 */
[----:B---3--:R-:W-:Y:S01]  /*0390*/  IMAD.WIDE.U32 R2, R56, UR12, RZ ;  /* 0x0000000c38027c25 */ /* 0x008fe2000f8e00ff */
[----:B------:R-:W-:Y:S01]  /*03a0*/  LEA.HI.X R39, R4, R45, R39, 0x1, P1 ;  /* 0x0000002d04277211 */ /* 0x000fe200008f0c27 */
[----:B--2---:R-:W-:-:S02]  /*03b0*/  ULEA UR4, UR5, UR4, 0x18 ;  /* 0x0000000405047291 */ /* 0x004fc4000f8ec0ff */
[----:B----4-:R-:W-:Y:S01]  /*03c0*/  IMAD.WIDE.U32 R48, R56, UR20, RZ ;  /* 0x0000001438307c25 */ /* 0x010fe2000f8e00ff */
[C---:B0-----:R-:W-:Y:S02]  /*03d0*/  SHF.L.U32 R42, R53.reuse, 0x1, RZ ;  /* 0x00000001352a7819 */ /* 0x041fe400000006ff */
[----:B------:R-:W-:Y:S01]  /*03e0*/  LEA R52, P0, R2, R10, 0x3 ;  /* 0x0000000a02347211 */ /* 0x000fe200078018ff */
[----:B------:R-:W-:Y:S01]  /*03f0*/  IMAD.WIDE.U32 R4, R56, UR8, RZ ;  /* 0x0000000838047c25 */ /* 0x000fe2000f8e00ff */
[----:B------:R-:W-:Y:S02]  /*0400*/  SHF.R.U32.HI R117, RZ, 0x5, R53 ;  /* 0x00000005ff757819 */ /* 0x000fe40000011635 */
[----:B------:R-:W-:Y:S01]  /*0410*/  LOP3.LUT R42, R42, 0x7c0, RZ, 0xc0, !PT ;  /* 0x000007c02a2a7812 */ /* 0x000fe200078ec0ff */
[C---:B------:R-:W-:Y:S01]  /*0420*/  IMAD R6, R56.reuse, UR13, R3 ;  /* 0x0000000d38067c24 */ /* 0x040fe2000f8e0203 */
[----:B------:R-:W-:Y:S01]  /*0430*/  LOP3.LUT R119, R53, 0x1f, RZ, 0xc0, !PT ;  /* 0x0000001f35777812 */ /* 0x000fe200078ec0ff */
[----:B------:R-:W-:Y:S01]  /*0440*/  IMAD R3, R56, UR21, R49 ;  /* 0x0000001538037c24 */ /* 0x000fe2000f8e0231 */
[----:B------:R-:W-:Y:S01]  /*0450*/  LEA R51, P1, R48, R12, 0x3 ;  /* 0x0000000c30337211 */ /* 0x000fe200078218ff */
[----:B------:R-:W-:Y:S01]  /*0460*/  IMAD R47, R56, UR9, R5 ;  /* 0x00000009382f7c24 */ /* 0x000fe2000f8e0205 */
[----:B------:R-:W-:Y:S01]  /*0470*/  LEA.HI.X R49, R2, R11, R6, 0x3, P0 ;  /* 0x0000000b02317211 */ /* 0x000fe200000f1c06 */
[----:B------:R-:W-:Y:S01]  /*0480*/  IMAD R45, R0, UR6, RZ ;  /* 0x00000006002d7c24 */ /* 0x000fe2000f8e02ff */
[----:B------:R-:W-:-:S02]  /*0490*/  LEA.HI.X R48, R48, R13, R3, 0x3, P1 ;  /* 0x0000000d30307211 */ /* 0x000fc400008f1c03 */
[----:B------:R-:W-:Y:S02]  /*04a0*/  LEA R40, R117, UR4, 0x4 ;  /* 0x0000000475287c11 */ /* 0x000fe4000f8e20ff */
[----:B-1----:R-:W-:Y:S02]  /*04b0*/  LEA R50, P2, R4, R14, 0x3 ;  /* 0x0000000e04327211 */ /* 0x002fe400078418ff */
[----:B------:R-:W-:Y:S02]  /*04c0*/  LOP3.LUT R38, R42, 0x1f, R53, 0xf8, !PT ;  /* 0x0000001f2a267812 */ /* 0x000fe400078ef835 */
[----:B------:R-:W-:-:S09]  /*04d0*/  LEA.HI.X R47, R4, R15, R47, 0x3, P2 ;  /* 0x0000000f042f7211 */ /* 0x000fd200010f1c2f */
.L_x_367:
[----:B------:R-:W-:Y:S01]  /*04e0*/  BAR.SYNC.DEFER_BLOCKING 0x0 ;  /* 0x0000000000007b1d */ /* 0x000fe20000010000 */
[----:B-1----:R-:W-:Y:S02]  /*04f0*/  MOV R2, R46 ;  /* 0x0000002e00027202 */ /* 0x002fe40000000f00 */
[----:B------:R-:W-:-:S05]  /*0500*/  MOV R3, R41 ;  /* 0x0000002900037202 */ /* 0x000fca0000000f00 */
[----:B------:R-:W0:Y:S01]  /*0510*/  LDC R0, c[0x0][0x38c] ;  /* 0x0000e300ff007b82 */ /* 0x000e220000000800 */
[----:B------:R-:W-:-:S05]  /*0520*/  IMAD.WIDE.U32 R2, R38, 0x10, R2 ;  /* 0x0000001026027825 */ /* 0x000fca00078e0002 */
[----:B--2---:R-:W2:Y:S04]  /*0530*/  LDG.E.128 R4, desc[UR16][R2.64] ;  /* 0x0000001002047981 */ /* 0x004ea8000c1e1d00 */
[----:B------:R1:W3:Y:S01]  /*0540*/  LDG.E.128 R16, desc[UR16][R2.64+0x200] ;  /* 0x0002001002107981 */ /* 0x0002e2000c1e1d00 */
[----:B------:R-:W4:Y:S01]  /*0550*/  S2R R61, SR_LANEID ;  /* 0x00000000003d7919 */ /* 0x000f220000000000 */
[----:B-1----:R-:W-:Y:S02]  /*0560*/  MOV R2, R44 ;  /* 0x0000002c00027202 */ /* 0x002fe40000000f00 */
[----:B------:R-:W-:-:S03]  /*0570*/  MOV R3, R39 ;  /* 0x0000002700037202 */ /* 0x000fc60000000f00 */
[----:B------:R-:W-:Y:S01]  /*0580*/  IMAD.WIDE.U32 R20, R38, 0x10, R2 ;  /* 0x0000001026147825 */ /* 0x000fe200078e0002 */
[----:B----4-:R-:W-:-:S04]  /*0590*/  IADD3 R37, PT, PT, R42, R61, RZ ;  /* 0x0000003d2a257210 */ /* 0x010fc80007ffe0ff */
[----:B------:R-:W-:-:S04]  /*05a0*/  LEA R37, R37, UR4, 0x4 ;  /* 0x0000000425257c11 */ /* 0x000fc8000f8e20ff */
[----:B------:R-:W-:Y:S01]  /*05b0*/  LEA R36, R61, R37, 0x4 ;  /* 0x000000253d247211 */ /* 0x000fe200078e20ff */
[----:B--2---:R-:W-:Y:S04]  /*05c0*/  STS.128 [R37], R4 ;  /* 0x0000000425007388 */ /* 0x004fe80000000c00 */
[----:B---3--:R-:W-:Y:S01]  /*05d0*/  STS.128 [R37+0x200], R16 ;  /* 0x0002001025007388 */ /* 0x008fe20000000c00 */
[----:B------:R-:W-:-:S03]  /*05e0*/  NOP ;  /* 0x0000000000007918 */ /* 0x000fc60000000000 */
[----:B------:R-:W-:Y:S04]  /*05f0*/  LDS.128 R12, [R36] ;  /* 0x00000000240c7984 */ /* 0x000fe80000000c00 */
[----:B------:R-:W-:Y:S01]  /*0600*/  LDS.128 R8, [R36+0x10] ;  /* 0x0000100024087984 */ /* 0x000fe20000000c00 */
[----:B------:R-:W-:Y:S06]  /*0610*/  BAR.SYNC.DEFER_BLOCKING 0x0 ;  /* 0x0000000000007b1d */ /* 0x000fec0000010000 */
[----:B------:R-:W2:Y:S04]  /*0620*/  LDG.E.128 R24, desc[UR16][R20.64] ;  /* 0x0000001014187981 */ /* 0x000ea8000c1e1d00 */
[----:B------:R-:W3:Y:S01]  /*0630*/  LDG.E.128 R28, desc[UR16][R20.64+0x200] ;  /* 0x00020010141c7981 */ /* 0x000ee2000c1e1d00 */
[----:B------:R-:W-:Y:S01]  /*0640*/  BSSY.RECONVERGENT B0, `(.L_x_328) ;  /* 0x000003a000007945 */ /* 0x000fe20003800200 */
[----:B0-----:R-:W-:-:S02]  /*0650*/  ISETP.GE.AND P4, PT, R0, 0x1, PT ;  /* 0x000000010000780c */ /* 0x001fc40003f86270 */
[----:B--2---:R-:W-:Y:S04]  /*0660*/  STS.128 [R37], R24 ;  /* 0x0000001825007388 */ /* 0x004fe80000000c00 */
[----:B---3--:R-:W-:Y:S01]  /*0670*/  STS.128 [R37+0x200], R28 ;  /* 0x0002001c25007388 */ /* 0x008fe20000000c00 */
[----:B------:R-:W-:-:S03]  /*0680*/  NOP ;  /* 0x0000000000007918 */ /* 0x000fc60000000000 */
[----:B------:R-:W0:Y:S04]  /*0690*/  LDS.128 R16, [R36] ;  /* 0x0000000024107984 */ /* 0x000e280000000c00 */
[----:B------:R-:W1:Y:S01]  /*06a0*/  LDS.128 R4, [R36+0x10] ;  /* 0x0000100024047984 */ /* 0x000e620000000c00 */
[C---:B0-----:R-:W-:Y:S02]  /*06b0*/  SHF.L.U32 R3, R16.reuse, 0x10, RZ ;  /* 0x0000001010037819 */ /* 0x041fe400000006ff */
[----:B------:R-:W-:Y:S02]  /*06c0*/  PRMT R16, R16, 0x7632, R16 ;  /* 0x0000763210107816 */ /* 0x000fe40000000010 */
[----:B------:R-:W-:Y:S01]  /*06d0*/  SHF.L.U32 R23, R17, 0x10, RZ ;  /* 0x0000001011177819 */ /* 0x000fe200000006ff */
[----:B-----5:R-:W-:Y:S01]  /*06e0*/  FADD.FTZ R70, R3, R54 ;  /* 0x0000003603467221 */ /* 0x020fe20000010000 */
[----:B------:R-:W-:-:S02]  /*06f0*/  SHF.L.U32 R3, R16, 0x10, RZ ;  /* 0x0000001010037819 */ /* 0x000fc400000006ff */
[----:B------:R-:W-:Y:S01]  /*0700*/  SHF.L.U32 R21, R18, 0x10, RZ ;  /* 0x0000001012157819 */ /* 0x000fe200000006ff */
[--C-:B------:R-:W-:Y:S01]  /*0710*/  FADD.FTZ R68, R23, R54.reuse ;  /* 0x0000003617447221 */ /* 0x100fe20000010000 */
[----:B------:R-:W-:Y:S01]  /*0720*/  FSETP.GTU.FTZ.AND P1, PT, R70, 20, PT ;  /* 0x41a000004600780b */ /* 0x000fe20003f3c000 */
[--C-:B------:R-:W-:Y:S01]  /*0730*/  FADD.FTZ R62, R3, R54.reuse ;  /* 0x00000036033e7221 */ /* 0x100fe20000010000 */
[----:B------:R-:W-:Y:S01]  /*0740*/  SHF.L.U32 R25, R19, 0x10, RZ ;  /* 0x0000001013197819 */ /* 0x000fe200000006ff */
[--C-:B------:R-:W-:Y:S01]  /*0750*/  FADD.FTZ R66, R21, R54.reuse ;  /* 0x0000003615427221 */ /* 0x100fe20000010000 */
[----:B------:R-:W-:Y:S02]  /*0760*/  ISETP.EQ.OR P1, PT, RZ, UR7, P1 ;  /* 0x00000007ff007c0c */ /* 0x000fe40008f22670 */
[----:B-1----:R-:W-:Y:S01]  /*0770*/  SHF.L.U32 R3, R4, 0x10, RZ ;  /* 0x0000001004037819 */ /* 0x002fe200000006ff */
[----:B------:R-:W-:Y:S01]  /*0780*/  FADD.FTZ R64, R25, R54 ;  /* 0x0000003619407221 */ /* 0x000fe20000010000 */
[----:B------:R-:W-:-:S02]  /*0790*/  FSETP.GTU.FTZ.AND P3, PT, R68, 20, PT ;  /* 0x41a000004400780b */ /* 0x000fc40003f7c000 */
[----:B------:R-:W-:Y:S01]  /*07a0*/  FSETP.GTU.FTZ.AND P2, PT, R66, 20, PT ;  /* 0x41a000004200780b */ /* 0x000fe20003f5c000 */
[----:B------:R-:W-:Y:S01]  /*07b0*/  FADD.FTZ R72, R3, R54 ;  /* 0x0000003603487221 */ /* 0x000fe20000010000 */
[----:B------:R-:W-:Y:S02]  /*07c0*/  FSETP.GTU.FTZ.AND P0, PT, R64, 20, PT ;  /* 0x41a000004000780b */ /* 0x000fe40003f1c000 */
[----:B------:R-:W-:Y:S02]  /*07d0*/  FSETP.GTU.FTZ.AND P5, PT, R62, 20, PT ;  /* 0x41a000003e00780b */ /* 0x000fe40003fbc000 */
[----:B------:R-:W-:Y:S01]  /*07e0*/  PRMT R17, R17, 0x7632, R17 ;  /* 0x0000763211117816 */ /* 0x000fe20000000011 */
[----:B------:R-:W-:Y:S10]  /*07f0*/  @P1 BRA `(.L_x_329) ;  /* 0x0000000000781947 */ /* 0x000ff40003800000 */
        /* <DEDUP_REMOVED lines=30> */
.L_x_329:
[----:B------:R-:W-:Y:S05]  /*09e0*/  BSYNC.RECONVERGENT B0 ;  /* 0x0000000000007941 */ /* 0x000fea0003800200 */
.L_x_328:
[----:B------:R-:W-:Y:S01]  /*09f0*/  ISETP.EQ.OR P5, PT, RZ, UR7, P5 ;  /* 0x00000007ff007c0c */ /* 0x000fe2000afa2670 */
[----:B------:R-:W-:Y:S01]  /*0a00*/  BSSY.RECONVERGENT B0, `(.L_x_330) ;  /* 0x0000026000007945 */ /* 0x000fe20003800200 */
[----:B------:R-:W-:Y:S02]  /*0a10*/  SHF.L.U32 R17, R17, 0x10, RZ ;  /* 0x0000001011117819 */ /* 0x000fe400000006ff */
[----:B------:R-:W-:Y:S02]  /*0a20*/  SHF.L.U32 R110, R12, 0x10, RZ ;  /* 0x000000100c6e7819 */ /* 0x000fe400000006ff */
[----:B------:R-:W-:Y:S01]  /*0a30*/  FSETP.GTU.FTZ.AND P1, PT, R72, 20, PT ;  /* 0x41a000004800780b */ /* 0x000fe20003f3c000 */
[----:B------:R-:W-:Y:S01]  /*0a40*/  FADD.FTZ R74, R17, R54 ;  /* 0x00000036114a7221 */ /* 0x000fe20000010000 */
[----:B------:R-:W-:Y:S02]  /*0a50*/  ISETP.EQ.OR P3, PT, RZ, UR7, P3 ;  /* 0x00000007ff007c0c */ /* 0x000fe40009f62670 */
[----:B------:R-:W-:-:S03]  /*0a60*/  PRMT R12, R12, 0x7632, R12 ;  /* 0x000076320c0c7816 */ /* 0x000fc6000000000c */
        /* <DEDUP_REMOVED lines=31> */
.L_x_331:
[----:B------:R-:W-:Y:S05]  /*0c60*/  BSYNC.RECONVERGENT B0 ;  /* 0x0000000000007941 */ /* 0x000fea0003800200 */
.L_x_330:
[----:B------:R-:W-:Y:S01]  /*0c70*/  SHF.L.U32 R3, R5, 0x10, RZ ;  /* 0x0000001005037819 */ /* 0x000fe200000006ff */
[----:B------:R-:W-:Y:S01]  /*0c80*/  BSSY.RECONVERGENT B0, `(.L_x_332) ;  /* 0x0000026000007945 */ /* 0x000fe20003800200 */
[----:B------:R-:W-:Y:S02]  /*0c90*/  SHF.L.U32 R108, R13, 0x10, RZ ;  /* 0x000000100d6c7819 */ /* 0x000fe400000006ff */
[----:B------:R-:W-:Y:S01]  /*0ca0*/  FSETP.GTU.FTZ.AND P5, PT, R74, 20, PT ;  /* 0x41a000004a00780b */ /* 0x000fe20003fbc000 */
[----:B------:R-:W-:Y:S01]  /*0cb0*/  FADD.FTZ R76, R3, R54 ;  /* 0x00000036034c7221 */ /* 0x000fe20000010000 */
[----:B------:R-:W-:Y:S02]  /*0cc0*/  PRMT R13, R13, 0x7632, R13 ;  /* 0x000076320d0d7816 */ /* 0x000fe4000000000d */
[----:B------:R-:W-:Y:S02]  /*0cd0*/  SHF.L.U32 R106, R14, 0x10, RZ ;  /* 0x000000100e6a7819 */ /* 0x000fe400000006ff */
[----:B------:R-:W-:Y:S01]  /*0ce0*/  PRMT R18, R18, 0x7632, R18 ;  /* 0x0000763212127816 */ /* 0x000fe20000000012 */
        /* <DEDUP_REMOVED lines=31> */
.L_x_333:
[----:B------:R-:W-:Y:S05]  /*0ee0*/  BSYNC.RECONVERGENT B0 ;  /* 0x0000000000007941 */ /* 0x000fea0003800200 */
.L_x_332:
[----:B------:R-:W-:Y:S01]  /*0ef0*/  ISETP.EQ.OR P5, PT, RZ, UR7, P5 ;  /* 0x00000007ff007c0c */ /* 0x000fe2000afa2670 */
[----:B------:R-:W-:Y:S01]  /*0f00*/  BSSY.RECONVERGENT B0, `(.L_x_334) ;  /* 0x0000028000007945 */ /* 0x000fe20003800200 */
[----:B------:R-:W-:Y:S02]  /*0f10*/  SHF.L.U32 R3, R18, 0x10, RZ ;  /* 0x0000001012037819 */ /* 0x000fe400000006ff */
[----:B------:R-:W-:Y:S02]  /*0f20*/  FSETP.GTU.FTZ.AND P3, PT, R76, 20, PT ;  /* 0x41a000004c00780b */ /* 0x000fe40003f7c000 */
[----:B------:R-:W-:Y:S01]  /*0f30*/  ISETP.EQ.OR P2, PT, RZ, UR7, P2 ;  /* 0x00000007ff007c0c */ /* 0x000fe20009742670 */
[----:B------:R-:W-:Y:S01]  /*0f40*/  FADD.FTZ R78, R3, R54 ;  /* 0x00000036034e7221 */ /* 0x000fe20000010000 */
[----:B------:R-:W-:Y:S02]  /*0f50*/  PRMT R105, R14, 0x7632, R105 ;  /* 0x000076320e697816 */ /* 0x000fe40000000069 */
[----:B------:R-:W-:-:S02]  /*0f60*/  SHF.L.U32 R104, R15, 0x10, RZ ;  /* 0x000000100f687819 */ /* 0x000fc400000006ff */
[----:B------:R-:W-:Y:S02]  /*0f70*/  PRMT R103, R15, 0x7632, R103 ;  /* 0x000076320f677816 */ /* 0x000fe40000000067 */
        /* <DEDUP_REMOVED lines=32> */
.L_x_335:
[----:B------:R-:W-:Y:S05]  /*1180*/  BSYNC.RECONVERGENT B0 ;  /* 0x0000000000007941 */ /* 0x000fea0003800200 */
.L_x_334:
[----:B------:R-:W-:Y:S01]  /*1190*/  SHF.L.U32 R3, R6, 0x10, RZ ;  /* 0x0000001006037819 */ /* 0x000fe200000006ff */
[----:B------:R-:W-:Y:S01]  /*11a0*/  BSSY.RECONVERGENT B0, `(.L_x_336) ;  /* 0x0000026000007945 */ /* 0x000fe20003800200 */
[----:B------:R-:W-:Y:S02]  /*11b0*/  SHF.L.U32 R102, R8, 0x10, RZ ;  /* 0x0000001008667819 */ /* 0x000fe400000006ff */
[----:B------:R-:W-:Y:S01]  /*11c0*/  SHF.L.U32 R100, R9, 0x10, RZ ;  /* 0x0000001009647819 */ /* 0x000fe200000006ff */
[----:B------:R-:W-:Y:S01]  /*11d0*/  FADD.FTZ R80, R3, R54 ;  /* 0x0000003603507221 */ /* 0x000fe20000010000 */
[----:B------:R-:W-:Y:S02]  /*11e0*/  FSETP.GTU.FTZ.AND P5, PT, R78, 20, PT ;  /* 0x41a000004e00780b */ /* 0x000fe40003fbc000 */
[----:B------:R-:W-:Y:S02]  /*11f0*/  PRMT R8, R8, 0x7632, R8 ;  /* 0x0000763208087816 */ /* 0x000fe40000000008 */
[----:B------:R-:W-:Y:S01]  /*1200*/  PRMT R9, R9, 0x7632, R9 ;  /* 0x0000763209097816 */ /* 0x000fe20000000009 */
        /* <DEDUP_REMOVED lines=31> */
.L_x_337:
[----:B------:R-:W-:Y:S05]  /*1400*/  BSYNC.RECONVERGENT B0 ;  /* 0x0000000000007941 */ /* 0x000fea0003800200 */
.L_x_336:
[----:B------:R-:W-:Y:S01]  /*1410*/  ISETP.EQ.OR P5, PT, RZ, UR7, P5 ;  /* 0x00000007ff007c0c */ /* 0x000fe2000afa2670 */
[----:B------:R-:W-:Y:S01]  /*1420*/  BSSY.RECONVERGENT B0, `(.L_x_338) ;  /* 0x0000028000007945 */ /* 0x000fe20003800200 */
[----:B------:R-:W-:Y:S02]  /*1430*/  SHF.L.U32 R19, R19, 0x10, RZ ;  /* 0x0000001013137819 */ /* 0x000fe400000006ff */
[----:B------:R-:W-:Y:S02]  /*1440*/  FSETP.GTU.FTZ.AND P2, PT, R80, 20, PT ;  /* 0x41a000005000780b */ /* 0x000fe40003f5c000 */
[----:B------:R-:W-:Y:S01]  /*1450*/  ISETP.EQ.OR P0, PT, RZ, UR7, P0 ;  /* 0x00000007ff007c0c */ /* 0x000fe20008702670 */
[----:B------:R-:W-:Y:S01]  /*1460*/  FADD.FTZ R90, R19, R54 ;  /* 0x00000036135a7221 */ /* 0x000fe20000010000 */
[C---:B------:R-:W-:Y:S02]  /*1470*/  SHF.L.U32 R97, R10.reuse, 0x10, RZ ;  /* 0x000000100a617819 */ /* 0x040fe400000006ff */
[----:B------:R-:W-:-:S02]  /*1480*/  PRMT R95, R10, 0x7632, R95 ;  /* 0x000076320a5f7816 */ /* 0x000fc4000000005f */
[C---:B------:R-:W-:Y:S02]  /*1490*/  SHF.L.U32 R93, R11.reuse, 0x10, RZ ;  /* 0x000000100b5d7819 */ /* 0x040fe400000006ff */
        /* <DEDUP_REMOVED lines=32> */
.L_x_339:
[----:B------:R-:W-:Y:S05]  /*16a0*/  BSYNC.RECONVERGENT B0 ;  /* 0x0000000000007941 */ /* 0x000fea0003800200 */
.L_x_338:
[----:B------:R-:W-:Y:S01]  /*16b0*/  PRMT R5, R4, 0x7632, R5 ;  /* 0x0000763204057816 */ /* 0x000fe20000000005 */
[----:B------:R-:W-:Y:S01]  /*16c0*/  BSSY.RECONVERGENT B0, `(.L_x_340) ;  /* 0x0000026000007945 */ /* 0x000fe20003800200 */
[----:B------:R-:W-:Y:S02]  /*16d0*/  SHF.L.U32 R3, R7, 0x10, RZ ;  /* 0x0000001007037819 */ /* 0x000fe400000006ff */
[----:B------:R-:W-:Y:S02]  /*16e0*/  PRMT R6, R5, 0x7632, R6 ;  /* 0x0000763205067816 */ /* 0x000fe40000000006 */
[----:B------:R-:W-:Y:S01]  /*16f0*/  FSETP.GTU.FTZ.AND P5, PT, R90, 20, PT ;  /* 0x41a000005a00780b */ /* 0x000fe20003fbc000 */
[----:B------:R-:W-:Y:S01]  /*1700*/  FADD.FTZ R122, R3, R54 ;  /* 0x00000036037a7221 */ /* 0x000fe20000010000 */
        /* <DEDUP_REMOVED lines=33> */
.L_x_341:
[----:B------:R-:W-:Y:S05]  /*1920*/  BSYNC.RECONVERGENT B0 ;  /* 0x0000000000007941 */ /* 0x000fea0003800200 */
.L_x_340:
[----:B------:R-:W-:Y:S01]  /*1930*/  ISETP.EQ.OR P5, PT, RZ, UR7, P5 ;  /* 0x00000007ff007c0c */ /* 0x000fe2000afa2670 */
[----:B------:R-:W-:Y:S01]  /*1940*/  BSSY.RECONVERGENT B0, `(.L_x_342) ;  /* 0x0000028000007945 */ /* 0x000fe20003800200 */
[----:B------:R-:W-:Y:S02]  /*1950*/  SHF.L.U32 R5, R5, 0x10, RZ ;  /* 0x0000001005057819 */ /* 0x000fe400000006ff */
[----:B------:R-:W-:Y:S02]  /*1960*/  FSETP.GTU.FTZ.AND P0, PT, R122, 20, PT ;  /* 0x41a000007a00780b */ /* 0x000fe40003f1c000 */
[----:B------:R-:W-:Y:S01]  /*1970*/  ISETP.EQ.OR P1, PT, RZ, UR7, P1 ;  /* 0x00000007ff007c0c */ /* 0x000fe20008f22670 */
[----:B------:R-:W-:Y:S01]  /*1980*/  FADD.FTZ R120, R5, R54 ;  /* 0x0000003605787221 */ /* 0x000fe20000010000 */
[----:B------:R-:W-:Y:S02]  /*1990*/  SHF.L.U32 R12, R12, 0x10, RZ ;  /* 0x000000100c0c7819 */ /* 0x000fe400000006ff */
[----:B------:R-:W-:-:S02]  /*19a0*/  SHF.L.U32 R13, R13, 0x10, RZ ;  /* 0x000000100d0d7819 */ /* 0x000fc400000006ff */
        /* <DEDUP_REMOVED lines=33> */
.L_x_343:
[----:B------:R-:W-:Y:S05]  /*1bc0*/  BSYNC.RECONVERGENT B0 ;  /* 0x0000000000007941 */ /* 0x000fea0003800200 */
.L_x_342:
[----:B------:R-:W-:Y:S01]  /*1bd0*/  SHF.L.U32 R3, R6, 0x10, RZ ;  /* 0x0000001006037819 */ /* 0x000fe200000006ff */
[----:B------:R-:W-:Y:S01]  /*1be0*/  BSSY.RECONVERGENT B0, `(.L_x_344) ;  /* 0x0000027000007945 */ /* 0x000fe20003800200 */
[----:B------:R-:W-:Y:S01]  /*1bf0*/  FSETP.GTU.FTZ.AND P5, PT, R120, 20, PT ;  /* 0x41a000007800780b */ /* 0x000fe20003fbc000 */
[-C--:B------:R-:W-:Y:S01]  /*1c00*/  FMUL.FTZ R92, R110, R55.reuse ;  /* 0x000000376e5c7220 */ /* 0x080fe20000410000 */
[----:B------:R-:W-:Y:S01]  /*1c10*/  ISETP.EQ.OR P3, PT, RZ, UR7, P3 ;  /* 0x00000007ff007c0c */ /* 0x000fe20009f62670 */
[-C--:B------:R-:W-:Y:S01]  /*1c20*/  FMUL.FTZ R94, R108, R55.reuse ;  /* 0x000000376c5e7220 */ /* 0x080fe20000410000 */
[-C--:B------:R-:W-:Y:S01]  /*1c30*/  FMUL.FTZ R96, R106, R55.reuse ;  /* 0x000000376a607220 */ /* 0x080fe20000410000 */
[----:B------:R-:W-:Y:S01]  /*1c40*/  FMUL.FTZ R118, R104, R55 ;  /* 0x0000003768767220 */ /* 0x000fe20000410000 */
[----:B------:R-:W-:Y:S01]  /*1c50*/  FADD.FTZ R116, R3, R54 ;  /* 0x0000003603747221 */ /* 0x000fe20000010000 */
        /* <DEDUP_REMOVED lines=31> */
.L_x_345:
[----:B------:R-:W-:Y:S05]  /*1e50*/  BSYNC.RECONVERGENT B0 ;  /* 0x0000000000007941 */ /* 0x000fea0003800200 */
.L_x_344:
        /* <DEDUP_REMOVED lines=41> */
.L_x_347:
[----:B------:R-:W-:Y:S05]  /*20f0*/  BSYNC.RECONVERGENT B0 ;  /* 0x0000000000007941 */ /* 0x000fea0003800200 */
.L_x_346:
[----:B------:R-:W-:Y:S01]  /*2100*/  SHF.L.U32 R7, R7, 0x10, RZ ;  /* 0x0000001007077819 */ /* 0x000fe200000006ff */
[----:B------:R-:W-:Y:S01]  /*2110*/  BSSY.RECONVERGENT B0, `(.L_x_348) ;  /* 0x0000026000007945 */ /* 0x000fe20003800200 */
[----:B------:R-:W-:Y:S01]  /*2120*/  FSETP.GTU.FTZ.AND P2, PT, R114, 20, PT ;  /* 0x41a000007200780b */ /* 0x000fe20003f5c000 */
[-C--:B------:R-:W-:Y:S01]  /*2130*/  FMUL.FTZ R88, R102, R55.reuse ;  /* 0x0000003766587220 */ /* 0x080fe20000410000 */
[-C--:B------:R-:W-:Y:S01]  /*2140*/  FMUL.FTZ R86, R100, R55.reuse ;  /* 0x0000003764567220 */ /* 0x080fe20000410000 */
[-C--:B------:R-:W-:Y:S01]  /*2150*/  FMUL.FTZ R84, R97, R55.reuse ;  /* 0x0000003761547220 */ /* 0x080fe20000410000 */
[----:B------:R-:W-:Y:S01]  /*2160*/  FMUL.FTZ R82, R93, R55 ;  /* 0x000000375d527220 */ /* 0x000fe20000410000 */
[----:B------:R-:W-:Y:S01]  /*2170*/  FADD.FTZ R112, R7, R54 ;  /* 0x0000003607707221 */ /* 0x000fe20000010000 */
        /* <DEDUP_REMOVED lines=31> */
.L_x_349:
[----:B------:R-:W-:Y:S05]  /*2370*/  BSYNC.RECONVERGENT B0 ;  /* 0x0000000000007941 */ /* 0x000fea0003800200 */
.L_x_348:
[----:B------:R-:W-:Y:S01]  /*2380*/  ISETP.EQ.OR P1, PT, RZ, UR7, P1 ;  /* 0x00000007ff007c0c */ /* 0x000fe20008f22670 */
[----:B------:R-:W-:Y:S01]  /*2390*/  BSSY.RECONVERGENT B0, `(.L_x_350) ;  /* 0x000002a000007945 */ /* 0x000fe20003800200 */
[----:B------:R-:W-:Y:S01]  /*23a0*/  FSETP.GTU.FTZ.AND P3, PT, R112, 20, PT ;  /* 0x41a000007000780b */ /* 0x000fe20003f7c000 */
[-C--:B------:R-:W-:Y:S01]  /*23b0*/  FMUL.FTZ R71, R12, R55.reuse ;  /* 0x000000370c477220 */ /* 0x080fe20000410000 */
[----:B------:R-:W-:Y:S01]  /*23c0*/  ISETP.EQ.OR P0, PT, RZ, UR7, P0 ;  /* 0x00000007ff007c0c */ /* 0x000fe20008702670 */
[-C--:B------:R-:W-:Y:S01]  /*23d0*/  FMUL.FTZ R73, R13, R55.reuse ;  /* 0x000000370d497220 */ /* 0x080fe20000410000 */
[----:B------:R-:W-:Y:S01]  /*23e0*/  ISETP.EQ.OR P2, PT, RZ, UR7, P2 ;  /* 0x00000007ff007c0c */ /* 0x000fe20009742670 */
[-C--:B------:R-:W-:Y:S01]  /*23f0*/  FMUL.FTZ R75, R105, R55.reuse ;  /* 0x00000037694b7220 */ /* 0x080fe20000410000 */
[----:B------:R-:W-:Y:S01]  /*2400*/  ISETP.EQ.OR P3, PT, RZ, UR7, P3 ;  /* 0x00000007ff007c0c */ /* 0x000fe20009f62670 */
[-C--:B------:R-:W-:Y:S01]  /*2410*/  FMUL.FTZ R111, R103, R55.reuse ;  /* 0x00000037676f7220 */ /* 0x080fe20000410000 */
[-C--:B------:R-:W-:Y:S01]  /*2420*/  FMUL.FTZ R69, R8, R55.reuse ;  /* 0x0000003708457220 */ /* 0x080fe20000410000 */
[----:B------:R-:W-:-:S02]  /*2430*/  FMUL.FTZ R67, R9, R55 ;  /* 0x0000003709437220 */ /* 0x000fc40000410000 */
        /* <DEDUP_REMOVED lines=31> */
.L_x_351:
[----:B------:R-:W-:Y:S05]  /*2630*/  BSYNC.RECONVERGENT B0 ;  /* 0x0000000000007941 */ /* 0x000fea0003800200 */
.L_x_350:
        /* <DEDUP_REMOVED lines=32> */
.L_x_353:
[----:B------:R-:W-:Y:S05]  /*2840*/  BSYNC.RECONVERGENT B0 ;  /* 0x0000000000007941 */ /* 0x000fea0003800200 */
.L_x_352:
        /* <DEDUP_REMOVED lines=32> */
.L_x_355:
[----:B------:R-:W-:Y:S05]  /*2a50*/  BSYNC.RECONVERGENT B0 ;  /* 0x0000000000007941 */ /* 0x000fea0003800200 */
.L_x_354:
        /* <DEDUP_REMOVED lines=32> */
.L_x_357:
[----:B------:R-:W-:Y:S05]  /*2c60*/  BSYNC.RECONVERGENT B0 ;  /* 0x0000000000007941 */ /* 0x000fea0003800200 */
.L_x_356:
        /* <DEDUP_REMOVED lines=32> */
.L_x_359:
[----:B------:R-:W-:Y:S05]  /*2e70*/  BSYNC.RECONVERGENT B0 ;  /* 0x0000000000007941 */ /* 0x000fea0003800200 */
.L_x_358:
[----:B------:R-:W-:Y:S01]  /*2e80*/  BAR.SYNC.DEFER_BLOCKING 0x0 ;  /* 0x0000000000007b1d */ /* 0x000fe20000010000 */
[-C--:B------:R-:W-:Y:S01]  /*2e90*/  FMUL.FTZ R65, R95, R55.reuse ;  /* 0x000000375f417220 */ /* 0x080fe20000410000 */
        /* <DEDUP_REMOVED lines=16> */
[----:B------:R-:W-:Y:S06]  /*2fa0*/  @!P4 BRA `(.L_x_360) ;  /* 0x000000280060c947 */ /* 0x000fec0003800000 */
[----:B------:R-:W0:Y:S01]  /*2fb0*/  LDC.64 R2, c[0x0][0x3e0] ;  /* 0x0000f800ff027b82 */ /* 0x000e220000000a00 */
[----:B------:R-:W-:Y:S01]  /*2fc0*/  ISETP.NE.AND P0, PT, R43, RZ, PT ;  /* 0x000000ff2b00720c */ /* 0x000fe20003f05270 */
[----:B------:R-:W-:Y:S01]  /*2fd0*/  FMUL.FTZ R91, R91, R112 ;  /* 0x000000705b5b7220 */ /* 0x000fe20000410000 */
[----:B------:R-:W-:Y:S01]  /*2fe0*/  IMAD R98, R43, R0, RZ ;  /* 0x000000002b627224 */ /* 0x000fe200078e02ff */
[----:B------:R-:W-:Y:S01]  /*2ff0*/  IADD3 R89, PT, PT, -R0, RZ, RZ ;  /* 0x000000ff00597210 */ /* 0x000fe20007ffe1ff */
[----:B------:R-:W-:Y:S01]  /*3000*/  UIADD3 UR5, UPT, UPT, UR4, 0x10f0, URZ ;  /* 0x000010f004057890 */ /* 0x000fe2000fffe0ff */
[----:B------:R-:W-:Y:S02]  /*3010*/  MOV R87, R50 ;  /* 0x0000003200577202 */ /* 0x000fe40000000f00 */
[----:B------:R-:W1:Y:S01]  /*3020*/  LDC.64 R28, c[0x0][0x3c0] ;  /* 0x0000f000ff1c7b82 */ /* 0x000e620000000a00 */
[----:B------:R-:W-:Y:S02]  /*3030*/  MOV R85, R47 ;  /* 0x0000002f00557202 */ /* 0x000fe40000000f00 */
[----:B------:R-:W-:-:S02]  /*3040*/  MOV R83, R51 ;  /* 0x0000003300537202 */ /* 0x000fc40000000f00 */
[----:B------:R-:W-:Y:S02]  /*3050*/  ISETP.EQ.AND P0, PT, R119, RZ, P0 ;  /* 0x000000ff7700720c */ /* 0x000fe40000702270 */
[----:B------:R-:W-:Y:S01]  /*3060*/  MOV R81, R48 ;  /* 0x0000003000517202 */ /* 0x000fe20000000f00 */
[----:B------:R-:W2:Y:S01]  /*3070*/  LDC.64 R30, c[0x0][0x3a8] ;  /* 0x0000ea00ff1e7b82 */ /* 0x000ea20000000a00 */
[----:B------:R-:W-:Y:S02]  /*3080*/  MOV R79, R52 ;  /* 0x00000034004f7202 */ /* 0x000fe40000000f00 */
[----:B------:R-:W-:Y:S02]  /*3090*/  MOV R77, R49 ;  /* 0x00000031004d7202 */ /* 0x000fe40000000f00 */
[----:B0-----:R-:W-:Y:S02]  /*30a0*/  SHF.L.U64.HI R124, R2, 0x3, R3 ;  /* 0x00000003027c7819 */ /* 0x001fe40000010203 */
[----:B-1----:R-:W-:-:S02]  /*30b0*/  SHF.L.U64.HI R126, R28, 0x3, R29 ;  /* 0x000000031c7e7819 */ /* 0x002fc4000001021d */
[----:B--2---:R-:W-:-:S07]  /*30c0*/  SHF.L.U64.HI R128, R30, 0x3, R31 ;  /* 0x000000031e807819 */ /* 0x004fce000001021f */
.L_x_366:
[----:B------:R-:W-:Y:S02]  /*30d0*/  MOV R4, R87 ;  /* 0x0000005700047202 */ /* 0x000fe40000000f00 */
[----:B------:R-:W-:-:S06]  /*30e0*/  MOV R5, R85 ;  /* 0x0000005500057202 */ /* 0x000fcc0000000f00 */
[----:B--2---:R-:W2:Y:S01]  /*30f0*/  LDG.E.64 R4, desc[UR16][R4.64] ;  /* 0x0000001004047981 */ /* 0x004ea2000c1e1b00 */
[----:B------:R-:W-:Y:S01]  /*3100*/  ISETP.GE.AND P1, PT, R61, 0x1, PT ;  /* 0x000000013d00780c */ /* 0x000fe20003f26270 */
[C---:B--2---:R-:W-:Y:S01]  /*3110*/  FMUL.FTZ R0, R5.reuse, R70 ;  /* 0x0000004605007220 */ /* 0x044fe20000410000 */
[----:B------:R-:W-:Y:S01]  /*3120*/  FMUL.FTZ R3, R5, R68 ;  /* 0x0000004405037220 */ /* 0x000fe20000410000 */
[----:B------:R-:W-:Y:S02]  /*3130*/  FMUL.FTZ R7, R4, 1.4426950216293334961 ;  /* 0x3fb8aa3b04077820 */ /* 0x000fe40000410000 */
[----:B------:R-:W-:Y:S01]  /*3140*/  FMUL.RZ R6, R0, 0.15915493667125701904 ;  /* 0x3e22f98300067820 */ /* 0x000fe2000040c000 */
[----:B------:R-:W-:Y:S01]  /*3150*/  FMUL.RZ R4, R3, 0.15915493667125701904 ;  /* 0x3e22f98303047820 */ /* 0x000fe2000040c000 */
[C---:B------:R-:W-:Y:S01]  /*3160*/  FMUL.FTZ R0, R5.reuse, R62 ;  /* 0x0000003e05007220 */ /* 0x040fe20000410000 */
[----:B------:R-:W-:Y:S01]  /*3170*/  FMUL.FTZ R3, R5, R74 ;  /* 0x0000004a05037220 */ /* 0x000fe20000410000 */
[----:B------:R-:W-:Y:S01]  /*3180*/  MUFU.SIN R130, R6 ;  /* 0x0000000600827308 */ /* 0x000fe20000000400 */
[C---:B------:R-:W-:Y:S01]  /*3190*/  FMUL.FTZ R15, R7.reuse, R70 ;  /* 0x00000046070f7220 */ /* 0x040fe20000410000 */
[----:B------:R-:W-:Y:S01]  /*31a0*/  FMUL.RZ R8, R0, 0.15915493667125701904 ;  /* 0x3e22f98300087820 */ /* 0x000fe2000040c000 */
[C---:B------:R-:W-:Y:S01]  /*31b0*/  FMUL.FTZ R0, R7.reuse, R62 ;  /* 0x0000003e07007220 */ /* 0x040fe20000410000 */
[C---:B------:R-:W-:Y:S01]  /*31c0*/  FMUL.FTZ R20, R7.reuse, R74 ;  /* 0x0000004a07147220 */ /* 0x040fe20000410000 */
[C---:B------:R-:W-:Y:S01]  /*31d0*/  FMUL.FTZ R16, R7.reuse, R68 ;  /* 0x0000004407107220 */ /* 0x040fe20000410000 */
[C---:B------:R-:W-:Y:S01]  /*31e0*/  FMUL.FTZ R18, R7.reuse, R66 ;  /* 0x0000004207127220 */ /* 0x040fe20000410000 */
[C---:B------:R-:W-:Y:S01]  /*31f0*/  FMUL.FTZ R22, R7.reuse, R78 ;  /* 0x0000004e07167220 */ /* 0x040fe20000410000 */
[----:B------:R0:W-:Y:S01]  /*3200*/  MUFU.COS R132, R6 ;  /* 0x0000000600847308 */ /* 0x0001e20000000000 */
[C---:B------:R-:W-:Y:S01]  /*3210*/  FMUL.FTZ R13, R7.reuse, R64 ;  /* 0x00000040070d7220 */ /* 0x040fe20000410000 */
[C---:B------:R-:W-:Y:S01]  /*3220*/  FMUL.FTZ R14, R7.reuse, R90 ;  /* 0x0000005a070e7220 */ /* 0x040fe20000410000 */
[C---:B------:R-:W-:Y:S01]  /*3230*/  FMUL.FTZ R150, R7.reuse, R122 ;  /* 0x0000007a07967220 */ /* 0x040fe20000410000 */
[----:B------:R-:W-:-:S04]  /*3240*/  FMUL.FTZ R11, R7, R76 ;  /* 0x0000004c070b7220 */ /* 0x000fc80000410000 */
[----:B------:R-:W-:Y:S01]  /*3250*/  MUFU.SIN R123, R4 ;  /* 0x00000004007b7308 */ /* 0x000fe20000000400 */
[----:B0-----:R-:W-:Y:S01]  /*3260*/  FMUL.RZ R6, R3, 0.15915493667125701904 ;  /* 0x3e22f98303067820 */ /* 0x001fe2000040c000 */
[----:B------:R-:W-:-:S06]  /*3270*/  FMUL.FTZ R3, R5, R66 ;  /* 0x0000004205037220 */ /* 0x000fcc0000410000 */
[----:B------:R0:W-:Y:S08]  /*3280*/  MUFU.COS R125, R4 ;  /* 0x00000004007d7308 */ /* 0x0001f00000000000 */
[----:B------:R-:W1:Y:S01]  /*3290*/  MUFU.SIN R127, R8 ;  /* 0x00000008007f7308 */ /* 0x000e620000000400 */
[----:B0-----:R-:W-:-:S07]  /*32a0*/  FMUL.FTZ R4, R5, R64 ;  /* 0x0000004005047220 */ /* 0x001fce0000410000 */
[----:B------:R0:W2:Y:S08]  /*32b0*/  MUFU.COS R129, R8 ;  /* 0x0000000800817308 */ /* 0x0000b00000000000 */
[----:B------:R-:W-:Y:S01]  /*32c0*/  MUFU.SIN R115, R6 ;  /* 0x0000000600737308 */ /* 0x000fe20000000400 */
[----:B0-----:R-:W-:Y:S01]  /*32d0*/  FMUL.RZ R8, R3, 0.15915493667125701904 ;  /* 0x3e22f98303087820 */ /* 0x001fe2000040c000 */
[----:B------:R-:W-:-:S04]  /*32e0*/  FMUL.FTZ R3, R5, R78 ;  /* 0x0000004e05037220 */ /* 0x000fc80000410000 */
[----:B------:R-:W-:Y:S02]  /*32f0*/  FMUL.RZ R9, R3, 0.15915493667125701904 ;  /* 0x3e22f98303097820 */ /* 0x000fe4000040c000 */
[----:B------:R0:W3:Y:S08]  /*3300*/  MUFU.COS R121, R6 ;  /* 0x0000000600797308 */ /* 0x0000f00000000000 */
[----:B------:R-:W1:Y:S01]  /*3310*/  MUFU.EX2 R0, R0 ;  /* 0x0000000000007308 */ /* 0x000e620000000800 */
[----:B0-----:R-:W-:Y:S01]  /*3320*/  FMUL.RZ R6, R4, 0.15915493667125701904 ;  /* 0x3e22f98304067820 */ /* 0x001fe2000040c000 */
[----:B------:R-:W-:-:S02]  /*3330*/  FMUL.FTZ R4, R5, R90 ;  /* 0x0000005a05047220 */ /* 0x000fc40000410000 */
[----:B------:R-:W-:Y:S08]  /*3340*/  MUFU.SIN R31, R8 ;  /* 0x00000008001f7308 */ /* 0x000ff00000000400 */
[----:B------:R0:W4:Y:S01]  /*3350*/  MUFU.COS R113, R8 ;  /* 0x0000000800717308 */ /* 0x0001220000000000 */
[C---:B-1----:R-:W-:Y:S01]  /*3360*/  FMUL.FTZ R127, R0.reuse, R127 ;  /* 0x0000007f007f7220 */ /* 0x042fe20000410000 */
[----:B--2---:R-:W-:-:S03]  /*3370*/  FMUL.FTZ R129, R0, R129 ;  /* 0x0000008100817220 */ /* 0x004fc60000410000 */
[----:B------:R-:W-:-:S03]  /*3380*/  FMUL.FTZ R0, R110, R127 ;  /* 0x0000007f6e007220 */ /* 0x000fc60000410000 */
[----:B------:R-:W1:Y:S01]  /*3390*/  MUFU.EX2 R15, R15 ;  /* 0x0000000f000f7308 */ /* 0x000e620000000800 */
[----:B0-----:R-:W-:Y:S01]  /*33a0*/  FMUL.RZ R8, R4, 0.15915493667125701904 ;  /* 0x3e22f98304087820 */ /* 0x001fe2000040c000 */
[C---:B------:R-:W-:Y:S02]  /*33b0*/  FMUL.FTZ R4, R5.reuse, R72 ;  /* 0x0000004805047220 */ /* 0x040fe40000410000 */
[----:B------:R-:W3:Y:S02]  /*33c0*/  MUFU.EX2 R20, R20 ;  /* 0x0000001400147308 */ /* 0x000ee40000000800 */
[----:B------:R-:W-:Y:S01]  /*33d0*/  FMUL.RZ R10, R4, 0.15915493667125701904 ;  /* 0x3e22f983040a7820 */ /* 0x000fe2000040c000 */
[-C--:B------:R-:W-:Y:S01]  /*33e0*/  FMUL.FTZ R4, R5, R120.reuse ;  /* 0x0000007805047220 */ /* 0x080fe20000410000 */
[----:B------:R-:W-:Y:S03]  /*33f0*/  MUFU.SIN R3, R9 ;  /* 0x0000000900037308 */ /* 0x000fe60000000400 */
[----:B------:R-:W-:Y:S01]  /*3400*/  FMUL.RZ R17, R4, 0.15915493667125701904 ;  /* 0x3e22f98304117820 */ /* 0x000fe2000040c000 */
[----:B------:R-:W-:Y:S01]  /*3410*/  FMUL.FTZ R4, R7, R120 ;  /* 0x0000007807047220 */ /* 0x000fe20000410000 */
[C---:B-1----:R-:W-:Y:S01]  /*3420*/  FMUL.FTZ R132, R15.reuse, R132 ;  /* 0x000000840f847220 */ /* 0x042fe20000410000 */
[----:B------:R-:W-:-:S02]  /*3430*/  FMUL.FTZ R130, R15, R130 ;  /* 0x000000820f827220 */ /* 0x000fc40000410000 */
[----:B------:R0:W1:Y:S01]  /*3440*/  MUFU.COS R29, R9 ;  /* 0x00000009001d7308 */ /* 0x0000620000000000 */
[----:B------:R-:W-:Y:S01]  /*3450*/  FMUL.FTZ R15, R5, R114 ;  /* 0x00000072050f7220 */ /* 0x000fe20000410000 */
[C---:B---3--:R-:W-:Y:S01]  /*3460*/  FMUL.FTZ R121, R20.reuse, R121 ;  /* 0x0000007914797220 */ /* 0x048fe20000410000 */
[----:B------:R-:W-:-:S05]  /*3470*/  FMUL.FTZ R115, R20, R115 ;  /* 0x0000007314737220 */ /* 0x000fca0000410000 */
[----:B------:R-:W-:Y:S01]  /*3480*/  MUFU.SIN R134, R6 ;  /* 0x0000000600867308 */ /* 0x000fe20000000400 */
[----:B0-----:R-:W-:-:S07]  /*3490*/  FMUL.FTZ R9, R7, R72 ;  /* 0x0000004807097220 */ /* 0x001fce0000410000 */
[----:B------:R-:W0:Y:S08]  /*34a0*/  MUFU.COS R12, R6 ;  /* 0x00000006000c7308 */ /* 0x000e300000000000 */
[----:B------:R-:W-:Y:S08]  /*34b0*/  MUFU.SIN R131, R8 ;  /* 0x0000000800837308 */ /* 0x000ff00000000400 */
[----:B------:R2:W3:Y:S08]  /*34c0*/  MUFU.COS R133, R8 ;  /* 0x0000000800857308 */ /* 0x0004f00000000000 */
[----:B------:R-:W5:Y:S01]  /*34d0*/  MUFU.EX2 R16, R16 ;  /* 0x0000001000107308 */ /* 0x000f620000000800 */
[----:B--2---:R-:W-:-:S03]  /*34e0*/  FMUL.FTZ R8, R5, R76 ;  /* 0x0000004c05087220 */ /* 0x004fc60000410000 */
[----:B------:R-:W-:Y:S01]  /*34f0*/  MUFU.SIN R136, R10 ;  /* 0x0000000a00887308 */ /* 0x000fe20000000400 */
[----:B------:R-:W-:Y:S01]  /*3500*/  FMUL.RZ R19, R8, 0.15915493667125701904 ;  /* 0x3e22f98308137820 */ /* 0x000fe2000040c000 */
[----:B------:R-:W-:-:S04]  /*3510*/  FMUL.FTZ R8, R5, R116 ;  /* 0x0000007405087220 */ /* 0x000fc80000410000 */
[----:B------:R-:W-:Y:S01]  /*3520*/  FMUL.RZ R21, R8, 0.15915493667125701904 ;  /* 0x3e22f98308157820 */ /* 0x000fe2000040c000 */
[C---:B------:R-:W-:Y:S01]  /*3530*/  FMUL.FTZ R8, R7.reuse, R116 ;  /* 0x0000007407087220 */ /* 0x040fe20000410000 */
[----:B------:R2:W3:Y:S01]  /*3540*/  MUFU.COS R6, R10 ;  /* 0x0000000a00067308 */ /* 0x0004e20000000000 */
[C---:B-----5:R-:W-:Y:S01]  /*3550*/  FMUL.FTZ R123, R16.reuse, R123 ;  /* 0x0000007b107b7220 */ /* 0x060fe20000410000 */
[----:B------:R-:W-:Y:S01]  /*3560*/  FMUL.FTZ R125, R16, R125 ;  /* 0x0000007d107d7220 */ /* 0x000fe20000410000 */
[----:B------:R-:W-:-:S05]  /*3570*/  FMUL.FTZ R16, R7, R114 ;  /* 0x0000007207107220 */ /* 0x000fca0000410000 */
[----:B------:R-:W4:Y:S01]  /*3580*/  MUFU.EX2 R18, R18 ;  /* 0x0000001200127308 */ /* 0x000f220000000800 */
[----:B--2---:R-:W-:-:S03]  /*3590*/  FMUL.FTZ R10, R5, R80 ;  /* 0x00000050050a7220 */ /* 0x004fc60000410000 */
[----:B------:R-:W1:Y:S04]  /*35a0*/  MUFU.EX2 R22, R22 ;  /* 0x0000001600167308 */ /* 0x000e680000000800 */
[----:B------:R-:W-:Y:S01]  /*35b0*/  MUFU.SIN R139, R17 ;  /* 0x00000011008b7308 */ /* 0x000fe20000000400 */
[C---:B----4-:R-:W-:Y:S01]  /*35c0*/  FMUL.FTZ R113, R18.reuse, R113 ;  /* 0x0000007112717220 */ /* 0x050fe20000410000 */
[----:B------:R-:W-:-:S06]  /*35d0*/  FMUL.FTZ R31, R18, R31 ;  /* 0x0000001f121f7220 */ /* 0x000fcc0000410000 */
[----:B------:R2:W4:Y:S01]  /*35e0*/  MUFU.COS R137, R17 ;  /* 0x0000001100897308 */ /* 0x0005220000000000 */
[C---:B-1----:R-:W-:Y:S01]  /*35f0*/  FMUL.FTZ R29, R22.reuse, R29 ;  /* 0x0000001d161d7220 */ /* 0x042fe20000410000 */
[----:B------:R-:W-:-:S06]  /*3600*/  FMUL.FTZ R3, R22, R3 ;  /* 0x0000000316037220 */ /* 0x000fcc0000410000 */
[----:B------:R-:W0:Y:S01]  /*3610*/  MUFU.EX2 R13, R13 ;  /* 0x0000000d000d7308 */ /* 0x000e220000000800 */
[----:B--2---:R-:W-:Y:S01]  /*3620*/  FMUL.RZ R17, R10, 0.15915493667125701904 ;  /* 0x3e22f9830a117820 */ /* 0x004fe2000040c000 */
[C---:B------:R-:W-:Y:S01]  /*3630*/  FMUL.FTZ R10, R7.reuse, R80 ;  /* 0x00000050070a7220 */ /* 0x040fe20000410000 */
[----:B------:R-:W-:Y:S01]  /*3640*/  FMUL.FTZ R7, R7, R112 ;  /* 0x0000007007077220 */ /* 0x000fe20000410000 */
[----:B------:R-:W-:Y:S08]  /*3650*/  MUFU.SIN R140, R19 ;  /* 0x00000013008c7308 */ /* 0x000ff00000000400 */
[----:B------:R1:W-:Y:S01]  /*3660*/  MUFU.COS R138, R19 ;  /* 0x00000013008a7308 */ /* 0x0003e20000000000 */
[C---:B0-----:R-:W-:Y:S01]  /*3670*/  FMUL.FTZ R135, R13.reuse, R12 ;  /* 0x0000000c0d877220 */ /* 0x041fe20000410000 */
[----:B------:R-:W-:-:S06]  /*3680*/  FMUL.FTZ R134, R13, R134 ;  /* 0x000000860d867220 */ /* 0x000fcc0000410000 */
[----:B------:R-:W-:Y:S01]  /*3690*/  MUFU.SIN R144, R17 ;  /* 0x0000001100907308 */ /* 0x000fe20000000400 */
[----:B-1----:R-:W-:Y:S01]  /*36a0*/  FMUL.RZ R19, R15, 0.15915493667125701904 ;  /* 0x3e22f9830f137820 */ /* 0x002fe2000040c000 */
[----:B------:R-:W-:-:S06]  /*36b0*/  FMUL.FTZ R15, RZ, R127 ;  /* 0x0000007fff0f7220 */ /* 0x000fcc0000410000 */
[----:B------:R0:W-:Y:S08]  /*36c0*/  MUFU.COS R143, R17 ;  /* 0x00000011008f7308 */ /* 0x0001f00000000000 */
[----:B------:R-:W3:Y:S01]  /*36d0*/  MUFU.EX2 R14, R14 ;  /* 0x0000000e000e7308 */ /* 0x000ee20000000800 */
[-C--:B0-----:R-:W-:Y:S01]  /*36e0*/  FFMA.FTZ R17, RZ, R129.reuse, R0 ;  /* 0x00000081ff117223 */ /* 0x081fe20000010000 */
[----:B------:R-:W-:-:S02]  /*36f0*/  FFMA.FTZ R0, R110, R129, -R15 ;  /* 0x000000816e007223 */ /* 0x000fc4000001080f */
[----:B------:R-:W0:Y:S01]  /*3700*/  MUFU.EX2 R9, R9 ;  /* 0x0000000900097308 */ /* 0x000e220000000800 */
[----:B------:R-:W-:Y:S01]  /*3710*/  FADD.FTZ R20, RZ, R17 ;  /* 0x00000011ff147221 */ /* 0x000fe20000010000 */
[----:B------:R-:W-:Y:S01]  /*3720*/  FADD.FTZ R18, R109, R0 ;  /* 0x000000006d127221 */ /* 0x000fe20000010000 */
[----:B------:R-:W-:Y:S01]  /*3730*/  FMUL.FTZ R0, R5, R122 ;  /* 0x0000007a05007220 */ /* 0x000fe20000410000 */
[----:B------:R-:W-:Y:S01]  /*3740*/  MUFU.SIN R147, R19 ;  /* 0x0000001300937308 */ /* 0x000fe20000000400 */
[C---:B------:R-:W-:Y:S01]  /*3750*/  FMUL.FTZ R22, R123.reuse, R20 ;  /* 0x000000147b167220 */ /* 0x040fe20000410000 */
[-C--:B------:R-:W-:Y:S01]  /*3760*/  FMUL.FTZ R15, R123, R18.reuse ;  /* 0x000000127b0f7220 */ /* 0x080fe20000410000 */
[----:B------:R-:W-:Y:S02]  /*3770*/  FMUL.RZ R17, R0, 0.15915493667125701904 ;  /* 0x3e22f98300117820 */ /* 0x000fe4000040c000 */
[C---:B------:R-:W-:Y:S01]  /*3780*/  FFMA.FTZ R13, R125.reuse, R18, -R22 ;  /* 0x000000127d0d7223 */ /* 0x040fe20000010816 */
[----:B------:R-:W-:Y:S01]  /*3790*/  FFMA.FTZ R15, R125, R20, R15 ;  /* 0x000000147d0f7223 */ /* 0x000fe2000001000f */
[C---:B---3--:R-:W-:Y:S01]  /*37a0*/  FMUL.FTZ R133, R14.reuse, R133 ;  /* 0x000000850e857220 */ /* 0x048fe20000410000 */
[----:B------:R-:W-:Y:S01]  /*37b0*/  FMUL.FTZ R131, R14, R131 ;  /* 0x000000830e837220 */ /* 0x000fe20000410000 */
[----:B------:R-:W-:Y:S01]  /*37c0*/  FADD.FTZ R12, R108, R13 ;  /* 0x0000000d6c0c7221 */ /* 0x000fe20000010000 */
[----:B------:R-:W-:Y:S01]  /*37d0*/  FADD.FTZ R14, RZ, R15 ;  /* 0x0000000fff0e7221 */ /* 0x000fe20000010000 */
[C---:B0-----:R-:W-:Y:S01]  /*37e0*/  FMUL.FTZ R0, R9.reuse, R6 ;  /* 0x0000000609007220 */ /* 0x041fe20000410000 */
[----:B------:R-:W-:Y:S01]  /*37f0*/  FMUL.FTZ R136, R9, R136 ;  /* 0x0000008809887220 */ /* 0x000fe20000410000 */
[C---:B------:R-:W-:Y:S01]  /*3800*/  FMUL.FTZ R18, R115.reuse, R12 ;  /* 0x0000000c73127220 */ /* 0x040fe20000410000 */
[----:B------:R-:W-:Y:S01]  /*3810*/  FMUL.FTZ R9, R115, R14 ;  /* 0x0000000e73097220 */ /* 0x000fe20000410000 */
[----:B------:R-:W-:Y:S01]  /*3820*/  FMUL.FTZ R6, R5, R112 ;  /* 0x0000007005067220 */ /* 0x000fe20000410000 */
[----:B------:R0:W-:Y:S01]  /*3830*/  MUFU.COS R145, R19 ;  /* 0x0000001300917308 */ /* 0x0001e20000000000 */
[C---:B------:R-:W-:Y:S01]  /*3840*/  FFMA.FTZ R18, R121.reuse, R14, R18 ;  /* 0x0000000e79127223 */ /* 0x040fe20000010012 */
[----:B------:R-:W-:-:S03]  /*3850*/  FFMA.FTZ R12, R121, R12, -R9 ;  /* 0x0000000c790c7223 */ /* 0x000fc60000010809 */
[----:B------:R-:W-:Y:S01]  /*3860*/  FADD.FTZ R18, RZ, R18 ;  /* 0x00000012ff127221 */ /* 0x000fe20000010000 */
[----:B------:R-:W-:Y:S02]  /*3870*/  FADD.FTZ R12, R107, R12 ;  /* 0x0000000c6b0c7221 */ /* 0x000fe40000010000 */
[----:B------:R-:W4:Y:S01]  /*3880*/  MUFU.EX2 R4, R4 ;  /* 0x0000000400047308 */ /* 0x000f220000000800 */
[----:B0-----:R-:W-:Y:S01]  /*3890*/  FMUL.RZ R19, R6, 0.15915493667125701904 ;  /* 0x3e22f98306137820 */ /* 0x001fe2000040c000 */
[C---:B------:R-:W-:Y:S01]  /*38a0*/  FMUL.FTZ R6, R31.reuse, R18 ;  /* 0x000000121f067220 */ /* 0x040fe20000410000 */
[-C--:B------:R-:W-:Y:S01]  /*38b0*/  FMUL.FTZ R15, R31, R12.reuse ;  /* 0x0000000c1f0f7220 */ /* 0x080fe20000410000 */
[----:B------:R-:W-:Y:S02]  /*38c0*/  MUFU.SIN R142, R21 ;  /* 0x00000015008e7308 */ /* 0x000fe40000000400 */
[C---:B------:R-:W-:Y:S01]  /*38d0*/  FFMA.FTZ R9, R113.reuse, R12, -R6 ;  /* 0x0000000c71097223 */ /* 0x040fe20000010806 */
[----:B------:R-:W-:-:S03]  /*38e0*/  FFMA.FTZ R15, R113, R18, R15 ;  /* 0x00000012710f7223 */ /* 0x000fc6000001000f */
[----:B------:R-:W-:Y:S01]  /*38f0*/  FADD.FTZ R6, R106, R9 ;  /* 0x000000096a067221 */ /* 0x000fe20000010000 */
[----:B------:R-:W-:Y:S01]  /*3900*/  FADD.FTZ R12, RZ, R15 ;  /* 0x0000000fff0c7221 */ /* 0x000fe20000010000 */
[----:B------:R-:W0:Y:S02]  /*3910*/  MUFU.COS R141, R21 ;  /* 0x00000015008d7308 */ /* 0x000e240000000000 */
[C---:B------:R-:W-:Y:S01]  /*3920*/  FMUL.FTZ R14, R3.reuse, R6 ;  /* 0x00000006030e7220 */ /* 0x040fe20000410000 */
[C---:B----4-:R-:W-:Y:S01]  /*3930*/  FMUL.FTZ R137, R4.reuse, R137 ;  /* 0x0000008904897220 */ /* 0x050fe20000410000 */
[----:B------:R-:W-:Y:S01]  /*3940*/  FMUL.FTZ R139, R4, R139 ;  /* 0x0000008b048b7220 */ /* 0x000fe20000410000 */
[-C--:B------:R-:W-:Y:S01]  /*3950*/  FMUL.FTZ R9, R3, R12.reuse ;  /* 0x0000000c03097220 */ /* 0x080fe20000410000 */
[C---:B------:R-:W-:Y:S02]  /*3960*/  FFMA.FTZ R14, R29.reuse, R12, R14 ;  /* 0x0000000c1d0e7223 */ /* 0x040fe4000001000e */
[----:B------:R-:W0:Y:S01]  /*3970*/  MUFU.EX2 R8, R8 ;  /* 0x0000000800087308 */ /* 0x000e220000000800 */
[----:B------:R-:W-:Y:S01]  /*3980*/  FFMA.FTZ R6, R29, R6, -R9 ;  /* 0x000000061d067223 */ /* 0x000fe20000010809 */
[----:B------:R-:W-:-:S02]  /*3990*/  FADD.FTZ R14, RZ, R14 ;  /* 0x0000000eff0e7221 */ /* 0x000fc40000010000 */
[----:B------:R-:W1:Y:S01]  /*39a0*/  MUFU.COS R5, R17 ;  /* 0x0000001100057308 */ /* 0x000e620000000000 */
[----:B------:R-:W-:-:S04]  /*39b0*/  FADD.FTZ R6, R105, R6 ;  /* 0x0000000669067221 */ /* 0x000fc80000010000 */
[----:B------:R-:W-:-:S03]  /*39c0*/  FMUL.FTZ R9, R134, R6 ;  /* 0x0000000686097220 */ /* 0x000fc60000410000 */
[----:B------:R-:W1:Y:S01]  /*39d0*/  MUFU.EX2 R150, R150 ;  /* 0x0000009600967308 */ /* 0x000e620000000800 */
[----:B------:R-:W-:Y:S01]  /*39e0*/  FFMA.FTZ R9, R135, R14, R9 ;  /* 0x0000000e87097223 */ /* 0x000fe20000010009 */
[C---:B0-----:R-:W-:Y:S01]  /*39f0*/  FMUL.FTZ R141, R8.reuse, R141 ;  /* 0x0000008d088d7220 */ /* 0x041fe20000410000 */
[----:B------:R-:W-:Y:S01]  /*3a00*/  FMUL.FTZ R142, R8, R142 ;  /* 0x0000008e088e7220 */ /* 0x000fe20000410000 */
[----:B------:R-:W-:Y:S01]  /*3a10*/  MUFU.SIN R148, R19 ;  /* 0x0000001300947308 */ /* 0x000fe20000000400 */
[----:B------:R-:W-:-:S07]  /*3a20*/  FMUL.FTZ R8, R134, R14 ;  /* 0x0000000e86087220 */ /* 0x000fce0000410000 */
[----:B------:R-:W0:Y:S01]  /*3a30*/  MUFU.COS R4, R19 ;  /* 0x0000001300047308 */ /* 0x000e220000000000 */
[----:B-1----:R-:W-:Y:S01]  /*3a40*/  FMUL.FTZ R146, R150, R5 ;  /* 0x0000000596927220 */ /* 0x002fe20000410000 */
[----:B------:R-:W-:Y:S01]  /*3a50*/  FFMA.FTZ R5, R135, R6, -R8 ;  /* 0x0000000687057223 */ /* 0x000fe20000010808 */
[----:B------:R-:W-:-:S05]  /*3a60*/  FADD.FTZ R8, RZ, R9 ;  /* 0x00000009ff087221 */ /* 0x000fca0000010000 */
[----:B------:R-:W1:Y:S04]  /*3a70*/  MUFU.EX2 R10, R10 ;  /* 0x0000000a000a7308 */ /* 0x000e680000000800 */
[----:B------:R-:W0:Y:S04]  /*3a80*/  MUFU.EX2 R7, R7 ;  /* 0x0000000700077308 */ /* 0x000e280000000800 */
[----:B------:R-:W2:Y:S04]  /*3a90*/  MUFU.EX2 R11, R11 ;  /* 0x0000000b000b7308 */ /* 0x000ea80000000800 */
[----:B------:R-:W3:Y:S01]  /*3aa0*/  MUFU.SIN R13, R17 ;  /* 0x00000011000d7308 */ /* 0x000ee20000000400 */
[C---:B-1----:R-:W-:Y:S01]  /*3ab0*/  FMUL.FTZ R143, R10.reuse, R143 ;  /* 0x0000008f0a8f7220 */ /* 0x042fe20000410000 */
[----:B------:R-:W-:Y:S01]  /*3ac0*/  FMUL.FTZ R144, R10, R144 ;  /* 0x000000900a907220 */ /* 0x000fe20000410000 */
[----:B------:R-:W-:Y:S01]  /*3ad0*/  FADD.FTZ R10, R104, R5 ;  /* 0x00000005680a7221 */ /* 0x000fe20000010000 */
[-C--:B------:R-:W-:Y:S01]  /*3ae0*/  FMUL.FTZ R5, R130, R127.reuse ;  /* 0x0000007f82057220 */ /* 0x080fe20000410000 */
[C---:B0-----:R-:W-:Y:S01]  /*3af0*/  FMUL.FTZ R149, R7.reuse, R4 ;  /* 0x0000000407957220 */ /* 0x041fe20000410000 */
[----:B------:R-:W-:Y:S01]  /*3b00*/  FMUL.FTZ R148, R7, R148 ;  /* 0x0000009407947220 */ /* 0x000fe20000410000 */
[C---:B------:R-:W-:Y:S01]  /*3b10*/  FMUL.FTZ R7, R132.reuse, R127 ;  /* 0x0000007f84077220 */ /* 0x040fe20000410000 */
[----:B------:R-:W-:Y:S01]  /*3b20*/  FMUL.FTZ R12, R131, R10 ;  /* 0x0000000a830c7220 */ /* 0x000fe20000410000 */
[-C--:B------:R-:W-:Y:S01]  /*3b30*/  FFMA.FTZ R4, R132, R129.reuse, -R5 ;  /* 0x0000008184047223 */ /* 0x080fe20000010805 */
[----:B--2---:R-:W-:Y:S01]  /*3b40*/  FMUL.FTZ R138, R11, R138 ;  /* 0x0000008a0b8a7220 */ /* 0x004fe20000410000 */
[----:B------:R-:W-:Y:S01]  /*3b50*/  FFMA.FTZ R6, R130, R129, R7 ;  /* 0x0000008182067223 */ /* 0x000fe20000010007 */
[-C--:B------:R-:W-:Y:S01]  /*3b60*/  FMUL.FTZ R7, R131, R8.reuse ;  /* 0x0000000883077220 */ /* 0x080fe20000410000 */
[----:B------:R-:W-:Y:S01]  /*3b70*/  FFMA.FTZ R12, R133, R8, R12 ;  /* 0x00000008850c7223 */ /* 0x000fe2000001000c */
[----:B------:R-:W-:Y:S01]  /*3b80*/  FMUL.FTZ R140, R11, R140 ;  /* 0x0000008c0b8c7220 */ /* 0x000fe20000410000 */
[----:B------:R-:W-:Y:S01]  /*3b90*/  FMUL.FTZ R5, R123, R6 ;  /* 0x000000067b057220 */ /* 0x000fe20000410000 */
[----:B------:R-:W-:Y:S01]  /*3ba0*/  FFMA.FTZ R10, R133, R10, -R7 ;  /* 0x0000000a850a7223 */ /* 0x000fe20000010807 */
[----:B------:R-:W-:Y:S01]  /*3bb0*/  FADD.FTZ R9, RZ, R12 ;  /* 0x0000000cff097221 */ /* 0x000fe20000010000 */
[-C--:B------:R-:W-:Y:S01]  /*3bc0*/  FMUL.FTZ R8, R123, R4.reuse ;  /* 0x000000047b087220 */ /* 0x080fe20000410000 */
[----:B------:R-:W-:Y:S01]  /*3bd0*/  FFMA.FTZ R4, R125, R4, -R5 ;  /* 0x000000047d047223 */ /* 0x000fe20000010805 */
[----:B------:R-:W-:Y:S01]  /*3be0*/  FADD.FTZ R7, R103, R10 ;  /* 0x0000000a67077221 */ /* 0x000fe20000010000 */
[C---:B------:R-:W-:Y:S01]  /*3bf0*/  FMUL.FTZ R11, R136.reuse, R9 ;  /* 0x00000009880b7220 */ /* 0x040fe20000410000 */
[----:B------:R-:W-:Y:S01]  /*3c00*/  FFMA.FTZ R8, R125, R6, R8 ;  /* 0x000000067d087223 */ /* 0x000fe20000010008 */
[C---:B------:R-:W-:Y:S01]  /*3c10*/  FMUL.FTZ R5, R115.reuse, R4 ;  /* 0x0000000473057220 */ /* 0x040fe20000410000 */
[-C--:B------:R-:W-:Y:S01]  /*3c20*/  FMUL.FTZ R10, R136, R7.reuse ;  /* 0x00000007880a7220 */ /* 0x080fe20000410000 */
[C---:B------:R-:W-:Y:S01]  /*3c30*/  FFMA.FTZ R11, R0.reuse, R7, -R11 ;  /* 0x00000007000b7223 */ /* 0x040fe2000001080b */
[-C--:B------:R-:W-:Y:S01]  /*3c40*/  FMUL.FTZ R6, R115, R8.reuse ;  /* 0x0000000873067220 */ /* 0x080fe20000410000 */
[C---:B------:R-:W-:Y:S01]  /*3c50*/  FFMA.FTZ R8, R121.reuse, R8, R5 ;  /* 0x0000000879087223 */ /* 0x040fe20000010005 */
[----:B------:R-:W-:Y:S01]  /*3c60*/  FFMA.FTZ R10, R0, R9, R10 ;  /* 0x00000009000a7223 */ /* 0x000fe2000001000a */
[----:B------:R-:W-:Y:S01]  /*3c70*/  FADD.FTZ R12, R102, R11 ;  /* 0x0000000b660c7221 */ /* 0x000fe20000010000 */
[----:B------:R-:W-:Y:S01]  /*3c80*/  FFMA.FTZ R6, R121, R4, -R6 ;  /* 0x0000000479067223 */ /* 0x000fe20000010806 */
[----:B------:R-:W-:Y:S01]  /*3c90*/  FMUL.FTZ R5, R31, R8 ;  /* 0x000000081f057220 */ /* 0x000fe20000410000 */
[----:B------:R-:W-:Y:S01]  /*3ca0*/  FADD.FTZ R10, RZ, R10 ;  /* 0x0000000aff0a7221 */ /* 0x000fe20000010000 */
[----:B------:R-:W-:Y:S01]  /*3cb0*/  FMUL.FTZ R14, R139, R12 ;  /* 0x0000000c8b0e7220 */ /* 0x000fe20000410000 */
[----:B------:R-:W-:Y:S01]  /*3cc0*/  FMUL.FTZ R4, R31, R6 ;  /* 0x000000061f047220 */ /* 0x000fe20000410000 */
[----:B---3--:R-:W-:Y:S01]  /*3cd0*/  FMUL.FTZ R150, R150, R13 ;  /* 0x0000000d96967220 */ /* 0x008fe20000410000 */
[-C--:B------:R-:W-:Y:S01]  /*3ce0*/  FMUL.FTZ R7, R139, R10.reuse ;  /* 0x0000000a8b077220 */ /* 0x080fe20000410000 */
[----:B------:R-:W-:Y:S01]  /*3cf0*/  FFMA.FTZ R14, R137, R10, R14 ;  /* 0x0000000a890e7223 */ /* 0x000fe2000001000e */
[C---:B------:R-:W-:Y:S01]  /*3d00*/  FFMA.FTZ R6, R113.reuse, R6, -R5 ;  /* 0x0000000671067223 */ /* 0x040fe20000010805 */
[----:B------:R-:W-:Y:S01]  /*3d10*/  FFMA.FTZ R4, R113, R8, R4 ;  /* 0x0000000871047223 */ /* 0x000fe20000010004 */
[----:B------:R-:W-:Y:S01]  /*3d20*/  FFMA.FTZ R12, R137, R12, -R7 ;  /* 0x0000000c890c7223 */ /* 0x000fe20000010807 */
[----:B------:R-:W-:Y:S01]  /*3d30*/  FADD.FTZ R13, RZ, R14 ;  /* 0x0000000eff0d7221 */ /* 0x000fe20000010000 */
[C---:B------:R-:W-:Y:S01]  /*3d40*/  FMUL.FTZ R5, R3.reuse, R6 ;  /* 0x0000000603057220 */ /* 0x040fe20000410000 */
[-C--:B------:R-:W-:Y:S01]  /*3d50*/  FMUL.FTZ R8, R3, R4.reuse ;  /* 0x0000000403087220 */ /* 0x080fe20000410000 */
[----:B------:R-:W-:Y:S01]  /*3d60*/  FADD.FTZ R11, R101, R12 ;  /* 0x0000000c650b7221 */ /* 0x000fe20000010000 */
[----:B------:R-:W-:Y:S01]  /*3d70*/  FMUL.FTZ R15, R140, R13 ;  /* 0x0000000d8c0f7220 */ /* 0x000fe20000410000 */
[C---:B------:R-:W-:Y:S01]  /*3d80*/  FFMA.FTZ R9, R29.reuse, R4, R5 ;  /* 0x000000041d097223 */ /* 0x040fe20000010005 */
[----:B------:R-:W-:Y:S01]  /*3d90*/  FFMA.FTZ R8, R29, R6, -R8 ;  /* 0x000000061d087223 */ /* 0x000fe20000010808 */
[----:B------:R-:W-:Y:S01]  /*3da0*/  MOV R6, R83 ;  /* 0x0000005300067202 */ /* 0x000fe20000000f00 */
[-C--:B------:R-:W-:Y:S01]  /*3db0*/  FFMA.FTZ R15, R138, R11.reuse, -R15 ;  /* 0x0000000b8a0f7223 */ /* 0x080fe2000001080f */
[----:B------:R-:W-:Y:S01]  /*3dc0*/  FMUL.FTZ R11, R140, R11 ;  /* 0x0000000b8c0b7220 */ /* 0x000fe20000410000 */
[C---:B------:R-:W-:Y:S01]  /*3dd0*/  FMUL.FTZ R10, R134.reuse, R9 ;  /* 0x00000009860a7220 */ /* 0x040fe20000410000 */
[-C--:B------:R-:W-:Y:S01]  /*3de0*/  FMUL.FTZ R12, R134, R8.reuse ;  /* 0x00000008860c7220 */ /* 0x080fe20000410000 */
[----:B------:R-:W-:Y:S01]  /*3df0*/  MOV R7, R81 ;  /* 0x0000005100077202 */ /* 0x000fe20000000f00 */
[----:B------:R-:W-:Y:S01]  /*3e00*/  FFMA.FTZ R11, R138, R13, R11 ;  /* 0x0000000d8a0b7223 */ /* 0x000fe2000001000b */
[----:B------:R-:W-:Y:S01]  /*3e10*/  FADD.FTZ R15, R100, R15 ;  /* 0x0000000f640f7221 */ /* 0x000fe20000010000 */
[----:B------:R-:W-:Y:S01]  /*3e20*/  MOV R4, R79 ;  /* 0x0000004f00047202 */ /* 0x000fe20000000f00 */
[C---:B------:R-:W-:Y:S01]  /*3e30*/  FFMA.FTZ R10, R135.reuse, R8, -R10 ;  /* 0x00000008870a7223 */ /* 0x040fe2000001080a */
[----:B------:R-:W-:Y:S01]  /*3e40*/  MOV R5, R77 ;  /* 0x0000004d00057202 */ /* 0x000fe20000000f00 */
[----:B------:R-:W-:Y:S01]  /*3e50*/  FFMA.FTZ R12, R135, R9, R12 ;  /* 0x00000009870c7223 */ /* 0x000fe2000001000c */
[----:B------:R-:W-:Y:S01]  /*3e60*/  FADD.FTZ R11, RZ, R11 ;  /* 0x0000000bff0b7221 */ /* 0x000fe20000010000 */
[C---:B------:R-:W-:Y:S01]  /*3e70*/  FMUL.FTZ R8, R142.reuse, R15 ;  /* 0x0000000f8e087220 */ /* 0x040fe20000410000 */
[----:B------:R0:W2:Y:S01]  /*3e80*/  LDG.E.64 R32, desc[UR16][R6.64] ;  /* 0x0000001006207981 */ /* 0x0000a2000c1e1b00 */
[----:B------:R-:W1:Y:S02]  /*3e90*/  MUFU.EX2 R16, R16 ;  /* 0x0000001000107308 */ /* 0x000e640000000800 */
[-C--:B------:R-:W-:Y:S01]  /*3ea0*/  FFMA.FTZ R8, R141, R11.reuse, R8 ;  /* 0x0000000b8d087223 */ /* 0x080fe20000010008 */
[----:B------:R3:W2:Y:S01]  /*3eb0*/  LDG.E.64 R34, desc[UR16][R4.64] ;  /* 0x0000001004227981 */ /* 0x0006a2000c1e1b00 */
[C---:B0-----:R-:W-:Y:S01]  /*3ec0*/  FMUL.FTZ R6, R131.reuse, R10 ;  /* 0x0000000a83067220 */ /* 0x041fe20000410000 */
[----:B------:R-:W-:Y:S01]  /*3ed0*/  FMUL.FTZ R7, R131, R12 ;  /* 0x0000000c83077220 */ /* 0x000fe20000410000 */
[----:B---3--:R-:W-:-:S02]  /*3ee0*/  FMUL.FTZ R4, R142, R11 ;  /* 0x0000000b8e047220 */ /* 0x008fc40000410000 */
[C---:B------:R-:W-:Y:S01]  /*3ef0*/  FFMA.FTZ R5, R133.reuse, R12, R6 ;  /* 0x0000000c85057223 */ /* 0x040fe20000010006 */
[----:B------:R-:W-:Y:S01]  /*3f00*/  FFMA.FTZ R7, R133, R10, -R7 ;  /* 0x0000000a85077223 */ /* 0x000fe20000010807 */
[----:B------:R-:W-:Y:S01]  /*3f10*/  FADD.FTZ R10, RZ, R8 ;  /* 0x00000008ff0a7221 */ /* 0x000fe20000010000 */
[----:B------:R-:W-:Y:S01]  /*3f20*/  FFMA.FTZ R4, R141, R15, -R4 ;  /* 0x0000000f8d047223 */ /* 0x000fe20000010804 */
[C---:B------:R-:W-:Y:S01]  /*3f30*/  FMUL.FTZ R9, R136.reuse, R5 ;  /* 0x0000000588097220 */ /* 0x040fe20000410000 */
[-C--:B------:R-:W-:Y:S01]  /*3f40*/  FMUL.FTZ R6, R136, R7.reuse ;  /* 0x0000000788067220 */ /* 0x080fe20000410000 */
[----:B------:R-:W-:Y:S01]  /*3f50*/  FMUL.FTZ R12, R144, R10 ;  /* 0x0000000a900c7220 */ /* 0x000fe20000410000 */
[----:B------:R-:W-:Y:S01]  /*3f60*/  FADD.FTZ R8, R99, R4 ;  /* 0x0000000463087221 */ /* 0x000fe20000010000 */
[C---:B------:R-:W-:Y:S01]  /*3f70*/  FFMA.FTZ R4, R0.reuse, R7, -R9 ;  /* 0x0000000700047223 */ /* 0x040fe20000010809 */
[----:B------:R-:W-:Y:S01]  /*3f80*/  FFMA.FTZ R6, R0, R5, R6 ;  /* 0x0000000500067223 */ /* 0x000fe20000010006 */
[----:B-1----:R-:W-:Y:S01]  /*3f90*/  FMUL.FTZ R147, R16, R147 ;  /* 0x0000009310937220 */ /* 0x002fe20000410000 */
[-C--:B------:R-:W-:Y:S01]  /*3fa0*/  FMUL.FTZ R7, R144, R8.reuse ;  /* 0x0000000890077220 */ /* 0x080fe20000410000 */
[----:B------:R-:W-:Y:S01]  /*3fb0*/  FFMA.FTZ R12, R143, R8, -R12 ;  /* 0x000000088f0c7223 */ /* 0x000fe2000001080c */
[C---:B------:R-:W-:Y:S01]  /*3fc0*/  FMUL.FTZ R8, R139.reuse, R4 ;  /* 0x000000048b087220 */ /* 0x040fe20000410000 */
[----:B------:R-:W-:Y:S01]  /*3fd0*/  FMUL.FTZ R5, R139, R6 ;  /* 0x000000068b057220 */ /* 0x000fe20000410000 */
[----:B------:R-:W-:Y:S01]  /*3fe0*/  FFMA.FTZ R10, R143, R10, R7 ;  /* 0x0000000a8f0a7223 */ /* 0x000fe20000010007 */
[----:B------:R-:W-:Y:S01]  /*3ff0*/  FADD.FTZ R12, R97, R12 ;  /* 0x0000000c610c7221 */ /* 0x000fe20000010000 */
[C---:B------:R-:W-:Y:S01]  /*4000*/  FFMA.FTZ R7, R137.reuse, R6, R8 ;  /* 0x0000000689077223 */ /* 0x040fe20000010008 */
[----:B------:R-:W-:Y:S01]  /*4010*/  FFMA.FTZ R5, R137, R4, -R5 ;  /* 0x0000000489057223 */ /* 0x000fe20000010805 */
[----:B------:R-:W-:Y:S01]  /*4020*/  FMUL.FTZ R145, R16, R145 ;  /* 0x0000009110917220 */ /* 0x000fe20000410000 */
[----:B------:R-:W-:Y:S01]  /*4030*/  FADD.FTZ R10, RZ, R10 ;  /* 0x0000000aff0a7221 */ /* 0x000fe20000010000 */
[C---:B------:R-:W-:Y:S01]  /*4040*/  FMUL.FTZ R6, R147.reuse, R12 ;  /* 0x0000000c93067220 */ /* 0x040fe20000410000 */
[C---:B------:R-:W-:Y:S01]  /*4050*/  FMUL.FTZ R9, R140.reuse, R7 ;  /* 0x000000078c097220 */ /* 0x040fe20000410000 */
[-C--:B------:R-:W-:Y:S01]  /*4060*/  FMUL.FTZ R4, R140, R5.reuse ;  /* 0x000000058c047220 */ /* 0x080fe20000410000 */
[-C--:B------:R-:W-:Y:S01]  /*4070*/  FMUL.FTZ R11, R147, R10.reuse ;  /* 0x0000000a930b7220 */ /* 0x080fe20000410000 */
[C---:B------:R-:W-:Y:S01]  /*4080*/  FFMA.FTZ R6, R145.reuse, R10, R6 ;  /* 0x0000000a91067223 */ /* 0x040fe20000010006 */
[C---:B------:R-:W-:Y:S01]  /*4090*/  FFMA.FTZ R9, R138.reuse, R5, -R9 ;  /* 0x000000058a097223 */ /* 0x040fe20000010809 */
[----:B------:R-:W-:Y:S01]  /*40a0*/  FFMA.FTZ R4, R138, R7, R4 ;  /* 0x000000078a047223 */ /* 0x000fe20000010004 */
[----:B------:R-:W-:Y:S01]  /*40b0*/  FFMA.FTZ R12, R145, R12, -R11 ;  /* 0x0000000c910c7223 */ /* 0x000fe2000001080b */
[----:B------:R-:W-:Y:S01]  /*40c0*/  FADD.FTZ R7, RZ, R6 ;  /* 0x00000006ff077221 */ /* 0x000fe20000010000 */
[----:B------:R-:W-:-:S02]  /*40d0*/  FMUL.FTZ R8, R142, R9 ;  /* 0x000000098e087220 */ /* 0x000fc40000410000 */
[----:B------:R-:W-:Y:S01]  /*40e0*/  FADD.FTZ R5, R95, R12 ;  /* 0x0000000c5f057221 */ /* 0x000fe20000010000 */
[----:B------:R-:W-:Y:S01]  /*40f0*/  FMUL.FTZ R11, R150, R7 ;  /* 0x00000007960b7220 */ /* 0x000fe20000410000 */
[-C--:B------:R-:W-:Y:S01]  /*4100*/  FMUL.FTZ R6, R142, R4.reuse ;  /* 0x000000048e067220 */ /* 0x080fe20000410000 */
[C---:B------:R-:W-:Y:S01]  /*4110*/  FFMA.FTZ R8, R141.reuse, R4, R8 ;  /* 0x000000048d087223 */ /* 0x040fe20000010008 */
[-C--:B------:R-:W-:Y:S01]  /*4120*/  FMUL.FTZ R12, R150, R5.reuse ;  /* 0x00000005960c7220 */ /* 0x080fe20000410000 */
[----:B------:R-:W-:Y:S01]  /*4130*/  FFMA.FTZ R10, R146, R5, -R11 ;  /* 0x00000005920a7223 */ /* 0x000fe2000001080b */
[----:B------:R-:W-:Y:S01]  /*4140*/  FFMA.FTZ R6, R141, R9, -R6 ;  /* 0x000000098d067223 */ /* 0x000fe20000010806 */
[----:B------:R-:W-:Y:S01]  /*4150*/  FMUL.FTZ R4, R144, R8 ;  /* 0x0000000890047220 */ /* 0x000fe20000410000 */
[----:B------:R-:W-:Y:S01]  /*4160*/  FFMA.FTZ R12, R146, R7, R12 ;  /* 0x00000007920c7223 */ /* 0x000fe2000001000c */
[----:B------:R-:W-:Y:S01]  /*4170*/  FADD.FTZ R10, R93, R10 ;  /* 0x0000000a5d0a7221 */ /* 0x000fe20000010000 */
[-C--:B------:R-:W-:Y:S01]  /*4180*/  FMUL.FTZ R5, R144, R6.reuse ;  /* 0x0000000690057220 */ /* 0x080fe20000410000 */
[C---:B------:R-:W-:Y:S01]  /*4190*/  FFMA.FTZ R4, R143.reuse, R6, -R4 ;  /* 0x000000068f047223 */ /* 0x040fe20000010804 */
[----:B------:R-:W-:Y:S01]  /*41a0*/  FADD.FTZ R12, RZ, R12 ;  /* 0x0000000cff0c7221 */ /* 0x000fe20000010000 */
[C---:B------:R-:W-:Y:S01]  /*41b0*/  FMUL.FTZ R14, R148.reuse, R10 ;  /* 0x0000000a940e7220 */ /* 0x040fe20000410000 */
[----:B------:R-:W-:Y:S01]  /*41c0*/  FFMA.FTZ R8, R143, R8, R5 ;  /* 0x000000088f087223 */ /* 0x000fe20000010005 */
[----:B------:R-:W-:Y:S01]  /*41d0*/  FMUL.FTZ R6, R147, R4 ;  /* 0x0000000493067220 */ /* 0x000fe20000410000 */
[-C--:B------:R-:W-:Y:S01]  /*41e0*/  FMUL.FTZ R5, R148, R12.reuse ;  /* 0x0000000c94057220 */ /* 0x080fe20000410000 */
[----:B------:R-:W-:-:S02]  /*41f0*/  FFMA.FTZ R14, R149, R12, R14 ;  /* 0x0000000c950e7223 */ /* 0x000fc4000001000e */
[-C--:B------:R-:W-:Y:S01]  /*4200*/  FFMA.FTZ R7, R145, R8.reuse, R6 ;  /* 0x0000000891077223 */ /* 0x080fe20000010006 */
[----:B------:R-:W-:Y:S01]  /*4210*/  FMUL.FTZ R8, R147, R8 ;  /* 0x0000000893087220 */ /* 0x000fe20000410000 */
[----:B------:R-:W-:Y:S01]  /*4220*/  FFMA.FTZ R10, R149, R10, -R5 ;  /* 0x0000000a950a7223 */ /* 0x000fe20000010805 */
[----:B------:R-:W-:Y:S01]  /*4230*/  FADD.FTZ R152, RZ, R14 ;  /* 0x0000000eff987221 */ /* 0x000fe20000010000 */
[----:B------:R-:W-:Y:S01]  /*4240*/  FMUL.FTZ R9, R150, R7 ;  /* 0x0000000796097220 */ /* 0x000fe20000410000 */
[----:B------:R-:W-:Y:S01]  /*4250*/  FFMA.FTZ R5, R145, R4, -R8 ;  /* 0x0000000491057223 */ /* 0x000fe20000010808 */
[----:B------:R-:W-:Y:S02]  /*4260*/  FADD.FTZ R25, R91, R10 ;  /* 0x0000000a5b197221 */ /* 0x000fe40000010000 */
[----:B------:R-:W0:Y:S01]  /*4270*/  SHFL.UP PT, R8, R152, 0x1, RZ ;  /* 0x0420000098087989 */ /* 0x000e2200000e00ff */
[-C--:B------:R-:W-:Y:S01]  /*4280*/  FFMA.FTZ R9, R146, R5.reuse, -R9 ;  /* 0x0000000592097223 */ /* 0x080fe20000010809 */
[----:B------:R-:W-:-:S02]  /*4290*/  FMUL.FTZ R4, R150, R5 ;  /* 0x0000000596047220 */ /* 0x000fc40000410000 */
[----:B------:R-:W1:Y:S01]  /*42a0*/  SHFL.UP PT, R6, R25, 0x1, RZ ;  /* 0x0420000019067989 */ /* 0x000e6200000e00ff */
[----:B------:R-:W-:Y:S01]  /*42b0*/  FMUL.FTZ R24, R148, R9 ;  /* 0x0000000994187220 */ /* 0x000fe20000410000 */
[----:B------:R-:W-:-:S04]  /*42c0*/  FFMA.FTZ R4, R146, R7, R4 ;  /* 0x0000000792047223 */ /* 0x000fc80000010004 */
[-C--:B------:R-:W-:Y:S01]  /*42d0*/  FFMA.FTZ R24, R149, R4.reuse, R24 ;  /* 0x0000000495187223 */ /* 0x080fe20000010018 */
[----:B------:R-:W-:-:S04]  /*42e0*/  FMUL.FTZ R4, R148, R4 ;  /* 0x0000000494047220 */ /* 0x000fc80000410000 */
[----:B------:R-:W-:Y:S01]  /*42f0*/  FFMA.FTZ R27, R149, R9, -R4 ;  /* 0x00000009951b7223 */ /* 0x000fe20000010804 */
[----:B------:R-:W3:Y:S04]  /*4300*/  SHFL.UP PT, R5, R24, 0x1, RZ ;  /* 0x0420000018057989 */ /* 0x000ee800000e00ff */
        /* <DEDUP_REMOVED lines=8> */
[----:B---3--:R-:W-:-:S03]  /*4390*/  FMUL.FTZ R7, R27, R5 ;  /* 0x000000051b077220 */ /* 0x008fc60000410000 */
[----:B------:R-:W1:Y:S01]  /*43a0*/  SHFL.UP PT, R8, R25, 0x2, RZ ;  /* 0x0440000019087989 */ /* 0x000e6200000e00ff */
[C---:B------:R-:W-:Y:S01]  /*43b0*/  FMUL.FTZ R6, R24.reuse, R5 ;  /* 0x0000000518067220 */ /* 0x040fe20000410000 */
[----:B----4-:R-:W-:-:S03]  /*43c0*/  @P1 FFMA.FTZ R24, R24, R4, R7 ;  /* 0x0000000418181223 */ /* 0x010fc60000010007 */
[----:B------:R-:W-:Y:S02]  /*43d0*/  @P1 FFMA.FTZ R27, R27, R4, -R6 ;  /* 0x000000041b1b1223 */ /* 0x000fe40000010806 */
        /* <DEDUP_REMOVED lines=8> */
[----:B------:R-:W-:Y:S01]  /*4460*/  @P1 FADD.FTZ R25, R25, R6 ;  /* 0x0000000619191221 */ /* 0x000fe20000010000 */
[----:B---3--:R-:W-:-:S03]  /*4470*/  FMUL.FTZ R7, R27, R5 ;  /* 0x000000051b077220 */ /* 0x008fc60000410000 */
[----:B------:R-:W0:Y:S01]  /*4480*/  SHFL.UP PT, R9, R152, 0x4, RZ ;  /* 0x0480000098097989 */ /* 0x000e2200000e00ff */
[C---:B------:R-:W-:Y:S01]  /*4490*/  FMUL.FTZ R6, R24.reuse, R5 ;  /* 0x0000000518067220 */ /* 0x040fe20000410000 */
[-C--:B----4-:R-:W-:Y:S02]  /*44a0*/  @P1 FFMA.FTZ R24, R24, R4.reuse, R7 ;  /* 0x0000000418181223 */ /* 0x090fe40000010007 */
[----:B------:R-:W1:Y:S01]  /*44b0*/  SHFL.UP PT, R8, R25, 0x4, RZ ;  /* 0x0480000019087989 */ /* 0x000e6200000e00ff */
[----:B------:R-:W-:-:S03]  /*44c0*/  @P1 FFMA.FTZ R27, R27, R4, -R6 ;  /* 0x000000041b1b1223 */ /* 0x000fc60000010806 */
        /* <DEDUP_REMOVED lines=8> */
[-C--:B---3--:R-:W-:Y:S01]  /*4550*/  FMUL.FTZ R7, R27, R5.reuse ;  /* 0x000000051b077220 */ /* 0x088fe20000410000 */
[----:B------:R-:W-:Y:S01]  /*4560*/  @P1 FADD.FTZ R25, R25, R6 ;  /* 0x0000000619191221 */ /* 0x000fe20000010000 */
[C---:B------:R-:W-:Y:S02]  /*4570*/  FMUL.FTZ R6, R24.reuse, R5 ;  /* 0x0000000518067220 */ /* 0x040fe40000410000 */
        /* <DEDUP_REMOVED lines=9> */
[----:B-1----:R-:W-:Y:S01]  /*4610*/  FFMA.FTZ R11, R24, R7, R9 ;  /* 0x00000007180b7223 */ /* 0x002fe20000010009 */
[----:B---3--:R-:W-:-:S07]  /*4620*/  FMUL.FTZ R9, R27, R5 ;  /* 0x000000051b097220 */ /* 0x008fce0000410000 */
[----:B------:R-:W-:Y:S01]  /*4630*/  @P1 FADD.FTZ R152, R152, R11 ;  /* 0x0000000b98981221 */ /* 0x000fe20000010000 */
[C---:B------:R-:W-:Y:S01]  /*4640*/  FMUL.FTZ R6, R24.reuse, R5 ;  /* 0x0000000518067220 */ /* 0x040fe20000410000 */
[----:B------:R-:W-:Y:S01]  /*4650*/  FFMA.FTZ R8, R27, R7, -R8 ;  /* 0x000000071b087223 */ /* 0x000fe20000010808 */
[-C--:B----4-:R-:W-:Y:S02]  /*4660*/  @P1 FFMA.FTZ R24, R24, R4.reuse, R9 ;  /* 0x0000000418181223 */ /* 0x090fe40000010009 */
[----:B------:R-:W0:Y:S01]  /*4670*/  SHFL.UP PT, R7, R152, 0x10, RZ ;  /* 0x0600000098077989 */ /* 0x000e2200000e00ff */
[----:B------:R-:W-:Y:S01]  /*4680*/  @P1 FADD.FTZ R25, R25, R8 ;  /* 0x0000000819191221 */ /* 0x000fe20000010000 */
[----:B------:R-:W-:Y:S02]  /*4690*/  @P1 FFMA.FTZ R27, R27, R4, -R6 ;  /* 0x000000041b1b1223 */ /* 0x000fe40000010806 */
[----:B------:R-:W1:Y:S04]  /*46a0*/  SHFL.UP PT, R4, R24, 0x10, RZ ;  /* 0x0600000018047989 */ /* 0x000e6800000e00ff */
[----:B------:R-:W3:Y:S04]  /*46b0*/  SHFL.UP PT, R5, R25, 0x10, RZ ;  /* 0x0600000019057989 */ /* 0x000ee800000e00ff */
[----:B------:R-:W4:Y:S01]  /*46c0*/  SHFL.UP PT, R9, R27, 0x10, RZ ;  /* 0x060000001b097989 */ /* 0x000f2200000e00ff */
[----:B------:R-:W-:Y:S01]  /*46d0*/  ISETP.NE.AND P1, PT, R61, 0x1f, PT ;  /* 0x0000001f3d00780c */ /* 0x000fe20003f25270 */
[----:B------:R-:W5:Y:S01]  /*46e0*/  S2UR UR6, SR_CgaCtaId ;  /* 0x00000000000679c3 */ /* 0x000f620000008800 */
[CC--:B0-----:R-:W-:Y:S01]  /*46f0*/  FMUL.FTZ R6, R24.reuse, R7.reuse ;  /* 0x0000000718067220 */ /* 0x0c1fe20000410000 */
[C---:B------:R-:W-:Y:S01]  /*4700*/  FMUL.FTZ R7, R27.reuse, R7 ;  /* 0x000000071b077220 */ /* 0x040fe20000410000 */
[CC--:B-1----:R-:W-:Y:S01]  /*4710*/  FMUL.FTZ R8, R24.reuse, R4.reuse ;  /* 0x0000000418087220 */ /* 0x0c2fe20000410000 */
[C---:B------:R-:W-:Y:S01]  /*4720*/  FMUL.FTZ R4, R27.reuse, R4 ;  /* 0x000000041b047220 */ /* 0x040fe20000410000 */
[CC--:B---3--:R-:W-:Y:S01]  /*4730*/  FFMA.FTZ R10, R27.reuse, R5.reuse, -R6 ;  /* 0x000000051b0a7223 */ /* 0x0c8fe20000010806 */
[C---:B------:R-:W-:Y:S01]  /*4740*/  FFMA.FTZ R11, R24.reuse, R5, R7 ;  /* 0x00000005180b7223 */ /* 0x040fe20000010007 */
[----:B------:R-:W-:Y:S01]  /*4750*/  CS2R R6, SRZ ;  /* 0x0000000000067805 */ /* 0x000fe2000001ff00 */
[-C--:B----4-:R-:W-:Y:S01]  /*4760*/  FFMA.FTZ R8, R27, R9.reuse, -R8 ;  /* 0x000000091b087223 */ /* 0x090fe20000010808 */
[----:B------:R-:W-:Y:S01]  /*4770*/  FFMA.FTZ R9, R24, R9, R4 ;  /* 0x0000000918097223 */ /* 0x000fe20000010004 */
[----:B------:R-:W-:Y:S01]  /*4780*/  HFMA2 R4, -RZ, RZ, 1.875, 0 ;  /* 0x3f800000ff047431 */ /* 0x000fe200000001ff */
[----:B------:R-:W-:Y:S01]  /*4790*/  MOV R5, RZ ;  /* 0x000000ff00057202 */ /* 0x000fe20000000f00 */
[----:B------:R-:W-:Y:S01]  /*47a0*/  FADD.FTZ R10, R25, R10 ;  /* 0x0000000a190a7221 */ /* 0x000fe20000010000 */
[----:B------:R-:W-:-:S04]  /*47b0*/  FADD.FTZ R11, R152, R11 ;  /* 0x0000000b980b7221 */ /* 0x000fc80000010000 */
[----:B------:R-:W-:Y:S04]  /*47c0*/  @P0 LDS.128 R4, [UR5] ;  /* 0x00000005ff040984 */ /* 0x000fe80008000c00 */
[----:B------:R2:W-:Y:S01]  /*47d0*/  @!P1 STS.128 [R40+0x1090], R8 ;  /* 0x0010900828009388 */ /* 0x0005e20000000c00 */
[----:B------:R-:W-:Y:S02]  /*47e0*/  UMOV UR4, 0x400 ;  /* 0x0000040000047882 */ /* 0x000fe40000000000 */
[----:B-----5:R-:W-:Y:S01]  /*47f0*/  ULEA UR4, UR6, UR4, 0x18 ;  /* 0x0000000406047291 */ /* 0x020fe2000f8ec0ff */
[----:B------:R-:W-:Y:S08]  /*4800*/  BAR.SYNC.DEFER_BLOCKING 0x0 ;  /* 0x0000000000007b1d */ /* 0x000ff00000010000 */
[----:B------:R-:W0:Y:S04]  /*4810*/  LDS.128 R12, [UR4+0x1090] ;  /* 0x00109004ff0c7984 */ /* 0x000e280008000c00 */
[----:B------:R-:W1:Y:S04]  /*4820*/  LDS.128 R16, [UR4+0x10a0] ;  /* 0x0010a004ff107984 */ /* 0x000e680008000c00 */
[----:B------:R-:W3:Y:S01]  /*4830*/  LDS.128 R20, [UR4+0x10b0] ;  /* 0x0010b004ff147984 */ /* 0x000ee20008000c00 */
[----:B------:R-:W-:-:S04]  /*4840*/  ISETP.GE.AND P1, PT, R61, 0x10, PT ;  /* 0x000000103d00780c */ /* 0x000fc80003f26270 */
[----:B------:R-:W-:Y:S02]  /*4850*/  FSEL R151, R27, R8, !P1 ;  /* 0x000000081b977208 */ /* 0x000fe40004800000 */
[----:B------:R-:W-:Y:S02]  /*4860*/  FSEL R153, R24, R9, !P1 ;  /* 0x0000000918997208 */ /* 0x000fe40004800000 */
[----:B------:R-:W-:Y:S02]  /*4870*/  FSEL R154, R25, R10, !P1 ;  /* 0x0000000a199a7208 */ /* 0x000fe40004800000 */
[----:B------:R-:W4:Y:S01]  /*4880*/  LDS.128 R24, [UR4+0x10c0] ;  /* 0x0010c004ff187984 */ /* 0x000f220008000c00 */
[-C--:B--2---:R-:W-:Y:S01]  /*4890*/  FMUL.FTZ R9, R33, R35.reuse ;  /* 0x0000002321097220 */ /* 0x084fe20000410000 */
[----:B------:R-:W-:Y:S01]  /*48a0*/  FMUL.FTZ R8, R32, R35 ;  /* 0x0000002320087220 */ /* 0x000fe20000410000 */
[----:B------:R-:W-:Y:S02]  /*48b0*/  FSEL R152, R152, R11, !P1 ;  /* 0x0000000b98987208 */ /* 0x000fe40004800000 */
[----:B------:R-:W-:Y:S01]  /*48c0*/  ISETP.NE.AND P1, PT, R117, 0x1, PT ;  /* 0x000000017500780c */ /* 0x000fe20003f25270 */
[-C--:B------:R-:W-:Y:S01]  /*48d0*/  FFMA.FTZ R32, R32, R34.reuse, -R9 ;  /* 0x0000002220207223 */ /* 0x080fe20000010809 */
[----:B------:R-:W-:-:S02]  /*48e0*/  FFMA.FTZ R33, R33, R34, R8 ;  /* 0x0000002221217223 */ /* 0x000fc40000010008 */
[C---:B0-----:R-:W-:Y:S01]  /*48f0*/  FSEL R57, R12.reuse, R57, !P1 ;  /* 0x000000390c397208 */ /* 0x041fe20004800000 */
[-C--:B-1----:R-:W-:Y:S01]  /*4900*/  FMUL.FTZ R9, R13, R17.reuse ;  /* 0x000000110d097220 */ /* 0x082fe20000410000 */
[CC--:B------:R-:W-:Y:S01]  /*4910*/  FMUL.FTZ R8, R12.reuse, R17.reuse ;  /* 0x000000110c087220 */ /* 0x0c0fe20000410000 */
[-C--:B------:R-:W-:Y:S02]  /*4920*/  FMUL.FTZ R11, R15, R17.reuse ;  /* 0x000000110f0b7220 */ /* 0x080fe40000410000 */
[-C--:B------:R-:W-:Y:S01]  /*4930*/  FFMA.FTZ R12, R12, R16.reuse, -R9 ;  /* 0x000000100c0c7223 */ /* 0x080fe20000010809 */
[-C--:B------:R-:W-:Y:S01]  /*4940*/  FFMA.FTZ R9, R13, R16.reuse, R8 ;  /* 0x000000100d097223 */ /* 0x080fe20000010008 */
[C---:B------:R-:W-:Y:S01]  /*4950*/  FMUL.FTZ R8, R14.reuse, R17 ;  /* 0x000000110e087220 */ /* 0x040fe20000410000 */
[----:B------:R-:W-:-:S03]  /*4960*/  FFMA.FTZ R11, R14, R16, -R11 ;  /* 0x000000100e0b7223 */ /* 0x000fc6000001080b */
[----:B------:R-:W-:Y:S01]  /*4970*/  FFMA.FTZ R8, R15, R16, R8 ;  /* 0x000000100f087223 */ /* 0x000fe20000010008 */
[----:B------:R-:W-:Y:S01]  /*4980*/  FSEL R58, R13, R58, !P1 ;  /* 0x0000003a0d3a7208 */ /* 0x000fe20004800000 */
[----:B------:R-:W-:Y:S01]  /*4990*/  FADD.FTZ R18, R18, R11 ;  /* 0x0000000b12127221 */ /* 0x000fe20000010000 */
[----:B------:R-:W-:Y:S01]  /*49a0*/  FSEL R59, R14, R59, !P1 ;  /* 0x0000003b0e3b7208 */ /* 0x000fe20004800000 */
[----:B------:R-:W-:Y:S01]  /*49b0*/  FADD.FTZ R19, R19, R8 ;  /* 0x0000000813137221 */ /* 0x000fe20000010000 */
[----:B------:R-:W-:Y:S01]  /*49c0*/  FSEL R60, R15, R60, !P1 ;  /* 0x0000003c0f3c7208 */ /* 0x000fe20004800000 */
[-C--:B---3--:R-:W-:Y:S01]  /*49d0*/  FMUL.FTZ R11, R9, R21.reuse ;  /* 0x00000015090b7220 */ /* 0x088fe20000410000 */
[----:B------:R-:W-:Y:S01]  /*49e0*/  ISETP.NE.AND P1, PT, R117, 0x2, PT ;  /* 0x000000027500780c */ /* 0x000fe20003f25270 */
[----:B------:R-:W-:-:S03]  /*49f0*/  FMUL.FTZ R8, R12, R21 ;  /* 0x000000150c087220 */ /* 0x000fc60000410000 */
[C---:B------:R-:W-:Y:S01]  /*4a00*/  FSEL R57, R12.reuse, R57, !P1 ;  /* 0x000000390c397208 */ /* 0x040fe20004800000 */
[----:B------:R-:W-:Y:S01]  /*4a10*/  FFMA.FTZ R12, R12, R20, -R11 ;  /* 0x000000140c0c7223 */ /* 0x000fe2000001080b */
[C---:B------:R-:W-:Y:S01]  /*4a20*/  FSEL R58, R9.reuse, R58, !P1 ;  /* 0x0000003a093a7208 */ /* 0x040fe20004800000 */
[-C--:B------:R-:W-:Y:S01]  /*4a30*/  FFMA.FTZ R9, R9, R20.reuse, R8 ;  /* 0x0000001409097223 */ /* 0x080fe20000010008 */
[-C--:B------:R-:W-:Y:S01]  /*4a40*/  FMUL.FTZ R11, R19, R21.reuse ;  /* 0x00000015130b7220 */ /* 0x080fe20000410000 */
[C---:B------:R-:W-:Y:S01]  /*4a50*/  FMUL.FTZ R8, R18.reuse, R21 ;  /* 0x0000001512087220 */ /* 0x040fe20000410000 */
[----:B------:R-:W-:Y:S02]  /*4a60*/  ISETP.GE.U32.AND P2, PT, R53, 0x20, PT ;  /* 0x000000203500780c */ /* 0x000fe40003f46070 */
[CC--:B------:R-:W-:Y:S01]  /*4a70*/  FFMA.FTZ R15, R18.reuse, R20.reuse, -R11 ;  /* 0x00000014120f7223 */ /* 0x0c0fe2000001080b */
[----:B------:R-:W-:Y:S01]  /*4a80*/  FFMA.FTZ R8, R19, R20, R8 ;  /* 0x0000001413087223 */ /* 0x000fe20000010008 */
[----:B------:R-:W-:-:S02]  /*4a90*/  FSEL R59, R18, R59, !P1 ;  /* 0x0000003b123b7208 */ /* 0x000fc40004800000 */
[----:B------:R-:W-:Y:S01]  /*4aa0*/  FADD.FTZ R22, R22, R15 ;  /* 0x0000000f16167221 */ /* 0x000fe20000010000 */
[----:B------:R-:W-:Y:S01]  /*4ab0*/  FADD.FTZ R23, R23, R8 ;  /* 0x0000000817177221 */ /* 0x000fe20000010000 */
[----:B------:R-:W-:Y:S01]  /*4ac0*/  FSEL R60, R19, R60, !P1 ;  /* 0x0000003c133c7208 */ /* 0x000fe20004800000 */
[-C--:B----4-:R-:W-:Y:S01]  /*4ad0*/  FMUL.FTZ R17, R9, R25.reuse ;  /* 0x0000001909117220 */ /* 0x090fe20000410000 */
[----:B------:R-:W-:Y:S01]  /*4ae0*/  ISETP.NE.AND P1, PT, R117, 0x3, PT ;  /* 0x000000037500780c */ /* 0x000fe20003f25270 */
[CC--:B------:R-:W-:Y:S01]  /*4af0*/  FMUL.FTZ R15, R23.reuse, R25.reuse ;  /* 0x00000019170f7220 */ /* 0x0c0fe20000410000 */
[----:B------:R-:W-:Y:S01]  /*4b00*/  FMUL.FTZ R8, R22, R25 ;  /* 0x0000001916087220 */ /* 0x000fe20000410000 */
[CC--:B------:R-:W-:Y:S01]  /*4b10*/  FFMA.FTZ R17, R12.reuse, R24.reuse, -R17 ;  /* 0x000000180c117223 */ /* 0x0c0fe20000010811 */
[C---:B------:R-:W-:Y:S01]  /*4b20*/  FSEL R57, R12.reuse, R57, !P1 ;  /* 0x000000390c397208 */ /* 0x040fe20004800000 */
[----:B------:R-:W-:Y:S01]  /*4b30*/  FMUL.FTZ R12, R12, R25 ;  /* 0x000000190c0c7220 */ /* 0x000fe20000410000 */
[CC--:B------:R-:W-:Y:S01]  /*4b40*/  FFMA.FTZ R15, R22.reuse, R24.reuse, -R15 ;  /* 0x00000018160f7223 */ /* 0x0c0fe2000001080f */
[----:B------:R-:W-:Y:S01]  /*4b50*/  FFMA.FTZ R8, R23, R24, R8 ;  /* 0x0000001817087223 */ /* 0x000fe20000010008 */
[----:B------:R-:W0:Y:S01]  /*4b60*/  SHFL.UP PT, R151, R151, 0x1, RZ ;  /* 0x0420000097977989 */ /* 0x000e2200000e00ff */
[----:B------:R-:W-:Y:S03]  /*4b70*/  BSSY.RECONVERGENT B0, `(.L_x_361) ;  /* 0x000002b000007945 */ /* 0x000fe60003800200 */
[----:B------:R-:W1:Y:S01]  /*4b80*/  SHFL.UP PT, R153, R153, 0x1, RZ ;  /* 0x0420000099997989 */ /* 0x000e6200000e00ff */
[----:B------:R-:W-:-:S03]  /*4b90*/  FSEL R59, R22, R59, !P1 ;  /* 0x0000003b163b7208 */ /* 0x000fc60004800000 */
[----:B------:R2:W3:Y:S01]  /*4ba0*/  SHFL.UP PT, R11, R154, 0x1, RZ ;  /* 0x042000009a0b7989 */ /* 0x0004e200000e00ff */
[----:B------:R-:W-:-:S03]  /*4bb0*/  FSEL R60, R23, R60, !P1 ;  /* 0x0000003c173c7208 */ /* 0x000fc60004800000 */
[----:B------:R2:W4:Y:S01]  /*4bc0*/  SHFL.UP PT, R13, R152, 0x1, RZ ;  /* 0x04200000980d7989 */ /* 0x00052200000e00ff */
[C---:B------:R-:W-:Y:S01]  /*4bd0*/  FSEL R58, R9.reuse, R58, !P1 ;  /* 0x0000003a093a7208 */ /* 0x040fe20004800000 */
[----:B------:R-:W-:Y:S01]  /*4be0*/  FFMA.FTZ R12, R9, R24, R12 ;  /* 0x00000018090c7223 */ /* 0x000fe2000001000c */
[----:B------:R-:W-:Y:S01]  /*4bf0*/  FADD.FTZ R15, R26, R15 ;  /* 0x0000000f1a0f7221 */ /* 0x000fe20000010000 */
[----:B------:R-:W-:Y:S01]  /*4c00*/  FADD.FTZ R8, R27, R8 ;  /* 0x000000081b087221 */ /* 0x000fe20000010000 */
[----:B------:R-:W-:Y:S06]  /*4c10*/  @!P2 BRA `(.L_x_362) ;  /* 0x000000000040a947 */ /* 0x000fec0003800000 */
[C---:B-1----:R-:W-:Y:S01]  /*4c20*/  FMUL.FTZ R12, R153.reuse, R59 ;  /* 0x0000003b990c7220 */ /* 0x042fe20000410000 */
[C---:B------:R-:W-:Y:S01]  /*4c30*/  FMUL.FTZ R10, R153.reuse, R60 ;  /* 0x0000003c990a7220 */ /* 0x040fe20000410000 */
[C---:B------:R-:W-:Y:S01]  /*4c40*/  FMUL.FTZ R8, R153.reuse, R58 ;  /* 0x0000003a99087220 */ /* 0x040fe20000410000 */
[----:B------:R-:W-:Y:S01]  /*4c50*/  FMUL.FTZ R153, R153, R57 ;  /* 0x0000003999997220 */ /* 0x000fe20000410000 */
[C---:B0-----:R-:W-:Y:S01]  /*4c60*/  FFMA.FTZ R12, R151.reuse, R60, R12 ;  /* 0x0000003c970c7223 */ /* 0x041fe2000001000c */
[C---:B------:R-:W-:Y:S01]  /*4c70*/  FFMA.FTZ R10, R151.reuse, R59, -R10 ;  /* 0x0000003b970a7223 */ /* 0x040fe2000001080a */
[C---:B------:R-:W-:Y:S01]  /*4c80*/  FFMA.FTZ R8, R151.reuse, R57, -R8 ;  /* 0x0000003997087223 */ /* 0x040fe20000010808 */
[----:B------:R-:W-:Y:S01]  /*4c90*/  FFMA.FTZ R153, R151, R58, R153 ;  /* 0x0000003a97997223 */ /* 0x000fe20000010099 */
[----:B----4-:R-:W-:Y:S01]  /*4ca0*/  FADD.FTZ R13, R13, R12 ;  /* 0x0000000c0d0d7221 */ /* 0x010fe20000010000 */
[----:B---3--:R-:W-:Y:S01]  /*4cb0*/  FADD.FTZ R10, R11, R10 ;  /* 0x0000000a0b0a7221 */ /* 0x008fe20000010000 */
[----:B------:R-:W-:-:S04]  /*4cc0*/  ISETP.NE.AND P1, PT, R61, RZ, PT ;  /* 0x000000ff3d00720c */ /* 0x000fc80003f25270 */
[----:B------:R-:W-:Y:S02]  /*4cd0*/  FSEL R151, R57, R8, !P1 ;  /* 0x0000000839977208 */ /* 0x000fe40004800000 */
[----:B------:R-:W-:Y:S02]  /*4ce0*/  FSEL R153, R58, R153, !P1 ;  /* 0x000000993a997208 */ /* 0x000fe40004800000 */
[----:B------:R-:W-:Y:S02]  /*4cf0*/  FSEL R11, R59, R10, !P1 ;  /* 0x0000000a3b0b7208 */ /* 0x000fe40004800000 */
[----:B------:R-:W-:Y:S01]  /*4d00*/  FSEL R13, R60, R13, !P1 ;  /* 0x0000000d3c0d7208 */ /* 0x000fe20004800000 */
[----:B------:R-:W-:Y:S06]  /*4d10*/  BRA `(.L_x_363) ;  /* 0x0000000000407947 */ /* 0x000fec0003800000 */
.L_x_362:
        /* <DEDUP_REMOVED lines=8> */
[----:B---3--:R-:W-:Y:S02]  /*4da0*/  @!P1 MOV R11, R6 ;  /* 0x00000006000b9202 */ /* 0x008fe40000000f00 */
[-C--:B0-----:R-:W-:Y:S02]  /*4db0*/  @!P1 MOV R151, R4.reuse ;  /* 0x0000000400979202 */ /* 0x081fe40000000f00 */
[----:B-1----:R-:W-:Y:S02]  /*4dc0*/  @!P1 MOV R153, R5 ;  /* 0x0000000500999202 */ /* 0x002fe40000000f00 */
[----:B----4-:R-:W-:Y:S01]  /*4dd0*/  @!P1 MOV R13, R7 ;  /* 0x00000007000d9202 */ /* 0x010fe20000000f00 */
[C---:B-----5:R-:W-:Y:S01]  /*4de0*/  FFMA.FTZ R4, R17.reuse, R4, -R10 ;  /* 0x0000000411047223 */ /* 0x060fe2000001080a */
[----:B------:R-:W-:Y:S01]  /*4df0*/  FFMA.FTZ R5, R17, R5, R12 ;  /* 0x0000000511057223 */ /* 0x000fe2000001000c */
[----:B------:R-:W-:Y:S01]  /*4e00*/  FADD.FTZ R6, R15, R14 ;  /* 0x0000000e0f067221 */ /* 0x000fe20000010000 */
[----:B------:R-:W-:-:S07]  /*4e10*/  FADD.FTZ R7, R8, R9 ;  /* 0x0000000908077221 */ /* 0x000fce0000010000 */
.L_x_363:
[----:B------:R-:W-:Y:S05]  /*4e20*/  BSYNC.RECONVERGENT B0 ;  /* 0x0000000000007941 */ /* 0x000fea0003800200 */
.L_x_361:
        /* <DEDUP_REMOVED lines=107> */
[----:B------:R-:W0:Y:S01]  /*54e0*/  LDC.64 R8, c[0x0][0x480] ;  /* 0x00012000ff087b82 */ /* 0x000e220000000a00 */
[----:B------:R-:W-:Y:S01]  /*54f0*/  SHF.R.S32.HI R148, RZ, 0x1f, R98 ;  /* 0x0000001fff947819 */ /* 0x000fe20000011462 */
[----:B------:R1:W-:Y:S01]  /*5500*/  STS.128 [UR5], R4 ;  /* 0x00000004ff007988 */ /* 0x0003e20008000c05 */
[----:B------:R-:W-:-:S04]  /*5510*/  IADD3 R31, P1, PT, R45, R98, RZ ;  /* 0x000000622d1f7210 */ /* 0x000fc80007f3e0ff */
[----:B------:R-:W-:Y:S02]  /*5520*/  LEA.HI.X.SX32 R148, R45, R148, 0x1, P1 ;  /* 0x000000942d947211 */ /* 0x000fe400008f0eff */
[----:B0-----:R-:W-:-:S04]  /*5530*/  LEA R8, P1, R31, R8, 0x4 ;  /* 0x000000081f087211 */ /* 0x001fc800078220ff */
[----:B------:R-:W-:-:S05]  /*5540*/  LEA.HI.X R9, R31, R9, R148, 0x4, P1 ;  /* 0x000000091f097211 */ /* 0x000fca00008f2494 */
[----:B------:R1:W-:Y:S04]  /*5550*/  STG.E.128 desc[UR16][R8.64], R4 ;  /* 0x0000000408007986 */ /* 0x0003e8000c101d10 */
.L_x_365:
[----:B------:R-:W-:Y:S05]  /*5560*/  BSYNC.RECONVERGENT B0 ;  /* 0x0000000000007941 */ /* 0x000fea0003800200 */
.L_x_364:
[----:B------:R-:W-:Y:S01]  /*5570*/  IADD3 R89, PT, PT, R89, 0x1, RZ ;  /* 0x0000000159597810 */ /* 0x000fe20007ffe0ff */
[C---:B------:R-:W-:Y:S01]  /*5580*/  FMUL.FTZ R130, R33.reuse, R130 ;  /* 0x0000008221827220 */ /* 0x040fe20000410000 */
[C---:B-1----:R-:W-:Y:S01]  /*5590*/  FMUL.FTZ R7, R33.reuse, R16 ;  /* 0x0000001021077220 */ /* 0x042fe20000410000 */
[----:B------:R-:W-:Y:S01]  /*55a0*/  FMUL.FTZ R31, R33, R24 ;  /* 0x00000018211f7220 */ /* 0x000fe20000410000 */
[----:B------:R-:W-:Y:S01]  /*55b0*/  ISETP.NE.AND P1, PT, R89, RZ, PT ;  /* 0x000000ff5900720c */ /* 0x000fe20003f25270 */
[C---:B------:R-:W-:Y:S01]  /*55c0*/  FMUL.FTZ R4, R33.reuse, R13 ;  /* 0x0000000d21047220 */ /* 0x040fe20000410000 */
[----:B------:R-:W-:Y:S01]  /*55d0*/  FADD.FTZ R8, RZ, R149 ;  /* 0x00000095ff087221 */ /* 0x000fe20000010000 */
[C---:B------:R-:W-:Y:S01]  /*55e0*/  FFMA.FTZ R130, R32.reuse, R3, -R130 ;  /* 0x0000000320827223 */ /* 0x040fe20000010882 */
[C---:B------:R-:W-:Y:S01]  /*55f0*/  FFMA.FTZ R14, R32.reuse, R14, -R7 ;  /* 0x0000000e200e7223 */ /* 0x040fe20000010807 */
[C---:B------:R-:W-:Y:S01]  /*5600*/  FFMA.FTZ R22, R32.reuse, R22, -R31 ;  /* 0x0000001620167223 */ /* 0x040fe2000001081f */
[C---:B------:R-:W-:Y:S01]  /*5610*/  FFMA.FTZ R4, R32.reuse, R11, -R4 ;  /* 0x0000000b20047223 */ /* 0x040fe20000010804 */
[C---:B------:R-:W-:Y:S01]  /*5620*/  FMUL.FTZ R3, R33.reuse, R0 ;  /* 0x0000000021037220 */ /* 0x040fe20000410000 */
        /* <DEDUP_REMOVED lines=10> */
[----:B------:R-:W-:Y:S01]  /*56d0*/  FMUL.FTZ R8, R33, R8 ;  /* 0x0000000821087220 */ /* 0x000fe20000410000 */
[C---:B------:R-:W-:Y:S01]  /*56e0*/  FFMA.FTZ R5, R32.reuse, R12, -R5 ;  /* 0x0000000c20057223 */ /* 0x040fe20000010805 */
        /* <DEDUP_REMOVED lines=10> */
[----:B------:R-:W-:Y:S01]  /*5790*/  FFMA.FTZ R8, R32, R29, -R8 ;  /* 0x0000001d20087223 */ /* 0x000fe20000010808 */
[----:B------:R-:W-:Y:S01]  /*57a0*/  LEA R79, P2, R2, R79, 0x3 ;  /* 0x0000004f024f7211 */ /* 0x000fe200078418ff */
[----:B------:R-:W-:Y:S01]  /*57b0*/  UIADD3 UR5, UPT, UPT, UR5, 0x10, URZ ;  /* 0x0000001005057890 */ /* 0x000fe2000fffe0ff */
[----:B------:R-:W-:Y:S01]  /*57c0*/  LEA R83, P3, R28, R83, 0x3 ;  /* 0x000000531c537211 */ /* 0x000fe200078618ff */
[----:B------:R-:W-:Y:S01]  /*57d0*/  FFMA.FTZ R92, R5, 2, R92 ;  /* 0x40000000055c7823 */ /* 0x000fe2000001005c */
[----:B------:R-:W-:Y:S01]  /*57e0*/  LEA R87, P4, R30, R87, 0x3 ;  /* 0x000000571e577211 */ /* 0x000fe200078818ff */
        /* <DEDUP_REMOVED lines=15> */
[----:B------:R-:W-:-:S02]  /*58e0*/  IADD3 R98, PT, PT, R98, 0x1, RZ ;  /* 0x0000000162627810 */ /* 0x000fc40007ffe0ff */
[----:B------:R-:W-:Y:S02]  /*58f0*/  IADD3.X R77, PT, PT, R77, R124, RZ, P2, !PT ;  /* 0x0000007c4d4d7210 */ /* 0x000fe400017fe4ff */
[----:B------:R-:W-:Y:S02]  /*5900*/  IADD3.X R81, PT, PT, R81, R126, RZ, P3, !PT ;  /* 0x0000007e51517210 */ /* 0x000fe40001ffe4ff */
[----:B------:R-:W-:Y:S01]  /*5910*/  IADD3.X R85, PT, PT, R85, R128, RZ, P4, !PT ;  /* 0x0000008055557210 */ /* 0x000fe200027fe4ff */
[----:B------:R-:W-:Y:S06]  /*5920*/  @P1 BRA `(.L_x_366) ;  /* 0xffffffd400e81947 */ /* 0x000fec000383ffff */
.L_x_360:
[----:B------:R-:W-:Y:S01]  /*5930*/  BAR.SYNC.DEFER_BLOCKING 0x0 ;  /* 0x0000000000007b1d */ /* 0x000fe20000010000 */
[----:B------:R-:W-:Y:S01]  /*5940*/  F2FP.BF16.F32.PACK_AB R7, R111, R118 ;  /* 0x000000766f07723e */ /* 0x000fe200000010ff */
[----:B------:R-:W-:Y:S01]  /*5950*/  HFMA2 R3, -RZ, RZ, 0, 0 ;  /* 0x00000000ff037431 */ /* 0x000fe200000001ff */
[----:B------:R-:W-:Y:S02]  /*5960*/  F2FP.BF16.F32.PACK_AB R6, R75, R96 ;  /* 0x000000604b06723e */ /* 0x000fe400000010ff */
[----:B------:R-:W-:-:S03]  /*5970*/  F2FP.BF16.F32.PACK_AB R5, R73, R94 ;  /* 0x0000005e4905723e */ /* 0x000fc600000010ff */
[----:B------:R-:W0:Y:S01]  /*5980*/  LDC.64 R16, c[0x0][0x420] ;  /* 0x00010800ff107b82 */ /* 0x000e220000000a00 */
[----:B------:R-:W-:Y:S01]  /*5990*/  F2FP.BF16.F32.PACK_AB R4, R71, R92 ;  /* 0x0000005c4704723e */ /* 0x000fe200000010ff */
[----:B------:R-:W1:Y:S01]  /*59a0*/  LDCU UR5, c[0x0][0x394] ;  /* 0x00007280ff0577ac */ /* 0x000e620008000800 */
[----:B------:R-:W-:Y:S02]  /*59b0*/  F2FP.BF16.F32.PACK_AB R91, R63, R82 ;  /* 0x000000523f5b723e */ /* 0x000fe400000010ff */
[----:B------:R-:W-:Y:S02]  /*59c0*/  F2FP.BF16.F32.PACK_AB R90, R65, R84 ;  /* 0x00000054415a723e */ /* 0x000fe400000010ff */
[----:B------:R-:W-:Y:S01]  /*59d0*/  F2FP.BF16.F32.PACK_AB R89, R67, R86 ;  /* 0x000000564359723e */ /* 0x000fe200000010ff */
[----:B------:R-:W3:Y:S01]  /*59e0*/  LDC.64 R18, c[0x0][0x428] ;  /* 0x00010a00ff127b82 */ /* 0x000ee20000000a00 */
[----:B------:R-:W-:Y:S02]  /*59f0*/  F2FP.BF16.F32.PACK_AB R88, R69, R88 ;  /* 0x000000584558723e */ /* 0x000fe400000010ff */
[----:B------:R-:W-:-:S02]  /*5a00*/  SHF.L.U32 R2, R43, 0xb, RZ ;  /* 0x0000000b2b027819 */ /* 0x000fc400000006ff */
[----:B------:R-:W-:Y:S02]  /*5a10*/  IADD3 R43, PT, PT, R43, 0x1, RZ ;  /* 0x000000012b2b7810 */ /* 0x000fe40007ffe0ff */
[----:B------:R-:W-:Y:S01]  /*5a20*/  IADD3 R44, P1, PT, R44, 0x1000, RZ ;  /* 0x000010002c2c7810 */ /* 0x000fe20007f3e0ff */
[----:B------:R-:W4:Y:S01]  /*5a30*/  LDC.64 R20, c[0x0][0x478] ;  /* 0x00011e00ff147b82 */ /* 0x000f220000000a00 */
[----:B------:R-:W-:Y:S01]  /*5a40*/  IADD3 R46, P2, PT, R46, 0x1000, RZ ;  /* 0x000010002e2e7810 */ /* 0x000fe20007f5e0ff */
[----:B------:R4:W-:Y:S01]  /*5a50*/  STS.128 [R36], R4 ;  /* 0x0000000424007388 */ /* 0x0009e20000000c00 */
[----:B------:R-:W-:Y:S02]  /*5a60*/  IADD3.X R39, PT, PT, RZ, R39, RZ, P1, !PT ;  /* 0x00000027ff277210 */ /* 0x000fe40000ffe4ff */
[----:B------:R-:W-:Y:S01]  /*5a70*/  IADD3.X R41, PT, PT, RZ, R41, RZ, P2, !PT ;  /* 0x00000029ff297210 */ /* 0x000fe200017fe4ff */
[----:B------:R-:W-:Y:S01]  /*5a80*/  STS.128 [R36+0x10], R88 ;  /* 0x0000105824007388 */ /* 0x000fe20000000c00 */
[----:B------:R-:W-:-:S03]  /*5a90*/  NOP ;  /* 0x0000000000007918 */ /* 0x000fc60000000000 */
[----:B------:R-:W5:Y:S01]  /*5aa0*/  LDS.128 R8, [R37] ;  /* 0x0000000025087984 */ /* 0x000f620000000c00 */
[----:B0-----:R-:W-:-:S03]  /*5ab0*/  IMAD.WIDE.U32 R2, R16, UR18, R2 ;  /* 0x0000001210027c25 */ /* 0x001fc6000f8e0002 */
[----:B------:R-:W0:Y:S01]  /*5ac0*/  LDS.128 R12, [R37+0x200] ;  /* 0x00020000250c7984 */ /* 0x000e220000000c00 */
[----:B------:R-:W-:Y:S02]  /*5ad0*/  IMAD R3, R17, UR18, R3 ;  /* 0x0000001211037c24 */ /* 0x000fe4000f8e0203 */
[----:B---3--:R-:W-:-:S04]  /*5ae0*/  IMAD.WIDE.U32 R2, R56, R18, R2 ;  /* 0x0000001238027225 */ /* 0x008fc800078e0002 */
[----:B------:R-:W-:Y:S01]  /*5af0*/  IMAD R0, R56, R19, R3 ;  /* 0x0000001338007224 */ /* 0x000fe200078e0203 */
[----:B----4-:R-:W-:-:S04]  /*5b00*/  LEA R4, P0, R2, R20, 0x1 ;  /* 0x0000001402047211 */ /* 0x010fc800078008ff */
[----:B------:R-:W-:Y:S02]  /*5b10*/  LEA.HI.X R5, R2, R21, R0, 0x1, P0 ;  /* 0x0000001502057211 */ /* 0x000fe400000f0c00 */
[----:B-1----:R-:W-:Y:S01]  /*5b20*/  ISETP.GE.AND P0, PT, R43, UR5, PT ;  /* 0x000000052b007c0c */ /* 0x002fe2000bf06270 */
[----:B------:R-:W-:-:S05]  /*5b30*/  IMAD.WIDE.U32 R2, R38, 0x10, R4 ;  /* 0x0000001026027825 */ /* 0x000fca00078e0004 */
[----:B-----5:R1:W-:Y:S04]  /*5b40*/  STG.E.128 desc[UR16][R2.64], R8 ;  /* 0x0000000802007986 */ /* 0x0203e8000c101d10 */
[----:B0-----:R1:W-:Y:S03]  /*5b50*/  STG.E.128 desc[UR16][R2.64+0x200], R12 ;  /* 0x0002000c02007986 */ /* 0x0013e6000c101d10 */
[----:B------:R-:W-:Y:S05]  /*5b60*/  @!P0 BRA `(.L_x_367) ;  /* 0xffffffa8005c8947 */ /* 0x000fea000383ffff */
[----:B------:R-:W-:Y:S05]  /*5b70*/  EXIT ;  /* 0x000000000000794d */ /* 0x000fea0003800000 */
.L_x_368:
        /* <DEDUP_REMOVED lines=16> */
.L_x_5006:


//--------------------- .text._Z25selective_scan_fwd_kernelI32Selective_Scan_fwd_kernel_traitsILi128ELi16ELi1ELb1ELb0ELb0ELb1EN3c108BFloat16ENS1_7complexIfEEEEv13SSMParamsBase --------------------------
	.section	.text._Z25selective_scan_fwd_kernelI32Selective_Scan_fwd_kernel_traitsILi128ELi16ELi1ELb1ELb0ELb0ELb1EN3c108BFloat16ENS1_7complexIfEEEEv13SSMParamsBase,"ax",@progbits
	.align	128
        .global         _Z25selective_scan_fwd_kernelI32Selective_Scan_fwd_kernel_traitsILi128ELi16ELi1ELb1ELb0ELb0ELb1EN3c108BFloat16ENS1_7complexIfEEEEv13SSMParamsBase
        .type           _Z25selective_scan_fwd_kernelI32Selective_Scan_fwd_kernel_traitsILi128ELi16ELi1ELb1ELb0ELb0ELb1EN3c108BFloat16ENS1_7complexIfEEEEv13SSMParamsBase,@function
        .size           _Z25selective_scan_fwd_kernelI32Selective_Scan_fwd_kernel_traitsILi128ELi16ELi1ELb1ELb0ELb0ELb1EN3c108BFloat16ENS1_7complexIfEEEEv13SSMParamsBase,(.L_x_5007 - _Z25selective_scan_fwd_kernelI32Selective_Scan_fwd_kernel_traitsILi128ELi16ELi1ELb1ELb0ELb0ELb1EN3c108BFloat16ENS1_7complexIfEEEEv13SSMParamsBase)
        .other          _Z25selective_scan_fwd_kernelI32Selective_Scan_fwd_kernel_traitsILi128ELi16ELi1ELb1ELb0ELb0ELb1EN3c108BFloat16ENS1_7complexIfEEEEv13SSMParamsBase,@"STO_CUDA_ENTRY STV_DEFAULT"
_Z25selective_scan_fwd_kernelI32Selective_Scan_fwd_kernel_traitsILi128ELi16ELi1ELb1ELb0ELb0ELb1EN3c108BFloat16ENS1_7complexIfEEEEv13SSMParamsBase:
.text._Z25selective_scan_fwd_kernelI32Selective_Scan_fwd_kernel_traitsILi128ELi16ELi1ELb1ELb0ELb0ELb1EN3c108BFloat16ENS1_7complexIfEEEEv13SSMParamsBase:
        /* <DEDUP_REMOVED lines=78> */
.L_x_408:
[----:B------:R-:W-:Y:S01]  /*04e0*/  BAR.SYNC.DEFER_BLOCKING 0x0 ;  /* 0x0000000000007b1d */ /* 0x000fe20000010000 */
[----:B0-----:R-:W-:Y:S02]  /*04f0*/  MOV R2, R46 ;  /* 0x0000002e00027202 */ /* 0x001fe40000000f00 */
[----:B------:R-:W-:-:S03]  /*0500*/  MOV R3, R41 ;  /* 0x0000002900037202 */ /* 0x000fc60000000f00 */
[----:B------:R-:W0:Y:S01]  /*0510*/  S2R R77, SR_LANEID ;  /* 0x00000000004d7919 */ /* 0x000e220000000000 */
[----:B------:R-:W-:Y:S01]  /*0520*/  IMAD.WIDE.U32 R2, R38, 0x10, R2 ;  /* 0x0000001026027825 */ /* 0x000fe200078e0002 */
[----:B------:R-:W1:Y:S01]  /*0530*/  S2UR UR5, SR_CgaCtaId ;  /* 0x00000000000579c3 */ /* 0x000e620000008800 */
[----:B------:R-:W-:-:S07]  /*0540*/  UMOV UR4, 0x400 ;  /* 0x0000040000047882 */ /* 0x000fce0000000000 */
[----:B------:R-:W2:Y:S01]  /*0550*/  LDC R0, c[0x0][0x38c] ;  /* 0x0000e300ff007b82 */ /* 0x000ea20000000800 */
[----:B------:R-:W3:Y:S04]  /*0560*/  LDG.E.128 R4, desc[UR16][R2.64] ;  /* 0x0000001002047981 */ /* 0x000ee8000c1e1d00 */
[----:B------:R4:W2:Y:S01]  /*0570*/  LDG.E.128 R16, desc[UR16][R2.64+0x200] ;  /* 0x0002001002107981 */ /* 0x0008a2000c1e1d00 */
[----:B-1----:R-:W-:Y:S01]  /*0580*/  ULEA UR4, UR5, UR4, 0x18 ;  /* 0x0000000405047291 */ /* 0x002fe2000f8ec0ff */
[----:B----4-:R-:W-:Y:S02]  /*0590*/  MOV R2, R44 ;  /* 0x0000002c00027202 */ /* 0x010fe40000000f00 */
[----:B0-----:R-:W-:Y:S02]  /*05a0*/  IADD3 R37, PT, PT, R42, R77, RZ ;  /* 0x0000004d2a257210 */ /* 0x001fe40007ffe0ff */
[----:B------:R-:W-:-:S02]  /*05b0*/  MOV R3, R39 ;  /* 0x0000002700037202 */ /* 0x000fc40000000f00 */
[----:B------:R-:W-:Y:S01]  /*05c0*/  LEA R37, R37, UR4, 0x4 ;  /* 0x0000000425257c11 */ /* 0x000fe2000f8e20ff */
[----:B------:R-:W-:-:S03]  /*05d0*/  IMAD.WIDE.U32 R20, R38, 0x10, R2 ;  /* 0x0000001026147825 */ /* 0x000fc600078e0002 */
[----:B------:R-:W-:Y:S01]  /*05e0*/  LEA R36, R77, R37, 0x4 ;  /* 0x000000254d247211 */ /* 0x000fe200078e20ff */
[----:B---3--:R-:W-:Y:S04]  /*05f0*/  STS.128 [R37], R4 ;  /* 0x0000000425007388 */ /* 0x008fe80000000c00 */
[----:B--2---:R-:W-:Y:S01]  /*0600*/  STS.128 [R37+0x200], R16 ;  /* 0x0002001025007388 */ /* 0x004fe20000000c00 */
[----:B------:R-:W-:-:S03]  /*0610*/  NOP ;  /* 0x0000000000007918 */ /* 0x000fc60000000000 */
[----:B------:R-:W-:Y:S04]  /*0620*/  LDS.128 R12, [R36] ;  /* 0x00000000240c7984 */ /* 0x000fe80000000c00 */
[----:B------:R-:W-:Y:S01]  /*0630*/  LDS.128 R8, [R36+0x10] ;  /* 0x0000100024087984 */ /* 0x000fe20000000c00 */
[----:B------:R-:W-:Y:S06]  /*0640*/  BAR.SYNC.DEFER_BLOCKING 0x0 ;  /* 0x0000000000007b1d */ /* 0x000fec0000010000 */
[----:B------:R-:W2:Y:S04]  /*0650*/  LDG.E.128 R24, desc[UR16][R20.64] ;  /* 0x0000001014187981 */ /* 0x000ea8000c1e1d00 */
[----:B------:R-:W3:Y:S01]  /*0660*/  LDG.E.128 R28, desc[UR16][R20.64+0x200] ;  /* 0x00020010141c7981 */ /* 0x000ee2000c1e1d00 */
[----:B------:R-:W-:Y:S01]  /*0670*/  BSSY.RECONVERGENT B0, `(.L_x_369) ;  /* 0x000003a000007945 */ /* 0x000fe20003800200 */
[----:B------:R-:W-:-:S02]  /*0680*/  ISETP.GE.AND P4, PT, R0, 0x1, PT ;  /* 0x000000010000780c */ /* 0x000fc40003f86270 */
        /* <DEDUP_REMOVED lines=56> */
.L_x_370:
[----:B------:R-:W-:Y:S05]  /*0a10*/  BSYNC.RECONVERGENT B0 ;  /* 0x0000000000007941 */ /* 0x000fea0003800200 */
.L_x_369:
        /* <DEDUP_REMOVED lines=39> */
.L_x_372:
[----:B------:R-:W-:Y:S05]  /*0c90*/  BSYNC.RECONVERGENT B0 ;  /* 0x0000000000007941 */ /* 0x000fea0003800200 */
.L_x_371:
        /* <DEDUP_REMOVED lines=39> */
.L_x_374:
[----:B------:R-:W-:Y:S05]  /*0f10*/  BSYNC.RECONVERGENT B0 ;  /* 0x0000000000007941 */ /* 0x000fea0003800200 */
.L_x_373:
        /* <DEDUP_REMOVED lines=41> */
.L_x_376:
[----:B------:R-:W-:Y:S05]  /*11b0*/  BSYNC.RECONVERGENT B0 ;  /* 0x0000000000007941 */ /* 0x000fea0003800200 */
.L_x_375:
        /* <DEDUP_REMOVED lines=39> */
.L_x_378:
[----:B------:R-:W-:Y:S05]  /*1430*/  BSYNC.RECONVERGENT B0 ;  /* 0x0000000000007941 */ /* 0x000fea0003800200 */
.L_x_377:
        /* <DEDUP_REMOVED lines=41> */
.L_x_380:
[----:B------:R-:W-:Y:S05]  /*16d0*/  BSYNC.RECONVERGENT B0 ;  /* 0x0000000000007941 */ /* 0x000fea0003800200 */
.L_x_379:
        /* <DEDUP_REMOVED lines=39> */
.L_x_382:
[----:B------:R-:W-:Y:S05]  /*1950*/  BSYNC.RECONVERGENT B0 ;  /* 0x0000000000007941 */ /* 0x000fea0003800200 */
.L_x_381:
        /* <DEDUP_REMOVED lines=41> */
.L_x_384:
[----:B------:R-:W-:Y:S05]  /*1bf0*/  BSYNC.RECONVERGENT B0 ;  /* 0x0000000000007941 */ /* 0x000fea0003800200 */
.L_x_383:
        /* <DEDUP_REMOVED lines=40> */
.L_x_386:
[----:B------:R-:W-:Y:S05]  /*1e80*/  BSYNC.RECONVERGENT B0 ;  /* 0x0000000000007941 */ /* 0x000fea0003800200 */
.L_x_385:
        /* <DEDUP_REMOVED lines=41> */
.L_x_388:
[----:B------:R-:W-:Y:S05]  /*2120*/  BSYNC.RECONVERGENT B0 ;  /* 0x0000000000007941 */ /* 0x000fea0003800200 */
.L_x_387:
        /* <DEDUP_REMOVED lines=39> */
.L_x_390:
[----:B------:R-:W-:Y:S05]  /*23a0*/  BSYNC.RECONVERGENT B0 ;  /* 0x0000000000007941 */ /* 0x000fea0003800200 */
.L_x_389:
        /* <DEDUP_REMOVED lines=43> */
.L_x_392:
[----:B------:R-:W-:Y:S05]  /*2660*/  BSYNC.RECONVERGENT B0 ;  /* 0x0000000000007941 */ /* 0x000fea0003800200 */
.L_x_391:
        /* <DEDUP_REMOVED lines=32> */
.L_x_394:
[----:B------:R-:W-:Y:S05]  /*2870*/  BSYNC.RECONVERGENT B0 ;  /* 0x0000000000007941 */ /* 0x000fea0003800200 */
.L_x_393:
        /* <DEDUP_REMOVED lines=32> */
.L_x_396:
[----:B------:R-:W-:Y:S05]  /*2a80*/  BSYNC.RECONVERGENT B0 ;  /* 0x0000000000007941 */ /* 0x000fea0003800200 */
.L_x_395:
        /* <DEDUP_REMOVED lines=32> */
.L_x_398:
[----:B------:R-:W-:Y:S05]  /*2c90*/  BSYNC.RECONVERGENT B0 ;  /* 0x0000000000007941 */ /* 0x000fea0003800200 */
.L_x_397:
        /* <DEDUP_REMOVED lines=32> */
.L_x_400:
[----:B------:R-:W-:Y:S05]  /*2ea0*/  BSYNC.RECONVERGENT B0 ;  /* 0x0000000000007941 */ /* 0x000fea0003800200 */
.L_x_399:
        /* <DEDUP_REMOVED lines=37> */
.L_x_407:
[----:B------:R-:W-:Y:S02]  /*3100*/  MOV R4, R89 ;  /* 0x0000005900047202 */ /* 0x000fe40000000f00 */
[----:B------:R-:W-:-:S06]  /*3110*/  MOV R5, R87 ;  /* 0x0000005700057202 */ /* 0x000fcc0000000f00 */
[----:B------:R-:W2:Y:S01]  /*3120*/  LDG.E.64 R4, desc[UR16][R4.64] ;  /* 0x0000001004047981 */ /* 0x000ea2000c1e1b00 */
        /* <DEDUP_REMOVED lines=63> */
[----:B------:R-:W2:Y:S01]  /*3520*/  MUFU.SIN R136, R10 ;  /* 0x0000000a00887308 */ /* 0x000ea20000000400 */
[----:B------:R-:W-:Y:S01]  /*3530*/  FMUL.RZ R17, R8, 0.15915493667125701904 ;  /* 0x3e22f98308117820 */ /* 0x000fe2000040c000 */
[----:B------:R-:W-:-:S04]  /*3540*/  FMUL.FTZ R8, R5, R120 ;  /* 0x0000007805087220 */ /* 0x000fc80000410000 */
[----:B------:R-:W-:Y:S01]  /*3550*/  FMUL.RZ R19, R8, 0.15915493667125701904 ;  /* 0x3e22f98308137820 */ /* 0x000fe2000040c000 */
[C---:B------:R-:W-:Y:S01]  /*3560*/  FMUL.FTZ R8, R7.reuse, R120 ;  /* 0x0000007807087220 */ /* 0x040fe20000410000 */
[----:B------:R4:W2:Y:S01]  /*3570*/  MUFU.COS R6, R10 ;  /* 0x0000000a00067308 */ /* 0x0008a20000000000 */
[C---:B-----5:R-:W-:Y:S01]  /*3580*/  FMUL.FTZ R121, R16.reuse, R121 ;  /* 0x0000007910797220 */ /* 0x060fe20000410000 */
[----:B------:R-:W-:Y:S01]  /*3590*/  FMUL.FTZ R123, R16, R123 ;  /* 0x0000007b107b7220 */ /* 0x000fe20000410000 */
[----:B------:R-:W-:-:S05]  /*35a0*/  FMUL.FTZ R16, R7, R118 ;  /* 0x0000007607107220 */ /* 0x000fca0000410000 */
[----:B------:R-:W5:Y:S01]  /*35b0*/  MUFU.EX2 R18, R18 ;  /* 0x0000001200127308 */ /* 0x000f620000000800 */
[----:B----4-:R-:W-:-:S03]  /*35c0*/  FMUL.FTZ R10, R5, R96 ;  /* 0x00000060050a7220 */ /* 0x010fc60000410000 */
[----:B------:R-:W1:Y:S04]  /*35d0*/  MUFU.EX2 R22, R22 ;  /* 0x0000001600167308 */ /* 0x000e680000000800 */
[----:B------:R-:W-:Y:S01]  /*35e0*/  MUFU.SIN R139, R15 ;  /* 0x0000000f008b7308 */ /* 0x000fe20000000400 */
[C---:B-----5:R-:W-:Y:S01]  /*35f0*/  FMUL.FTZ R115, R18.reuse, R115 ;  /* 0x0000007312737220 */ /* 0x060fe20000410000 */
[----:B------:R-:W-:-:S06]  /*3600*/  FMUL.FTZ R31, R18, R31 ;  /* 0x0000001f121f7220 */ /* 0x000fcc0000410000 */
[----:B------:R4:W5:Y:S01]  /*3610*/  MUFU.COS R137, R15 ;  /* 0x0000000f00897308 */ /* 0x0009620000000000 */
[C---:B-1----:R-:W-:Y:S01]  /*3620*/  FMUL.FTZ R29, R22.reuse, R29 ;  /* 0x0000001d161d7220 */ /* 0x042fe20000410000 */
[----:B------:R-:W-:-:S06]  /*3630*/  FMUL.FTZ R3, R22, R3 ;  /* 0x0000000316037220 */ /* 0x000fcc0000410000 */
[----:B------:R-:W-:Y:S01]  /*3640*/  MUFU.SIN R140, R17 ;  /* 0x00000011008c7308 */ /* 0x000fe20000000400 */
[----:B----4-:R-:W-:Y:S01]  /*3650*/  FMUL.RZ R15, R10, 0.15915493667125701904 ;  /* 0x3e22f9830a0f7820 */ /* 0x010fe2000040c000 */
[C---:B------:R-:W-:Y:S01]  /*3660*/  FMUL.FTZ R10, R7.reuse, R96 ;  /* 0x00000060070a7220 */ /* 0x040fe20000410000 */
[----:B------:R-:W-:-:S05]  /*3670*/  FMUL.FTZ R7, R7, R116 ;  /* 0x0000007407077220 */ /* 0x000fca0000410000 */
[----:B------:R1:W-:Y:S08]  /*3680*/  MUFU.COS R138, R17 ;  /* 0x00000011008a7308 */ /* 0x0003f00000000000 */
[----:B------:R-:W-:Y:S01]  /*3690*/  MUFU.SIN R144, R15 ;  /* 0x0000000f00907308 */ /* 0x000fe20000000400 */
[----:B-1----:R-:W-:Y:S01]  /*36a0*/  FMUL.RZ R17, R13, 0.15915493667125701904 ;  /* 0x3e22f9830d117820 */ /* 0x002fe2000040c000 */
[----:B------:R-:W-:-:S06]  /*36b0*/  FMUL.FTZ R13, RZ, R125 ;  /* 0x0000007dff0d7220 */ /* 0x000fcc0000410000 */
[----:B------:R1:W-:Y:S08]  /*36c0*/  MUFU.COS R143, R15 ;  /* 0x0000000f008f7308 */ /* 0x0003f00000000000 */
[----:B------:R-:W0:Y:S01]  /*36d0*/  MUFU.EX2 R12, R12 ;  /* 0x0000000c000c7308 */ /* 0x000e220000000800 */
[-C--:B-1----:R-:W-:Y:S01]  /*36e0*/  FFMA.FTZ R15, RZ, R127.reuse, R0 ;  /* 0x0000007fff0f7223 */ /* 0x082fe20000010000 */
[----:B------:R-:W-:-:S02]  /*36f0*/  FFMA.FTZ R0, R114, R127, -R13 ;  /* 0x0000007f72007223 */ /* 0x000fc4000001080d */
[----:B------:R-:W3:Y:S01]  /*3700*/  MUFU.EX2 R14, R14 ;  /* 0x0000000e000e7308 */ /* 0x000ee20000000800 */
[----:B------:R-:W-:Y:S01]  /*3710*/  FADD.FTZ R20, RZ, R15 ;  /* 0x0000000fff147221 */ /* 0x000fe20000010000 */
[----:B------:R-:W-:Y:S01]  /*3720*/  FADD.FTZ R18, R113, R0 ;  /* 0x0000000071127221 */ /* 0x000fe20000010000 */
[----:B------:R-:W-:Y:S01]  /*3730*/  FMUL.FTZ R0, R5, R124 ;  /* 0x0000007c05007220 */ /* 0x000fe20000410000 */
[----:B------:R-:W2:Y:S01]  /*3740*/  MUFU.EX2 R9, R9 ;  /* 0x0000000900097308 */ /* 0x000ea20000000800 */
[C---:B------:R-:W-:Y:S01]  /*3750*/  FMUL.FTZ R22, R121.reuse, R20 ;  /* 0x0000001479167220 */ /* 0x040fe20000410000 */
[-C--:B------:R-:W-:Y:S02]  /*3760*/  FMUL.FTZ R15, R121, R18.reuse ;  /* 0x00000012790f7220 */ /* 0x080fe40000410000 */
[----:B------:R-:W-:Y:S01]  /*3770*/  MUFU.SIN R147, R17 ;  /* 0x0000001100937308 */ /* 0x000fe20000000400 */
[C---:B------:R-:W-:Y:S01]  /*3780*/  FFMA.FTZ R13, R123.reuse, R18, -R22 ;  /* 0x000000127b0d7223 */ /* 0x040fe20000010816 */
[C---:B0-----:R-:W-:Y:S01]  /*3790*/  FMUL.FTZ R135, R12.reuse, R135 ;  /* 0x000000870c877220 */ /* 0x041fe20000410000 */
[----:B------:R-:W-:Y:S01]  /*37a0*/  FMUL.FTZ R133, R12, R133 ;  /* 0x000000850c857220 */ /* 0x000fe20000410000 */
[----:B------:R-:W-:Y:S01]  /*37b0*/  FFMA.FTZ R15, R123, R20, R15 ;  /* 0x000000147b0f7223 */ /* 0x000fe2000001000f */
[----:B------:R-:W-:Y:S01]  /*37c0*/  FADD.FTZ R12, R112, R13 ;  /* 0x0000000d700c7221 */ /* 0x000fe20000010000 */
[C---:B---3--:R-:W-:Y:S01]  /*37d0*/  FMUL.FTZ R131, R14.reuse, R131 ;  /* 0x000000830e837220 */ /* 0x048fe20000410000 */
[----:B------:R-:W-:Y:S01]  /*37e0*/  FMUL.FTZ R129, R14, R129 ;  /* 0x000000810e817220 */ /* 0x000fe20000410000 */
[----:B------:R-:W-:Y:S01]  /*37f0*/  FADD.FTZ R14, RZ, R15 ;  /* 0x0000000fff0e7221 */ /* 0x000fe20000010000 */
[----:B------:R-:W-:Y:S01]  /*3800*/  FMUL.FTZ R18, R117, R12 ;  /* 0x0000000c75127220 */ /* 0x000fe20000410000 */
[----:B------:R0:W-:Y:S01]  /*3810*/  MUFU.COS R145, R17 ;  /* 0x0000001100917308 */ /* 0x0001e20000000000 */
[----:B--2---:R-:W-:-:S02]  /*3820*/  FMUL.FTZ R136, R9, R136 ;  /* 0x0000008809887220 */ /* 0x004fc40000410000 */
[----:B------:R-:W-:-:S04]  /*3830*/  FFMA.FTZ R18, R119, R14, R18 ;  /* 0x0000000e77127223 */ /* 0x000fc80000010012 */
[----:B------:R-:W-:Y:S01]  /*3840*/  FADD.FTZ R18, RZ, R18 ;  /* 0x00000012ff127221 */ /* 0x000fe20000010000 */
[----:B------:R-:W-:Y:S01]  /*3850*/  MUFU.SIN R142, R19 ;  /* 0x00000013008e7308 */ /* 0x000fe20000000400 */
[----:B0-----:R-:W-:Y:S01]  /*3860*/  FMUL.RZ R17, R0, 0.15915493667125701904 ;  /* 0x3e22f98300117820 */ /* 0x001fe2000040c000 */
[----:B------:R-:W-:Y:S01]  /*3870*/  FMUL.FTZ R0, R9, R6 ;  /* 0x0000000609007220 */ /* 0x000fe20000410000 */
[----:B------:R-:W-:Y:S01]  /*3880*/  FMUL.FTZ R9, R117, R14 ;  /* 0x0000000e75097220 */ /* 0x000fe20000410000 */
[----:B------:R-:W-:-:S03]  /*3890*/  FMUL.FTZ R6, R5, R116 ;  /* 0x0000007405067220 */ /* 0x000fc60000410000 */
[----:B------:R-:W-:Y:S01]  /*38a0*/  FFMA.FTZ R12, R119, R12, -R9 ;  /* 0x0000000c770c7223 */ /* 0x000fe20000010809 */
[----:B------:R0:W1:Y:S03]  /*38b0*/  MUFU.COS R141, R19 ;  /* 0x00000013008d7308 */ /* 0x0000660000000000 */
[----:B------:R-:W-:-:S04]  /*38c0*/  FADD.FTZ R12, R111, R12 ;  /* 0x0000000c6f0c7221 */ /* 0x000fc80000010000 */
[C---:B------:R-:W-:Y:S01]  /*38d0*/  FMUL.FTZ R15, R31.reuse, R12 ;  /* 0x0000000c1f0f7220 */ /* 0x040fe20000410000 */
[----:B------:R-:W5:Y:S01]  /*38e0*/  MUFU.EX2 R4, R4 ;  /* 0x0000000400047308 */ /* 0x000f620000000800 */
[----:B0-----:R-:W-:Y:S01]  /*38f0*/  FMUL.RZ R19, R6, 0.15915493667125701904 ;  /* 0x3e22f98306137820 */ /* 0x001fe2000040c000 */
[-C--:B------:R-:W-:Y:S01]  /*3900*/  FMUL.FTZ R6, R31, R18.reuse ;  /* 0x000000121f067220 */ /* 0x080fe20000410000 */
[C---:B------:R-:W-:Y:S01]  /*3910*/  FFMA.FTZ R15, R115.reuse, R18, R15 ;  /* 0x00000012730f7223 */ /* 0x040fe2000001000f */
[----:B------:R-:W1:Y:S02]  /*3920*/  MUFU.EX2 R8, R8 ;  /* 0x0000000800087308 */ /* 0x000e640000000800 */
[----:B------:R-:W-:Y:S01]  /*3930*/  FFMA.FTZ R9, R115, R12, -R6 ;  /* 0x0000000c73097223 */ /* 0x000fe20000010806 */
[----:B------:R-:W-:Y:S01]  /*3940*/  FADD.FTZ R12, RZ, R15 ;  /* 0x0000000fff0c7221 */ /* 0x000fe20000010000 */
[----:B------:R-:W0:Y:S02]  /*3950*/  MUFU.COS R5, R17 ;  /* 0x0000001100057308 */ /* 0x000e240000000000 */
[----:B------:R-:W-:Y:S01]  /*3960*/  FADD.FTZ R6, R110, R9 ;  /* 0x000000096e067221 */ /* 0x000fe20000010000 */
[----:B------:R-:W-:-:S03]  /*3970*/  FMUL.FTZ R9, R3, R12 ;  /* 0x0000000c03097220 */ /* 0x000fc60000410000 */
[----:B------:R-:W-:Y:S01]  /*3980*/  FMUL.FTZ R14, R3, R6 ;  /* 0x00000006030e7220 */ /* 0x000fe20000410000 */
[C---:B-----5:R-:W-:Y:S01]  /*3990*/  FMUL.FTZ R137, R4.reuse, R137 ;  /* 0x0000008904897220 */ /* 0x060fe20000410000 */
[----:B------:R-:W0:Y:S01]  /*39a0*/  MUFU.EX2 R150, R150 ;  /* 0x0000009600967308 */ /* 0x000e220000000800 */
[----:B------:R-:W-:Y:S01]  /*39b0*/  FMUL.FTZ R139, R4, R139 ;  /* 0x0000008b048b7220 */ /* 0x000fe20000410000 */
[C---:B------:R-:W-:Y:S01]  /*39c0*/  FFMA.FTZ R14, R29.reuse, R12, R14 ;  /* 0x0000000c1d0e7223 */ /* 0x040fe2000001000e */
[----:B------:R-:W-:Y:S01]  /*39d0*/  FFMA.FTZ R6, R29, R6, -R9 ;  /* 0x000000061d067223 */ /* 0x000fe20000010809 */
[----:B------:R-:W-:Y:S01]  /*39e0*/  MUFU.SIN R148, R19 ;  /* 0x0000001300947308 */ /* 0x000fe20000000400 */
[C---:B-1----:R-:W-:Y:S01]  /*39f0*/  FMUL.FTZ R141, R8.reuse, R141 ;  /* 0x0000008d088d7220 */ /* 0x042fe20000410000 */
[----:B------:R-:W-:Y:S01]  /*3a00*/  FADD.FTZ R14, RZ, R14 ;  /* 0x0000000eff0e7221 */ /* 0x000fe20000010000 */
[----:B------:R-:W-:Y:S01]  /*3a10*/  FMUL.FTZ R142, R8, R142 ;  /* 0x0000008e088e7220 */ /* 0x000fe20000410000 */
[----:B------:R-:W-:-:S02]  /*3a20*/  FADD.FTZ R6, R109, R6 ;  /* 0x000000066d067221 */ /* 0x000fc40000010000 */
[C---:B------:R-:W-:Y:S02]  /*3a30*/  FMUL.FTZ R8, R133.reuse, R14 ;  /* 0x0000000e85087220 */ /* 0x040fe40000410000 */
[----:B------:R-:W1:Y:S01]  /*3a40*/  MUFU.COS R4, R19 ;  /* 0x0000001300047308 */ /* 0x000e620000000000 */
[-C--:B------:R-:W-:Y:S01]  /*3a50*/  FMUL.FTZ R9, R133, R6.reuse ;  /* 0x0000000685097220 */ /* 0x080fe20000410000 */
[----:B0-----:R-:W-:Y:S01]  /*3a60*/  FMUL.FTZ R146, R150, R5 ;  /* 0x0000000596927220 */ /* 0x001fe20000410000 */
[C---:B------:R-:W-:Y:S02]  /*3a70*/  FFMA.FTZ R5, R135.reuse, R6, -R8 ;  /* 0x0000000687057223 */ /* 0x040fe40000010808 */
[----:B------:R-:W-:-:S03]  /*3a80*/  FFMA.FTZ R9, R135, R14, R9 ;  /* 0x0000000e87097223 */ /* 0x000fc60000010009 */
[----:B------:R-:W0:Y:S01]  /*3a90*/  MUFU.EX2 R10, R10 ;  /* 0x0000000a000a7308 */ /* 0x000e220000000800 */
[----:B------:R-:W-:-:S03]  /*3aa0*/  FADD.FTZ R8, RZ, R9 ;  /* 0x00000009ff087221 */ /* 0x000fc60000010000 */
[----:B------:R-:W1:Y:S04]  /*3ab0*/  MUFU.EX2 R7, R7 ;  /* 0x0000000700077308 */ /* 0x000e680000000800 */
[----:B------:R-:W2:Y:S04]  /*3ac0*/  MUFU.EX2 R11, R11 ;  /* 0x0000000b000b7308 */ /* 0x000ea80000000800 */
[----:B------:R-:W3:Y:S01]  /*3ad0*/  MUFU.SIN R13, R17 ;  /* 0x00000011000d7308 */ /* 0x000ee20000000400 */
[C---:B0-----:R-:W-:Y:S01]  /*3ae0*/  FMUL.FTZ R143, R10.reuse, R143 ;  /* 0x0000008f0a8f7220 */ /* 0x041fe20000410000 */
[----:B------:R-:W-:Y:S01]  /*3af0*/  FMUL.FTZ R144, R10, R144 ;  /* 0x000000900a907220 */ /* 0x000fe20000410000 */
[----:B------:R-:W-:Y:S01]  /*3b00*/  FADD.FTZ R10, R108, R5 ;  /* 0x000000056c0a7221 */ /* 0x000fe20000010000 */
[-C--:B------:R-:W-:Y:S01]  /*3b10*/  FMUL.FTZ R5, R132, R125.reuse ;  /* 0x0000007d84057220 */ /* 0x080fe20000410000 */
[C---:B-1----:R-:W-:Y:S01]  /*3b20*/  FMUL.FTZ R149, R7.reuse, R4 ;  /* 0x0000000407957220 */ /* 0x042fe20000410000 */
        /* <DEDUP_REMOVED lines=34> */
[----:B------:R-:W-:Y:S01]  /*3d50*/  FFMA.FTZ R12, R137, R12, -R7 ;  /* 0x0000000c890c7223 */ /* 0x000fe20000010807 */
[----:B------:R-:W-:Y:S01]  /*3d60*/  FADD.FTZ R11, RZ, R14 ;  /* 0x0000000eff0b7221 */ /* 0x000fe20000010000 */
[----:B---3--:R-:W-:Y:S01]  /*3d70*/  FMUL.FTZ R150, R150, R13 ;  /* 0x0000000d96967220 */ /* 0x008fe20000410000 */
[-C--:B------:R-:W-:Y:S01]  /*3d80*/  FMUL.FTZ R8, R3, R4.reuse ;  /* 0x0000000403087220 */ /* 0x080fe20000410000 */
[----:B------:R-:W-:Y:S01]  /*3d90*/  FADD.FTZ R9, R103, R12 ;  /* 0x0000000c67097221 */ /* 0x000fe20000010000 */
[C---:B------:R-:W-:Y:S01]  /*3da0*/  FMUL.FTZ R13, R140.reuse, R11 ;  /* 0x0000000b8c0d7220 */ /* 0x040fe20000410000 */
[C---:B------:R-:W-:Y:S01]  /*3db0*/  FFMA.FTZ R10, R29.reuse, R4, R5 ;  /* 0x000000041d0a7223 */ /* 0x040fe20000010005 */
[----:B------:R-:W-:Y:S01]  /*3dc0*/  FFMA.FTZ R8, R29, R6, -R8 ;  /* 0x000000061d087223 */ /* 0x000fe20000010808 */
[-C--:B------:R-:W-:Y:S01]  /*3dd0*/  FMUL.FTZ R15, R140, R9.reuse ;  /* 0x000000098c0f7220 */ /* 0x080fe20000410000 */
[C---:B------:R-:W-:Y:S01]  /*3de0*/  FFMA.FTZ R13, R138.reuse, R9, -R13 ;  /* 0x000000098a0d7223 */ /* 0x040fe2000001080d */
[C---:B------:R-:W-:Y:S01]  /*3df0*/  FMUL.FTZ R12, R133.reuse, R10 ;  /* 0x0000000a850c7220 */ /* 0x040fe20000410000 */
[-C--:B------:R-:W-:Y:S01]  /*3e00*/  FMUL.FTZ R9, R133, R8.reuse ;  /* 0x0000000885097220 */ /* 0x080fe20000410000 */
[----:B------:R-:W-:Y:S01]  /*3e10*/  MOV R6, R85 ;  /* 0x0000005500067202 */ /* 0x000fe20000000f00 */
[----:B------:R-:W-:Y:S01]  /*3e20*/  FFMA.FTZ R15, R138, R11, R15 ;  /* 0x0000000b8a0f7223 */ /* 0x000fe2000001000f */
[----:B------:R-:W-:Y:S01]  /*3e30*/  MOV R7, R83 ;  /* 0x0000005300077202 */ /* 0x000fe20000000f00 */
        /* <DEDUP_REMOVED lines=168> */
[CC--:B--2---:R-:W-:Y:S01]  /*48c0*/  FMUL.FTZ R9, R33.reuse, R35.reuse ;  /* 0x0000002321097220 */ /* 0x0c4fe20000410000 */
        /* <DEDUP_REMOVED lines=72> */
.L_x_403:
        /* <DEDUP_REMOVED lines=16> */
.L_x_404:
[----:B------:R-:W-:Y:S05]  /*4e50*/  BSYNC.RECONVERGENT B0 ;  /* 0x0000000000007941 */ /* 0x000fea0003800200 */
.L_x_402:
        /* <DEDUP_REMOVED lines=51> */
[----:B--2---:R-:W-:Y:S01]  /*5190*/  FADD.FTZ R152, RZ, R8 ;  /* 0x00000008ff987221 */ /* 0x004fe20000010000 */
        /* <DEDUP_REMOVED lines=63> */
.L_x_406:
[----:B------:R-:W-:Y:S05]  /*5590*/  BSYNC.RECONVERGENT B0 ;  /* 0x0000000000007941 */ /* 0x000fea0003800200 */
.L_x_405:
[----:B-1----:R-:W-:Y:S01]  /*55a0*/  FMUL.FTZ R9, R33, R18 ;  /* 0x0000001221097220 */ /* 0x002fe20000410000 */
[----:B------:R-:W-:Y:S01]  /*55b0*/  IADD3 R91, PT, PT, R91, 0x1, RZ ;  /* 0x000000015b5b7810 */ /* 0x000fe20007ffe0ff */
[C---:B------:R-:W-:Y:S01]  /*55c0*/  FMUL.FTZ R4, R33.reuse, R11 ;  /* 0x0000000b21047220 */ /* 0x040fe20000410000 */
[C---:B------:R-:W-:Y:S01]  /*55d0*/  FMUL.FTZ R7, R33.reuse, R16 ;  /* 0x0000001021077220 */ /* 0x040fe20000410000 */
[C---:B------:R-:W-:Y:S01]  /*55e0*/  FFMA.FTZ R20, R32.reuse, R20, -R9 ;  /* 0x0000001420147223 */ /* 0x040fe20000010809 */
[----:B------:R-:W-:Y:S01]  /*55f0*/  FMUL.FTZ R9, R33, R134 ;  /* 0x0000008621097220 */ /* 0x000fe20000410000 */
[----:B------:R-:W-:Y:S01]  /*5600*/  ISETP.NE.AND P1, PT, R91, RZ, PT ;  /* 0x000000ff5b00720c */ /* 0x000fe20003f25270 */
[C---:B------:R-:W-:Y:S01]  /*5610*/  FFMA.FTZ R3, R32.reuse, R3, -R4 ;  /* 0x0000000320037223 */ /* 0x040fe20000010804 */
[----:B------:R-:W-:Y:S01]  /*5620*/  FADD.FTZ R4, RZ, R149 ;  /* 0x00000095ff047221 */ /* 0x000fe20000010000 */
[C---:B------:R-:W-:Y:S01]  /*5630*/  FFMA.FTZ R132, R32.reuse, R132, -R9 ;  /* 0x0000008420847223 */ /* 0x040fe20000010809 */
[C---:B------:R-:W-:Y:S01]  /*5640*/  FMUL.FTZ R9, R33.reuse, R0 ;  /* 0x0000000021097220 */ /* 0x040fe20000410000 */
[C---:B------:R-:W-:Y:S01]  /*5650*/  FMUL.FTZ R0, R33.reuse, R15 ;  /* 0x0000000f21007220 */ /* 0x040fe20000410000 */
[C---:B------:R-:W-:Y:S01]  /*5660*/  FFMA.FTZ R14, R32.reuse, R14, -R7 ;  /* 0x0000000e200e7223 */ /* 0x040fe20000010807 */
[C---:B------:R-:W-:Y:S01]  /*5670*/  FMUL.FTZ R5, R33.reuse, R10 ;  /* 0x0000000a21057220 */ /* 0x040fe20000410000 */
        /* <DEDUP_REMOVED lines=46> */
.L_x_401:
        /* <DEDUP_REMOVED lines=11> */
[----:B------:R-:W2:Y:S01]  /*5a10*/  LDC.64 R22, c[0x0][0x428] ;  /* 0x00010a00ff167b82 */ /* 0x000ea20000000a00 */
[----:B------:R-:W-:Y:S02]  /*5a20*/  F2FP.BF16.F32.PACK_AB R8, R74, R65 ;  /* 0x000000414a08723e */ /* 0x000fe400000010ff */
[----:B------:R-:W-:-:S05]  /*5a30*/  SHF.L.U32 R2, R43, 0xb, RZ ;  /* 0x0000000b2b027819 */ /* 0x000fca00000006ff */
[----:B------:R-:W3:Y:S01]  /*5a40*/  LDC.64 R28, c[0x0][0x478] ;  /* 0x00011e00ff1c7b82 */ /* 0x000ee20000000a00 */
[----:B------:R0:W-:Y:S04]  /*5a50*/  STS.128 [R36], R4 ;  /* 0x0000000424007388 */ /* 0x0001e80000000c00 */
[----:B------:R-:W-:Y:S01]  /*5a60*/  STS.128 [R36+0x10], R8 ;  /* 0x0000100824007388 */ /* 0x000fe20000000c00 */
[----:B------:R-:W-:-:S03]  /*5a70*/  NOP ;  /* 0x0000000000007918 */ /* 0x000fc60000000000 */
[----:B------:R-:W4:Y:S01]  /*5a80*/  LDS.128 R12, [R37] ;  /* 0x00000000250c7984 */ /* 0x000f220000000c00 */
[----:B------:R-:W5:Y:S03]  /*5a90*/  LDC.64 R24, c[0x0][0x410] ;  /* 0x00010400ff187b82 */ /* 0x000f660000000a00 */
[----:B------:R-:W1:Y:S01]  /*5aa0*/  LDS.128 R16, [R37+0x200] ;  /* 0x0002000025107984 */ /* 0x000e620000000c00 */
[----:B0-----:R-:W-:-:S04]  /*5ab0*/  IMAD.WIDE.U32 R4, R20, UR18, R2 ;  /* 0x0000001214047c25 */ /* 0x001fc8000f8e0002 */
[----:B------:R-:W-:Y:S01]  /*5ac0*/  IMAD R5, R21, UR18, R5 ;  /* 0x0000001215057c24 */ /* 0x000fe2000f8e0205 */
[----:B------:R-:W0:Y:S01]  /*5ad0*/  LDC.64 R26, c[0x0][0x418] ;  /* 0x00010600ff1a7b82 */ /* 0x000e220000000a00 */
[----:B--2---:R-:W-:-:S04]  /*5ae0*/  IMAD.WIDE.U32 R4, R56, R22, R4 ;  /* 0x0000001638047225 */ /* 0x004fc800078e0004 */
[----:B------:R-:W-:Y:S01]  /*5af0*/  IMAD R5, R56, R23, R5 ;  /* 0x0000001738057224 */ /* 0x000fe200078e0205 */
[C---:B---3--:R-:W-:Y:S02]  /*5b00*/  LEA R28, P0, R4.reuse, R28, 0x1 ;  /* 0x0000001c041c7211 */ /* 0x048fe400078008ff */
[----:B------:R-:W2:Y:S02]  /*5b10*/  LDC.64 R30, c[0x0][0x488] ;  /* 0x00012200ff1e7b82 */ /* 0x000ea40000000a00 */
[----:B------:R-:W-:Y:S01]  /*5b20*/  LEA.HI.X R29, R4, R29, R5, 0x1, P0 ;  /* 0x0000001d041d7211 */ /* 0x000fe200000f0c05 */
[----:B-----5:R-:W-:-:S04]  /*5b30*/  IMAD.WIDE.U32 R6, R24, UR18, R2 ;  /* 0x0000001218067c25 */ /* 0x020fc8000f8e0002 */
[----:B------:R-:W-:-:S04]  /*5b40*/  IMAD.WIDE.U32 R28, R38, 0x10, R28 ;  /* 0x00000010261c7825 */ /* 0x000fc800078e001c */
[----:B------:R-:W-:Y:S02]  /*5b50*/  IMAD R7, R25, UR18, R7 ;  /* 0x0000001219077c24 */ /* 0x000fe4000f8e0207 */
[C---:B0-----:R-:W-:Y:S01]  /*5b60*/  IMAD.WIDE.U32 R6, R56.reuse, R26, R6 ;  /* 0x0000001a38067225 */ /* 0x041fe200078e0006 */
[----:B----4-:R-:W-:Y:S03]  /*5b70*/  STG.E.128 desc[UR16][R28.64], R12 ;  /* 0x0000000c1c007986 */ /* 0x010fe6000c101d10 */
[----:B------:R-:W-:Y:S01]  /*5b80*/  IMAD R0, R56, R27, R7 ;  /* 0x0000001b38007224 */ /* 0x000fe200078e0207 */
[C---:B--2---:R-:W-:Y:S01]  /*5b90*/  LEA R30, P1, R6.reuse, R30, 0x1 ;  /* 0x0000001e061e7211 */ /* 0x044fe200078208ff */
[----:B-1----:R-:W-:Y:S03]  /*5ba0*/  STG.E.128 desc[UR16][R28.64+0x200], R16 ;  /* 0x000200101c007986 */ /* 0x002fe6000c101d10 */
[----:B------:R-:W-:-:S03]  /*5bb0*/  LEA.HI.X R31, R6, R31, R0, 0x1, P1 ;  /* 0x0000001f061f7211 */ /* 0x000fc600008f0c00 */
[----:B------:R-:W-:Y:S01]  /*5bc0*/  IMAD.WIDE.U32 R30, R38, 0x10, R30 ;  /* 0x00000010261e7825 */ /* 0x000fe200078e001e */
[----:B------:R-:W-:Y:S06]  /*5bd0*/  BAR.SYNC.DEFER_BLOCKING 0x0 ;  /* 0x0000000000007b1d */ /* 0x000fec0000010000 */
[----:B------:R-:W2:Y:S04]  /*5be0*/  LDG.E.128 R4, desc[UR16][R30.64] ;  /* 0x000000101e047981 */ /* 0x000ea8000c1e1d00 */
[----:B------:R-:W3:Y:S01]  /*5bf0*/  LDG.E.128 R8, desc[UR16][R30.64+0x200] ;  /* 0x000200101e087981 */ /* 0x000ee2000c1e1d00 */
[----:B------:R-:W-:-:S02]  /*5c00*/  IADD3 R43, PT, PT, R43, 0x1, RZ ;  /* 0x000000012b2b7810 */ /* 0x000fc40007ffe0ff */
[----:B------:R-:W-:Y:S02]  /*5c10*/  IADD3 R44, P1, PT, R44, 0x1000, RZ ;  /* 0x000010002c2c7810 */ /* 0x000fe40007f3e0ff */
[----:B------:R-:W-:Y:S02]  /*5c20*/  IADD3 R46, P2, PT, R46, 0x1000, RZ ;  /* 0x000010002e2e7810 */ /* 0x000fe40007f5e0ff */
[----:B------:R-:W-:Y:S02]  /*5c30*/  IADD3.X R39, PT, PT, RZ, R39, RZ, P1, !PT ;  /* 0x00000027ff277210 */ /* 0x000fe40000ffe4ff */
[----:B------:R-:W-:Y:S01]  /*5c40*/  IADD3.X R41, PT, PT, RZ, R41, RZ, P2, !PT ;  /* 0x00000029ff297210 */ /* 0x000fe200017fe4ff */
[----:B--2---:R-:W-:Y:S04]  /*5c50*/  STS.128 [R37], R4 ;  /* 0x0000000425007388 */ /* 0x004fe80000000c00 */
[----:B---3--:R-:W-:Y:S01]  /*5c60*/  STS.128 [R37+0x200], R8 ;  /* 0x0002000825007388 */ /* 0x008fe20000000c00 */
[----:B------:R-:W-:-:S03]  /*5c70*/  NOP ;  /* 0x0000000000007918 */ /* 0x000fc60000000000 */
[----:B------:R-:W0:Y:S04]  /*5c80*/  LDS.128 R24, [R36+0x10] ;  /* 0x0000100024187984 */ /* 0x000e280000000c00 */
[----:B------:R-:W1:Y:S01]  /*5c90*/  LDS.128 R20, [R36] ;  /* 0x0000000024147984 */ /* 0x000e620000000c00 */
[----:B0-----:R-:W-:Y:S02]  /*5ca0*/  SHF.L.U32 R28, R26, 0x10, RZ ;  /* 0x000000101a1c7819 */ /* 0x001fe400000006ff */
[----:B------:R-:W-:Y:S02]  /*5cb0*/  SHF.L.U32 R10, R24, 0x10, RZ ;  /* 0x00000010180a7819 */ /* 0x000fe400000006ff */
[----:B-1----:R-:W-:Y:S01]  /*5cc0*/  SHF.L.U32 R13, R21, 0x10, RZ ;  /* 0x00000010150d7819 */ /* 0x002fe200000006ff */
[----:B------:R-:W-:Y:S01]  /*5cd0*/  FMUL.FTZ R17, R28, -1.4426950216293334961 ;  /* 0xbfb8aa3b1c117820 */ /* 0x000fe20000410000 */
[----:B------:R-:W-:Y:S01]  /*5ce0*/  SHF.L.U32 R15, R22, 0x10, RZ ;  /* 0x00000010160f7819 */ /* 0x000fe200000006ff */
[----:B------:R-:W-:Y:S01]  /*5cf0*/  FMUL.FTZ R7, R10, -1.4426950216293334961 ;  /* 0xbfb8aa3b0a077820 */ /* 0x000fe20000410000 */
[----:B------:R-:W-:Y:S01]  /*5d00*/  SHF.L.U32 R16, R23, 0x10, RZ ;  /* 0x0000001017107819 */ /* 0x000fe200000006ff */
[----:B------:R-:W0:Y:S01]  /*5d10*/  MUFU.EX2 R29, R17 ;  /* 0x00000011001d7308 */ /* 0x000e220000000800 */
[----:B------:R-:W-:Y:S01]  /*5d20*/  SHF.L.U32 R18, R25, 0x10, RZ ;  /* 0x0000001019127819 */ /* 0x000fe200000006ff */
[----:B------:R-:W-:Y:S01]  /*5d30*/  FMUL.FTZ R4, R15, -1.4426950216293334961 ;  /* 0xbfb8aa3b0f047820 */ /* 0x000fe20000410000 */
[----:B------:R-:W-:Y:S01]  /*5d40*/  PRMT R26, R26, 0x7632, R26 ;  /* 0x000076321a1a7816 */ /* 0x000fe2000000001a */
[----:B------:R-:W-:Y:S01]  /*5d50*/  FMUL.FTZ R5, R16, -1.4426950216293334961 ;  /* 0xbfb8aa3b10057820 */ /* 0x000fe20000410000 */
[----:B------:R-:W-:Y:S01]  /*5d60*/  PRMT R21, R21, 0x7632, R21 ;  /* 0x0000763215157816 */ /* 0x000fe20000000015 */
[----:B------:R-:W-:Y:S01]  /*5d70*/  FMUL.FTZ R9, R18, -1.4426950216293334961 ;  /* 0xbfb8aa3b12097820 */ /* 0x000fe20000410000 */
[----:B------:R-:W-:Y:S01]  /*5d80*/  PRMT R22, R22, 0x7632, R22 ;  /* 0x0000763216167816 */ /* 0x000fe20000000016 */
[----:B------:R-:W1:Y:S01]  /*5d90*/  MUFU.EX2 R8, R5 ;  /* 0x0000000500087308 */ /* 0x000e620000000800 */
[----:B------:R-:W-:Y:S01]  /*5da0*/  PRMT R24, R24, 0x7632, R24 ;  /* 0x0000763218187816 */ /* 0x000fe20000000018 */
[----:B------:R-:W-:Y:S01]  /*5db0*/  FMUL.FTZ R14, R13, -1.4426950216293334961 ;  /* 0xbfb8aa3b0d0e7820 */ /* 0x000fe20000410000 */
[----:B------:R-:W-:Y:S01]  /*5dc0*/  PRMT R25, R25, 0x7632, R25 ;  /* 0x0000763219197816 */ /* 0x000fe20000000019 */
[----:B------:R-:W2:Y:S01]  /*5dd0*/  MUFU.EX2 R11, R7 ;  /* 0x00000007000b7308 */ /* 0x000ea20000000800 */
[C---:B------:R-:W-:Y:S01]  /*5de0*/  SHF.L.U32 R0, R20.reuse, 0x10, RZ ;  /* 0x0000001014007819 */ /* 0x040fe200000006ff */
[----:B0-----:R-:W-:Y:S01]  /*5df0*/  FADD.FTZ R29, R29, 1 ;  /* 0x3f8000001d1d7421 */ /* 0x001fe20000010000 */
[----:B------:R-:W-:Y:S01]  /*5e00*/  PRMT R23, R23, 0x7632, R23 ;  /* 0x0000763217177816 */ /* 0x000fe20000000017 */
[----:B------:R0:W-:Y:S01]  /*5e10*/  MUFU.EX2 R19, R9 ;  /* 0x0000000900137308 */ /* 0x0001e20000000800 */
[----:B------:R-:W-:Y:S01]  /*5e20*/  PRMT R20, R20, 0x7632, R20 ;  /* 0x0000763214147816 */ /* 0x000fe20000000014 */
[----:B------:R-:W-:Y:S01]  /*5e30*/  FMUL.FTZ R12, R0, -1.4426950216293334961 ;  /* 0xbfb8aa3b000c7820 */ /* 0x000fe20000410000 */
[C---:B------:R-:W-:Y:S01]  /*5e40*/  SHF.L.U32 R31, R27.reuse, 0x10, RZ ;  /* 0x000000101b1f7819 */ /* 0x040fe200000006ff */
[----:B------:R3:W4:Y:S01]  /*5e50*/  MUFU.EX2 R6, R4 ;  /* 0x0000000400067308 */ /* 0x0007220000000800 */
[----:B------:R-:W-:Y:S01]  /*5e60*/  PRMT R30, R27, 0x7632, R30 ;  /* 0x000076321b1e7816 */ /* 0x000fe2000000001e */
[----:B-1----:R-:W-:Y:S01]  /*5e70*/  FADD.FTZ R8, R8, 1 ;  /* 0x3f80000008087421 */ /* 0x002fe20000010000 */
[----:B------:R-:W-:Y:S01]  /*5e80*/  SHF.L.U32 R27, R26, 0x10, RZ ;  /* 0x000000101a1b7819 */ /* 0x000fe200000006ff */
[----:B------:R-:W-:Y:S01]  /*5e90*/  FMUL.FTZ R32, R31, -1.4426950216293334961 ;  /* 0xbfb8aa3b1f207820 */ /* 0x000fe20000410000 */
[----:B------:R-:W-:Y:S01]  /*5ea0*/  SHF.L.U32 R21, R21, 0x10, RZ ;  /* 0x0000001015157819 */ /* 0x000fe200000006ff */
[----:B------:R-:W1:Y:S01]  /*5eb0*/  MUFU.EX2 R12, R12 ;  /* 0x0000000c000c7308 */ /* 0x000e620000000800 */
[----:B------:R-:W-:Y:S01]  /*5ec0*/  SHF.L.U32 R22, R22, 0x10, RZ ;  /* 0x0000001016167819 */ /* 0x000fe200000006ff */
[----:B--2---:R-:W-:Y:S01]  /*5ed0*/  FADD.FTZ R11, R11, 1 ;  /* 0x3f8000000b0b7421 */ /* 0x004fe20000010000 */
[----:B------:R-:W-:Y:S01]  /*5ee0*/  SHF.L.U32 R24, R24, 0x10, RZ ;  /* 0x0000001018187819 */ /* 0x000fe200000006ff */
[----:B------:R-:W-:Y:S01]  /*5ef0*/  FMUL.FTZ R5, R21, -1.4426950216293334961 ;  /* 0xbfb8aa3b15057820 */ /* 0x000fe20000410000 */
        /* <DEDUP_REMOVED lines=8> */
[----:B0-----:R-:W-:Y:S01]  /*5f80*/  FMUL.FTZ R9, R23, -1.4426950216293334961 ;  /* 0xbfb8aa3b17097820 */ /* 0x001fe20000410000 */
[----:B---3--:R-:W-:Y:S01]  /*5f90*/  FMUL.FTZ R4, R20, -1.4426950216293334961 ;  /* 0xbfb8aa3b14047820 */ /* 0x008fe20000410000 */
[----:B------:R-:W0:Y:S01]  /*5fa0*/  MUFU.EX2 R14, R14 ;  /* 0x0000000e000e7308 */ /* 0x000e220000000800 */
[----:B------:R-:W-:Y:S01]  /*5fb0*/  FMUL.FTZ R34, R33, -1.4426950216293334961 ;  /* 0xbfb8aa3b21227820 */ /* 0x000fe20000410000 */
[----:B----4-:R-:W-:Y:S01]  /*5fc0*/  FADD.FTZ R6, R6, 1 ;  /* 0x3f80000006067421 */ /* 0x010fe20000010000 */
[----:B-1----:R-:W-:Y:S01]  /*5fd0*/  FADD.FTZ R12, R12, 1 ;  /* 0x3f8000000c0c7421 */ /* 0x002fe20000010000 */
[----:B------:R-:W1:Y:S01]  /*5fe0*/  MUFU.EX2 R30, R30 ;  /* 0x0000001e001e7308 */ /* 0x000e620000000800 */
[----:B------:R-:W-:-:S03]  /*5ff0*/  FADD.FTZ R19, R19, 1 ;  /* 0x3f80000013137421 */ /* 0x000fc60000010000 */
[----:B------:R-:W2:Y:S04]  /*6000*/  MUFU.EX2 R32, R32 ;  /* 0x0000002000207308 */ /* 0x000ea80000000800 */
[----:B------:R-:W-:Y:S01]  /*6010*/  MUFU.EX2 R5, R5 ;  /* 0x0000000500057308 */ /* 0x000fe20000000800 */
[----:B0-----:R-:W-:-:S03]  /*6020*/  FADD.FTZ R14, R14, 1 ;  /* 0x3f8000000e0e7421 */ /* 0x001fc60000010000 */
[----:B------:R-:W0:Y:S01]  /*6030*/  MUFU.EX2 R7, R7 ;  /* 0x0000000700077308 */ /* 0x000e220000000800 */
[----:B-1----:R-:W-:-:S03]  /*6040*/  FADD.FTZ R30, R30, 1 ;  /* 0x3f8000001e1e7421 */ /* 0x002fc60000010000 */
[----:B------:R-:W1:Y:S01]  /*6050*/  MUFU.EX2 R17, R17 ;  /* 0x0000001100117308 */ /* 0x000e620000000800 */
[----:B--2---:R-:W-:-:S03]  /*6060*/  FADD.FTZ R32, R32, 1 ;  /* 0x3f80000020207421 */ /* 0x004fc60000010000 */
[----:B------:R-:W2:Y:S04]  /*6070*/  MUFU.EX2 R26, R26 ;  /* 0x0000001a001a7308 */ /* 0x000ea80000000800 */
[----:B------:R-:W3:Y:S01]  /*6080*/  MUFU.EX2 R9, R9 ;  /* 0x0000000900097308 */ /* 0x000ee20000000800 */
[----:B0-----:R-:W-:-:S03]  /*6090*/  FADD.FTZ R7, R7, 1 ;  /* 0x3f80000007077421 */ /* 0x001fc60000010000 */
[----:B------:R-:W0:Y:S01]  /*60a0*/  MUFU.EX2 R4, R4 ;  /* 0x0000000400047308 */ /* 0x000e220000000800 */
[----:B-1----:R-:W-:-:S03]  /*60b0*/  FADD.FTZ R17, R17, 1 ;  /* 0x3f80000011117421 */ /* 0x002fc60000010000 */
[----:B------:R-:W1:Y:S01]  /*60c0*/  MUFU.EX2 R34, R34 ;  /* 0x0000002200227308 */ /* 0x000e620000000800 */
[----:B--2---:R-:W-:-:S03]  /*60d0*/  FADD.FTZ R26, R26, 1 ;  /* 0x3f8000001a1a7421 */ /* 0x004fc60000010000 */
[----:B------:R2:W4:Y:S01]  /*60e0*/  MUFU.RCP R78, R6 ;  /* 0x00000006004e7308 */ /* 0x0005220000001000 */
[----:B---3--:R-:W-:Y:S01]  /*60f0*/  FADD.FTZ R9, R9, 1 ;  /* 0x3f80000009097421 */ /* 0x008fe20000010000 */
[----:B0-----:R-:W-:-:S06]  /*6100*/  FADD.FTZ R4, R4, 1 ;  /* 0x3f80000004047421 */ /* 0x001fcc0000010000 */
[----:B------:R-:W0:Y:S01]  /*6110*/  MUFU.RCP R79, R8 ;  /* 0x00000008004f7308 */ /* 0x000e220000001000 */
[----:B--2---:R-:W-:Y:S01]  /*6120*/  FADD.FTZ R6, R5, 1 ;  /* 0x3f80000005067421 */ /* 0x004fe20000010000 */
[----:B-1----:R-:W-:-:S06]  /*6130*/  FADD.FTZ R34, R34, 1 ;  /* 0x3f80000022227421 */ /* 0x002fcc0000010000 */
[----:B------:R-:W1:Y:S01]  /*6140*/  MUFU.RCP R35, R12 ;  /* 0x0000000c00237308 */ /* 0x000e620000001000 */
[----:B----4-:R-:W-:-:S07]  /*6150*/  FMUL.FTZ R15, R15, R78 ;  /* 0x0000004e0f0f7220 */ /* 0x010fce0000410000 */
[----:B------:R-:W2:Y:S01]  /*6160*/  MUFU.RCP R11, R11 ;  /* 0x0000000b000b7308 */ /* 0x000ea20000001000 */
[----:B0-----:R-:W-:-:S07]  /*6170*/  FMUL.FTZ R16, R16, R79 ;  /* 0x0000004f10107220 */ /* 0x001fce0000410000 */
[----:B------:R-:W0:Y:S01]  /*6180*/  MUFU.RCP R29, R29 ;  /* 0x0000001d001d7308 */ /* 0x000e220000001000 */
[----:B-1----:R-:W-:-:S07]  /*6190*/  FMUL.FTZ R5, R0, R35 ;  /* 0x0000002300057220 */ /* 0x002fce0000410000 */
[----:B------:R-:W1:Y:S01]  /*61a0*/  MUFU.RCP R8, R9 ;  /* 0x0000000900087308 */ /* 0x000e620000001000 */
[----:B--2---:R-:W-:-:S04]  /*61b0*/  FMUL.FTZ R10, R10, R11 ;  /* 0x0000000b0a0a7220 */ /* 0x004fc80000410000 */
[----:B------:R-:W-:-:S03]  /*61c0*/  FMUL.FTZ R10, R10, R65 ;  /* 0x000000410a0a7220 */ /* 0x000fc60000410000 */
[----:B------:R-:W2:Y:S01]  /*61d0*/  MUFU.RCP R30, R30 ;  /* 0x0000001e001e7308 */ /* 0x000ea20000001000 */
[----:B0-----:R-:W-:-:S04]  /*61e0*/  FMUL.FTZ R28, R28, R29 ;  /* 0x0000001d1c1c7220 */ /* 0x001fc80000410000 */
[----:B------:R-:W-:-:S03]  /*61f0*/  FMUL.FTZ R28, R28, R67 ;  /* 0x000000431c1c7220 */ /* 0x000fc60000410000 */
[----:B------:R-:W0:Y:S01]  /*6200*/  MUFU.RCP R14, R14 ;  /* 0x0000000e000e7308 */ /* 0x000e220000001000 */
[----:B-1----:R-:W-:-:S04]  /*6210*/  FMUL.FTZ R23, R23, R8 ;  /* 0x0000000817177220 */ /* 0x002fc80000410000 */
[----:B------:R-:W-:-:S03]  /*6220*/  FMUL.FTZ R72, R23, R72 ;  /* 0x0000004817487220 */ /* 0x000fc60000410000 */
[----:B------:R-:W1:Y:S01]  /*6230*/  MUFU.RCP R19, R19 ;  /* 0x0000001300137308 */ /* 0x000e620000001000 */
[----:B--2---:R-:W-:-:S04]  /*6240*/  FMUL.FTZ R27, R27, R30 ;  /* 0x0000001e1b1b7220 */ /* 0x004fc80000410000 */
[----:B------:R-:W-:-:S03]  /*6250*/  FMUL.FTZ R27, R27, R76 ;  /* 0x0000004c1b1b7220 */ /* 0x000fc60000410000 */
[----:B------:R-:W2:Y:S01]  /*6260*/  MUFU.RCP R32, R32 ;  /* 0x0000002000207308 */ /* 0x000ea20000001000 */
[----:B0-----:R-:W-:Y:S01]  /*6270*/  FMUL.FTZ R0, R13, R14 ;  /* 0x0000000e0d007220 */ /* 0x001fe20000410000 */
[----:B------:R-:W-:-:S03]  /*6280*/  F2FP.BF16.F32.PACK_AB R30, R27, R28 ;  /* 0x0000001c1b1e723e */ /* 0x000fc600000010ff */
[----:B------:R-:W-:-:S03]  /*6290*/  FMUL.FTZ R0, R0, R63 ;  /* 0x0000003f00007220 */ /* 0x000fc60000410000 */
[----:B------:R0:W3:Y:S01]  /*62a0*/  MUFU.RCP R77, R4 ;  /* 0x00000004004d7308 */ /* 0x0000e20000001000 */
[----:B-1----:R-:W-:Y:S02]  /*62b0*/  FMUL.FTZ R11, R18, R19 ;  /* 0x00000013120b7220 */ /* 0x002fe40000410000 */
[----:B------:R-:W1:Y:S02]  /*62c0*/  LDC.64 R18, c[0x0][0x438] ;  /* 0x00010e00ff127b82 */ /* 0x000e640000000a00 */
[----:B------:R-:W-:-:S03]  /*62d0*/  FMUL.FTZ R11, R11, R66 ;  /* 0x000000420b0b7220 */ /* 0x000fc60000410000 */
[----:B------:R-:W4:Y:S01]  /*62e0*/  MUFU.RCP R6, R6 ;  /* 0x0000000600067308 */ /* 0x000f220000001000 */
[----:B0-----:R-:W-:Y:S01]  /*62f0*/  FMUL.FTZ R4, R5, R64 ;  /* 0x0000004005047220 */ /* 0x001fe20000410000 */
[----:B--2---:R-:W-:-:S04]  /*6300*/  FMUL.FTZ R31, R31, R32 ;  /* 0x000000201f1f7220 */ /* 0x004fc80000410000 */
[----:B------:R-:W-:Y:S02]  /*6310*/  FMUL.FTZ R31, R31, R68 ;  /* 0x000000441f1f7220 */ /* 0x000fe40000410000 */
[----:B------:R-:W0:Y:S01]  /*6320*/  MUFU.RCP R7, R7 ;  /* 0x0000000700077308 */ /* 0x000e220000001000 */
[----:B---3--:R-:W-:-:S04]  /*6330*/  FMUL.FTZ R20, R20, R77 ;  /* 0x0000004d14147220 */ /* 0x008fc80000410000 */
[----:B------:R-:W-:-:S03]  /*6340*/  FMUL.FTZ R69, R20, R69 ;  /* 0x0000004514457220 */ /* 0x000fc60000410000 */
[----:B------:R-:W2:Y:S01]  /*6350*/  MUFU.RCP R17, R17 ;  /* 0x0000001100117308 */ /* 0x000ea20000001000 */
[----:B----4-:R-:W-:Y:S01]  /*6360*/  FMUL.FTZ R21, R21, R6 ;  /* 0x0000000615157220 */ /* 0x010fe20000410000 */
[----:B------:R-:W-:Y:S01]  /*6370*/  FMUL.FTZ R6, R15, R62 ;  /* 0x0000003e0f067220 */ /* 0x000fe20000410000 */
[----:B------:R-:W-:Y:S02]  /*6380*/  F2FP.BF16.F32.PACK_AB R4, R69, R4 ;  /* 0x000000044504723e */ /* 0x000fe400000010ff */
[----:B------:R-:W-:-:S03]  /*6390*/  FMUL.FTZ R5, R21, R70 ;  /* 0x0000004615057220 */ /* 0x000fc60000410000 */
[----:B------:R-:W3:Y:S01]  /*63a0*/  MUFU.RCP R26, R26 ;  /* 0x0000001a001a7308 */ /* 0x000ee20000001000 */
[----:B------:R-:W4:Y:S01]  /*63b0*/  LDC.64 R20, c[0x0][0x490] ;  /* 0x00012400ff147b82 */ /* 0x000f220000000a00 */
[----:B0-----:R-:W-:Y:S01]  /*63c0*/  FMUL.FTZ R22, R22, R7 ;  /* 0x0000000716167220 */ /* 0x001fe20000410000 */
[----:B------:R-:W-:Y:S01]  /*63d0*/  FMUL.FTZ R7, R16, R61 ;  /* 0x0000003d10077220 */ /* 0x000fe20000410000 */
[----:B------:R-:W-:Y:S02]  /*63e0*/  F2FP.BF16.F32.PACK_AB R5, R5, R0 ;  /* 0x000000000505723e */ /* 0x000fe400000010ff */
[----:B------:R-:W-:Y:S02]  /*63f0*/  FMUL.FTZ R71, R22, R71 ;  /* 0x0000004716477220 */ /* 0x000fe40000410000 */
[----:B------:R-:W0:Y:S01]  /*6400*/  MUFU.RCP R12, R34 ;  /* 0x00000022000c7308 */ /* 0x000e220000001000 */
[----:B------:R-:W-:Y:S01]  /*6410*/  F2FP.BF16.F32.PACK_AB R7, R72, R7 ;  /* 0x000000074807723e */ /* 0x000fe200000010ff */
[----:B--2---:R-:W-:Y:S01]  /*6420*/  FMUL.FTZ R9, R24, R17 ;  /* 0x0000001118097220 */ /* 0x004fe20000410000 */
[----:B------:R-:W-:Y:S01]  /*6430*/  F2FP.BF16.F32.PACK_AB R6, R71, R6 ;  /* 0x000000064706723e */ /* 0x000fe200000010ff */
[----:B------:R-:W-:Y:S02]  /*6440*/  BAR.SYNC.DEFER_BLOCKING 0x0 ;  /* 0x0000000000007b1d */ /* 0x000fe40000010000 */
[----:B------:R-:W-:Y:S01]  /*6450*/  FMUL.FTZ R9, R9, R74 ;  /* 0x0000004a09097220 */ /* 0x000fe20000410000 */
[----:B---3--:R-:W-:-:S05]  /*6460*/  FMUL.FTZ R8, R25, R26 ;  /* 0x0000001a19087220 */ /* 0x008fca0000410000 */
[----:B------:R-:W2:Y:S01]  /*6470*/  LDC.64 R16, c[0x0][0x430] ;  /* 0x00010c00ff107b82 */ /* 0x000ea20000000a00 */
[----:B------:R-:W-:Y:S01]  /*6480*/  F2FP.BF16.F32.PACK_AB R28, R9, R10 ;  /* 0x0000000a091c723e */ /* 0x000fe200000010ff */
[----:B------:R-:W-:Y:S01]  /*6490*/  FMUL.FTZ R8, R8, R73 ;  /* 0x0000004908087220 */ /* 0x000fe20000410000 */
[----:B0-----:R-:W-:-:S04]  /*64a0*/  FMUL.FTZ R12, R33, R12 ;  /* 0x0000000c210c7220 */ /* 0x001fc80000410000 */
[----:B------:R-:W-:Y:S01]  /*64b0*/  F2FP.BF16.F32.PACK_AB R29, R8, R11 ;  /* 0x0000000b081d723e */ /* 0x000fe200000010ff */
[----:B------:R-:W-:-:S05]  /*64c0*/  FMUL.FTZ R12, R12, R75 ;  /* 0x0000004b0c0c7220 */ /* 0x000fca0000410000 */
[----:B------:R-:W-:Y:S01]  /*64d0*/  F2FP.BF16.F32.PACK_AB R31, R12, R31 ;  /* 0x0000001f0c1f723e */ /* 0x000fe200000010ff */
[----:B------:R4:W-:Y:S04]  /*64e0*/  STS.128 [R36], R4 ;  /* 0x0000000424007388 */ /* 0x0009e80000000c00 */
[----:B------:R-:W-:Y:S01]  /*64f0*/  STS.128 [R36+0x10], R28 ;  /* 0x0000101c24007388 */ /* 0x000fe20000000c00 */
[----:B------:R-:W-:-:S03]  /*6500*/  NOP ;  /* 0x0000000000007918 */ /* 0x000fc60000000000 */
[----:B------:R-:W0:Y:S01]  /*6510*/  LDS.128 R8, [R37] ;  /* 0x0000000025087984 */ /* 0x000e220000000c00 */
[----:B--2---:R-:W-:-:S03]  /*6520*/  IMAD.WIDE.U32 R2, R16, UR18, R2 ;  /* 0x0000001210027c25 */ /* 0x004fc6000f8e0002 */
[----:B------:R-:W2:Y:S01]  /*6530*/  LDS.128 R12, [R37+0x200] ;  /* 0x00020000250c7984 */ /* 0x000ea20000000c00 */
[----:B------:R-:W-:Y:S02]  /*6540*/  IMAD R3, R17, UR18, R3 ;  /* 0x0000001211037c24 */ /* 0x000fe4000f8e0203 */
[----:B-1----:R-:W-:-:S04]  /*6550*/  IMAD.WIDE.U32 R2, R56, R18, R2 ;  /* 0x0000001238027225 */ /* 0x002fc800078e0002 */
[----:B------:R-:W-:Y:S01]  /*6560*/  IMAD R0, R56, R19, R3 ;  /* 0x0000001338007224 */ /* 0x000fe200078e0203 */
[----:B----4-:R-:W-:-:S04]  /*6570*/  LEA R4, P0, R2, R20, 0x1 ;  /* 0x0000001402047211 */ /* 0x010fc800078008ff */
[----:B------:R-:W-:Y:S02]  /*6580*/  LEA.HI.X R5, R2, R21, R0, 0x1, P0 ;  /* 0x0000001502057211 */ /* 0x000fe400000f0c00 */
[----:B------:R-:W-:Y:S01]  /*6590*/  ISETP.GE.AND P0, PT, R43, UR4, PT ;  /* 0x000000042b007c0c */ /* 0x000fe2000bf06270 */
[----:B------:R-:W-:-:S05]  /*65a0*/  IMAD.WIDE.U32 R2, R38, 0x10, R4 ;  /* 0x0000001026027825 */ /* 0x000fca00078e0004 */
[----:B0-----:R0:W-:Y:S04]  /*65b0*/  STG.E.128 desc[UR16][R2.64], R8 ;  /* 0x0000000802007986 */ /* 0x0011e8000c101d10 */
[----:B--2---:R0:W-:Y:S03]  /*65c0*/  STG.E.128 desc[UR16][R2.64+0x200], R12 ;  /* 0x0002000c02007986 */ /* 0x0041e6000c101d10 */
[----:B------:R-:W-:Y:S05]  /*65d0*/  @!P0 BRA `(.L_x_408) ;  /* 0xffffff9c00c08947 */ /* 0x000fea000383ffff */
[----:B------:R-:W-:Y:S05]  /*65e0*/  EXIT ;  /* 0x000000000000794d */ /* 0x000fea0003800000 */
.L_x_409:
        /* <DEDUP_REMOVED lines=9> */
.L_x_5007:


//--------------------- .text._Z25selective_scan_fwd_kernelI32Selective_Scan_fwd_kernel_traitsILi128ELi16ELi1ELb1ELb0ELb1ELb0EN3c108BFloat16ENS1_7complexIfEEEEv13SSMParamsBase --------------------------
	.section	.text._Z25selective_scan_fwd_kernelI32Selective_Scan_fwd_kernel_traitsILi128ELi16ELi1ELb1ELb0ELb1ELb0EN3c108BFloat16ENS1_7complexIfEEEEv13SSMParamsBase,"ax",@progbits
	.align	128
        .global         _Z25selective_scan_fwd_kernelI32Selective_Scan_fwd_kernel_traitsILi128ELi16ELi1ELb1ELb0ELb1ELb0EN3c108BFloat16ENS1_7complexIfEEEEv13SSMParamsBase
        .type           _Z25selective_scan_fwd_kernelI32Selective_Scan_fwd_kernel_traitsILi128ELi16ELi1ELb1ELb0ELb1ELb0EN3c108BFloat16ENS1_7complexIfEEEEv13SSMParamsBase,@function
        .size           _Z25selective_scan_fwd_kernelI32Selective_Scan_fwd_kernel_traitsILi128ELi16ELi1ELb1ELb0ELb1ELb0EN3c108BFloat16ENS1_7complexIfEEEEv13SSMParamsBase,(.L_x_5008 - _Z25selective_scan_fwd_kernelI32Selective_Scan_fwd_kernel_traitsILi128ELi16ELi1ELb1ELb0ELb1ELb0EN3c108BFloat16ENS1_7complexIfEEEEv13SSMParamsBase)
        .other          _Z25selective_scan_fwd_kernelI32Selective_Scan_fwd_kernel_traitsILi128ELi16ELi1ELb1ELb0ELb1ELb0EN3c108BFloat16ENS1_7complexIfEEEEv13SSMParamsBase,@"STO_CUDA_ENTRY STV_DEFAULT"
_Z25selective_scan_fwd_kernelI32Selective_Scan_fwd_kernel_traitsILi128ELi16ELi1ELb1ELb0ELb1ELb0EN3c108BFloat16ENS1_7complexIfEEEEv13SSMParamsBase:
.text._Z25selective_scan_fwd_kernelI32Selective_Scan_fwd_kernel_traitsILi128ELi16ELi1ELb1ELb0ELb1ELb0EN3c108BFloat16ENS1_7complexIfEEEEv13SSMParamsBase:
[----:B------:R-:W-:Y:S01]  /*0000*/  LDC R1, c[0x0][0x37c] ;  /* 0x0000df00ff017b82 */ /* 0x000fe20000000800 */
[----:B------:R-:W0:Y:S07]  /*0010*/  LDCU.64 UR8, c[0x0][0x470] ;  /* 0x00008e00ff0877ac */ /* 0x000e2e0008000a00 */
[----:B------:R-:W1:Y:S01]  /*0020*/  S2UR UR25, SR_CTAID.Y ;  /* 0x00000000001979c3 */ /* 0x000e620000002600 */
[----:B------:R-:W-:Y:S01]  /*0030*/  MOV R83, RZ ;  /* 0x000000ff00537202 */ /* 0x000fe20000000f00 */
[----:B------:R-:W-:Y:S01]  /*0040*/  HFMA2 R85, -RZ, RZ, 0, 0 ;  /* 0x00000000ff557431 */ /* 0x000fe200000001ff */
[----:B------:R-:W2:Y:S01]  /*0050*/  LDCU.64 UR22, c[0x0][0x358] ;  /* 0x00006b00ff1677ac */ /* 0x000ea20008000a00 */
[----:B------:R-:W3:Y:S01]  /*0060*/  LDCU UR26, c[0x0][0x398] ;  /* 0x00007300ff1a77ac */ /* 0x000ee20008000800 */
[----:B------:R-:W4:Y:S03]  /*0070*/  LDCU.128 UR4, c[0x0][0x450] ;  /* 0x00008a00ff0477ac */ /* 0x000f260008000c00 */
[----:B------:R-:W2:Y:S01]  /*0080*/  S2UR UR30, SR_CTAID.X ;  /* 0x00000000001e79c3 */ /* 0x000ea20000002500 */
[----:B------:R-:W2:Y:S01]  /*0090*/  LDCU.64 UR16, c[0x0][0x3d0] ;  /* 0x00007a00ff1077ac */ /* 0x000ea20008000a00 */
[----:B0-----:R-:W-:-:S06]  /*00a0*/  UISETP.NE.U32.AND UP0, UPT, UR8, URZ, UPT ;  /* 0x000000ff0800728c */ /* 0x001fcc000bf05070 */
[----:B------:R-:W0:Y:S01]  /*00b0*/  LDC R81, c[0x0][0x394] ;  /* 0x0000e500ff517b82 */ /* 0x000e220000000800 */
[----:B------:R-:W0:Y:S01]  /*00c0*/  LDCU.128 UR12, c[0x0][0x400] ;  /* 0x00008000ff0c77ac */ /* 0x000e220008000c00 */
[----:B------:R-:W-:Y:S01]  /*00d0*/  UISETP.NE.AND.EX UP0, UPT, UR9, URZ, UPT, UP0 ;  /* 0x000000ff0900728c */ /* 0x000fe2000bf05300 */
[----:B---3--:R-:W-:Y:S01]  /*00e0*/  MOV R0, UR26 ;  /* 0x0000001a00007c02 */ /* 0x008fe20008000f00 */
[----:B------:R-:W3:Y:S04]  /*00f0*/  LDCU UR31, c[0x0][0x384] ;  /* 0x00007080ff1f77ac */ /* 0x000ee80008000800 */
[----:B------:R-:W-:Y:S01]  /*0100*/  PLOP3.LUT P1, PT, PT, PT, UP0, 0x80, 0x8 ;  /* 0x000000000008781c */ /* 0x000fe20003f2f008 */
[----:B----4-:R-:W-:Y:S01]  /*0110*/  UISETP.NE.U32.AND UP1, UPT, UR6, URZ, UPT ;  /* 0x000000ff0600728c */ /* 0x010fe2000bf25070 */
[----:B------:R-:W4:Y:S03]  /*0120*/  LDCU.64 UR32, c[0x0][0x3e8] ;  /* 0x00007d00ff2077ac */ /* 0x000f260008000a00 */
[----:B-1----:R-:W-:Y:S01]  /*0130*/  @UP0 ULEA UR8, UP3, UR25, UR8, 0x2 ;  /* 0x0000000819080291 */ /* 0x002fe2000f8610ff */
[----:B------:R-:W-:Y:S01]  /*0140*/  IABS R9, R0 ;  /* 0x0000000000097213 */ /* 0x000fe20000000000 */
[----:B------:R-:W-:-:S02]  /*0150*/  UISETP.NE.AND.EX UP1, UPT, UR7, URZ, UPT, UP1 ;  /* 0x000000ff0700728c */ /* 0x000fc4000bf25310 */
[----:B------:R-:W-:Y:S02]  /*0160*/  @UP0 ULEA.HI.X UR9, UR25, UR9, URZ, 0x2, UP3 ;  /* 0x0000000919090291 */ /* 0x000fe400098f14ff */
[----:B------:R-:W-:Y:S01]  /*0170*/  MOV R4, UR8 ;  /* 0x0000000800047c02 */ /* 0x000fe20008000f00 */
[----:B------:R-:W1:Y:S01]  /*0180*/  I2F.RP R0, R9 ;  /* 0x0000000900007306 */ /* 0x000e620000209400 */
[----:B------:R-:W-:Y:S02]  /*0190*/  PLOP3.LUT P0, PT, PT, PT, UP1, 0x80, 0x8 ;  /* 0x000000000008781c */ /* 0x000fe40003f0f018 */
[----:B------:R-:W-:-:S03]  /*01a0*/  MOV R5, UR9 ;  /* 0x0000000900057c02 */ /* 0x000fc60008000f00 */
[----:B------:R-:W-:Y:S02]  /*01b0*/  @UP1 ULEA UR6, UP2, UR25, UR6, 0x2 ;  /* 0x0000000619061291 */ /* 0x000fe4000f8410ff */
[----:B--2---:R-:W5:Y:S02]  /*01c0*/  @P1 LDG.E R83, desc[UR22][R4.64] ;  /* 0x0000001604531981 */ /* 0x004f64000c1e1900 */
[----:B------:R-:W-:Y:S02]  /*01d0*/  @UP1 ULEA.HI.X UR7, UR25, UR7, URZ, 0x2, UP2 ;  /* 0x0000000719071291 */ /* 0x000fe400090f14ff */
[----:B------:R-:W-:Y:S01]  /*01e0*/  MOV R2, UR6 ;  /* 0x0000000600027c02 */ /* 0x000fe20008000f00 */
[----:B-1----:R-:W1:Y:S03]  /*01f0*/  MUFU.RCP R0, R0 ;  /* 0x0000000000007308 */ /* 0x002e660000001000 */
[----:B------:R-:W-:-:S05]  /*0200*/  MOV R3, UR7 ;  /* 0x0000000700037c02 */ /* 0x000fca0008000f00 */
[----:B------:R2:W5:Y:S01]  /*0210*/  @P0 LDG.E R85, desc[UR22][R2.64] ;  /* 0x0000001602550981 */ /* 0x000562000c1e1900 */
[----:B-1----:R-:W-:-:S04]  /*0220*/  IADD3 R6, PT, PT, R0, 0xffffffe, RZ ;  /* 0x0ffffffe00067810 */ /* 0x002fc80007ffe0ff */
[----:B------:R1:W3:Y:S02]  /*0230*/  F2I.FTZ.U32.TRUNC.NTZ R7, R6 ;  /* 0x0000000600077305 */ /* 0x0002e4000021f000 */
[----:B-1----:R-:W-:-:S05]  /*0240*/  HFMA2 R6, -RZ, RZ, 0, 0 ;  /* 0x00000000ff067431 */ /* 0x002fca00000001ff */
[----:B------:R-:W-:Y:S02]  /*0250*/  R2UR UR6, R6 ;  /* 0x00000000060672ca */ /* 0x000fe400000e0000 */
[----:B---3--:R-:W-:Y:S02]  /*0260*/  R2UR UR7, R7 ;  /* 0x00000000070772ca */ /* 0x008fe400000e0000 */
[----:B--2---:R-:W-:-:S05]  /*0270*/  IADD3 R2, PT, PT, RZ, -R7, RZ ;  /* 0x80000007ff027210 */ /* 0x004fca0007ffe0ff */
[----:B------:R-:W-:Y:S01]  /*0280*/  IMAD R3, R2, R9, RZ ;  /* 0x0000000902037224 */ /* 0x000fe200078e02ff */
[----:B------:R-:W-:-:S05]  /*0290*/  IABS R2, UR25 ;  /* 0x0000001900027c13 */ /* 0x000fca0008000000 */
[----:B------:R-:W-:Y:S01]  /*02a0*/  IMAD.HI.U32 R3, R7, R3, UR6 ;  /* 0x0000000607037e27 */ /* 0x000fe2000f8e0003 */
[----:B------:R-:W-:-:S04]  /*02b0*/  R2UR UR8, R2 ;  /* 0x00000000020872ca */ /* 0x000fc800000e0000 */
[----:B------:R-:W-:-:S13]  /*02c0*/  R2UR UR6, R3 ;  /* 0x00000000030672ca */ /* 0x000fda00000e0000 */
[----:B------:R-:W-:-:S07]  /*02d0*/  UIMAD.WIDE.U32 UR6, UR6, UR8, URZ ;  /* 0x00000008060672a5 */ /* 0x000fce000f8e00ff */
[----:B------:R-:W-:Y:S02]  /*02e0*/  UMOV UR20, UR7 ;  /* 0x0000000700147c82 */ /* 0x000fe40008000000 */
[----:B------:R-:W-:-:S05]  /*02f0*/  IADD3 R0, PT, PT, RZ, -UR20, RZ ;  /* 0x80000014ff007c10 */ /* 0x000fca000fffe0ff */
[C---:B------:R-:W-:Y:S01]  /*0300*/  IMAD R0, R9.reuse, R0, UR8 ;  /* 0x0000000809007e24 */ /* 0x040fe2000f8e0200 */
[----:B------:R-:W1:Y:S04]  /*0310*/  LDCU.128 UR8, c[0x0][0x3f0] ;  /* 0x00007e00ff0877ac */ /* 0x000e680008000c00 */
[----:B------:R-:W-:-:S13]  /*0320*/  ISETP.GT.U32.AND P0, PT, R9, R0, PT ;  /* 0x000000000900720c */ /* 0x000fda0003f04070 */
[----:B------:R-:W-:Y:S01]  /*0330*/  VOTEU.ANY UP1, P0 ;  /* 0x0000000000ff7886 */ /* 0x000fe20000020100 */
[----:B------:R-:W-:-:S13]  /*0340*/  PLOP3.LUT P0, PT, PT, PT, UP1, 0x80, 0x8 ;  /* 0x000000000008781c */ /* 0x000fda0003f0f018 */
[----:B------:R-:W-:-:S04]  /*0350*/  @!P0 IADD3 R0, PT, PT, R0, -R9, RZ ;  /* 0x8000000900008210 */ /* 0x000fc80007ffe0ff */
[----:B------:R-:W-:Y:S01]  /*0360*/  ISETP.GE.U32.AND P0, PT, R0, R9, PT ;  /* 0x000000090000720c */ /* 0x000fe20003f06070 */
[----:B-1----:R-:W-:Y:S02]  /*0370*/  UIMAD.WIDE.U32 UR6, UR30, UR8, URZ ;  /* 0x000000081e0672a5 */ /* 0x002fe4000f8e00ff */
[----:B------:R-:W-:Y:S02]  /*0380*/  ULOP3.LUT UR8, UR25, UR26, URZ, 0x3c, !UPT ;  /* 0x0000001a19087292 */ /* 0x000fe4000f8e3cff */
[----:B------:R-:W-:Y:S02]  /*0390*/  UIMAD.WIDE.U32 UR18, UR30, UR16, URZ ;  /* 0x000000101e1272a5 */ /* 0x000fe4000f8e00ff */
[----:B------:R-:W-:Y:S02]  /*03a0*/  @!UP1 UIADD3 UR20, UPT, UPT, UR20, 0x1, URZ ;  /* 0x0000000114149890 */ /* 0x000fe4000fffe0ff */
[----:B------:R-:W-:-:S04]  /*03b0*/  UISETP.GE.AND UP1, UPT, UR8, URZ, UPT ;  /* 0x000000ff0800728c */ /* 0x000fc8000bf26270 */
[----:B------:R-:W-:Y:S01]  /*03c0*/  VOTEU.ANY UP0, P0 ;  /* 0x0000000000ff7886 */ /* 0x000fe20000000100 */
[----:B0-----:R-:W-:Y:S01]  /*03d0*/  ISETP.GE.AND P0, PT, R81, 0x1, PT ;  /* 0x000000015100780c */ /* 0x001fe20003f06270 */
[----:B------:R-:W-:Y:S02]  /*03e0*/  UIMAD UR21, UR30, UR17, UR19 ;  /* 0x000000111e1572a4 */ /* 0x000fe4000f8e0213 */
[----:B------:R-:W-:Y:S02]  /*03f0*/  UIMAD UR7, UR30, UR9, UR7 ;  /* 0x000000091e0772a4 */ /* 0x000fe4000f8e0207 */
[----:B------:R-:W-:Y:S02]  /*0400*/  UIMAD.WIDE.U32 UR16, UR30, UR12, URZ ;  /* 0x0000000c1e1072a5 */ /* 0x000fe4000f8e00ff */
[----:B------:R-:W-:Y:S02]  /*0410*/  UIMAD.WIDE.U32 UR6, UR25, UR10, UR6 ;  /* 0x0000000a190672a5 */ /* 0x000fe4000f8e0006 */
[----:B------:R-:W-:-:S02]  /*0420*/  UIMAD UR13, UR30, UR13, UR17 ;  /* 0x0000000d1e0d72a4 */ /* 0x000fc4000f8e0211 */
[----:B------:R-:W-:Y:S01]  /*0430*/  @UP0 UIADD3 UR20, UPT, UPT, UR20, 0x1, URZ ;  /* 0x0000000114140890 */ /* 0x000fe2000fffe0ff */
[----:B------:R-:W-:Y:S01]  /*0440*/  UMOV UR12, UR16 ;  /* 0x00000010000c7c82 */ /* 0x000fe20008000000 */
[----:B------:R-:W-:Y:S01]  /*0450*/  UIMAD UR24, UR25, UR11, UR7 ;  /* 0x0000000b191872a4 */ /* 0x000fe2000f8e0207 */
[----:B------:R-:W0:Y:S01]  /*0460*/  LDCU.128 UR8, c[0x0][0x460] ;  /* 0x00008c00ff0877ac */ /* 0x000e220008000c00 */
[----:B------:R-:W-:Y:S02]  /*0470*/  UISETP.NE.AND UP0, UPT, UR26, URZ, UPT ;  /* 0x000000ff1a00728c */ /* 0x000fe4000bf05270 */
[----:B------:R-:W-:Y:S02]  /*0480*/  UIMAD.WIDE.U32 UR12, UR25, UR14, UR12 ;  /* 0x0000000e190c72a5 */ /* 0x000fe4000f8e000c */
[----:B------:R-:W-:Y:S01]  /*0490*/  @!UP1 UIADD3 UR20, UPT, UPT, -UR20, URZ, URZ ;  /* 0x000000ff14149290 */ /* 0x000fe2000fffe1ff */
[----:B0---4-:R-:W-:Y:S11]  /*04a0*/  @!P0 EXIT ;  /* 0x000000000000894d */ /* 0x011ff60003800000 */
[----:B------:R-:W0:Y:S01]  /*04b0*/  S2R R128, SR_TID.X ;  /* 0x0000000000807919 */ /* 0x000e220000002100 */
[----:B------:R-:W-:Y:S01]  /*04c0*/  @!UP0 ULOP3.LUT UR20, URZ, UR26, URZ, 0x33, !UPT ;  /* 0x0000001aff148292 */ /* 0x000fe2000f8e33ff */
[----:B------:R-:W1:Y:S01]  /*04d0*/  LDCU.64 UR26, c[0x0][0x3a0] ;  /* 0x00007400ff1a77ac */ /* 0x000e620008000a00 */
[----:B------:R-:W2:Y:S01]  /*04e0*/  LDCU.64 UR28, c[0x0][0x3b8] ;  /* 0x00007700ff1c77ac */ /* 0x000ea20008000a00 */
[----:B------:R-:W3:Y:S01]  /*04f0*/  LDCU UR34, c[0x0][0x38c] ;  /* 0x00007180ff2277ac */ /* 0x000ee20008000800 */
[----:B------:R-:W-:Y:S02]  /*0500*/  USHF.R.S32.HI UR7, URZ, 0x1f, UR20 ;  /* 0x0000001fff077899 */ /* 0x000fe40008011414 */
[----:B------:R-:W-:Y:S02]  /*0510*/  UIMAD UR17, UR25, UR15, UR13 ;  /* 0x0000000f191172a4 */ /* 0x000fe4000f8e020d */
[----:B------:R-:W-:Y:S01]  /*0520*/  UIMAD UR7, UR7, UR32, URZ ;  /* 0x00000020070772a4 */ /* 0x000fe2000f8e02ff */
[----:B------:R-:W-:Y:S01]  /*0530*/  UMOV UR14, UR18 ;  /* 0x00000012000e7c82 */ /* 0x000fe20008000000 */
[----:B------:R-:W-:Y:S01]  /*0540*/  UMOV UR15, UR21 ;  /* 0x00000015000f7c82 */ /* 0x000fe20008000000 */
[----:B------:R-:W-:-:S02]  /*0550*/  UIMAD UR13, UR30, UR31, UR25 ;  /* 0x0000001f1e0d72a4 */ /* 0x000fc4000f8e0219 */
[----:B------:R-:W-:Y:S02]  /*0560*/  UIMAD.WIDE.U32 UR14, UR20, UR32, UR14 ;  /* 0x00000020140e72a5 */ /* 0x000fe4000f8e000e */
[----:B------:R-:W-:Y:S02]  /*0570*/  ULEA UR16, UP1, UR12, UR10, 0x1 ;  /* 0x0000000a0c107291 */ /* 0x000fe4000f8208ff */
[----:B------:R-:W-:Y:S01]  /*0580*/  UIMAD UR7, UR20, UR33, UR7 ;  /* 0x00000021140772a4 */ /* 0x000fe2000f8e0207 */
[----:B------:R-:W-:Y:S01]  /*0590*/  IMAD R81, R81, UR13, RZ ;  /* 0x0000000d51517c24 */ /* 0x000fe2000f8e02ff */
[----:B------:R-:W-:Y:S01]  /*05a0*/  ULEA UR19, UP0, UR6, UR8, 0x1 ;  /* 0x0000000806137291 */ /* 0x000fe2000f8008ff */
[----:B0-----:R-:W-:Y:S01]  /*05b0*/  LOP3.LUT R108, R128, 0x3e0, RZ, 0xc0, !PT ;  /* 0x000003e0806c7812 */ /* 0x001fe200078ec0ff */
[----:B------:R-:W-:Y:S01]  /*05c0*/  ULEA UR10, UP2, UR14, UR4, 0x1 ;  /* 0x000000040e0a7291 */ /* 0x000fe2000f8408ff */
[----:B---3--:R-:W-:Y:S01]  /*05d0*/  IMAD R81, R81, UR34, RZ ;  /* 0x0000002251517c24 */ /* 0x008fe2000f8e02ff */
[----:B------:R-:W-:Y:S01]  /*05e0*/  ULEA.HI.X UR11, UR12, UR11, UR17, 0x1, UP1 ;  /* 0x0000000b0c0b7291 */ /* 0x000fe200088f0c11 */
[----:B------:R-:W-:Y:S01]  /*05f0*/  SHF.R.U32.HI R79, RZ, 0x5, R128 ;  /* 0x00000005ff4f7819 */ /* 0x000fe20000011680 */
[----:B------:R-:W-:-:S02]  /*0600*/  UIADD3 UR4, UPT, UPT, UR15, UR7, URZ ;  /* 0x000000070f047290 */ /* 0x000fc4000fffe0ff */
[----:B------:R-:W-:Y:S02]  /*0610*/  ULEA.HI.X UR20, UR6, UR9, UR24, 0x1, UP0 ;  /* 0x0000000906147291 */ /* 0x000fe400080f0c18 */
[----:B-1----:R-:W-:Y:S02]  /*0620*/  UIMAD.WIDE.U32 UR6, UR25, UR26, URZ ;  /* 0x0000001a190672a5 */ /* 0x002fe4000f8e00ff */
[----:B--2---:R-:W-:Y:S02]  /*0630*/  UIMAD.WIDE.U32 UR8, UR25, UR28, URZ ;  /* 0x0000001c190872a5 */ /* 0x004fe4000f8e00ff */
[----:B------:R-:W-:Y:S01]  /*0640*/  ULEA.HI.X UR12, UR14, UR5, UR4, 0x1, UP2 ;  /* 0x000000050e0c7291 */ /* 0x000fe200090f0c04 */
[----:B------:R-:W-:Y:S02]  /*0650*/  UMOV UR13, UR16 ;  /* 0x00000010000d7c82 */ /* 0x000fe40008000000 */
[----:B------:R-:W-:Y:S01]  /*0660*/  UMOV UR14, UR11 ;  /* 0x0000000b000e7c82 */ /* 0x000fe20008000000 */
[----:B------:R-:W-:-:S02]  /*0670*/  UIMAD UR18, UR25, UR27, UR7 ;  /* 0x0000001b191272a4 */ /* 0x000fc4000f8e0207 */
[----:B------:R-:W-:Y:S01]  /*0680*/  UIMAD UR17, UR25, UR29, UR9 ;  /* 0x0000001d191172a4 */ /* 0x000fe2000f8e0209 */
[----:B------:R-:W-:Y:S01]  /*0690*/  UMOV UR4, URZ ;  /* 0x000000ff00047c82 */ /* 0x000fe20008000000 */
[----:B------:R-:W-:Y:S01]  /*06a0*/  UMOV UR15, UR19 ;  /* 0x00000013000f7c82 */ /* 0x000fe20008000000 */
[----:B------:R-:W-:Y:S01]  /*06b0*/  UMOV UR16, UR20 ;  /* 0x0000001400107c82 */ /* 0x000fe20008000000 */
[----:B------:R-:W-:-:S08]  /*06c0*/  UMOV UR11, UR10 ;  /* 0x0000000a000b7c82 */ /* 0x000fd00008000000 */
.L_x_449:
[----:B------:R-:W-:Y:S01]  /*06d0*/  BAR.SYNC.DEFER_BLOCKING 0x0 ;  /* 0x0000000000007b1d */ /* 0x000fe20000010000 */
[----:B------:R-:W-:Y:S02]  /*06e0*/  LOP3.LUT R77, R128, 0x1f, RZ, 0xc0, !PT ;  /* 0x0000001f804d7812 */ /* 0x000fe400078ec0ff */
[----:B-1----:R-:W-:Y:S02]  /*06f0*/  MOV R2, UR15 ;  /* 0x0000000f00027c02 */ /* 0x002fe40008000f00 */
[----:B------:R-:W-:Y:S02]  /*0700*/  MOV R3, UR16 ;  /* 0x0000001000037c02 */ /* 0x000fe40008000f00 */
[----:B------:R-:W-:-:S05]  /*0710*/  LEA R7, R108, R77, 0x1 ;  /* 0x0000004d6c077211 */ /* 0x000fca00078e08ff */
[----:B------:R-:W-:-:S05]  /*0720*/  IMAD.WIDE.U32 R2, R7, 0x10, R2 ;  /* 0x0000001007027825 */ /* 0x000fca00078e0002 */
[----:B------:R-:W2:Y:S04]  /*0730*/  LDG.E.128 R16, desc[UR22][R2.64] ;  /* 0x0000001602107981 */ /* 0x000ea8000c1e1d00 */
[----:B------:R0:W3:Y:S01]  /*0740*/  LDG.E.128 R20, desc[UR22][R2.64+0x200] ;  /* 0x0002001602147981 */ /* 0x0000e2000c1e1d00 */
[----:B------:R-:W1:Y:S01]  /*0750*/  S2UR UR10, SR_CgaCtaId ;  /* 0x00000000000a79c3 */ /* 0x000e620000008800 */
[----:B------:R-:W-:Y:S01]  /*0760*/  SHF.L.U32 R0, R128, 0x1, RZ ;  /* 0x0000000180007819 */ /* 0x000fe200000006ff */
[----:B------:R-:W-:Y:S01]  /*0770*/  UMOV UR5, 0x400 ;  /* 0x0000040000057882 */ /* 0x000fe20000000000 */
[----:B------:R-:W4:Y:S01]  /*0780*/  S2R R106, SR_LANEID ;  /* 0x00000000006a7919 */ /* 0x000f220000000000 */
[----:B------:R-:W-:Y:S02]  /*0790*/  MOV R4, UR13 ;  /* 0x0000000d00047c02 */ /* 0x000fe40008000f00 */
[----:B------:R-:W-:-:S02]  /*07a0*/  LOP3.LUT R75, R0, 0x7c0, RZ, 0xc0, !PT ;  /* 0x000007c0004b7812 */ /* 0x000fc400078ec0ff */
[----:B------:R-:W-:-:S03]  /*07b0*/  MOV R5, UR14 ;  /* 0x0000000e00057c02 */ /* 0x000fc60008000f00 */
[----:B0-----:R-:W-:Y:S01]  /*07c0*/  IMAD.WIDE.U32 R2, R7, 0x10, R4 ;  /* 0x0000001007027825 */ /* 0x001fe200078e0004 */
[----:B-1----:R-:W-:Y:S01]  /*07d0*/  ULEA UR5, UR10, UR5, 0x18 ;  /* 0x000000050a057291 */ /* 0x002fe2000f8ec0ff */
[----:B----4-:R-:W-:-:S05]  /*07e0*/  IADD3 R75, PT, PT, R75, R106, RZ ;  /* 0x0000006a4b4b7210 */ /* 0x010fca0007ffe0ff */
        /* <DEDUP_REMOVED lines=10> */
[----:B------:R-:W0:Y:S01]  /*0890*/  LDCU.U8 UR5, c[0x0][0x39e] ;  /* 0x000073c0ff0577ac */ /* 0x000e220008000000 */
[----:B------:R-:W-:Y:S02]  /*08a0*/  BSSY.RECONVERGENT B0, `(.L_x_410) ;  /* 0x000003c000007945 */ /* 0x000fe40003800200 */
[----:B--2---:R-:W-:Y:S04]  /*08b0*/  STS.128 [R75], R24 ;  /* 0x000000184b007388 */ /* 0x004fe80000000c00 */
[----:B---3--:R-:W-:Y:S01]  /*08c0*/  STS.128 [R75+0x200], R28 ;  /* 0x0002001c4b007388 */ /* 0x008fe20000000c00 */
[----:B------:R-:W-:-:S03]  /*08d0*/  NOP ;  /* 0x0000000000007918 */ /* 0x000fc60000000000 */
[----:B------:R-:W1:Y:S04]  /*08e0*/  LDS.128 R16, [R73] ;  /* 0x0000000049107984 */ /* 0x000e680000000c00 */
[----:B------:R-:W2:Y:S01]  /*08f0*/  LDS.128 R4, [R73+0x10] ;  /* 0x0000100049047984 */ /* 0x000ea20000000c00 */
[C---:B-1----:R-:W-:Y:S02]  /*0900*/  SHF.L.U32 R104, R16.reuse, 0x10, RZ ;  /* 0x0000001010687819 */ /* 0x042fe400000006ff */
        /* <DEDUP_REMOVED lines=8> */
[----:B--2---:R-:W-:Y:S01]  /*0990*/  SHF.L.U32 R96, R4, 0x10, RZ ;  /* 0x0000001004607819 */ /* 0x004fe200000006ff */
[--C-:B------:R-:W-:Y:S01]  /*09a0*/  FADD.FTZ R98, R98, R83.reuse ;  /* 0x0000005362627221 */ /* 0x100fe20000010000 */
[----:B0-----:R-:W-:Y:S02]  /*09b0*/  ISETP.EQ.OR P4, PT, RZ, UR5, P4 ;  /* 0x00000005ff007c0c */ /* 0x001fe4000a782670 */
[----:B------:R-:W-:Y:S01]  /*09c0*/  SHF.L.U32 R16, R16, 0x10, RZ ;  /* 0x0000001010107819 */ /* 0x000fe200000006ff */
[----:B------:R-:W-:Y:S01]  /*09d0*/  FADD.FTZ R96, R96, R83 ;  /* 0x0000005360607221 */ /* 0x000fe20000010000 */
[----:B------:R-:W-:-:S02]  /*09e0*/  SHF.L.U32 R92, R5, 0x10, RZ ;  /* 0x00000010055c7819 */ /* 0x000fc400000006ff */
[----:B------:R-:W-:Y:S01]  /*09f0*/  FSETP.GTU.FTZ.AND P3, PT, R102, 20, PT ;  /* 0x41a000006600780b */ /* 0x000fe20003f7c000 */
[--C-:B------:R-:W-:Y:S01]  /*0a00*/  FADD.FTZ R94, R16, R83.reuse ;  /* 0x00000053105e7221 */ /* 0x100fe20000010000 */
[----:B------:R-:W-:Y:S01]  /*0a10*/  FSETP.GTU.FTZ.AND P0, PT, R100, 20, PT ;  /* 0x41a000006400780b */ /* 0x000fe20003f1c000 */
[----:B------:R-:W-:Y:S01]  /*0a20*/  FADD.FTZ R92, R92, R83 ;  /* 0x000000535c5c7221 */ /* 0x000fe20000010000 */
[----:B------:R-:W-:Y:S02]  /*0a30*/  FSETP.GTU.FTZ.AND P2, PT, R98, 20, PT ;  /* 0x41a000006200780b */ /* 0x000fe40003f5c000 */
[----:B------:R-:W-:Y:S02]  /*0a40*/  FSETP.GTU.FTZ.AND P1, PT, R96, 20, PT ;  /* 0x41a000006000780b */ /* 0x000fe40003f3c000 */
[----:B------:R-:W-:Y:S02]  /*0a50*/  FSETP.GTU.FTZ.AND P5, PT, R94, 20, PT ;  /* 0x41a000005e00780b */ /* 0x000fe40003fbc000 */
[----:B------:R-:W-:Y:S01]  /*0a60*/  PRMT R17, R17, 0x7632, R17 ;  /* 0x0000763211117816 */ /* 0x000fe20000000011 */
        /* <DEDUP_REMOVED lines=31> */
.L_x_411:
[----:B------:R-:W-:Y:S05]  /*0c60*/  BSYNC.RECONVERGENT B0 ;  /* 0x0000000000007941 */ /* 0x000fea0003800200 */
.L_x_410:
        /* <DEDUP_REMOVED lines=40> */
.L_x_413:
[----:B------:R-:W-:Y:S05]  /*0ef0*/  BSYNC.RECONVERGENT B0 ;  /* 0x0000000000007941 */ /* 0x000fea0003800200 */
.L_x_412:
[----:B------:R-:W-:Y:S01]  /*0f00*/  SHF.L.U32 R88, R6, 0x10, RZ ;  /* 0x0000001006587819 */ /* 0x000fe200000006ff */
[----:B------:R-:W-:Y:S01]  /*0f10*/  BSSY.RECONVERGENT B0, `(.L_x_414) ;  /* 0x0000026000007945 */ /* 0x000fe20003800200 */
[----:B------:R-:W-:Y:S02]  /*0f20*/  FSETP.GTU.FTZ.AND P6, PT, R90, 20, PT ;  /* 0x41a000005a00780b */ /* 0x000fe40003fdc000 */
[----:B------:R-:W-:Y:S01]  /*0f30*/  PRMT R53, R13, 0x7632, R53 ;  /* 0x000076320d357816 */ /* 0x000fe20000000035 */
[----:B------:R-:W-:Y:S01]  /*0f40*/  FADD.FTZ R88, R88, R83 ;  /* 0x0000005358587221 */ /* 0x000fe20000010000 */
[C---:B------:R-:W-:Y:S02]  /*0f50*/  SHF.L.U32 R52, R14.reuse, 0x10, RZ ;  /* 0x000000100e347819 */ /* 0x040fe400000006ff */
        /* <DEDUP_REMOVED lines=33> */
.L_x_415:
[----:B------:R-:W-:Y:S05]  /*1170*/  BSYNC.RECONVERGENT B0 ;  /* 0x0000000000007941 */ /* 0x000fea0003800200 */
.L_x_414:
        /* <DEDUP_REMOVED lines=8> */
[----:B------:R-:W-:Y:S02]  /*1200*/  PRMT R19, R19, 0x7632, R19 ;  /* 0x0000763213137816 */ /* 0x000fe40000000013 */
        /* <DEDUP_REMOVED lines=32> */
.L_x_417:
[----:B------:R-:W-:Y:S05]  /*1410*/  BSYNC.RECONVERGENT B0 ;  /* 0x0000000000007941 */ /* 0x000fea0003800200 */
.L_x_416:
[----:B------:R-:W-:Y:S01]  /*1420*/  SHF.L.U32 R84, R7, 0x10, RZ ;  /* 0x0000001007547819 */ /* 0x000fe200000006ff */
[----:B------:R-:W-:Y:S01]  /*1430*/  BSSY.RECONVERGENT B0, `(.L_x_418) ;  /* 0x0000026000007945 */ /* 0x000fe20003800200 */
[C---:B------:R-:W-:Y:S02]  /*1440*/  SHF.L.U32 R46, R9.reuse, 0x10, RZ ;  /* 0x00000010092e7819 */ /* 0x040fe400000006ff */
[----:B------:R-:W-:Y:S01]  /*1450*/  FSETP.GTU.FTZ.AND P3, PT, R86, 20, PT ;  /* 0x41a000005600780b */ /* 0x000fe20003f7c000 */
[----:B------:R-:W-:Y:S01]  /*1460*/  FADD.FTZ R84, R84, R83 ;  /* 0x0000005354547221 */ /* 0x000fe20000010000 */
[----:B------:R-:W-:Y:S02]  /*1470*/  PRMT R47, R8, 0x7632, R47 ;  /* 0x00007632082f7816 */ /* 0x000fe4000000002f */
        /* <DEDUP_REMOVED lines=33> */
.L_x_419:
[----:B------:R-:W-:Y:S05]  /*1690*/  BSYNC.RECONVERGENT B0 ;  /* 0x0000000000007941 */ /* 0x000fea0003800200 */
.L_x_418:
        /* <DEDUP_REMOVED lines=41> */
.L_x_421:
[----:B------:R-:W-:Y:S05]  /*1930*/  BSYNC.RECONVERGENT B0 ;  /* 0x0000000000007941 */ /* 0x000fea0003800200 */
.L_x_420:
[----:B------:R-:W-:Y:S01]  /*1940*/  SHF.L.U32 R4, R4, 0x10, RZ ;  /* 0x0000001004047819 */ /* 0x000fe200000006ff */
[----:B------:R-:W-:Y:S01]  /*1950*/  BSSY.RECONVERGENT B0, `(.L_x_422) ;  /* 0x0000027000007945 */ /* 0x000fe20003800200 */
[----:B------:R-:W-:Y:S02]  /*1960*/  FSETP.GTU.FTZ.AND P3, PT, R82, 20, PT ;  /* 0x41a000005200780b */ /* 0x000fe40003f7c000 */
[----:B------:R-:W-:Y:S01]  /*1970*/  ISETP.EQ.OR P1, PT, RZ, UR5, P1 ;  /* 0x00000005ff007c0c */ /* 0x000fe20008f22670 */
[----:B------:R-:W-:Y:S01]  /*1980*/  FADD.FTZ R80, R4, R83 ;  /* 0x0000005304507221 */ /* 0x000fe20000010000 */
[----:B------:R-:W-:Y:S02]  /*1990*/  PRMT R5, R5, 0x7632, R5 ;  /* 0x0000763205057816 */ /* 0x000fe40000000005 */
[----:B------:R-:W-:Y:S02]  /*19a0*/  PRMT R6, R6, 0x7632, R6 ;  /* 0x0000763206067816 */ /* 0x000fe40000000006 */
        /* <DEDUP_REMOVED lines=33> */
.L_x_423:
[----:B------:R-:W-:Y:S05]  /*1bc0*/  BSYNC.RECONVERGENT B0 ;  /* 0x0000000000007941 */ /* 0x000fea0003800200 */
.L_x_422:
[----:B------:R-:W-:Y:S01]  /*1bd0*/  ISETP.EQ.OR P3, PT, RZ, UR5, P3 ;  /* 0x00000005ff007c0c */ /* 0x000fe20009f62670 */
[----:B------:R-:W-:Y:S01]  /*1be0*/  BSSY.RECONVERGENT B0, `(.L_x_424) ;  /* 0x0000028000007945 */ /* 0x000fe20003800200 */
[----:B------:R-:W-:Y:S01]  /*1bf0*/  SHF.L.U32 R78, R5, 0x10, RZ ;  /* 0x00000010054e7819 */ /* 0x000fe200000006ff */
[----:B------:R-:W-:Y:S01]  /*1c00*/  FMUL.FTZ R71, R56, R85 ;  /* 0x0000005538477220 */ /* 0x000fe20000410000 */
[----:B------:R-:W-:Y:S02]  /*1c10*/  FSETP.GTU.FTZ.AND P2, PT, R80, 20, PT ;  /* 0x41a000005000780b */ /* 0x000fe40003f5c000 */
[----:B------:R-:W-:Y:S01]  /*1c20*/  ISETP.EQ.OR P4, PT, RZ, UR5, P4 ;  /* 0x00000005ff007c0c */ /* 0x000fe2000a782670 */
[----:B------:R-:W-:Y:S01]  /*1c30*/  FADD.FTZ R78, R78, R83 ;  /* 0x000000534e4e7221 */ /* 0x000fe20000010000 */
        /* <DEDUP_REMOVED lines=34> */
.L_x_425:
[----:B------:R-:W-:Y:S05]  /*1e60*/  BSYNC.RECONVERGENT B0 ;  /* 0x0000000000007941 */ /* 0x000fea0003800200 */
.L_x_424:
[----:B------:R-:W-:Y:S01]  /*1e70*/  SHF.L.U32 R6, R6, 0x10, RZ ;  /* 0x0000001006067819 */ /* 0x000fe200000006ff */
[----:B------:R-:W-:Y:S01]  /*1e80*/  BSSY.RECONVERGENT B0, `(.L_x_426) ;  /* 0x0000028000007945 */ /* 0x000fe20003800200 */
[----:B------:R-:W-:Y:S01]  /*1e90*/  FSETP.GTU.FTZ.AND P3, PT, R78, 20, PT ;  /* 0x41a000004e00780b */ /* 0x000fe20003f7c000 */
[-C--:B------:R-:W-:Y:S01]  /*1ea0*/  FMUL.FTZ R76, R54, R85.reuse ;  /* 0x00000055364c7220 */ /* 0x080fe20000410000 */
[----:B------:R-:W-:Y:S01]  /*1eb0*/  ISETP.EQ.OR P5, PT, RZ, UR5, P5 ;  /* 0x00000005ff007c0c */ /* 0x000fe2000afa2670 */
[-C--:B------:R-:W-:Y:S01]  /*1ec0*/  FMUL.FTZ R69, R52, R85.reuse ;  /* 0x0000005534457220 */ /* 0x080fe20000410000 */
[----:B------:R-:W-:Y:S01]  /*1ed0*/  ISETP.EQ.OR P2, PT, RZ, UR5, P2 ;  /* 0x00000005ff007c0c */ /* 0x000fe20009742670 */
[----:B------:R-:W-:Y:S01]  /*1ee0*/  FMUL.FTZ R74, R50, R85 ;  /* 0x00000055324a7220 */ /* 0x000fe20000410000 */
[----:B------:R-:W-:Y:S01]  /*1ef0*/  SHF.L.U32 R47, R47, 0x10, RZ ;  /* 0x000000102f2f7819 */ /* 0x000fe200000006ff */
[----:B------:R-:W-:Y:S01]  /*1f00*/  FADD.FTZ R72, R6, R83 ;  /* 0x0000005306487221 */ /* 0x000fe20000010000 */
        /* <DEDUP_REMOVED lines=31> */
.L_x_427:
[----:B------:R-:W-:Y:S05]  /*2100*/  BSYNC.RECONVERGENT B0 ;  /* 0x0000000000007941 */ /* 0x000fea0003800200 */
.L_x_426:
[----:B------:R-:W-:Y:S01]  /*2110*/  SHF.L.U32 R70, R7, 0x10, RZ ;  /* 0x0000001007467819 */ /* 0x000fe200000006ff */
[----:B------:R-:W-:Y:S01]  /*2120*/  BSSY.RECONVERGENT B0, `(.L_x_428) ;  /* 0x0000026000007945 */ /* 0x000fe20003800200 */
[----:B------:R-:W-:Y:S01]  /*2130*/  FSETP.GTU.FTZ.AND P1, PT, R72, 20, PT ;  /* 0x41a000004800780b */ /* 0x000fe20003f3c000 */
[----:B------:R-:W-:Y:S01]  /*2140*/  FMUL.FTZ R67, R48, R85 ;  /* 0x0000005530437220 */ /* 0x000fe20000410000 */
[----:B------:R-:W-:Y:S01]  /*2150*/  SHF.L.U32 R9, R9, 0x10, RZ ;  /* 0x0000001009097819 */ /* 0x000fe200000006ff */
[----:B------:R-:W-:Y:S01]  /*2160*/  FADD.FTZ R70, R70, R83 ;  /* 0x0000005346467221 */ /* 0x000fe20000010000 */
        /* <DEDUP_REMOVED lines=33> */
.L_x_429:
[----:B------:R-:W-:Y:S05]  /*2380*/  BSYNC.RECONVERGENT B0 ;  /* 0x0000000000007941 */ /* 0x000fea0003800200 */
.L_x_428:
[----:B------:R-:W-:Y:S01]  /*2390*/  FSETP.GTU.FTZ.AND P2, PT, R70, 20, PT ;  /* 0x41a000004600780b */ /* 0x000fe20003f5c000 */
[----:B------:R-:W-:Y:S01]  /*23a0*/  BSSY.RECONVERGENT B0, `(.L_x_430) ;  /* 0x000002a000007945 */ /* 0x000fe20003800200 */
[----:B------:R-:W-:Y:S01]  /*23b0*/  ISETP.EQ.OR P0, PT, RZ, UR5, P0 ;  /* 0x00000005ff007c0c */ /* 0x000fe20008702670 */
        /* <DEDUP_REMOVED lines=8> */
[----:B------:R-:W-:Y:S01]  /*2440*/  FMUL.FTZ R62, R51, R85 ;  /* 0x00000055333e7220 */ /* 0x000fe20000410000 */
        /* <DEDUP_REMOVED lines=31> */
.L_x_431:
[----:B------:R-:W-:Y:S05]  /*2640*/  BSYNC.RECONVERGENT B0 ;  /* 0x0000000000007941 */ /* 0x000fea0003800200 */
.L_x_430:
        /* <DEDUP_REMOVED lines=32> */
.L_x_433:
[----:B------:R-:W-:Y:S05]  /*2850*/  BSYNC.RECONVERGENT B0 ;  /* 0x0000000000007941 */ /* 0x000fea0003800200 */
.L_x_432:
        /* <DEDUP_REMOVED lines=32> */
.L_x_435:
[----:B------:R-:W-:Y:S05]  /*2a60*/  BSYNC.RECONVERGENT B0 ;  /* 0x0000000000007941 */ /* 0x000fea0003800200 */
.L_x_434:
        /* <DEDUP_REMOVED lines=32> */
.L_x_437:
[----:B------:R-:W-:Y:S05]  /*2c70*/  BSYNC.RECONVERGENT B0 ;  /* 0x0000000000007941 */ /* 0x000fea0003800200 */
.L_x_436:
        /* <DEDUP_REMOVED lines=32> */
.L_x_439:
[----:B------:R-:W-:Y:S05]  /*2e80*/  BSYNC.RECONVERGENT B0 ;  /* 0x0000000000007941 */ /* 0x000fea0003800200 */
.L_x_438:
        /* <DEDUP_REMOVED lines=32> */
.L_x_441:
[----:B------:R-:W-:Y:S05]  /*3090*/  BSYNC.RECONVERGENT B0 ;  /* 0x0000000000007941 */ /* 0x000fea0003800200 */
.L_x_440:
[----:B------:R-:W0:Y:S01]  /*30a0*/  LDCU UR5, c[0x0][0x38c] ;  /* 0x00007180ff0577ac */ /* 0x000e220008000800 */
[-C--:B------:R-:W-:Y:S01]  /*30b0*/  FMUL.FTZ R61, R49, R85.reuse ;  /* 0x00000055313d7220 */ /* 0x080fe20000410000 */
[-C--:B------:R-:W-:Y:S01]  /*30c0*/  FMUL.FTZ R60, R47, R85.reuse ;  /* 0x000000552f3c7220 */ /* 0x080fe20000410000 */
[-C--:B------:R-:W-:Y:S01]  /*30d0*/  FMUL.FTZ R58, R43, R85.reuse ;  /* 0x000000552b3a7220 */ /* 0x080fe20000410000 */
        /* <DEDUP_REMOVED lines=14> */
[----:B0-----:R-:W-:Y:S01]  /*31c0*/  UISETP.GE.AND UP0, UPT, UR5, 0x1, UPT ;  /* 0x000000010500788c */ /* 0x001fe2000bf06270 */
[----:B------:R-:W-:Y:S01]  /*31d0*/  FMUL.FTZ R44, R44, R88 ;  /* 0x000000582c2c7220 */ /* 0x000fe20000410000 */
[----:B------:R-:W-:Y:S01]  /*31e0*/  FMUL.FTZ R43, R43, R72 ;  /* 0x000000482b2b7220 */ /* 0x000fe20000410000 */
[----:B------:R-:W-:Y:S01]  /*31f0*/  FMUL.FTZ R42, R42, R84 ;  /* 0x000000542a2a7220 */ /* 0x000fe20000410000 */
[----:B------:R-:W-:Y:S06]  /*3200*/  BAR.SYNC.DEFER_BLOCKING 0x0 ;  /* 0x0000000000007b1d */ /* 0x000fec0000010000 */
[----:B------:R-:W-:Y:S05]  /*3210*/  BRA.U !UP0, `(.L_x_442) ;  /* 0x0000003108687547 */ /* 0x000fea000b800000 */
[----:B------:R-:W-:Y:S01]  /*3220*/  ISETP.NE.AND P0, PT, RZ, UR4, PT ;  /* 0x00000004ff007c0c */ /* 0x000fe2000bf05270 */
[----:B------:R-:W-:Y:S02]  /*3230*/  HFMA2 R41, -RZ, RZ, 0, 0 ;  /* 0x00000000ff297431 */ /* 0x000fe400000001ff */
[----:B------:R-:W-:Y:S01]  /*3240*/  FMUL.FTZ R40, R40, R70 ;  /* 0x0000004628287220 */ /* 0x000fe20000410000 */
[----:B------:R-:W0:Y:S01]  /*3250*/  LDCU UR5, c[0x0][0x38c] ;  /* 0x00007180ff0577ac */ /* 0x000e220008000800 */
[----:B------:R-:W-:Y:S01]  /*3260*/  ISETP.EQ.AND P0, PT, R77, RZ, P0 ;  /* 0x000000ff4d00720c */ /* 0x000fe20000702270 */
[----:B------:R-:W1:Y:S01]  /*3270*/  LDCU.64 UR26, c[0x0][0x3e0] ;  /* 0x00007c00ff1a77ac */ /* 0x000e620008000a00 */
[----:B------:R-:W2:Y:S01]  /*3280*/  LDCU.64 UR20, c[0x0][0x3a8] ;  /* 0x00007500ff1477ac */ /* 0x000ea20008000a00 */
[----:B------:R-:W3:Y:S10]  /*3290*/  LDCU.64 UR28, c[0x0][0x3c0] ;  /* 0x00007800ff1c77ac */ /* 0x000ef40008000a00 */
.L_x_448:
[----:B------:R-:W4:Y:S01]  /*32a0*/  LDC.64 R20, c[0x0][0x440] ;  /* 0x00011000ff147b82 */ /* 0x000f220000000a00 */
[----:B------:R-:W-:Y:S02]  /*32b0*/  MOV R4, UR6 ;  /* 0x0000000600047c02 */ /* 0x000fe40008000f00 */
[----:B------:R-:W-:Y:S02]  /*32c0*/  MOV R3, UR18 ;  /* 0x0000001200037c02 */ /* 0x000fe40008000f00 */
[----:B------:R-:W-:Y:S02]  /*32d0*/  MOV R2, R4 ;  /* 0x0000000400027202 */ /* 0x000fe40000000f00 */
[----:B------:R-:W-:-:S03]  /*32e0*/  MOV R5, UR7 ;  /* 0x0000000700057c02 */ /* 0x000fc60008000f00 */
[----:B--2---:R-:W-:-:S04]  /*32f0*/  IMAD.WIDE.U32 R2, R41, UR20, R2 ;  /* 0x0000001429027c25 */ /* 0x004fc8000f8e0002 */
[----:B------:R-:W-:Y:S01]  /*3300*/  IMAD R0, R41, UR21, R3 ;  /* 0x0000001529007c24 */ /* 0x000fe2000f8e0203 */
[----:B----4-:R-:W-:-:S04]  /*3310*/  LEA R20, P1, R2, R20, 0x3 ;  /* 0x0000001402147211 */ /* 0x010fc800078218ff */
[----:B------:R-:W-:-:S06]  /*3320*/  LEA.HI.X R21, R2, R21, R0, 0x3, P1 ;  /* 0x0000001502157211 */ /* 0x000fcc00008f1c00 */
[----:B------:R-:W2:Y:S01]  /*3330*/  LDG.E.64 R20, desc[UR22][R20.64] ;  /* 0x0000001614147981 */ /* 0x000ea2000c1e1b00 */
[----:B-1----:R-:W-:-:S04]  /*3340*/  IMAD.WIDE.U32 R2, R41, UR26, RZ ;  /* 0x0000001a29027c25 */ /* 0x002fc8000f8e00ff */
[----:B------:R-:W-:Y:S01]  /*3350*/  IMAD R3, R41, UR27, R3 ;  /* 0x0000001b29037c24 */ /* 0x000fe2000f8e0203 */
[----:B------:R-:W-:-:S04]  /*3360*/  LEA R4, P1, R2, UR11, 0x1 ;  /* 0x0000000b02047c11 */ /* 0x000fc8000f8208ff */
[----:B------:R-:W-:Y:S02]  /*3370*/  LEA.HI.X R5, R2, UR12, R3, 0x1, P1 ;  /* 0x0000000c02057c11 */ /* 0x000fe400088f0c03 */
[----:B------:R-:W-:-:S05]  /*3380*/  LEA R3, R108, R77, 0x2 ;  /* 0x0000004d6c037211 */ /* 0x000fca00078e10ff */
[----:B------:R-:W-:-:S05]  /*3390*/  IMAD.WIDE.U32 R2, R3, 0x10, R4 ;  /* 0x0000001003027825 */ /* 0x000fca00078e0004 */
[----:B------:R-:W4:Y:S04]  /*33a0*/  LDG.E.128 R16, desc[UR22][R2.64] ;  /* 0x0000001602107981 */ /* 0x000f28000c1e1d00 */
[----:B------:R-:W3:Y:S01]  /*33b0*/  LDG.E.128 R12, desc[UR22][R2.64+0x200] ;  /* 0x00020016020c7981 */ /* 0x000ee2000c1e1d00 */
[----:B------:R-:W-:Y:S01]  /*33c0*/  MOV R23, UR9 ;  /* 0x0000000900177c02 */ /* 0x000fe20008000f00 */
[C---:B--2---:R-:W-:Y:S01]  /*33d0*/  FMUL.FTZ R4, R21.reuse, R94 ;  /* 0x0000005e15047220 */ /* 0x044fe20000410000 */
[C---:B------:R-:W-:Y:S01]  /*33e0*/  FMUL.FTZ R0, R21.reuse, R104 ;  /* 0x0000006815007220 */ /* 0x040fe20000410000 */
[----:B------:R-:W-:Y:S01]  /*33f0*/  FMUL.FTZ R25, R20, 1.4426950216293334961 ;  /* 0x3fb8aa3b14197820 */ /* 0x000fe20000410000 */
[----:B------:R-:W-:Y:S01]  /*3400*/  FMUL.FTZ R5, R21, R102 ;  /* 0x0000006615057220 */ /* 0x000fe20000410000 */
[----:B------:R-:W-:Y:S01]  /*3410*/  FMUL.RZ R7, R4, 0.15915493667125701904 ;  /* 0x3e22f98304077820 */ /* 0x000fe2000040c000 */
[----:B------:R-:W-:Y:S01]  /*3420*/  FMUL.RZ R6, R0, 0.15915493667125701904 ;  /* 0x3e22f98300067820 */ /* 0x000fe2000040c000 */
[C---:B------:R-:W-:Y:S01]  /*3430*/  FMUL.FTZ R4, R25.reuse, R94 ;  /* 0x0000005e19047220 */ /* 0x040fe20000410000 */
[----:B------:R-:W-:Y:S01]  /*3440*/  FMUL.FTZ R0, R25, R104 ;  /* 0x0000006819007220 */ /* 0x000fe20000410000 */
[----:B------:R-:W-:Y:S01]  /*3450*/  FMUL.RZ R8, R5, 0.15915493667125701904 ;  /* 0x3e22f98305087820 */ /* 0x000fe2000040c000 */
[----:B------:R-:W-:Y:S01]  /*3460*/  MUFU.SIN R114, R6 ;  /* 0x0000000600727308 */ /* 0x000fe20000000400 */
[----:B------:R-:W-:-:S07]  /*3470*/  FMUL.FTZ R5, R25, R102 ;  /* 0x0000006619057220 */ /* 0x000fce0000410000 */
[----:B------:R1:W2:Y:S04]  /*3480*/  MUFU.EX2 R103, R4 ;  /* 0x0000000400677308 */ /* 0x0002a80000000800 */
[----:B------:R0:W4:Y:S04]  /*3490*/  MUFU.EX2 R33, R0 ;  /* 0x0000000000217308 */ /* 0x0001280000000800 */
[----:B------:R3:W-:Y:S01]  /*34a0*/  MUFU.COS R116, R6 ;  /* 0x0000000600747308 */ /* 0x0007e20000000000 */
[C---:B-1----:R-:W-:Y:S01]  /*34b0*/  FMUL.FTZ R4, R21.reuse, R100 ;  /* 0x0000006415047220 */ /* 0x042fe20000410000 */
[----:B0-----:R-:W-:-:S03]  /*34c0*/  FMUL.FTZ R0, R21, R90 ;  /* 0x0000005a15007220 */ /* 0x001fc60000410000 */
[----:B------:R-:W-:Y:S01]  /*34d0*/  FMUL.RZ R20, R4, 0.15915493667125701904 ;  /* 0x3e22f98304147820 */ /* 0x000fe2000040c000 */
[----:B------:R-:W-:Y:S02]  /*34e0*/  FMUL.FTZ R4, R21, R86 ;  /* 0x0000005615047220 */ /* 0x000fe40000410000 */
[----:B------:R-:W-:Y:S01]  /*34f0*/  MUFU.SIN R118, R7 ;  /* 0x0000000700767308 */ /* 0x000fe20000000400 */
[----:B---3--:R-:W-:Y:S01]  /*3500*/  FMUL.RZ R6, R0, 0.15915493667125701904 ;  /* 0x3e22f98300067820 */ /* 0x008fe2000040c000 */
[----:B------:R-:W-:Y:S01]  /*3510*/  FMUL.FTZ R0, R25, R90 ;  /* 0x0000005a19007220 */ /* 0x000fe20000410000 */
[----:B------:R-:W-:-:S05]  /*3520*/  FMUL.RZ R22, R4, 0.15915493667125701904 ;  /* 0x3e22f98304167820 */ /* 0x000fca000040c000 */
[----:B------:R-:W2:Y:S08]  /*3530*/  MUFU.COS R120, R7 ;  /* 0x0000000700787308 */ /* 0x000eb00000000000 */
[----:B------:R0:W1:Y:S04]  /*3540*/  MUFU.EX2 R99, R5 ;  /* 0x0000000500637308 */ /* 0x0000680000000800 */
[----:B------:R-:W-:Y:S08]  /*3550*/  MUFU.SIN R95, R6 ;  /* 0x00000006005f7308 */ /* 0x000ff00000000400 */
[----:B------:R0:W-:Y:S08]  /*3560*/  MUFU.COS R97, R6 ;  /* 0x0000000600617308 */ /* 0x0001f00000000000 */
[----:B------:R-:W-:Y:S01]  /*3570*/  MUFU.SIN R122, R8 ;  /* 0x00000008007a7308 */ /* 0x000fe20000000400 */
[----:B0-----:R-:W3:Y:S07]  /*3580*/  LDG.E.128 R4, desc[UR22][R2.64+0x400] ;  /* 0x0004001602047981 */ /* 0x001eee000c1e1d00 */
[----:B------:R0:W1:Y:S08]  /*3590*/  MUFU.COS R134, R8 ;  /* 0x0000000800867308 */ /* 0x0000700000000000 */
[----:B------:R4:W-:Y:S01]  /*35a0*/  MUFU.EX2 R136, R0 ;  /* 0x0000000000887308 */ /* 0x0009e20000000800 */
[----:B0-----:R0:W3:Y:S03]  /*35b0*/  LDG.E.128 R8, desc[UR22][R2.64+0x600] ;  /* 0x0006001602087981 */ /* 0x0010e6000c1e1d00 */
[----:B------:R-:W-:Y:S01]  /*35c0*/  MUFU.SIN R91, R20 ;  /* 0x00000014005b7308 */ /* 0x000fe20000000400 */
[----:B----4-:R-:W-:-:S07]  /*35d0*/  FMUL.FTZ R0, R21, R98 ;  /* 0x0000006215007220 */ /* 0x010fce0000410000 */
[----:B------:R4:W-:Y:S02]  /*35e0*/  MUFU.COS R93, R20 ;  /* 0x00000014005d7308 */ /* 0x0009e40000000000 */
[----:B----4-:R-:W-:Y:S01]  /*35f0*/  FMUL.RZ R20, R0, 0.15915493667125701904 ;  /* 0x3e22f98300147820 */ /* 0x010fe2000040c000 */
[----:B------:R-:W-:-:S04]  /*3600*/  FMUL.FTZ R0, R21, R82 ;  /* 0x0000005215007220 */ /* 0x000fc80000410000 */
[----:B0-----:R-:W-:Y:S01]  /*3610*/  FMUL.RZ R2, R0, 0.15915493667125701904 ;  /* 0x3e22f98300027820 */ /* 0x001fe2000040c000 */
[----:B------:R-:W-:-:S04]  /*3620*/  FMUL.FTZ R0, R21, R96 ;  /* 0x0000006015007220 */ /* 0x000fc80000410000 */
[----:B------:R-:W-:Y:S01]  /*3630*/  FMUL.RZ R3, R0, 0.15915493667125701904 ;  /* 0x3e22f98300037820 */ /* 0x000fe2000040c000 */
[C---:B------:R-:W-:Y:S01]  /*3640*/  FMUL.FTZ R0, R21.reuse, R80 ;  /* 0x0000005015007220 */ /* 0x040fe20000410000 */
[----:B------:R-:W-:Y:S08]  /*3650*/  MUFU.SIN R109, R20 ;  /* 0x00000014006d7308 */ /* 0x000ff00000000400 */
[----:B------:R0:W-:Y:S02]  /*3660*/  MUFU.COS R111, R20 ;  /* 0x00000014006f7308 */ /* 0x0001e40000000000 */
[----:B0-----:R-:W-:Y:S01]  /*3670*/  FMUL.RZ R20, R0, 0.15915493667125701904 ;  /* 0x3e22f98300147820 */ /* 0x001fe2000040c000 */
[----:B------:R-:W-:-:S05]  /*3680*/  FMUL.FTZ R0, R21, R92 ;  /* 0x0000005c15007220 */ /* 0x000fca0000410000 */
[----:B------:R-:W-:Y:S08]  /*3690*/  MUFU.SIN R113, R22 ;  /* 0x0000001600717308 */ /* 0x000ff00000000400 */
[----:B------:R0:W4:Y:S02]  /*36a0*/  MUFU.COS R115, R22 ;  /* 0x0000001600737308 */ /* 0x0001240000000000 */
[----:B0-----:R-:W-:Y:S01]  /*36b0*/  FMUL.RZ R22, R0, 0.15915493667125701904 ;  /* 0x3e22f98300167820 */ /* 0x001fe2000040c000 */
[----:B------:R-:W-:-:S04]  /*36c0*/  FMUL.FTZ R0, R21, R78 ;  /* 0x0000004e15007220 */ /* 0x000fc80000410000 */
[----:B------:R-:W-:Y:S01]  /*36d0*/  FMUL.RZ R35, R0, 0.15915493667125701904 ;  /* 0x3e22f98300237820 */ /* 0x000fe2000040c000 */
[----:B------:R-:W-:Y:S01]  /*36e0*/  SHF.L.U32 R0, R128, 0x5, RZ ;  /* 0x0000000580007819 */ /* 0x000fe200000006ff */
[----:B------:R-:W-:-:S03]  /*36f0*/  FMUL.FTZ R36, R25, R86 ;  /* 0x0000005619247220 */ /* 0x000fc60000410000 */
[----:B------:R-:W-:Y:S01]  /*3700*/  LOP3.LUT R0, R0, 0x7c00, RZ, 0xc0, !PT ;  /* 0x00007c0000007812 */ /* 0x000fe200078ec0ff */
[----:B------:R-:W-:Y:S01]  /*3710*/  MUFU.SIN R130, R20 ;  /* 0x0000001400827308 */ /* 0x000fe20000000400 */
[C---:B--2---:R-:W-:Y:S01]  /*3720*/  FMUL.FTZ R105, R103.reuse, R120 ;  /* 0x0000007867697220 */ /* 0x044fe20000410000 */
[----:B------:R-:W-:-:S06]  /*3730*/  FMUL.FTZ R103, R103, R118 ;  /* 0x0000007667677220 */ /* 0x000fcc0000410000 */
[----:B------:R0:W-:Y:S01]  /*3740*/  MUFU.COS R131, R20 ;  /* 0x0000001400837308 */ /* 0x0001e20000000000 */
[----:B------:R-:W-:Y:S01]  /*3750*/  FMUL.FTZ R38, R25, R100 ;  /* 0x0000006419267220 */ /* 0x000fe20000410000 */
[C---:B------:R-:W-:Y:S01]  /*3760*/  FMUL.FTZ R116, R33.reuse, R116 ;  /* 0x0000007421747220 */ /* 0x040fe20000410000 */
[----:B------:R-:W-:Y:S01]  /*3770*/  FMUL.FTZ R114, R33, R114 ;  /* 0x0000007221727220 */ /* 0x000fe20000410000 */
[----:B0-----:R-:W-:Y:S01]  /*3780*/  IADD3 R20, PT, PT, R75, R0, RZ ;  /* 0x000000004b147210 */ /* 0x001fe20007ffe0ff */
[----:B------:R-:W-:-:S03]  /*3790*/  FMUL.FTZ R0, R21, R72 ;  /* 0x0000004815007220 */ /* 0x000fc60000410000 */
[----:B------:R-:W4:Y:S01]  /*37a0*/  MUFU.EX2 R36, R36 ;  /* 0x0000002400247308 */ /* 0x000f220000000800 */
[----:B------:R0:W-:Y:S01]  /*37b0*/  STS.128 [R20], R16 ;  /* 0x0000001014007388 */ /* 0x0001e20000000c00 */
[----:B------:R-:W-:Y:S01]  /*37c0*/  FMUL.RZ R33, R0, 0.15915493667125701904 ;  /* 0x3e22f98300217820 */ /* 0x000fe2000040c000 */
[----:B------:R-:W-:Y:S01]  /*37d0*/  FMUL.FTZ R0, R56, R103 ;  /* 0x0000006738007220 */ /* 0x000fe20000410000 */
[----:B------:R-:W2:Y:S01]  /*37e0*/  MUFU.EX2 R38, R38 ;  /* 0x0000002600267308 */ /* 0x000ea20000000800 */
[C---:B-1----:R-:W-:Y:S02]  /*37f0*/  FMUL.FTZ R101, R99.reuse, R134 ;  /* 0x0000008663657220 */ /* 0x042fe40000410000 */
[----:B------:R-:W-:Y:S01]  /*3800*/  FFMA.FTZ R0, RZ, R105, R0 ;  /* 0x00000069ff007223 */ /* 0x000fe20000010000 */
[----:B------:R-:W-:Y:S01]  /*3810*/  FMUL.FTZ R99, R99, R122 ;  /* 0x0000007a63637220 */ /* 0x000fe20000410000 */
[----:B0-----:R-:W-:-:S04]  /*3820*/  FMUL.FTZ R17, RZ, R103 ;  /* 0x00000067ff117220 */ /* 0x001fc80000410000 */
[----:B------:R-:W-:Y:S01]  /*3830*/  FFMA.FTZ R16, R56, R105, -R17 ;  /* 0x0000006938107223 */ /* 0x000fe20000010811 */
[----:B------:R-:W-:-:S03]  /*3840*/  FADD.FTZ R0, RZ, R0 ;  /* 0x00000000ff007221 */ /* 0x000fc60000010000 */
[----:B------:R-:W-:Y:S01]  /*3850*/  FADD.FTZ R18, R55, R16 ;  /* 0x0000001037127221 */ /* 0x000fe20000010000 */
[C---:B----4-:R-:W-:Y:S01]  /*3860*/  FMUL.FTZ R115, R36.reuse, R115 ;  /* 0x0000007324737220 */ /* 0x050fe20000410000 */
[----:B------:R-:W-:Y:S01]  /*3870*/  FMUL.FTZ R113, R36, R113 ;  /* 0x0000007124717220 */ /* 0x000fe20000410000 */
[----:B------:R-:W-:Y:S01]  /*3880*/  FMUL.FTZ R31, R25, R82 ;  /* 0x00000052191f7220 */ /* 0x000fe20000410000 */
[C---:B------:R-:W-:Y:S01]  /*3890*/  FMUL.FTZ R36, R99.reuse, R18 ;  /* 0x0000001263247220 */ /* 0x040fe20000410000 */
[-C--:B------:R-:W-:Y:S01]  /*38a0*/  FMUL.FTZ R19, R99, R0.reuse ;  /* 0x0000000063137220 */ /* 0x080fe20000410000 */
[----:B------:R-:W0:Y:S02]  /*38b0*/  MUFU.SIN R30, R2 ;  /* 0x00000002001e7308 */ /* 0x000e240000000400 */
[C---:B------:R-:W-:Y:S01]  /*38c0*/  FFMA.FTZ R36, R101.reuse, R0, R36 ;  /* 0x0000000065247223 */ /* 0x040fe20000010024 */
[----:B------:R-:W-:Y:S01]  /*38d0*/  FFMA.FTZ R19, R101, R18, -R19 ;  /* 0x0000001265137223 */ /* 0x000fe20000010813 */
[C---:B--2---:R-:W-:Y:S01]  /*38e0*/  FMUL.FTZ R93, R38.reuse, R93 ;  /* 0x0000005d265d7220 */ /* 0x044fe20000410000 */
[----:B------:R-:W-:-:S03]  /*38f0*/  FMUL.FTZ R91, R38, R91 ;  /* 0x0000005b265b7220 */ /* 0x000fc60000410000 */
[----:B------:R1:W2:Y:S01]  /*3900*/  MUFU.COS R32, R2 ;  /* 0x0000000200207308 */ /* 0x0002a20000000000 */
[----:B------:R-:W-:Y:S01]  /*3910*/  FADD.FTZ R38, RZ, R36 ;  /* 0x00000024ff267221 */ /* 0x000fe20000010000 */
[----:B------:R-:W-:Y:S01]  /*3920*/  FMUL.FTZ R95, R136, R95 ;  /* 0x0000005f885f7220 */ /* 0x000fe20000410000 */
[----:B------:R-:W-:Y:S01]  /*3930*/  FADD.FTZ R36, R54, R19 ;  /* 0x0000001336247221 */ /* 0x000fe20000010000 */
[----:B------:R-:W-:-:S04]  /*3940*/  FMUL.FTZ R0, R21, R84 ;  /* 0x0000005415007220 */ /* 0x000fc80000410000 */
[----:B------:R-:W0:Y:S01]  /*3950*/  MUFU.EX2 R31, R31 ;  /* 0x0000001f001f7308 */ /* 0x000e220000000800 */
[----:B-1----:R-:W-:-:S04]  /*3960*/  FMUL.FTZ R2, R21, R88 ;  /* 0x0000005815027220 */ /* 0x002fc80000410000 */
[----:B------:R-:W-:Y:S01]  /*3970*/  FMUL.RZ R23, R2, 0.15915493667125701904 ;  /* 0x3e22f98302177820 */ /* 0x000fe2000040c000 */
[----:B------:R-:W-:Y:S01]  /*3980*/  FMUL.FTZ R97, R136, R97 ;  /* 0x0000006188617220 */ /* 0x000fe20000410000 */
[----:B------:R-:W-:Y:S02]  /*3990*/  FMUL.FTZ R19, R95, R36 ;  /* 0x000000245f137220 */ /* 0x000fe40000410000 */
[----:B------:R-:W-:Y:S01]  /*39a0*/  MUFU.SIN R123, R23 ;  /* 0x00000017007b7308 */ /* 0x000fe20000000400 */
[----:B------:R-:W-:Y:S01]  /*39b0*/  FMUL.FTZ R34, R25, R98 ;  /* 0x0000006219227220 */ /* 0x000fe20000410000 */
[----:B------:R-:W-:-:S06]  /*39c0*/  FFMA.FTZ R19, R97, R38, R19 ;  /* 0x0000002661137223 */ /* 0x000fcc0000010013 */
[----:B------:R1:W-:Y:S02]  /*39d0*/  MUFU.COS R124, R23 ;  /* 0x00000017007c7308 */ /* 0x0003e40000000000 */
[----:B-1----:R-:W-:Y:S01]  /*39e0*/  FMUL.RZ R23, R0, 0.15915493667125701904 ;  /* 0x3e22f98300177820 */ /* 0x002fe2000040c000 */
[----:B------:R-:W-:-:S05]  /*39f0*/  FMUL.FTZ R0, R95, R38 ;  /* 0x000000265f007220 */ /* 0x000fca0000410000 */
[----:B------:R-:W-:Y:S01]  /*3a00*/  MUFU.SIN R127, R22 ;  /* 0x00000016007f7308 */ /* 0x000fe20000000400 */
[----:B------:R-:W-:Y:S01]  /*3a10*/  FFMA.FTZ R36, R97, R36, -R0 ;  /* 0x0000002461247223 */ /* 0x000fe20000010800 */
[----:B0-----:R-:W-:Y:S01]  /*3a20*/  FMUL.FTZ R0, R31, R30 ;  /* 0x0000001e1f007220 */ /* 0x001fe20000410000 */
[----:B------:R-:W-:Y:S01]  /*3a30*/  FADD.FTZ R30, RZ, R19 ;  /* 0x00000013ff1e7221 */ /* 0x000fe20000010000 */
[----:B------:R-:W-:Y:S01]  /*3a40*/  FMUL.FTZ R24, R25, R78 ;  /* 0x0000004e19187220 */ /* 0x000fe20000410000 */
[----:B------:R-:W-:-:S03]  /*3a50*/  FADD.FTZ R36, R53, R36 ;  /* 0x0000002435247221 */ /* 0x000fc60000010000 */
[----:B------:R0:W-:Y:S01]  /*3a60*/  MUFU.COS R129, R22 ;  /* 0x0000001600817308 */ /* 0x0001e20000000000 */
[----:B------:R-:W-:Y:S01]  /*3a70*/  FMUL.FTZ R19, R91, R30 ;  /* 0x0000001e5b137220 */ /* 0x000fe20000410000 */
[----:B--2---:R-:W-:Y:S01]  /*3a80*/  FMUL.FTZ R107, R31, R32 ;  /* 0x000000201f6b7220 */ /* 0x004fe20000410000 */
[----:B------:R-:W-:-:S05]  /*3a90*/  FMUL.FTZ R32, R91, R36 ;  /* 0x000000245b207220 */ /* 0x000fca0000410000 */
[----:B------:R-:W1:Y:S01]  /*3aa0*/  MUFU.EX2 R34, R34 ;  /* 0x0000002200227308 */ /* 0x000e620000000800 */
[----:B0-----:R-:W-:-:S03]  /*3ab0*/  MOV R22, UR8 ;  /* 0x0000000800167c02 */ /* 0x001fc60008000f00 */
[----:B------:R-:W-:Y:S01]  /*3ac0*/  MUFU.SIN R125, R35 ;  /* 0x00000023007d7308 */ /* 0x000fe20000000400 */
[----:B------:R-:W-:Y:S01]  /*3ad0*/  MOV R2, R22 ;  /* 0x0000001600027202 */ /* 0x000fe20000000f00 */
[----:B------:R-:W-:Y:S01]  /*3ae0*/  FMUL.FTZ R22, R25, R88 ;  /* 0x0000005819167220 */ /* 0x000fe20000410000 */
[----:B------:R-:W-:-:S05]  /*3af0*/  FFMA.FTZ R19, R93, R36, -R19 ;  /* 0x000000245d137223 */ /* 0x000fca0000010813 */
[----:B------:R-:W0:Y:S01]  /*3b00*/  MUFU.COS R126, R35 ;  /* 0x00000023007e7308 */ /* 0x000e220000000000 */
[----:B------:R-:W-:Y:S01]  /*3b10*/  FFMA.FTZ R32, R93, R30, R32 ;  /* 0x0000001e5d207223 */ /* 0x000fe20000010020 */
[----:B------:R-:W-:Y:S01]  /*3b20*/  FMUL.FTZ R16, R25, R72 ;  /* 0x0000004819107220 */ /* 0x000fe20000410000 */
[----:B------:R-:W-:-:S05]  /*3b30*/  FADD.FTZ R30, R52, R19 ;  /* 0x00000013341e7221 */ /* 0x000fca0000010000 */
[----:B------:R-:W0:Y:S01]  /*3b40*/  MUFU.EX2 R24, R24 ;  /* 0x0000001800187308 */ /* 0x000e220000000800 */
[----:B------:R-:W-:-:S03]  /*3b50*/  FADD.FTZ R32, RZ, R32 ;  /* 0x00000020ff207221 */ /* 0x000fc60000010000 */
[----:B------:R-:W2:Y:S01]  /*3b60*/  MUFU.EX2 R22, R22 ;  /* 0x0000001600167308 */ /* 0x000ea20000000800 */
[----:B------:R-:W-:-:S03]  /*3b70*/  FMUL.FTZ R119, R25, R84 ;  /* 0x0000005419777220 */ /* 0x000fc60000410000 */
[----:B------:R-:W4:Y:S01]  /*3b80*/  MUFU.COS R17, R33 ;  /* 0x0000002100117308 */ /* 0x000f220000000000 */
[C---:B------:R-:W-:Y:S01]  /*3b90*/  FMUL.FTZ R19, R113.reuse, R30 ;  /* 0x0000001e71137220 */ /* 0x040fe20000410000 */
[C---:B-1----:R-:W-:Y:S01]  /*3ba0*/  FMUL.FTZ R111, R34.reuse, R111 ;  /* 0x0000006f226f7220 */ /* 0x042fe20000410000 */
[----:B------:R-:W-:Y:S01]  /*3bb0*/  FMUL.FTZ R109, R34, R109 ;  /* 0x0000006d226d7220 */ /* 0x000fe20000410000 */
[----:B------:R-:W-:Y:S01]  /*3bc0*/  FMUL.FTZ R34, R113, R32 ;  /* 0x0000002071227220 */ /* 0x000fe20000410000 */
[----:B------:R-:W-:-:S03]  /*3bd0*/  FMUL.FTZ R27, R25, R96 ;  /* 0x00000060191b7220 */ /* 0x000fc60000410000 */
[----:B------:R-:W1:Y:S01]  /*3be0*/  MUFU.SIN R121, R33 ;  /* 0x0000002100797308 */ /* 0x000e620000000400 */
[C---:B------:R-:W-:Y:S01]  /*3bf0*/  FFMA.FTZ R19, R115.reuse, R32, R19 ;  /* 0x0000002073137223 */ /* 0x040fe20000010013 */
[----:B------:R-:W-:-:S06]  /*3c00*/  FFMA.FTZ R34, R115, R30, -R34 ;  /* 0x0000001e73227223 */ /* 0x000fcc0000010822 */
[----:B------:R-:W4:Y:S04]  /*3c10*/  MUFU.EX2 R16, R16 ;  /* 0x0000001000107308 */ /* 0x000f280000000800 */
[----:B------:R-:W1:Y:S01]  /*3c20*/  MUFU.COS R120, R23 ;  /* 0x0000001700787308 */ /* 0x000e620000000000 */
[C---:B0-----:R-:W-:Y:S01]  /*3c30*/  FMUL.FTZ R126, R24.reuse, R126 ;  /* 0x0000007e187e7220 */ /* 0x041fe20000410000 */
[----:B------:R-:W-:Y:S01]  /*3c40*/  FMUL.FTZ R125, R24, R125 ;  /* 0x0000007d187d7220 */ /* 0x000fe20000410000 */
[----:B------:R-:W-:-:S05]  /*3c50*/  FADD.FTZ R24, RZ, R19 ;  /* 0x00000013ff187221 */ /* 0x000fca0000010000 */
[----:B------:R-:W0:Y:S01]  /*3c60*/  MUFU.SIN R18, R23 ;  /* 0x0000001700127308 */ /* 0x000e220000000400 */
[----:B------:R-:W-:Y:S01]  /*3c70*/  FADD.FTZ R34, R51, R34 ;  /* 0x0000002233227221 */ /* 0x000fe20000010000 */
[C---:B--2---:R-:W-:Y:S01]  /*3c80*/  FMUL.FTZ R124, R22.reuse, R124 ;  /* 0x0000007c167c7220 */ /* 0x044fe20000410000 */
[----:B------:R-:W-:-:S05]  /*3c90*/  FMUL.FTZ R123, R22, R123 ;  /* 0x0000007b167b7220 */ /* 0x000fca0000410000 */
[----:B------:R-:W2:Y:S01]  /*3ca0*/  MUFU.COS R28, R3 ;  /* 0x00000003001c7308 */ /* 0x000ea20000000000 */
[----:B------:R-:W-:-:S07]  /*3cb0*/  FMUL.FTZ R22, R109, R24 ;  /* 0x000000186d167220 */ /* 0x000fce0000410000 */
[----:B------:R-:W0:Y:S04]  /*3cc0*/  MUFU.EX2 R119, R119 ;  /* 0x0000007700777308 */ /* 0x000e280000000800 */
[----:B------:R-:W2:Y:S01]  /*3cd0*/  MUFU.EX2 R27, R27 ;  /* 0x0000001b001b7308 */ /* 0x000ea20000000800 */
[-C--:B------:R-:W-:Y:S01]  /*3ce0*/  FMUL.FTZ R19, R109, R34.reuse ;  /* 0x000000226d137220 */ /* 0x080fe20000410000 */
[C---:B----4-:R-:W-:Y:S02]  /*3cf0*/  FMUL.FTZ R122, R16.reuse, R17 ;  /* 0x00000011107a7220 */ /* 0x050fe40000410000 */
[----:B------:R-:W4:Y:S01]  /*3d00*/  MUFU.SIN R132, R3 ;  /* 0x0000000300847308 */ /* 0x000f220000000400 */
[----:B------:R-:W-:Y:S01]  /*3d10*/  FFMA.FTZ R17, R111, R34, -R22 ;  /* 0x000000226f117223 */ /* 0x000fe20000010816 */
[----:B------:R-:W-:Y:S01]  /*3d20*/  FMUL.FTZ R21, R21, R70 ;  /* 0x0000004615157220 */ /* 0x000fe20000410000 */
[----:B------:R-:W-:Y:S01]  /*3d30*/  FMUL.FTZ R26, R25, R92 ;  /* 0x0000005c191a7220 */ /* 0x000fe20000410000 */
[----:B------:R-:W-:Y:S01]  /*3d40*/  FFMA.FTZ R19, R111, R24, R19 ;  /* 0x000000186f137223 */ /* 0x000fe20000010013 */
[----:B-1----:R-:W-:Y:S01]  /*3d50*/  FMUL.FTZ R121, R16, R121 ;  /* 0x0000007910797220 */ /* 0x002fe20000410000 */
[----:B0-----:R-:W-:Y:S01]  /*3d60*/  FMUL.FTZ R120, R119, R120 ;  /* 0x0000007877787220 */ /* 0x001fe20000410000 */
[----:B------:R-:W-:Y:S01]  /*3d70*/  FADD.FTZ R16, R50, R17 ;  /* 0x0000001132107221 */ /* 0x000fe20000010000 */
[----:B------:R-:W-:Y:S01]  /*3d80*/  FMUL.RZ R21, R21, 0.15915493667125701904 ;  /* 0x3e22f98315157820 */ /* 0x000fe2000040c000 */
[----:B------:R-:W-:Y:S01]  /*3d90*/  FMUL.FTZ R119, R119, R18 ;  /* 0x0000001277777220 */ /* 0x000fe20000410000 */
[----:B------:R-:W-:Y:S01]  /*3da0*/  FADD.FTZ R18, RZ, R19 ;  /* 0x00000013ff127221 */ /* 0x000fe20000010000 */
[----:B------:R-:W-:Y:S01]  /*3db0*/  FMUL.FTZ R29, R25, R80 ;  /* 0x00000050191d7220 */ /* 0x000fe20000410000 */
[----:B------:R-:W0:Y:S01]  /*3dc0*/  MUFU.EX2 R26, R26 ;  /* 0x0000001a001a7308 */ /* 0x000e220000000800 */
[----:B--2---:R-:W-:Y:S01]  /*3dd0*/  FMUL.FTZ R133, R27, R28 ;  /* 0x0000001c1b857220 */ /* 0x004fe20000410000 */
[----:B------:R-:W-:-:S02]  /*3de0*/  FMUL.FTZ R22, R0, R16 ;  /* 0x0000001000167220 */ /* 0x000fc40000410000 */
[----:B------:R-:W1:Y:S01]  /*3df0*/  MUFU.SIN R28, R21 ;  /* 0x00000015001c7308 */ /* 0x000e620000000400 */
[----:B------:R-:W-:Y:S01]  /*3e00*/  FMUL.FTZ R25, R25, R70 ;  /* 0x0000004619197220 */ /* 0x000fe20000410000 */
[-C--:B------:R-:W-:Y:S01]  /*3e10*/  FMUL.FTZ R17, R114, R103.reuse ;  /* 0x0000006772117220 */ /* 0x080fe20000410000 */
[----:B------:R-:W-:Y:S01]  /*3e20*/  FMUL.FTZ R19, R116, R103 ;  /* 0x0000006774137220 */ /* 0x000fe20000410000 */
[----:B------:R-:W-:-:S04]  /*3e30*/  FFMA.FTZ R23, R107, R18, R22 ;  /* 0x000000126b177223 */ /* 0x000fc80000010016 */
[----:B------:R2:W3:Y:S01]  /*3e40*/  MUFU.COS R118, R21 ;  /* 0x0000001500767308 */ /* 0x0004e20000000000 */
[----:B----4-:R-:W-:Y:S01]  /*3e50*/  FMUL.FTZ R132, R27, R132 ;  /* 0x000000841b847220 */ /* 0x010fe20000410000 */
[----:B------:R-:W-:Y:S01]  /*3e60*/  FADD.FTZ R23, RZ, R23 ;  /* 0x00000017ff177221 */ /* 0x000fe20000010000 */
[----:B--2---:R-:W-:-:S05]  /*3e70*/  FMUL.FTZ R21, R0, R18 ;  /* 0x0000001200157220 */ /* 0x004fca0000410000 */
[----:B------:R-:W2:Y:S01]  /*3e80*/  MUFU.EX2 R29, R29 ;  /* 0x0000001d001d7308 */ /* 0x000ea20000000800 */
[-C--:B------:R-:W-:Y:S01]  /*3e90*/  FFMA.FTZ R18, R114, R105.reuse, R19 ;  /* 0x0000006972127223 */ /* 0x080fe20000010013 */
[----:B------:R-:W-:Y:S01]  /*3ea0*/  FFMA.FTZ R22, R107, R16, -R21 ;  /* 0x000000106b167223 */ /* 0x000fe20000010815 */
[----:B------:R-:W-:Y:S01]  /*3eb0*/  FFMA.FTZ R16, R116, R105, -R17 ;  /* 0x0000006974107223 */ /* 0x000fe20000010811 */
[----:B------:R-:W1:Y:S01]  /*3ec0*/  MUFU.EX2 R25, R25 ;  /* 0x0000001900197308 */ /* 0x000e620000000800 */
[----:B------:R-:W-:Y:S01]  /*3ed0*/  FMUL.FTZ R17, R99, R18 ;  /* 0x0000001263117220 */ /* 0x000fe20000410000 */
[----:B------:R-:W-:Y:S01]  /*3ee0*/  FADD.FTZ R19, R49, R22 ;  /* 0x0000001631137221 */ /* 0x000fe20000010000 */
[----:B------:R-:W-:Y:S01]  /*3ef0*/  FMUL.FTZ R22, R99, R16 ;  /* 0x0000001063167220 */ /* 0x000fe20000410000 */
[----:B------:R-:W-:Y:S01]  /*3f00*/  FMUL.FTZ R24, R132, R23 ;  /* 0x0000001784187220 */ /* 0x000fe20000410000 */
[C---:B0-----:R-:W-:Y:S01]  /*3f10*/  FMUL.FTZ R129, R26.reuse, R129 ;  /* 0x000000811a817220 */ /* 0x041fe20000410000 */
[----:B------:R-:W-:Y:S01]  /*3f20*/  FMUL.FTZ R127, R26, R127 ;  /* 0x0000007f1a7f7220 */ /* 0x000fe20000410000 */
[-C--:B------:R-:W-:Y:S01]  /*3f30*/  FMUL.FTZ R26, R132, R19.reuse ;  /* 0x00000013841a7220 */ /* 0x080fe20000410000 */
[C---:B------:R-:W-:Y:S01]  /*3f40*/  FFMA.FTZ R22, R101.reuse, R18, R22 ;  /* 0x0000001265167223 */ /* 0x040fe20000010016 */
[----:B------:R-:W-:Y:S01]  /*3f50*/  FFMA.FTZ R16, R101, R16, -R17 ;  /* 0x0000001065107223 */ /* 0x000fe20000010811 */
[----:B------:R-:W-:Y:S01]  /*3f60*/  FFMA.FTZ R19, R133, R19, -R24 ;  /* 0x0000001385137223 */ /* 0x000fe20000010818 */
[----:B--2---:R-:W-:Y:S01]  /*3f70*/  FMUL.FTZ R130, R29, R130 ;  /* 0x000000821d827220 */ /* 0x004fe20000410000 */
[C---:B------:R-:W-:Y:S01]  /*3f80*/  FMUL.FTZ R18, R95.reuse, R22 ;  /* 0x000000165f127220 */ /* 0x040fe20000410000 */
[----:B------:R-:W-:Y:S01]  /*3f90*/  FMUL.FTZ R17, R95, R16 ;  /* 0x000000105f117220 */ /* 0x000fe20000410000 */
[----:B------:R-:W-:Y:S01]  /*3fa0*/  FFMA.FTZ R26, R133, R23, R26 ;  /* 0x00000017851a7223 */ /* 0x000fe2000001001a */
[----:B------:R-:W-:Y:S01]  /*3fb0*/  FADD.FTZ R19, R48, R19 ;  /* 0x0000001330137221 */ /* 0x000fe20000010000 */
[----:B-1----:R-:W-:Y:S01]  /*3fc0*/  FMUL.FTZ R117, R25, R28 ;  /* 0x0000001c19757220 */ /* 0x002fe20000410000 */
[C---:B------:R-:W-:Y:S01]  /*3fd0*/  FFMA.FTZ R18, R97.reuse, R16, -R18 ;  /* 0x0000001061127223 */ /* 0x040fe20000010812 */
[----:B------:R-:W-:Y:S01]  /*3fe0*/  FFMA.FTZ R22, R97, R22, R17 ;  /* 0x0000001661167223 */ /* 0x000fe20000010011 */
[----:B------:R-:W-:Y:S01]  /*3ff0*/  FMUL.FTZ R131, R29, R131 ;  /* 0x000000831d837220 */ /* 0x000fe20000410000 */
[----:B------:R-:W-:Y:S01]  /*4000*/  FADD.FTZ R26, RZ, R26 ;  /* 0x0000001aff1a7221 */ /* 0x000fe20000010000 */
[CC--:B------:R-:W-:Y:S01]  /*4010*/  FMUL.FTZ R28, R130.reuse, R19.reuse ;  /* 0x00000013821c7220 */ /* 0x0c0fe20000410000 */
[C---:B------:R-:W-:Y:S01]  /*4020*/  FMUL.FTZ R16, R91.reuse, R18 ;  /* 0x000000125b107220 */ /* 0x040fe20000410000 */
[----:B------:R-:W-:Y:S01]  /*4030*/  FMUL.FTZ R17, R91, R22 ;  /* 0x000000165b117220 */ /* 0x000fe20000410000 */
[-C--:B------:R-:W-:Y:S01]  /*4040*/  FMUL.FTZ R24, R130, R26.reuse ;  /* 0x0000001a82187220 */ /* 0x080fe20000410000 */
[----:B------:R-:W-:Y:S01]  /*4050*/  FFMA.FTZ R28, R131, R26, R28 ;  /* 0x0000001a831c7223 */ /* 0x000fe2000001001c */
[C---:B------:R-:W-:Y:S01]  /*4060*/  FFMA.FTZ R16, R93.reuse, R22, R16 ;  /* 0x000000165d107223 */ /* 0x040fe20000010010 */
[----:B------:R-:W-:Y:S01]  /*4070*/  FFMA.FTZ R18, R93, R18, -R17 ;  /* 0x000000125d127223 */ /* 0x000fe20000010811 */
[----:B------:R-:W-:Y:S01]  /*4080*/  FFMA.FTZ R24, R131, R19, -R24 ;  /* 0x0000001383187223 */ /* 0x000fe20000010818 */
[----:B------:R-:W-:Y:S01]  /*4090*/  FADD.FTZ R28, RZ, R28 ;  /* 0x0000001cff1c7221 */ /* 0x000fe20000010000 */
[C---:B------:R-:W-:Y:S01]  /*40a0*/  FMUL.FTZ R22, R113.reuse, R16 ;  /* 0x0000001071167220 */ /* 0x040fe20000410000 */
[----:B------:R-:W-:Y:S01]  /*40b0*/  FMUL.FTZ R17, R113, R18 ;  /* 0x0000001271117220 */ /* 0x000fe20000410000 */
[----:B------:R-:W-:Y:S01]  /*40c0*/  FADD.FTZ R24, R47, R24 ;  /* 0x000000182f187221 */ /* 0x000fe20000010000 */
[----:B------:R-:W-:Y:S01]  /*40d0*/  FMUL.FTZ R26, R127, R28 ;  /* 0x0000001c7f1a7220 */ /* 0x000fe20000410000 */
[C---:B------:R-:W-:Y:S01]  /*40e0*/  FFMA.FTZ R22, R115.reuse, R18, -R22 ;  /* 0x0000001273167223 */ /* 0x040fe20000010816 */
[----:B------:R-:W-:Y:S01]  /*40f0*/  FFMA.FTZ R16, R115, R16, R17 ;  /* 0x0000001073107223 */ /* 0x000fe20000010011 */
[-C--:B------:R-:W-:Y:S01]  /*4100*/  FMUL.FTZ R21, R127, R24.reuse ;  /* 0x000000187f157220 */ /* 0x080fe20000410000 */
[----:B------:R-:W-:Y:S01]  /*4110*/  FFMA.FTZ R19, R129, R24, -R26 ;  /* 0x0000001881137223 */ /* 0x000fe2000001081a */
[C---:B------:R-:W-:Y:S01]  /*4120*/  FMUL.FTZ R18, R109.reuse, R22 ;  /* 0x000000166d127220 */ /* 0x040fe20000410000 */
[----:B------:R-:W-:Y:S01]  /*4130*/  FMUL.FTZ R17, R109, R16 ;  /* 0x000000106d117220 */ /* 0x000fe20000410000 */
[----:B------:R-:W-:Y:S01]  /*4140*/  FFMA.FTZ R21, R129, R28, R21 ;  /* 0x0000001c81157223 */ /* 0x000fe20000010015 */
[----:B------:R-:W-:Y:S01]  /*4150*/  FADD.FTZ R23, R46, R19 ;  /* 0x000000132e177221 */ /* 0x000fe20000010000 */
[----:B---3--:R-:W-:Y:S01]  /*4160*/  FMUL.FTZ R118, R25, R118 ;  /* 0x0000007619767220 */ /* 0x008fe20000410000 */
[C---:B------:R-:W-:Y:S01]  /*4170*/  FFMA.FTZ R18, R111.reuse, R16, R18 ;  /* 0x000000106f127223 */ /* 0x040fe20000010012 */
[----:B------:R-:W-:Y:S01]  /*4180*/  FFMA.FTZ R17, R111, R22, -R17 ;  /* 0x000000166f117223 */ /* 0x000fe20000010811 */
[----:B------:R-:W-:Y:S01]  /*4190*/  FADD.FTZ R21, RZ, R21 ;  /* 0x00000015ff157221 */ /* 0x000fe20000010000 */
[C---:B------:R-:W-:Y:S01]  /*41a0*/  FMUL.FTZ R25, R125.reuse, R23 ;  /* 0x000000177d197220 */ /* 0x040fe20000410000 */
[CC--:B------:R-:W-:Y:S01]  /*41b0*/  FMUL.FTZ R16, R0.reuse, R18.reuse ;  /* 0x0000001200107220 */ /* 0x0c0fe20000410000 */
[----:B------:R-:W-:Y:S01]  /*41c0*/  FMUL.FTZ R19, R0, R17 ;  /* 0x0000001100137220 */ /* 0x000fe20000410000 */
[-C--:B------:R-:W-:Y:S01]  /*41d0*/  FMUL.FTZ R22, R125, R21.reuse ;  /* 0x000000157d167220 */ /* 0x080fe20000410000 */
[C---:B------:R-:W-:Y:S01]  /*41e0*/  FFMA.FTZ R25, R126.reuse, R21, R25 ;  /* 0x000000157e197223 */ /* 0x040fe20000010019 */
[C---:B------:R-:W-:Y:S01]  /*41f0*/  FFMA.FTZ R16, R107.reuse, R17, -R16 ;  /* 0x000000116b107223 */ /* 0x040fe20000010810 */
[----:B------:R-:W-:Y:S01]  /*4200*/  FFMA.FTZ R19, R107, R18, R19 ;  /* 0x000000126b137223 */ /* 0x000fe20000010013 */
[----:B------:R-:W-:Y:S01]  /*4210*/  FFMA.FTZ R22, R126, R23, -R22 ;  /* 0x000000177e167223 */ /* 0x000fe20000010816 */
[----:B------:R-:W-:Y:S01]  /*4220*/  FADD.FTZ R25, RZ, R25 ;  /* 0x00000019ff197221 */ /* 0x000fe20000010000 */
[CC--:B------:R-:W-:Y:S01]  /*4230*/  FMUL.FTZ R18, R132.reuse, R16.reuse ;  /* 0x0000001084127220 */ /* 0x0c0fe20000410000 */
[----:B------:R-:W-:Y:S01]  /*4240*/  FMUL.FTZ R17, R132, R19 ;  /* 0x0000001384117220 */ /* 0x000fe20000410000 */
[----:B------:R-:W-:Y:S01]  /*4250*/  FADD.FTZ R22, R45, R22 ;  /* 0x000000162d167221 */ /* 0x000fe20000010000 */
[----:B------:R-:W-:Y:S01]  /*4260*/  FMUL.FTZ R21, R123, R25 ;  /* 0x000000197b157220 */ /* 0x000fe20000410000 */
[C---:B------:R-:W-:Y:S01]  /*4270*/  FFMA.FTZ R18, R133.reuse, R19, R18 ;  /* 0x0000001385127223 */ /* 0x040fe20000010012 */
[----:B------:R-:W-:Y:S01]  /*4280*/  FFMA.FTZ R17, R133, R16, -R17 ;  /* 0x0000001085117223 */ /* 0x000fe20000010811 */
[-C--:B------:R-:W-:Y:S01]  /*4290*/  FMUL.FTZ R24, R123, R22.reuse ;  /* 0x000000167b187220 */ /* 0x080fe20000410000 */
[----:B------:R-:W-:Y:S01]  /*42a0*/  FFMA.FTZ R21, R124, R22, -R21 ;  /* 0x000000167c157223 */ /* 0x000fe20000010815 */
[CC--:B------:R-:W-:Y:S01]  /*42b0*/  FMUL.FTZ R16, R130.reuse, R18.reuse ;  /* 0x0000001282107220 */ /* 0x0c0fe20000410000 */
[----:B------:R-:W-:Y:S01]  /*42c0*/  FMUL.FTZ R19, R130, R17 ;  /* 0x0000001182137220 */ /* 0x000fe20000410000 */
[----:B------:R-:W-:Y:S01]  /*42d0*/  FFMA.FTZ R24, R124, R25, R24 ;  /* 0x000000197c187223 */ /* 0x000fe20000010018 */
[----:B------:R-:W-:Y:S01]  /*42e0*/  FADD.FTZ R21, R44, R21 ;  /* 0x000000152c157221 */ /* 0x000fe20000010000 */
[C---:B------:R-:W-:Y:S01]  /*42f0*/  FFMA.FTZ R16, R131.reuse, R17, -R16 ;  /* 0x0000001183107223 */ /* 0x040fe20000010810 */
[----:B------:R-:W-:Y:S01]  /*4300*/  FFMA.FTZ R18, R131, R18, R19 ;  /* 0x0000001283127223 */ /* 0x000fe20000010013 */
[----:B------:R-:W-:Y:S01]  /*4310*/  FADD.FTZ R24, RZ, R24 ;  /* 0x00000018ff187221 */ /* 0x000fe20000010000 */
[-C--:B------:R-:W-:Y:S01]  /*4320*/  FMUL.FTZ R19, R121, R21.reuse ;  /* 0x0000001579137220 */ /* 0x080fe20000410000 */
[C---:B------:R-:W-:Y:S01]  /*4330*/  FMUL.FTZ R22, R127.reuse, R16 ;  /* 0x000000107f167220 */ /* 0x040fe20000410000 */
[----:B------:R-:W-:Y:S01]  /*4340*/  FMUL.FTZ R17, R127, R18 ;  /* 0x000000127f117220 */ /* 0x000fe20000410000 */
[-C--:B------:R-:W-:Y:S01]  /*4350*/  FMUL.FTZ R26, R121, R24.reuse ;  /* 0x00000018791a7220 */ /* 0x080fe20000410000 */
[C---:B------:R-:W-:Y:S01]  /*4360*/  FFMA.FTZ R19, R122.reuse, R24, R19 ;  /* 0x000000187a137223 */ /* 0x040fe20000010013 */
[C---:B------:R-:W-:Y:S01]  /*4370*/  FFMA.FTZ R22, R129.reuse, R18, R22 ;  /* 0x0000001281167223 */ /* 0x040fe20000010016 */
[----:B------:R-:W-:Y:S01]  /*4380*/  FFMA.FTZ R17, R129, R16, -R17 ;  /* 0x0000001081117223 */ /* 0x000fe20000010811 */
[----:B------:R-:W-:Y:S01]  /*4390*/  FFMA.FTZ R26, R122, R21, -R26 ;  /* 0x000000157a1a7223 */ /* 0x000fe2000001081a */
[----:B------:R-:W-:Y:S01]  /*43a0*/  FADD.FTZ R16, RZ, R19 ;  /* 0x00000013ff107221 */ /* 0x000fe20000010000 */
[C---:B------:R-:W-:Y:S01]  /*43b0*/  FMUL.FTZ R19, R125.reuse, R22 ;  /* 0x000000167d137220 */ /* 0x040fe20000410000 */
[-C--:B------:R-:W-:Y:S01]  /*43c0*/  FMUL.FTZ R21, R125, R17.reuse ;  /* 0x000000117d157220 */ /* 0x080fe20000410000 */
[----:B------:R-:W-:Y:S01]  /*43d0*/  FADD.FTZ R26, R43, R26 ;  /* 0x0000001a2b1a7221 */ /* 0x000fe20000010000 */
[C---:B------:R-:W-:Y:S01]  /*43e0*/  FMUL.FTZ R23, R119.reuse, R16 ;  /* 0x0000001077177220 */ /* 0x040fe20000410000 */
[C---:B------:R-:W-:Y:S01]  /*43f0*/  FFMA.FTZ R19, R126.reuse, R17, -R19 ;  /* 0x000000117e137223 */ /* 0x040fe20000010813 */
[----:B------:R-:W-:Y:S01]  /*4400*/  FFMA.FTZ R21, R126, R22, R21 ;  /* 0x000000167e157223 */ /* 0x000fe20000010015 */
[-C--:B------:R-:W-:Y:S01]  /*4410*/  FMUL.FTZ R27, R119, R26.reuse ;  /* 0x0000001a771b7220 */ /* 0x080fe20000410000 */
[C---:B------:R-:W-:Y:S01]  /*4420*/  FFMA.FTZ R25, R120.reuse, R26, -R23 ;  /* 0x0000001a78197223 */ /* 0x040fe20000010817 */
[C---:B------:R-:W-:Y:S01]  /*4430*/  FMUL.FTZ R23, R123.reuse, R19 ;  /* 0x000000137b177220 */ /* 0x040fe20000410000 */
[-C--:B------:R-:W-:Y:S01]  /*4440*/  FMUL.FTZ R18, R123, R21.reuse ;  /* 0x000000157b127220 */ /* 0x080fe20000410000 */
[----:B------:R-:W-:Y:S01]  /*4450*/  FFMA.FTZ R27, R120, R16, R27 ;  /* 0x00000010781b7223 */ /* 0x000fe2000001001b */
[----:B------:R-:W-:Y:S01]  /*4460*/  FADD.FTZ R25, R42, R25 ;  /* 0x000000192a197221 */ /* 0x000fe20000010000 */
[C---:B------:R-:W-:Y:S01]  /*4470*/  FFMA.FTZ R23, R124.reuse, R21, R23 ;  /* 0x000000157c177223 */ /* 0x040fe20000010017 */
[----:B------:R-:W-:Y:S01]  /*4480*/  FFMA.FTZ R18, R124, R19, -R18 ;  /* 0x000000137c127223 */ /* 0x000fe20000010812 */
[----:B------:R-:W-:Y:S01]  /*4490*/  FADD.FTZ R27, RZ, R27 ;  /* 0x0000001bff1b7221 */ /* 0x000fe20000010000 */
[----:B------:R-:W-:Y:S01]  /*44a0*/  FMUL.FTZ R21, R117, R25 ;  /* 0x0000001975157220 */ /* 0x000fe20000410000 */
[----:B------:R-:W0:Y:S01]  /*44b0*/  LDC.64 R16, c[0x0][0x448] ;  /* 0x00011200ff107b82 */ /* 0x000e220000000a00 */
[-C--:B------:R-:W-:Y:S01]  /*44c0*/  FMUL.FTZ R22, R121, R18.reuse ;  /* 0x0000001279167220 */ /* 0x080fe20000410000 */
[-C--:B------:R-:W-:Y:S01]  /*44d0*/  FMUL.FTZ R24, R117, R27.reuse ;  /* 0x0000001b75187220 */ /* 0x080fe20000410000 */
[----:B------:R-:W-:Y:S01]  /*44e0*/  FFMA.FTZ R21, R118, R27, R21 ;  /* 0x0000001b76157223 */ /* 0x000fe20000010015 */
[-C--:B------:R-:W-:Y:S01]  /*44f0*/  FMUL.FTZ R19, R121, R23.reuse ;  /* 0x0000001779137220 */ /* 0x080fe20000410000 */
[----:B------:R-:W-:Y:S01]  /*4500*/  FFMA.FTZ R22, R122, R23, R22 ;  /* 0x000000177a167223 */ /* 0x000fe20000010016 */
[----:B------:R-:W-:Y:S01]  /*4510*/  FFMA.FTZ R25, R118, R25, -R24 ;  /* 0x0000001976197223 */ /* 0x000fe20000010818 */
[----:B------:R-:W-:Y:S01]  /*4520*/  FADD.FTZ R138, RZ, R21 ;  /* 0x00000015ff8a7221 */ /* 0x000fe20000010000 */
[----:B------:R-:W-:Y:S01]  /*4530*/  MOV R3, UR17 ;  /* 0x0000001100037c02 */ /* 0x000fe20008000f00 */
[----:B------:R-:W-:Y:S01]  /*4540*/  FFMA.FTZ R19, R122, R18, -R19 ;  /* 0x000000127a137223 */ /* 0x000fe20000010813 */
[----:B------:R-:W-:Y:S01]  /*4550*/  FADD.FTZ R137, R40, R25 ;  /* 0x0000001928897221 */ /* 0x000fe20000010000 */
[----:B------:R-:W-:Y:S01]  /*4560*/  FMUL.FTZ R21, R119, R22 ;  /* 0x0000001677157220 */ /* 0x000fe20000410000 */
[----:B------:R-:W1:Y:S01]  /*4570*/  SHFL.UP PT, R24, R138, 0x1, RZ ;  /* 0x042000008a187989 */ /* 0x000e6200000e00ff */
[----:B------:R-:W-:-:S04]  /*4580*/  IMAD.WIDE.U32 R2, R41, UR28, R2 ;  /* 0x0000001c29027c25 */ /* 0x000fc8000f8e0002 */
[-C--:B------:R-:W-:Y:S01]  /*4590*/  FMUL.FTZ R23, R119, R19.reuse ;  /* 0x0000001377177220 */ /* 0x080fe20000410000 */
[C---:B------:R-:W-:Y:S01]  /*45a0*/  FFMA.FTZ R21, R120.reuse, R19, -R21 ;  /* 0x0000001378157223 */ /* 0x040fe20000010815 */
[----:B------:R-:W2:Y:S01]  /*45b0*/  SHFL.UP PT, R18, R137, 0x1, RZ ;  /* 0x0420000089127989 */ /* 0x000ea200000e00ff */
[----:B------:R-:W-:Y:S02]  /*45c0*/  IMAD R19, R41, UR29, R3 ;  /* 0x0000001d29137c24 */ /* 0x000fe4000f8e0203 */
[----:B------:R-:W-:Y:S01]  /*45d0*/  FFMA.FTZ R23, R120, R22, R23 ;  /* 0x0000001678177223 */ /* 0x000fe20000010017 */
[----:B------:R-:W-:Y:S01]  /*45e0*/  FMUL.FTZ R3, R117, R21 ;  /* 0x0000001575037220 */ /* 0x000fe20000410000 */
[----:B------:R3:W-:Y:S03]  /*45f0*/  STS.128 [R20+0x200], R12 ;  /* 0x0002000c14007388 */ /* 0x0007e60000000c00 */
[----:B------:R-:W-:Y:S01]  /*4600*/  FFMA.FTZ R136, R118, R23, R3 ;  /* 0x0000001776887223 */ /* 0x000fe20000010003 */
[----:B0-----:R-:W-:-:S04]  /*4610*/  LEA R16, P1, R2, R16, 0x3 ;  /* 0x0000001002107211 */ /* 0x001fc800078218ff */
[----:B------:R-:W0:Y:S01]  /*4620*/  SHFL.UP PT, R13, R136, 0x1, RZ ;  /* 0x04200000880d7989 */ /* 0x000e2200000e00ff */
[----:B------:R-:W-:Y:S01]  /*4630*/  LEA.HI.X R17, R2, R17, R19, 0x3, P1 ;  /* 0x0000001102117211 */ /* 0x000fe200008f1c13 */
[----:B---3--:R-:W-:Y:S01]  /*4640*/  FMUL.FTZ R12, R117, R23 ;  /* 0x00000017750c7220 */ /* 0x008fe20000410000 */
[----:B------:R-:W-:-:S03]  /*4650*/  ISETP.GE.AND P1, PT, R106, 0x1, PT ;  /* 0x000000016a00780c */ /* 0x000fc60003f26270 */
[----:B------:R-:W-:-:S05]  /*4660*/  FFMA.FTZ R135, R118, R21, -R12 ;  /* 0x0000001576877223 */ /* 0x000fca000001080c */
[----:B------:R-:W3:Y:S01]  /*4670*/  SHFL.UP PT, R12, R135, 0x1, RZ ;  /* 0x04200000870c7989 */ /* 0x000ee200000e00ff */
[-C--:B-1----:R-:W-:Y:S01]  /*4680*/  FMUL.FTZ R15, R135, R24.reuse ;  /* 0x00000018870f7220 */ /* 0x082fe20000410000 */
[----:B------:R-:W-:-:S03]  /*4690*/  FMUL.FTZ R24, R136, R24 ;  /* 0x0000001888187220 */ /* 0x000fc60000410000 */
[-C--:B--2---:R-:W-:Y:S01]  /*46a0*/  FFMA.FTZ R15, R136, R18.reuse, R15 ;  /* 0x00000012880f7223 */ /* 0x084fe2000001000f */
[----:B------:R-:W-:-:S03]  /*46b0*/  FFMA.FTZ R24, R135, R18, -R24 ;  /* 0x0000001287187223 */ /* 0x000fc60000010818 */
[----:B------:R-:W-:Y:S01]  /*46c0*/  @P1 FADD.FTZ R138, R138, R15 ;  /* 0x0000000f8a8a1221 */ /* 0x000fe20000010000 */
[----:B------:R0:W-:Y:S01]  /*46d0*/  STS.128 [R20+0x400], R4 ;  /* 0x0004000414007388 */ /* 0x0001e20000000c00 */
[----:B------:R-:W-:-:S03]  /*46e0*/  @P1 FADD.FTZ R137, R137, R24 ;  /* 0x0000001889891221 */ /* 0x000fc60000010000 */
[----:B------:R-:W1:Y:S04]  /*46f0*/  SHFL.UP PT, R7, R138, 0x2, RZ ;  /* 0x044000008a077989 */ /* 0x000e6800000e00ff */
[----:B------:R-:W2:Y:S01]  /*4700*/  SHFL.UP PT, R6, R137, 0x2, RZ ;  /* 0x0440000089067989 */ /* 0x000ea200000e00ff */
[-C--:B0-----:R-:W-:Y:S01]  /*4710*/  FMUL.FTZ R5, R135, R13.reuse ;  /* 0x0000000d87057220 */ /* 0x081fe20000410000 */
[----:B------:R-:W-:-:S03]  /*4720*/  FMUL.FTZ R4, R136, R13 ;  /* 0x0000000d88047220 */ /* 0x000fc60000410000 */
[-C--:B---3--:R-:W-:Y:S01]  /*4730*/  @P1 FFMA.FTZ R136, R136, R12.reuse, R5 ;  /* 0x0000000c88881223 */ /* 0x088fe20000010005 */
[----:B------:R-:W-:-:S04]  /*4740*/  @P1 FFMA.FTZ R135, R135, R12, -R4 ;  /* 0x0000000c87871223 */ /* 0x000fc80000010804 */
[----:B------:R-:W0:Y:S01]  /*4750*/  SHFL.UP PT, R5, R136, 0x2, RZ ;  /* 0x0440000088057989 */ /* 0x000e2200000e00ff */
[----:B------:R-:W-:-:S03]  /*4760*/  ISETP.GE.AND P1, PT, R106, 0x2, PT ;  /* 0x000000026a00780c */ /* 0x000fc60003f26270 */
[----:B------:R-:W3:Y:S04]  /*4770*/  SHFL.UP PT, R4, R135, 0x2, RZ ;  /* 0x0440000087047989 */ /* 0x000ee800000e00ff */
[----:B------:R1:W-:Y:S01]  /*4780*/  STS.128 [R20+0x600], R8 ;  /* 0x0006000814007388 */ /* 0x0003e20000000c00 */
[----:B------:R-:W-:Y:S01]  /*4790*/  MOV R134, 0x400 ;  /* 0x0000040000867802 */ /* 0x000fe20000000f00 */
[----:B------:R-:W-:Y:S01]  /*47a0*/  NOP ;  /* 0x0000000000007918 */ /* 0x000fe20000000000 */
[----:B------:R-:W4:Y:S01]  /*47b0*/  S2R R13, SR_CgaCtaId ;  /* 0x00000000000d7919 */ /* 0x000f220000008800 */
[----:B------:R4:W5:Y:S01]  /*47c0*/  LDG.E.64 R2, desc[UR22][R16.64] ;  /* 0x0000001610027981 */ /* 0x000962000c1e1b00 */
[-C--:B-1----:R-:W-:Y:S01]  /*47d0*/  FMUL.FTZ R9, R135, R7.reuse ;  /* 0x0000000787097220 */ /* 0x082fe20000410000 */
[----:B------:R-:W-:-:S03]  /*47e0*/  FMUL.FTZ R8, R136, R7 ;  /* 0x0000000788087220 */ /* 0x000fc60000410000 */
[-C--:B--2---:R-:W-:Y:S01]  /*47f0*/  FFMA.FTZ R9, R136, R6.reuse, R9 ;  /* 0x0000000688097223 */ /* 0x084fe20000010009 */
[----:B------:R-:W-:-:S03]  /*4800*/  FFMA.FTZ R8, R135, R6, -R8 ;  /* 0x0000000687087223 */ /* 0x000fc60000010808 */
[----:B------:R-:W-:Y:S01]  /*4810*/  @P1 FADD.FTZ R138, R138, R9 ;  /* 0x000000098a8a1221 */ /* 0x000fe20000010000 */
[----:B------:R-:W-:Y:S01]  /*4820*/  @P1 FADD.FTZ R137, R137, R8 ;  /* 0x0000000889891221 */ /* 0x000fe20000010000 */
[----:B0-----:R-:W-:-:S03]  /*4830*/  FMUL.FTZ R7, R135, R5 ;  /* 0x0000000587077220 */ /* 0x001fc60000410000 */
[----:B------:R-:W0:Y:S01]  /*4840*/  SHFL.UP PT, R9, R138, 0x4, RZ ;  /* 0x048000008a097989 */ /* 0x000e2200000e00ff */
[C---:B------:R-:W-:Y:S01]  /*4850*/  FMUL.FTZ R6, R136.reuse, R5 ;  /* 0x0000000588067220 */ /* 0x040fe20000410000 */
[-C--:B---3--:R-:W-:Y:S02]  /*4860*/  @P1 FFMA.FTZ R136, R136, R4.reuse, R7 ;  /* 0x0000000488881223 */ /* 0x088fe40000010007 */
[----:B------:R-:W1:Y:S01]  /*4870*/  SHFL.UP PT, R8, R137, 0x4, RZ ;  /* 0x0480000089087989 */ /* 0x000e6200000e00ff */
[----:B------:R-:W-:-:S03]  /*4880*/  @P1 FFMA.FTZ R135, R135, R4, -R6 ;  /* 0x0000000487871223 */ /* 0x000fc60000010806 */
        /* <DEDUP_REMOVED lines=8> */
[-C--:B--2---:R-:W-:Y:S01]  /*4910*/  FMUL.FTZ R7, R135, R5.reuse ;  /* 0x0000000587077220 */ /* 0x084fe20000410000 */
[----:B------:R-:W-:Y:S01]  /*4920*/  @P1 FADD.FTZ R137, R137, R6 ;  /* 0x0000000689891221 */ /* 0x000fe20000010000 */
[C---:B------:R-:W-:Y:S02]  /*4930*/  FMUL.FTZ R6, R136.reuse, R5 ;  /* 0x0000000588067220 */ /* 0x040fe40000410000 */
        /* <DEDUP_REMOVED lines=9> */
[----:B-1----:R-:W-:Y:S01]  /*49d0*/  FFMA.FTZ R11, R136, R7, R9 ;  /* 0x00000007880b7223 */ /* 0x002fe20000010009 */
[----:B--2---:R-:W-:-:S07]  /*49e0*/  FMUL.FTZ R9, R135, R5 ;  /* 0x0000000587097220 */ /* 0x004fce0000410000 */
[----:B------:R-:W-:Y:S01]  /*49f0*/  @P1 FADD.FTZ R138, R138, R11 ;  /* 0x0000000b8a8a1221 */ /* 0x000fe20000010000 */
[C---:B------:R-:W-:Y:S01]  /*4a00*/  FMUL.FTZ R6, R136.reuse, R5 ;  /* 0x0000000588067220 */ /* 0x040fe20000410000 */
[----:B------:R-:W-:Y:S01]  /*4a10*/  FFMA.FTZ R8, R135, R7, -R8 ;  /* 0x0000000787087223 */ /* 0x000fe20000010808 */
[-C--:B---3--:R-:W-:Y:S02]  /*4a20*/  @P1 FFMA.FTZ R136, R136, R4.reuse, R9 ;  /* 0x0000000488881223 */ /* 0x088fe40000010009 */
[----:B------:R-:W0:Y:S01]  /*4a30*/  SHFL.UP PT, R7, R138, 0x10, RZ ;  /* 0x060000008a077989 */ /* 0x000e2200000e00ff */
[----:B------:R-:W-:Y:S01]  /*4a40*/  @P1 FADD.FTZ R137, R137, R8 ;  /* 0x0000000889891221 */ /* 0x000fe20000010000 */
[----:B------:R-:W-:Y:S02]  /*4a50*/  @P1 FFMA.FTZ R135, R135, R4, -R6 ;  /* 0x0000000487871223 */ /* 0x000fe40000010806 */
[----:B------:R-:W1:Y:S04]  /*4a60*/  SHFL.UP PT, R5, R136, 0x10, RZ ;  /* 0x0600000088057989 */ /* 0x000e6800000e00ff */
[----:B------:R-:W2:Y:S04]  /*4a70*/  SHFL.UP PT, R6, R137, 0x10, RZ ;  /* 0x0600000089067989 */ /* 0x000ea800000e00ff */
[----:B------:R-:W3:Y:S01]  /*4a80*/  SHFL.UP PT, R37, R135, 0x10, RZ ;  /* 0x0600000087257989 */ /* 0x000ee200000e00ff */
[----:B------:R-:W-:-:S02]  /*4a90*/  IADD3 R4, PT, PT, R108, R106, RZ ;  /* 0x0000006a6c047210 */ /* 0x000fc40007ffe0ff */
[----:B------:R-:W-:Y:S02]  /*4aa0*/  ISETP.NE.AND P1, PT, R106, 0x1f, PT ;  /* 0x0000001f6a00780c */ /* 0x000fe40003f25270 */
[----:B------:R-:W-:Y:S02]  /*4ab0*/  LEA R32, R4, R73, 0x5 ;  /* 0x0000004904207211 */ /* 0x000fe400078e28ff */
[----:B----4-:R-:W-:-:S03]  /*4ac0*/  LEA R134, R13, R134, 0x18 ;  /* 0x000000860d867211 */ /* 0x010fc600078ec0ff */
[----:B------:R-:W4:Y:S01]  /*4ad0*/  LDS.128 R24, [R32] ;  /* 0x0000000020187984 */ /* 0x000f220000000c00 */
[CC--:B0-----:R-:W-:Y:S01]  /*4ae0*/  FMUL.FTZ R4, R136.reuse, R7.reuse ;  /* 0x0000000788047220 */ /* 0x0c1fe20000410000 */
[C---:B------:R-:W-:Y:S01]  /*4af0*/  FMUL.FTZ R7, R135.reuse, R7 ;  /* 0x0000000787077220 */ /* 0x040fe20000410000 */
[CC--:B-1----:R-:W-:Y:S01]  /*4b00*/  FMUL.FTZ R36, R136.reuse, R5.reuse ;  /* 0x0000000588247220 */ /* 0x0c2fe20000410000 */
[C---:B------:R-:W-:Y:S01]  /*4b10*/  FMUL.FTZ R5, R135.reuse, R5 ;  /* 0x0000000587057220 */ /* 0x040fe20000410000 */
[----:B------:R-:W-:Y:S01]  /*4b20*/  LDS.128 R28, [R32+0x10] ;  /* 0x00001000201c7984 */ /* 0x000fe20000000c00 */
[CC--:B--2---:R-:W-:Y:S01]  /*4b30*/  FFMA.FTZ R38, R135.reuse, R6.reuse, -R4 ;  /* 0x0000000687267223 */ /* 0x0c4fe20000010804 */
[C---:B------:R-:W-:Y:S01]  /*4b40*/  FFMA.FTZ R39, R136.reuse, R6, R7 ;  /* 0x0000000688277223 */ /* 0x040fe20000010007 */
[----:B------:R-:W-:Y:S01]  /*4b50*/  MOV R4, 0x3f800000 ;  /* 0x3f80000000047802 */ /* 0x000fe20000000f00 */
[----:B------:R-:W-:Y:S01]  /*4b60*/  LDS.128 R8, [R32+0x20] ;  /* 0x0000200020087984 */ /* 0x000fe20000000c00 */
[-C--:B---3--:R-:W-:Y:S01]  /*4b70*/  FFMA.FTZ R36, R135, R37.reuse, -R36 ;  /* 0x0000002587247223 */ /* 0x088fe20000010824 */
[----:B------:R-:W-:Y:S01]  /*4b80*/  FFMA.FTZ R37, R136, R37, R5 ;  /* 0x0000002588257223 */ /* 0x000fe20000010005 */
[----:B------:R-:W-:-:S02]  /*4b90*/  CS2R R6, SRZ ;  /* 0x0000000000067805 */ /* 0x000fc4000001ff00 */
[----:B------:R-:W-:Y:S01]  /*4ba0*/  MOV R5, RZ ;  /* 0x000000ff00057202 */ /* 0x000fe20000000f00 */
[----:B------:R-:W-:Y:S01]  /*4bb0*/  FADD.FTZ R38, R137, R38 ;  /* 0x0000002689267221 */ /* 0x000fe20000010000 */
[-C--:B------:R-:W-:Y:S01]  /*4bc0*/  @P0 LEA R33, R41, R134.reuse, 0x4 ;  /* 0x0000008629210211 */ /* 0x080fe200078e20ff */
[----:B------:R-:W-:Y:S01]  /*4bd0*/  FADD.FTZ R39, R138, R39 ;  /* 0x000000278a277221 */ /* 0x000fe20000010000 */
[----:B------:R-:W-:Y:S01]  /*4be0*/  @!P1 LEA R140, R79, R134, 0x4 ;  /* 0x000000864f8c9211 */ /* 0x000fe200078e20ff */
[----:B------:R-:W-:Y:S04]  /*4bf0*/  LDS.128 R12, [R32+0x30] ;  /* 0x00003000200c7984 */ /* 0x000fe80000000c00 */
[----:B------:R-:W-:Y:S04]  /*4c00*/  @P0 LDS.128 R4, [R33+0x2160] ;  /* 0x0021600021040984 */ /* 0x000fe80000000c00 */
[----:B------:R0:W-:Y:S01]  /*4c10*/  @!P1 STS.128 [R140+0x2100], R36 ;  /* 0x002100248c009388 */ /* 0x0001e20000000c00 */
[----:B------:R-:W-:Y:S01]  /*4c20*/  BAR.SYNC.DEFER_BLOCKING 0x0 ;  /* 0x0000000000007b1d */ /* 0x000fe20000010000 */
[----:B------:R-:W-:-:S04]  /*4c30*/  ISETP.GE.AND P1, PT, R106, 0x10, PT ;  /* 0x000000106a00780c */ /* 0x000fc80003f26270 */
[----:B------:R-:W-:Y:S02]  /*4c40*/  FSEL R135, R135, R36, !P1 ;  /* 0x0000002487877208 */ /* 0x000fe40004800000 */
[----:B------:R-:W-:Y:S01]  /*4c50*/  FSEL R136, R136, R37, !P1 ;  /* 0x0000002588887208 */ /* 0x000fe20004800000 */
[----:B------:R-:W-:Y:S04]  /*4c60*/  LDS.128 R16, [R134+0x2100] ;  /* 0x0021000086107984 */ /* 0x000fe80000000c00 */
[----:B------:R-:W1:Y:S04]  /*4c70*/  LDS.128 R20, [R134+0x2110] ;  /* 0x0021100086147984 */ /* 0x000e680000000c00 */
[----:B------:R-:W2:Y:S01]  /*4c80*/  LDS.128 R32, [R134+0x2120] ;  /* 0x0021200086207984 */ /* 0x000ea20000000c00 */
[----:B------:R-:W-:-:S02]  /*4c90*/  FSEL R137, R137, R38, !P1 ;  /* 0x0000002689897208 */ /* 0x000fc40004800000 */
[----:B------:R-:W-:Y:S02]  /*4ca0*/  FSEL R138, R138, R39, !P1 ;  /* 0x000000278a8a7208 */ /* 0x000fe40004800000 */
[C---:B----4-:R-:W-:Y:S02]  /*4cb0*/  PRMT R139, R24.reuse, 0x7632, R139 ;  /* 0x00007632188b7816 */ /* 0x050fe4000000008b */
[----:B0-----:R-:W-:Y:S02]  /*4cc0*/  SHF.L.U32 R36, R24, 0x10, RZ ;  /* 0x0000001018247819 */ /* 0x001fe400000006ff */
[C---:B------:R-:W-:Y:S02]  /*4cd0*/  PRMT R140, R25.reuse, 0x7632, R140 ;  /* 0x00007632198c7816 */ /* 0x040fe4000000008c */
[----:B------:R-:W-:Y:S02]  /*4ce0*/  SHF.L.U32 R37, R25, 0x10, RZ ;  /* 0x0000001019257819 */ /* 0x000fe400000006ff */
[----:B------:R-:W-:-:S02]  /*4cf0*/  PRMT R141, R26, 0x7632, R141 ;  /* 0x000076321a8d7816 */ /* 0x000fc4000000008d */
[----:B------:R-:W-:Y:S02]  /*4d00*/  SHF.L.U32 R38, R26, 0x10, RZ ;  /* 0x000000101a267819 */ /* 0x000fe400000006ff */
[C---:B------:R-:W-:Y:S02]  /*4d10*/  PRMT R142, R27.reuse, 0x7632, R142 ;  /* 0x000076321b8e7816 */ /* 0x040fe4000000008e */
[----:B------:R-:W-:Y:S02]  /*4d20*/  SHF.L.U32 R39, R27, 0x10, RZ ;  /* 0x000000101b277819 */ /* 0x000fe400000006ff */
[----:B------:R-:W0:Y:S01]  /*4d30*/  LDS.128 R24, [R134+0x2130] ;  /* 0x0021300086187984 */ /* 0x000e220000000c00 */
[----:B------:R-:W-:Y:S01]  /*4d40*/  ISETP.NE.AND P1, PT, R79, 0x1, PT ;  /* 0x000000014f00780c */ /* 0x000fe20003f25270 */
[-C--:B-1----:R-:W-:Y:S01]  /*4d50*/  FMUL.FTZ R149, R19, R21.reuse ;  /* 0x0000001513957220 */ /* 0x082fe20000410000 */
[-C--:B------:R-:W-:Y:S01]  /*4d60*/  FMUL.FTZ R152, R18, R21.reuse ;  /* 0x0000001512987220 */ /* 0x080fe20000410000 */
[-C--:B------:R-:W-:Y:S01]  /*4d70*/  FMUL.FTZ R147, R17, R21.reuse ;  /* 0x0000001511937220 */ /* 0x080fe20000410000 */
[----:B------:R-:W-:Y:S01]  /*4d80*/  FMUL.FTZ R150, R16, R21 ;  /* 0x0000001510967220 */ /* 0x000fe20000410000 */
[-C--:B------:R-:W-:Y:S01]  /*4d90*/  FFMA.FTZ R151, R18, R20.reuse, -R149 ;  /* 0x0000001412977223 */ /* 0x080fe20000010895 */
[-C--:B------:R-:W-:Y:S01]  /*4da0*/  FFMA.FTZ R152, R19, R20.reuse, R152 ;  /* 0x0000001413987223 */ /* 0x080fe20000010098 */
[----:B------:R-:W-:Y:S01]  /*4db0*/  FFMA.FTZ R148, R16, R20, -R147 ;  /* 0x0000001410947223 */ /* 0x000fe20000010893 */
[C---:B------:R-:W-:Y:S01]  /*4dc0*/  FSEL R149, R17.reuse, R110, !P1 ;  /* 0x0000006e11957208 */ /* 0x040fe20004800000 */
[----:B------:R-:W-:Y:S01]  /*4dd0*/  FFMA.FTZ R150, R17, R20, R150 ;  /* 0x0000001411967223 */ /* 0x000fe20000010096 */
[----:B------:R-:W-:Y:S01]  /*4de0*/  FADD.FTZ R110, R22, R151 ;  /* 0x00000097166e7221 */ /* 0x000fe20000010000 */
[----:B------:R-:W-:Y:S01]  /*4df0*/  FSEL R87, R16, R87, !P1 ;  /* 0x0000005710577208 */ /* 0x000fe20004800000 */
[----:B------:R-:W-:Y:S01]  /*4e00*/  FADD.FTZ R151, R23, R152 ;  /* 0x0000009817977221 */ /* 0x000fe20000010000 */
[----:B------:R-:W-:-:S02]  /*4e10*/  FSEL R89, R18, R89, !P1 ;  /* 0x0000005912597208 */ /* 0x000fc40004800000 */
[----:B------:R-:W-:Y:S01]  /*4e20*/  FSEL R112, R19, R112, !P1 ;  /* 0x0000007013707208 */ /* 0x000fe20004800000 */
[-C--:B--2---:R-:W-:Y:S01]  /*4e30*/  FMUL.FTZ R19, R148, R33.reuse ;  /* 0x0000002194137220 */ /* 0x084fe20000410000 */
[----:B------:R-:W-:Y:S01]  /*4e40*/  ISETP.NE.AND P1, PT, R79, 0x2, PT ;  /* 0x000000024f00780c */ /* 0x000fe20003f25270 */
[-C--:B------:R-:W-:Y:S01]  /*4e50*/  FMUL.FTZ R17, R150, R33.reuse ;  /* 0x0000002196117220 */ /* 0x080fe20000410000 */
[-C--:B------:R-:W-:Y:S01]  /*4e60*/  FMUL.FTZ R152, R110, R33.reuse ;  /* 0x000000216e987220 */ /* 0x080fe20000410000 */
[C---:B------:R-:W-:Y:S01]  /*4e70*/  FMUL.FTZ R33, R151.reuse, R33 ;  /* 0x0000002197217220 */ /* 0x040fe20000410000 */
[C---:B------:R-:W-:Y:S01]  /*4e80*/  FSEL R23, R150.reuse, R149, !P1 ;  /* 0x0000009596177208 */ /* 0x040fe20004800000 */
[-C--:B------:R-:W-:Y:S01]  /*4e90*/  FFMA.FTZ R150, R150, R32.reuse, R19 ;  /* 0x0000002096967223 */ /* 0x080fe20000010013 */
[-C--:B------:R-:W-:Y:S01]  /*4ea0*/  FFMA.FTZ R152, R151, R32.reuse, R152 ;  /* 0x0000002097987223 */ /* 0x080fe20000010098 */
[-C--:B------:R-:W-:Y:S01]  /*4eb0*/  FFMA.FTZ R33, R110, R32.reuse, -R33 ;  /* 0x000000206e217223 */ /* 0x080fe20000010821 */
[C---:B------:R-:W-:Y:S01]  /*4ec0*/  FSEL R87, R148.reuse, R87, !P1 ;  /* 0x0000005794577208 */ /* 0x040fe20004800000 */
[----:B------:R-:W-:Y:S01]  /*4ed0*/  FFMA.FTZ R148, R148, R32, -R17 ;  /* 0x0000002094947223 */ /* 0x000fe20000010811 */
[----:B0-----:R-:W-:Y:S01]  /*4ee0*/  FMUL.FTZ R149, R150, R25 ;  /* 0x0000001996957220 */ /* 0x001fe20000410000 */
[----:B------:R-:W-:Y:S01]  /*4ef0*/  FADD.FTZ R35, R35, R152 ;  /* 0x0000009823237221 */ /* 0x000fe20000010000 */
[----:B------:R-:W-:Y:S01]  /*4f00*/  FADD.FTZ R34, R34, R33 ;  /* 0x0000002122227221 */ /* 0x000fe20000010000 */
[----:B------:R-:W-:Y:S01]  /*4f10*/  FSEL R112, R151, R112, !P1 ;  /* 0x0000007097707208 */ /* 0x000fe20004800000 */
[----:B------:R-:W-:Y:S01]  /*4f20*/  FFMA.FTZ R32, R148, R24, -R149 ;  /* 0x0000001894207223 */ /* 0x000fe20000010895 */
[----:B------:R-:W-:Y:S01]  /*4f30*/  FSEL R89, R110, R89, !P1 ;  /* 0x000000596e597208 */ /* 0x000fe20004800000 */
[-C--:B------:R-:W-:Y:S01]  /*4f40*/  FMUL.FTZ R149, R35, R25.reuse ;  /* 0x0000001923957220 */ /* 0x080fe20000410000 */
[----:B------:R-:W-:Y:S01]  /*4f50*/  ISETP.NE.AND P1, PT, R79, 0x3, PT ;  /* 0x000000034f00780c */ /* 0x000fe20003f25270 */
[----:B------:R-:W-:-:S02]  /*4f60*/  FMUL.FTZ R110, R34, R25 ;  /* 0x00000019226e7220 */ /* 0x000fc40000410000 */
[CC--:B------:R-:W-:Y:S01]  /*4f70*/  FFMA.FTZ R149, R34.reuse, R24.reuse, -R149 ;  /* 0x0000001822957223 */ /* 0x0c0fe20000010895 */
[----:B------:R-:W-:Y:S01]  /*4f80*/  FSEL R89, R34, R89, !P1 ;  /* 0x0000005922597208 */ /* 0x000fe20004800000 */
[C---:B------:R-:W-:Y:S01]  /*4f90*/  FFMA.FTZ R34, R35.reuse, R24, R110 ;  /* 0x0000001823227223 */ /* 0x040fe2000001006e */
[----:B------:R-:W-:Y:S02]  /*4fa0*/  FSEL R87, R148, R87, !P1 ;  /* 0x0000005794577208 */ /* 0x000fe40004800000 */
[----:B------:R-:W-:Y:S02]  /*4fb0*/  FSEL R112, R35, R112, !P1 ;  /* 0x0000007023707208 */ /* 0x000fe40004800000 */
[----:B------:R-:W-:Y:S02]  /*4fc0*/  FSEL R110, R150, R23, !P1 ;  /* 0x00000017966e7208 */ /* 0x000fe40004800000 */
[----:B------:R-:W-:Y:S01]  /*4fd0*/  ISETP.GE.U32.AND P1, PT, R128, 0x20, PT ;  /* 0x000000208000780c */ /* 0x000fe20003f26070 */
[----:B------:R-:W-:Y:S01]  /*4fe0*/  FMUL.FTZ R33, R148, R25 ;  /* 0x0000001994217220 */ /* 0x000fe20000410000 */
[----:B------:R-:W-:-:S02]  /*4ff0*/  PRMT R21, R8, 0x7632, R21 ;  /* 0x0000763208157816 */ /* 0x000fc40000000015 */
[----:B------:R-:W-:Y:S02]  /*5000*/  SHF.L.U32 R16, R8, 0x10, RZ ;  /* 0x0000001008107819 */ /* 0x000fe400000006ff */
[C---:B------:R-:W-:Y:S02]  /*5010*/  PRMT R8, R9.reuse, 0x7632, R8 ;  /* 0x0000763209087816 */ /* 0x040fe40000000008 */
[----:B------:R-:W-:Y:S01]  /*5020*/  SHF.L.U32 R18, R9, 0x10, RZ ;  /* 0x0000001009127819 */ /* 0x000fe200000006ff */
[----:B------:R-:W0:Y:S01]  /*5030*/  SHFL.UP PT, R135, R135, 0x1, RZ ;  /* 0x0420000087877989 */ /* 0x000e2200000e00ff */
[----:B------:R-:W-:Y:S01]  /*5040*/  PRMT R143, R28, 0x7632, R143 ;  /* 0x000076321c8f7816 */ /* 0x000fe2000000008f */
[----:B------:R-:W-:Y:S01]  /*5050*/  BSSY.RECONVERGENT B0, `(.L_x_443) ;  /* 0x000004b000007945 */ /* 0x000fe20003800200 */
[----:B------:R-:W-:Y:S01]  /*5060*/  PRMT R144, R29, 0x7632, R144 ;  /* 0x000076321d907816 */ /* 0x000fe20000000090 */
[----:B------:R-:W1:Y:S01]  /*5070*/  SHFL.UP PT, R136, R136, 0x1, RZ ;  /* 0x0420000088887989 */ /* 0x000e6200000e00ff */
[----:B------:R-:W-:-:S02]  /*5080*/  PRMT R145, R30, 0x7632, R145 ;  /* 0x000076321e917816 */ /* 0x000fc40000000091 */
[----:B------:R-:W-:Y:S01]  /*5090*/  PRMT R146, R31, 0x7632, R146 ;  /* 0x000076321f927816 */ /* 0x000fe20000000092 */
[----:B------:R-:W2:Y:S01]  /*50a0*/  SHFL.UP PT, R137, R137, 0x1, RZ ;  /* 0x0420000089897989 */ /* 0x000ea200000e00ff */
[----:B------:R-:W-:Y:S02]  /*50b0*/  PRMT R9, R10, 0x7632, R9 ;  /* 0x000076320a097816 */ /* 0x000fe40000000009 */
[----:B------:R-:W-:Y:S01]  /*50c0*/  PRMT R147, R11, 0x7632, R147 ;  /* 0x000076320b937816 */ /* 0x000fe20000000093 */
[----:B------:R3:W4:Y:S01]  /*50d0*/  SHFL.UP PT, R25, R138, 0x1, RZ ;  /* 0x042000008a197989 */ /* 0x00072200000e00ff */
[----:B------:R-:W-:Y:S02]  /*50e0*/  PRMT R17, R12, 0x7632, R17 ;  /* 0x000076320c117816 */ /* 0x000fe40000000011 */
[----:B------:R-:W-:Y:S02]  /*50f0*/  PRMT R19, R13, 0x7632, R19 ;  /* 0x000076320d137816 */ /* 0x000fe40000000013 */
[----:B------:R-:W-:-:S02]  /*5100*/  PRMT R20, R14, 0x7632, R20 ;  /* 0x000076320e147816 */ /* 0x000fc40000000014 */
[----:B------:R-:W-:Y:S01]  /*5110*/  PRMT R22, R15, 0x7632, R22 ;  /* 0x000076320f167816 */ /* 0x000fe20000000016 */
[----:B------:R-:W-:Y:S01]  /*5120*/  FFMA.FTZ R150, R150, R24, R33 ;  /* 0x0000001896967223 */ /* 0x000fe20000010021 */
[----:B------:R-:W-:Y:S01]  /*5130*/  SHF.L.U32 R28, R28, 0x10, RZ ;  /* 0x000000101c1c7819 */ /* 0x000fe200000006ff */
[----:B------:R-:W-:Y:S01]  /*5140*/  FADD.FTZ R26, R26, R149 ;  /* 0x000000951a1a7221 */ /* 0x000fe20000010000 */
[----:B------:R-:W-:Y:S01]  /*5150*/  SHF.L.U32 R29, R29, 0x10, RZ ;  /* 0x000000101d1d7819 */ /* 0x000fe200000006ff */
        /* <DEDUP_REMOVED lines=24> */
[----:B------:R-:W-:Y:S01]  /*52e0*/  SHF.L.U32 R22, R22, 0x10, RZ ;  /* 0x0000001016167819 */ /* 0x000fe200000006ff */
[----:B01234-:R-:W-:Y:S06]  /*52f0*/  @!P1 BRA `(.L_x_444) ;  /* 0x0000000000409947 */ /* 0x01ffec0003800000 */
        /* <DEDUP_REMOVED lines=16> */
.L_x_444:
[----:B------:R-:W-:Y:S01]  /*5400*/  ISETP.NE.AND P1, PT, R106, RZ, PT ;  /* 0x000000ff6a00720c */ /* 0x000fe20003f25270 */
[C---:B------:R-:W-:Y:S01]  /*5410*/  FMUL.FTZ R33, R150.reuse, R7 ;  /* 0x0000000796217220 */ /* 0x040fe20000410000 */
[C---:B------:R-:W-:Y:S01]  /*5420*/  FMUL.FTZ R8, R150.reuse, R6 ;  /* 0x0000000696087220 */ /* 0x040fe20000410000 */
[C---:B------:R-:W-:Y:S01]  /*5430*/  FMUL.FTZ R9, R150.reuse, R5 ;  /* 0x0000000596097220 */ /* 0x040fe20000410000 */
[----:B------:R-:W-:Y:S01]  /*5440*/  FMUL.FTZ R150, R150, R4 ;  /* 0x0000000496967220 */ /* 0x000fe20000410000 */
[C---:B------:R-:W-:Y:S01]  /*5450*/  FFMA.FTZ R33, R32.reuse, R6, -R33 ;  /* 0x0000000620217223 */ /* 0x040fe20000010821 */
[----:B------:R-:W-:-:S07]  /*5460*/  FFMA.FTZ R8, R32, R7, R8 ;  /* 0x0000000720087223 */ /* 0x000fce0000010008 */
[----:B------:R0:W-:Y:S01]  /*5470*/  @!P1 STS.128 [R134+0x2150], R4 ;  /* 0x0021500486009388 */ /* 0x0001e20000000c00 */
        /* <DEDUP_REMOVED lines=8> */
.L_x_445:
[----:B------:R-:W-:Y:S05]  /*5500*/  BSYNC.RECONVERGENT B0 ;  /* 0x0000000000007941 */ /* 0x000fea0003800200 */
.L_x_443:
[----:B------:R-:W-:Y:S01]  /*5510*/  BAR.SYNC.DEFER_BLOCKING 0x0 ;  /* 0x0000000000007b1d */ /* 0x000fe20000010000 */
[----:B------:R-:W-:-:S05]  /*5520*/  ISETP.NE.AND P1, PT, R128, RZ, PT ;  /* 0x000000ff8000720c */ /* 0x000fca0003f25270 */
[----:B------:R-:W-:Y:S08]  /*5530*/  BSSY.RECONVERGENT B0, `(.L_x_446) ;  /* 0x0000074000007945 */ /* 0x000ff00003800200 */
[----:B------:R-:W0:Y:S02]  /*5540*/  @P1 LDS.64 R8, [R134+0x2158] ;  /* 0x0021580086081984 */ /* 0x000e240000000a00 */
        /* <DEDUP_REMOVED lines=103> */
[----:B------:R-:W0:Y:S01]  /*5bc0*/  LDC R120, c[0x0][0x38c] ;  /* 0x0000e300ff787b82 */ /* 0x000e220000000800 */
[----:B------:R-:W-:-:S05]  /*5bd0*/  LEA R134, R41, R134, 0x4 ;  /* 0x0000008629867211 */ /* 0x000fca00078e20ff */
[----:B------:R1:W-:Y:S02]  /*5be0*/  STS.128 [R134+0x2160], R4 ;  /* 0x0021600486007388 */ /* 0x0003e40000000c00 */
[----:B------:R-:W2:Y:S01]  /*5bf0*/  LDC.64 R8, c[0x0][0x480] ;  /* 0x00012000ff087b82 */ /* 0x000ea20000000a00 */
[----:B0-----:R-:W-:-:S05]  /*5c00*/  IMAD R120, R120, UR4, R41 ;  /* 0x0000000478787c24 */ /* 0x001fca000f8e0229 */
[----:B------:R-:W-:Y:S02]  /*5c10*/  SHF.R.S32.HI R122, RZ, 0x1f, R120 ;  /* 0x0000001fff7a7819 */ /* 0x000fe40000011478 */
[----:B------:R-:W-:-:S04]  /*5c20*/  IADD3 R120, P1, PT, R81, R120, RZ ;  /* 0x0000007851787210 */ /* 0x000fc80007f3e0ff */
[----:B------:R-:W-:Y:S02]  /*5c30*/  LEA.HI.X.SX32 R122, R81, R122, 0x1, P1 ;  /* 0x0000007a517a7211 */ /* 0x000fe400008f0eff */
[----:B--2---:R-:W-:-:S04]  /*5c40*/  LEA R8, P1, R120, R8, 0x4 ;  /* 0x0000000878087211 */ /* 0x004fc800078220ff */
[----:B------:R-:W-:-:S05]  /*5c50*/  LEA.HI.X R9, R120, R9, R122, 0x4, P1 ;  /* 0x0000000978097211 */ /* 0x000fca00008f247a */
[----:B------:R1:W-:Y:S04]  /*5c60*/  STG.E.128 desc[UR22][R8.64], R4 ;  /* 0x0000000408007986 */ /* 0x0003e8000c101d16 */
.L_x_447:
[----:B------:R-:W-:Y:S05]  /*5c70*/  BSYNC.RECONVERGENT B0 ;  /* 0x0000000000007941 */ /* 0x000fea0003800200 */
.L_x_446:
[CC--:B-1---5:R-:W-:Y:S01]  /*5c80*/  FMUL.FTZ R6, R140.reuse, R3.reuse ;  /* 0x000000038c067220 */ /* 0x0e2fe20000410000 */
[-C--:B------:R-:W-:Y:S01]  /*5c90*/  FMUL.FTZ R4, R139, R2.reuse ;  /* 0x000000028b047220 */ /* 0x080fe20000410000 */
[-C--:B------:R-:W-:Y:S01]  /*5ca0*/  FMUL.FTZ R140, R140, R2.reuse ;  /* 0x000000028c8c7220 */ /* 0x080fe20000410000 */
[-C--:B------:R-:W-:Y:S01]  /*5cb0*/  FMUL.FTZ R8, R146, R3.reuse ;  /* 0x0000000392087220 */ /* 0x080fe20000410000 */
[-C--:B------:R-:W-:Y:S01]  /*5cc0*/  FFMA.FTZ R7, R37, R2.reuse, -R6 ;  /* 0x0000000225077223 */ /* 0x080fe20000010806 */
[-C--:B------:R-:W-:Y:S01]  /*5cd0*/  FMUL.FTZ R6, R142, R3.reuse ;  /* 0x000000038e067220 */ /* 0x080fe20000410000 */
[-C--:B------:R-:W-:Y:S01]  /*5ce0*/  FFMA.FTZ R115, R36, R3.reuse, R4 ;  /* 0x0000000324737223 */ /* 0x080fe20000010004 */
[-C--:B------:R-:W-:Y:S01]  /*5cf0*/  FMUL.FTZ R4, R141, R2.reuse ;  /* 0x000000028d047220 */ /* 0x080fe20000410000 */
[-C--:B------:R-:W-:Y:S01]  /*5d00*/  FMUL.FTZ R142, R142, R2.reuse ;  /* 0x000000028e8e7220 */ /* 0x080fe20000410000 */
[-C--:B------:R-:W-:Y:S01]  /*5d10*/  FFMA.FTZ R117, R37, R3.reuse, R140 ;  /* 0x0000000325757223 */ /* 0x080fe2000001008c */
[CC--:B------:R-:W-:Y:S01]  /*5d20*/  FFMA.FTZ R37, R39.reuse, R2.reuse, -R6 ;  /* 0x0000000227257223 */ /* 0x0c0fe20000010806 */
[-C--:B------:R-:W-:Y:S01]  /*5d30*/  FMUL.FTZ R6, R144, R3.reuse ;  /* 0x0000000390067220 */ /* 0x080fe20000410000 */
[-C--:B------:R-:W-:Y:S01]  /*5d40*/  FFMA.FTZ R121, R38, R3.reuse, R4 ;  /* 0x0000000326797223 */ /* 0x080fe20000010004 */
[-C--:B------:R-:W-:Y:S01]  /*5d50*/  FFMA.FTZ R123, R39, R3.reuse, R142 ;  /* 0x00000003277b7223 */ /* 0x080fe2000001008e */
[-C--:B------:R-:W-:Y:S01]  /*5d60*/  FMUL.FTZ R144, R144, R2.reuse ;  /* 0x0000000290907220 */ /* 0x080fe20000410000 */
[CC--:B------:R-:W-:Y:S01]  /*5d70*/  FMUL.FTZ R39, R143.reuse, R3.reuse ;  /* 0x000000038f277220 */ /* 0x0c0fe20000410000 */
[-C--:B------:R-:W-:Y:S01]  /*5d80*/  FMUL.FTZ R4, R143, R2.reuse ;  /* 0x000000028f047220 */ /* 0x080fe20000410000 */
[CC--:B------:R-:W-:Y:S01]  /*5d90*/  FFMA.FTZ R119, R29.reuse, R2.reuse, -R6 ;  /* 0x000000021d777223 */ /* 0x0c0fe20000010806 */
[-C--:B------:R-:W-:Y:S01]  /*5da0*/  FFMA.FTZ R127, R29, R3.reuse, R144 ;  /* 0x000000031d7f7223 */ /* 0x080fe20000010090 */
[CC--:B------:R-:W-:Y:S01]  /*5db0*/  FFMA.FTZ R39, R28.reuse, R2.reuse, -R39 ;  /* 0x000000021c277223 */ /* 0x0c0fe20000010827 */
[-C--:B------:R-:W-:Y:S01]  /*5dc0*/  FFMA.FTZ R125, R28, R3.reuse, R4 ;  /* 0x000000031c7d7223 */ /* 0x080fe20000010004 */
[CC--:B------:R-:W-:Y:S01]  /*5dd0*/  FMUL.FTZ R29, R145.reuse, R3.reuse ;  /* 0x00000003911d7220 */ /* 0x0c0fe20000410000 */
[-C--:B------:R-:W-:Y:S01]  /*5de0*/  FMUL.FTZ R28, R146, R2.reuse ;  /* 0x00000002921c7220 */ /* 0x080fe20000410000 */
[-C--:B------:R-:W-:Y:S01]  /*5df0*/  FMUL.FTZ R6, R145, R2.reuse ;  /* 0x0000000291067220 */ /* 0x080fe20000410000 */
[-C--:B------:R-:W-:Y:S01]  /*5e00*/  FMUL.FTZ R5, R139, R3.reuse ;  /* 0x000000038b057220 */ /* 0x080fe20000410000 */
[CC--:B------:R-:W-:Y:S01]  /*5e10*/  FFMA.FTZ R4, R30.reuse, R2.reuse, -R29 ;  /* 0x000000021e047223 */ /* 0x0c0fe2000001081d */
[CC--:B------:R-:W-:Y:S01]  /*5e20*/  FFMA.FTZ R29, R31.reuse, R2.reuse, -R8 ;  /* 0x000000021f1d7223 */ /* 0x0c0fe20000010808 */
[-C--:B------:R-:W-:Y:S01]  /*5e30*/  FFMA.FTZ R28, R31, R3.reuse, R28 ;  /* 0x000000031f1c7223 */ /* 0x080fe2000001001c */
[CC--:B------:R-:W-:Y:S01]  /*5e40*/  FMUL.FTZ R31, R21.reuse, R3.reuse ;  /* 0x00000003151f7220 */ /* 0x0c0fe20000410000 */
[-C--:B------:R-:W-:Y:S01]  /*5e50*/  FMUL.FTZ R8, R21, R2.reuse ;  /* 0x0000000215087220 */ /* 0x080fe20000410000 */
[CC--:B------:R-:W-:Y:S01]  /*5e60*/  FMUL.FTZ R21, R23.reuse, R3.reuse ;  /* 0x0000000317157220 */ /* 0x0c0fe20000410000 */
[-C--:B------:R-:W-:Y:S01]  /*5e70*/  FMUL.FTZ R23, R23, R2.reuse ;  /* 0x0000000217177220 */ /* 0x080fe20000410000 */
[-C--:B------:R-:W-:Y:S01]  /*5e80*/  FFMA.FTZ R30, R30, R3.reuse, R6 ;  /* 0x000000031e1e7223 */ /* 0x080fe20000010006 */
[-C--:B------:R-:W-:Y:S01]  /*5e90*/  FFMA.FTZ R6, R16, R2.reuse, -R31 ;  /* 0x0000000210067223 */ /* 0x080fe2000001081f */
[-C--:B------:R-:W-:Y:S01]  /*5ea0*/  FFMA.FTZ R5, R36, R2.reuse, -R5 ;  /* 0x0000000224057223 */ /* 0x080fe20000010805 */
[-C--:B------:R-:W-:Y:S01]  /*5eb0*/  FMUL.FTZ R31, R24, R3.reuse ;  /* 0x00000003181f7220 */ /* 0x080fe20000410000 */
[-C--:B------:R-:W-:Y:S01]  /*5ec0*/  FFMA.FTZ R36, R16, R3.reuse, R8 ;  /* 0x0000000310247223 */ /* 0x080fe20000010008 */
[CC--:B------:R-:W-:Y:S01]  /*5ed0*/  FFMA.FTZ R21, R18.reuse, R2.reuse, -R21 ;  /* 0x0000000212157223 */ /* 0x0c0fe20000010815 */
[-C--:B------:R-:W-:Y:S01]  /*5ee0*/  FFMA.FTZ R23, R18, R3.reuse, R23 ;  /* 0x0000000312177223 */ /* 0x080fe20000010017 */
[-C--:B------:R-:W-:Y:S01]  /*5ef0*/  FMUL.FTZ R24, R24, R2.reuse ;  /* 0x0000000218187220 */ /* 0x080fe20000410000 */
[-C--:B------:R-:W-:Y:S01]  /*5f00*/  FMUL.FTZ R9, R141, R3.reuse ;  /* 0x000000038d097220 */ /* 0x080fe20000410000 */
[CC--:B------:R-:W-:Y:S01]  /*5f10*/  FMUL.FTZ R16, R147.reuse, R3.reuse ;  /* 0x0000000393107220 */ /* 0x0c0fe20000410000 */
[-C--:B------:R-:W-:Y:S01]  /*5f20*/  FMUL.FTZ R18, R147, R2.reuse ;  /* 0x0000000293127220 */ /* 0x080fe20000410000 */
[CC--:B------:R-:W-:Y:S01]  /*5f30*/  FFMA.FTZ R8, R10.reuse, R2.reuse, -R31 ;  /* 0x000000020a087223 */ /* 0x0c0fe2000001081f */
[-C--:B------:R-:W-:Y:S01]  /*5f40*/  FFMA.FTZ R24, R10, R3.reuse, R24 ;  /* 0x000000030a187223 */ /* 0x080fe20000010018 */
[-C--:B------:R-:W-:Y:S01]  /*5f50*/  FFMA.FTZ R9, R38, R2.reuse, -R9 ;  /* 0x0000000226097223 */ /* 0x080fe20000010809 */
[CC--:B------:R-:W-:Y:S01]  /*5f60*/  FFMA.FTZ R10, R11.reuse, R2.reuse, -R16 ;  /* 0x000000020b0a7223 */ /* 0x0c0fe20000010810 */
[-C--:B------:R-:W-:Y:S01]  /*5f70*/  FFMA.FTZ R18, R11, R3.reuse, R18 ;  /* 0x000000030b127223 */ /* 0x080fe20000010012 */
[CC--:B------:R-:W-:Y:S01]  /*5f80*/  FMUL.FTZ R11, R17.reuse, R3.reuse ;  /* 0x00000003110b7220 */ /* 0x0c0fe20000410000 */
[-C--:B------:R-:W-:Y:S01]  /*5f90*/  FMUL.FTZ R38, R17, R2.reuse ;  /* 0x0000000211267220 */ /* 0x080fe20000410000 */
[-C--:B------:R-:W-:Y:S01]  /*5fa0*/  FMUL.FTZ R120, R19, R3.reuse ;  /* 0x0000000313787220 */ /* 0x080fe20000410000 */
[----:B------:R-:W-:Y:S01]  /*5fb0*/  IADD3 R41, PT, PT, R41, 0x1, RZ ;  /* 0x0000000129297810 */ /* 0x000fe20007ffe0ff */
[CC--:B------:R-:W-:Y:S01]  /*5fc0*/  FFMA.FTZ R16, R12.reuse, R2.reuse, -R11 ;  /* 0x000000020c107223 */ /* 0x0c0fe2000001080b */
[-C--:B------:R-:W-:Y:S01]  /*5fd0*/  FFMA.FTZ R38, R12, R3.reuse, R38 ;  /* 0x000000030c267223 */ /* 0x080fe20000010026 */
[-C--:B------:R-:W-:Y:S01]  /*5fe0*/  FFMA.FTZ R12, R13, R2.reuse, -R120 ;  /* 0x000000020d0c7223 */ /* 0x080fe20000010878 */
[-C--:B------:R-:W-:Y:S01]  /*5ff0*/  FMUL.FTZ R124, R22, R3.reuse ;  /* 0x00000003167c7220 */ /* 0x080fe20000410000 */
[-C--:B------:R-:W-:Y:S01]  /*6000*/  FMUL.FTZ R122, R19, R2.reuse ;  /* 0x00000002137a7220 */ /* 0x080fe20000410000 */
[-C--:B------:R-:W-:Y:S01]  /*6010*/  FMUL.FTZ R120, R20, R2.reuse ;  /* 0x0000000214787220 */ /* 0x080fe20000410000 */
[-C--:B------:R-:W-:Y:S01]  /*6020*/  FMUL.FTZ R22, R22, R2.reuse ;  /* 0x0000000216167220 */ /* 0x080fe20000410000 */
[----:B------:R-:W-:Y:S01]  /*6030*/  ISETP.GE.AND P1, PT, R41, UR5, PT ;  /* 0x0000000529007c0c */ /* 0x000fe2000bf26270 */
[-C--:B------:R-:W-:Y:S01]  /*6040*/  FFMA.FTZ R122, R13, R3.reuse, R122 ;  /* 0x000000030d7a7223 */ /* 0x080fe2000001007a */
[-C--:B------:R-:W-:Y:S01]  /*6050*/  FMUL.FTZ R11, R20, R3.reuse ;  /* 0x00000003140b7220 */ /* 0x080fe20000410000 */
[CC--:B------:R-:W-:Y:S01]  /*6060*/  FFMA.FTZ R120, R14.reuse, R3.reuse, R120 ;  /* 0x000000030e787223 */ /* 0x0c0fe20000010078 */
[C---:B------:R-:W-:Y:S01]  /*6070*/  FFMA.FTZ R22, R15.reuse, R3, R22 ;  /* 0x000000030f167223 */ /* 0x040fe20000010016 */
[----:B------:R-:W-:Y:S01]  /*6080*/  FADD.FTZ R3, RZ, R118 ;  /* 0x00000076ff037221 */ /* 0x000fe20000010000 */
[-C--:B------:R-:W-:Y:S01]  /*6090*/  FFMA.FTZ R20, R14, R2.reuse, -R11 ;  /* 0x000000020e147223 */ /* 0x080fe2000001080b */
[----:B------:R-:W-:Y:S01]  /*60a0*/  FFMA.FTZ R124, R15, R2, -R124 ;  /* 0x000000020f7c7223 */ /* 0x000fe2000001087c */
        /* <DEDUP_REMOVED lines=48> */
[----:B------:R-:W-:Y:S06]  /*63b0*/  @!P1 BRA `(.L_x_448) ;  /* 0xffffffcc00b89947 */ /* 0x000fec000383ffff */
.L_x_442:
[----:B------:R-:W-:Y:S01]  /*63c0*/  BAR.SYNC.DEFER_BLOCKING 0x0 ;  /* 0x0000000000007b1d */ /* 0x000fe20000010000 */
[----:B------:R-:W-:Y:S01]  /*63d0*/  F2FP.BF16.F32.PACK_AB R7, R61, R74 ;  /* 0x0000004a3d07723e */ /* 0x000fe200000010ff */
[----:B------:R-:W-:Y:S01]  /*63e0*/  USHF.L.U32 UR5, UR4, 0xb, URZ ;  /* 0x0000000b04057899 */ /* 0x000fe200080006ff */
[----:B------:R-:W-:Y:S01]  /*63f0*/  F2FP.BF16.F32.PACK_AB R6, R62, R69 ;  /* 0x000000453e06723e */ /* 0x000fe200000010ff */
[----:B------:R-:W-:Y:S01]  /*6400*/  HFMA2 R3, -RZ, RZ, 0, 0 ;  /* 0x00000000ff037431 */ /* 0x000fe200000001ff */
[----:B------:R-:W-:-:S03]  /*6410*/  F2FP.BF16.F32.PACK_AB R5, R63, R76 ;  /* 0x0000004c3f05723e */ /* 0x000fc600000010ff */
[----:B------:R-:W0:Y:S01]  /*6420*/  LDC.64 R16, c[0x0][0x420] ;  /* 0x00010800ff107b82 */ /* 0x000e220000000a00 */
[----:B------:R-:W-:Y:S01]  /*6430*/  F2FP.BF16.F32.PACK_AB R4, R64, R71 ;  /* 0x000000474004723e */ /* 0x000fe200000010ff */
[----:B------:R-:W-:Y:S01]  /*6440*/  UIADD3 UR11, UP0, UPT, UR11, 0x2000, URZ ;  /* 0x000020000b0b7890 */ /* 0x000fe2000ff1e0ff */
[----:B------:R-:W-:Y:S01]  /*6450*/  F2FP.BF16.F32.PACK_AB R63, R57, R66 ;  /* 0x00000042393f723e */ /* 0x000fe200000010ff */
[----:B------:R-:W-:Y:S01]  /*6460*/  UIADD3 UR4, UPT, UPT, UR4, 0x1, URZ ;  /* 0x0000000104047890 */ /* 0x000fe2000fffe0ff */
[----:B------:R-:W-:Y:S01]  /*6470*/  F2FP.BF16.F32.PACK_AB R62, R58, R65 ;  /* 0x000000413a3e723e */ /* 0x000fe200000010ff */
[----:B------:R-:W-:Y:S01]  /*6480*/  UIADD3.X UR12, UPT, UPT, URZ, UR12, URZ, UP0, !UPT ;  /* 0x0000000cff0c7290 */ /* 0x000fe200087fe4ff */
[----:B------:R-:W-:Y:S01]  /*6490*/  F2FP.BF16.F32.PACK_AB R61, R59, R68 ;  /* 0x000000443b3d723e */ /* 0x000fe200000010ff */
[----:B------:R-:W1:Y:S01]  /*64a0*/  LDC.64 R18, c[0x0][0x428] ;  /* 0x00010a00ff127b82 */ /* 0x000e620000000a00 */
[----:B------:R-:W-:Y:S01]  /*64b0*/  F2FP.BF16.F32.PACK_AB R60, R60, R67 ;  /* 0x000000433c3c723e */ /* 0x000fe200000010ff */
[----:B------:R-:W-:Y:S01]  /*64c0*/  UIADD3 UR13, UP1, UPT, UR13, 0x1000, URZ ;  /* 0x000010000d0d7890 */ /* 0x000fe2000ff3e0ff */
[----:B------:R-:W-:Y:S01]  /*64d0*/  MOV R2, UR5 ;  /* 0x0000000500027c02 */ /* 0x000fe20008000f00 */
[----:B------:R-:W2:Y:S04]  /*64e0*/  LDCU UR5, c[0x0][0x394] ;  /* 0x00007280ff0577ac */ /* 0x000ea80008000800 */
[----:B------:R-:W3:Y:S01]  /*64f0*/  LDC.64 R20, c[0x0][0x478] ;  /* 0x00011e00ff147b82 */ /* 0x000ee20000000a00 */
[----:B------:R-:W-:Y:S01]  /*6500*/  UIADD3 UR15, UP2, UPT, UR15, 0x1000, URZ ;  /* 0x000010000f0f7890 */ /* 0x000fe2000ff5e0ff */
[----:B------:R3:W-:Y:S01]  /*6510*/  STS.128 [R73], R4 ;  /* 0x0000000449007388 */ /* 0x0007e20000000c00 */
[----:B------:R-:W-:-:S02]  /*6520*/  UIADD3.X UR14, UPT, UPT, URZ, UR14, URZ, UP1, !UPT ;  /* 0x0000000eff0e7290 */ /* 0x000fc40008ffe4ff */
[----:B------:R-:W-:Y:S01]  /*6530*/  UIADD3.X UR16, UPT, UPT, URZ, UR16, URZ, UP2, !UPT ;  /* 0x00000010ff107290 */ /* 0x000fe200097fe4ff */
[----:B------:R-:W-:Y:S01]  /*6540*/  STS.128 [R73+0x10], R60 ;  /* 0x0000103c49007388 */ /* 0x000fe20000000c00 */
[----:B------:R-:W-:-:S03]  /*6550*/  NOP ;  /* 0x0000000000007918 */ /* 0x000fc60000000000 */
[----:B------:R-:W4:Y:S01]  /*6560*/  LDS.128 R8, [R75] ;  /* 0x000000004b087984 */ /* 0x000f220000000c00 */
[----:B0-----:R-:W-:Y:S01]  /*6570*/  IMAD.WIDE.U32 R2, R16, UR30, R2 ;  /* 0x0000001e10027c25 */ /* 0x001fe2000f8e0002 */
[----:B--2---:R-:W-:Y:S02]  /*6580*/  UISETP.GE.AND UP0, UPT, UR4, UR5, UPT ;  /* 0x000000050400728c */ /* 0x004fe4000bf06270 */
[----:B------:R-:W0:Y:S01]  /*6590*/  LDS.128 R12, [R75+0x200] ;  /* 0x000200004b0c7984 */ /* 0x000e220000000c00 */
[----:B------:R-:W-:Y:S02]  /*65a0*/  IMAD R3, R17, UR30, R3 ;  /* 0x0000001e11037c24 */ /* 0x000fe4000f8e0203 */
[----:B-1----:R-:W-:-:S04]  /*65b0*/  IMAD.WIDE.U32 R2, R18, UR25, R2 ;  /* 0x0000001912027c25 */ /* 0x002fc8000f8e0002 */
[----:B------:R-:W-:Y:S01]  /*65c0*/  IMAD R0, R19, UR25, R3 ;  /* 0x0000001913007c24 */ /* 0x000fe2000f8e0203 */
[----:B---3--:R-:W-:Y:S02]  /*65d0*/  LEA R4, P0, R2, R20, 0x1 ;  /* 0x0000001402047211 */ /* 0x008fe400078008ff */
[----:B------:R-:W-:Y:S02]  /*65e0*/  LOP3.LUT R3, R128, 0x1f, RZ, 0xc0, !PT ;  /* 0x0000001f80037812 */ /* 0x000fe400078ec0ff */
[----:B------:R-:W-:Y:S02]  /*65f0*/  LEA.HI.X R5, R2, R21, R0, 0x1, P0 ;  /* 0x0000001502057211 */ /* 0x000fe400000f0c00 */
[----:B------:R-:W-:-:S05]  /*6600*/  LEA R3, R108, R3, 0x1 ;  /* 0x000000036c037211 */ /* 0x000fca00078e08ff */
[----:B------:R-:W-:-:S05]  /*6610*/  IMAD.WIDE.U32 R2, R3, 0x10, R4 ;  /* 0x0000001003027825 */ /* 0x000fca00078e0004 */
[----:B----4-:R1:W-:Y:S04]  /*6620*/  STG.E.128 desc[UR22][R2.64], R8 ;  /* 0x0000000802007986 */ /* 0x0103e8000c101d16 */
[----:B0-----:R1:W-:Y:S01]  /*6630*/  STG.E.128 desc[UR22][R2.64+0x200], R12 ;  /* 0x0002000c02007986 */ /* 0x0013e2000c101d16 */
[----:B------:R-:W-:Y:S05]  /*6640*/  BRA.U !UP0, `(.L_x_449) ;  /* 0xffffffa108207547 */ /* 0x000fea000b83ffff */
[----:B------:R-:W-:Y:S05]  /*6650*/  EXIT ;  /* 0x000000000000794d */ /* 0x000fea0003800000 */
.L_x_450:
        /* <DEDUP_REMOVED lines=10> */
.L_x_5008:


//--------------------- .text._Z25selective_scan_fwd_kernelI32Selective_Scan_fwd_kernel_traitsILi128ELi16ELi1ELb1ELb0ELb1ELb1EN3c108BFloat16ENS1_7complexIfEEEEv13SSMParamsBase --------------------------
	.section	.text._Z25selective_scan_fwd_kernelI32Selective_Scan_fwd_kernel_traitsILi128ELi16ELi1ELb1ELb0ELb1ELb1EN3c108BFloat16ENS1_7complexIfEEEEv13SSMParamsBase,"ax",@progbits
	.align	128
        .global         _Z25selective_scan_fwd_kernelI32Selective_Scan_fwd_kernel_traitsILi128ELi16ELi1ELb1ELb0ELb1ELb1EN3c108BFloat16ENS1_7complexIfEEEEv13SSMParamsBase
        .type           _Z25selective_scan_fwd_kernelI32Selective_Scan_fwd_kernel_traitsILi128ELi16ELi1ELb1ELb0ELb1ELb1EN3c108BFloat16ENS1_7complexIfEEEEv13SSMParamsBase,@function
        .size           _Z25selective_scan_fwd_kernelI32Selective_Scan_fwd_kernel_traitsILi128ELi16ELi1ELb1ELb0ELb1ELb1EN3c108BFloat16ENS1_7complexIfEEEEv13SSMParamsBase,(.L_x_5009 - _Z25selective_scan_fwd_kernelI32Selective_Scan_fwd_kernel_traitsILi128ELi16ELi1ELb1ELb0ELb1ELb1EN3c108BFloat16ENS1_7complexIfEEEEv13SSMParamsBase)
        .other          _Z25selective_scan_fwd_kernelI32Selective_Scan_fwd_kernel_traitsILi128ELi16ELi1ELb1ELb0ELb1ELb1EN3c108BFloat16ENS1_7complexIfEEEEv13SSMParamsBase,@"STO_CUDA_ENTRY STV_DEFAULT"
_Z25selective_scan_fwd_kernelI32Selective_Scan_fwd_kernel_traitsILi128ELi16ELi1ELb1ELb0ELb1ELb1EN3c108BFloat16ENS1_7complexIfEEEEv13SSMParamsBase:
.text._Z25selective_scan_fwd_kernelI32Selective_Scan_fwd_kernel_traitsILi128ELi16ELi1ELb1ELb0ELb1ELb1EN3c108BFloat16ENS1_7complexIfEEEEv13SSMParamsBase:
        /* <DEDUP_REMOVED lines=109> */
.L_x_490:
[----:B------:R-:W-:Y:S01]  /*06d0*/  BAR.SYNC.DEFER_BLOCKING 0x0 ;  /* 0x0000000000007b1d */ /* 0x000fe20000010000 */
[----:B------:R-:W-:Y:S02]  /*06e0*/  LOP3.LUT R77, R128, 0x1f, RZ, 0xc0, !PT ;  /* 0x0000001f804d7812 */ /* 0x000fe400078ec0ff */
[----:B0-----:R-:W-:Y:S02]  /*06f0*/  MOV R2, UR15 ;  /* 0x0000000f00027c02 */ /* 0x001fe40008000f00 */
        /* <DEDUP_REMOVED lines=86> */
.L_x_452:
[----:B------:R-:W-:Y:S05]  /*0c60*/  BSYNC.RECONVERGENT B0 ;  /* 0x0000000000007941 */ /* 0x000fea0003800200 */
.L_x_451:
        /* <DEDUP_REMOVED lines=40> */
.L_x_454:
[----:B------:R-:W-:Y:S05]  /*0ef0*/  BSYNC.RECONVERGENT B0 ;  /* 0x0000000000007941 */ /* 0x000fea0003800200 */
.L_x_453:
        /* <DEDUP_REMOVED lines=39> */
.L_x_456:
[----:B------:R-:W-:Y:S05]  /*1170*/  BSYNC.RECONVERGENT B0 ;  /* 0x0000000000007941 */ /* 0x000fea0003800200 */
.L_x_455:
        /* <DEDUP_REMOVED lines=41> */
.L_x_458:
[----:B------:R-:W-:Y:S05]  /*1410*/  BSYNC.RECONVERGENT B0 ;  /* 0x0000000000007941 */ /* 0x000fea0003800200 */
.L_x_457:
        /* <DEDUP_REMOVED lines=39> */
.L_x_460:
[----:B------:R-:W-:Y:S05]  /*1690*/  BSYNC.RECONVERGENT B0 ;  /* 0x0000000000007941 */ /* 0x000fea0003800200 */
.L_x_459:
        /* <DEDUP_REMOVED lines=41> */
.L_x_462:
[----:B------:R-:W-:Y:S05]  /*1930*/  BSYNC.RECONVERGENT B0 ;  /* 0x0000000000007941 */ /* 0x000fea0003800200 */
.L_x_461:
        /* <DEDUP_REMOVED lines=40> */
.L_x_464:
[----:B------:R-:W-:Y:S05]  /*1bc0*/  BSYNC.RECONVERGENT B0 ;  /* 0x0000000000007941 */ /* 0x000fea0003800200 */
.L_x_463:
        /* <DEDUP_REMOVED lines=41> */
.L_x_466:
[----:B------:R-:W-:Y:S05]  /*1e60*/  BSYNC.RECONVERGENT B0 ;  /* 0x0000000000007941 */ /* 0x000fea0003800200 */
.L_x_465:
        /* <DEDUP_REMOVED lines=41> */
.L_x_468:
[----:B------:R-:W-:Y:S05]  /*2100*/  BSYNC.RECONVERGENT B0 ;  /* 0x0000000000007941 */ /* 0x000fea0003800200 */
.L_x_467:
        /* <DEDUP_REMOVED lines=39> */
.L_x_470:
[----:B------:R-:W-:Y:S05]  /*2380*/  BSYNC.RECONVERGENT B0 ;  /* 0x0000000000007941 */ /* 0x000fea0003800200 */
.L_x_469:
        /* <DEDUP_REMOVED lines=43> */
.L_x_472:
[----:B------:R-:W-:Y:S05]  /*2640*/  BSYNC.RECONVERGENT B0 ;  /* 0x0000000000007941 */ /* 0x000fea0003800200 */
.L_x_471:
        /* <DEDUP_REMOVED lines=32> */
.L_x_474:
[----:B------:R-:W-:Y:S05]  /*2850*/  BSYNC.RECONVERGENT B0 ;  /* 0x0000000000007941 */ /* 0x000fea0003800200 */
.L_x_473:
        /* <DEDUP_REMOVED lines=32> */
.L_x_476:
[----:B------:R-:W-:Y:S05]  /*2a60*/  BSYNC.RECONVERGENT B0 ;  /* 0x0000000000007941 */ /* 0x000fea0003800200 */
.L_x_475:
        /* <DEDUP_REMOVED lines=32> */
.L_x_478:
[----:B------:R-:W-:Y:S05]  /*2c70*/  BSYNC.RECONVERGENT B0 ;  /* 0x0000000000007941 */ /* 0x000fea0003800200 */
.L_x_477:
        /* <DEDUP_REMOVED lines=32> */
.L_x_480:
[----:B------:R-:W-:Y:S05]  /*2e80*/  BSYNC.RECONVERGENT B0 ;  /* 0x0000000000007941 */ /* 0x000fea0003800200 */
.L_x_479:
        /* <DEDUP_REMOVED lines=32> */
.L_x_482:
[----:B------:R-:W-:Y:S05]  /*3090*/  BSYNC.RECONVERGENT B0 ;  /* 0x0000000000007941 */ /* 0x000fea0003800200 */
.L_x_481:
        /* <DEDUP_REMOVED lines=32> */
.L_x_489:
        /* <DEDUP_REMOVED lines=534> */
.L_x_485:
        /* <DEDUP_REMOVED lines=16> */
.L_x_486:
[----:B------:R-:W-:Y:S05]  /*5500*/  BSYNC.RECONVERGENT B0 ;  /* 0x0000000000007941 */ /* 0x000fea0003800200 */
.L_x_484:
        /* <DEDUP_REMOVED lines=118> */
.L_x_488:
[----:B------:R-:W-:Y:S05]  /*5c70*/  BSYNC.RECONVERGENT B0 ;  /* 0x0000000000007941 */ /* 0x000fea0003800200 */
.L_x_487:
        /* <DEDUP_REMOVED lines=116> */
.L_x_483:
[----:B------:R-:W-:Y:S01]  /*63c0*/  BAR.SYNC.DEFER_BLOCKING 0x0 ;  /* 0x0000000000007b1d */ /* 0x000fe20000010000 */
[----:B------:R-:W-:Y:S01]  /*63d0*/  F2FP.BF16.F32.PACK_AB R15, R61, R74 ;  /* 0x0000004a3d0f723e */ /* 0x000fe200000010ff */
[----:B------:R-:W-:Y:S01]  /*63e0*/  USHF.L.U32 UR5, UR4, 0xb, URZ ;  /* 0x0000000b04057899 */ /* 0x000fe200080006ff */
[----:B------:R-:W-:Y:S01]  /*63f0*/  F2FP.BF16.F32.PACK_AB R14, R62, R69 ;  /* 0x000000453e0e723e */ /* 0x000fe200000010ff */
[----:B------:R-:W-:Y:S01]  /*6400*/  HFMA2 R3, -RZ, RZ, 0, 0 ;  /* 0x00000000ff037431 */ /* 0x000fe200000001ff */
[----:B------:R-:W-:-:S03]  /*6410*/  F2FP.BF16.F32.PACK_AB R13, R63, R76 ;  /* 0x0000004c3f0d723e */ /* 0x000fc600000010ff */
[----:B------:R-:W0:Y:S01]  /*6420*/  LDC.64 R20, c[0x0][0x420] ;  /* 0x00010800ff147b82 */ /* 0x000e220000000a00 */
[----:B------:R-:W-:Y:S02]  /*6430*/  F2FP.BF16.F32.PACK_AB R12, R64, R71 ;  /* 0x00000047400c723e */ /* 0x000fe400000010ff */
[----:B------:R-:W-:Y:S02]  /*6440*/  F2FP.BF16.F32.PACK_AB R19, R57, R66 ;  /* 0x000000423913723e */ /* 0x000fe400000010ff */
[----:B------:R-:W-:Y:S02]  /*6450*/  F2FP.BF16.F32.PACK_AB R18, R58, R65 ;  /* 0x000000413a12723e */ /* 0x000fe400000010ff */
[----:B------:R-:W-:Y:S01]  /*6460*/  F2FP.BF16.F32.PACK_AB R17, R59, R68 ;  /* 0x000000443b11723e */ /* 0x000fe200000010ff */
[----:B------:R-:W1:Y:S01]  /*6470*/  LDC.64 R22, c[0x0][0x428] ;  /* 0x00010a00ff167b82 */ /* 0x000e620000000a00 */
[----:B------:R-:W-:Y:S02]  /*6480*/  F2FP.BF16.F32.PACK_AB R16, R60, R67 ;  /* 0x000000433c10723e */ /* 0x000fe400000010ff */
[----:B------:R-:W-:Y:S01]  /*6490*/  MOV R2, UR5 ;  /* 0x0000000500027c02 */ /* 0x000fe20008000f00 */
[----:B------:R-:W2:Y:S04]  /*64a0*/  LDCU UR5, c[0x0][0x394] ;  /* 0x00007280ff0577ac */ /* 0x000ea80008000800 */
[----:B------:R-:W3:Y:S01]  /*64b0*/  LDC.64 R24, c[0x0][0x478] ;  /* 0x00011e00ff187b82 */ /* 0x000ee20000000a00 */
[----:B------:R0:W-:Y:S04]  /*64c0*/  STS.128 [R73], R12 ;  /* 0x0000000c49007388 */ /* 0x0001e80000000c00 */
[----:B------:R4:W-:Y:S01]  /*64d0*/  STS.128 [R73+0x10], R16 ;  /* 0x0000101049007388 */ /* 0x0009e20000000c00 */
[----:B------:R-:W-:-:S03]  /*64e0*/  NOP ;  /* 0x0000000000007918 */ /* 0x000fc60000000000 */
[----:B------:R-:W5:Y:S01]  /*64f0*/  LDS.128 R8, [R75] ;  /* 0x000000004b087984 */ /* 0x000f620000000c00 */
[----:B------:R-:W2:Y:S03]  /*6500*/  LDC.64 R26, c[0x0][0x410] ;  /* 0x00010400ff1a7b82 */ /* 0x000ea60000000a00 */
[----:B------:R-:W5:Y:S01]  /*6510*/  LDS.128 R4, [R75+0x200] ;  /* 0x000200004b047984 */ /* 0x000f620000000c00 */
[----:B0-----:R-:W-:-:S04]  /*6520*/  IMAD.WIDE.U32 R12, R20, UR30, R2 ;  /* 0x0000001e140c7c25 */ /* 0x001fc8000f8e0002 */
[----:B------:R-:W-:Y:S01]  /*6530*/  IMAD R13, R21, UR30, R13 ;  /* 0x0000001e150d7c24 */ /* 0x000fe2000f8e020d */
[----:B------:R-:W0:Y:S01]  /*6540*/  LDC.64 R28, c[0x0][0x418] ;  /* 0x00010600ff1c7b82 */ /* 0x000e220000000a00 */
[----:B----4-:R-:W-:Y:S01]  /*6550*/  LOP3.LUT R17, R128, 0x1f, RZ, 0xc0, !PT ;  /* 0x0000001f80117812 */ /* 0x010fe200078ec0ff */
[----:B-1----:R-:W-:-:S04]  /*6560*/  IMAD.WIDE.U32 R12, R22, UR25, R12 ;  /* 0x00000019160c7c25 */ /* 0x002fc8000f8e000c */
[----:B------:R-:W-:Y:S01]  /*6570*/  IMAD R0, R23, UR25, R13 ;  /* 0x0000001917007c24 */ /* 0x000fe2000f8e020d */
[C---:B---3--:R-:W-:Y:S01]  /*6580*/  LEA R20, P0, R12.reuse, R24, 0x1 ;  /* 0x000000180c147211 */ /* 0x048fe200078008ff */
[----:B------:R-:W1:Y:S03]  /*6590*/  LDC.64 R30, c[0x0][0x488] ;  /* 0x00012200ff1e7b82 */ /* 0x000e660000000a00 */
[----:B------:R-:W-:Y:S02]  /*65a0*/  LEA.HI.X R21, R12, R25, R0, 0x1, P0 ;  /* 0x000000190c157211 */ /* 0x000fe400000f0c00 */
[----:B------:R-:W-:Y:S01]  /*65b0*/  LEA R0, R108, R17, 0x1 ;  /* 0x000000116c007211 */ /* 0x000fe200078e08ff */
[----:B--2---:R-:W-:-:S04]  /*65c0*/  IMAD.WIDE.U32 R14, R26, UR30, R2 ;  /* 0x0000001e1a0e7c25 */ /* 0x004fc8000f8e0002 */
[----:B------:R-:W-:-:S04]  /*65d0*/  IMAD.WIDE.U32 R20, R0, 0x10, R20 ;  /* 0x0000001000147825 */ /* 0x000fc800078e0014 */
[----:B------:R-:W-:Y:S02]  /*65e0*/  IMAD R15, R27, UR30, R15 ;  /* 0x0000001e1b0f7c24 */ /* 0x000fe4000f8e020f */
[----:B0-----:R-:W-:Y:S01]  /*65f0*/  IMAD.WIDE.U32 R14, R28, UR25, R14 ;  /* 0x000000191c0e7c25 */ /* 0x001fe2000f8e000e */
[----:B-----5:R-:W-:Y:S03]  /*6600*/  STG.E.128 desc[UR22][R20.64], R8 ;  /* 0x0000000814007986 */ /* 0x020fe6000c101d16 */
[----:B------:R-:W-:Y:S01]  /*6610*/  IMAD R13, R29, UR25, R15 ;  /* 0x000000191d0d7c24 */ /* 0x000fe2000f8e020f */
[C---:B-1----:R-:W-:Y:S01]  /*6620*/  LEA R22, P1, R14.reuse, R30, 0x1 ;  /* 0x0000001e0e167211 */ /* 0x042fe200078208ff */
[----:B------:R-:W-:Y:S03]  /*6630*/  STG.E.128 desc[UR22][R20.64+0x200], R4 ;  /* 0x0002000414007986 */ /* 0x000fe6000c101d16 */
[----:B------:R-:W-:Y:S01]  /*6640*/  LEA.HI.X R23, R14, R31, R13, 0x1, P1 ;  /* 0x0000001f0e177211 */ /* 0x000fe200008f0c0d */
[----:B------:R-:W-:Y:S02]  /*6650*/  BAR.SYNC.DEFER_BLOCKING 0x0 ;  /* 0x0000000000007b1d */ /* 0x000fe40000010000 */
[----:B------:R-:W-:-:S05]  /*6660*/  IMAD.WIDE.U32 R22, R0, 0x10, R22 ;  /* 0x0000001000167825 */ /* 0x000fca00078e0016 */
[----:B------:R-:W2:Y:S04]  /*6670*/  LDG.E.128 R24, desc[UR22][R22.64] ;  /* 0x0000001616187981 */ /* 0x000ea8000c1e1d00 */
[----:B------:R-:W3:Y:S01]  /*6680*/  LDG.E.128 R28, desc[UR22][R22.64+0x200] ;  /* 0x00020016161c7981 */ /* 0x000ee2000c1e1d00 */
[----:B------:R-:W-:Y:S02]  /*6690*/  UIADD3 UR11, UP0, UPT, UR11, 0x2000, URZ ;  /* 0x000020000b0b7890 */ /* 0x000fe4000ff1e0ff */
[----:B------:R-:W-:Y:S02]  /*66a0*/  UIADD3 UR4, UPT, UPT, UR4, 0x1, URZ ;  /* 0x0000000104047890 */ /* 0x000fe4000fffe0ff */
[----:B------:R-:W-:Y:S02]  /*66b0*/  UIADD3.X UR12, UPT, UPT, URZ, UR12, URZ, UP0, !UPT ;  /* 0x0000000cff0c7290 */ /* 0x000fe400087fe4ff */
[----:B------:R-:W-:-:S02]  /*66c0*/  UISETP.GE.AND UP0, UPT, UR4, UR5, UPT ;  /* 0x000000050400728c */ /* 0x000fc4000bf06270 */
[----:B------:R-:W-:Y:S02]  /*66d0*/  UIADD3 UR13, UP1, UPT, UR13, 0x1000, URZ ;  /* 0x000010000d0d7890 */ /* 0x000fe4000ff3e0ff */
[----:B------:R-:W-:Y:S02]  /*66e0*/  UIADD3 UR15, UP2, UPT, UR15, 0x1000, URZ ;  /* 0x000010000f0f7890 */ /* 0x000fe4000ff5e0ff */
[----:B------:R-:W-:Y:S02]  /*66f0*/  UIADD3.X UR14, UPT, UPT, URZ, UR14, URZ, UP1, !UPT ;  /* 0x0000000eff0e7290 */ /* 0x000fe40008ffe4ff */
[----:B------:R-:W-:Y:S01]  /*6700*/  UIADD3.X UR16, UPT, UPT, URZ, UR16, URZ, UP2, !UPT ;  /* 0x00000010ff107290 */ /* 0x000fe200097fe4ff */
[----:B--2---:R-:W-:Y:S04]  /*6710*/  STS.128 [R75], R24 ;  /* 0x000000184b007388 */ /* 0x004fe80000000c00 */
[----:B---3--:R-:W-:Y:S01]  /*6720*/  STS.128 [R75+0x200], R28 ;  /* 0x0002001c4b007388 */ /* 0x008fe20000000c00 */
[----:B------:R-:W-:-:S03]  /*6730*/  NOP ;  /* 0x0000000000007918 */ /* 0x000fc60000000000 */
[----:B------:R-:W0:Y:S04]  /*6740*/  LDS.128 R12, [R73+0x10] ;  /* 0x00001000490c7984 */ /* 0x000e280000000c00 */
[----:B------:R-:W1:Y:S01]  /*6750*/  LDS.128 R16, [R73] ;  /* 0x0000000049107984 */ /* 0x000e620000000c00 */
[----:B0-----:R-:W-:Y:S02]  /*6760*/  SHF.L.U32 R27, R14, 0x10, RZ ;  /* 0x000000100e1b7819 */ /* 0x001fe400000006ff */
[----:B------:R-:W-:Y:S02]  /*6770*/  PRMT R14, R13, 0x7632, R14 ;  /* 0x000076320d0e7816 */ /* 0x000fe4000000000e */
[----:B-1----:R-:W-:Y:S01]  /*6780*/  SHF.L.U32 R32, R16, 0x10, RZ ;  /* 0x0000001010207819 */ /* 0x002fe200000006ff */
[----:B------:R-:W-:Y:S01]  /*6790*/  FMUL.FTZ R26, R27, -1.4426950216293334961 ;  /* 0xbfb8aa3b1b1a7820 */ /* 0x000fe20000410000 */
[----:B------:R-:W-:-:S02]  /*67a0*/  SHF.L.U32 R8, R17, 0x10, RZ ;  /* 0x0000001011087819 */ /* 0x000fc400000006ff */
[----:B------:R-:W-:Y:S01]  /*67b0*/  SHF.L.U32 R31, R15, 0x10, RZ ;  /* 0x000000100f1f7819 */ /* 0x000fe200000006ff */
[----:B------:R-:W-:Y:S01]  /*67c0*/  FMUL.FTZ R4, R32, -1.4426950216293334961 ;  /* 0xbfb8aa3b20047820 */ /* 0x000fe20000410000 */
[----:B------:R-:W-:Y:S01]  /*67d0*/  PRMT R16, R16, 0x7632, R16 ;  /* 0x0000763210107816 */ /* 0x000fe20000000010 */
[----:B------:R-:W-:Y:S01]  /*67e0*/  FMUL.FTZ R5, R8, -1.4426950216293334961 ;  /* 0xbfb8aa3b08057820 */ /* 0x000fe20000410000 */
[----:B------:R-:W-:Y:S01]  /*67f0*/  SHF.L.U32 R9, R18, 0x10, RZ ;  /* 0x0000001012097819 */ /* 0x000fe200000006ff */
[----:B------:R-:W-:Y:S01]  /*6800*/  FMUL.FTZ R29, R31, -1.4426950216293334961 ;  /* 0xbfb8aa3b1f1d7820 */ /* 0x000fe20000410000 */
[----:B------:R-:W-:Y:S01]  /*6810*/  PRMT R15, R14, 0x7632, R15 ;  /* 0x000076320e0f7816 */ /* 0x000fe2000000000f */
[----:B------:R0:W1:Y:S01]  /*6820*/  MUFU.EX2 R6, R5 ;  /* 0x0000000500067308 */ /* 0x0000620000000800 */
[----:B------:R-:W-:Y:S01]  /*6830*/  PRMT R17, R17, 0x7632, R17 ;  /* 0x0000763211117816 */ /* 0x000fe20000000011 */
[----:B------:R-:W-:Y:S01]  /*6840*/  FMUL.FTZ R7, R9, -1.4426950216293334961 ;  /* 0xbfb8aa3b09077820 */ /* 0x000fe20000410000 */
[----:B------:R-:W-:Y:S01]  /*6850*/  SHF.L.U32 R20, R19, 0x10, RZ ;  /* 0x0000001013147819 */ /* 0x000fe200000006ff */
[----:B------:R-:W-:Y:S01]  /*6860*/  MUFU.EX2 R33, R29 ;  /* 0x0000001d00217308 */ /* 0x000fe20000000800 */
[----:B------:R-:W-:-:S02]  /*6870*/  SHF.L.U32 R22, R12, 0x10, RZ ;  /* 0x000000100c167819 */ /* 0x000fc400000006ff */
[----:B------:R-:W-:Y:S01]  /*6880*/  PRMT R19, R19, 0x7632, R19 ;  /* 0x0000763213137816 */ /* 0x000fe20000000013 */
[----:B------:R-:W-:Y:S01]  /*6890*/  FMUL.FTZ R11, R20, -1.4426950216293334961 ;  /* 0xbfb8aa3b140b7820 */ /* 0x000fe20000410000 */
[----:B------:R-:W-:Y:S01]  /*68a0*/  SHF.L.U32 R16, R16, 0x10, RZ ;  /* 0x0000001010107819 */ /* 0x000fe200000006ff */
[----:B------:R2:W3:Y:S01]  /*68b0*/  MUFU.EX2 R10, R7 ;  /* 0x00000007000a7308 */ /* 0x0004e20000000800 */
[----:B------:R-:W-:Y:S01]  /*68c0*/  PRMT R12, R12, 0x7632, R12 ;  /* 0x000076320c0c7816 */ /* 0x000fe2000000000c */
[----:B------:R-:W-:Y:S01]  /*68d0*/  FMUL.FTZ R23, R22, -1.4426950216293334961 ;  /* 0xbfb8aa3b16177820 */ /* 0x000fe20000410000 */
[----:B------:R-:W-:Y:S01]  /*68e0*/  PRMT R30, R15, 0x7632, R30 ;  /* 0x000076320f1e7816 */ /* 0x000fe2000000001e */
[----:B0-----:R-:W-:Y:S01]  /*68f0*/  FMUL.FTZ R5, R16, -1.4426950216293334961 ;  /* 0xbfb8aa3b10057820 */ /* 0x001fe20000410000 */
[----:B------:R-:W-:Y:S01]  /*6900*/  PRMT R18, R18, 0x7632, R18 ;  /* 0x0000763212127816 */ /* 0x000fe20000000012 */
[----:B------:R0:W-:Y:S01]  /*6910*/  MUFU.EX2 R28, R26 ;  /* 0x0000001a001c7308 */ /* 0x0001e20000000800 */
[----:B------:R-:W-:Y:S01]  /*6920*/  SHF.L.U32 R17, R17, 0x10, RZ ;  /* 0x0000001011117819 */ /* 0x000fe200000006ff */
[----:B-1----:R-:W-:Y:S01]  /*6930*/  FADD.FTZ R6, R6, 1 ;  /* 0x3f80000006067421 */ /* 0x002fe20000010000 */
[----:B------:R-:W-:Y:S01]  /*6940*/  SHF.L.U32 R24, R13, 0x10, RZ ;  /* 0x000000100d187819 */ /* 0x000fe200000006ff */
[----:B------:R1:W4:Y:S01]  /*6950*/  MUFU.EX2 R21, R11 ;  /* 0x0000000b00157308 */ /* 0x0003220000000800 */
[----:B------:R-:W-:Y:S01]  /*6960*/  SHF.L.U32 R19, R19, 0x10, RZ ;  /* 0x0000001013137819 */ /* 0x000fe200000006ff */
[----:B--2---:R-:W-:Y:S01]  /*6970*/  FMUL.FTZ R7, R17, -1.4426950216293334961 ;  /* 0xbfb8aa3b11077820 */ /* 0x004fe20000410000 */
[----:B------:R-:W-:Y:S01]  /*6980*/  SHF.L.U32 R13, R12, 0x10, RZ ;  /* 0x000000100c0d7819 */ /* 0x000fe200000006ff */
[----:B------:R-:W-:Y:S01]  /*6990*/  FMUL.FTZ R25, R24, -1.4426950216293334961 ;  /* 0xbfb8aa3b18197820 */ /* 0x000fe20000410000 */
[----:B------:R-:W-:Y:S01]  /*69a0*/  SHF.L.U32 R29, R15, 0x10, RZ ;  /* 0x000000100f1d7819 */ /* 0x000fe200000006ff */
[----:B------:R-:W-:Y:S01]  /*69b0*/  FMUL.FTZ R12, R19, -1.4426950216293334961 ;  /* 0xbfb8aa3b130c7820 */ /* 0x000fe20000410000 */
[----:B------:R-:W-:Y:S01]  /*69c0*/  SHF.L.U32 R34, R30, 0x10, RZ ;  /* 0x000000101e227819 */ /* 0x000fe200000006ff */
[----:B------:R-:W2:Y:S01]  /*69d0*/  MUFU.EX2 R4, R4 ;  /* 0x0000000400047308 */ /* 0x000ea20000000800 */
[----:B------:R-:W-:Y:S01]  /*69e0*/  SHF.L.U32 R18, R18, 0x10, RZ ;  /* 0x0000001012127819 */ /* 0x000fe200000006ff */
[----:B------:R-:W-:Y:S01]  /*69f0*/  FMUL.FTZ R30, R29, -1.4426950216293334961 ;  /* 0xbfb8aa3b1d1e7820 */ /* 0x000fe20000410000 */
[----:B0-----:R-:W-:Y:S01]  /*6a00*/  SHF.L.U32 R26, R14, 0x10, RZ ;  /* 0x000000100e1a7819 */ /* 0x001fe200000006ff */
[----:B------:R-:W-:Y:S01]  /*6a10*/  FMUL.FTZ R14, R13, -1.4426950216293334961 ;  /* 0xbfb8aa3b0d0e7820 */ /* 0x000fe20000410000 */
[----:B------:R-:W-:Y:S01]  /*6a20*/  FMUL.FTZ R35, R34, -1.4426950216293334961 ;  /* 0xbfb8aa3b22237820 */ /* 0x000fe20000410000 */
[----:B------:R-:W0:Y:S01]  /*6a30*/  MUFU.EX2 R5, R5 ;  /* 0x0000000500057308 */ /* 0x000e220000000800 */
[----:B-1----:R-:W-:Y:S01]  /*6a40*/  FMUL.FTZ R11, R18, -1.4426950216293334961 ;  /* 0xbfb8aa3b120b7820 */ /* 0x002fe20000410000 */
[----:B------:R-:W-:Y:S01]  /*6a50*/  FMUL.FTZ R15, R26, -1.4426950216293334961 ;  /* 0xbfb8aa3b1a0f7820 */ /* 0x000fe20000410000 */
[----:B---3--:R-:W-:Y:S01]  /*6a60*/  FADD.FTZ R10, R10, 1 ;  /* 0x3f8000000a0a7421 */ /* 0x008fe20000010000 */
[----:B------:R-:W1:Y:S01]  /*6a70*/  MUFU.EX2 R7, R7 ;  /* 0x0000000700077308 */ /* 0x000e620000000800 */
[----:B----4-:R-:W-:Y:S01]  /*6a80*/  FADD.FTZ R21, R21, 1 ;  /* 0x3f80000015157421 */ /* 0x010fe20000010000 */
[----:B------:R-:W-:Y:S01]  /*6a90*/  FADD.FTZ R28, R28, 1 ;  /* 0x3f8000001c1c7421 */ /* 0x000fe20000010000 */
[----:B------:R-:W-:Y:S01]  /*6aa0*/  FADD.FTZ R33, R33, 1 ;  /* 0x3f80000021217421 */ /* 0x000fe20000010000 */
[----:B------:R-:W3:Y:S01]  /*6ab0*/  MUFU.EX2 R12, R12 ;  /* 0x0000000c000c7308 */ /* 0x000ee20000000800 */
[----:B--2---:R-:W-:-:S03]  /*6ac0*/  FADD.FTZ R4, R4, 1 ;  /* 0x3f80000004047421 */ /* 0x004fc60000010000 */
[----:B------:R-:W2:Y:S01]  /*6ad0*/  MUFU.EX2 R23, R23 ;  /* 0x0000001700177308 */ /* 0x000ea20000000800 */
[----:B0-----:R-:W-:-:S03]  /*6ae0*/  FADD.FTZ R5, R5, 1 ;  /* 0x3f80000005057421 */ /* 0x001fc60000010000 */
[----:B------:R-:W0:Y:S01]  /*6af0*/  MUFU.EX2 R25, R25 ;  /* 0x0000001900197308 */ /* 0x000e220000000800 */
[----:B-1----:R-:W-:-:S03]  /*6b00*/  FADD.FTZ R7, R7, 1 ;  /* 0x3f80000007077421 */ /* 0x002fc60000010000 */
[----:B------:R-:W1:Y:S01]  /*6b10*/  MUFU.EX2 R14, R14 ;  /* 0x0000000e000e7308 */ /* 0x000e620000000800 */
[----:B---3--:R-:W-:-:S03]  /*6b20*/  FADD.FTZ R12, R12, 1 ;  /* 0x3f8000000c0c7421 */ /* 0x008fc60000010000 */
        /* <DEDUP_REMOVED lines=8> */
[----:B------:R-:W3:Y:S01]  /*6bb0*/  MUFU.RCP R37, R4 ;  /* 0x0000000400257308 */ /* 0x000ee20000001000 */
[----:B--2---:R-:W-:Y:S01]  /*6bc0*/  FADD.FTZ R35, R35, 1 ;  /* 0x3f80000023237421 */ /* 0x004fe20000010000 */
[----:B0-----:R-:W-:-:S06]  /*6bd0*/  FADD.FTZ R11, R11, 1 ;  /* 0x3f8000000b0b7421 */ /* 0x001fcc0000010000 */
[----:B------:R-:W0:Y:S01]  /*6be0*/  MUFU.RCP R39, R6 ;  /* 0x0000000600277308 */ /* 0x000e220000001000 */
[----:B-1----:R-:W-:-:S07]  /*6bf0*/  FADD.FTZ R15, R15, 1 ;  /* 0x3f8000000f0f7421 */ /* 0x002fce0000010000 */
[----:B------:R-:W1:Y:S01]  /*6c00*/  MUFU.RCP R5, R5 ;  /* 0x0000000500057308 */ /* 0x000e620000001000 */
[----:B---3--:R-:W-:-:S04]  /*6c10*/  FMUL.FTZ R32, R32, R37 ;  /* 0x0000002520207220 */ /* 0x008fc80000410000 */
[----:B------:R-:W-:-:S03]  /*6c20*/  FMUL.FTZ R32, R32, R71 ;  /* 0x0000004720207220 */ /* 0x000fc60000410000 */
[----:B------:R0:W2:Y:S08]  /*6c30*/  MUFU.RCP R4, R7 ;  /* 0x0000000700047308 */ /* 0x0000b00000001000 */
[----:B------:R-:W3:Y:S01]  /*6c40*/  MUFU.RCP R10, R10 ;  /* 0x0000000a000a7308 */ /* 0x000ee20000001000 */
[----:B0-----:R-:W-:Y:S01]  /*6c50*/  FMUL.FTZ R7, R8, R39 ;  /* 0x0000002708077220 */ /* 0x001fe20000410000 */
[----:B-1----:R-:W-:-:S03]  /*6c60*/  FMUL.FTZ R5, R16, R5 ;  /* 0x0000000510057220 */ /* 0x002fc60000410000 */
[----:B------:R-:W-:Y:S01]  /*6c70*/  FMUL.FTZ R7, R7, R76 ;  /* 0x0000004c07077220 */ /* 0x000fe20000410000 */
[----:B------:R-:W-:Y:S02]  /*6c80*/  FMUL.FTZ R5, R5, R64 ;  /* 0x0000004005057220 */ /* 0x000fe40000410000 */
[----:B------:R-:W0:Y:S01]  /*6c90*/  MUFU.RCP R41, R21 ;  /* 0x0000001500297308 */ /* 0x000e220000001000 */
[----:B--2---:R-:W-:Y:S02]  /*6ca0*/  FMUL.FTZ R4, R17, R4 ;  /* 0x0000000411047220 */ /* 0x004fe40000410000 */
[----:B------:R-:W-:Y:S02]  /*6cb0*/  F2FP.BF16.F32.PACK_AB R16, R5, R32 ;  /* 0x000000200510723e */ /* 0x000fe400000010ff */
[----:B------:R-:W-:-:S03]  /*6cc0*/  FMUL.FTZ R4, R4, R63 ;  /* 0x0000003f04047220 */ /* 0x000fc60000410000 */
[----:B------:R-:W1:Y:S01]  /*6cd0*/  MUFU.RCP R36, R33 ;  /* 0x0000002100247308 */ /* 0x000e620000001000 */
[----:B---3--:R-:W-:Y:S01]  /*6ce0*/  FMUL.FTZ R6, R9, R10 ;  /* 0x0000000a09067220 */ /* 0x008fe20000410000 */
[----:B------:R-:W-:Y:S02]  /*6cf0*/  F2FP.BF16.F32.PACK_AB R17, R4, R7 ;  /* 0x000000070411723e */ /* 0x000fe400000010ff */
[----:B------:R-:W2:Y:S01]  /*6d00*/  LDC.64 R4, c[0x0][0x430] ;  /* 0x00010c00ff047b82 */ /* 0x000ea20000000a00 */
[----:B------:R-:W-:-:S03]  /*6d10*/  FMUL.FTZ R6, R6, R69 ;  /* 0x0000004506067220 */ /* 0x000fc60000410000 */
[----:B------:R0:W3:Y:S08]  /*6d20*/  MUFU.RCP R21, R11 ;  /* 0x0000000b00157308 */ /* 0x0000f00000001000 */
[----:B------:R-:W4:Y:S01]  /*6d30*/  MUFU.RCP R12, R12 ;  /* 0x0000000c000c7308 */ /* 0x000f220000001000 */
[----:B0-----:R-:W-:Y:S01]  /*6d40*/  FMUL.FTZ R11, R20, R41 ;  /* 0x00000029140b7220 */ /* 0x001fe20000410000 */
[----:B-1----:R-:W-:-:S03]  /*6d50*/  FMUL.FTZ R31, R31, R36 ;  /* 0x000000241f1f7220 */ /* 0x002fc60000410000 */
[----:B------:R-:W-:Y:S01]  /*6d60*/  FMUL.FTZ R11, R11, R74 ;  /* 0x0000004a0b0b7220 */ /* 0x000fe20000410000 */
[----:B------:R-:W-:Y:S02]  /*6d70*/  FMUL.FTZ R31, R31, R66 ;  /* 0x000000421f1f7220 */ /* 0x000fe40000410000 */
[----:B------:R-:W0:Y:S01]  /*6d80*/  MUFU.RCP R23, R23 ;  /* 0x0000001700177308 */ /* 0x000e220000001000 */
[----:B---3--:R-:W-:Y:S01]  /*6d90*/  FMUL.FTZ R9, R18, R21 ;  /* 0x0000001512097220 */ /* 0x008fe20000410000 */
[----:B--2---:R-:W-:-:S04]  /*6da0*/  IMAD.WIDE.U32 R2, R4, UR30, R2 ;  /* 0x0000001e04027c25 */ /* 0x004fc8000f8e0002 */
[----:B------:R-:W-:Y:S02]  /*6db0*/  FMUL.FTZ R9, R9, R62 ;  /* 0x0000003e09097220 */ /* 0x000fe40000410000 */
[----:B------:R-:W-:Y:S01]  /*6dc0*/  MUFU.RCP R25, R25 ;  /* 0x0000001900197308 */ /* 0x000fe20000001000 */
[----:B------:R-:W-:Y:S02]  /*6dd0*/  IMAD R3, R5, UR30, R3 ;  /* 0x0000001e05037c24 */ /* 0x000fe4000f8e0203 */
[----:B----4-:R-:W-:Y:S01]  /*6de0*/  FMUL.FTZ R8, R19, R12 ;  /* 0x0000000c13087220 */ /* 0x010fe20000410000 */
[----:B------:R-:W-:Y:S02]  /*6df0*/  F2FP.BF16.F32.PACK_AB R18, R9, R6 ;  /* 0x000000060912723e */ /* 0x000fe400000010ff */
[----:B------:R-:W1:Y:S01]  /*6e00*/  LDC.64 R6, c[0x0][0x438] ;  /* 0x00010e00ff067b82 */ /* 0x000e620000000a00 */
[----:B------:R-:W-:Y:S01]  /*6e10*/  FMUL.FTZ R8, R8, R61 ;  /* 0x0000003d08087220 */ /* 0x000fe20000410000 */
[----:B------:R-:W2:Y:S01]  /*6e20*/  MUFU.RCP R28, R28 ;  /* 0x0000001c001c7308 */ /* 0x000ea20000001000 */
[----:B0-----:R-:W-:-:S03]  /*6e30*/  FMUL.FTZ R22, R22, R23 ;  /* 0x0000001716167220 */ /* 0x001fc60000410000 */
[----:B------:R-:W-:Y:S02]  /*6e40*/  F2FP.BF16.F32.PACK_AB R19, R8, R11 ;  /* 0x0000000b0813723e */ /* 0x000fe400000010ff */
[----:B------:R-:W-:Y:S01]  /*6e50*/  BAR.SYNC.DEFER_BLOCKING 0x0 ;  /* 0x0000000000007b1d */ /* 0x000fe20000010000 */
[----:B------:R-:W-:-:S05]  /*6e60*/  FMUL.FTZ R22, R22, R67 ;  /* 0x0000004316167220 */ /* 0x000fca0000410000 */
[----:B------:R-:W0:Y:S08]  /*6e70*/  MUFU.RCP R14, R14 ;  /* 0x0000000e000e7308 */ /* 0x000e300000001000 */
[----:B------:R3:W4:Y:S01]  /*6e80*/  MUFU.RCP R33, R15 ;  /* 0x0000000f00217308 */ /* 0x0007220000001000 */
[----:B--2---:R-:W-:Y:S01]  /*6e90*/  FMUL.FTZ R10, R27, R28 ;  /* 0x0000001c1b0a7220 */ /* 0x004fe20000410000 */
[----:B-1----:R-:W-:-:S04]  /*6ea0*/  IMAD.WIDE.U32 R2, R6, UR25, R2 ;  /* 0x0000001906027c25 */ /* 0x002fc8000f8e0002 */
[----:B------:R-:W-:Y:S01]  /*6eb0*/  FMUL.FTZ R10, R10, R65 ;  /* 0x000000410a0a7220 */ /* 0x000fe20000410000 */
[----:B------:R-:W-:Y:S01]  /*6ec0*/  IMAD R3, R7, UR25, R3 ;  /* 0x0000001907037c24 */ /* 0x000fe2000f8e0203 */
[----:B------:R-:W1:Y:S01]  /*6ed0*/  MUFU.RCP R30, R30 ;  /* 0x0000001e001e7308 */ /* 0x000e620000001000 */
[----:B---3--:R-:W-:Y:S01]  /*6ee0*/  FMUL.FTZ R15, R24, R25 ;  /* 0x00000019180f7220 */ /* 0x008fe20000410000 */
[----:B0-----:R-:W-:Y:S01]  /*6ef0*/  FMUL.FTZ R13, R13, R14 ;  /* 0x0000000e0d0d7220 */ /* 0x001fe20000410000 */
[----:B------:R-:W-:Y:S01]  /*6f00*/  STS.128 [R73], R16 ;  /* 0x0000001049007388 */ /* 0x000fe20000000c00 */
[----:B------:R-:W0:Y:S01]  /*6f10*/  LDC.64 R24, c[0x0][0x490] ;  /* 0x00012400ff187b82 */ /* 0x000e220000000a00 */
[----:B------:R-:W-:Y:S01]  /*6f20*/  FMUL.FTZ R15, R15, R68 ;  /* 0x000000440f0f7220 */ /* 0x000fe20000410000 */
[----:B------:R-:W-:Y:S02]  /*6f30*/  FMUL.FTZ R13, R13, R60 ;  /* 0x0000003c0d0d7220 */ /* 0x000fe40000410000 */
[----:B------:R-:W2:Y:S01]  /*6f40*/  MUFU.RCP R35, R35 ;  /* 0x0000002300237308 */ /* 0x000ea20000001000 */
[----:B----4-:R-:W-:-:S02]  /*6f50*/  FMUL.FTZ R26, R26, R33 ;  /* 0x000000211a1a7220 */ /* 0x010fc40000410000 */
[----:B------:R-:W-:Y:S02]  /*6f60*/  F2FP.BF16.F32.PACK_AB R8, R13, R22 ;  /* 0x000000160d08723e */ /* 0x000fe400000010ff */
[----:B------:R-:W-:Y:S01]  /*6f70*/  FMUL.FTZ R26, R26, R59 ;  /* 0x0000003b1a1a7220 */ /* 0x000fe20000410000 */
[----:B-1----:R-:W-:-:S04]  /*6f80*/  FMUL.FTZ R29, R29, R30 ;  /* 0x0000001e1d1d7220 */ /* 0x002fc80000410000 */
[----:B------:R-:W-:Y:S01]  /*6f90*/  F2FP.BF16.F32.PACK_AB R9, R26, R15 ;  /* 0x0000000f1a09723e */ /* 0x000fe200000010ff */
[----:B------:R-:W-:Y:S01]  /*6fa0*/  FMUL.FTZ R29, R29, R58 ;  /* 0x0000003a1d1d7220 */ /* 0x000fe20000410000 */
[----:B--2---:R-:W-:-:S04]  /*6fb0*/  FMUL.FTZ R34, R34, R35 ;  /* 0x0000002322227220 */ /* 0x004fc80000410000 */
[----:B------:R-:W-:Y:S02]  /*6fc0*/  F2FP.BF16.F32.PACK_AB R10, R29, R10 ;  /* 0x0000000a1d0a723e */ /* 0x000fe400000010ff */
[----:B0-----:R-:W-:Y:S01]  /*6fd0*/  LEA R4, P0, R2, R24, 0x1 ;  /* 0x0000001802047211 */ /* 0x001fe200078008ff */
[----:B------:R-:W-:-:S03]  /*6fe0*/  FMUL.FTZ R34, R34, R57 ;  /* 0x0000003922227220 */ /* 0x000fc60000410000 */
[----:B------:R-:W-:Y:S02]  /*6ff0*/  LEA.HI.X R5, R2, R25, R3, 0x1, P0 ;  /* 0x0000001902057211 */ /* 0x000fe400000f0c03 */
[----:B------:R-:W-:Y:S01]  /*7000*/  F2FP.BF16.F32.PACK_AB R11, R34, R31 ;  /* 0x0000001f220b723e */ /* 0x000fe200000010ff */
[----:B------:R-:W-:-:S04]  /*7010*/  IMAD.WIDE.U32 R2, R0, 0x10, R4 ;  /* 0x0000001000027825 */ /* 0x000fc800078e0004 */
[----:B------:R-:W-:Y:S01]  /*7020*/  STS.128 [R73+0x10], R8 ;  /* 0x0000100849007388 */ /* 0x000fe20000000c00 */
[----:B------:R-:W-:-:S03]  /*7030*/  NOP ;  /* 0x0000000000007918 */ /* 0x000fc60000000000 */
[----:B------:R-:W0:Y:S04]  /*7040*/  LDS.128 R12, [R75] ;  /* 0x000000004b0c7984 */ /* 0x000e280000000c00 */
[----:B------:R-:W1:Y:S04]  /*7050*/  LDS.128 R20, [R75+0x200] ;  /* 0x000200004b147984 */ /* 0x000e680000000c00 */
[----:B0-----:R0:W-:Y:S04]  /*7060*/  STG.E.128 desc[UR22][R2.64], R12 ;  /* 0x0000000c02007986 */ /* 0x0011e8000c101d16 */
[----:B-1----:R0:W-:Y:S01]  /*7070*/  STG.E.128 desc[UR22][R2.64+0x200], R20 ;  /* 0x0002001402007986 */ /* 0x0021e2000c101d16 */
[----:B------:R-:W-:Y:S05]  /*7080*/  BRA.U !UP0, `(.L_x_490) ;  /* 0xffffff9508907547 */ /* 0x000fea000b83ffff */
[----:B------:R-:W-:Y:S05]  /*7090*/  EXIT ;  /* 0x000000000000794d */ /* 0x000fea0003800000 */
.L_x_491:
        /* <DEDUP_REMOVED lines=14> */
.L_x_5009:


//--------------------- .text._Z25selective_scan_fwd_kernelI32Selective_Scan_fwd_kernel_traitsILi128ELi16ELi1ELb1ELb1ELb0ELb0EN3c108BFloat16ENS1_7complexIfEEEEv13SSMParamsBase --------------------------
	.section	.text._Z25selective_scan_fwd_kernelI32Selective_Scan_fwd_kernel_traitsILi128ELi16ELi1ELb1ELb1ELb0ELb0EN3c108BFloat16ENS1_7complexIfEEEEv13SSMParamsBase,"ax",@progbits
	.align	128
        .global         _Z25selective_scan_fwd_kernelI32Selective_Scan_fwd_kernel_traitsILi128ELi16ELi1ELb1ELb1ELb0ELb0EN3c108BFloat16ENS1_7complexIfEEEEv13SSMParamsBase
        .type           _Z25selective_scan_fwd_kernelI32Selective_Scan_fwd_kernel_traitsILi128ELi16ELi1ELb1ELb1ELb0ELb0EN3c108BFloat16ENS1_7complexIfEEEEv13SSMParamsBase,@function
        .size           _Z25selective_scan_fwd_kernelI32Selective_Scan_fwd_kernel_traitsILi128ELi16ELi1ELb1ELb1ELb0ELb0EN3c108BFloat16ENS1_7complexIfEEEEv13SSMParamsBase,(.L_x_5010 - _Z25selective_scan_fwd_kernelI32Selective_Scan_fwd_kernel_traitsILi128ELi16ELi1ELb1ELb1ELb0ELb0EN3c108BFloat16ENS1_7complexIfEEEEv13SSMParamsBase)
        .other          _Z25selective_scan_fwd_kernelI32Selective_Scan_fwd_kernel_traitsILi128ELi16ELi1ELb1ELb1ELb0ELb0EN3c108BFloat16ENS1_7complexIfEEEEv13SSMParamsBase,@"STO_CUDA_ENTRY STV_DEFAULT"
_Z25selective_scan_fwd_kernelI32Selective_Scan_fwd_kernel_traitsILi128ELi16ELi1ELb1ELb1ELb0ELb0EN3c108BFloat16ENS1_7complexIfEEEEv13SSMParamsBase:
.text._Z25selective_scan_fwd_kernelI32Selective_Scan_fwd_kernel_traitsILi128ELi16ELi1ELb1ELb1ELb0ELb0EN3c108BFloat16ENS1_7complexIfEEEEv13SSMParamsBase:
[----:B------:R-:W-:Y:S01]  /*0000*/  LDC R1, c[0x0][0x37c] ;  /* 0x0000df00ff017b82 */ /* 0x000fe20000000800 */
[----:B------:R-:W0:Y:S07]  /*0010*/  LDCU.64 UR6, c[0x0][0x470] ;  /* 0x00008e00ff0677ac */ /* 0x000e2e0008000a00 */
[----:B------:R-:W1:Y:S01]  /*0020*/  S2UR UR23, SR_CTAID.Y ;  /* 0x00000000001779c3 */ /* 0x000e620000002600 */
[----:B------:R-:W-:Y:S01]  /*0030*/  MOV R67, RZ ;  /* 0x000000ff00437202 */ /* 0x000fe20000000f00 */
[----:B------:R-:W-:Y:S01]  /*0040*/  HFMA2 R69, -RZ, RZ, 0, 0 ;  /* 0x00000000ff457431 */ /* 0x000fe200000001ff */
[----:B------:R-:W2:Y:S01]  /*0050*/  LDCU.64 UR20, c[0x0][0x358] ;  /* 0x00006b00ff1477ac */ /* 0x000ea20008000a00 */
[----:B------:R-:W3:Y:S01]  /*0060*/  LDCU UR24, c[0x0][0x398] ;  /* 0x00007300ff1877ac */ /* 0x000ee20008000800 */
[----:B------:R-:W4:Y:S03]  /*0070*/  LDCU.64 UR4, c[0x0][0x458] ;  /* 0x00008b00ff0477ac */ /* 0x000f260008000a00 */
[----:B------:R-:W2:Y:S01]  /*0080*/  S2UR UR30, SR_CTAID.X ;  /* 0x00000000001e79c3 */ /* 0x000ea20000002500 */
[----:B------:R-:W2:Y:S01]  /*0090*/  LDCU.128 UR12, c[0x0][0x3f0] ;  /* 0x00007e00ff0c77ac */ /* 0x000ea20008000c00 */
        /* <DEDUP_REMOVED lines=15> */
[----:B------:R-:W-:Y:S01]  /*0190*/  PLOP3.LUT P0, PT, PT, PT, UP0, 0x80, 0x8 ;  /* 0x000000000008781c */ /* 0x000fe20003f0f008 */
[----:B------:R-:W0:Y:S01]  /*01a0*/  LDCU.64 UR28, c[0x0][0x448] ;  /* 0x00008900ff1c77ac */ /* 0x000e220008000a00 */
        /* <DEDUP_REMOVED lines=23> */
[----:B------:R-:W-:Y:S01]  /*0320*/  UIMAD.WIDE.U32 UR4, UR30, UR12, URZ ;  /* 0x0000000c1e0472a5 */ /* 0x000fe2000f8e00ff */
[----:B------:R-:W1:Y:S03]  /*0330*/  LDCU.64 UR6, c[0x0][0x3b0] ;  /* 0x00007600ff0677ac */ /* 0x000e660008000a00 */
[----:B------:R-:W-:-:S13]  /*0340*/  ISETP.GT.U32.AND P0, PT, R9, R0, PT ;  /* 0x000000000900720c */ /* 0x000fda0003f04070 */
[----:B------:R-:W-:Y:S01]  /*0350*/  VOTEU.ANY UP1, P0 ;  /* 0x0000000000ff7886 */ /* 0x000fe20000020100 */
[----:B------:R-:W-:Y:S01]  /*0360*/  PLOP3.LUT P0, PT, PT, PT, UP1, 0x80, 0x8 ;  /* 0x000000000008781c */ /* 0x000fe20003f0f018 */
[----:B------:R-:W-:-:S12]  /*0370*/  UIMAD UR5, UR30, UR13, UR5 ;  /* 0x0000000d1e0572a4 */ /* 0x000fd8000f8e0205 */
[----:B------:R-:W-:-:S04]  /*0380*/  @!P0 IADD3 R0, PT, PT, R0, -R9, RZ ;  /* 0x8000000900008210 */ /* 0x000fc80007ffe0ff */
[----:B------:R-:W-:Y:S01]  /*0390*/  ISETP.GE.U32.AND P0, PT, R0, R9, PT ;  /* 0x000000090000720c */ /* 0x000fe20003f06070 */
[----:B------:R-:W-:Y:S02]  /*03a0*/  UIMAD.WIDE.U32 UR12, UR23, UR14, UR4 ;  /* 0x0000000e170c72a5 */ /* 0x000fe4000f8e0004 */
[----:B------:R-:W-:Y:S02]  /*03b0*/  ULOP3.LUT UR4, UR23, UR24, URZ, 0x3c, !UPT ;  /* 0x0000001817047292 */ /* 0x000fe4000f8e3cff */
[----:B------:R-:W-:Y:S02]  /*03c0*/  @!UP1 UIADD3 UR18, UPT, UPT, UR18, 0x1, URZ ;  /* 0x0000000112129890 */ /* 0x000fe4000fffe0ff */
[----:B------:R-:W-:Y:S02]  /*03d0*/  UISETP.GE.AND UP1, UPT, UR4, URZ, UPT ;  /* 0x000000ff0400728c */ /* 0x000fe4000bf26270 */
[----:B------:R-:W-:-:S04]  /*03e0*/  UIMAD UR22, UR23, UR15, UR13 ;  /* 0x0000000f171672a4 */ /* 0x000fc8000f8e020d */
[----:B------:R-:W-:Y:S01]  /*03f0*/  VOTEU.ANY UP0, P0 ;  /* 0x0000000000ff7886 */ /* 0x000fe20000000100 */
[----:B0-----:R-:W-:Y:S01]  /*0400*/  ISETP.GE.AND P0, PT, R65, 0x1, PT ;  /* 0x000000014100780c */ /* 0x001fe20003f06270 */
[----:B------:R-:W-:Y:S02]  /*0410*/  UIMAD.WIDE.U32 UR14, UR30, UR8, URZ ;  /* 0x000000081e0e72a5 */ /* 0x000fe4000f8e00ff */
[----:B-1----:R-:W-:Y:S02]  /*0420*/  UIMAD.WIDE.U32 UR16, UR30, UR6, URZ ;  /* 0x000000061e1072a5 */ /* 0x002fe4000f8e00ff */
[----:B------:R-:W-:Y:S02]  /*0430*/  UIMAD UR9, UR30, UR9, UR15 ;  /* 0x000000091e0972a4 */ /* 0x000fe4000f8e020f */
[----:B------:R-:W-:Y:S01]  /*0440*/  @UP0 UIADD3 UR18, UPT, UPT, UR18, 0x1, URZ ;  /* 0x0000000112120890 */ /* 0x000fe2000fffe0ff */
[----:B------:R-:W-:Y:S01]  /*0450*/  UMOV UR8, UR14 ;  /* 0x0000000e00087c82 */ /* 0x000fe20008000000 */
[----:B------:R-:W-:Y:S01]  /*0460*/  UIMAD UR19, UR30, UR7, UR17 ;  /* 0x000000071e1372a4 */ /* 0x000fe2000f8e0211 */
[----:B------:R-:W0:Y:S01]  /*0470*/  LDCU.128 UR4, c[0x0][0x460] ;  /* 0x00008c00ff0477ac */ /* 0x000e220008000c00 */
[----:B------:R-:W-:-:S02]  /*0480*/  UISETP.NE.AND UP0, UPT, UR24, URZ, UPT ;  /* 0x000000ff1800728c */ /* 0x000fc4000bf05270 */
[----:B------:R-:W-:Y:S02]  /*0490*/  UIMAD.WIDE.U32 UR8, UR23, UR10, UR8 ;  /* 0x0000000a170872a5 */ /* 0x000fe4000f8e0008 */
[----:B------:R-:W-:Y:S01]  /*04a0*/  @!UP1 UIADD3 UR18, UPT, UPT, -UR18, URZ, URZ ;  /* 0x000000ff12129290 */ /* 0x000fe2000fffe1ff */
[----:B0---4-:R-:W-:Y:S11]  /*04b0*/  @!P0 EXIT ;  /* 0x000000000000894d */ /* 0x011ff60003800000 */
[----:B------:R-:W0:Y:S01]  /*04c0*/  S2R R113, SR_TID.X ;  /* 0x0000000000717919 */ /* 0x000e220000002100 */
[----:B------:R-:W-:Y:S01]  /*04d0*/  @!UP0 ULOP3.LUT UR18, URZ, UR24, URZ, 0x33, !UPT ;  /* 0x00000018ff128292 */ /* 0x000fe2000f8e33ff */
[----:B------:R-:W1:Y:S03]  /*04e0*/  LDCU.64 UR24, c[0x0][0x3a0] ;  /* 0x00007400ff1877ac */ /* 0x000e660008000a00 */
[----:B------:R-:W-:Y:S01]  /*04f0*/  USHF.R.S32.HI UR10, URZ, 0x1f, UR18 ;  /* 0x0000001fff0a7899 */ /* 0x000fe20008011412 */
[----:B------:R-:W2:Y:S01]  /*0500*/  LDCU.64 UR32, c[0x0][0x3d8] ;  /* 0x00007b00ff2077ac */ /* 0x000ea20008000a00 */
[----:B------:R-:W3:Y:S02]  /*0510*/  LDCU UR34, c[0x0][0x38c] ;  /* 0x00007180ff2277ac */ /* 0x000ee40008000800 */
[----:B------:R-:W-:Y:S02]  /*0520*/  UIMAD UR13, UR10, UR26, URZ ;  /* 0x0000001a0a0d72a4 */ /* 0x000fe4000f8e02ff */
[----:B------:R-:W-:Y:S01]  /*0530*/  UIMAD UR9, UR23, UR11, UR9 ;  /* 0x0000000b170972a4 */ /* 0x000fe2000f8e0209 */
[----:B------:R-:W-:-:S02]  /*0540*/  UMOV UR10, UR16 ;  /* 0x00000010000a7c82 */ /* 0x000fc40008000000 */
[----:B------:R-:W-:Y:S01]  /*0550*/  UMOV UR11, UR19 ;  /* 0x00000013000b7c82 */ /* 0x000fe20008000000 */
[----:B------:R-:W-:Y:S02]  /*0560*/  UIMAD UR16, UR18, UR27, UR13 ;  /* 0x0000001b121072a4 */ /* 0x000fe4000f8e020d */
[----:B------:R-:W-:Y:S02]  /*0570*/  UIMAD.WIDE.U32 UR10, UR18, UR26, UR10 ;  /* 0x0000001a120a72a5 */ /* 0x000fe4000f8e000a */
[----:B------:R-:W-:Y:S02]  /*0580*/  UIMAD UR13, UR30, UR31, UR23 ;  /* 0x0000001f1e0d72a4 */ /* 0x000fe4000f8e0217 */
[----:B------:R-:W-:Y:S02]  /*0590*/  ULEA UR15, UP0, UR12, UR4, 0x1 ;  /* 0x000000040c0f7291 */ /* 0x000fe4000f8008ff */
[----:B------:R-:W-:Y:S01]  /*05a0*/  ULEA UR14, UP1, UR8, UR6, 0x1 ;  /* 0x00000006080e7291 */ /* 0x000fe2000f8208ff */
[----:B0-----:R-:W-:Y:S01]  /*05b0*/  LOP3.LUT R90, R113, 0x3e0, RZ, 0xc0, !PT ;  /* 0x000003e0715a7812 */ /* 0x001fe200078ec0ff */
[----:B------:R-:W-:Y:S01]  /*05c0*/  UIADD3 UR4, UPT, UPT, UR11, UR16, URZ ;  /* 0x000000100b047290 */ /* 0x000fe2000fffe0ff */
[----:B------:R-:W-:Y:S01]  /*05d0*/  IMAD R65, R65, UR13, RZ ;  /* 0x0000000d41417c24 */ /* 0x000fe2000f8e02ff */
[----:B------:R-:W-:Y:S01]  /*05e0*/  ULEA.HI.X UR16, UR12, UR5, UR22, 0x1, UP0 ;  /* 0x000000050c107291 */ /* 0x000fe200080f0c16 */
[----:B------:R-:W-:Y:S01]  /*05f0*/  SHF.R.U32.HI R63, RZ, 0x5, R113 ;  /* 0x00000005ff3f7819 */ /* 0x000fe20000011671 */
[----:B------:R-:W-:Y:S01]  /*0600*/  ULEA UR18, UP2, UR10, UR28, 0x1 ;  /* 0x0000001c0a127291 */ /* 0x000fe2000f8408ff */
[----:B---3--:R-:W-:Y:S01]  /*0610*/  IMAD R65, R65, UR34, RZ ;  /* 0x0000002241417c24 */ /* 0x008fe2000f8e02ff */
[----:B------:R-:W-:-:S02]  /*0620*/  ULEA.HI.X UR5, UR8, UR7, UR9, 0x1, UP1 ;  /* 0x0000000708057291 */ /* 0x000fc400088f0c09 */
[----:B-1----:R-:W-:Y:S02]  /*0630*/  UIMAD.WIDE.U32 UR6, UR23, UR24, URZ ;  /* 0x00000018170672a5 */ /* 0x002fe4000f8e00ff */
[----:B--2---:R-:W-:Y:S02]  /*0640*/  UIMAD.WIDE.U32 UR8, UR23, UR32, URZ ;  /* 0x00000020170872a5 */ /* 0x004fe4000f8e00ff */
[----:B------:R-:W-:Y:S01]  /*0650*/  ULEA.HI.X UR12, UR10, UR29, UR4, 0x1, UP2 ;  /* 0x0000001d0a0c7291 */ /* 0x000fe200090f0c04 */
[----:B------:R-:W-:Y:S01]  /*0660*/  UMOV UR13, UR14 ;  /* 0x0000000e000d7c82 */ /* 0x000fe20008000000 */
[----:B------:R-:W-:Y:S02]  /*0670*/  UIMAD UR19, UR23, UR25, UR7 ;  /* 0x00000019171372a4 */ /* 0x000fe4000f8e0207 */
[----:B------:R-:W-:Y:S01]  /*0680*/  UIMAD UR17, UR23, UR33, UR9 ;  /* 0x00000021171172a4 */ /* 0x000fe2000f8e0209 */
[----:B------:R-:W-:Y:S01]  /*0690*/  UMOV UR4, URZ ;  /* 0x000000ff00047c82 */ /* 0x000fe20008000000 */
[----:B------:R-:W-:Y:S01]  /*06a0*/  UMOV UR14, UR5 ;  /* 0x00000005000e7c82 */ /* 0x000fe20008000000 */
[----:B------:R-:W-:-:S09]  /*06b0*/  UMOV UR11, UR18 ;  /* 0x00000012000b7c82 */ /* 0x000fd20008000000 */
.L_x_531:
        /* <DEDUP_REMOVED lines=89> */
.L_x_493:
[----:B------:R-:W-:Y:S05]  /*0c50*/  BSYNC.RECONVERGENT B0 ;  /* 0x0000000000007941 */ /* 0x000fea0003800200 */
.L_x_492:
[----:B------:R-:W-:Y:S01]  /*0c60*/  ISETP.EQ.OR P5, PT, RZ, UR5, P5 ;  /* 0x00000005ff007c0c */ /* 0x000fe2000afa2670 */
[----:B------:R-:W-:Y:S01]  /*0c70*/  BSSY.RECONVERGENT B0, `(.L_x_494) ;  /* 0x0000024000007945 */ /* 0x000fe20003800200 */
[----:B------:R-:W-:Y:S02]  /*0c80*/  SHF.L.U32 R72, R17, 0x10, RZ ;  /* 0x0000001011487819 */ /* 0x000fe400000006ff */
[----:B------:R-:W-:Y:S02]  /*0c90*/  FSETP.GTU.FTZ.AND P4, PT, R74, 20, PT ;  /* 0x41a000004a00780b */ /* 0x000fe40003f9c000 */
[----:B------:R-:W-:Y:S01]  /*0ca0*/  ISETP.EQ.OR P3, PT, RZ, UR5, P3 ;  /* 0x00000005ff007c0c */ /* 0x000fe20009f62670 */
[----:B------:R-:W-:-:S06]  /*0cb0*/  FADD.FTZ R72, R72, R67 ;  /* 0x0000004348487221 */ /* 0x000fcc0000010000 */
        /* <DEDUP_REMOVED lines=31> */
.L_x_495:
[----:B------:R-:W-:Y:S05]  /*0eb0*/  BSYNC.RECONVERGENT B0 ;  /* 0x0000000000007941 */ /* 0x000fea0003800200 */
.L_x_494:
[----:B------:R-:W-:Y:S01]  /*0ec0*/  SHF.L.U32 R70, R14, 0x10, RZ ;  /* 0x000000100e467819 */ /* 0x000fe200000006ff */
[----:B------:R-:W-:Y:S01]  /*0ed0*/  BSSY.RECONVERGENT B0, `(.L_x_496) ;  /* 0x0000023000007945 */ /* 0x000fe20003800200 */
[----:B------:R-:W-:Y:S02]  /*0ee0*/  FSETP.GTU.FTZ.AND P6, PT, R72, 20, PT ;  /* 0x41a000004800780b */ /* 0x000fe40003fdc000 */
[----:B------:R-:W-:Y:S01]  /*0ef0*/  PRMT R18, R18, 0x7632, R18 ;  /* 0x0000763212127816 */ /* 0x000fe20000000012 */
        /* <DEDUP_REMOVED lines=32> */
.L_x_497:
[----:B------:R-:W-:Y:S05]  /*1100*/  BSYNC.RECONVERGENT B0 ;  /* 0x0000000000007941 */ /* 0x000fea0003800200 */
.L_x_496:
        /* <DEDUP_REMOVED lines=37> */
.L_x_499:
[----:B------:R-:W-:Y:S05]  /*1360*/  BSYNC.RECONVERGENT B0 ;  /* 0x0000000000007941 */ /* 0x000fea0003800200 */
.L_x_498:
        /* <DEDUP_REMOVED lines=36> */
.L_x_501:
[----:B------:R-:W-:Y:S05]  /*15b0*/  BSYNC.RECONVERGENT B0 ;  /* 0x0000000000007941 */ /* 0x000fea0003800200 */
.L_x_500:
[----:B------:R-:W-:Y:S01]  /*15c0*/  ISETP.EQ.OR P3, PT, RZ, UR5, P3 ;  /* 0x00000005ff007c0c */ /* 0x000fe20009f62670 */
[----:B------:R-:W-:Y:S01]  /*15d0*/  BSSY.RECONVERGENT B0, `(.L_x_502) ;  /* 0x0000026000007945 */ /* 0x000fe20003800200 */
[----:B------:R-:W-:Y:S02]  /*15e0*/  SHF.L.U32 R64, R19, 0x10, RZ ;  /* 0x0000001013407819 */ /* 0x000fe400000006ff */
[----:B------:R-:W-:Y:S02]  /*15f0*/  FSETP.GTU.FTZ.AND P0, PT, R66, 20, PT ;  /* 0x41a000004200780b */ /* 0x000fe40003f1c000 */
[----:B------:R-:W-:Y:S01]  /*1600*/  ISETP.EQ.OR P2, PT, RZ, UR5, P2 ;  /* 0x00000005ff007c0c */ /* 0x000fe20009742670 */
[----:B------:R-:W-:Y:S01]  /*1610*/  FADD.FTZ R64, R64, R67 ;  /* 0x0000004340407221 */ /* 0x000fe20000010000 */
[----:B------:R-:W-:Y:S02]  /*1620*/  SHF.L.U32 R0, R8, 0x10, RZ ;  /* 0x0000001008007819 */ /* 0x000fe400000006ff */
[----:B------:R-:W-:-:S03]  /*1630*/  PRMT R16, R12, 0x7632, R16 ;  /* 0x000076320c107816 */ /* 0x000fc60000000010 */
        /* <DEDUP_REMOVED lines=31> */
.L_x_503:
[----:B------:R-:W-:Y:S05]  /*1830*/  BSYNC.RECONVERGENT B0 ;  /* 0x0000000000007941 */ /* 0x000fea0003800200 */
.L_x_502:
[----:B------:R-:W-:Y:S01]  /*1840*/  SHF.L.U32 R16, R16, 0x10, RZ ;  /* 0x0000001010107819 */ /* 0x000fe200000006ff */
[----:B------:R-:W-:Y:S01]  /*1850*/  BSSY.RECONVERGENT B0, `(.L_x_504) ;  /* 0x0000027000007945 */ /* 0x000fe20003800200 */
[----:B------:R-:W-:Y:S02]  /*1860*/  FSETP.GTU.FTZ.AND P3, PT, R64, 20, PT ;  /* 0x41a000004000780b */ /* 0x000fe40003f7c000 */
[----:B------:R-:W-:Y:S01]  /*1870*/  ISETP.EQ.OR P1, PT, RZ, UR5, P1 ;  /* 0x00000005ff007c0c */ /* 0x000fe20008f22670 */
[----:B------:R-:W-:Y:S01]  /*1880*/  FADD.FTZ R62, R16, R67 ;  /* 0x00000043103e7221 */ /* 0x000fe20000010000 */
[----:B------:R-:W-:Y:S02]  /*1890*/  PRMT R24, R8, 0x7632, R24 ;  /* 0x0000763208187816 */ /* 0x000fe40000000018 */
[C---:B------:R-:W-:Y:S02]  /*18a0*/  SHF.L.U32 R26, R9.reuse, 0x10, RZ ;  /* 0x00000010091a7819 */ /* 0x040fe400000006ff */
[----:B------:R-:W-:-:S02]  /*18b0*/  PRMT R27, R9, 0x7632, R27 ;  /* 0x00007632091b7816 */ /* 0x000fc4000000001b */
        /* <DEDUP_REMOVED lines=32> */
.L_x_505:
[----:B------:R-:W-:Y:S05]  /*1ac0*/  BSYNC.RECONVERGENT B0 ;  /* 0x0000000000007941 */ /* 0x000fea0003800200 */
.L_x_504:
        /* <DEDUP_REMOVED lines=41> */
.L_x_507:
[----:B------:R-:W-:Y:S05]  /*1d60*/  BSYNC.RECONVERGENT B0 ;  /* 0x0000000000007941 */ /* 0x000fea0003800200 */
.L_x_506:
[----:B------:R-:W-:Y:S01]  /*1d70*/  SHF.L.U32 R14, R14, 0x10, RZ ;  /* 0x000000100e0e7819 */ /* 0x000fe200000006ff */
[----:B------:R-:W-:Y:S01]  /*1d80*/  BSSY.RECONVERGENT B0, `(.L_x_508) ;  /* 0x0000028000007945 */ /* 0x000fe20003800200 */
[----:B------:R-:W-:Y:S02]  /*1d90*/  SHF.L.U32 R32, R4, 0x10, RZ ;  /* 0x0000001004207819 */ /* 0x000fe400000006ff */
[----:B------:R-:W-:Y:S01]  /*1da0*/  FSETP.GTU.FTZ.AND P3, PT, R60, 20, PT ;  /* 0x41a000003c00780b */ /* 0x000fe20003f7c000 */
[----:B------:R-:W-:Y:S01]  /*1db0*/  FADD.FTZ R58, R14, R67 ;  /* 0x000000430e3a7221 */ /* 0x000fe20000010000 */
[----:B------:R-:W-:Y:S02]  /*1dc0*/  ISETP.EQ.OR P5, PT, RZ, UR5, P5 ;  /* 0x00000005ff007c0c */ /* 0x000fe4000afa2670 */
[----:B------:R-:W-:Y:S02]  /*1dd0*/  ISETP.EQ.OR P2, PT, RZ, UR5, P2 ;  /* 0x00000005ff007c0c */ /* 0x000fe40009742670 */
[----:B------:R-:W-:-:S02]  /*1de0*/  PRMT R31, R11, 0x7632, R31 ;  /* 0x000076320b1f7816 */ /* 0x000fc4000000001f */
        /* <DEDUP_REMOVED lines=33> */
.L_x_509:
[----:B------:R-:W-:Y:S05]  /*2000*/  BSYNC.RECONVERGENT B0 ;  /* 0x0000000000007941 */ /* 0x000fea0003800200 */
.L_x_508:
[----:B------:R-:W-:Y:S01]  /*2010*/  SHF.L.U32 R56, R15, 0x10, RZ ;  /* 0x000000100f387819 */ /* 0x000fe200000006ff */
[----:B------:R-:W-:Y:S01]  /*2020*/  BSSY.RECONVERGENT B0, `(.L_x_510) ;  /* 0x0000026000007945 */ /* 0x000fe20003800200 */
[C---:B------:R-:W-:Y:S02]  /*2030*/  SHF.L.U32 R34, R5.reuse, 0x10, RZ ;  /* 0x0000001005227819 */ /* 0x040fe400000006ff */
        /* <DEDUP_REMOVED lines=36> */
.L_x_511:
[----:B------:R-:W-:Y:S05]  /*2280*/  BSYNC.RECONVERGENT B0 ;  /* 0x0000000000007941 */ /* 0x000fea0003800200 */
.L_x_510:
[----:B------:R-:W-:Y:S01]  /*2290*/  FSETP.GTU.FTZ.AND P2, PT, R56, 20, PT ;  /* 0x41a000003800780b */ /* 0x000fe20003f5c000 */
[----:B------:R-:W-:Y:S01]  /*22a0*/  BSSY.RECONVERGENT B0, `(.L_x_512) ;  /* 0x000002a000007945 */ /* 0x000fe20003800200 */
[----:B------:R-:W-:Y:S02]  /*22b0*/  SHF.L.U32 R38, R7, 0x10, RZ ;  /* 0x0000001007267819 */ /* 0x000fe400000006ff */
[----:B------:R-:W-:Y:S02]  /*22c0*/  ISETP.EQ.OR P0, PT, RZ, UR5, P0 ;  /* 0x00000005ff007c0c */ /* 0x000fe40008702670 */
[----:B------:R-:W-:Y:S02]  /*22d0*/  ISETP.EQ.OR P3, PT, RZ, UR5, P3 ;  /* 0x00000005ff007c0c */ /* 0x000fe40009f62670 */
[----:B------:R-:W-:Y:S02]  /*22e0*/  ISETP.EQ.OR P1, PT, RZ, UR5, P1 ;  /* 0x00000005ff007c0c */ /* 0x000fe40008f22670 */
[----:B------:R-:W-:-:S02]  /*22f0*/  ISETP.EQ.OR P2, PT, RZ, UR5, P2 ;  /* 0x00000005ff007c0c */ /* 0x000fc40009742670 */
[----:B------:R-:W-:Y:S02]  /*2300*/  PRMT R7, R7, 0x7632, R7 ;  /* 0x0000763207077816 */ /* 0x000fe40000000007 */
[----:B------:R-:W-:Y:S02]  /*2310*/  SHF.L.U32 R24, R24, 0x10, RZ ;  /* 0x0000001018187819 */ /* 0x000fe400000006ff */
        /* <DEDUP_REMOVED lines=34> */
.L_x_513:
[----:B------:R-:W-:Y:S05]  /*2540*/  BSYNC.RECONVERGENT B0 ;  /* 0x0000000000007941 */ /* 0x000fea0003800200 */
.L_x_512:
        /* <DEDUP_REMOVED lines=32> */
.L_x_515:
[----:B------:R-:W-:Y:S05]  /*2750*/  BSYNC.RECONVERGENT B0 ;  /* 0x0000000000007941 */ /* 0x000fea0003800200 */
.L_x_514:
        /* <DEDUP_REMOVED lines=32> */
.L_x_517:
[----:B------:R-:W-:Y:S05]  /*2960*/  BSYNC.RECONVERGENT B0 ;  /* 0x0000000000007941 */ /* 0x000fea0003800200 */
.L_x_516:
        /* <DEDUP_REMOVED lines=32> */
.L_x_519:
[----:B------:R-:W-:Y:S05]  /*2b70*/  BSYNC.RECONVERGENT B0 ;  /* 0x0000000000007941 */ /* 0x000fea0003800200 */
.L_x_518:
        /* <DEDUP_REMOVED lines=32> */
.L_x_521:
[----:B------:R-:W-:Y:S05]  /*2d80*/  BSYNC.RECONVERGENT B0 ;  /* 0x0000000000007941 */ /* 0x000fea0003800200 */
.L_x_520:
        /* <DEDUP_REMOVED lines=32> */
.L_x_523:
[----:B------:R-:W-:Y:S05]  /*2f90*/  BSYNC.RECONVERGENT B0 ;  /* 0x0000000000007941 */ /* 0x000fea0003800200 */
.L_x_522:
[----:B------:R-:W0:Y:S01]  /*2fa0*/  LDCU UR5, c[0x0][0x38c] ;  /* 0x00007180ff0577ac */ /* 0x000e220008000800 */
[----:B------:R-:W-:Y:S01]  /*2fb0*/  SHF.L.U32 R4, R4, 0x10, RZ ;  /* 0x0000001004047819 */ /* 0x000fe200000006ff */
[-C--:B------:R-:W-:Y:S01]  /*2fc0*/  FMUL.FTZ R54, R0, R69.reuse ;  /* 0x0000004500367220 */ /* 0x080fe20000410000 */
[----:B------:R-:W-:Y:S01]  /*2fd0*/  SHF.L.U32 R5, R5, 0x10, RZ ;  /* 0x0000001005057819 */ /* 0x000fe200000006ff */
[-C--:B------:R-:W-:Y:S01]  /*2fe0*/  FMUL.FTZ R55, R26, R69.reuse ;  /* 0x000000451a377220 */ /* 0x080fe20000410000 */
[----:B------:R-:W-:Y:S01]  /*2ff0*/  SHF.L.U32 R6, R6, 0x10, RZ ;  /* 0x0000001006067819 */ /* 0x000fe200000006ff */
[-C--:B------:R-:W-:Y:S01]  /*3000*/  FMUL.FTZ R52, R28, R69.reuse ;  /* 0x000000451c347220 */ /* 0x080fe20000410000 */
[----:B------:R-:W-:Y:S01]  /*3010*/  SHF.L.U32 R7, R7, 0x10, RZ ;  /* 0x0000001007077819 */ /* 0x000fe200000006ff */
[-C--:B------:R-:W-:Y:S01]  /*3020*/  FMUL.FTZ R53, R30, R69.reuse ;  /* 0x000000451e357220 */ /* 0x080fe20000410000 */
        /* <DEDUP_REMOVED lines=9> */
[----:B0-----:R-:W-:Y:S01]  /*30c0*/  UISETP.GE.AND UP0, UPT, UR5, 0x1, UPT ;  /* 0x000000010500788c */ /* 0x001fe2000bf06270 */
[-C--:B------:R-:W-:Y:S01]  /*30d0*/  FMUL.FTZ R42, R5, R69.reuse ;  /* 0x00000045052a7220 */ /* 0x080fe20000410000 */
[-C--:B------:R-:W-:Y:S01]  /*30e0*/  FMUL.FTZ R41, R6, R69.reuse ;  /* 0x0000004506297220 */ /* 0x080fe20000410000 */
[----:B------:R-:W-:Y:S01]  /*30f0*/  FMUL.FTZ R40, R7, R69 ;  /* 0x0000004507287220 */ /* 0x000fe20000410000 */
[----:B------:R-:W-:Y:S06]  /*3100*/  BAR.SYNC.DEFER_BLOCKING 0x0 ;  /* 0x0000000000007b1d */ /* 0x000fec0000010000 */
[----:B------:R-:W-:Y:S05]  /*3110*/  BRA.U !UP0, `(.L_x_524) ;  /* 0x0000003108247547 */ /* 0x000fea000b800000 */
[----:B------:R-:W-:Y:S01]  /*3120*/  ISETP.NE.AND P0, PT, RZ, UR4, PT ;  /* 0x00000004ff007c0c */ /* 0x000fe2000bf05270 */
[----:B------:R-:W-:Y:S02]  /*3130*/  HFMA2 R25, -RZ, RZ, 0, 0 ;  /* 0x00000000ff197431 */ /* 0x000fe400000001ff */
        /* <DEDUP_REMOVED lines=11> */
[----:B------:R-:W-:Y:S01]  /*31f0*/  ISETP.EQ.AND P0, PT, R61, RZ, P0 ;  /* 0x000000ff3d00720c */ /* 0x000fe20000702270 */
[----:B------:R-:W-:Y:S01]  /*3200*/  FMUL.FTZ R28, R28, R82 ;  /* 0x000000521c1c7220 */ /* 0x000fe20000410000 */
[----:B------:R-:W-:Y:S01]  /*3210*/  FMUL.FTZ R27, R27, R72 ;  /* 0x000000481b1b7220 */ /* 0x000fe20000410000 */
[----:B------:R-:W-:Y:S01]  /*3220*/  FMUL.FTZ R26, R26, R84 ;  /* 0x000000541a1a7220 */ /* 0x000fe20000410000 */
[----:B------:R-:W-:Y:S01]  /*3230*/  FMUL.FTZ R24, R24, R76 ;  /* 0x0000004c18187220 */ /* 0x000fe20000410000 */
[----:B------:R-:W-:Y:S01]  /*3240*/  FMUL.FTZ R0, R0, R86 ;  /* 0x0000005600007220 */ /* 0x000fe20000410000 */
[----:B------:R-:W0:Y:S01]  /*3250*/  LDCU UR5, c[0x0][0x38c] ;  /* 0x00007180ff0577ac */ /* 0x000e220008000800 */
[----:B------:R-:W1:Y:S01]  /*3260*/  LDCU.64 UR26, c[0x0][0x3c0] ;  /* 0x00007800ff1a77ac */ /* 0x000e620008000a00 */
[----:B------:R-:W2:Y:S01]  /*3270*/  LDCU.64 UR24, c[0x0][0x3a8] ;  /* 0x00007500ff1877ac */ /* 0x000ea20008000a00 */
[----:B------:R-:W3:Y:S04]  /*3280*/  LDCU.64 UR28, c[0x0][0x3e0] ;  /* 0x00007c00ff1c77ac */ /* 0x000ee80008000a00 */
.L_x_530:
        /* <DEDUP_REMOVED lines=8> */
[----:B------:R-:W-:-:S05]  /*3310*/  LEA.HI.X R23, R2, R23, R3, 0x3, P1 ;  /* 0x0000001702177211 */ /* 0x000fca00008f1c03 */
        /* <DEDUP_REMOVED lines=8> */
[----:B------:R-:W3:Y:S04]  /*33a0*/  LDG.E.128 R8, desc[UR20][R20.64+0x200] ;  /* 0x0002001414087981 */ /* 0x000ee8000c1e1d00 */
[----:B------:R-:W3:Y:S04]  /*33b0*/  LDG.E.128 R12, desc[UR20][R20.64+0x400] ;  /* 0x00040014140c7981 */ /* 0x000ee8000c1e1d00 */
[----:B------:R1:W3:Y:S01]  /*33c0*/  LDG.E.128 R16, desc[UR20][R20.64+0x600] ;  /* 0x0006001414107981 */ /* 0x0002e2000c1e1d00 */
[----:B--2---:R-:W-:Y:S01]  /*33d0*/  FMUL.FTZ R123, R2, 1.4426950216293334961 ;  /* 0x3fb8aa3b027b7820 */ /* 0x004fe20000410000 */
[C---:B------:R-:W-:Y:S01]  /*33e0*/  FMUL.FTZ R2, R3.reuse, R76 ;  /* 0x0000004c03027220 */ /* 0x040fe20000410000 */
[----:B------:R-:W-:-:S02]  /*33f0*/  FMUL.FTZ R22, R3, R86 ;  /* 0x0000005603167220 */ /* 0x000fc40000410000 */
[----:B------:R-:W-:Y:S01]  /*3400*/  FMUL.FTZ R106, R123, R78 ;  /* 0x0000004e7b6a7220 */ /* 0x000fe20000410000 */
[----:B------:R-:W-:Y:S01]  /*3410*/  FMUL.RZ R23, R2, 0.15915493667125701904 ;  /* 0x3e22f98302177820 */ /* 0x000fe2000040c000 */
[----:B------:R-:W-:Y:S01]  /*3420*/  FMUL.FTZ R2, R3, R84 ;  /* 0x0000005403027220 */ /* 0x000fe20000410000 */
[----:B------:R-:W-:Y:S01]  /*3430*/  FMUL.RZ R22, R22, 0.15915493667125701904 ;  /* 0x3e22f98316167820 */ /* 0x000fe2000040c000 */
[----:B------:R-:W-:Y:S01]  /*3440*/  FMUL.FTZ R102, R123, R62 ;  /* 0x0000003e7b667220 */ /* 0x000fe20000410000 */
[----:B------:R-:W-:Y:S01]  /*3450*/  MUFU.SIN R91, R23 ;  /* 0x00000017005b7308 */ /* 0x000fe20000000400 */
[----:B-1----:R-:W-:Y:S01]  /*3460*/  FMUL.RZ R20, R2, 0.15915493667125701904 ;  /* 0x3e22f98302147820 */ /* 0x002fe2000040c000 */
[----:B------:R-:W-:Y:S01]  /*3470*/  FMUL.FTZ R2, R3, R72 ;  /* 0x0000004803027220 */ /* 0x000fe20000410000 */
[C---:B------:R-:W-:Y:S01]  /*3480*/  FMUL.FTZ R114, R123.reuse, R60 ;  /* 0x0000003c7b727220 */ /* 0x040fe20000410000 */
[C---:B------:R-:W-:Y:S01]  /*3490*/  FMUL.FTZ R126, R123.reuse, R76 ;  /* 0x0000004c7b7e7220 */ /* 0x040fe20000410000 */
[----:B------:R-:W-:Y:S01]  /*34a0*/  FMUL.FTZ R119, R123, R86 ;  /* 0x000000567b777220 */ /* 0x000fe20000410000 */
[----:B------:R-:W-:Y:S01]  /*34b0*/  FMUL.RZ R21, R2, 0.15915493667125701904 ;  /* 0x3e22f98302157820 */ /* 0x000fe2000040c000 */
[----:B------:R-:W-:Y:S01]  /*34c0*/  FMUL.FTZ R2, R3, R82 ;  /* 0x0000005203027220 */ /* 0x000fe20000410000 */
[----:B------:R-:W-:Y:S01]  /*34d0*/  MUFU.SIN R96, R22 ;  /* 0x0000001600607308 */ /* 0x000fe20000000400 */
[C---:B------:R-:W-:Y:S01]  /*34e0*/  FMUL.FTZ R117, R123.reuse, R64 ;  /* 0x000000407b757220 */ /* 0x040fe20000410000 */
[C---:B------:R-:W-:Y:S01]  /*34f0*/  FMUL.FTZ R122, R123.reuse, R82 ;  /* 0x000000527b7a7220 */ /* 0x040fe20000410000 */
[C---:B------:R-:W-:Y:S01]  /*3500*/  FMUL.FTZ R116, R123.reuse, R74 ;  /* 0x0000004a7b747220 */ /* 0x040fe20000410000 */
[C---:B------:R-:W-:Y:S01]  /*3510*/  FMUL.FTZ R124, R123.reuse, R84 ;  /* 0x000000547b7c7220 */ /* 0x040fe20000410000 */
[C---:B------:R-:W-:Y:S01]  /*3520*/  FMUL.FTZ R120, R123.reuse, R68 ;  /* 0x000000447b787220 */ /* 0x040fe20000410000 */
[C---:B------:R-:W-:Y:S01]  /*3530*/  FMUL.FTZ R118, R123.reuse, R80 ;  /* 0x000000507b767220 */ /* 0x040fe20000410000 */
[C---:B------:R-:W-:Y:S01]  /*3540*/  FMUL.FTZ R100, R123.reuse, R72 ;  /* 0x000000487b647220 */ /* 0x040fe20000410000 */
[----:B------:R1:W-:Y:S01]  /*3550*/  MUFU.COS R98, R22 ;  /* 0x0000001600627308 */ /* 0x0003e20000000000 */
[----:B------:R-:W-:-:S07]  /*3560*/  FMUL.FTZ R128, R123, R70 ;  /* 0x000000467b807220 */ /* 0x000fce0000410000 */
[----:B------:R-:W-:Y:S01]  /*3570*/  MUFU.SIN R87, R20 ;  /* 0x0000001400577308 */ /* 0x000fe20000000400 */
[----:B-1----:R-:W-:Y:S01]  /*3580*/  FMUL.RZ R22, R2, 0.15915493667125701904 ;  /* 0x3e22f98302167820 */ /* 0x002fe2000040c000 */
[----:B------:R-:W-:-:S06]  /*3590*/  FMUL.FTZ R2, R3, R68 ;  /* 0x0000004403027220 */ /* 0x000fcc0000410000 */
[----:B------:R1:W-:Y:S08]  /*35a0*/  MUFU.COS R89, R20 ;  /* 0x0000001400597308 */ /* 0x0003f00000000000 */
        /* <DEDUP_REMOVED lines=20> */
[----:B------:R2:W-:Y:S01]  /*36f0*/  MUFU.COS R93, R23 ;  /* 0x00000017005d7308 */ /* 0x0005e20000000000 */
[----:B-1----:R-:W-:Y:S01]  /*3700*/  FMUL.RZ R22, R2, 0.15915493667125701904 ;  /* 0x3e22f98302167820 */ /* 0x002fe2000040c000 */
[----:B------:R-:W-:-:S06]  /*3710*/  FMUL.FTZ R2, R3, R60 ;  /* 0x0000003c03027220 */ /* 0x000fcc0000410000 */
[----:B------:R-:W-:Y:S01]  /*3720*/  MUFU.SIN R105, R21 ;  /* 0x0000001500697308 */ /* 0x000fe20000000400 */
[----:B--2---:R-:W-:Y:S01]  /*3730*/  FMUL.RZ R23, R2, 0.15915493667125701904 ;  /* 0x3e22f98302177820 */ /* 0x004fe2000040c000 */
[----:B------:R-:W-:-:S06]  /*3740*/  FMUL.FTZ R2, R3, R70 ;  /* 0x0000004603027220 */ /* 0x000fcc0000410000 */
[----:B------:R1:W-:Y:S08]  /*3750*/  MUFU.COS R115, R21 ;  /* 0x0000001500737308 */ /* 0x0003f00000000000 */
[----:B------:R-:W-:Y:S01]  /*3760*/  MUFU.SIN R107, R20 ;  /* 0x00000014006b7308 */ /* 0x000fe20000000400 */
[----:B-1----:R-:W-:Y:S01]  /*3770*/  FMUL.RZ R21, R2, 0.15915493667125701904 ;  /* 0x3e22f98302157820 */ /* 0x002fe2000040c000 */
[----:B------:R-:W-:-:S04]  /*3780*/  SHF.L.U32 R2, R113, 0x5, RZ ;  /* 0x0000000571027819 */ /* 0x000fc800000006ff */
[----:B------:R-:W-:Y:S02]  /*3790*/  LOP3.LUT R2, R2, 0x7c00, RZ, 0xc0, !PT ;  /* 0x00007c0002027812 */ /* 0x000fe400078ec0ff */
[----:B------:R1:W2:Y:S02]  /*37a0*/  MUFU.COS R108, R20 ;  /* 0x00000014006c7308 */ /* 0x0002a40000000000 */
[----:B------:R-:W-:Y:S02]  /*37b0*/  IADD3 R125, PT, PT, R59, R2, RZ ;  /* 0x000000023b7d7210 */ /* 0x000fe40007ffe0ff */
[----:B------:R-:W-:-:S03]  /*37c0*/  IADD3 R2, PT, PT, R90, R88, RZ ;  /* 0x000000585a027210 */ /* 0x000fc60007ffe0ff */
[----:B----4-:R-:W-:Y:S01]  /*37d0*/  STS.128 [R125], R4 ;  /* 0x000000047d007388 */ /* 0x010fe20000000c00 */
[----:B------:R-:W-:Y:S01]  /*37e0*/  LEA R2, R2, R57, 0x5 ;  /* 0x0000003902027211 */ /* 0x000fe200078e28ff */
[----:B------:R-:W-:Y:S01]  /*37f0*/  MUFU.SIN R101, R23 ;  /* 0x0000001700657308 */ /* 0x000fe20000000400 */
[-C--:B-1----:R-:W-:Y:S01]  /*3800*/  FMUL.FTZ R20, R3, R58.reuse ;  /* 0x0000003a03147220 */ /* 0x082fe20000410000 */
[----:B---3--:R1:W-:Y:S03]  /*3810*/  STS.128 [R125+0x200], R8 ;  /* 0x000200087d007388 */ /* 0x0083e60000000c00 */
[----:B------:R-:W-:Y:S01]  /*3820*/  FMUL.RZ R129, R20, 0.15915493667125701904 ;  /* 0x3e22f98314817820 */ /* 0x000fe2000040c000 */
[----:B------:R3:W-:Y:S01]  /*3830*/  STS.128 [R125+0x400], R12 ;  /* 0x0004000c7d007388 */ /* 0x0007e20000000c00 */
[----:B------:R-:W-:Y:S01]  /*3840*/  FMUL.FTZ R20, R123, R58 ;  /* 0x0000003a7b147220 */ /* 0x000fe20000410000 */
[----:B------:R4:W0:Y:S02]  /*3850*/  MUFU.COS R95, R23 ;  /* 0x00000017005f7308 */ /* 0x0008240000000000 */
[----:B------:R-:W-:Y:S01]  /*3860*/  STS.128 [R125+0x600], R16 ;  /* 0x000600107d007388 */ /* 0x000fe20000000c00 */
[----:B------:R-:W-:-:S03]  /*3870*/  NOP ;  /* 0x0000000000007918 */ /* 0x000fc60000000000 */
[----:B------:R-:W0:Y:S01]  /*3880*/  LDS.128 R4, [R2] ;  /* 0x0000000002047984 */ /* 0x000e220000000c00 */
[-C--:B-1----:R-:W-:Y:S01]  /*3890*/  FMUL.FTZ R8, R3, R66.reuse ;  /* 0x0000004203087220 */ /* 0x082fe20000410000 */
[----:B------:R-:W2:Y:S01]  /*38a0*/  MUFU.EX2 R106, R106 ;  /* 0x0000006a006a7308 */ /* 0x000ea20000000800 */
[----:B----4-:R-:W-:Y:S01]  /*38b0*/  MOV R23, UR9 ;  /* 0x0000000900177c02 */ /* 0x010fe20008000f00 */
[----:B------:R-:W-:Y:S01]  /*38c0*/  FMUL.FTZ R23, R123, R66 ;  /* 0x000000427b177220 */ /* 0x000fe20000410000 */
[----:B------:R-:W-:Y:S01]  /*38d0*/  FMUL.RZ R9, R8, 0.15915493667125701904 ;  /* 0x3e22f98308097820 */ /* 0x000fe2000040c000 */
[----:B------:R-:W1:Y:S01]  /*38e0*/  MUFU.EX2 R102, R102 ;  /* 0x0000006600667308 */ /* 0x000e620000000800 */
[-C--:B------:R-:W-:Y:S01]  /*38f0*/  FMUL.FTZ R3, R3, R56.reuse ;  /* 0x0000003803037220 */ /* 0x080fe20000410000 */
[----:B---3--:R-:W-:Y:S02]  /*3900*/  FMUL.FTZ R12, R123, R56 ;  /* 0x000000387b0c7220 */ /* 0x008fe40000410000 */
[----:B------:R-:W0:Y:S01]  /*3910*/  MUFU.EX2 R114, R114 ;  /* 0x0000007200727308 */ /* 0x000e220000000800 */
[----:B------:R-:W-:-:S03]  /*3920*/  FMUL.RZ R14, R3, 0.15915493667125701904 ;  /* 0x3e22f983030e7820 */ /* 0x000fc6000040c000 */
[----:B------:R-:W3:Y:S01]  /*3930*/  MUFU.EX2 R126, R126 ;  /* 0x0000007e007e7308 */ /* 0x000ee20000000800 */
[C---:B--2---:R-:W-:Y:S01]  /*3940*/  FMUL.FTZ R108, R106.reuse, R108 ;  /* 0x0000006c6a6c7220 */ /* 0x044fe20000410000 */
[----:B------:R-:W-:Y:S02]  /*3950*/  FMUL.FTZ R107, R106, R107 ;  /* 0x0000006b6a6b7220 */ /* 0x000fe40000410000 */
[----:B------:R-:W-:Y:S01]  /*3960*/  MUFU.SIN R103, R22 ;  /* 0x0000001600677308 */ /* 0x000fe20000000400 */
[C---:B-1----:R-:W-:Y:S01]  /*3970*/  FMUL.FTZ R106, R102.reuse, R115 ;  /* 0x00000073666a7220 */ /* 0x042fe20000410000 */
[----:B------:R-:W-:Y:S01]  /*3980*/  FMUL.FTZ R105, R102, R105 ;  /* 0x0000006966697220 */ /* 0x000fe20000410000 */
[C---:B0-----:R-:W-:Y:S01]  /*3990*/  FMUL.FTZ R102, R114.reuse, R95 ;  /* 0x0000005f72667220 */ /* 0x041fe20000410000 */
[----:B------:R-:W-:-:S04]  /*39a0*/  FMUL.FTZ R101, R114, R101 ;  /* 0x0000006572657220 */ /* 0x000fc80000410000 */
[----:B------:R0:W1:Y:S01]  /*39b0*/  MUFU.COS R104, R22 ;  /* 0x0000001600687308 */ /* 0x0000620000000000 */
[C---:B---3--:R-:W-:Y:S01]  /*39c0*/  FMUL.FTZ R91, R126.reuse, R91 ;  /* 0x0000005b7e5b7220 */ /* 0x048fe20000410000 */
[----:B------:R-:W-:-:S06]  /*39d0*/  FMUL.FTZ R93, R126, R93 ;  /* 0x0000005d7e5d7220 */ /* 0x000fcc0000410000 */
[----:B------:R-:W-:Y:S01]  /*39e0*/  MUFU.SIN R8, R9 ;  /* 0x0000000900087308 */ /* 0x000fe20000000400 */
[----:B0-----:R-:W-:Y:S02]  /*39f0*/  MOV R22, UR8 ;  /* 0x0000000800167c02 */ /* 0x001fe40008000f00 */
[----:B------:R-:W-:-:S05]  /*3a00*/  PRMT R3, R4, 0x7632, R3 ;  /* 0x0000763204037816 */ /* 0x000fca0000000003 */
[----:B------:R-:W0:Y:S01]  /*3a10*/  MUFU.COS R10, R9 ;  /* 0x00000009000a7308 */ /* 0x000e220000000000 */
[----:B------:R-:W-:Y:S02]  /*3a20*/  SHF.L.U32 R13, R4, 0x10, RZ ;  /* 0x00000010040d7819 */ /* 0x000fe400000006ff */
[----:B------:R-:W-:Y:S02]  /*3a30*/  PRMT R4, R5, 0x7632, R4 ;  /* 0x0000763205047816 */ /* 0x000fe40000000004 */
[----:B------:R-:W-:Y:S01]  /*3a40*/  SHF.L.U32 R3, R3, 0x10, RZ ;  /* 0x0000001003037819 */ /* 0x000fe200000006ff */
[----:B------:R-:W-:Y:S01]  /*3a50*/  FMUL.FTZ R114, R0, R13 ;  /* 0x0000000d00727220 */ /* 0x000fe20000410000 */
[----:B------:R-:W-:Y:S01]  /*3a60*/  SHF.L.U32 R123, R6, 0x10, RZ ;  /* 0x00000010067b7819 */ /* 0x000fe200000006ff */
[----:B------:R-:W2:Y:S04]  /*3a70*/  MUFU.EX2 R119, R119 ;  /* 0x0000007700777308 */ /* 0x000ea80000000800 */
[----:B------:R-:W3:Y:S01]  /*3a80*/  MUFU.EX2 R117, R117 ;  /* 0x0000007500757308 */ /* 0x000ee20000000800 */
[----:B------:R-:W-:-:S03]  /*3a90*/  FMUL.FTZ R123, R26, R123 ;  /* 0x0000007b1a7b7220 */ /* 0x000fc60000410000 */
[----:B------:R-:W4:Y:S04]  /*3aa0*/  MUFU.EX2 R122, R122 ;  /* 0x0000007a007a7308 */ /* 0x000f280000000800 */
[----:B------:R-:W1:Y:S01]  /*3ab0*/  MUFU.EX2 R116, R116 ;  /* 0x0000007400747308 */ /* 0x000e620000000800 */
[C---:B--2---:R-:W-:Y:S01]  /*3ac0*/  FMUL.FTZ R98, R119.reuse, R98 ;  /* 0x0000006277627220 */ /* 0x044fe20000410000 */
[----:B------:R-:W-:Y:S02]  /*3ad0*/  FMUL.FTZ R96, R119, R96 ;  /* 0x0000006077607220 */ /* 0x000fe40000410000 */
[----:B------:R-:W0:Y:S01]  /*3ae0*/  MUFU.EX2 R23, R23 ;  /* 0x0000001700177308 */ /* 0x000e220000000800 */
[----:B------:R-:W-:Y:S01]  /*3af0*/  SHF.L.U32 R119, R4, 0x10, RZ ;  /* 0x0000001004777819 */ /* 0x000fe200000006ff */
[C---:B---3--:R-:W-:Y:S01]  /*3b00*/  FMUL.FTZ R110, R117.reuse, R110 ;  /* 0x0000006e756e7220 */ /* 0x048fe20000410000 */
[----:B------:R-:W-:Y:S01]  /*3b10*/  FMUL.FTZ R109, R117, R109 ;  /* 0x0000006d756d7220 */ /* 0x000fe20000410000 */
[----:B------:R-:W2:Y:S01]  /*3b20*/  MUFU.COS R17, R14 ;  /* 0x0000000e00117308 */ /* 0x000ea20000000000 */
[----:B------:R-:W-:Y:S01]  /*3b30*/  SHF.L.U32 R117, R5, 0x10, RZ ;  /* 0x0000001005757819 */ /* 0x000fe200000006ff */
[C---:B----4-:R-:W-:Y:S01]  /*3b40*/  FMUL.FTZ R81, R122.reuse, R81 ;  /* 0x000000517a517220 */ /* 0x050fe20000410000 */
[----:B------:R-:W-:Y:S01]  /*3b50*/  FMUL.FTZ R79, R122, R79 ;  /* 0x0000004f7a4f7220 */ /* 0x000fe20000410000 */
[----:B------:R-:W-:Y:S01]  /*3b60*/  FMUL.FTZ R122, R0, R3 ;  /* 0x00000003007a7220 */ /* 0x000fe20000410000 */
[----:B------:R-:W-:Y:S01]  /*3b70*/  FMUL.FTZ R5, R114, R91 ;  /* 0x0000005b72057220 */ /* 0x000fe20000410000 */
[C---:B-1----:R-:W-:Y:S01]  /*3b80*/  FMUL.FTZ R104, R116.reuse, R104 ;  /* 0x0000006874687220 */ /* 0x042fe20000410000 */
[----:B------:R-:W-:Y:S01]  /*3b90*/  FMUL.FTZ R103, R116, R103 ;  /* 0x0000006774677220 */ /* 0x000fe20000410000 */
[----:B------:R1:W3:Y:S01]  /*3ba0*/  MUFU.SIN R15, R14 ;  /* 0x0000000e000f7308 */ /* 0x0002e20000000400 */
[----:B------:R-:W-:Y:S01]  /*3bb0*/  FMUL.FTZ R119, R24, R119 ;  /* 0x0000007718777220 */ /* 0x000fe20000410000 */
[C---:B0-----:R-:W-:Y:S01]  /*3bc0*/  FMUL.FTZ R116, R23.reuse, R10 ;  /* 0x0000000a17747220 */ /* 0x041fe20000410000 */
[----:B------:R-:W-:Y:S01]  /*3bd0*/  FMUL.FTZ R115, R23, R8 ;  /* 0x0000000817737220 */ /* 0x000fe20000410000 */
[----:B------:R-:W-:Y:S01]  /*3be0*/  FMUL.FTZ R3, R122, R91 ;  /* 0x0000005b7a037220 */ /* 0x000fe20000410000 */
[----:B------:R-:W0:Y:S01]  /*3bf0*/  LDS.128 R8, [R2+0x10] ;  /* 0x0000100002087984 */ /* 0x000e220000000c00 */
[----:B------:R-:W-:Y:S01]  /*3c00*/  FMUL.FTZ R117, R24, R117 ;  /* 0x0000007518757220 */ /* 0x000fe20000410000 */
[----:B------:R-:W-:Y:S01]  /*3c10*/  FMUL.FTZ R13, R98, R91 ;  /* 0x0000005b620d7220 */ /* 0x000fe20000410000 */
[----:B------:R-:W4:Y:S01]  /*3c20*/  MUFU.EX2 R124, R124 ;  /* 0x0000007c007c7308 */ /* 0x000f220000000800 */
[-C--:B-1----:R-:W-:Y:S01]  /*3c30*/  FFMA.FTZ R14, R122, R93.reuse, R5 ;  /* 0x0000005d7a0e7223 */ /* 0x082fe20000010005 */
[--C-:B------:R-:W-:Y:S01]  /*3c40*/  FFMA.FTZ R4, R114, R93, -R3.reuse ;  /* 0x0000005d72047223 */ /* 0x100fe20000010803 */
[----:B------:R-:W-:Y:S01]  /*3c50*/  PRMT R3, R6, 0x7632, R3 ;  /* 0x0000763206037816 */ /* 0x000fe20000000003 */
[----:B------:R-:W1:Y:S01]  /*3c60*/  MUFU.EX2 R120, R120 ;  /* 0x0000007800787308 */ /* 0x000e620000000800 */
[----:B------:R-:W-:Y:S01]  /*3c70*/  FADD.FTZ R14, R119, R14 ;  /* 0x0000000e770e7221 */ /* 0x000fe20000010000 */
[----:B------:R-:W-:Y:S01]  /*3c80*/  FADD.FTZ R4, R117, R4 ;  /* 0x0000000475047221 */ /* 0x000fe20000010000 */
[C---:B------:R-:W-:Y:S01]  /*3c90*/  FMUL.FTZ R5, R96.reuse, R91 ;  /* 0x0000005b60057220 */ /* 0x040fe20000410000 */
[----:B------:R-:W2:Y:S01]  /*3ca0*/  MUFU.EX2 R118, R118 ;  /* 0x0000007600767308 */ /* 0x000ea20000000800 */
[----:B------:R-:W-:Y:S01]  /*3cb0*/  FFMA.FTZ R6, R96, R93, R13 ;  /* 0x0000005d60067223 */ /* 0x000fe2000001000d */
[----:B------:R-:W-:-:S02]  /*3cc0*/  SHF.L.U32 R3, R3, 0x10, RZ ;  /* 0x0000001003037819 */ /* 0x000fc400000006ff */
[----:B------:R-:W3:Y:S01]  /*3cd0*/  MUFU.EX2 R12, R12 ;  /* 0x0000000c000c7308 */ /* 0x000ee20000000800 */
[C---:B----4-:R-:W-:Y:S01]  /*3ce0*/  FMUL.FTZ R87, R124.reuse, R87 ;  /* 0x000000577c577220 */ /* 0x050fe20000410000 */
[----:B------:R-:W-:Y:S02]  /*3cf0*/  FMUL.FTZ R89, R124, R89 ;  /* 0x000000597c597220 */ /* 0x000fe40000410000 */
[----:B------:R-:W4:Y:S01]  /*3d00*/  MUFU.SIN R121, R129 ;  /* 0x0000008100797308 */ /* 0x000f220000000400 */
[----:B------:R-:W-:Y:S01]  /*3d10*/  SHF.L.U32 R124, R7, 0x10, RZ ;  /* 0x00000010077c7819 */ /* 0x000fe200000006ff */
[C---:B-1----:R-:W-:Y:S01]  /*3d20*/  FMUL.FTZ R77, R120.reuse, R77 ;  /* 0x0000004d784d7220 */ /* 0x042fe20000410000 */
[----:B------:R-:W-:Y:S01]  /*3d30*/  FMUL.FTZ R75, R120, R75 ;  /* 0x0000004b784b7220 */ /* 0x000fe20000410000 */
[C---:B--2---:R-:W-:Y:S01]  /*3d40*/  FMUL.FTZ R112, R118.reuse, R112 ;  /* 0x0000007076707220 */ /* 0x044fe20000410000 */
[----:B------:R-:W-:-:S03]  /*3d50*/  FMUL.FTZ R111, R118, R111 ;  /* 0x0000006f766f7220 */ /* 0x000fc60000410000 */
[----:B------:R-:W4:Y:S01]  /*3d60*/  MUFU.EX2 R130, R20 ;  /* 0x0000001400827308 */ /* 0x000f220000000800 */
[----:B------:R-:W-:Y:S01]  /*3d70*/  FMUL.FTZ R124, R27, R124 ;  /* 0x0000007c1b7c7220 */ /* 0x000fe20000410000 */
[C---:B---3--:R-:W-:Y:S01]  /*3d80*/  FMUL.FTZ R120, R12.reuse, R17 ;  /* 0x000000110c787220 */ /* 0x048fe20000410000 */
[----:B------:R-:W-:Y:S01]  /*3d90*/  FMUL.FTZ R118, R12, R15 ;  /* 0x0000000f0c767220 */ /* 0x000fe20000410000 */
[----:B------:R-:W-:Y:S01]  /*3da0*/  FMUL.FTZ R12, R87, R14 ;  /* 0x0000000e570c7220 */ /* 0x000fe20000410000 */
[----:B------:R-:W1:Y:S03]  /*3db0*/  MUFU.EX2 R100, R100 ;  /* 0x0000006400647308 */ /* 0x000e660000000800 */
[-C--:B------:R-:W-:Y:S01]  /*3dc0*/  FFMA.FTZ R16, R89, R4.reuse, -R12 ;  /* 0x0000000459107223 */ /* 0x080fe2000001080c */
[C---:B------:R-:W-:Y:S01]  /*3dd0*/  FMUL.FTZ R12, R87.reuse, R4 ;  /* 0x00000004570c7220 */ /* 0x040fe20000410000 */
[----:B------:R-:W-:Y:S01]  /*3de0*/  FFMA.FTZ R4, R98, R93, -R5 ;  /* 0x0000005d62047223 */ /* 0x000fe20000010805 */
[----:B------:R-:W-:Y:S01]  /*3df0*/  FMUL.FTZ R5, R87, R6 ;  /* 0x0000000657057220 */ /* 0x000fe20000410000 */
[----:B------:R-:W2:Y:S01]  /*3e00*/  MUFU.COS R97, R21 ;  /* 0x0000001500617308 */ /* 0x000ea20000000000 */
[C---:B------:R-:W-:Y:S01]  /*3e10*/  FFMA.FTZ R14, R89.reuse, R14, R12 ;  /* 0x0000000e590e7223 */ /* 0x040fe2000001000c */
[----:B----4-:R-:W-:Y:S01]  /*3e20*/  FMUL.FTZ R95, R130, R121 ;  /* 0x00000079825f7220 */ /* 0x010fe20000410000 */
[-C--:B------:R-:W-:Y:S01]  /*3e30*/  FFMA.FTZ R12, R89, R4.reuse, -R5 ;  /* 0x00000004590c7223 */ /* 0x080fe20000010805 */
[----:B------:R-:W-:Y:S01]  /*3e40*/  FMUL.FTZ R4, R87, R4 ;  /* 0x0000000457047220 */ /* 0x000fe20000410000 */
[----:B------:R-:W-:Y:S01]  /*3e50*/  FMUL.FTZ R121, R26, R3 ;  /* 0x000000031a797220 */ /* 0x000fe20000410000 */
[----:B------:R-:W-:Y:S01]  /*3e60*/  PRMT R3, R7, 0x7632, R3 ;  /* 0x0000763207037816 */ /* 0x000fe20000000003 */
[C---:B-1----:R-:W-:Y:S01]  /*3e70*/  FMUL.FTZ R83, R100.reuse, R83 ;  /* 0x0000005364537220 */ /* 0x042fe20000410000 */
[----:B------:R-:W1:Y:S01]  /*3e80*/  MUFU.COS R127, R129 ;  /* 0x00000081007f7308 */ /* 0x000e620000000000 */
[----:B------:R-:W-:Y:S01]  /*3e90*/  FADD.FTZ R16, R123, R16 ;  /* 0x000000107b107221 */ /* 0x000fe20000010000 */
[----:B------:R-:W-:Y:S01]  /*3ea0*/  FFMA.FTZ R6, R89, R6, R4 ;  /* 0x0000000659067223 */ /* 0x000fe20000010004 */
[----:B------:R-:W-:Y:S01]  /*3eb0*/  FADD.FTZ R14, R121, R14 ;  /* 0x0000000e790e7221 */ /* 0x000fe20000010000 */
[----:B------:R-:W-:Y:S01]  /*3ec0*/  SHF.L.U32 R4, R3, 0x10, RZ ;  /* 0x0000001003047819 */ /* 0x000fe200000006ff */
[----:B------:R-:W-:Y:S01]  /*3ed0*/  FMUL.FTZ R85, R100, R85 ;  /* 0x0000005564557220 */ /* 0x000fe20000410000 */
[C---:B------:R-:W-:Y:S01]  /*3ee0*/  FMUL.FTZ R18, R83.reuse, R16 ;  /* 0x0000001053127220 */ /* 0x040fe20000410000 */
[C---:B------:R-:W-:Y:S01]  /*3ef0*/  FMUL.FTZ R3, R83.reuse, R6 ;  /* 0x0000000653037220 */ /* 0x040fe20000410000 */
[----:B------:R-:W2:Y:S01]  /*3f00*/  MUFU.EX2 R128, R128 ;  /* 0x0000008000807308 */ /* 0x000ea20000000800 */
[----:B------:R-:W-:Y:S01]  /*3f10*/  FMUL.FTZ R5, R83, R14 ;  /* 0x0000000e53057220 */ /* 0x000fe20000410000 */
[----:B------:R-:W-:Y:S01]  /*3f20*/  FMUL.FTZ R125, R27, R4 ;  /* 0x000000041b7d7220 */ /* 0x000fe20000410000 */
[C---:B------:R-:W-:Y:S01]  /*3f30*/  FFMA.FTZ R18, R85.reuse, R14, R18 ;  /* 0x0000000e55127223 */ /* 0x040fe20000010012 */
[-C--:B------:R-:W-:Y:S01]  /*3f40*/  FFMA.FTZ R4, R85, R12.reuse, -R3 ;  /* 0x0000000c55047223 */ /* 0x080fe20000010803 */
[----:B------:R-:W-:Y:S01]  /*3f50*/  FMUL.FTZ R3, R83, R12 ;  /* 0x0000000c53037220 */ /* 0x000fe20000410000 */
[----:B------:R-:W-:Y:S01]  /*3f60*/  FFMA.FTZ R5, R85, R16, -R5 ;  /* 0x0000001055057223 */ /* 0x000fe20000010805 */
[----:B------:R-:W-:Y:S01]  /*3f70*/  FADD.FTZ R18, R125, R18 ;  /* 0x000000127d127221 */ /* 0x000fe20000010000 */
[----:B------:R-:W3:Y:S01]  /*3f80*/  MUFU.SIN R99, R21 ;  /* 0x0000001500637308 */ /* 0x000ee20000000400 */
[--C-:B------:R-:W-:Y:S01]  /*3f90*/  FFMA.FTZ R6, R85, R6, R3.reuse ;  /* 0x0000000655067223 */ /* 0x100fe20000010003 */
[----:B0-----:R-:W-:Y:S01]  /*3fa0*/  PRMT R3, R8, 0x7632, R3 ;  /* 0x0000763208037816 */ /* 0x001fe20000000003 */
[----:B------:R-:W-:Y:S01]  /*3fb0*/  FADD.FTZ R12, R124, R5 ;  /* 0x000000057c0c7221 */ /* 0x000fe20000010000 */
[C---:B------:R-:W-:Y:S01]  /*3fc0*/  FMUL.FTZ R14, R79.reuse, R18 ;  /* 0x000000124f0e7220 */ /* 0x040fe20000410000 */
[C---:B------:R-:W-:Y:S01]  /*3fd0*/  FMUL.FTZ R5, R79.reuse, R6 ;  /* 0x000000064f057220 */ /* 0x040fe20000410000 */
[----:B--2---:R-:W-:Y:S01]  /*3fe0*/  FMUL.FTZ R100, R128, R97 ;  /* 0x0000006180647220 */ /* 0x004fe20000410000 */
[----:B-1----:R-:W-:Y:S01]  /*3ff0*/  FMUL.FTZ R97, R130, R127 ;  /* 0x0000007f82617220 */ /* 0x002fe20000410000 */
[----:B------:R-:W-:Y:S01]  /*4000*/  SHF.L.U32 R127, R8, 0x10, RZ ;  /* 0x00000010087f7819 */ /* 0x000fe200000006ff */
[-C--:B------:R-:W-:Y:S01]  /*4010*/  FMUL.FTZ R7, R79, R12.reuse ;  /* 0x0000000c4f077220 */ /* 0x080fe20000410000 */
[----:B------:R-:W-:Y:S01]  /*4020*/  SHF.L.U32 R3, R3, 0x10, RZ ;  /* 0x0000001003037819 */ /* 0x000fe200000006ff */
[C---:B------:R-:W-:Y:S01]  /*4030*/  FFMA.FTZ R14, R81.reuse, R12, -R14 ;  /* 0x0000000c510e7223 */ /* 0x040fe2000001080e */
[C---:B------:R-:W-:Y:S01]  /*4040*/  FFMA.FTZ R12, R81.reuse, R4, -R5 ;  /* 0x00000004510c7223 */ /* 0x040fe20000010805 */
[C---:B------:R-:W-:Y:S01]  /*4050*/  FMUL.FTZ R127, R28.reuse, R127 ;  /* 0x0000007f1c7f7220 */ /* 0x040fe20000410000 */
[----:B------:R-:W-:Y:S01]  /*4060*/  FFMA.FTZ R7, R81, R18, R7 ;  /* 0x0000001251077223 */ /* 0x000fe20000010007 */
[----:B------:R-:W-:Y:S01]  /*4070*/  FMUL.FTZ R4, R79, R4 ;  /* 0x000000044f047220 */ /* 0x000fe20000410000 */
[----:B------:R-:W-:Y:S01]  /*4080*/  FMUL.FTZ R126, R28, R3 ;  /* 0x000000031c7e7220 */ /* 0x000fe20000410000 */
[----:B------:R-:W-:Y:S01]  /*4090*/  FADD.FTZ R16, R127, R14 ;  /* 0x0000000e7f107221 */ /* 0x000fe20000010000 */
[----:B------:R-:W-:Y:S01]  /*40a0*/  PRMT R3, R9, 0x7632, R3 ;  /* 0x0000763209037816 */ /* 0x000fe20000000003 */
[----:B------:R-:W-:Y:S01]  /*40b0*/  FFMA.FTZ R14, R81, R6, R4 ;  /* 0x00000006510e7223 */ /* 0x000fe20000010004 */
[----:B------:R-:W-:Y:S01]  /*40c0*/  FADD.FTZ R18, R126, R7 ;  /* 0x000000077e127221 */ /* 0x000fe20000010000 */
[----:B------:R-:W-:Y:S01]  /*40d0*/  MOV R20, R22 ;  /* 0x0000001600147202 */ /* 0x000fe20000000f00 */
[----:B------:R-:W0:Y:S01]  /*40e0*/  LDS.128 R4, [R2+0x20] ;  /* 0x0000200002047984 */ /* 0x000e220000000c00 */
[----:B------:R-:W-:Y:S01]  /*40f0*/  SHF.L.U32 R8, R3, 0x10, RZ ;  /* 0x0000001003087819 */ /* 0x000fe200000006ff */
[C---:B------:R-:W-:Y:S01]  /*4100*/  FMUL.FTZ R22, R75.reuse, R16 ;  /* 0x000000104b167220 */ /* 0x040fe20000410000 */
[-C--:B------:R-:W-:Y:S01]  /*4110*/  FMUL.FTZ R3, R75, R18.reuse ;  /* 0x000000124b037220 */ /* 0x080fe20000410000 */
[----:B---3--:R-:W-:Y:S01]  /*4120*/  FMUL.FTZ R99, R128, R99 ;  /* 0x0000006380637220 */ /* 0x008fe20000410000 */
[----:B------:R-:W-:Y:S01]  /*4130*/  SHF.L.U32 R128, R9, 0x10, RZ ;  /* 0x0000001009807819 */ /* 0x000fe200000006ff */
[----:B------:R-:W-:Y:S01]  /*4140*/  FFMA.FTZ R22, R77, R18, R22 ;  /* 0x000000124d167223 */ /* 0x000fe20000010016 */
[----:B------:R-:W-:Y:S01]  /*4150*/  FMUL.FTZ R129, R29, R8 ;  /* 0x000000081d817220 */ /* 0x000fe20000410000 */
[----:B------:R-:W-:Y:S01]  /*4160*/  FFMA.FTZ R9, R77, R16, -R3 ;  /* 0x000000104d097223 */ /* 0x000fe20000010803 */
[----:B------:R-:W-:Y:S01]  /*4170*/  FMUL.FTZ R3, R75, R12 ;  /* 0x0000000c4b037220 */ /* 0x000fe20000410000 */
[----:B------:R-:W-:Y:S01]  /*4180*/  FMUL.FTZ R128, R29, R128 ;  /* 0x000000801d807220 */ /* 0x000fe20000410000 */
[----:B------:R-:W-:Y:S01]  /*4190*/  FADD.FTZ R22, R129, R22 ;  /* 0x0000001681167221 */ /* 0x000fe20000010000 */
[-C--:B------:R-:W-:Y:S01]  /*41a0*/  FMUL.FTZ R8, R75, R14.reuse ;  /* 0x0000000e4b087220 */ /* 0x080fe20000410000 */
[--C-:B------:R-:W-:Y:S01]  /*41b0*/  FFMA.FTZ R14, R77, R14, R3.reuse ;  /* 0x0000000e4d0e7223 */ /* 0x100fe20000010003 */
[----:B------:R-:W-:Y:S01]  /*41c0*/  PRMT R3, R10, 0x7632, R3 ;  /* 0x000076320a037816 */ /* 0x000fe20000000003 */
[----:B------:R-:W-:Y:S01]  /*41d0*/  FADD.FTZ R9, R128, R9 ;  /* 0x0000000980097221 */ /* 0x000fe20000010000 */
[----:B------:R-:W-:Y:S01]  /*41e0*/  SHF.L.U32 R131, R10, 0x10, RZ ;  /* 0x000000100a837819 */ /* 0x000fe200000006ff */
[----:B------:R-:W-:Y:S01]  /*41f0*/  FMUL.FTZ R13, R111, R22 ;  /* 0x000000166f0d7220 */ /* 0x000fe20000410000 */
[----:B------:R-:W-:Y:S01]  /*4200*/  SHF.L.U32 R3, R3, 0x10, RZ ;  /* 0x0000001003037819 */ /* 0x000fe200000006ff */
[-C--:B------:R-:W-:Y:S01]  /*4210*/  FMUL.FTZ R15, R111, R9.reuse ;  /* 0x000000096f0f7220 */ /* 0x080fe20000410000 */
[----:B------:R-:W-:Y:S01]  /*4220*/  FFMA.FTZ R8, R77, R12, -R8 ;  /* 0x0000000c4d087223 */ /* 0x000fe20000010808 */
[----:B------:R-:W-:Y:S01]  /*4230*/  FFMA.FTZ R10, R112, R9, -R13 ;  /* 0x00000009700a7223 */ /* 0x000fe2000001080d */
[----:B------:R-:W-:Y:S01]  /*4240*/  FMUL.FTZ R131, R30, R131 ;  /* 0x000000831e837220 */ /* 0x000fe20000410000 */
[----:B------:R-:W-:Y:S01]  /*4250*/  FMUL.FTZ R9, R111, R14 ;  /* 0x0000000e6f097220 */ /* 0x000fe20000410000 */
[----:B------:R-:W-:Y:S01]  /*4260*/  FFMA.FTZ R15, R112, R22, R15 ;  /* 0x00000016700f7223 */ /* 0x000fe2000001000f */
[----:B------:R-:W-:Y:S01]  /*4270*/  FMUL.FTZ R130, R30, R3 ;  /* 0x000000031e827220 */ /* 0x000fe20000410000 */
[----:B------:R-:W-:Y:S01]  /*4280*/  FADD.FTZ R10, R131, R10 ;  /* 0x0000000a830a7221 */ /* 0x000fe20000010000 */
[----:B------:R-:W-:Y:S01]  /*4290*/  PRMT R3, R11, 0x7632, R3 ;  /* 0x000076320b037816 */ /* 0x000fe20000000003 */
[-C--:B------:R-:W-:Y:S01]  /*42a0*/  FMUL.FTZ R13, R111, R8.reuse ;  /* 0x000000086f0d7220 */ /* 0x080fe20000410000 */
[----:B------:R-:W-:Y:S01]  /*42b0*/  FFMA.FTZ R9, R112, R8, -R9 ;  /* 0x0000000870097223 */ /* 0x000fe20000010809 */
[----:B------:R-:W-:Y:S01]  /*42c0*/  FADD.FTZ R15, R130, R15 ;  /* 0x0000000f820f7221 */ /* 0x000fe20000010000 */
[----:B------:R-:W-:Y:S01]  /*42d0*/  FMUL.FTZ R17, R109, R10 ;  /* 0x0000000a6d117220 */ /* 0x000fe20000410000 */
[----:B------:R-:W-:Y:S01]  /*42e0*/  SHF.L.U32 R8, R3, 0x10, RZ ;  /* 0x0000001003087819 */ /* 0x000fe200000006ff */
[----:B------:R-:W-:Y:S01]  /*42f0*/  FFMA.FTZ R13, R112, R14, R13 ;  /* 0x0000000e700d7223 */ /* 0x000fe2000001000d */
[----:B------:R-:W-:Y:S01]  /*4300*/  SHF.L.U32 R132, R11, 0x10, RZ ;  /* 0x000000100b847819 */ /* 0x000fe200000006ff */
[CC--:B------:R-:W-:Y:S01]  /*4310*/  FFMA.FTZ R14, R110.reuse, R15.reuse, R17 ;  /* 0x0000000f6e0e7223 */ /* 0x0c0fe20000010011 */
[----:B------:R-:W-:Y:S01]  /*4320*/  FMUL.FTZ R15, R109, R15 ;  /* 0x0000000f6d0f7220 */ /* 0x000fe20000410000 */
[----:B------:R-:W-:Y:S01]  /*4330*/  FMUL.FTZ R133, R31, R8 ;  /* 0x000000081f857220 */ /* 0x000fe20000410000 */
[----:B------:R-:W-:Y:S01]  /*4340*/  FMUL.FTZ R12, R109, R13 ;  /* 0x0000000d6d0c7220 */ /* 0x000fe20000410000 */
[----:B------:R-:W-:Y:S01]  /*4350*/  FMUL.FTZ R132, R31, R132 ;  /* 0x000000841f847220 */ /* 0x000fe20000410000 */
[----:B------:R-:W-:Y:S01]  /*4360*/  FFMA.FTZ R15, R110, R10, -R15 ;  /* 0x0000000a6e0f7223 */ /* 0x000fe2000001080f */
[----:B------:R-:W-:Y:S01]  /*4370*/  FADD.FTZ R14, R133, R14 ;  /* 0x0000000e850e7221 */ /* 0x000fe20000010000 */
[-C--:B------:R-:W-:Y:S01]  /*4380*/  FMUL.FTZ R8, R109, R9.reuse ;  /* 0x000000096d087220 */ /* 0x080fe20000410000 */
[----:B0-----:R-:W-:Y:S01]  /*4390*/  PRMT R3, R4, 0x7632, R3 ;  /* 0x0000763204037816 */ /* 0x001fe20000000003 */
[----:B------:R-:W-:Y:S01]  /*43a0*/  FFMA.FTZ R12, R110, R9, -R12 ;  /* 0x000000096e0c7223 */ /* 0x000fe2000001080c */
[----:B------:R-:W-:Y:S01]  /*43b0*/  FADD.FTZ R15, R132, R15 ;  /* 0x0000000f840f7221 */ /* 0x000fe20000010000 */
[C---:B------:R-:W-:Y:S01]  /*43c0*/  FMUL.FTZ R9, R107.reuse, R14 ;  /* 0x0000000e6b097220 */ /* 0x040fe20000410000 */
[----:B------:R-:W-:Y:S01]  /*43d0*/  FFMA.FTZ R8, R110, R13, R8 ;  /* 0x0000000d6e087223 */ /* 0x000fe20000010008 */
[----:B------:R-:W-:Y:S01]  /*43e0*/  SHF.L.U32 R135, R4, 0x10, RZ ;  /* 0x0000001004877819 */ /* 0x000fe200000006ff */
[-C--:B------:R-:W-:Y:S01]  /*43f0*/  FMUL.FTZ R11, R107, R15.reuse ;  /* 0x0000000f6b0b7220 */ /* 0x080fe20000410000 */
[----:B------:R-:W-:Y:S01]  /*4400*/  SHF.L.U32 R3, R3, 0x10, RZ ;  /* 0x0000001003037819 */ /* 0x000fe200000006ff */
[----:B------:R-:W-:Y:S01]  /*4410*/  FFMA.FTZ R4, R108, R15, -R9 ;  /* 0x0000000f6c047223 */ /* 0x000fe20000010809 */
[C---:B------:R-:W-:Y:S01]  /*4420*/  FMUL.FTZ R9, R107.reuse, R8 ;  /* 0x000000086b097220 */ /* 0x040fe20000410000 */
[----:B------:R-:W-:Y:S01]  /*4430*/  FMUL.FTZ R135, R32, R135 ;  /* 0x0000008720877220 */ /* 0x000fe20000410000 */
[----:B------:R-:W-:Y:S01]  /*4440*/  FFMA.FTZ R11, R108, R14, R11 ;  /* 0x0000000e6c0b7223 */ /* 0x000fe2000001000b */
[----:B------:R-:W-:Y:S01]  /*4450*/  FMUL.FTZ R134, R32, R3 ;  /* 0x0000000320867220 */ /* 0x000fe20000410000 */
[-C--:B------:R-:W-:Y:S01]  /*4460*/  FFMA.FTZ R13, R108, R12.reuse, -R9 ;  /* 0x0000000c6c0d7223 */ /* 0x080fe20000010809 */
[----:B------:R-:W-:Y:S01]  /*4470*/  FMUL.FTZ R9, R107, R12 ;  /* 0x0000000c6b097220 */ /* 0x000fe20000410000 */
[----:B------:R-:W-:Y:S01]  /*4480*/  FADD.FTZ R10, R135, R4 ;  /* 0x00000004870a7221 */ /* 0x000fe20000010000 */
[----:B------:R-:W-:Y:S01]  /*4490*/  FADD.FTZ R11, R134, R11 ;  /* 0x0000000b860b7221 */ /* 0x000fe20000010000 */
[----:B------:R-:W-:Y:S01]  /*44a0*/  PRMT R3, R5, 0x7632, R3 ;  /* 0x0000763205037816 */ /* 0x000fe20000000003 */
[----:B------:R-:W-:Y:S01]  /*44b0*/  FFMA.FTZ R12, R108, R8, R9 ;  /* 0x000000086c0c7223 */ /* 0x000fe20000010009 */
[C---:B------:R-:W-:Y:S01]  /*44c0*/  FMUL.FTZ R15, R105.reuse, R10 ;  /* 0x0000000a690f7220 */ /* 0x040fe20000410000 */
[-C--:B------:R-:W-:Y:S01]  /*44d0*/  FMUL.FTZ R9, R105, R11.reuse ;  /* 0x0000000b69097220 */ /* 0x080fe20000410000 */
[----:B------:R-:W-:Y:S01]  /*44e0*/  SHF.L.U32 R4, R3, 0x10, RZ ;  /* 0x0000001003047819 */ /* 0x000fe200000006ff */
[----:B------:R-:W-:Y:S01]  /*44f0*/  FMUL.FTZ R3, R105, R12 ;  /* 0x0000000c69037220 */ /* 0x000fe20000410000 */
[C---:B------:R-:W-:Y:S01]  /*4500*/  FFMA.FTZ R14, R106.reuse, R11, R15 ;  /* 0x0000000b6a0e7223 */ /* 0x040fe2000001000f */
[C---:B------:R-:W-:Y:S01]  /*4510*/  FFMA.FTZ R15, R106.reuse, R10, -R9 ;  /* 0x0000000a6a0f7223 */ /* 0x040fe20000010809 */
[----:B------:R-:W-:Y:S01]  /*4520*/  SHF.L.U32 R136, R5, 0x10, RZ ;  /* 0x0000001005887819 */ /* 0x000fe200000006ff */
[----:B------:R0:W1:Y:S01]  /*4530*/  LDS.128 R8, [R2+0x30] ;  /* 0x0000300002087984 */ /* 0x0000620000000c00 */
[----:B------:R-:W-:Y:S01]  /*4540*/  FMUL.FTZ R137, R33, R4 ;  /* 0x0000000421897220 */ /* 0x000fe20000410000 */
[-C--:B------:R-:W-:Y:S01]  /*4550*/  FMUL.FTZ R5, R105, R13.reuse ;  /* 0x0000000d69057220 */ /* 0x080fe20000410000 */
[--C-:B------:R-:W-:Y:S01]  /*4560*/  FFMA.FTZ R13, R106, R13, -R3.reuse ;  /* 0x0000000d6a0d7223 */ /* 0x100fe20000010803 */
[----:B------:R-:W-:Y:S01]  /*4570*/  FMUL.FTZ R136, R33, R136 ;  /* 0x0000008821887220 */ /* 0x000fe20000410000 */
[----:B------:R-:W-:Y:S01]  /*4580*/  FADD.FTZ R14, R137, R14 ;  /* 0x0000000e890e7221 */ /* 0x000fe20000010000 */
[----:B------:R-:W-:Y:S01]  /*4590*/  PRMT R3, R6, 0x7632, R3 ;  /* 0x0000763206037816 */ /* 0x000fe20000000003 */
[----:B------:R-:W-:Y:S01]  /*45a0*/  FFMA.FTZ R5, R106, R12, R5 ;  /* 0x0000000c6a057223 */ /* 0x000fe20000010005 */
[----:B------:R-:W-:Y:S01]  /*45b0*/  FADD.FTZ R15, R136, R15 ;  /* 0x0000000f880f7221 */ /* 0x000fe20000010000 */
[----:B------:R-:W-:Y:S01]  /*45c0*/  SHF.L.U32 R139, R6, 0x10, RZ ;  /* 0x00000010068b7819 */ /* 0x000fe200000006ff */
[-C--:B------:R-:W-:Y:S01]  /*45d0*/  FMUL.FTZ R17, R103, R14.reuse ;  /* 0x0000000e67117220 */ /* 0x080fe20000410000 */
[----:B------:R-:W-:Y:S01]  /*45e0*/  SHF.L.U32 R3, R3, 0x10, RZ ;  /* 0x0000001003037819 */ /* 0x000fe200000006ff */
[-C--:B------:R-:W-:Y:S01]  /*45f0*/  FMUL.FTZ R19, R103, R15.reuse ;  /* 0x0000000f67137220 */ /* 0x080fe20000410000 */
[----:B0-----:R-:W-:Y:S01]  /*4600*/  PRMT R2, R7, 0x7632, R2 ;  /* 0x0000763207027816 */ /* 0x001fe20000000002 */
[----:B------:R-:W-:Y:S01]  /*4610*/  FFMA.FTZ R4, R104, R15, -R17 ;  /* 0x0000000f68047223 */ /* 0x000fe20000010811 */
[----:B------:R-:W-:Y:S01]  /*4620*/  FMUL.FTZ R139, R34, R139 ;  /* 0x0000008b228b7220 */ /* 0x000fe20000410000 */
[----:B------:R-:W-:Y:S01]  /*4630*/  FFMA.FTZ R19, R104, R14, R19 ;  /* 0x0000000e68137223 */ /* 0x000fe20000010013 */
[----:B------:R-:W-:Y:S01]  /*4640*/  FMUL.FTZ R15, R103, R5 ;  /* 0x00000005670f7220 */ /* 0x000fe20000410000 */
[----:B------:R-:W-:Y:S01]  /*4650*/  FMUL.FTZ R138, R34, R3 ;  /* 0x00000003228a7220 */ /* 0x000fe20000410000 */
[----:B------:R-:W-:Y:S01]  /*4660*/  FADD.FTZ R4, R139, R4 ;  /* 0x000000048b047221 */ /* 0x000fe20000010000 */
[----:B------:R-:W-:Y:S01]  /*4670*/  SHF.L.U32 R2, R2, 0x10, RZ ;  /* 0x0000001002027819 */ /* 0x000fe200000006ff */
[-C--:B------:R-:W-:Y:S01]  /*4680*/  FFMA.FTZ R15, R104, R13.reuse, -R15 ;  /* 0x0000000d680f7223 */ /* 0x080fe2000001080f */
[----:B------:R-:W-:Y:S01]  /*4690*/  FADD.FTZ R19, R138, R19 ;  /* 0x000000138a137221 */ /* 0x000fe20000010000 */
[----:B------:R-:W-:Y:S01]  /*46a0*/  FMUL.FTZ R13, R103, R13 ;  /* 0x0000000d670d7220 */ /* 0x000fe20000410000 */
[----:B------:R-:W-:Y:S01]  /*46b0*/  FMUL.FTZ R17, R101, R4 ;  /* 0x0000000465117220 */ /* 0x000fe20000410000 */
[----:B------:R-:W-:Y:S01]  /*46c0*/  SHF.L.U32 R140, R7, 0x10, RZ ;  /* 0x00000010078c7819 */ /* 0x000fe200000006ff */
[----:B------:R-:W-:Y:S01]  /*46d0*/  FMUL.FTZ R3, R101, R19 ;  /* 0x0000001365037220 */ /* 0x000fe20000410000 */
[----:B------:R-:W-:Y:S01]  /*46e0*/  FFMA.FTZ R13, R104, R5, R13 ;  /* 0x00000005680d7223 */ /* 0x000fe2000001000d */
[C---:B------:R-:W-:Y:S01]  /*46f0*/  FFMA.FTZ R6, R102.reuse, R19, R17 ;  /* 0x0000001366067223 */ /* 0x040fe20000010011 */
[----:B------:R-:W-:Y:S01]  /*4700*/  FMUL.FTZ R141, R35, R2 ;  /* 0x00000002238d7220 */ /* 0x000fe20000410000 */
[C---:B------:R-:W-:Y:S01]  /*4710*/  FFMA.FTZ R5, R102.reuse, R4, -R3 ;  /* 0x0000000466057223 */ /* 0x040fe20000010803 */
[----:B------:R-:W-:Y:S01]  /*4720*/  FMUL.FTZ R3, R101, R13 ;  /* 0x0000000d65037220 */ /* 0x000fe20000410000 */
[----:B------:R-:W-:Y:S01]  /*4730*/  FMUL.FTZ R140, R35, R140 ;  /* 0x0000008c238c7220 */ /* 0x000fe20000410000 */
[----:B------:R-:W-:Y:S01]  /*4740*/  FADD.FTZ R6, R141, R6 ;  /* 0x000000068d067221 */ /* 0x000fe20000010000 */
[-C--:B------:R-:W-:Y:S01]  /*4750*/  FMUL.FTZ R2, R101, R15.reuse ;  /* 0x0000000f65027220 */ /* 0x080fe20000410000 */
[----:B------:R-:W-:Y:S01]  /*4760*/  FFMA.FTZ R15, R102, R15, -R3 ;  /* 0x0000000f660f7223 */ /* 0x000fe20000010803 */
[----:B------:R-:W-:Y:S01]  /*4770*/  FADD.FTZ R5, R140, R5 ;  /* 0x000000058c057221 */ /* 0x000fe20000010000 */
[CC--:B------:R-:W-:Y:S01]  /*4780*/  FMUL.FTZ R3, R99.reuse, R6.reuse ;  /* 0x0000000663037220 */ /* 0x0c0fe20000410000 */
[--C-:B------:R-:W-:Y:S01]  /*4790*/  FFMA.FTZ R13, R102, R13, R2.reuse ;  /* 0x0000000d660d7223 */ /* 0x100fe20000010002 */
[----:B------:R-:W-:Y:S01]  /*47a0*/  MOV R21, UR17 ;  /* 0x0000001100157c02 */ /* 0x000fe20008000f00 */
[CC--:B------:R-:W-:Y:S01]  /*47b0*/  FMUL.FTZ R7, R99.reuse, R5.reuse ;  /* 0x0000000563077220 */ /* 0x0c0fe20000410000 */
[----:B-1----:R-:W-:Y:S01]  /*47c0*/  PRMT R2, R8, 0x7632, R2 ;  /* 0x0000763208027816 */ /* 0x002fe20000000002 */
[----:B------:R-:W-:Y:S01]  /*47d0*/  FFMA.FTZ R12, R100, R5, -R3 ;  /* 0x00000005640c7223 */ /* 0x000fe20000010803 */
[----:B------:R-:W-:Y:S01]  /*47e0*/  SHF.L.U32 R143, R8, 0x10, RZ ;  /* 0x00000010088f7819 */ /* 0x000fe200000006ff */
[----:B------:R-:W-:Y:S01]  /*47f0*/  FFMA.FTZ R17, R100, R6, R7 ;  /* 0x0000000664117223 */ /* 0x000fe20000010007 */
[----:B------:R-:W-:Y:S01]  /*4800*/  SHF.L.U32 R5, R2, 0x10, RZ ;  /* 0x0000001002057819 */ /* 0x000fe200000006ff */
[----:B------:R-:W-:Y:S01]  /*4810*/  FMUL.FTZ R7, R99, R13 ;  /* 0x0000000d63077220 */ /* 0x000fe20000410000 */
[C---:B------:R-:W-:Y:S01]  /*4820*/  PRMT R6, R9.reuse, 0x7632, R6 ;  /* 0x0000763209067816 */ /* 0x040fe20000000006 */
[C---:B------:R-:W-:Y:S01]  /*4830*/  FMUL.FTZ R143, R36.reuse, R143 ;  /* 0x0000008f248f7220 */ /* 0x040fe20000410000 */
[----:B------:R-:W-:Y:S01]  /*4840*/  SHF.L.U32 R144, R9, 0x10, RZ ;  /* 0x0000001009907819 */ /* 0x000fe200000006ff */
[----:B------:R-:W-:Y:S01]  /*4850*/  FMUL.FTZ R142, R36, R5 ;  /* 0x00000005248e7220 */ /* 0x000fe20000410000 */
[----:B------:R-:W-:Y:S01]  /*4860*/  SHF.L.U32 R8, R6, 0x10, RZ ;  /* 0x0000001006087819 */ /* 0x000fe200000006ff */
[----:B------:R-:W-:Y:S01]  /*4870*/  FADD.FTZ R12, R143, R12 ;  /* 0x0000000c8f0c7221 */ /* 0x000fe20000010000 */
[-C--:B------:R-:W-:Y:S01]  /*4880*/  FFMA.FTZ R4, R100, R15.reuse, -R7 ;  /* 0x0000000f64047223 */ /* 0x080fe20000010807 */
[----:B------:R-:W-:Y:S01]  /*4890*/  FADD.FTZ R14, R142, R17 ;  /* 0x000000118e0e7221 */ /* 0x000fe20000010000 */
[----:B------:R-:W-:Y:S01]  /*48a0*/  FMUL.FTZ R15, R99, R15 ;  /* 0x0000000f630f7220 */ /* 0x000fe20000410000 */
[----:B------:R-:W-:Y:S01]  /*48b0*/  FMUL.FTZ R16, R95, R12 ;  /* 0x0000000c5f107220 */ /* 0x000fe20000410000 */
[----:B------:R-:W-:Y:S01]  /*48c0*/  FMUL.FTZ R145, R37, R8 ;  /* 0x0000000825917220 */ /* 0x000fe20000410000 */
[----:B------:R-:W-:Y:S01]  /*48d0*/  FMUL.FTZ R5, R95, R14 ;  /* 0x0000000e5f057220 */ /* 0x000fe20000410000 */
[----:B------:R-:W-:Y:S01]  /*48e0*/  FMUL.FTZ R144, R37, R144 ;  /* 0x0000009025907220 */ /* 0x000fe20000410000 */
[C---:B------:R-:W-:Y:S01]  /*48f0*/  FFMA.FTZ R16, R97.reuse, R14, R16 ;  /* 0x0000000e61107223 */ /* 0x040fe20000010010 */
[----:B------:R-:W-:Y:S01]  /*4900*/  FFMA.FTZ R6, R100, R13, R15 ;  /* 0x0000000d64067223 */ /* 0x000fe2000001000f */
[--C-:B------:R-:W-:Y:S01]  /*4910*/  FFMA.FTZ R9, R97, R12, -R5.reuse ;  /* 0x0000000c61097223 */ /* 0x100fe20000010805 */
[C---:B------:R-:W-:Y:S01]  /*4920*/  PRMT R5, R10.reuse, 0x7632, R5 ;  /* 0x000076320a057816 */ /* 0x040fe20000000005 */
[----:B------:R-:W-:Y:S01]  /*4930*/  FADD.FTZ R16, R145, R16 ;  /* 0x0000001091107221 */ /* 0x000fe20000010000 */
[----:B------:R-:W-:Y:S01]  /*4940*/  SHF.L.U32 R7, R10, 0x10, RZ ;  /* 0x000000100a077819 */ /* 0x000fe200000006ff */
[----:B------:R-:W-:Y:S01]  /*4950*/  FADD.FTZ R9, R144, R9 ;  /* 0x0000000990097221 */ /* 0x000fe20000010000 */
[----:B------:R-:W-:Y:S01]  /*4960*/  PRMT R8, R11, 0x7632, R8 ;  /* 0x000076320b087816 */ /* 0x000fe20000000008 */
[-C--:B------:R-:W-:Y:S01]  /*4970*/  FMUL.FTZ R13, R115, R16.reuse ;  /* 0x00000010730d7220 */ /* 0x080fe20000410000 */
[----:B------:R-:W-:Y:S01]  /*4980*/  SHF.L.U32 R10, R11, 0x10, RZ ;  /* 0x000000100b0a7819 */ /* 0x000fe200000006ff */
[-C--:B------:R-:W-:Y:S01]  /*4990*/  FMUL.FTZ R11, R115, R9.reuse ;  /* 0x00000009730b7220 */ /* 0x080fe20000410000 */
[----:B------:R-:W-:Y:S01]  /*49a0*/  SHF.L.U32 R5, R5, 0x10, RZ ;  /* 0x0000001005057819 */ /* 0x000fe200000006ff */
[----:B------:R-:W-:Y:S01]  /*49b0*/  FFMA.FTZ R13, R116, R9, -R13 ;  /* 0x00000009740d7223 */ /* 0x000fe2000001080d */
[----:B------:R-:W-:Y:S01]  /*49c0*/  FMUL.FTZ R146, R38, R7 ;  /* 0x0000000726927220 */ /* 0x000fe20000410000 */
[----:B------:R-:W0:Y:S01]  /*49d0*/  LDC.64 R2, c[0x0][0x450] ;  /* 0x00011400ff027b82 */ /* 0x000e220000000a00 */
[----:B------:R-:W-:Y:S01]  /*49e0*/  FFMA.FTZ R16, R116, R16, R11 ;  /* 0x0000001074107223 */ /* 0x000fe2000001000b */
[----:B------:R-:W-:Y:S01]  /*49f0*/  FMUL.FTZ R147, R38, R5 ;  /* 0x0000000526937220 */ /* 0x000fe20000410000 */
[----:B------:R-:W-:Y:S01]  /*4a00*/  FADD.FTZ R13, R146, R13 ;  /* 0x0000000d920d7221 */ /* 0x000fe20000010000 */
[----:B------:R-:W-:Y:S01]  /*4a10*/  SHF.L.U32 R8, R8, 0x10, RZ ;  /* 0x0000001008087819 */ /* 0x000fe200000006ff */
[----:B------:R-:W-:Y:S01]  /*4a20*/  FMUL.FTZ R12, R95, R4 ;  /* 0x000000045f0c7220 */ /* 0x000fe20000410000 */
[----:B------:R-:W-:Y:S01]  /*4a30*/  FADD.FTZ R5, R147, R16 ;  /* 0x0000001093057221 */ /* 0x000fe20000010000 */
[----:B------:R-:W-:Y:S01]  /*4a40*/  FMUL.FTZ R7, R118, R13 ;  /* 0x0000000d76077220 */ /* 0x000fe20000410000 */
[C---:B------:R-:W-:Y:S01]  /*4a50*/  FMUL.FTZ R149, R39.reuse, R10 ;  /* 0x0000000a27957220 */ /* 0x040fe20000410000 */
[----:B------:R-:W-:Y:S01]  /*4a60*/  FMUL.FTZ R148, R39, R8 ;  /* 0x0000000827947220 */ /* 0x000fe20000410000 */
[-C--:B------:R-:W-:Y:S01]  /*4a70*/  FFMA.FTZ R12, R97, R6.reuse, R12 ;  /* 0x00000006610c7223 */ /* 0x080fe2000001000c */
[-C--:B------:R-:W-:Y:S01]  /*4a80*/  FFMA.FTZ R7, R120, R5.reuse, R7 ;  /* 0x0000000578077223 */ /* 0x080fe20000010007 */
[----:B------:R-:W-:Y:S01]  /*4a90*/  FMUL.FTZ R5, R118, R5 ;  /* 0x0000000576057220 */ /* 0x000fe20000410000 */
[----:B------:R-:W-:Y:S01]  /*4aa0*/  FMUL.FTZ R6, R95, R6 ;  /* 0x000000065f067220 */ /* 0x000fe20000410000 */
[----:B------:R-:W-:-:S04]  /*4ab0*/  IMAD.WIDE.U32 R20, R25, UR28, R20 ;  /* 0x0000001c19147c25 */ /* 0x000fc8000f8e0014 */
[----:B------:R-:W-:Y:S01]  /*4ac0*/  FADD.FTZ R154, R148, R7 ;  /* 0x00000007949a7221 */ /* 0x000fe20000010000 */
[----:B------:R-:W-:Y:S01]  /*4ad0*/  FFMA.FTZ R8, R120, R13, -R5 ;  /* 0x0000000d78087223 */ /* 0x000fe20000010805 */
[----:B------:R-:W-:Y:S01]  /*4ae0*/  FFMA.FTZ R6, R97, R4, -R6 ;  /* 0x0000000461067223 */ /* 0x000fe20000010806 */
[----:B------:R-:W-:Y:S01]  /*4af0*/  FMUL.FTZ R5, R115, R12 ;  /* 0x0000000c73057220 */ /* 0x000fe20000410000 */
[----:B------:R-:W-:Y:S02]  /*4b00*/  IMAD R9, R25, UR29, R21 ;  /* 0x0000001d19097c24 */ /* 0x000fe4000f8e0215 */
[----:B------:R-:W-:Y:S02]  /*4b10*/  FADD.FTZ R153, R149, R8 ;  /* 0x0000000895997221 */ /* 0x000fe40000010000 */
[----:B------:R-:W1:Y:S01]  /*4b20*/  SHFL.UP PT, R8, R154, 0x1, RZ ;  /* 0x042000009a087989 */ /* 0x000e6200000e00ff */
[----:B------:R-:W-:Y:S01]  /*4b30*/  FFMA.FTZ R5, R116, R6, -R5 ;  /* 0x0000000674057223 */ /* 0x000fe20000010805 */
[----:B0-----:R-:W-:Y:S01]  /*4b40*/  LEA R2, P1, R20, R2, 0x3 ;  /* 0x0000000214027211 */ /* 0x001fe200078218ff */
[----:B------:R-:W-:-:S02]  /*4b50*/  FMUL.FTZ R7, R115, R6 ;  /* 0x0000000673077220 */ /* 0x000fc40000410000 */
[----:B------:R-:W0:Y:S01]  /*4b60*/  SHFL.UP PT, R6, R153, 0x1, RZ ;  /* 0x0420000099067989 */ /* 0x000e2200000e00ff */
[----:B------:R-:W-:Y:S01]  /*4b70*/  LEA.HI.X R3, R20, R3, R9, 0x3, P1 ;  /* 0x0000000314037211 */ /* 0x000fe200008f1c09 */
[----:B------:R-:W-:Y:S01]  /*4b80*/  FFMA.FTZ R7, R116, R12, R7 ;  /* 0x0000000c74077223 */ /* 0x000fe20000010007 */
[----:B------:R-:W-:-:S03]  /*4b90*/  FMUL.FTZ R9, R118, R5 ;  /* 0x0000000576097220 */ /* 0x000fc60000410000 */
[-C--:B------:R-:W-:Y:S01]  /*4ba0*/  FMUL.FTZ R4, R118, R7.reuse ;  /* 0x0000000776047220 */ /* 0x080fe20000410000 */
[----:B------:R-:W-:Y:S01]  /*4bb0*/  FFMA.FTZ R152, R120, R7, R9 ;  /* 0x0000000778987223 */ /* 0x000fe20000010009 */
[----:B------:R-:W-:Y:S01]  /*4bc0*/  ISETP.GE.AND P1, PT, R88, 0x1, PT ;  /* 0x000000015800780c */ /* 0x000fe20003f26270 */
[----:B------:R-:W2:Y:S01]  /*4bd0*/  S2R R13, SR_CgaCtaId ;  /* 0x00000000000d7919 */ /* 0x000ea20000008800 */
[----:B------:R-:W-:Y:S02]  /*4be0*/  FFMA.FTZ R151, R120, R5, -R4 ;  /* 0x0000000578977223 */ /* 0x000fe40000010804 */
[----:B------:R-:W3:Y:S04]  /*4bf0*/  SHFL.UP PT, R5, R152, 0x1, RZ ;  /* 0x0420000098057989 */ /* 0x000ee800000e00ff */
[----:B------:R-:W4:Y:S01]  /*4c00*/  SHFL.UP PT, R4, R151, 0x1, RZ ;  /* 0x0420000097047989 */ /* 0x000f2200000e00ff */
[-C--:B-1----:R-:W-:Y:S01]  /*4c10*/  FMUL.FTZ R7, R151, R8.reuse ;  /* 0x0000000897077220 */ /* 0x082fe20000410000 */
[C---:B------:R-:W-:Y:S01]  /*4c20*/  FMUL.FTZ R8, R152.reuse, R8 ;  /* 0x0000000898087220 */ /* 0x040fe20000410000 */
[----:B------:R-:W-:Y:S01]  /*4c30*/  MOV R150, 0x400 ;  /* 0x0000040000967802 */ /* 0x000fe20000000f00 */
[----:B------:R-:W5:Y:S01]  /*4c40*/  LDG.E.64 R2, desc[UR20][R2.64] ;  /* 0x0000001402027981 */ /* 0x000f62000c1e1b00 */
[----:B------:R-:W-:Y:S01]  /*4c50*/  ISETP.NE.AND P2, PT, R63, 0x1, PT ;  /* 0x000000013f00780c */ /* 0x000fe20003f45270 */
[-C--:B0-----:R-:W-:Y:S01]  /*4c60*/  FFMA.FTZ R7, R152, R6.reuse, R7 ;  /* 0x0000000698077223 */ /* 0x081fe20000010007 */
[----:B------:R-:W-:Y:S01]  /*4c70*/  FFMA.FTZ R8, R151, R6, -R8 ;  /* 0x0000000697087223 */ /* 0x000fe20000010808 */
[----:B------:R-:W-:Y:S02]  /*4c80*/  BSSY.RECONVERGENT B0, `(.L_x_525) ;  /* 0x00000a7000007945 */ /* 0x000fe40003800200 */
[----:B------:R-:W-:Y:S01]  /*4c90*/  @P1 FADD.FTZ R154, R154, R7 ;  /* 0x000000079a9a1221 */ /* 0x000fe20000010000 */
[----:B------:R-:W-:-:S04]  /*4ca0*/  @P1 FADD.FTZ R153, R153, R8 ;  /* 0x0000000899991221 */ /* 0x000fc80000010000 */
[----:B------:R-:W0:Y:S04]  /*4cb0*/  SHFL.UP PT, R9, R154, 0x2, RZ ;  /* 0x044000009a097989 */ /* 0x000e2800000e00ff */
[----:B------:R-:W1:Y:S01]  /*4cc0*/  SHFL.UP PT, R8, R153, 0x2, RZ ;  /* 0x0440000099087989 */ /* 0x000e6200000e00ff */
[-C--:B---3--:R-:W-:Y:S01]  /*4cd0*/  FMUL.FTZ R7, R151, R5.reuse ;  /* 0x0000000597077220 */ /* 0x088fe20000410000 */
[C---:B------:R-:W-:Y:S01]  /*4ce0*/  FMUL.FTZ R6, R152.reuse, R5 ;  /* 0x0000000598067220 */ /* 0x040fe20000410000 */
[----:B--2---:R-:W-:Y:S02]  /*4cf0*/  LEA R150, R13, R150, 0x18 ;  /* 0x000000960d967211 */ /* 0x004fe400078ec0ff */
[-C--:B----4-:R-:W-:Y:S01]  /*4d00*/  @P1 FFMA.FTZ R152, R152, R4.reuse, R7 ;  /* 0x0000000498981223 */ /* 0x090fe20000010007 */
[----:B------:R-:W-:Y:S01]  /*4d10*/  @P1 FFMA.FTZ R151, R151, R4, -R6 ;  /* 0x0000000497971223 */ /* 0x000fe20000010806 */
[----:B------:R-:W-:-:S02]  /*4d20*/  ISETP.GE.AND P1, PT, R88, 0x2, PT ;  /* 0x000000025800780c */ /* 0x000fc40003f26270 */
[----:B------:R-:W-:Y:S01]  /*4d30*/  @P0 LEA R155, R25, R150, 0x4 ;  /* 0x00000096199b0211 */ /* 0x000fe200078e20ff */
[----:B------:R-:W2:Y:S04]  /*4d40*/  SHFL.UP PT, R5, R152, 0x2, RZ ;  /* 0x0440000098057989 */ /* 0x000ea800000e00ff */
[----:B------:R-:W3:Y:S01]  /*4d50*/  SHFL.UP PT, R4, R151, 0x2, RZ ;  /* 0x0440000097047989 */ /* 0x000ee200000e00ff */
        /* <DEDUP_REMOVED lines=10> */
[-C--:B---3--:R-:W-:Y:S01]  /*4e00*/  @P1 FFMA.FTZ R152, R152, R4.reuse, R7 ;  /* 0x0000000498981223 */ /* 0x088fe20000010007 */
[----:B------:R-:W-:Y:S01]  /*4e10*/  @P1 FFMA.FTZ R151, R151, R4, -R6 ;  /* 0x0000000497971223 */ /* 0x000fe20000010806 */
[----:B------:R-:W-:-:S03]  /*4e20*/  ISETP.GE.AND P1, PT, R88, 0x4, PT ;  /* 0x000000045800780c */ /* 0x000fc60003f26270 */
[----:B------:R-:W2:Y:S04]  /*4e30*/  SHFL.UP PT, R5, R152, 0x4, RZ ;  /* 0x0480000098057989 */ /* 0x000ea800000e00ff */
[----:B------:R-:W3:Y:S01]  /*4e40*/  SHFL.UP PT, R4, R151, 0x4, RZ ;  /* 0x0480000097047989 */ /* 0x000ee200000e00ff */
        /* <DEDUP_REMOVED lines=9> */
[-C--:B---3--:R-:W-:Y:S01]  /*4ee0*/  @P1 FFMA.FTZ R152, R152, R4.reuse, R7 ;  /* 0x0000000498981223 */ /* 0x088fe20000010007 */
[----:B------:R-:W-:Y:S01]  /*4ef0*/  @P1 FFMA.FTZ R151, R151, R4, -R6 ;  /* 0x0000000497971223 */ /* 0x000fe20000010806 */
[----:B------:R-:W-:Y:S01]  /*4f00*/  ISETP.GE.AND P1, PT, R88, 0x8, PT ;  /* 0x000000085800780c */ /* 0x000fe20003f26270 */
[----:B------:R-:W1:Y:S04]  /*4f10*/  SHFL.UP PT, R7, R153, 0x8, RZ ;  /* 0x0500000099077989 */ /* 0x000e6800000e00ff */
[----:B------:R-:W2:Y:S04]  /*4f20*/  SHFL.UP PT, R5, R152, 0x8, RZ ;  /* 0x0500000098057989 */ /* 0x000ea800000e00ff */
[----:B------:R-:W3:Y:S01]  /*4f30*/  SHFL.UP PT, R4, R151, 0x8, RZ ;  /* 0x0500000097047989 */ /* 0x000ee200000e00ff */
        /* <DEDUP_REMOVED lines=8> */
[-C--:B---3--:R-:W-:Y:S02]  /*4fc0*/  @P1 FFMA.FTZ R152, R152, R4.reuse, R9 ;  /* 0x0000000498981223 */ /* 0x088fe40000010009 */
[----:B------:R-:W0:Y:S01]  /*4fd0*/  SHFL.UP PT, R7, R154, 0x10, RZ ;  /* 0x060000009a077989 */ /* 0x000e2200000e00ff */
[----:B------:R-:W-:Y:S01]  /*4fe0*/  @P1 FFMA.FTZ R151, R151, R4, -R6 ;  /* 0x0000000497971223 */ /* 0x000fe20000010806 */
[----:B------:R-:W-:-:S02]  /*4ff0*/  ISETP.NE.AND P1, PT, R88, 0x1f, PT ;  /* 0x0000001f5800780c */ /* 0x000fc40003f25270 */
[----:B------:R-:W1:Y:S04]  /*5000*/  SHFL.UP PT, R4, R152, 0x10, RZ ;  /* 0x0600000098047989 */ /* 0x000e6800000e00ff */
[----:B------:R-:W2:Y:S04]  /*5010*/  SHFL.UP PT, R5, R153, 0x10, RZ ;  /* 0x0600000099057989 */ /* 0x000ea800000e00ff */
[----:B------:R-:W3:Y:S03]  /*5020*/  SHFL.UP PT, R21, R151, 0x10, RZ ;  /* 0x0600000097157989 */ /* 0x000ee600000e00ff */
[----:B------:R-:W-:Y:S01]  /*5030*/  @!P1 LEA R156, R63, R150, 0x4 ;  /* 0x000000963f9c9211 */ /* 0x000fe200078e20ff */
        /* <DEDUP_REMOVED lines=8> */
[-C--:B---3--:R-:W-:Y:S01]  /*50c0*/  FFMA.FTZ R20, R151, R21.reuse, -R20 ;  /* 0x0000001597147223 */ /* 0x088fe20000010814 */
[----:B------:R-:W-:Y:S01]  /*50d0*/  FFMA.FTZ R21, R152, R21, R4 ;  /* 0x0000001598157223 */ /* 0x000fe20000010004 */
[----:B------:R-:W-:Y:S01]  /*50e0*/  MOV R4, 0x3f800000 ;  /* 0x3f80000000047802 */ /* 0x000fe20000000f00 */
[----:B------:R-:W-:Y:S01]  /*50f0*/  FADD.FTZ R22, R153, R22 ;  /* 0x0000001699167221 */ /* 0x000fe20000010000 */
[----:B------:R-:W-:-:S04]  /*5100*/  FADD.FTZ R23, R154, R23 ;  /* 0x000000179a177221 */ /* 0x000fc80000010000 */
[----:B------:R-:W-:Y:S04]  /*5110*/  @P0 LDS.128 R4, [R155+0x2160] ;  /* 0x002160009b040984 */ /* 0x000fe80000000c00 */
[----:B------:R-:W-:Y:S01]  /*5120*/  @!P1 STS.128 [R156+0x2100], R20 ;  /* 0x002100149c009388 */ /* 0x000fe20000000c00 */
[----:B------:R-:W-:Y:S01]  /*5130*/  BAR.SYNC.DEFER_BLOCKING 0x0 ;  /* 0x0000000000007b1d */ /* 0x000fe20000010000 */
[----:B------:R-:W-:-:S04]  /*5140*/  ISETP.GE.AND P1, PT, R88, 0x10, PT ;  /* 0x000000105800780c */ /* 0x000fc80003f26270 */
[----:B------:R-:W-:Y:S02]  /*5150*/  FSEL R151, R151, R20, !P1 ;  /* 0x0000001497977208 */ /* 0x000fe40004800000 */
[----:B------:R-:W-:Y:S02]  /*5160*/  FSEL R152, R152, R21, !P1 ;  /* 0x0000001598987208 */ /* 0x000fe40004800000 */
[----:B------:R-:W-:Y:S02]  /*5170*/  FSEL R153, R153, R22, !P1 ;  /* 0x0000001699997208 */ /* 0x000fe40004800000 */
[----:B------:R-:W-:Y:S01]  /*5180*/  FSEL R154, R154, R23, !P1 ;  /* 0x000000179a9a7208 */ /* 0x000fe20004800000 */
[----:B------:R-:W-:Y:S01]  /*5190*/  SHFL.UP PT, R151, R151, 0x1, RZ ;  /* 0x0420000097977989 */ /* 0x000fe200000e00ff */
[----:B------:R-:W-:-:S03]  /*51a0*/  ISETP.NE.AND P1, PT, R63, 0x2, PT ;  /* 0x000000023f00780c */ /* 0x000fc60003f25270 */
[----:B------:R-:W-:Y:S04]  /*51b0*/  SHFL.UP PT, R152, R152, 0x1, RZ ;  /* 0x0420000098987989 */ /* 0x000fe800000e00ff */
[----:B------:R-:W-:Y:S04]  /*51c0*/  SHFL.UP PT, R153, R153, 0x1, RZ ;  /* 0x0420000099997989 */ /* 0x000fe800000e00ff */
[----:B------:R-:W0:Y:S04]  /*51d0*/  LDS.128 R8, [R150+0x2100] ;  /* 0x0021000096087984 */ /* 0x000e280000000c00 */
[----:B------:R-:W1:Y:S04]  /*51e0*/  LDS.128 R12, [R150+0x2110] ;  /* 0x00211000960c7984 */ /* 0x000e680000000c00 */
[----:B------:R-:W2:Y:S04]  /*51f0*/  LDS.128 R16, [R150+0x2120] ;  /* 0x0021200096107984 */ /* 0x000ea80000000c00 */
[----:B------:R-:W3:Y:S01]  /*5200*/  LDS.128 R20, [R150+0x2130] ;  /* 0x0021300096147984 */ /* 0x000ee20000000c00 */
[----:B0-----:R-:W-:-:S02]  /*5210*/  FSEL R156, R8, R71, !P2 ;  /* 0x00000047089c7208 */ /* 0x001fc40005000000 */
[C---:B------:R-:W-:Y:S01]  /*5220*/  FSEL R92, R9.reuse, R92, !P2 ;  /* 0x0000005c095c7208 */ /* 0x040fe20005000000 */
[----:B-1----:R-:W-:Y:S01]  /*5230*/  FMUL.FTZ R155, R9, R13 ;  /* 0x0000000d099b7220 */ /* 0x002fe20000410000 */
[C---:B------:R-:W-:Y:S02]  /*5240*/  FSEL R94, R11.reuse, R94, !P2 ;  /* 0x0000005e0b5e7208 */ /* 0x040fe40005000000 */
[----:B------:R-:W-:Y:S01]  /*5250*/  FSEL R73, R10, R73, !P2 ;  /* 0x000000490a497208 */ /* 0x000fe20005000000 */
[CC--:B------:R-:W-:Y:S01]  /*5260*/  FFMA.FTZ R71, R8.reuse, R12.reuse, -R155 ;  /* 0x0000000c08477223 */ /* 0x0c0fe2000001089b */
[-C--:B------:R-:W-:Y:S01]  /*5270*/  FMUL.FTZ R8, R8, R13.reuse ;  /* 0x0000000d08087220 */ /* 0x080fe20000410000 */
[-C--:B------:R-:W-:Y:S01]  /*5280*/  FMUL.FTZ R155, R11, R13.reuse ;  /* 0x0000000d0b9b7220 */ /* 0x080fe20000410000 */
[----:B------:R-:W-:Y:S02]  /*5290*/  ISETP.GE.U32.AND P2, PT, R113, 0x20, PT ;  /* 0x000000207100780c */ /* 0x000fe40003f46070 */
[-C--:B------:R-:W-:Y:S01]  /*52a0*/  FFMA.FTZ R9, R9, R12.reuse, R8 ;  /* 0x0000000c09097223 */ /* 0x080fe20000010008 */
[C---:B------:R-:W-:Y:S01]  /*52b0*/  FMUL.FTZ R8, R10.reuse, R13 ;  /* 0x0000000d0a087220 */ /* 0x040fe20000410000 */
[----:B------:R-:W-:Y:S01]  /*52c0*/  FFMA.FTZ R155, R10, R12, -R155 ;  /* 0x0000000c0a9b7223 */ /* 0x000fe2000001089b */
[C---:B--2---:R-:W-:Y:S01]  /*52d0*/  FMUL.FTZ R10, R71.reuse, R17 ;  /* 0x00000011470a7220 */ /* 0x044fe20000410000 */
[----:B------:R-:W-:Y:S01]  /*52e0*/  FSEL R156, R71, R156, !P1 ;  /* 0x0000009c479c7208 */ /* 0x000fe20004800000 */
[----:B------:R-:W-:Y:S01]  /*52f0*/  FFMA.FTZ R8, R11, R12, R8 ;  /* 0x0000000c0b087223 */ /* 0x000fe20000010008 */
[----:B------:R-:W-:Y:S01]  /*5300*/  FADD.FTZ R14, R14, R155 ;  /* 0x0000009b0e0e7221 */ /* 0x000fe20000010000 */
[----:B------:R-:W-:-:S02]  /*5310*/  FSEL R92, R9, R92, !P1 ;  /* 0x0000005c095c7208 */ /* 0x000fc40004800000 */
[----:B------:R-:W-:Y:S01]  /*5320*/  FADD.FTZ R15, R15, R8 ;  /* 0x000000080f0f7221 */ /* 0x000fe20000010000 */
[C---:B------:R-:W-:Y:S01]  /*5330*/  FMUL.FTZ R8, R9.reuse, R17 ;  /* 0x0000001109087220 */ /* 0x040fe20000410000 */
[-C--:B------:R-:W-:Y:S01]  /*5340*/  FFMA.FTZ R9, R9, R16.reuse, R10 ;  /* 0x0000001009097223 */ /* 0x080fe2000001000a */
[C---:B------:R-:W-:Y:S01]  /*5350*/  FSEL R73, R14.reuse, R73, !P1 ;  /* 0x000000490e497208 */ /* 0x040fe20004800000 */
[-C--:B------:R-:W-:Y:S01]  /*5360*/  FMUL.FTZ R13, R15, R17.reuse ;  /* 0x000000110f0d7220 */ /* 0x080fe20000410000 */
[----:B------:R-:W-:Y:S01]  /*5370*/  FFMA.FTZ R11, R71, R16, -R8 ;  /* 0x00000010470b7223 */ /* 0x000fe20000010808 */
[C---:B------:R-:W-:Y:S01]  /*5380*/  FMUL.FTZ R8, R14.reuse, R17 ;  /* 0x000000110e087220 */ /* 0x040fe20000410000 */
[----:B------:R-:W-:Y:S01]  /*5390*/  FSEL R94, R15, R94, !P1 ;  /* 0x0000005e0f5e7208 */ /* 0x000fe20004800000 */
[-C--:B------:R-:W-:Y:S01]  /*53a0*/  FFMA.FTZ R17, R14, R16.reuse, -R13 ;  /* 0x000000100e117223 */ /* 0x080fe2000001080d */
[----:B------:R-:W-:Y:S01]  /*53b0*/  ISETP.NE.AND P1, PT, R63, 0x3, PT ;  /* 0x000000033f00780c */ /* 0x000fe20003f25270 */
[----:B------:R-:W-:Y:S01]  /*53c0*/  FFMA.FTZ R8, R15, R16, R8 ;  /* 0x000000100f087223 */ /* 0x000fe20000010008 */
[-C--:B---3--:R-:W-:Y:S01]  /*53d0*/  FMUL.FTZ R10, R9, R21.reuse ;  /* 0x00000015090a7220 */ /* 0x088fe20000410000 */
[----:B------:R-:W-:Y:S01]  /*53e0*/  FADD.FTZ R18, R18, R17 ;  /* 0x0000001112127221 */ /* 0x000fe20000010000 */
[----:B------:R0:W1:Y:S01]  /*53f0*/  SHFL.UP PT, R13, R154, 0x1, RZ ;  /* 0x042000009a0d7989 */ /* 0x00006200000e00ff */
[----:B------:R-:W-:Y:S01]  /*5400*/  FADD.FTZ R19, R19, R8 ;  /* 0x0000000813137221 */ /* 0x000fe20000010000 */
[CC--:B------:R-:W-:Y:S01]  /*5410*/  FMUL.FTZ R8, R11.reuse, R21.reuse ;  /* 0x000000150b087220 */ /* 0x0c0fe20000410000 */
[CC--:B------:R-:W-:Y:S01]  /*5420*/  FMUL.FTZ R12, R18.reuse, R21.reuse ;  /* 0x00000015120c7220 */ /* 0x0c0fe20000410000 */
[----:B------:R-:W-:Y:S01]  /*5430*/  FSEL R71, R11, R156, !P1 ;  /* 0x0000009c0b477208 */ /* 0x000fe20004800000 */
[----:B------:R-:W-:Y:S01]  /*5440*/  FMUL.FTZ R15, R19, R21 ;  /* 0x00000015130f7220 */ /* 0x000fe20000410000 */
[-C--:B------:R-:W-:Y:S01]  /*5450*/  FFMA.FTZ R10, R11, R20.reuse, -R10 ;  /* 0x000000140b0a7223 */ /* 0x080fe2000001080a */
[CC--:B------:R-:W-:Y:S01]  /*5460*/  FFMA.FTZ R12, R19.reuse, R20.reuse, R12 ;  /* 0x00000014130c7223 */ /* 0x0c0fe2000001000c */
[C---:B------:R-:W-:Y:S01]  /*5470*/  FSEL R73, R18.reuse, R73, !P1 ;  /* 0x0000004912497208 */ /* 0x040fe20004800000 */
[----:B------:R-:W-:Y:S01]  /*5480*/  FFMA.FTZ R15, R18, R20, -R15 ;  /* 0x00000014120f7223 */ /* 0x000fe2000001080f */
[----:B------:R-:W-:Y:S01]  /*5490*/  FSEL R94, R19, R94, !P1 ;  /* 0x0000005e135e7208 */ /* 0x000fe20004800000 */
[C---:B------:R-:W-:Y:S01]  /*54a0*/  FFMA.FTZ R8, R9.reuse, R20, R8 ;  /* 0x0000001409087223 */ /* 0x040fe20000010008 */
[----:B------:R-:W-:Y:S01]  /*54b0*/  FSEL R92, R9, R92, !P1 ;  /* 0x0000005c095c7208 */ /* 0x000fe20004800000 */
[----:B------:R-:W-:Y:S01]  /*54c0*/  FADD.FTZ R15, R22, R15 ;  /* 0x0000000f160f7221 */ /* 0x000fe20000010000 */
[----:B------:R-:W-:Y:S01]  /*54d0*/  FADD.FTZ R12, R23, R12 ;  /* 0x0000000c170c7221 */ /* 0x000fe20000010000 */
[----:B0-----:R-:W-:Y:S06]  /*54e0*/  @!P2 BRA `(.L_x_526) ;  /* 0x000000000040a947 */ /* 0x001fec0003800000 */
        /* <DEDUP_REMOVED lines=8> */
[----:B-1----:R-:W-:Y:S01]  /*5570*/  FADD.FTZ R13, R13, R12 ;  /* 0x0000000c0d0d7221 */ /* 0x002fe20000010000 */
[----:B------:R-:W-:Y:S01]  /*5580*/  FADD.FTZ R10, R153, R10 ;  /* 0x0000000a990a7221 */ /* 0x000fe20000010000 */
[----:B------:R-:W-:-:S04]  /*5590*/  ISETP.NE.AND P1, PT, R88, RZ, PT ;  /* 0x000000ff5800720c */ /* 0x000fc80003f25270 */
[----:B------:R-:W-:Y:S02]  /*55a0*/  FSEL R151, R71, R8, !P1 ;  /* 0x0000000847977208 */ /* 0x000fe40004800000 */
[----:B------:R-:W-:Y:S02]  /*55b0*/  FSEL R152, R92, R9, !P1 ;  /* 0x000000095c987208 */ /* 0x000fe40004800000 */
[----:B------:R-:W-:Y:S02]  /*55c0*/  FSEL R153, R73, R10, !P1 ;  /* 0x0000000a49997208 */ /* 0x000fe40004800000 */
[----:B------:R-:W-:Y:S01]  /*55d0*/  FSEL R13, R94, R13, !P1 ;  /* 0x0000000d5e0d7208 */ /* 0x000fe20004800000 */
[----:B------:R-:W-:Y:S06]  /*55e0*/  BRA `(.L_x_527) ;  /* 0x0000000000407947 */ /* 0x000fec0003800000 */
.L_x_526:
[----:B------:R-:W-:Y:S01]  /*55f0*/  ISETP.NE.AND P1, PT, R88, RZ, PT ;  /* 0x000000ff5800720c */ /* 0x000fe20003f25270 */
[C---:B------:R-:W-:Y:S01]  /*5600*/  FMUL.FTZ R9, R8.reuse, R5 ;  /* 0x0000000508097220 */ /* 0x040fe20000410000 */
[C---:B------:R-:W-:Y:S01]  /*5610*/  FMUL.FTZ R11, R8.reuse, R7 ;  /* 0x00000007080b7220 */ /* 0x040fe20000410000 */
[C---:B------:R-:W-:Y:S01]  /*5620*/  FMUL.FTZ R16, R8.reuse, R6 ;  /* 0x0000000608107220 */ /* 0x040fe20000410000 */
[----:B------:R-:W-:Y:S02]  /*5630*/  FMUL.FTZ R8, R8, R4 ;  /* 0x0000000408087220 */ /* 0x000fe40000410000 */
[----:B------:R-:W-:-:S07]  /*5640*/  FFMA.FTZ R14, R10, R6, -R11 ;  /* 0x000000060a0e7223 */ /* 0x000fce000001080b */
[----:B------:R0:W-:Y:S01]  /*5650*/  @!P1 STS.128 [R150+0x2150], R4 ;  /* 0x0021500496009388 */ /* 0x0001e20000000c00 */
[----:B------:R-:W-:Y:S02]  /*5660*/  @!P1 MOV R151, R4 ;  /* 0x0000000400979202 */ /* 0x000fe40000000f00 */
[----:B------:R-:W-:Y:S02]  /*5670*/  @!P1 MOV R153, R6 ;  /* 0x0000000600999202 */ /* 0x000fe40000000f00 */
[----:B------:R-:W-:Y:S02]  /*5680*/  @!P1 MOV R152, R5 ;  /* 0x0000000500989202 */ /* 0x000fe40000000f00 */
[-C--:B-1----:R-:W-:Y:S01]  /*5690*/  @!P1 MOV R13, R7.reuse ;  /* 0x00000007000d9202 */ /* 0x082fe20000000f00 */
[C---:B0-----:R-:W-:Y:S01]  /*56a0*/  FFMA.FTZ R4, R10.reuse, R4, -R9 ;  /* 0x000000040a047223 */ /* 0x041fe20000010809 */
[C---:B------:R-:W-:Y:S01]  /*56b0*/  FFMA.FTZ R9, R10.reuse, R7, R16 ;  /* 0x000000070a097223 */ /* 0x040fe20000010010 */
[----:B------:R-:W-:Y:S01]  /*56c0*/  FFMA.FTZ R5, R10, R5, R8 ;  /* 0x000000050a057223 */ /* 0x000fe20000010008 */
[----:B------:R-:W-:-:S02]  /*56d0*/  FADD.FTZ R6, R15, R14 ;  /* 0x0000000e0f067221 */ /* 0x000fc40000010000 */
[----:B------:R-:W-:-:S07]  /*56e0*/  FADD.FTZ R7, R12, R9 ;  /* 0x000000090c077221 */ /* 0x000fce0000010000 */
.L_x_527:
[----:B------:R-:W-:Y:S05]  /*56f0*/  BSYNC.RECONVERGENT B0 ;  /* 0x0000000000007941 */ /* 0x000fea0003800200 */
.L_x_525:
        /* <DEDUP_REMOVED lines=15> */
[----:B------:R-:W-:Y:S01]  /*57f0*/  FADD.FTZ R122, R122, R9 ;  /* 0x000000097a7a7221 */ /* 0x000fe20000010000 */
[----:B------:R-:W-:-:S03]  /*5800*/  FADD.FTZ R114, R114, R153 ;  /* 0x0000009972727221 */ /* 0x000fc60000010000 */
[C---:B------:R-:W-:Y:S01]  /*5810*/  FMUL.FTZ R8, R91.reuse, R122 ;  /* 0x0000007a5b087220 */ /* 0x040fe20000410000 */
[----:B------:R-:W-:-:S03]  /*5820*/  FMUL.FTZ R91, R91, R114 ;  /* 0x000000725b5b7220 */ /* 0x000fc60000410000 */
[C---:B------:R-:W-:Y:S01]  /*5830*/  FFMA.FTZ R8, R93.reuse, R114, -R8 ;  /* 0x000000725d087223 */ /* 0x040fe20000010808 */
[----:B------:R-:W-:-:S03]  /*5840*/  FFMA.FTZ R12, R93, R122, R91 ;  /* 0x0000007a5d0c7223 */ /* 0x000fc6000001005b */
[----:B------:R-:W-:Y:S01]  /*5850*/  FADD.FTZ R10, R117, R8 ;  /* 0x00000008750a7221 */ /* 0x000fe20000010000 */
[----:B------:R-:W-:-:S03]  /*5860*/  FADD.FTZ R12, R119, R12 ;  /* 0x0000000c770c7221 */ /* 0x000fc60000010000 */
        /* <DEDUP_REMOVED lines=96> */
.L_x_529:
[----:B------:R-:W-:Y:S05]  /*5e70*/  BSYNC.RECONVERGENT B0 ;  /* 0x0000000000007941 */ /* 0x000fea0003800200 */
.L_x_528:
[----:B------:R-:W-:Y:S01]  /*5e80*/  IADD3 R25, PT, PT, R25, 0x1, RZ ;  /* 0x0000000119197810 */ /* 0x000fe20007ffe0ff */
[C---:B-1---5:R-:W-:Y:S01]  /*5e90*/  FMUL.FTZ R5, R3.reuse, R122 ;  /* 0x0000007a03057220 */ /* 0x062fe20000410000 */
[C---:B------:R-:W-:Y:S01]  /*5ea0*/  FMUL.FTZ R7, R3.reuse, R12 ;  /* 0x0000000c03077220 */ /* 0x040fe20000410000 */
[----:B------:R-:W-:Y:S01]  /*5eb0*/  FMUL.FTZ R9, R3, R14 ;  /* 0x0000000e03097220 */ /* 0x000fe20000410000 */
[----:B------:R-:W-:Y:S01]  /*5ec0*/  ISETP.GE.AND P1, PT, R25, UR5, PT ;  /* 0x0000000519007c0c */ /* 0x000fe2000bf26270 */
        /* <DEDUP_REMOVED lines=46> */
.L_x_524:
        /* <DEDUP_REMOVED lines=33> */
[C---:B---3--:R-:W-:Y:S02]  /*63c0*/  LEA R4, P0, R2.reuse, R24, 0x1 ;  /* 0x0000001802047211 */ /* 0x048fe400078008ff */
        /* <DEDUP_REMOVED lines=8> */
.L_x_532:
        /* <DEDUP_REMOVED lines=11> */
.L_x_5010:


//--------------------- .text._Z25selective_scan_fwd_kernelI32Selective_Scan_fwd_kernel_traitsILi128ELi16ELi1ELb1ELb1ELb0ELb1EN3c108BFloat16ENS1_7complexIfEEEEv13SSMParamsBase --------------------------
	.section	.text._Z25selective_scan_fwd_kernelI32Selective_Scan_fwd_kernel_traitsILi128ELi16ELi1ELb1ELb1ELb0ELb1EN3c108BFloat16ENS1_7complexIfEEEEv13SSMParamsBase,"ax",@progbits
	.align	128
        .global         _Z25selective_scan_fwd_kernelI32Selective_Scan_fwd_kernel_traitsILi128ELi16ELi1ELb1ELb1ELb0ELb1EN3c108BFloat16ENS1_7complexIfEEEEv13SSMParamsBase
        .type           _Z25selective_scan_fwd_kernelI32Selective_Scan_fwd_kernel_traitsILi128ELi16ELi1ELb1ELb1ELb0ELb1EN3c108BFloat16ENS1_7complexIfEEEEv13SSMParamsBase,@function
        .size           _Z25selective_scan_fwd_kernelI32Selective_Scan_fwd_kernel_traitsILi128ELi16ELi1ELb1ELb1ELb0ELb1EN3c108BFloat16ENS1_7complexIfEEEEv13SSMParamsBase,(.L_x_5011 - _Z25selective_scan_fwd_kernelI32Selective_Scan_fwd_kernel_traitsILi128ELi16ELi1ELb1ELb1ELb0ELb1EN3c108BFloat16ENS1_7complexIfEEEEv13SSMParamsBase)
        .other          _Z25selective_scan_fwd_kernelI32Selective_Scan_fwd_kernel_traitsILi128ELi16ELi1ELb1ELb1ELb0ELb1EN3c108BFloat16ENS1_7complexIfEEEEv13SSMParamsBase,@"STO_CUDA_ENTRY STV_DEFAULT"
_Z25selective_scan_fwd_kernelI32Selective_Scan_fwd_kernel_traitsILi128ELi16ELi1ELb1ELb1ELb0ELb1EN3c108BFloat16ENS1_7complexIfEEEEv13SSMParamsBase:
.text._Z25selective_scan_fwd_kernelI32Selective_Scan_fwd_kernel_traitsILi128ELi16ELi1ELb1ELb1ELb0ELb1EN3c108BFloat16ENS1_7complexIfEEEEv13SSMParamsBase:
        /* <DEDUP_REMOVED lines=108> */
.L_x_572:
        /* <DEDUP_REMOVED lines=89> */
.L_x_534:
[----:B------:R-:W-:Y:S05]  /*0c50*/  BSYNC.RECONVERGENT B0 ;  /* 0x0000000000007941 */ /* 0x000fea0003800200 */
.L_x_533:
        /* <DEDUP_REMOVED lines=37> */
.L_x_536:
[----:B------:R-:W-:Y:S05]  /*0eb0*/  BSYNC.RECONVERGENT B0 ;  /* 0x0000000000007941 */ /* 0x000fea0003800200 */
.L_x_535:
        /* <DEDUP_REMOVED lines=36> */
.L_x_538:
[----:B------:R-:W-:Y:S05]  /*1100*/  BSYNC.RECONVERGENT B0 ;  /* 0x0000000000007941 */ /* 0x000fea0003800200 */
.L_x_537:
        /* <DEDUP_REMOVED lines=37> */
.L_x_540:
[----:B------:R-:W-:Y:S05]  /*1360*/  BSYNC.RECONVERGENT B0 ;  /* 0x0000000000007941 */ /* 0x000fea0003800200 */
.L_x_539:
        /* <DEDUP_REMOVED lines=36> */
.L_x_542:
[----:B------:R-:W-:Y:S05]  /*15b0*/  BSYNC.RECONVERGENT B0 ;  /* 0x0000000000007941 */ /* 0x000fea0003800200 */
.L_x_541:
        /* <DEDUP_REMOVED lines=39> */
.L_x_544:
[----:B------:R-:W-:Y:S05]  /*1830*/  BSYNC.RECONVERGENT B0 ;  /* 0x0000000000007941 */ /* 0x000fea0003800200 */
.L_x_543:
        /* <DEDUP_REMOVED lines=40> */
.L_x_546:
[----:B------:R-:W-:Y:S05]  /*1ac0*/  BSYNC.RECONVERGENT B0 ;  /* 0x0000000000007941 */ /* 0x000fea0003800200 */
.L_x_545:
        /* <DEDUP_REMOVED lines=41> */
.L_x_548:
[----:B------:R-:W-:Y:S05]  /*1d60*/  BSYNC.RECONVERGENT B0 ;  /* 0x0000000000007941 */ /* 0x000fea0003800200 */
.L_x_547:
        /* <DEDUP_REMOVED lines=41> */
.L_x_550:
[----:B------:R-:W-:Y:S05]  /*2000*/  BSYNC.RECONVERGENT B0 ;  /* 0x0000000000007941 */ /* 0x000fea0003800200 */
.L_x_549:
        /* <DEDUP_REMOVED lines=39> */
.L_x_552:
[----:B------:R-:W-:Y:S05]  /*2280*/  BSYNC.RECONVERGENT B0 ;  /* 0x0000000000007941 */ /* 0x000fea0003800200 */
.L_x_551:
        /* <DEDUP_REMOVED lines=43> */
.L_x_554:
[----:B------:R-:W-:Y:S05]  /*2540*/  BSYNC.RECONVERGENT B0 ;  /* 0x0000000000007941 */ /* 0x000fea0003800200 */
.L_x_553:
        /* <DEDUP_REMOVED lines=32> */
.L_x_556:
[----:B------:R-:W-:Y:S05]  /*2750*/  BSYNC.RECONVERGENT B0 ;  /* 0x0000000000007941 */ /* 0x000fea0003800200 */
.L_x_555:
        /* <DEDUP_REMOVED lines=32> */
.L_x_558:
[----:B------:R-:W-:Y:S05]  /*2960*/  BSYNC.RECONVERGENT B0 ;  /* 0x0000000000007941 */ /* 0x000fea0003800200 */
.L_x_557:
        /* <DEDUP_REMOVED lines=32> */
.L_x_560:
[----:B------:R-:W-:Y:S05]  /*2b70*/  BSYNC.RECONVERGENT B0 ;  /* 0x0000000000007941 */ /* 0x000fea0003800200 */
.L_x_559:
        /* <DEDUP_REMOVED lines=32> */
.L_x_562:
[----:B------:R-:W-:Y:S05]  /*2d80*/  BSYNC.RECONVERGENT B0 ;  /* 0x0000000000007941 */ /* 0x000fea0003800200 */
.L_x_561:
        /* <DEDUP_REMOVED lines=32> */
.L_x_564:
[----:B------:R-:W-:Y:S05]  /*2f90*/  BSYNC.RECONVERGENT B0 ;  /* 0x0000000000007941 */ /* 0x000fea0003800200 */
.L_x_563:
        /* <DEDUP_REMOVED lines=47> */
.L_x_571:
        /* <DEDUP_REMOVED lines=566> */
.L_x_567:
        /* <DEDUP_REMOVED lines=16> */
.L_x_568:
[----:B------:R-:W-:Y:S05]  /*56f0*/  BSYNC.RECONVERGENT B0 ;  /* 0x0000000000007941 */ /* 0x000fea0003800200 */
.L_x_566:
        /* <DEDUP_REMOVED lines=119> */
.L_x_570:
[----:B------:R-:W-:Y:S05]  /*5e70*/  BSYNC.RECONVERGENT B0 ;  /* 0x0000000000007941 */ /* 0x000fea0003800200 */
.L_x_569:
        /* <DEDUP_REMOVED lines=51> */
.L_x_565:
        /* <DEDUP_REMOVED lines=56> */
[----:B------:R-:W0:Y:S04]  /*6530*/  LDS.128 R16, [R57] ;  /* 0x0000000039107984 */ /* 0x000e280000000c00 */
[----:B------:R-:W1:Y:S01]  /*6540*/  LDS.128 R12, [R57+0x10] ;  /* 0x00001000390c7984 */ /* 0x000e620000000c00 */
[C---:B0-----:R-:W-:Y:S02]  /*6550*/  SHF.L.U32 R9, R18.reuse, 0x10, RZ ;  /* 0x0000001012097819 */ /* 0x041fe400000006ff */
[----:B------:R-:W-:Y:S02]  /*6560*/  SHF.L.U32 R20, R19, 0x10, RZ ;  /* 0x0000001013147819 */ /* 0x000fe400000006ff */
[----:B------:R-:W-:Y:S01]  /*6570*/  PRMT R18, R18, 0x7632, R18 ;  /* 0x0000763212127816 */ /* 0x000fe20000000012 */
[----:B------:R-:W-:Y:S01]  /*6580*/  FMUL.FTZ R7, R9, -1.4426950216293334961 ;  /* 0xbfb8aa3b09077820 */ /* 0x000fe20000410000 */
[----:B-1----:R-:W-:Y:S01]  /*6590*/  SHF.L.U32 R22, R12, 0x10, RZ ;  /* 0x000000100c167819 */ /* 0x002fe200000006ff */
[----:B------:R-:W-:Y:S01]  /*65a0*/  FMUL.FTZ R11, R20, -1.4426950216293334961 ;  /* 0xbfb8aa3b140b7820 */ /* 0x000fe20000410000 */
[----:B------:R-:W-:Y:S01]  /*65b0*/  SHF.L.U32 R18, R18, 0x10, RZ ;  /* 0x0000001012127819 */ /* 0x000fe200000006ff */
[----:B------:R-:W-:Y:S01]  /*65c0*/  MUFU.EX2 R10, R7 ;  /* 0x00000007000a7308 */ /* 0x000fe20000000800 */
[C---:B------:R-:W-:Y:S01]  /*65d0*/  SHF.L.U32 R8, R17.reuse, 0x10, RZ ;  /* 0x0000001011087819 */ /* 0x040fe200000006ff */
[----:B------:R-:W-:Y:S01]  /*65e0*/  FMUL.FTZ R23, R22, -1.4426950216293334961 ;  /* 0xbfb8aa3b16177820 */ /* 0x000fe20000410000 */
[----:B------:R-:W-:Y:S01]  /*65f0*/  PRMT R12, R12, 0x7632, R12 ;  /* 0x000076320c0c7816 */ /* 0x000fe2000000000c */
[----:B------:R0:W-:Y:S01]  /*6600*/  MUFU.EX2 R21, R11 ;  /* 0x0000000b00157308 */ /* 0x0001e20000000800 */
[----:B------:R-:W-:Y:S01]  /*6610*/  SHF.L.U32 R32, R16, 0x10, RZ ;  /* 0x0000001010207819 */ /* 0x000fe200000006ff */
[----:B------:R-:W-:Y:S01]  /*6620*/  FMUL.FTZ R5, R8, -1.4426950216293334961 ;  /* 0xbfb8aa3b08057820 */ /* 0x000fe20000410000 */
[----:B------:R-:W-:Y:S01]  /*6630*/  PRMT R17, R17, 0x7632, R17 ;  /* 0x0000763211117816 */ /* 0x000fe20000000011 */
[----:B------:R-:W1:Y:S01]  /*6640*/  MUFU.EX2 R23, R23 ;  /* 0x0000001700177308 */ /* 0x000e620000000800 */
[----:B------:R-:W-:Y:S01]  /*6650*/  SHF.L.U32 R31, R15, 0x10, RZ ;  /* 0x000000100f1f7819 */ /* 0x000fe200000006ff */
[----:B------:R-:W-:Y:S01]  /*6660*/  FMUL.FTZ R4, R32, -1.4426950216293334961 ;  /* 0xbfb8aa3b20047820 */ /* 0x000fe20000410000 */
[----:B------:R-:W-:Y:S01]  /*6670*/  PRMT R16, R16, 0x7632, R16 ;  /* 0x0000763210107816 */ /* 0x000fe20000000010 */
[----:B------:R2:W-:Y:S01]  /*6680*/  MUFU.EX2 R6, R5 ;  /* 0x0000000500067308 */ /* 0x0005e20000000800 */
[----:B0-----:R-:W-:Y:S01]  /*6690*/  FMUL.FTZ R11, R18, -1.4426950216293334961 ;  /* 0xbfb8aa3b120b7820 */ /* 0x001fe20000410000 */
[----:B------:R-:W-:Y:S01]  /*66a0*/  SHF.L.U32 R27, R14, 0x10, RZ ;  /* 0x000000100e1b7819 */ /* 0x000fe200000006ff */
[----:B------:R-:W-:Y:S01]  /*66b0*/  FMUL.FTZ R29, R31, -1.4426950216293334961 ;  /* 0xbfb8aa3b1f1d7820 */ /* 0x000fe20000410000 */
[C---:B------:R-:W-:Y:S01]  /*66c0*/  SHF.L.U32 R24, R13.reuse, 0x10, RZ ;  /* 0x000000100d187819 */ /* 0x040fe200000006ff */
[----:B------:R-:W-:Y:S01]  /*66d0*/  MUFU.EX2 R4, R4 ;  /* 0x0000000400047308 */ /* 0x000fe20000000800 */
[----:B------:R-:W-:Y:S01]  /*66e0*/  PRMT R14, R13, 0x7632, R14 ;  /* 0x000076320d0e7816 */ /* 0x000fe2000000000e */
[----:B------:R-:W-:Y:S01]  /*66f0*/  FMUL.FTZ R28, R27, -1.4426950216293334961 ;  /* 0xbfb8aa3b1b1c7820 */ /* 0x000fe20000410000 */
[----:B------:R-:W-:Y:S01]  /*6700*/  SHF.L.U32 R13, R12, 0x10, RZ ;  /* 0x000000100c0d7819 */ /* 0x000fe200000006ff */
[----:B------:R-:W0:Y:S01]  /*6710*/  MUFU.EX2 R11, R11 ;  /* 0x0000000b000b7308 */ /* 0x000e220000000800 */
[----:B------:R-:W-:Y:S01]  /*6720*/  PRMT R19, R19, 0x7632, R19 ;  /* 0x0000763213137816 */ /* 0x000fe20000000013 */
[----:B------:R-:W-:Y:S01]  /*6730*/  FMUL.FTZ R25, R24, -1.4426950216293334961 ;  /* 0xbfb8aa3b18197820 */ /* 0x000fe20000410000 */
[----:B------:R-:W-:Y:S01]  /*6740*/  SHF.L.U32 R17, R17, 0x10, RZ ;  /* 0x0000001011117819 */ /* 0x000fe200000006ff */
[----:B------:R3:W4:Y:S01]  /*6750*/  MUFU.EX2 R33, R29 ;  /* 0x0000001d00217308 */ /* 0x0007220000000800 */
[----:B------:R-:W-:Y:S01]  /*6760*/  SHF.L.U32 R16, R16, 0x10, RZ ;  /* 0x0000001010107819 */ /* 0x000fe200000006ff */
[----:B-1----:R-:W-:Y:S01]  /*6770*/  FADD.FTZ R23, R23, 1 ;  /* 0x3f80000017177421 */ /* 0x002fe20000010000 */
[----:B------:R-:W-:Y:S01]  /*6780*/  PRMT R30, R15, 0x7632, R30 ;  /* 0x000076320f1e7816 */ /* 0x000fe2000000001e */
[----:B------:R-:W-:Y:S01]  /*6790*/  FMUL.FTZ R7, R17, -1.4426950216293334961 ;  /* 0xbfb8aa3b11077820 */ /* 0x000fe20000410000 */
[----:B------:R-:W-:Y:S01]  /*67a0*/  PRMT R26, R14, 0x7632, R26 ;  /* 0x000076320e1a7816 */ /* 0x000fe2000000001a */
[----:B--2---:R-:W-:Y:S01]  /*67b0*/  FMUL.FTZ R5, R16, -1.4426950216293334961 ;  /* 0xbfb8aa3b10057820 */ /* 0x004fe20000410000 */
[----:B------:R-:W-:Y:S01]  /*67c0*/  SHF.L.U32 R15, R14, 0x10, RZ ;  /* 0x000000100e0f7819 */ /* 0x000fe200000006ff */
[----:B------:R-:W-:Y:S01]  /*67d0*/  FMUL.FTZ R14, R13, -1.4426950216293334961 ;  /* 0xbfb8aa3b0d0e7820 */ /* 0x000fe20000410000 */
[----:B------:R-:W-:Y:S01]  /*67e0*/  SHF.L.U32 R19, R19, 0x10, RZ ;  /* 0x0000001013137819 */ /* 0x000fe200000006ff */
[----:B0-----:R-:W-:Y:S01]  /*67f0*/  FADD.FTZ R11, R11, 1 ;  /* 0x3f8000000b0b7421 */ /* 0x001fe20000010000 */
[----:B------:R-:W-:Y:S01]  /*6800*/  SHF.L.U32 R34, R30, 0x10, RZ ;  /* 0x000000101e227819 */ /* 0x000fe200000006ff */
[----:B------:R-:W0:Y:S01]  /*6810*/  MUFU.EX2 R7, R7 ;  /* 0x0000000700077308 */ /* 0x000e220000000800 */
[----:B---3--:R-:W-:Y:S01]  /*6820*/  SHF.L.U32 R29, R26, 0x10, RZ ;  /* 0x000000101a1d7819 */ /* 0x008fe200000006ff */
[----:B------:R-:W-:Y:S01]  /*6830*/  FMUL.FTZ R12, R19, -1.4426950216293334961 ;  /* 0xbfb8aa3b130c7820 */ /* 0x000fe20000410000 */
[----:B------:R-:W-:Y:S01]  /*6840*/  FMUL.FTZ R26, R15, -1.4426950216293334961 ;  /* 0xbfb8aa3b0f1a7820 */ /* 0x000fe20000410000 */
[----:B------:R-:W1:Y:S01]  /*6850*/  MUFU.EX2 R14, R14 ;  /* 0x0000000e000e7308 */ /* 0x000e620000000800 */
[----:B------:R-:W-:Y:S01]  /*6860*/  FMUL.FTZ R35, R34, -1.4426950216293334961 ;  /* 0xbfb8aa3b22237820 */ /* 0x000fe20000410000 */
[----:B------:R-:W-:Y:S01]  /*6870*/  FMUL.FTZ R30, R29, -1.4426950216293334961 ;  /* 0xbfb8aa3b1d1e7820 */ /* 0x000fe20000410000 */
[----:B------:R-:W-:Y:S01]  /*6880*/  FADD.FTZ R4, R4, 1 ;  /* 0x3f80000004047421 */ /* 0x000fe20000010000 */
[----:B------:R-:W2:Y:S01]  /*6890*/  MUFU.EX2 R5, R5 ;  /* 0x0000000500057308 */ /* 0x000ea20000000800 */
[----:B------:R-:W-:Y:S01]  /*68a0*/  FADD.FTZ R6, R6, 1 ;  /* 0x3f80000006067421 */ /* 0x000fe20000010000 */
[----:B------:R-:W-:Y:S01]  /*68b0*/  FADD.FTZ R10, R10, 1 ;  /* 0x3f8000000a0a7421 */ /* 0x000fe20000010000 */
[----:B------:R-:W-:Y:S01]  /*68c0*/  FADD.FTZ R21, R21, 1 ;  /* 0x3f80000015157421 */ /* 0x000fe20000010000 */
[----:B------:R-:W3:Y:S01]  /*68d0*/  MUFU.EX2 R25, R25 ;  /* 0x0000001900197308 */ /* 0x000ee20000000800 */
[----:B----4-:R-:W-:Y:S01]  /*68e0*/  FADD.FTZ R33, R33, 1 ;  /* 0x3f80000021217421 */ /* 0x010fe20000010000 */
[----:B0-----:R-:W-:-:S02]  /*68f0*/  FADD.FTZ R7, R7, 1 ;  /* 0x3f80000007077421 */ /* 0x001fc40000010000 */
[----:B------:R-:W0:Y:S01]  /*6900*/  MUFU.EX2 R28, R28 ;  /* 0x0000001c001c7308 */ /* 0x000e220000000800 */
[----:B-1----:R-:W-:-:S03]  /*6910*/  FADD.FTZ R14, R14, 1 ;  /* 0x3f8000000e0e7421 */ /* 0x002fc60000010000 */
[----:B------:R-:W1:Y:S01]  /*6920*/  MUFU.EX2 R12, R12 ;  /* 0x0000000c000c7308 */ /* 0x000e620000000800 */
[----:B--2---:R-:W-:-:S03]  /*6930*/  FADD.FTZ R5, R5, 1 ;  /* 0x3f80000005057421 */ /* 0x004fc60000010000 */
[----:B------:R-:W2:Y:S01]  /*6940*/  MUFU.EX2 R26, R26 ;  /* 0x0000001a001a7308 */ /* 0x000ea20000000800 */
[----:B---3--:R-:W-:-:S03]  /*6950*/  FADD.FTZ R25, R25, 1 ;  /* 0x3f80000019197421 */ /* 0x008fc60000010000 */
[----:B------:R-:W3:Y:S01]  /*6960*/  MUFU.RCP R11, R11 ;  /* 0x0000000b000b7308 */ /* 0x000ee20000001000 */
[----:B0-----:R-:W-:Y:S01]  /*6970*/  FADD.FTZ R28, R28, 1 ;  /* 0x3f8000001c1c7421 */ /* 0x001fe20000010000 */
[----:B-1----:R-:W-:-:S06]  /*6980*/  FADD.FTZ R12, R12, 1 ;  /* 0x3f8000000c0c7421 */ /* 0x002fcc0000010000 */
[----:B------:R-:W0:Y:S01]  /*6990*/  MUFU.EX2 R35, R35 ;  /* 0x0000002300237308 */ /* 0x000e220000000800 */
[----:B--2---:R-:W-:-:S03]  /*69a0*/  FADD.FTZ R26, R26, 1 ;  /* 0x3f8000001a1a7421 */ /* 0x004fc60000010000 */
[----:B------:R-:W1:Y:S04]  /*69b0*/  MUFU.EX2 R30, R30 ;  /* 0x0000001e001e7308 */ /* 0x000e680000000800 */
[----:B------:R-:W-:Y:S01]  /*69c0*/  MUFU.RCP R37, R4 ;  /* 0x0000000400257308 */ /* 0x000fe20000001000 */
[----:B---3--:R-:W-:Y:S01]  /*69d0*/  FMUL.FTZ R18, R18, R11 ;  /* 0x0000000b12127220 */ /* 0x008fe20000410000 */
[----:B0-----:R-:W-:-:S03]  /*69e0*/  FADD.FTZ R35, R35, 1 ;  /* 0x3f80000023237421 */ /* 0x001fc60000010000 */
[----:B------:R-:W-:-:S03]  /*69f0*/  FMUL.FTZ R18, R18, R45 ;  /* 0x0000002d12127220 */ /* 0x000fc60000410000 */
[----:B------:R-:W0:Y:S01]  /*6a00*/  MUFU.RCP R61, R6 ;  /* 0x00000006003d7308 */ /* 0x000e220000001000 */
[----:B-1----:R-:W-:-:S07]  /*6a10*/  FADD.FTZ R30, R30, 1 ;  /* 0x3f8000001e1e7421 */ /* 0x002fce0000010000 */
[----:B------:R-:W1:Y:S08]  /*6a20*/  MUFU.RCP R4, R7 ;  /* 0x0000000700047308 */ /* 0x000e700000001000 */
[----:B------:R-:W2:Y:S01]  /*6a30*/  MUFU.RCP R23, R23 ;  /* 0x0000001700177308 */ /* 0x000ea20000001000 */
[----:B0-----:R-:W-:-:S04]  /*6a40*/  FMUL.FTZ R8, R8, R61 ;  /* 0x0000003d08087220 */ /* 0x001fc80000410000 */
[----:B------:R-:W-:-:S03]  /*6a50*/  FMUL.FTZ R8, R8, R55 ;  /* 0x0000003708087220 */ /* 0x000fc60000410000 */
[----:B------:R0:W3:Y:S01]  /*6a60*/  MUFU.RCP R39, R5 ;  /* 0x0000000500277308 */ /* 0x0000e20000001000 */
[----:B-1----:R-:W-:-:S04]  /*6a70*/  FMUL.FTZ R17, R17, R4 ;  /* 0x0000000411117220 */ /* 0x002fc80000410000 */
[----:B------:R-:W-:-:S03]  /*6a80*/  FMUL.FTZ R17, R17, R46 ;  /* 0x0000002e11117220 */ /* 0x000fc60000410000 */
[----:B------:R-:W1:Y:S01]  /*6a90*/  MUFU.RCP R14, R14 ;  /* 0x0000000e000e7308 */ /* 0x000e620000001000 */
[----:B0-----:R-:W-:Y:S01]  /*6aa0*/  FMUL.FTZ R5, R32, R37 ;  /* 0x0000002520057220 */ /* 0x001fe20000410000 */
[----:B--2---:R-:W-:Y:S01]  /*6ab0*/  FMUL.FTZ R7, R22, R23 ;  /* 0x0000001716077220 */ /* 0x004fe20000410000 */
[----:B------:R-:W-:Y:S02]  /*6ac0*/  F2FP.BF16.F32.PACK_AB R17, R17, R8 ;  /* 0x000000081111723e */ /* 0x000fe400000010ff */
[----:B------:R-:W-:Y:S01]  /*6ad0*/  FMUL.FTZ R5, R5, R54 ;  /* 0x0000003605057220 */ /* 0x000fe20000410000 */
[----:B------:R-:W-:Y:S02]  /*6ae0*/  FMUL.FTZ R7, R7, R50 ;  /* 0x0000003207077220 */ /* 0x000fe40000410000 */
[----:B------:R-:W0:Y:S01]  /*6af0*/  MUFU.RCP R10, R10 ;  /* 0x0000000a000a7308 */ /* 0x000e220000001000 */
[----:B---3--:R-:W-:-:S04]  /*6b00*/  FMUL.FTZ R16, R16, R39 ;  /* 0x0000002710107220 */ /* 0x008fc80000410000 */
[----:B------:R-:W-:-:S03]  /*6b10*/  FMUL.FTZ R16, R16, R47 ;  /* 0x0000002f10107220 */ /* 0x000fc60000410000 */
[----:B------:R-:W2:Y:S01]  /*6b20*/  MUFU.RCP R36, R33 ;  /* 0x0000002100247308 */ /* 0x000ea20000001000 */
[----:B-1----:R-:W-:Y:S01]  /*6b30*/  FMUL.FTZ R4, R13, R14 ;  /* 0x0000000e0d047220 */ /* 0x002fe20000410000 */
[----:B------:R-:W-:-:S03]  /*6b40*/  F2FP.BF16.F32.PACK_AB R16, R16, R5 ;  /* 0x000000051010723e */ /* 0x000fc600000010ff */
[----:B------:R-:W-:-:S03]  /*6b50*/  FMUL.FTZ R4, R4, R43 ;  /* 0x0000002b04047220 */ /* 0x000fc60000410000 */
[----:B------:R-:W1:Y:S01]  /*6b60*/  MUFU.RCP R11, R35 ;  /* 0x00000023000b7308 */ /* 0x000e620000001000 */
[----:B0-----:R-:W-:Y:S01]  /*6b70*/  FMUL.FTZ R9, R9, R10 ;  /* 0x0000000a09097220 */ /* 0x001fe20000410000 */
[----:B------:R-:W-:Y:S02]  /*6b80*/  F2FP.BF16.F32.PACK_AB R8, R4, R7 ;  /* 0x000000070408723e */ /* 0x000fe400000010ff */
[----:B------:R-:W0:Y:S01]  /*6b90*/  LDC.64 R4, c[0x0][0x430] ;  /* 0x00010c00ff047b82 */ /* 0x000e220000000a00 */
[----:B------:R-:W-:-:S03]  /*6ba0*/  FMUL.FTZ R9, R9, R52 ;  /* 0x0000003409097220 */ /* 0x000fc60000410000 */
[----:B------:R-:W3:Y:S01]  /*6bb0*/  MUFU.RCP R21, R21 ;  /* 0x0000001500157308 */ /* 0x000ee20000001000 */
[----:B--2---:R-:W-:Y:S01]  /*6bc0*/  FMUL.FTZ R10, R31, R36 ;  /* 0x000000241f0a7220 */ /* 0x004fe20000410000 */
[----:B------:R-:W-:-:S03]  /*6bd0*/  F2FP.BF16.F32.PACK_AB R18, R18, R9 ;  /* 0x000000091212723e */ /* 0x000fc600000010ff */
[----:B------:R-:W-:-:S03]  /*6be0*/  FMUL.FTZ R10, R10, R49 ;  /* 0x000000310a0a7220 */ /* 0x000fc60000410000 */
[----:B------:R-:W2:Y:S01]  /*6bf0*/  MUFU.RCP R25, R25 ;  /* 0x0000001900197308 */ /* 0x000ea20000001000 */
[----:B-1----:R-:W-:-:S04]  /*6c00*/  FMUL.FTZ R11, R34, R11 ;  /* 0x0000000b220b7220 */ /* 0x002fc80000410000 */
[----:B------:R-:W-:-:S03]  /*6c10*/  FMUL.FTZ R11, R11, R40 ;  /* 0x000000280b0b7220 */ /* 0x000fc60000410000 */
[----:B------:R-:W1:Y:S01]  /*6c20*/  MUFU.RCP R28, R28 ;  /* 0x0000001c001c7308 */ /* 0x000e620000001000 */
[----:B---3--:R-:W-:Y:S01]  /*6c30*/  FMUL.FTZ R20, R20, R21 ;  /* 0x0000001514147220 */ /* 0x008fe20000410000 */
[----:B------:R-:W-:Y:S01]  /*6c40*/  F2FP.BF16.F32.PACK_AB R11, R11, R10 ;  /* 0x0000000a0b0b723e */ /* 0x000fe200000010ff */
[----:B0-----:R-:W-:-:S04]  /*6c50*/  IMAD.WIDE.U32 R2, R4, UR30, R2 ;  /* 0x0000001e04027c25 */ /* 0x001fc8000f8e0002 */
[----:B------:R-:W-:Y:S01]  /*6c60*/  FMUL.FTZ R20, R20, R53 ;  /* 0x0000003514147220 */ /* 0x000fe20000410000 */
[----:B------:R-:W0:Y:S01]  /*6c70*/  MUFU.RCP R12, R12 ;  /* 0x0000000c000c7308 */ /* 0x000e220000001000 */
[----:B------:R-:W-:Y:S02]  /*6c80*/  IMAD R3, R5, UR30, R3 ;  /* 0x0000001e05037c24 */ /* 0x000fe4000f8e0203 */
[----:B--2---:R-:W-:-:S04]  /*6c90*/  FMUL.FTZ R24, R24, R25 ;  /* 0x0000001918187220 */ /* 0x004fc80000410000 */
[----:B------:R-:W-:Y:S01]  /*6ca0*/  FMUL.FTZ R24, R24, R51 ;  /* 0x0000003318187220 */ /* 0x000fe20000410000 */
[----:B------:R-:W2:Y:S01]  /*6cb0*/  MUFU.RCP R26, R26 ;  /* 0x0000001a001a7308 */ /* 0x000ea20000001000 */
[----:B-1----:R-:W-:-:S04]  /*6cc0*/  FMUL.FTZ R27, R27, R28 ;  /* 0x0000001c1b1b7220 */ /* 0x002fc80000410000 */
[----:B------:R-:W-:-:S03]  /*6cd0*/  FMUL.FTZ R27, R27, R48 ;  /* 0x000000301b1b7220 */ /* 0x000fc60000410000 */
[----:B------:R-:W1:Y:S01]  /*6ce0*/  MUFU.RCP R6, R30 ;  /* 0x0000001e00067308 */ /* 0x000e620000001000 */
[----:B0-----:R-:W-:-:S04]  /*6cf0*/  FMUL.FTZ R19, R19, R12 ;  /* 0x0000000c13137220 */ /* 0x001fc80000410000 */
[----:B------:R-:W-:Y:S01]  /*6d00*/  FMUL.FTZ R19, R19, R44 ;  /* 0x0000002c13137220 */ /* 0x000fe20000410000 */
[----:B--2---:R-:W-:-:S04]  /*6d10*/  FMUL.FTZ R15, R15, R26 ;  /* 0x0000001a0f0f7220 */ /* 0x004fc80000410000 */
[----:B------:R-:W-:Y:S01]  /*6d20*/  F2FP.BF16.F32.PACK_AB R19, R19, R20 ;  /* 0x000000141313723e */ /* 0x000fe200000010ff */
[----:B------:R-:W-:Y:S01]  /*6d30*/  BAR.SYNC.DEFER_BLOCKING 0x0 ;  /* 0x0000000000007b1d */ /* 0x000fe20000010000 */
[----:B------:R-:W-:Y:S01]  /*6d40*/  FMUL.FTZ R15, R15, R42 ;  /* 0x0000002a0f0f7220 */ /* 0x000fe20000410000 */
[----:B-1----:R-:W-:-:S04]  /*6d50*/  FMUL.FTZ R6, R29, R6 ;  /* 0x000000061d067220 */ /* 0x002fc80000410000 */
[----:B------:R-:W-:Y:S02]  /*6d60*/  F2FP.BF16.F32.PACK_AB R9, R15, R24 ;  /* 0x000000180f09723e */ /* 0x000fe400000010ff */
[----:B------:R-:W0:Y:S01]  /*6d70*/  LDC.64 R24, c[0x0][0x490] ;  /* 0x00012400ff187b82 */ /* 0x000e220000000a00 */
[----:B------:R-:W-:-:S05]  /*6d80*/  FMUL.FTZ R6, R6, R41 ;  /* 0x0000002906067220 */ /* 0x000fca0000410000 */
[----:B------:R-:W-:Y:S02]  /*6d90*/  F2FP.BF16.F32.PACK_AB R10, R6, R27 ;  /* 0x0000001b060a723e */ /* 0x000fe400000010ff */
[----:B------:R-:W1:Y:S01]  /*6da0*/  LDC.64 R6, c[0x0][0x438] ;  /* 0x00010e00ff067b82 */ /* 0x000e620000000a00 */
[----:B------:R-:W-:Y:S04]  /*6db0*/  STS.128 [R57], R16 ;  /* 0x0000001039007388 */ /* 0x000fe80000000c00 */
[----:B------:R-:W-:Y:S01]  /*6dc0*/  STS.128 [R57+0x10], R8 ;  /* 0x0000100839007388 */ /* 0x000fe20000000c00 */
[----:B------:R-:W-:-:S03]  /*6dd0*/  NOP ;  /* 0x0000000000007918 */ /* 0x000fc60000000000 */
[----:B------:R-:W2:Y:S04]  /*6de0*/  LDS.128 R12, [R59] ;  /* 0x000000003b0c7984 */ /* 0x000ea80000000c00 */
[----:B------:R-:W3:Y:S01]  /*6df0*/  LDS.128 R20, [R59+0x200] ;  /* 0x000200003b147984 */ /* 0x000ee20000000c00 */
[----:B-1----:R-:W-:-:S04]  /*6e00*/  IMAD.WIDE.U32 R2, R6, UR23, R2 ;  /* 0x0000001706027c25 */ /* 0x002fc8000f8e0002 */
[----:B------:R-:W-:Y:S01]  /*6e10*/  IMAD R3, R7, UR23, R3 ;  /* 0x0000001707037c24 */ /* 0x000fe2000f8e0203 */
[----:B0-----:R-:W-:-:S04]  /*6e20*/  LEA R4, P0, R2, R24, 0x1 ;  /* 0x0000001802047211 */ /* 0x001fc800078008ff */
[----:B------:R-:W-:-:S03]  /*6e30*/  LEA.HI.X R5, R2, R25, R3, 0x1, P0 ;  /* 0x0000001902057211 */ /* 0x000fc600000f0c03 */
[----:B------:R-:W-:-:S05]  /*6e40*/  IMAD.WIDE.U32 R2, R0, 0x10, R4 ;  /* 0x0000001000027825 */ /* 0x000fca00078e0004 */
[----:B--2---:R0:W-:Y:S04]  /*6e50*/  STG.E.128 desc[UR20][R2.64], R12 ;  /* 0x0000000c02007986 */ /* 0x0041e8000c101d14 */
[----:B---3--:R0:W-:Y:S01]  /*6e60*/  STG.E.128 desc[UR20][R2.64+0x200], R20 ;  /* 0x0002001402007986 */ /* 0x0081e2000c101d14 */
[----:B------:R-:W-:Y:S05]  /*6e70*/  BRA.U !UP0, `(.L_x_572) ;  /* 0xffffff9908107547 */ /* 0x000fea000b83ffff */
[----:B------:R-:W-:Y:S05]  /*6e80*/  EXIT ;  /* 0x000000000000794d */ /* 0x000fea0003800000 */
.L_x_573:
        /* <DEDUP_REMOVED lines=15> */
.L_x_5011:


//--------------------- .text._Z25selective_scan_fwd_kernelI32Selective_Scan_fwd_kernel_traitsILi128ELi16ELi1ELb1ELb1ELb1ELb0EN3c108BFloat16ENS1_7complexIfEEEEv13SSMParamsBase --------------------------
	.section	.text._Z25selective_scan_fwd_kernelI32Selective_Scan_fwd_kernel_traitsILi128ELi16ELi1ELb1ELb1ELb1ELb0EN3c108BFloat16ENS1_7complexIfEEEEv13SSMParamsBase,"ax",@progbits
	.align	128
        .global         _Z25selective_scan_fwd_kernelI32Selective_Scan_fwd_kernel_traitsILi128ELi16ELi1ELb1ELb1ELb1ELb0EN3c108BFloat16ENS1_7complexIfEEEEv13SSMParamsBase
        .type           _Z25selective_scan_fwd_kernelI32Selective_Scan_fwd_kernel_traitsILi128ELi16ELi1ELb1ELb1ELb1ELb0EN3c108BFloat16ENS1_7complexIfEEEEv13SSMParamsBase,@function
        .size           _Z25selective_scan_fwd_kernelI32Selective_Scan_fwd_kernel_traitsILi128ELi16ELi1ELb1ELb1ELb1ELb0EN3c108BFloat16ENS1_7complexIfEEEEv13SSMParamsBase,(.L_x_5012 - _Z25selective_scan_fwd_kernelI32Selective_Scan_fwd_kernel_traitsILi128ELi16ELi1ELb1ELb1ELb1ELb0EN3c108BFloat16ENS1_7complexIfEEEEv13SSMParamsBase)
        .other          _Z25selective_scan_fwd_kernelI32Selective_Scan_fwd_kernel_traitsILi128ELi16ELi1ELb1ELb1ELb1ELb0EN3c108BFloat16ENS1_7complexIfEEEEv13SSMParamsBase,@"STO_CUDA_ENTRY STV_DEFAULT"
_Z25selective_scan_fwd_kernelI32Selective_Scan_fwd_kernel_traitsILi128ELi16ELi1ELb1ELb1ELb1ELb0EN3c108BFloat16ENS1_7complexIfEEEEv13SSMParamsBase:
.text._Z25selective_scan_fwd_kernelI32Selective_Scan_fwd_kernel_traitsILi128ELi16ELi1ELb1ELb1ELb1ELb0EN3c108BFloat16ENS1_7complexIfEEEEv13SSMParamsBase:
        /* <DEDUP_REMOVED lines=10> */
[----:B------:R-:W1:Y:S03]  /*00a0*/  LDCU UR34, c[0x0][0x394] ;  /* 0x00007280ff2277ac */ /* 0x000e660008000800 */
[----:B------:R-:W-:Y:S01]  /*00b0*/  UISETP.NE.AND.EX UP1, UPT, UR5, URZ, UPT, UP1 ;  /* 0x000000ff0500728c */ /* 0x000fe2000bf25310 */
[----:B---3--:R-:W-:Y:S01]  /*00c0*/  MOV R0, UR26 ;  /* 0x0000001a00007c02 */ /* 0x008fe20008000f00 */
[----:B------:R-:W3:Y:S04]  /*00d0*/  LDCU.64 UR30, c[0x0][0x3e8] ;  /* 0x00007d00ff1e77ac */ /* 0x000ee80008000a00 */
[----:B------:R-:W-:Y:S01]  /*00e0*/  PLOP3.LUT P1, PT, PT, PT, UP1, 0x80, 0x8 ;  /* 0x000000000008781c */ /* 0x000fe20003f2f018 */
[----:B----4-:R-:W-:Y:S01]  /*00f0*/  UISETP.NE.U32.AND UP0, UPT, UR10, URZ, UPT ;  /* 0x000000ff0a00728c */ /* 0x010fe2000bf05070 */
[----:B------:R-:W4:Y:S03]  /*0100*/  LDCU.64 UR32, c[0x0][0x3c8] ;  /* 0x00007900ff2077ac */ /* 0x000f260008000a00 */
[----:B--2---:R-:W-:Y:S01]  /*0110*/  @UP1 ULEA UR4, UP3, UR12, UR4, 0x2 ;  /* 0x000000040c041291 */ /* 0x004fe2000f8610ff */
[----:B------:R-:W-:Y:S01]  /*0120*/  IABS R0, R0 ;  /* 0x0000000000007213 */ /* 0x000fe20000000000 */
[----:B------:R-:W-:-:S02]  /*0130*/  UISETP.NE.AND.EX UP0, UPT, UR11, URZ, UPT, UP0 ;  /* 0x000000ff0b00728c */ /* 0x000fc4000bf05300 */
[----:B------:R-:W-:Y:S02]  /*0140*/  @UP1 ULEA.HI.X UR5, UR12, UR5, URZ, 0x2, UP3 ;  /* 0x000000050c051291 */ /* 0x000fe400098f14ff */
[----:B------:R-:W-:Y:S02]  /*0150*/  MOV R4, UR4 ;  /* 0x0000000400047c02 */ /* 0x000fe40008000f00 */
[----:B------:R-:W-:Y:S02]  /*0160*/  R2UR UR22, R0 ;  /* 0x00000000001672ca */ /* 0x000fe400000e0000 */
[----:B------:R-:W-:Y:S02]  /*0170*/  MOV R5, UR5 ;  /* 0x0000000500057c02 */ /* 0x000fe40008000f00 */
[----:B------:R-:W-:Y:S01]  /*0180*/  PLOP3.LUT P0, PT, PT, PT, UP0, 0x80, 0x8 ;  /* 0x000000000008781c */ /* 0x000fe20003f0f008 */
[----:B------:R-:W-:Y:S02]  /*0190*/  @UP0 ULEA UR10, UP2, UR12, UR10, 0x2 ;  /* 0x0000000a0c0a0291 */ /* 0x000fe4000f8410ff */
[----:B0-----:R-:W5:Y:S02]  /*01a0*/  @P1 LDG.E R4, desc[UR24][R4.64] ;  /* 0x0000001804041981 */ /* 0x001f64000c1e1900 */
[----:B------:R-:W-:-:S02]  /*01b0*/  @UP0 ULEA.HI.X UR11, UR12, UR11, URZ, 0x2, UP2 ;  /* 0x0000000b0c0b0291 */ /* 0x000fc400090f14ff */
[----:B------:R-:W-:Y:S02]  /*01c0*/  MOV R2, UR10 ;  /* 0x0000000a00027c02 */ /* 0x000fe40008000f00 */
[----:B------:R-:W0:Y:S02]  /*01d0*/  I2F.RP R0, UR22 ;  /* 0x0000001600007d06 */ /* 0x000e240008209400 */
[----:B------:R-:W-:-:S05]  /*01e0*/  MOV R3, UR11 ;  /* 0x0000000b00037c02 */ /* 0x000fca0008000f00 */
[----:B------:R2:W5:Y:S01]  /*01f0*/  @P0 LDG.E R2, desc[UR24][R2.64] ;  /* 0x0000001802020981 */ /* 0x000562000c1e1900 */
[----:B0-----:R-:W0:Y:S02]  /*0200*/  MUFU.RCP R0, R0 ;  /* 0x0000000000007308 */ /* 0x001e240000001000 */
[----:B0-----:R-:W-:-:S06]  /*0210*/  IADD3 R6, PT, PT, R0, 0xffffffe, RZ ;  /* 0x0ffffffe00067810 */ /* 0x001fcc0007ffe0ff */
[----:B------:R-:W0:Y:S01]  /*0220*/  F2I.FTZ.U32.TRUNC.NTZ R6, R6 ;  /* 0x0000000600067305 */ /* 0x000e22000021f000 */
[----:B--2---:R-:W-:Y:S02]  /*0230*/  IABS R3, R7 ;  /* 0x0000000700037213 */ /* 0x004fe40000000000 */
[----:B0-----:R-:W-:Y:S02]  /*0240*/  R2UR UR5, R6 ;  /* 0x00000000060572ca */ /* 0x001fe400000e0000 */
[----:B------:R-:W-:Y:S01]  /*0250*/  R2UR UR13, R3 ;  /* 0x00000000030d72ca */ /* 0x000fe200000e0000 */
[----:B------:R-:W-:-:S10]  /*0260*/  UMOV UR4, URZ ;  /* 0x000000ff00047c82 */ /* 0x000fd40008000000 */
[----:B------:R-:W-:-:S04]  /*0270*/  UIADD3 UR6, UPT, UPT, URZ, -UR5, URZ ;  /* 0x80000005ff067290 */ /* 0x000fc8000fffe0ff */
[----:B------:R-:W-:Y:S01]  /*0280*/  UIMAD UR6, UR6, UR22, URZ ;  /* 0x00000016060672a4 */ /* 0x000fe2000f8e02ff */
[----:B------:R-:W0:Y:S03]  /*0290*/  S2UR UR10, SR_CTAID.X ;  /* 0x00000000000a79c3 */ /* 0x000e260000002500 */
[----:B------:R-:W-:-:S04]  /*02a0*/  UIMAD.WIDE.U32 UR4, UR5, UR6, UR4 ;  /* 0x00000006050472a5 */ /* 0x000fc8000f8e0004 */
[----:B------:R-:W-:-:S07]  /*02b0*/  UIMAD.WIDE.U32 UR14, UR5, UR13, URZ ;  /* 0x0000000d050e72a5 */ /* 0x000fce000f8e00ff */
[----:B------:R-:W-:Y:S01]  /*02c0*/  UMOV UR11, UR15 ;  /* 0x0000000f000b7c82 */ /* 0x000fe20008000000 */
[----:B------:R-:W2:Y:S01]  /*02d0*/  LDCU.128 UR4, c[0x0][0x400] ;  /* 0x00008000ff0477ac */ /* 0x000ea20008000c00 */
[----:B------:R-:W-:-:S04]  /*02e0*/  UIADD3 UR20, UPT, UPT, -UR11, URZ, URZ ;  /* 0x000000ff0b147290 */ /* 0x000fc8000fffe1ff */
[----:B------:R-:W-:-:S04]  /*02f0*/  UIMAD UR13, UR22, UR20, UR13 ;  /* 0x00000014160d72a4 */ /* 0x000fc8000f8e020d */
[----:B------:R-:W-:Y:S02]  /*0300*/  UISETP.GT.U32.AND UP2, UPT, UR22, UR13, UPT ;  /* 0x0000000d1600728c */ /* 0x000fe4000bf44070 */
[----:B0-----:R-:W-:Y:S01]  /*0310*/  UIMAD.WIDE.U32 UR14, UR10, UR16, URZ ;  /* 0x000000100a0e72a5 */ /* 0x001fe2000f8e00ff */
[----:B------:R-:W0:Y:S03]  /*0320*/  LDCU.64 UR20, c[0x0][0x3d0] ;  /* 0x00007a00ff1477ac */ /* 0x000e260008000a00 */
[----:B------:R-:W-:-:S05]  /*0330*/  UIMAD UR15, UR10, UR17, UR15 ;  /* 0x000000110a0f72a4 */ /* 0x000fca000f8e020f */
[----:B------:R-:W-:Y:S02]  /*0340*/  @!UP2 UIADD3 UR13, UPT, UPT, UR13, -UR22, URZ ;  /* 0x800000160d0da290 */ /* 0x000fe4000fffe0ff */
[----:B------:R-:W-:Y:S02]  /*0350*/  UIMAD.WIDE.U32 UR16, UR12, UR18, UR14 ;  /* 0x000000120c1072a5 */ /* 0x000fe4000f8e000e */
[----:B--2---:R-:W-:Y:S02]  /*0360*/  UIMAD.WIDE.U32 UR14, UR10, UR4, URZ ;  /* 0x000000040a0e72a5 */ /* 0x004fe4000f8e00ff */
[----:B------:R-:W-:Y:S02]  /*0370*/  UISETP.GE.U32.AND UP1, UPT, UR13, UR22, UPT ;  /* 0x000000160d00728c */ /* 0x000fe4000bf26070 */
[----:B------:R-:W-:Y:S02]  /*0380*/  ULOP3.LUT UR4, UR12, UR26, URZ, 0x3c, !UPT ;  /* 0x0000001a0c047292 */ /* 0x000fe4000f8e3cff */
[----:B------:R-:W-:Y:S01]  /*0390*/  @!UP2 UIADD3 UR11, UPT, UPT, UR11, 0x1, URZ ;  /* 0x000000010b0ba890 */ /* 0x000fe2000fffe0ff */
[----:B------:R-:W2:Y:S01]  /*03a0*/  LDCU.64 UR22, c[0x0][0x3b0] ;  /* 0x00007600ff1677ac */ /* 0x000ea20008000a00 */
[----:B------:R-:W-:-:S02]  /*03b0*/  UISETP.GE.AND UP2, UPT, UR4, URZ, UPT ;  /* 0x000000ff0400728c */ /* 0x000fc4000bf46270 */
[----:B------:R-:W-:-:S03]  /*03c0*/  UISETP.NE.AND UP0, UPT, UR26, URZ, UPT ;  /* 0x000000ff1a00728c */ /* 0x000fc6000bf05270 */
[----:B------:R-:W-:Y:S02]  /*03d0*/  @UP1 UIADD3 UR11, UPT, UPT, UR11, 0x1, URZ ;  /* 0x000000010b0b1890 */ /* 0x000fe4000fffe0ff */
[----:B-1----:R-:W-:Y:S02]  /*03e0*/  UISETP.GE.AND UP1, UPT, UR34, 0x1, UPT ;  /* 0x000000012200788c */ /* 0x002fe4000bf26270 */
[----:B------:R-:W-:Y:S02]  /*03f0*/  UIMAD UR15, UR10, UR5, UR15 ;  /* 0x000000050a0f72a4 */ /* 0x000fe4000f8e020f */
[----:B------:R-:W-:Y:S02]  /*0400*/  UIMAD UR29, UR12, UR19, UR17 ;  /* 0x000000130c1d72a4 */ /* 0x000fe4000f8e0211 */
[----:B------:R-:W-:Y:S01]  /*0410*/  @!UP2 UIADD3 UR11, UPT, UPT, -UR11, URZ, URZ ;  /* 0x000000ff0b0ba290 */ /* 0x000fe2000fffe1ff */
[----:B------:R-:W-:Y:S01]  /*0420*/  PLOP3.LUT P2, PT, PT, PT, UP1, 0x80, 0x8 ;  /* 0x000000000008781c */ /* 0x000fe20003f4f018 */
[----:B------:R-:W-:-:S02]  /*0430*/  UIMAD.WIDE.U32 UR18, UR12, UR6, UR14 ;  /* 0x000000060c1272a5 */ /* 0x000fc4000f8e000e */
[----:B------:R-:W-:Y:S02]  /*0440*/  @!UP0 ULOP3.LUT UR11, URZ, UR26, URZ, 0x33, !UPT ;  /* 0x0000001aff0b8292 */ /* 0x000fe4000f8e33ff */
[----:B0-----:R-:W-:Y:S02]  /*0450*/  UIMAD.WIDE.U32 UR14, UR10, UR20, URZ ;  /* 0x000000140a0e72a5 */ /* 0x001fe4000f8e00ff */
[----:B------:R-:W-:Y:S02]  /*0460*/  USHF.R.S32.HI UR13, URZ, 0x1f, UR11 ;  /* 0x0000001fff0d7899 */ /* 0x000fe4000801140b */
[----:B------:R-:W-:Y:S02]  /*0470*/  UIMAD UR15, UR10, UR21, UR15 ;  /* 0x000000150a0f72a4 */ /* 0x000fe4000f8e020f */
[----:B--2---:R-:W-:Y:S02]  /*0480*/  UIMAD.WIDE.U32 UR20, UR10, UR22, URZ ;  /* 0x000000160a1472a5 */ /* 0x004fe4000f8e00ff */
[----:B---3--:R-:W-:-:S02]  /*0490*/  UIMAD UR28, UR13, UR30, URZ ;  /* 0x0000001e0d1c72a4 */ /* 0x008fc4000f8e02ff */
[----:B------:R-:W-:Y:S02]  /*04a0*/  UIMAD UR26, UR10, UR23, UR21 ;  /* 0x000000170a1a72a4 */ /* 0x000fe4000f8e0215 */
[----:B------:R-:W-:Y:S02]  /*04b0*/  UIMAD.WIDE.U32 UR22, UR11, UR30, UR14 ;  /* 0x0000001e0b1672a5 */ /* 0x000fe4000f8e000e */
[----:B------:R-:W-:Y:S02]  /*04c0*/  UIMAD UR27, UR12, UR7, UR19 ;  /* 0x000000070c1b72a4 */ /* 0x000fe4000f8e0213 */
[----:B------:R-:W-:Y:S01]  /*04d0*/  UIMAD UR30, UR11, UR31, UR28 ;  /* 0x0000001f0b1e72a4 */ /* 0x000fe2000f8e021c */
[----:B------:R-:W0:Y:S01]  /*04e0*/  LDCU.128 UR4, c[0x0][0x460] ;  /* 0x00008c00ff0477ac */ /* 0x000e220008000c00 */
[----:B------:R-:W1:Y:S02]  /*04f0*/  LDCU UR31, c[0x0][0x384] ;  /* 0x00007080ff1f77ac */ /* 0x000e640008000800 */
[----:B01--4-:R-:W-:Y:S08]  /*0500*/  @!P2 EXIT ;  /* 0x000000000000a94d */ /* 0x013ff00003800000 */
[----:B------:R-:W0:Y:S01]  /*0510*/  S2R R32, SR_TID.X ;  /* 0x0000000000207919 */ /* 0x000e220000002100 */
[----:B------:R-:W-:Y:S01]  /*0520*/  ULEA UR28, UP0, UR16, UR4, 0x1 ;  /* 0x00000004101c7291 */ /* 0x000fe2000f8008ff */
[----:B------:R-:W1:Y:S03]  /*0530*/  LDCU.64 UR14, c[0x0][0x448] ;  /* 0x00008900ff0e77ac */ /* 0x000e660008000a00 */
[----:B------:R-:W-:Y:S02]  /*0540*/  ULEA.HI.X UR29, UR16, UR5, UR29, 0x1, UP0 ;  /* 0x00000005101d7291 */ /* 0x000fe400080f0c1d */
[----:B------:R-:W-:Y:S01]  /*0550*/  ULEA UR16, UP0, UR22, UR8, 0x1 ;  /* 0x0000000816107291 */ /* 0x000fe2000f8008ff */
[----:B------:R-:W2:Y:S01]  /*0560*/  S2UR UR8, SR_CgaCtaId ;  /* 0x00000000000879c3 */ /* 0x000ea20000008800 */
[----:B------:R-:W3:Y:S01]  /*0570*/  LDCU UR35, c[0x0][0x38c] ;  /* 0x00007180ff2377ac */ /* 0x000ee20008000800 */
[----:B------:R-:W-:-:S02]  /*0580*/  ULEA UR21, UP1, UR18, UR6, 0x1 ;  /* 0x0000000612157291 */ /* 0x000fc4000f8208ff */
[----:B------:R-:W-:Y:S02]  /*0590*/  UIADD3 UR17, UPT, UPT, UR23, UR30, URZ ;  /* 0x0000001e17117290 */ /* 0x000fe4000fffe0ff */
[----:B------:R-:W-:Y:S01]  /*05a0*/  UIMAD UR13, UR13, UR32, URZ ;  /* 0x000000200d0d72a4 */ /* 0x000fe2000f8e02ff */
[----:B------:R-:W-:Y:S01]  /*05b0*/  UMOV UR4, URZ ;  /* 0x000000ff00047c82 */ /* 0x000fe20008000000 */
[----:B------:R-:W-:Y:S01]  /*05c0*/  UMOV UR5, URZ ;  /* 0x000000ff00057c82 */ /* 0x000fe20008000000 */
[----:B------:R-:W-:Y:S01]  /*05d0*/  ULEA.HI.X UR23, UR18, UR7, UR27, 0x1, UP1 ;  /* 0x0000000712177291 */ /* 0x000fe200088f0c1b */
[----:B-----5:R-:W-:Y:S01]  /*05e0*/  @P0 R2UR UR4, R2 ;  /* 0x00000000020402ca */ /* 0x020fe200000e0000 */
[----:B------:R-:W-:Y:S01]  /*05f0*/  UMOV UR6, UR20 ;  /* 0x0000001400067c82 */ /* 0x000fe20008000000 */
[----:B------:R-:W-:Y:S01]  /*0600*/  @P1 R2UR UR5, R4 ;  /* 0x00000000040512ca */ /* 0x000fe200000e0000 */
[----:B------:R-:W-:Y:S01]  /*0610*/  UMOV UR7, UR26 ;  /* 0x0000001a00077c82 */ /* 0x000fe20008000000 */
[----:B------:R-:W-:-:S02]  /*0620*/  UIMAD UR13, UR11, UR33, UR13 ;  /* 0x000000210b0d72a4 */ /* 0x000fc4000f8e020d */
[----:B------:R-:W-:Y:S01]  /*0630*/  UIMAD.WIDE.U32 UR6, UR11, UR32, UR6 ;  /* 0x000000200b0672a5 */ /* 0x000fe2000f8e0006 */
[C---:B0-----:R-:W-:Y:S01]  /*0640*/  SHF.L.U32 R0, R32.reuse, 0x1, RZ ;  /* 0x0000000120007819 */ /* 0x041fe200000006ff */
[----:B------:R-:W-:Y:S01]  /*0650*/  UIMAD UR10, UR10, UR31, UR12 ;  /* 0x0000001f0a0a72a4 */ /* 0x000fe2000f8e020c */
[----:B------:R-:W-:Y:S01]  /*0660*/  LOP3.LUT R32, R32, 0x1f, RZ, 0xc0, !PT ;  /* 0x0000001f20207812 */ /* 0x000fe200078ec0ff */
[----:B------:R-:W-:Y:S01]  /*0670*/  ULEA.HI.X UR17, UR22, UR9, UR17, 0x1, UP0 ;  /* 0x0000000916117291 */ /* 0x000fe200080f0c11 */
[----:B------:R-:W-:Y:S01]  /*0680*/  LOP3.LUT R7, R0, 0x7c0, RZ, 0xc0, !PT ;  /* 0x000007c000077812 */ /* 0x000fe200078ec0ff */
[----:B-1----:R-:W-:Y:S02]  /*0690*/  ULEA UR18, UP0, UR6, UR14, 0x1 ;  /* 0x0000000e06127291 */ /* 0x002fe4000f8008ff */
[----:B------:R-:W-:Y:S01]  /*06a0*/  UIADD3 UR19, UPT, UPT, UR7, UR13, URZ ;  /* 0x0000000d07137290 */ /* 0x000fe2000fffe0ff */
[----:B------:R-:W-:Y:S01]  /*06b0*/  LOP3.LUT R9, R7, R32, RZ, 0xfc, !PT ;  /* 0x0000002007097212 */ /* 0x000fe200078efcff */
[----:B------:R-:W-:Y:S01]  /*06c0*/  UIMAD UR10, UR10, UR34, URZ ;  /* 0x000000220a0a72a4 */ /* 0x000fe2000f8e02ff */
[----:B------:R-:W-:Y:S01]  /*06d0*/  UMOV UR7, 0x400 ;  /* 0x0000040000077882 */ /* 0x000fe20000000000 */
[----:B------:R-:W-:Y:S01]  /*06e0*/  ULEA.HI.X UR19, UR6, UR15, UR19, 0x1, UP0 ;  /* 0x0000000f06137291 */ /* 0x000fe200080f0c13 */
[----:B------:R-:W-:Y:S01]  /*06f0*/  UMOV UR20, UR21 ;  /* 0x0000001500147c82 */ /* 0x000fe20008000000 */
[----:B---3--:R-:W-:Y:S01]  /*0700*/  UIMAD UR10, UR10, UR35, URZ ;  /* 0x000000230a0a72a4 */ /* 0x008fe2000f8e02ff */
[----:B------:R-:W-:Y:S01]  /*0710*/  UMOV UR11, UR28 ;  /* 0x0000001c000b7c82 */ /* 0x000fe20008000000 */
[----:B------:R-:W-:Y:S01]  /*0720*/  UMOV UR6, URZ ;  /* 0x000000ff00067c82 */ /* 0x000fe20008000000 */
[----:B--2---:R-:W-:Y:S01]  /*0730*/  ULEA UR12, UR8, UR7, 0x18 ;  /* 0x00000007080c7291 */ /* 0x004fe2000f8ec0ff */
[----:B------:R-:W-:Y:S01]  /*0740*/  UMOV UR22, UR29 ;  /* 0x0000001d00167c82 */ /* 0x000fe20008000000 */
[----:B------:R-:W-:-:S10]  /*0750*/  UMOV UR21, UR23 ;  /* 0x0000001700157c82 */ /* 0x000fd40008000000 */
.L_x_613:
[----:B------:R-:W-:Y:S01]  /*0760*/  BAR.SYNC.DEFER_BLOCKING 0x0 ;  /* 0x0000000000007b1d */ /* 0x000fe20000010000 */
[----:B0-----:R-:W-:Y:S02]  /*0770*/  MOV R2, UR11 ;  /* 0x0000000b00027c02 */ /* 0x001fe40008000f00 */
[----:B------:R-:W-:-:S03]  /*0780*/  MOV R3, UR22 ;  /* 0x0000001600037c02 */ /* 0x000fc60008000f00 */
[----:B------:R-:W-:-:S05]  /*0790*/  IMAD.WIDE.U32 R2, R9, 0x10, R2 ;  /* 0x0000001009027825 */ /* 0x000fca00078e0002 */
[----:B------:R-:W2:Y:S04]  /*07a0*/  LDG.E.128 R12, desc[UR24][R2.64] ;  /* 0x00000018020c7981 */ /* 0x000ea8000c1e1d00 */
[----:B------:R-:W3:Y:S01]  /*07b0*/  LDG.E.128 R24, desc[UR24][R2.64+0x200] ;  /* 0x0002001802187981 */ /* 0x000ee2000c1e1d00 */
[----:B------:R-:W-:Y:S02]  /*07c0*/  MOV R4, UR20 ;  /* 0x0000001400047c02 */ /* 0x000fe40008000f00 */
[----:B------:R-:W-:Y:S01]  /*07d0*/  MOV R5, UR21 ;  /* 0x0000001500057c02 */ /* 0x000fe20008000f00 */
[----:B------:R-:W0:Y:S02]  /*07e0*/  S2R R48, SR_LANEID ;  /* 0x0000000000307919 */ /* 0x000e240000000000 */
[----:B------:R-:W-:Y:S01]  /*07f0*/  IMAD.WIDE.U32 R4, R9, 0x10, R4 ;  /* 0x0000001009047825 */ /* 0x000fe200078e0004 */
[----:B0-----:R-:W-:-:S04]  /*0800*/  IADD3 R7, PT, PT, R7, R48, RZ ;  /* 0x0000003007077210 */ /* 0x001fc80007ffe0ff */
[----:B------:R-:W-:-:S04]  /*0810*/  LEA R46, R7, UR12, 0x4 ;  /* 0x0000000c072e7c11 */ /* 0x000fc8000f8e20ff */
[----:B------:R-:W-:Y:S01]  /*0820*/  LEA R69, R48, R46, 0x4 ;  /* 0x0000002e30457211 */ /* 0x000fe200078e20ff */
[----:B------:R-:W0:Y:S01]  /*0830*/  LDCU.U8 UR7, c[0x0][0x39e] ;  /* 0x000073c0ff0777ac */ /* 0x000e220008000000 */
[----:B------:R-:W-:Y:S04]  /*0840*/  STL [R1+0x4], R46 ;  /* 0x0000042e01007387 */ /* 0x000fe80000100800 */
        /* <DEDUP_REMOVED lines=8> */
[----:B------:R-:W-:Y:S03]  /*08d0*/  BSSY.RECONVERGENT B0, `(.L_x_574) ;  /* 0x000003c000007945 */ /* 0x000fe60003800200 */
        /* <DEDUP_REMOVED lines=8> */
[----:B------:R-:W-:Y:S01]  /*0960*/  FADD.FTZ R0, R0, UR5 ;  /* 0x0000000500007e21 */ /* 0x000fe20008010000 */
[----:B------:R-:W-:-:S02]  /*0970*/  SHF.L.U32 R3, R10, 0x10, RZ ;  /* 0x000000100a037819 */ /* 0x000fc400000006ff */
[----:B------:R-:W-:Y:S01]  /*0980*/  SHF.L.U32 R4, R11, 0x10, RZ ;  /* 0x000000100b047819 */ /* 0x000fe200000006ff */
[----:B------:R-:W-:Y:S01]  /*0990*/  FADD.FTZ R2, R2, UR5 ;  /* 0x0000000502027e21 */ /* 0x000fe20008010000 */
[----:B------:R-:W-:Y:S01]  /*09a0*/  FSETP.GTU.FTZ.AND P4, PT, R0, 20, PT ;  /* 0x41a000000000780b */ /* 0x000fe20003f9c000 */
[----:B------:R-:W-:Y:S01]  /*09b0*/  FADD.FTZ R3, R3, UR5 ;  /* 0x0000000503037e21 */ /* 0x000fe20008010000 */
[----:B--2---:R-:W-:Y:S01]  /*09c0*/  SHF.L.U32 R5, R12, 0x10, RZ ;  /* 0x000000100c057819 */ /* 0x004fe200000006ff */
[----:B------:R-:W-:Y:S01]  /*09d0*/  FADD.FTZ R4, R4, UR5 ;  /* 0x0000000504047e21 */ /* 0x000fe20008010000 */
[----:B0-----:R-:W-:Y:S02]  /*09e0*/  ISETP.EQ.OR P4, PT, RZ, UR7, P4 ;  /* 0x00000007ff007c0c */ /* 0x001fe4000a782670 */
[----:B------:R-:W-:Y:S01]  /*09f0*/  SHF.L.U32 R8, R8, 0x10, RZ ;  /* 0x0000001008087819 */ /* 0x000fe200000006ff */
[----:B------:R-:W-:Y:S01]  /*0a00*/  FADD.FTZ R5, R5, UR5 ;  /* 0x0000000505057e21 */ /* 0x000fe20008010000 */
[----:B------:R-:W-:-:S02]  /*0a10*/  SHF.L.U32 R7, R13, 0x10, RZ ;  /* 0x000000100d077819 */ /* 0x000fc400000006ff */
[----:B------:R-:W-:Y:S01]  /*0a20*/  FSETP.GTU.FTZ.AND P3, PT, R2, 20, PT ;  /* 0x41a000000200780b */ /* 0x000fe20003f7c000 */
[----:B------:R-:W-:Y:S01]  /*0a30*/  FADD.FTZ R6, R8, UR5 ;  /* 0x0000000508067e21 */ /* 0x000fe20008010000 */
[----:B------:R-:W-:Y:S01]  /*0a40*/  FSETP.GTU.FTZ.AND P0, PT, R3, 20, PT ;  /* 0x41a000000300780b */ /* 0x000fe20003f1c000 */
[----:B------:R-:W-:Y:S01]  /*0a50*/  FADD.FTZ R7, R7, UR5 ;  /* 0x0000000507077e21 */ /* 0x000fe20008010000 */
        /* <DEDUP_REMOVED lines=35> */
.L_x_575:
[----:B------:R-:W-:Y:S05]  /*0c90*/  BSYNC.RECONVERGENT B0 ;  /* 0x0000000000007941 */ /* 0x000fea0003800200 */
.L_x_574:
        /* <DEDUP_REMOVED lines=37> */
.L_x_577:
[----:B------:R-:W-:Y:S05]  /*0ef0*/  BSYNC.RECONVERGENT B0 ;  /* 0x0000000000007941 */ /* 0x000fea0003800200 */
.L_x_576:
[----:B------:R-:W-:Y:S01]  /*0f00*/  SHF.L.U32 R9, R14, 0x10, RZ ;  /* 0x000000100e097819 */ /* 0x000fe200000006ff */
[----:B------:R-:W-:Y:S01]  /*0f10*/  BSSY.RECONVERGENT B0, `(.L_x_578) ;  /* 0x0000023000007945 */ /* 0x000fe20003800200 */
[----:B------:R-:W-:Y:S02]  /*0f20*/  FSETP.GTU.FTZ.AND P6, PT, R8, 20, PT ;  /* 0x41a000000800780b */ /* 0x000fe40003fdc000 */
[----:B------:R-:W-:Y:S01]  /*0f30*/  PRMT R26, R10, 0x7632, R26 ;  /* 0x000076320a1a7816 */ /* 0x000fe2000000001a */
        /* <DEDUP_REMOVED lines=32> */
.L_x_579:
[----:B------:R-:W-:Y:S05]  /*1140*/  BSYNC.RECONVERGENT B0 ;  /* 0x0000000000007941 */ /* 0x000fea0003800200 */
.L_x_578:
        /* <DEDUP_REMOVED lines=37> */
.L_x_581:
[----:B------:R-:W-:Y:S05]  /*13a0*/  BSYNC.RECONVERGENT B0 ;  /* 0x0000000000007941 */ /* 0x000fea0003800200 */
.L_x_580:
[----:B------:R-:W-:Y:S01]  /*13b0*/  SHF.L.U32 R24, R15, 0x10, RZ ;  /* 0x000000100f187819 */ /* 0x000fe200000006ff */
[----:B------:R-:W-:Y:S01]  /*13c0*/  BSSY.RECONVERGENT B0, `(.L_x_582) ;  /* 0x0000023000007945 */ /* 0x000fe20003800200 */
[----:B------:R-:W-:Y:S02]  /*13d0*/  PRMT R27, R11, 0x7632, R27 ;  /* 0x000076320b1b7816 */ /* 0x000fe4000000001b */
[----:B------:R-:W-:Y:S01]  /*13e0*/  FSETP.GTU.FTZ.AND P3, PT, R10, 20, PT ;  /* 0x41a000000a00780b */ /* 0x000fe20003f7c000 */
[----:B------:R-:W-:Y:S01]  /*13f0*/  FADD.FTZ R11, R24, UR5 ;  /* 0x00000005180b7e21 */ /* 0x000fe20008010000 */
        /* <DEDUP_REMOVED lines=31> */
.L_x_583:
[----:B------:R-:W-:Y:S05]  /*15f0*/  BSYNC.RECONVERGENT B0 ;  /* 0x0000000000007941 */ /* 0x000fea0003800200 */
.L_x_582:
[----:B------:R-:W-:Y:S01]  /*1600*/  ISETP.EQ.OR P3, PT, RZ, UR7, P3 ;  /* 0x00000007ff007c0c */ /* 0x000fe20009f62670 */
[----:B------:R-:W-:Y:S01]  /*1610*/  BSSY.RECONVERGENT B0, `(.L_x_584) ;  /* 0x0000026000007945 */ /* 0x000fe20003800200 */
[----:B------:R-:W-:Y:S02]  /*1620*/  SHF.L.U32 R27, R27, 0x10, RZ ;  /* 0x000000101b1b7819 */ /* 0x000fe400000006ff */
[----:B------:R-:W-:Y:S02]  /*1630*/  PRMT R28, R12, 0x7632, R28 ;  /* 0x000076320c1c7816 */ /* 0x000fe4000000001c */
        /* <DEDUP_REMOVED lines=35> */
.L_x_585:
[----:B------:R-:W-:Y:S05]  /*1870*/  BSYNC.RECONVERGENT B0 ;  /* 0x0000000000007941 */ /* 0x000fea0003800200 */
.L_x_584:
[----:B------:R-:W-:Y:S01]  /*1880*/  SHF.L.U32 R28, R28, 0x10, RZ ;  /* 0x000000101c1c7819 */ /* 0x000fe200000006ff */
[----:B------:R-:W-:Y:S01]  /*1890*/  BSSY.RECONVERGENT B0, `(.L_x_586) ;  /* 0x0000027000007945 */ /* 0x000fe20003800200 */
[----:B------:R-:W-:Y:S02]  /*18a0*/  PRMT R25, R13, 0x7632, R25 ;  /* 0x000076320d197816 */ /* 0x000fe40000000019 */
[----:B------:R-:W-:Y:S01]  /*18b0*/  FSETP.GTU.FTZ.AND P3, PT, R12, 20, PT ;  /* 0x41a000000c00780b */ /* 0x000fe20003f7c000 */
[----:B------:R-:W-:Y:S01]  /*18c0*/  FADD.FTZ R13, R28, UR5 ;  /* 0x000000051c0d7e21 */ /* 0x000fe20008010000 */
[----:B------:R-:W-:Y:S02]  /*18d0*/  ISETP.EQ.OR P1, PT, RZ, UR7, P1 ;  /* 0x00000007ff007c0c */ /* 0x000fe40008f22670 */
[----:B------:R-:W-:Y:S02]  /*18e0*/  PRMT R35, R20, 0x7632, R35 ;  /* 0x0000763214237816 */ /* 0x000fe40000000023 */
[----:B------:R-:W-:-:S02]  /*18f0*/  SHF.L.U32 R141, R21, 0x10, RZ ;  /* 0x00000010158d7819 */ /* 0x000fc400000006ff */
        /* <DEDUP_REMOVED lines=32> */
.L_x_587:
[----:B------:R-:W-:Y:S05]  /*1b00*/  BSYNC.RECONVERGENT B0 ;  /* 0x0000000000007941 */ /* 0x000fea0003800200 */
.L_x_586:
[----:B------:R-:W-:Y:S01]  /*1b10*/  ISETP.EQ.OR P3, PT, RZ, UR7, P3 ;  /* 0x00000007ff007c0c */ /* 0x000fe20009f62670 */
[----:B------:R-:W-:Y:S01]  /*1b20*/  BSSY.RECONVERGENT B0, `(.L_x_588) ;  /* 0x0000028000007945 */ /* 0x000fe20003800200 */
[----:B------:R-:W-:Y:S02]  /*1b30*/  SHF.L.U32 R25, R25, 0x10, RZ ;  /* 0x0000001019197819 */ /* 0x000fe400000006ff */
[----:B------:R-:W-:Y:S02]  /*1b40*/  PRMT R24, R14, 0x7632, R24 ;  /* 0x000076320e187816 */ /* 0x000fe40000000018 */
[----:B------:R-:W-:Y:S01]  /*1b50*/  FSETP.GTU.FTZ.AND P2, PT, R13, 20, PT ;  /* 0x41a000000d00780b */ /* 0x000fe20003f5c000 */
[----:B------:R-:W-:Y:S01]  /*1b60*/  FADD.FTZ R14, R25, UR5 ;  /* 0x00000005190e7e21 */ /* 0x000fe20008010000 */
[----:B------:R-:W-:Y:S02]  /*1b70*/  ISETP.EQ.OR P4, PT, RZ, UR7, P4 ;  /* 0x00000007ff007c0c */ /* 0x000fe4000a782670 */
[----:B------:R-:W-:-:S02]  /*1b80*/  SHF.L.U32 R34, R22, 0x10, RZ ;  /* 0x0000001016227819 */ /* 0x000fc400000006ff */
        /* <DEDUP_REMOVED lines=33> */
.L_x_589:
[----:B------:R-:W-:Y:S05]  /*1da0*/  BSYNC.RECONVERGENT B0 ;  /* 0x0000000000007941 */ /* 0x000fea0003800200 */
.L_x_588:
[----:B------:R-:W-:Y:S01]  /*1db0*/  SHF.L.U32 R24, R24, 0x10, RZ ;  /* 0x0000001018187819 */ /* 0x000fe200000006ff */
[----:B------:R-:W-:Y:S01]  /*1dc0*/  BSSY.RECONVERGENT B0, `(.L_x_590) ;  /* 0x0000028000007945 */ /* 0x000fe20003800200 */
[----:B------:R-:W-:Y:S02]  /*1dd0*/  PRMT R25, R15, 0x7632, R25 ;  /* 0x000076320f197816 */ /* 0x000fe40000000019 */
[----:B------:R-:W-:Y:S01]  /*1de0*/  FSETP.GTU.FTZ.AND P3, PT, R14, 20, PT ;  /* 0x41a000000e00780b */ /* 0x000fe20003f7c000 */
[----:B------:R-:W-:Y:S01]  /*1df0*/  FADD.FTZ R15, R24, UR5 ;  /* 0x00000005180f7e21 */ /* 0x000fe20008010000 */
[----:B------:R-:W-:Y:S02]  /*1e00*/  ISETP.EQ.OR P5, PT, RZ, UR7, P5 ;  /* 0x00000007ff007c0c */ /* 0x000fe4000afa2670 */
[----:B------:R-:W-:Y:S02]  /*1e10*/  ISETP.EQ.OR P2, PT, RZ, UR7, P2 ;  /* 0x00000007ff007c0c */ /* 0x000fe40009742670 */
        /* <DEDUP_REMOVED lines=34> */
.L_x_591:
[----:B------:R-:W-:Y:S05]  /*2040*/  BSYNC.RECONVERGENT B0 ;  /* 0x0000000000007941 */ /* 0x000fea0003800200 */
.L_x_590:
[----:B------:R-:W-:Y:S01]  /*2050*/  SHF.L.U32 R25, R25, 0x10, RZ ;  /* 0x0000001019197819 */ /* 0x000fe200000006ff */
[----:B------:R-:W-:Y:S01]  /*2060*/  BSSY.RECONVERGENT B0, `(.L_x_592) ;  /* 0x0000026000007945 */ /* 0x000fe20003800200 */
[----:B------:R-:W-:Y:S02]  /*2070*/  FSETP.GTU.FTZ.AND P1, PT, R15, 20, PT ;  /* 0x41a000000f00780b */ /* 0x000fe40003f3c000 */
[----:B------:R-:W-:Y:S01]  /*2080*/  SHF.L.U32 R38, R17, 0x10, RZ ;  /* 0x0000001011267819 */ /* 0x000fe200000006ff */
[----:B------:R-:W-:Y:S01]  /*2090*/  FADD.FTZ R16, R25, UR5 ;  /* 0x0000000519107e21 */ /* 0x000fe20008010000 */
[----:B------:R-:W-:Y:S02]  /*20a0*/  PRMT R22, R17, 0x7632, R22 ;  /* 0x0000763211167816 */ /* 0x000fe40000000016 */
        /* <DEDUP_REMOVED lines=33> */
.L_x_593:
[----:B------:R-:W-:Y:S05]  /*22c0*/  BSYNC.RECONVERGENT B0 ;  /* 0x0000000000007941 */ /* 0x000fea0003800200 */
.L_x_592:
[----:B------:R-:W-:Y:S01]  /*22d0*/  FSETP.GTU.FTZ.AND P2, PT, R16, 20, PT ;  /* 0x41a000001000780b */ /* 0x000fe20003f5c000 */
[----:B------:R-:W-:Y:S01]  /*22e0*/  BSSY.RECONVERGENT B0, `(.L_x_594) ;  /* 0x000002a000007945 */ /* 0x000fe20003800200 */
[----:B------:R-:W-:Y:S02]  /*22f0*/  ISETP.EQ.OR P0, PT, RZ, UR7, P0 ;  /* 0x00000007ff007c0c */ /* 0x000fe40008702670 */
[----:B------:R-:W-:Y:S02]  /*2300*/  ISETP.EQ.OR P3, PT, RZ, UR7, P3 ;  /* 0x00000007ff007c0c */ /* 0x000fe40009f62670 */
[----:B------:R-:W-:Y:S02]  /*2310*/  ISETP.EQ.OR P1, PT, RZ, UR7, P1 ;  /* 0x00000007ff007c0c */ /* 0x000fe40008f22670 */
[----:B------:R-:W-:Y:S02]  /*2320*/  ISETP.EQ.OR P2, PT, RZ, UR7, P2 ;  /* 0x00000007ff007c0c */ /* 0x000fe40009742670 */
[----:B------:R-:W-:-:S02]  /*2330*/  SHF.L.U32 R42, R19, 0x10, RZ ;  /* 0x00000010132a7819 */ /* 0x000fc400000006ff */
        /* <DEDUP_REMOVED lines=36> */
.L_x_595:
[----:B------:R-:W-:Y:S05]  /*2580*/  BSYNC.RECONVERGENT B0 ;  /* 0x0000000000007941 */ /* 0x000fea0003800200 */
.L_x_594:
        /* <DEDUP_REMOVED lines=32> */
.L_x_597:
[----:B------:R-:W-:Y:S05]  /*2790*/  BSYNC.RECONVERGENT B0 ;  /* 0x0000000000007941 */ /* 0x000fea0003800200 */
.L_x_596:
        /* <DEDUP_REMOVED lines=32> */
.L_x_599:
[----:B------:R-:W-:Y:S05]  /*29a0*/  BSYNC.RECONVERGENT B0 ;  /* 0x0000000000007941 */ /* 0x000fea0003800200 */
.L_x_598:
        /* <DEDUP_REMOVED lines=32> */
.L_x_601:
[----:B------:R-:W-:Y:S05]  /*2bb0*/  BSYNC.RECONVERGENT B0 ;  /* 0x0000000000007941 */ /* 0x000fea0003800200 */
.L_x_600:
        /* <DEDUP_REMOVED lines=32> */
.L_x_603:
[----:B------:R-:W-:Y:S05]  /*2dc0*/  BSYNC.RECONVERGENT B0 ;  /* 0x0000000000007941 */ /* 0x000fea0003800200 */
.L_x_602:
        /* <DEDUP_REMOVED lines=32> */
.L_x_605:
[----:B------:R-:W-:Y:S05]  /*2fd0*/  BSYNC.RECONVERGENT B0 ;  /* 0x0000000000007941 */ /* 0x000fea0003800200 */
.L_x_604:
        /* <DEDUP_REMOVED lines=24> */
[----:B------:R-:W0:Y:S01]  /*3160*/  S2R R47, SR_TID.X ;  /* 0x00000000002f7919 */ /* 0x000e220000002100 */
[----:B------:R-:W-:Y:S01]  /*3170*/  ISETP.NE.AND P0, PT, RZ, UR6, PT ;  /* 0x00000006ff007c0c */ /* 0x000fe2000bf05270 */
[----:B------:R-:W1:Y:S01]  /*3180*/  S2UR UR7, SR_CTAID.Y ;  /* 0x00000000000779c3 */ /* 0x000e620000002600 */
[----:B------:R-:W1:Y:S01]  /*3190*/  LDCU.64 UR14, c[0x0][0x3a0] ;  /* 0x00007400ff0e77ac */ /* 0x000e620008000a00 */
[----:B------:R-:W-:Y:S01]  /*31a0*/  FMUL.FTZ R147, R36, R5 ;  /* 0x0000000524937220 */ /* 0x000fe20000410000 */
[----:B------:R-:W-:Y:S01]  /*31b0*/  ISETP.EQ.AND P0, PT, R32, RZ, P0 ;  /* 0x000000ff2000720c */ /* 0x000fe20000702270 */
[----:B------:R-:W-:Y:S01]  /*31c0*/  FMUL.FTZ R32, R45, R16 ;  /* 0x000000102d207220 */ /* 0x000fe20000410000 */
[----:B------:R-:W-:Y:S01]  /*31d0*/  FMUL.FTZ R165, R42, R11 ;  /* 0x0000000b2aa57220 */ /* 0x000fe20000410000 */
[----:B------:R-:W-:Y:S01]  /*31e0*/  FMUL.FTZ R164, R164, R15 ;  /* 0x0000000fa4a47220 */ /* 0x000fe20000410000 */
[----:B------:R-:W-:Y:S01]  /*31f0*/  FMUL.FTZ R163, R40, R9 ;  /* 0x0000000928a37220 */ /* 0x000fe20000410000 */
[----:B------:R-:W-:Y:S01]  /*3200*/  FMUL.FTZ R162, R43, R14 ;  /* 0x0000000e2ba27220 */ /* 0x000fe20000410000 */
[----:B------:R0:W-:Y:S01]  /*3210*/  STL [R1], R32 ;  /* 0x0000002001007387 */ /* 0x0001e20000100800 */
        /* <DEDUP_REMOVED lines=12> */
[----:B------:R-:W1:Y:S01]  /*32e0*/  LDCU.64 UR26, c[0x0][0x3c0] ;  /* 0x00007800ff1a77ac */ /* 0x000e620008000a00 */
[----:B0-----:R-:W-:-:S02]  /*32f0*/  SHF.L.U32 R32, R47, 0x2, RZ ;  /* 0x000000022f207819 */ /* 0x001fc400000006ff */
[----:B------:R-:W-:Y:S01]  /*3300*/  UIMAD UR15, UR7, UR15, UR9 ;  /* 0x0000000f070f72a4 */ /* 0x000fe2000f8e0209 */
[C---:B------:R-:W-:Y:S01]  /*3310*/  LOP3.LUT R44, R47.reuse, 0x3e0, RZ, 0xc0, !PT ;  /* 0x000003e02f2c7812 */ /* 0x040fe200078ec0ff */
[----:B------:R-:W0:Y:S01]  /*3320*/  LDCU.64 UR28, c[0x0][0x440] ;  /* 0x00008800ff1c77ac */ /* 0x000e220008000a00 */
[----:B------:R-:W-:Y:S02]  /*3330*/  LOP3.LUT R32, R32, 0xf80, RZ, 0xc0, !PT ;  /* 0x00000f8020207812 */ /* 0x000fe400078ec0ff */
[----:B------:R-:W-:Y:S01]  /*3340*/  IADD3 R44, PT, PT, R44, R48, RZ ;  /* 0x000000302c2c7210 */ /* 0x000fe20007ffe0ff */
[----:B------:R-:W3:Y:S01]  /*3350*/  LDCU.64 UR30, c[0x0][0x3a8] ;  /* 0x00007500ff1e77ac */ /* 0x000ee20008000a00 */
[----:B------:R-:W-:Y:S02]  /*3360*/  LOP3.LUT R36, R32, 0x1f, R47, 0xf8, !PT ;  /* 0x0000001f20247812 */ /* 0x000fe400078ef82f */
[----:B------:R-:W-:Y:S01]  /*3370*/  SHF.L.U32 R32, R47, 0x5, RZ ;  /* 0x000000052f207819 */ /* 0x000fe200000006ff */
[----:B------:R-:W4:Y:S01]  /*3380*/  LDCU.64 UR32, c[0x0][0x3e0] ;  /* 0x00007c00ff2077ac */ /* 0x000f220008000a00 */
[----:B------:R-:W-:-:S02]  /*3390*/  LEA R69, R44, R69, 0x5 ;  /* 0x000000452c457211 */ /* 0x000fc400078e28ff */
[----:B------:R-:W-:Y:S01]  /*33a0*/  LOP3.LUT R32, R32, 0x7c00, RZ, 0xc0, !PT ;  /* 0x00007c0020207812 */ /* 0x000fe200078ec0ff */
[----:B------:R-:W0:Y:S03]  /*33b0*/  LDCU.64 UR34, c[0x0][0x480] ;  /* 0x00009000ff2277ac */ /* 0x000e260008000a00 */
[----:B------:R-:W-:Y:S01]  /*33c0*/  IADD3 R71, PT, PT, R46, R32, RZ ;  /* 0x000000202e477210 */ /* 0x000fe20007ffe0ff */
[----:B-12---:R-:W-:-:S06]  /*33d0*/  UMOV UR7, URZ ;  /* 0x000000ff00077c82 */ /* 0x006fcc0008000000 */
.L_x_612:
[----:B------:R-:W-:Y:S01]  /*33e0*/  UMOV UR12, UR8 ;  /* 0x00000008000c7c82 */ /* 0x000fe20008000000 */
[----:B------:R-:W-:Y:S02]  /*33f0*/  UMOV UR13, UR15 ;  /* 0x0000000f000d7c82 */ /* 0x000fe40008000000 */
[----:B---3--:R-:W-:-:S04]  /*3400*/  UIMAD.WIDE.U32 UR12, UR7, UR30, UR12 ;  /* 0x0000001e070c72a5 */ /* 0x008fc8000f8e000c */
[----:B------:R-:W-:Y:S02]  /*3410*/  UIMAD UR13, UR7, UR31, UR13 ;  /* 0x0000001f070d72a4 */ /* 0x000fe4000f8e020d */
[----:B0-----:R-:W-:-:S04]  /*3420*/  ULEA UR14, UP0, UR12, UR28, 0x3 ;  /* 0x0000001c0c0e7291 */ /* 0x001fc8000f8018ff */
[----:B------:R-:W-:Y:S02]  /*3430*/  ULEA.HI.X UR12, UR12, UR29, UR13, 0x3, UP0 ;  /* 0x0000001d0c0c7291 */ /* 0x000fe400080f1c0d */
[----:B------:R-:W-:-:S04]  /*3440*/  MOV R48, UR14 ;  /* 0x0000000e00307c02 */ /* 0x000fc80008000f00 */
[----:B------:R-:W-:-:S06]  /*3450*/  MOV R49, UR12 ;  /* 0x0000000c00317c02 */ /* 0x000fcc0008000f00 */
[----:B------:R-:W2:Y:S01]  /*3460*/  LDG.E.64 R48, desc[UR24][R48.64] ;  /* 0x0000001830307981 */ /* 0x000ea2000c1e1b00 */
[----:B------:R-:W-:Y:S01]  /*3470*/  UIMAD.WIDE.U32 UR12, UR7, UR26, URZ ;  /* 0x0000001a070c72a5 */ /* 0x000fe2000f8e00ff */
[----:B------:R-:W0:Y:S03]  /*3480*/  S2R R122, SR_TID.X ;  /* 0x00000000007a7919 */ /* 0x000e260000002100 */
[----:B------:R-:W-:Y:S02]  /*3490*/  UIMAD UR13, UR7, UR27, UR13 ;  /* 0x0000001b070d72a4 */ /* 0x000fe4000f8e020d */
[----:B------:R-:W-:Y:S01]  /*34a0*/  ULEA UR14, UP0, UR12, UR18, 0x1 ;  /* 0x000000120c0e7291 */ /* 0x000fe2000f8008ff */
[----:B------:R-:W1:Y:S03]  /*34b0*/  S2R R124, SR_TID.X ;  /* 0x00000000007c7919 */ /* 0x000e660000002100 */
[----:B------:R-:W-:-:S02]  /*34c0*/  ULEA.HI.X UR12, UR12, UR19, UR13, 0x1, UP0 ;  /* 0x000000130c0c7291 */ /* 0x000fc400080f0c0d */
[----:B------:R-:W-:-:S04]  /*34d0*/  MOV R52, UR14 ;  /* 0x0000000e00347c02 */ /* 0x000fc80008000f00 */
[----:B------:R-:W-:Y:S02]  /*34e0*/  MOV R53, UR12 ;  /* 0x0000000c00357c02 */ /* 0x000fe40008000f00 */
[----:B0-----:R-:W-:-:S04]  /*34f0*/  SHF.L.U32 R122, R122, 0x2, RZ ;  /* 0x000000027a7a7819 */ /* 0x001fc800000006ff */
[----:B------:R-:W-:-:S04]  /*3500*/  LOP3.LUT R122, R122, 0xf80, RZ, 0xc0, !PT ;  /* 0x00000f807a7a7812 */ /* 0x000fc800078ec0ff */
[----:B-1----:R-:W-:-:S05]  /*3510*/  LOP3.LUT R122, R122, 0x1f, R124, 0xf8, !PT ;  /* 0x0000001f7a7a7812 */ /* 0x002fca00078ef87c */
[----:B------:R-:W-:-:S05]  /*3520*/  IMAD.WIDE.U32 R52, R122, 0x10, R52 ;  /* 0x000000107a347825 */ /* 0x000fca00078e0034 */
[----:B------:R-:W3:Y:S04]  /*3530*/  LDG.E.128 R32, desc[UR24][R52.64] ;  /* 0x0000001834207981 */ /* 0x000ee8000c1e1d00 */
[----:B------:R-:W5:Y:S04]  /*3540*/  LDG.E.128 R36, desc[UR24][R52.64+0x200] ;  /* 0x0002001834247981 */ /* 0x000f68000c1e1d00 */
[----:B------:R-:W5:Y:S04]  /*3550*/  LDG.E.128 R40, desc[UR24][R52.64+0x400] ;  /* 0x0004001834287981 */ /* 0x000f68000c1e1d00 */
[----:B------:R0:W5:Y:S01]  /*3560*/  LDG.E.128 R44, desc[UR24][R52.64+0x600] ;  /* 0x00060018342c7981 */ /* 0x000162000c1e1d00 */
[----:B----4-:R-:W-:-:S04]  /*3570*/  UIMAD.WIDE.U32 UR12, UR7, UR32, URZ ;  /* 0x00000020070c72a5 */ /* 0x010fc8000f8e00ff */
[----:B------:R-:W-:Y:S02]  /*3580*/  UIMAD UR13, UR7, UR33, UR13 ;  /* 0x00000021070d72a4 */ /* 0x000fe4000f8e020d */
[----:B------:R-:W-:-:S04]  /*3590*/  ULEA UR14, UP0, UR12, UR16, 0x1 ;  /* 0x000000100c0e7291 */ /* 0x000fc8000f8008ff */
[----:B------:R-:W-:Y:S01]  /*35a0*/  ULEA.HI.X UR12, UR12, UR17, UR13, 0x1, UP0 ;  /* 0x000000110c0c7291 */ /* 0x000fe200080f0c0d */
[C---:B--2---:R-:W-:Y:S01]  /*35b0*/  FMUL.FTZ R50, R49.reuse, R0 ;  /* 0x0000000031327220 */ /* 0x044fe20000410000 */
[----:B------:R-:W-:Y:S01]  /*35c0*/  FMUL.FTZ R51, R48, 1.4426950216293334961 ;  /* 0x3fb8aa3b30337820 */ /* 0x000fe20000410000 */
[C---:B0-----:R-:W-:Y:S02]  /*35d0*/  FMUL.FTZ R52, R49.reuse, R2 ;  /* 0x0000000231347220 */ /* 0x041fe40000410000 */
[----:B------:R-:W-:Y:S01]  /*35e0*/  FMUL.RZ R54, R50, 0.15915493667125701904 ;  /* 0x3e22f98332367820 */ /* 0x000fe2000040c000 */
[----:B------:R-:W-:Y:S01]  /*35f0*/  FMUL.FTZ R50, R49, R6 ;  /* 0x0000000631327220 */ /* 0x000fe20000410000 */
[----:B------:R-:W-:Y:S01]  /*3600*/  FMUL.RZ R58, R52, 0.15915493667125701904 ;  /* 0x3e22f983343a7820 */ /* 0x000fe2000040c000 */
[C---:B------:R-:W-:Y:S01]  /*3610*/  FMUL.FTZ R52, R51.reuse, R2 ;  /* 0x0000000233347220 */ /* 0x040fe20000410000 */
[----:B------:R-:W-:Y:S01]  /*3620*/  MUFU.SIN R55, R54 ;  /* 0x0000003600377308 */ /* 0x000fe20000000400 */
[----:B------:R-:W-:Y:S01]  /*3630*/  FMUL.RZ R56, R50, 0.15915493667125701904 ;  /* 0x3e22f98332387820 */ /* 0x000fe2000040c000 */
[C---:B------:R-:W-:Y:S01]  /*3640*/  FMUL.FTZ R50, R51.reuse, R6 ;  /* 0x0000000633327220 */ /* 0x040fe20000410000 */
[----:B------:R-:W-:-:S05]  /*3650*/  FMUL.FTZ R48, R51, R0 ;  /* 0x0000000033307220 */ /* 0x000fca0000410000 */
[----:B------:R-:W-:Y:S08]  /*3660*/  MUFU.SIN R57, R56 ;  /* 0x0000003800397308 */ /* 0x000ff00000000400 */
[----:B------:R0:W-:Y:S08]  /*3670*/  MUFU.COS R97, R56 ;  /* 0x0000003800617308 */ /* 0x0001f00000000000 */
[----:B------:R1:W-:Y:S01]  /*3680*/  MUFU.COS R99, R54 ;  /* 0x0000003600637308 */ /* 0x0003e20000000000 */
[----:B0-----:R-:W-:-:S04]  /*3690*/  FMUL.FTZ R56, R49, R3 ;  /* 0x0000000331387220 */ /* 0x001fc80000410000 */
[----:B------:R-:W-:Y:S01]  /*36a0*/  FMUL.RZ R62, R56, 0.15915493667125701904 ;  /* 0x3e22f983383e7820 */ /* 0x000fe2000040c000 */
[----:B------:R-:W-:Y:S02]  /*36b0*/  FMUL.FTZ R56, R51, R3 ;  /* 0x0000000333387220 */ /* 0x000fe40000410000 */
[----:B------:R-:W-:Y:S01]  /*36c0*/  MUFU.SIN R53, R58 ;  /* 0x0000003a00357308 */ /* 0x000fe20000000400 */
[----:B-1----:R-:W-:-:S04]  /*36d0*/  FMUL.FTZ R54, R49, R8 ;  /* 0x0000000831367220 */ /* 0x002fc80000410000 */
[----:B------:R-:W-:Y:S01]  /*36e0*/  FMUL.RZ R60, R54, 0.15915493667125701904 ;  /* 0x3e22f983363c7820 */ /* 0x000fe2000040c000 */
[----:B------:R-:W-:Y:S02]  /*36f0*/  FMUL.FTZ R54, R51, R8 ;  /* 0x0000000833367220 */ /* 0x000fe40000410000 */
[----:B------:R-:W0:Y:S01]  /*3700*/  MUFU.SIN R61, R62 ;  /* 0x0000003e003d7308 */ /* 0x000e220000000400 */
[----:B---3--:R-:W-:Y:S07]  /*3710*/  STS.128 [R71], R32 ;  /* 0x0000002047007388 */ /* 0x008fee0000000c00 */
[----:B------:R-:W0:Y:S01]  /*3720*/  MUFU.EX2 R56, R56 ;  /* 0x0000003800387308 */ /* 0x000e220000000800 */
[----:B-----5:R1:W-:Y:S03]  /*3730*/  STS.128 [R71+0x200], R36 ;  /* 0x0002002447007388 */ /* 0x0203e60000000c00 */
[----:B------:R2:W-:Y:S01]  /*3740*/  MUFU.COS R95, R58 ;  /* 0x0000003a005f7308 */ /* 0x0005e20000000000 */
[----:B------:R3:W-:Y:S04]  /*3750*/  STS.128 [R71+0x400], R40 ;  /* 0x0004002847007388 */ /* 0x0007e80000000c00 */
[----:B------:R4:W-:Y:S01]  /*3760*/  STS.128 [R71+0x600], R44 ;  /* 0x0006002c47007388 */ /* 0x0009e20000000c00 */
[----:B------:R-:W-:Y:S01]  /*3770*/  NOP ;  /* 0x0000000000007918 */ /* 0x000fe20000000000 */
[----:B0-----:R-:W-:-:S02]  /*3780*/  FMUL.FTZ R90, R56, R61 ;  /* 0x0000003d385a7220 */ /* 0x001fc40000410000 */
[----:B------:R-:W0:Y:S01]  /*3790*/  LDS.128 R32, [R69] ;  /* 0x0000000045207984 */ /* 0x000e220000000c00 */
[----:B------:R5:W4:Y:S01]  /*37a0*/  MUFU.COS R91, R62 ;  /* 0x0000003e005b7308 */ /* 0x000b220000000000 */
[-C--:B--2---:R-:W-:Y:S01]  /*37b0*/  FMUL.FTZ R58, R49, R10.reuse ;  /* 0x0000000a313a7220 */ /* 0x084fe20000410000 */
[----:B-1----:R-:W-:Y:S01]  /*37c0*/  FMUL.FTZ R36, R51, R9 ;  /* 0x0000000933247220 */ /* 0x002fe20000410000 */
[----:B------:R-:W2:Y:S01]  /*37d0*/  LDL R61, [R1] ;  /* 0x00000000013d7983 */ /* 0x000ea20000100800 */
[-C--:B------:R-:W-:Y:S01]  /*37e0*/  FMUL.FTZ R37, R49, R15.reuse ;  /* 0x0000000f31257220 */ /* 0x080fe20000410000 */
[----:B------:R-:W-:Y:S01]  /*37f0*/  FMUL.RZ R64, R58, 0.15915493667125701904 ;  /* 0x3e22f9833a407820 */ /* 0x000fe2000040c000 */
[C---:B------:R-:W-:Y:S01]  /*3800*/  FMUL.FTZ R58, R51.reuse, R10 ;  /* 0x0000000a333a7220 */ /* 0x040fe20000410000 */
[----:B---3--:R-:W-:Y:S01]  /*3810*/  FMUL.FTZ R40, R51, R15 ;  /* 0x0000000f33287220 */ /* 0x008fe20000410000 */
[----:B------:R-:W-:Y:S01]  /*3820*/  MUFU.SIN R59, R60 ;  /* 0x0000003c003b7308 */ /* 0x000fe20000000400 */
[-C--:B-----5:R-:W-:Y:S01]  /*3830*/  FMUL.FTZ R62, R49, R12.reuse ;  /* 0x0000000c313e7220 */ /* 0x0a0fe20000410000 */
[----:B----4-:R-:W-:Y:S01]  /*3840*/  FMUL.RZ R44, R37, 0.15915493667125701904 ;  /* 0x3e22f983252c7820 */ /* 0x010fe2000040c000 */
[-C--:B------:R-:W-:Y:S01]  /*3850*/  FMUL.FTZ R37, R49, R11.reuse ;  /* 0x0000000b31257220 */ /* 0x080fe20000410000 */
[C---:B------:R-:W-:Y:S01]  /*3860*/  FMUL.FTZ R42, R51.reuse, R11 ;  /* 0x0000000b332a7220 */ /* 0x040fe20000410000 */
[----:B------:R-:W-:Y:S01]  /*3870*/  FMUL.RZ R76, R62, 0.15915493667125701904 ;  /* 0x3e22f9833e4c7820 */ /* 0x000fe2000040c000 */
[----:B------:R-:W-:Y:S01]  /*3880*/  FMUL.FTZ R62, R51, R12 ;  /* 0x0000000c333e7220 */ /* 0x000fe20000410000 */
[----:B------:R-:W-:Y:S01]  /*3890*/  FMUL.RZ R47, R37, 0.15915493667125701904 ;  /* 0x3e22f983252f7820 */ /* 0x000fe2000040c000 */
[----:B------:R1:W-:Y:S01]  /*38a0*/  MUFU.COS R93, R60 ;  /* 0x0000003c005d7308 */ /* 0x0003e20000000000 */
[----:B------:R-:W-:-:S07]  /*38b0*/  FMUL.FTZ R91, R56, R91 ;  /* 0x0000005b385b7220 */ /* 0x000fce0000410000 */
[----:B------:R-:W-:Y:S01]  /*38c0*/  MUFU.SIN R63, R64 ;  /* 0x00000040003f7308 */ /* 0x000fe20000000400 */
[----:B-1----:R-:W-:-:S04]  /*38d0*/  FMUL.FTZ R60, R49, R4 ;  /* 0x00000004313c7220 */ /* 0x002fc80000410000 */
[----:B------:R-:W-:Y:S01]  /*38e0*/  FMUL.RZ R66, R60, 0.15915493667125701904 ;  /* 0x3e22f9833c427820 */ /* 0x000fe2000040c000 */
[----:B------:R-:W-:Y:S02]  /*38f0*/  FMUL.FTZ R60, R51, R4 ;  /* 0x00000004333c7220 */ /* 0x000fe40000410000 */
[----:B------:R1:W-:Y:S08]  /*3900*/  MUFU.COS R89, R64 ;  /* 0x0000004000597308 */ /* 0x0003f00000000000 */
        /* <DEDUP_REMOVED lines=15> */
[----:B------:R-:W3:Y:S01]  /*3a00*/  MUFU.SIN R101, R82 ;  /* 0x0000005200657308 */ /* 0x000ee20000000400 */
[----:B-1----:R-:W-:-:S04]  /*3a10*/  FMUL.FTZ R78, R49, R14 ;  /* 0x0000000e314e7220 */ /* 0x002fc80000410000 */
[----:B------:R-:W-:Y:S01]  /*3a20*/  FMUL.RZ R84, R78, 0.15915493667125701904 ;  /* 0x3e22f9834e547820 */ /* 0x000fe2000040c000 */
[C---:B------:R-:W-:Y:S01]  /*3a30*/  FMUL.FTZ R78, R51.reuse, R14 ;  /* 0x0000000e334e7220 */ /* 0x040fe20000410000 */
[----:B------:R-:W-:Y:S01]  /*3a40*/  FMUL.FTZ R51, R51, R16 ;  /* 0x0000001033337220 */ /* 0x000fe20000410000 */
[----:B------:R-:W-:Y:S04]  /*3a50*/  MUFU.EX2 R76, R76 ;  /* 0x0000004c004c7308 */ /* 0x000fe80000000800 */
[----:B------:R-:W-:Y:S08]  /*3a60*/  MUFU.SIN R79, R80 ;  /* 0x00000050004f7308 */ /* 0x000ff00000000400 */
[----:B------:R1:W-:Y:S08]  /*3a70*/  MUFU.COS R103, R82 ;  /* 0x0000005200677308 */ /* 0x0003f00000000000 */
[----:B------:R-:W-:Y:S08]  /*3a80*/  MUFU.SIN R105, R84 ;  /* 0x0000005400697308 */ /* 0x000ff00000000400 */
[----:B------:R-:W4:Y:S08]  /*3a90*/  MUFU.COS R107, R84 ;  /* 0x00000054006b7308 */ /* 0x000f300000000000 */
[----:B------:R-:W5:Y:S04]  /*3aa0*/  MUFU.EX2 R50, R50 ;  /* 0x0000003200327308 */ /* 0x000f680000000800 */
[----:B------:R-:W-:Y:S04]  /*3ab0*/  MUFU.EX2 R66, R66 ;  /* 0x0000004200427308 */ /* 0x000fe80000000800 */
[----:B------:R-:W1:Y:S04]  /*3ac0*/  MUFU.EX2 R64, R64 ;  /* 0x0000004000407308 */ /* 0x000e680000000800 */
[----:B------:R3:W4:Y:S01]  /*3ad0*/  MUFU.EX2 R100, R78 ;  /* 0x0000004e00647308 */ /* 0x0007220000000800 */
[C---:B-----5:R-:W-:Y:S01]  /*3ae0*/  FMUL.FTZ R96, R50.reuse, R57 ;  /* 0x0000003932607220 */ /* 0x060fe20000410000 */
[----:B------:R-:W-:-:S02]  /*3af0*/  FMUL.FTZ R97, R50, R97 ;  /* 0x0000006132617220 */ /* 0x000fc40000410000 */
[----:B------:R5:W4:Y:S01]  /*3b00*/  MUFU.COS R81, R80 ;  /* 0x0000005000517308 */ /* 0x000b220000000000 */
[----:B---3--:R-:W-:Y:S01]  /*3b10*/  FMUL.FTZ R78, R76, R101 ;  /* 0x000000654c4e7220 */ /* 0x008fe20000410000 */
[----:B0-----:R-:W-:Y:S01]  /*3b20*/  SHF.L.U32 R101, R32, 0x10, RZ ;  /* 0x0000001020657819 */ /* 0x001fe200000006ff */
[----:B-1----:R-:W-:-:S05]  /*3b30*/  FMUL.FTZ R82, R64, R77 ;  /* 0x0000004d40527220 */ /* 0x002fca0000410000 */
[----:B------:R0:W-:Y:S01]  /*3b40*/  MUFU.EX2 R102, R36 ;  /* 0x0000002400667308 */ /* 0x0001e20000000800 */
[C---:B-----5:R-:W-:Y:S01]  /*3b50*/  FMUL.FTZ R80, R49.reuse, R9 ;  /* 0x0000000931507220 */ /* 0x060fe20000410000 */
[----:B----4-:R-:W-:Y:S01]  /*3b60*/  FMUL.FTZ R77, R100, R107 ;  /* 0x0000006b644d7220 */ /* 0x010fe20000410000 */
[----:B------:R-:W-:Y:S01]  /*3b70*/  FMUL.FTZ R101, R70, R101 ;  /* 0x0000006546657220 */ /* 0x000fe20000410000 */
[----:B------:R-:W1:Y:S01]  /*3b80*/  MUFU.EX2 R52, R52 ;  /* 0x0000003400347308 */ /* 0x000e620000000800 */
[----:B------:R-:W-:Y:S01]  /*3b90*/  FMUL.RZ R80, R80, 0.15915493667125701904 ;  /* 0x3e22f98350507820 */ /* 0x000fe2000040c000 */
[----:B------:R-:W-:Y:S01]  /*3ba0*/  FMUL.FTZ R49, R49, R16 ;  /* 0x0000001031317220 */ /* 0x000fe20000410000 */
[----:B------:R-:W-:Y:S01]  /*3bb0*/  FMUL.FTZ R83, R64, R83 ;  /* 0x0000005340537220 */ /* 0x000fe20000410000 */
[----:B------:R-:W-:Y:S01]  /*3bc0*/  MUFU.SIN R115, R44 ;  /* 0x0000002c00737308 */ /* 0x000fe20000000400 */
[----:B0-----:R-:W-:Y:S01]  /*3bd0*/  PRMT R36, R32, 0x7632, R36 ;  /* 0x0000763220247816 */ /* 0x001fe20000000024 */
[----:B------:R-:W-:Y:S01]  /*3be0*/  FMUL.RZ R49, R49, 0.15915493667125701904 ;  /* 0x3e22f98331317820 */ /* 0x000fe2000040c000 */
[----:B------:R-:W-:Y:S01]  /*3bf0*/  PRMT R32, R33, 0x7632, R32 ;  /* 0x0000763221207816 */ /* 0x000fe20000000020 */
[----:B------:R-:W-:Y:S01]  /*3c00*/  FMUL.FTZ R81, R66, R81 ;  /* 0x0000005142517220 */ /* 0x000fe20000410000 */
[----:B------:R-:W-:-:S02]  /*3c10*/  SHF.L.U32 R41, R36, 0x10, RZ ;  /* 0x0000001024297819 */ /* 0x000fc400000006ff */
[----:B------:R-:W0:Y:S01]  /*3c20*/  LDS.128 R36, [R69+0x10] ;  /* 0x0000100045247984 */ /* 0x000e220000000c00 */
[----:B------:R-:W-:Y:S01]  /*3c30*/  MUFU.SIN R43, R80 ;  /* 0x00000050002b7308 */ /* 0x000fe20000000400 */
[----:B------:R-:W-:Y:S01]  /*3c40*/  SHF.L.U32 R33, R33, 0x10, RZ ;  /* 0x0000001021217819 */ /* 0x000fe200000006ff */
[C---:B-1----:R-:W-:Y:S01]  /*3c50*/  FMUL.FTZ R94, R52.reuse, R53 ;  /* 0x00000035345e7220 */ /* 0x042fe20000410000 */
[----:B------:R-:W-:-:S03]  /*3c60*/  FMUL.FTZ R95, R52, R95 ;  /* 0x0000005f345f7220 */ /* 0x000fc60000410000 */
[----:B------:R-:W-:Y:S02]  /*3c70*/  FMUL.FTZ R104, R140, R33 ;  /* 0x000000218c687220 */ /* 0x000fe40000410000 */
[----:B------:R1:W3:Y:S08]  /*3c80*/  MUFU.COS R45, R80 ;  /* 0x00000050002d7308 */ /* 0x0002f00000000000 */
[----:B------:R4:W-:Y:S01]  /*3c90*/  MUFU.COS R117, R44 ;  /* 0x0000002c00757308 */ /* 0x0009e20000000000 */
[----:B-1----:R-:W-:Y:S01]  /*3ca0*/  FMUL.FTZ R80, R66, R79 ;  /* 0x0000004f42507220 */ /* 0x002fe20000410000 */
[----:B------:R-:W-:Y:S01]  /*3cb0*/  FMUL.FTZ R79, R76, R103 ;  /* 0x000000674c4f7220 */ /* 0x000fe20000410000 */
[----:B------:R-:W-:Y:S01]  /*3cc0*/  FMUL.FTZ R76, R100, R105 ;  /* 0x00000069644c7220 */ /* 0x000fe20000410000 */
[----:B------:R-:W-:Y:S01]  /*3cd0*/  SHF.L.U32 R105, R32, 0x10, RZ ;  /* 0x0000001020697819 */ /* 0x000fe200000006ff */
[----:B------:R-:W-:Y:S01]  /*3ce0*/  FMUL.FTZ R100, R70, R41 ;  /* 0x0000002946647220 */ /* 0x000fe20000410000 */
[----:B------:R-:W-:-:S02]  /*3cf0*/  FMUL.FTZ R41, R101, R96 ;  /* 0x0000006065297220 */ /* 0x000fc40000410000 */
[----:B------:R-:W1:Y:S01]  /*3d00*/  MUFU.EX2 R54, R54 ;  /* 0x0000003600367308 */ /* 0x000e620000000800 */
[----:B------:R-:W-:Y:S01]  /*3d10*/  FMUL.FTZ R32, R100, R96 ;  /* 0x0000006064207220 */ /* 0x000fe20000410000 */
[----:B------:R-:W-:Y:S01]  /*3d20*/  FMUL.FTZ R105, R140, R105 ;  /* 0x000000698c697220 */ /* 0x000fe20000410000 */
[----:B----4-:R-:W-:Y:S01]  /*3d30*/  FFMA.FTZ R44, R100, R97, R41 ;  /* 0x00000061642c7223 */ /* 0x010fe20000010029 */
[----:B---3--:R-:W-:Y:S01]  /*3d40*/  FMUL.FTZ R103, R102, R45 ;  /* 0x0000002d66677220 */ /* 0x008fe20000410000 */
[--C-:B------:R-:W-:Y:S01]  /*3d50*/  FFMA.FTZ R33, R101, R97, -R32.reuse ;  /* 0x0000006165217223 */ /* 0x100fe20000010820 */
[C---:B------:R-:W-:Y:S01]  /*3d60*/  PRMT R32, R34.reuse, 0x7632, R32 ;  /* 0x0000763222207816 */ /* 0x040fe20000000020 */
[----:B------:R-:W-:Y:S01]  /*3d70*/  FADD.FTZ R44, R105, R44 ;  /* 0x0000002c692c7221 */ /* 0x000fe20000010000 */
[----:B------:R-:W-:Y:S01]  /*3d80*/  SHF.L.U32 R34, R34, 0x10, RZ ;  /* 0x0000001022227819 */ /* 0x000fe200000006ff */
[----:B------:R-:W-:Y:S01]  /*3d90*/  FADD.FTZ R41, R104, R33 ;  /* 0x0000002168297221 */ /* 0x000fe20000010000 */
[----:B------:R-:W-:Y:S01]  /*3da0*/  SHF.L.U32 R32, R32, 0x10, RZ ;  /* 0x0000001020207819 */ /* 0x000fe200000006ff */
[----:B------:R-:W-:Y:S01]  /*3db0*/  FMUL.FTZ R46, R94, R44 ;  /* 0x0000002c5e2e7220 */ /* 0x000fe20000410000 */
[----:B------:R-:W-:Y:S01]  /*3dc0*/  FMUL.FTZ R102, R102, R43 ;  /* 0x0000002b66667220 */ /* 0x000fe20000410000 */
[-C--:B------:R-:W-:Y:S01]  /*3dd0*/  FMUL.FTZ R43, R94, R41.reuse ;  /* 0x000000295e2b7220 */ /* 0x080fe20000410000 */
[----:B------:R-:W-:Y:S01]  /*3de0*/  FMUL.FTZ R107, R141, R34 ;  /* 0x000000228d6b7220 */ /* 0x000fe20000410000 */
[----:B------:R-:W-:Y:S01]  /*3df0*/  FFMA.FTZ R46, R95, R41, -R46 ;  /* 0x000000295f2e7223 */ /* 0x000fe2000001082e */
[----:B------:R-:W-:Y:S01]  /*3e00*/  FMUL.FTZ R106, R141, R32 ;  /* 0x000000208d6a7220 */ /* 0x000fe20000410000 */
[----:B------:R-:W-:Y:S01]  /*3e10*/  PRMT R32, R35, 0x7632, R32 ;  /* 0x0000763223207816 */ /* 0x000fe20000000020 */
[----:B-1----:R-:W-:Y:S01]  /*3e20*/  FMUL.FTZ R92, R54, R59 ;  /* 0x0000003b365c7220 */ /* 0x002fe20000410000 */
[----:B------:R-:W-:Y:S01]  /*3e30*/  FFMA.FTZ R43, R95, R44, R43 ;  /* 0x0000002c5f2b7223 */ /* 0x000fe2000001002b */
[----:B------:R-:W-:Y:S01]  /*3e40*/  FADD.FTZ R46, R107, R46 ;  /* 0x0000002e6b2e7221 */ /* 0x000fe20000010000 */
[----:B------:R-:W-:Y:S01]  /*3e50*/  SHF.L.U32 R109, R32, 0x10, RZ ;  /* 0x00000010206d7819 */ /* 0x000fe200000006ff */
[----:B------:R-:W-:Y:S01]  /*3e60*/  FMUL.FTZ R93, R54, R93 ;  /* 0x0000005d365d7220 */ /* 0x000fe20000410000 */
[----:B------:R-:W-:Y:S01]  /*3e70*/  FADD.FTZ R43, R106, R43 ;  /* 0x0000002b6a2b7221 */ /* 0x000fe20000010000 */
[-C--:B------:R-:W-:Y:S01]  /*3e80*/  FMUL.FTZ R32, R92, R46.reuse ;  /* 0x0000002e5c207220 */ /* 0x080fe20000410000 */
[----:B------:R-:W-:Y:S01]  /*3e90*/  SHF.L.U32 R35, R35, 0x10, RZ ;  /* 0x0000001023237819 */ /* 0x000fe200000006ff */
[----:B------:R-:W-:Y:S01]  /*3ea0*/  FMUL.FTZ R109, R142, R109 ;  /* 0x0000006d8e6d7220 */ /* 0x000fe20000410000 */
[-C--:B------:R-:W-:Y:S01]  /*3eb0*/  FMUL.FTZ R41, R92, R43.reuse ;  /* 0x0000002b5c297220 */ /* 0x080fe20000410000 */
[C---:B------:R-:W-:Y:S01]  /*3ec0*/  FFMA.FTZ R32, R93.reuse, R43, R32 ;  /* 0x0000002b5d207223 */ /* 0x040fe20000010020 */
[----:B------:R-:W1:Y:S01]  /*3ed0*/  MUFU.EX2 R58, R58 ;  /* 0x0000003a003a7308 */ /* 0x000e620000000800 */
[----:B------:R-:W-:Y:S01]  /*3ee0*/  FMUL.FTZ R108, R142, R35 ;  /* 0x000000238e6c7220 */ /* 0x000fe20000410000 */
[----:B------:R-:W-:Y:S01]  /*3ef0*/  FFMA.FTZ R41, R93, R46, -R41 ;  /* 0x0000002e5d297223 */ /* 0x000fe20000010829 */
[--C-:B------:R-:W-:Y:S01]  /*3f00*/  FADD.FTZ R35, R109, R32.reuse ;  /* 0x000000206d237221 */ /* 0x100fe20000010000 */
[----:B------:R-:W3:Y:S01]  /*3f10*/  MUFU.COS R34, R49 ;  /* 0x0000003100227308 */ /* 0x000ee20000000000 */
[----:B0-----:R-:W-:Y:S01]  /*3f20*/  PRMT R32, R36, 0x7632, R32 ;  /* 0x0000763224207816 */ /* 0x001fe20000000020 */
[----:B------:R-:W-:Y:S01]  /*3f30*/  FADD.FTZ R41, R108, R41 ;  /* 0x000000296c297221 */ /* 0x000fe20000010000 */
[----:B------:R-:W-:Y:S01]  /*3f40*/  SHF.L.U32 R116, R36, 0x10, RZ ;  /* 0x0000001024747819 */ /* 0x000fe200000006ff */
[----:B------:R-:W-:Y:S01]  /*3f50*/  FMUL.FTZ R44, R90, R35 ;  /* 0x000000235a2c7220 */ /* 0x000fe20000410000 */
[----:B------:R-:W-:Y:S01]  /*3f60*/  SHF.L.U32 R32, R32, 0x10, RZ ;  /* 0x0000001020207819 */ /* 0x000fe200000006ff */
[-C--:B------:R-:W-:Y:S01]  /*3f70*/  FMUL.FTZ R36, R90, R41.reuse ;  /* 0x000000295a247220 */ /* 0x080fe20000410000 */
[----:B------:R-:W-:Y:S01]  /*3f80*/  SHF.L.U32 R119, R37, 0x10, RZ ;  /* 0x0000001025777819 */ /* 0x000fe200000006ff */
[----:B------:R-:W0:Y:S01]  /*3f90*/  MUFU.EX2 R48, R48 ;  /* 0x0000003000307308 */ /* 0x000e220000000800 */
[----:B------:R-:W-:Y:S01]  /*3fa0*/  FFMA.FTZ R43, R91, R41, -R44 ;  /* 0x000000295b2b7223 */ /* 0x000fe2000001082c */
[----:B------:R-:W-:Y:S01]  /*3fb0*/  FMUL.FTZ R116, R143, R116 ;  /* 0x000000748f747220 */ /* 0x000fe20000410000 */
[----:B-1----:R-:W-:Y:S01]  /*3fc0*/  FMUL.FTZ R88, R58, R63 ;  /* 0x0000003f3a587220 */ /* 0x002fe20000410000 */
[----:B------:R-:W1:Y:S01]  /*3fd0*/  MUFU.SIN R33, R47 ;  /* 0x0000002f00217308 */ /* 0x000e620000000400 */
[----:B------:R-:W-:Y:S01]  /*3fe0*/  FFMA.FTZ R35, R91, R35, R36 ;  /* 0x000000235b237223 */ /* 0x000fe20000010024 */
[----:B------:R-:W-:Y:S01]  /*3ff0*/  FMUL.FTZ R114, R143, R32 ;  /* 0x000000208f727220 */ /* 0x000fe20000410000 */
[----:B------:R-:W-:Y:S01]  /*4000*/  FADD.FTZ R43, R116, R43 ;  /* 0x0000002b742b7221 */ /* 0x000fe20000010000 */
[----:B------:R-:W-:Y:S01]  /*4010*/  FMUL.FTZ R89, R58, R89 ;  /* 0x000000593a597220 */ /* 0x000fe20000410000 */
[----:B------:R-:W-:Y:S01]  /*4020*/  PRMT R32, R37, 0x7632, R32 ;  /* 0x0000763225207816 */ /* 0x000fe20000000020 */
[----:B------:R-:W-:Y:S01]  /*4030*/  FADD.FTZ R35, R114, R35 ;  /* 0x0000002372237221 */ /* 0x000fe20000010000 */
[----:B------:R-:W-:Y:S01]  /*4040*/  FMUL.FTZ R36, R88, R43 ;  /* 0x0000002b58247220 */ /* 0x000fe20000410000 */
[----:B------:R-:W3:Y:S01]  /*4050*/  MUFU.EX2 R51, R51 ;  /* 0x0000003300337308 */ /* 0x000ee20000000800 */
[----:B------:R-:W-:Y:S01]  /*4060*/  FMUL.FTZ R119, R144, R119 ;  /* 0x0000007790777220 */ /* 0x000fe20000410000 */
[C---:B0-----:R-:W-:Y:S01]  /*4070*/  FMUL.FTZ R99, R48.reuse, R99 ;  /* 0x0000006330637220 */ /* 0x041fe20000410000 */
[----:B------:R-:W-:Y:S01]  /*4080*/  FFMA.FTZ R41, R89, R35, R36 ;  /* 0x0000002359297223 */ /* 0x000fe20000010024 */
[----:B------:R-:W1:Y:S01]  /*4090*/  MUFU.EX2 R42, R42 ;  /* 0x0000002a002a7308 */ /* 0x000e620000000800 */
[----:B------:R-:W-:Y:S01]  /*40a0*/  FMUL.FTZ R98, R48, R55 ;  /* 0x0000003730627220 */ /* 0x000fe20000410000 */
[----:B------:R-:W-:-:S02]  /*40b0*/  MOV R48, UR14 ;  /* 0x0000000e00307c02 */ /* 0x000fc40008000f00 */
[----:B------:R-:W0:Y:S04]  /*40c0*/  MUFU.EX2 R40, R40 ;  /* 0x0000002800287308 */ /* 0x000e280000000800 */
[----:B------:R-:W4:Y:S01]  /*40d0*/  MUFU.COS R113, R47 ;  /* 0x0000002f00717308 */ /* 0x000f220000000000 */
[----:B---3--:R-:W-:Y:S01]  /*40e0*/  FMUL.FTZ R111, R51, R34 ;  /* 0x00000022336f7220 */ /* 0x008fe20000410000 */
[----:B------:R-:W-:Y:S01]  /*40f0*/  FMUL.FTZ R34, R88, R35 ;  /* 0x0000002358227220 */ /* 0x000fe20000410000 */
[-C--:B------:R-:W-:Y:S01]  /*4100*/  FMUL.FTZ R35, R99, R96.reuse ;  /* 0x0000006063237220 */ /* 0x080fe20000410000 */
[----:B-1----:R-:W-:Y:S01]  /*4110*/  FMUL.FTZ R112, R42, R33 ;  /* 0x000000212a707220 */ /* 0x002fe20000410000 */
[----:B------:R-:W-:Y:S01]  /*4120*/  SHF.L.U32 R33, R32, 0x10, RZ ;  /* 0x0000001020217819 */ /* 0x000fe200000006ff */
[C---:B------:R-:W-:Y:S01]  /*4130*/  FMUL.FTZ R32, R98.reuse, R96 ;  /* 0x0000006062207220 */ /* 0x040fe20000410000 */
[----:B------:R-:W-:Y:S01]  /*4140*/  FFMA.FTZ R36, R98, R97, R35 ;  /* 0x0000006162247223 */ /* 0x000fe20000010023 */
[C---:B0-----:R-:W-:Y:S01]  /*4150*/  FMUL.FTZ R117, R40.reuse, R117 ;  /* 0x0000007528757220 */ /* 0x041fe20000410000 */
[----:B------:R-:W-:Y:S01]  /*4160*/  FMUL.FTZ R115, R40, R115 ;  /* 0x0000007328737220 */ /* 0x000fe20000410000 */
[----:B------:R-:W-:Y:S01]  /*4170*/  FFMA.FTZ R40, R89, R43, -R34 ;  /* 0x0000002b59287223 */ /* 0x000fe20000010822 */
[----:B------:R-:W-:Y:S01]  /*4180*/  FMUL.FTZ R118, R144, R33 ;  /* 0x0000002190767220 */ /* 0x000fe20000410000 */
[----:B------:R-:W-:Y:S01]  /*4190*/  FFMA.FTZ R32, R99, R97, -R32 ;  /* 0x0000006163207223 */ /* 0x000fe20000010820 */
[----:B------:R-:W-:Y:S01]  /*41a0*/  FMUL.FTZ R34, R94, R36 ;  /* 0x000000245e227220 */ /* 0x000fe20000410000 */
[----:B------:R-:W0:Y:S01]  /*41b0*/  MUFU.EX2 R60, R60 ;  /* 0x0000003c003c7308 */ /* 0x000e220000000800 */
[----:B----4-:R-:W-:Y:S01]  /*41c0*/  FMUL.FTZ R113, R42, R113 ;  /* 0x000000712a717220 */ /* 0x010fe20000410000 */
[----:B------:R-:W-:Y:S01]  /*41d0*/  FADD.FTZ R42, R118, R41 ;  /* 0x00000029762a7221 */ /* 0x000fe20000010000 */
[----:B------:R-:W-:Y:S01]  /*41e0*/  FADD.FTZ R41, R119, R40 ;  /* 0x0000002877297221 */ /* 0x000fe20000010000 */
[CC--:B------:R-:W-:Y:S01]  /*41f0*/  FFMA.FTZ R37, R95.reuse, R32.reuse, -R34 ;  /* 0x000000205f257223 */ /* 0x0c0fe20000010822 */
[----:B------:R-:W-:Y:S01]  /*4200*/  FMUL.FTZ R40, R94, R32 ;  /* 0x000000205e287220 */ /* 0x000fe20000410000 */
[----:B------:R-:W1:Y:S01]  /*4210*/  MUFU.EX2 R62, R62 ;  /* 0x0000003e003e7308 */ /* 0x000e620000000800 */
[----:B------:R-:W3:Y:S02]  /*4220*/  LDS.128 R32, [R69+0x20] ;  /* 0x0000200045207984 */ /* 0x000ee40000000c00 */
[----:B------:R-:W-:Y:S01]  /*4230*/  FFMA.FTZ R40, R95, R36, R40 ;  /* 0x000000245f287223 */ /* 0x000fe20000010028 */
[C---:B------:R-:W-:Y:S01]  /*4240*/  PRMT R36, R38.reuse, 0x7632, R36 ;  /* 0x0000763226247816 */ /* 0x040fe20000000024 */
[----:B------:R4:W5:Y:S01]  /*4250*/  MUFU.SIN R110, R49 ;  /* 0x00000031006e7308 */ /* 0x0009620000000400 */
[----:B------:R-:W-:Y:S01]  /*4260*/  SHF.L.U32 R38, R38, 0x10, RZ ;  /* 0x0000001026267819 */ /* 0x000fe200000006ff */
[----:B0-----:R-:W-:Y:S01]  /*4270*/  FMUL.FTZ R86, R60, R65 ;  /* 0x000000413c567220 */ /* 0x001fe20000410000 */
[----:B------:R-:W-:Y:S01]  /*4280*/  SHF.L.U32 R36, R36, 0x10, RZ ;  /* 0x0000001024247819 */ /* 0x000fe200000006ff */
[----:B------:R-:W-:-:S02]  /*4290*/  FMUL.FTZ R87, R60, R87 ;  /* 0x000000573c577220 */ /* 0x000fc40000410000 */
[C---:B------:R-:W-:Y:S01]  /*42a0*/  FMUL.FTZ R44, R86.reuse, R42 ;  /* 0x0000002a562c7220 */ /* 0x040fe20000410000 */
[-C--:B------:R-:W-:Y:S01]  /*42b0*/  FMUL.FTZ R43, R86, R41.reuse ;  /* 0x00000029562b7220 */ /* 0x080fe20000410000 */
[C---:B------:R-:W-:Y:S01]  /*42c0*/  FMUL.FTZ R121, R145.reuse, R38 ;  /* 0x0000002691797220 */ /* 0x040fe20000410000 */
[----:B------:R-:W-:Y:S01]  /*42d0*/  FMUL.FTZ R120, R145, R36 ;  /* 0x0000002491787220 */ /* 0x000fe20000410000 */
[C---:B------:R-:W-:Y:S01]  /*42e0*/  FFMA.FTZ R46, R87.reuse, R41, -R44 ;  /* 0x00000029572e7223 */ /* 0x040fe2000001082c */
[----:B------:R-:W-:Y:S01]  /*42f0*/  FFMA.FTZ R43, R87, R42, R43 ;  /* 0x0000002a572b7223 */ /* 0x000fe2000001002b */
[----:B------:R-:W-:Y:S01]  /*4300*/  FMUL.FTZ R42, R92, R40 ;  /* 0x000000285c2a7220 */ /* 0x000fe20000410000 */
[----:B------:R-:W-:Y:S01]  /*4310*/  PRMT R36, R39, 0x7632, R36 ;  /* 0x0000763227247816 */ /* 0x000fe20000000024 */
[----:B-1----:R-:W-:Y:S01]  /*4320*/  FMUL.FTZ R84, R62, R67 ;  /* 0x000000433e547220 */ /* 0x002fe20000410000 */
[----:B------:R-:W-:Y:S01]  /*4330*/  FADD.FTZ R46, R121, R46 ;  /* 0x0000002e792e7221 */ /* 0x000fe20000010000 */
[----:B------:R-:W-:Y:S01]  /*4340*/  FADD.FTZ R43, R120, R43 ;  /* 0x0000002b782b7221 */ /* 0x000fe20000010000 */
[-C--:B------:R-:W-:Y:S01]  /*4350*/  FFMA.FTZ R42, R93, R37.reuse, -R42 ;  /* 0x000000255d2a7223 */ /* 0x080fe2000001082a */
[----:B------:R-:W-:Y:S01]  /*4360*/  FMUL.FTZ R44, R92, R37 ;  /* 0x000000255c2c7220 */ /* 0x000fe20000410000 */
[----:B------:R-:W-:Y:S01]  /*4370*/  SHF.L.U32 R123, R36, 0x10, RZ ;  /* 0x00000010247b7819 */ /* 0x000fe200000006ff */
[----:B------:R-:W-:Y:S01]  /*4380*/  FMUL.FTZ R85, R62, R85 ;  /* 0x000000553e557220 */ /* 0x000fe20000410000 */
[----:B----4-:R-:W-:Y:S01]  /*4390*/  MOV R49, UR12 ;  /* 0x0000000c00317c02 */ /* 0x010fe20008000f00 */
[CC--:B------:R-:W-:Y:S01]  /*43a0*/  FMUL.FTZ R38, R84.reuse, R46.reuse ;  /* 0x0000002e54267220 */ /* 0x0c0fe20000410000 */
[----:B------:R-:W-:Y:S01]  /*43b0*/  FMUL.FTZ R37, R84, R43 ;  /* 0x0000002b54257220 */ /* 0x000fe20000410000 */
[----:B------:R-:W-:Y:S01]  /*43c0*/  SHF.L.U32 R39, R39, 0x10, RZ ;  /* 0x0000001027277819 */ /* 0x000fe200000006ff */
[----:B------:R-:W-:Y:S01]  /*43d0*/  FMUL.FTZ R123, R146, R123 ;  /* 0x0000007b927b7220 */ /* 0x000fe20000410000 */
[C---:B------:R-:W-:Y:S01]  /*43e0*/  FFMA.FTZ R38, R85.reuse, R43, R38 ;  /* 0x0000002b55267223 */ /* 0x040fe20000010026 */
[----:B------:R-:W-:Y:S01]  /*43f0*/  FFMA.FTZ R41, R85, R46, -R37 ;  /* 0x0000002e55297223 */ /* 0x000fe20000010825 */
[----:B------:R-:W-:Y:S01]  /*4400*/  FFMA.FTZ R44, R93, R40, R44 ;  /* 0x000000285d2c7223 */ /* 0x000fe2000001002c */
[----:B------:R-:W-:-:S04]  /*4410*/  IMAD.WIDE.U32 R48, R122, 0x10, R48 ;  /* 0x000000107a307825 */ /* 0x000fc800078e0030 */
[----:B------:R-:W-:Y:S01]  /*4420*/  FMUL.FTZ R37, R90, R42 ;  /* 0x0000002a5a257220 */ /* 0x000fe20000410000 */
[----:B------:R-:W-:Y:S01]  /*4430*/  FMUL.FTZ R122, R146, R39 ;  /* 0x00000027927a7220 */ /* 0x000fe20000410000 */
[----:B-----5:R-:W-:Y:S01]  /*4440*/  FMUL.FTZ R110, R51, R110 ;  /* 0x0000006e336e7220 */ /* 0x020fe20000410000 */
[----:B------:R-:W-:Y:S01]  /*4450*/  FADD.FTZ R51, R123, R38 ;  /* 0x000000267b337221 */ /* 0x000fe20000010000 */
[-C--:B------:R-:W-:Y:S01]  /*4460*/  FMUL.FTZ R36, R90, R44.reuse ;  /* 0x0000002c5a247220 */ /* 0x080fe20000410000 */
[C---:B------:R-:W-:Y:S01]  /*4470*/  FFMA.FTZ R53, R91.reuse, R44, R37 ;  /* 0x0000002c5b357223 */ /* 0x040fe20000010025 */
[----:B------:R-:W-:Y:S01]  /*4480*/  FADD.FTZ R44, R122, R41 ;  /* 0x000000297a2c7221 */ /* 0x000fe20000010000 */
[-C--:B------:R-:W-:Y:S01]  /*4490*/  FMUL.FTZ R46, R82, R51.reuse ;  /* 0x00000033522e7220 */ /* 0x080fe20000410000 */
[----:B---3--:R-:W-:Y:S02]  /*44a0*/  PRMT R50, R32, 0x7632, R50 ;  /* 0x0000763220327816 */ /* 0x008fe40000000032 */
[----:B------:R-:W-:Y:S01]  /*44b0*/  FMUL.FTZ R54, R82, R44 ;  /* 0x0000002c52367220 */ /* 0x000fe20000410000 */
[----:B------:R-:W-:Y:S01]  /*44c0*/  SHF.L.U32 R124, R32, 0x10, RZ ;  /* 0x00000010207c7819 */ /* 0x000fe200000006ff */
[----:B------:R-:W-:Y:S01]  /*44d0*/  FFMA.FTZ R52, R91, R42, -R36 ;  /* 0x0000002a5b347223 */ /* 0x000fe20000010824 */
[C---:B------:R-:W-:Y:S01]  /*44e0*/  FFMA.FTZ R55, R83.reuse, R44, -R46 ;  /* 0x0000002c53377223 */ /* 0x040fe2000001082e */
[----:B------:R-:W3:Y:S01]  /*44f0*/  LDG.E.128 R36, desc[UR24][R48.64] ;  /* 0x0000001830247981 */ /* 0x000ee2000c1e1d00 */
[----:B------:R-:W-:Y:S01]  /*4500*/  SHF.L.U32 R32, R50, 0x10, RZ ;  /* 0x0000001032207819 */ /* 0x000fe200000006ff */
[----:B------:R-:W-:-:S02]  /*4510*/  FFMA.FTZ R58, R83, R51, R54 ;  /* 0x00000033533a7223 */ /* 0x000fc40000010036 */
[----:B------:R-:W4:Y:S01]  /*4520*/  LDG.E.128 R40, desc[UR24][R48.64+0x200] ;  /* 0x0002001830287981 */ /* 0x000f22000c1e1d00 */
[----:B------:R-:W-:-:S03]  /*4530*/  FMUL.FTZ R124, R147, R124 ;  /* 0x0000007c937c7220 */ /* 0x000fc60000410000 */
[----:B------:R-:W5:Y:S01]  /*4540*/  LDG.E.128 R44, desc[UR24][R48.64+0x400] ;  /* 0x00040018302c7981 */ /* 0x000f62000c1e1d00 */
[----:B------:R-:W-:Y:S01]  /*4550*/  FMUL.FTZ R54, R88, R53 ;  /* 0x0000003558367220 */ /* 0x000fe20000410000 */
[----:B------:R-:W-:Y:S01]  /*4560*/  FADD.FTZ R59, R124, R55 ;  /* 0x000000377c3b7221 */ /* 0x000fe20000010000 */
[----:B------:R-:W-:Y:S01]  /*4570*/  FMUL.FTZ R125, R147, R32 ;  /* 0x00000020937d7220 */ /* 0x000fe20000410000 */
[----:B------:R-:W5:Y:S01]  /*4580*/  LDG.E.128 R48, desc[UR24][R48.64+0x600] ;  /* 0x0006001830307981 */ /* 0x000f62000c1e1d00 */
[-C--:B------:R-:W-:Y:S01]  /*4590*/  FFMA.FTZ R56, R89, R52.reuse, -R54 ;  /* 0x0000003459387223 */ /* 0x080fe20000010836 */
[----:B------:R-:W-:Y:S01]  /*45a0*/  FMUL.FTZ R52, R88, R52 ;  /* 0x0000003458347220 */ /* 0x000fe20000410000 */
[----:B------:R-:W-:Y:S01]  /*45b0*/  FMUL.FTZ R54, R80, R59 ;  /* 0x0000003b50367220 */ /* 0x000fe20000410000 */
[----:B------:R-:W-:Y:S01]  /*45c0*/  FADD.FTZ R58, R125, R58 ;  /* 0x0000003a7d3a7221 */ /* 0x000fe20000010000 */
[----:B------:R-:W-:Y:S01]  /*45d0*/  PRMT R32, R33, 0x7632, R32 ;  /* 0x0000763221207816 */ /* 0x000fe20000000020 */
[----:B------:R-:W-:-:S02]  /*45e0*/  FFMA.FTZ R57, R89, R53, R52 ;  /* 0x0000003559397223 */ /* 0x000fc40000010034 */
[-C--:B------:R-:W-:Y:S02]  /*45f0*/  FFMA.FTZ R60, R81, R58.reuse, R54 ;  /* 0x0000003a513c7223 */ /* 0x080fe40000010036 */
[----:B------:R-:W0:Y:S01]  /*4600*/  LDS.128 R52, [R69+0x30] ;  /* 0x0000300045347984 */ /* 0x000e220000000c00 */
[----:B------:R-:W-:Y:S01]  /*4610*/  SHF.L.U32 R127, R32, 0x10, RZ ;  /* 0x00000010207f7819 */ /* 0x000fe200000006ff */
[----:B------:R-:W-:Y:S01]  /*4620*/  FMUL.FTZ R32, R80, R58 ;  /* 0x0000003a50207220 */ /* 0x000fe20000410000 */
[----:B------:R-:W-:-:S03]  /*4630*/  SHF.L.U32 R33, R33, 0x10, RZ ;  /* 0x0000001021217819 */ /* 0x000fc600000006ff */
[----:B------:R-:W-:Y:S01]  /*4640*/  FFMA.FTZ R59, R81, R59, -R32 ;  /* 0x0000003b513b7223 */ /* 0x000fe20000010820 */
[----:B------:R-:W-:Y:S01]  /*4650*/  FMUL.FTZ R127, R148, R127 ;  /* 0x0000007f947f7220 */ /* 0x000fe20000410000 */
[----:B------:R-:W-:Y:S01]  /*4660*/  FMUL.FTZ R32, R86, R57 ;  /* 0x0000003956207220 */ /* 0x000fe20000410000 */
[----:B------:R-:W-:Y:S01]  /*4670*/  FMUL.FTZ R126, R148, R33 ;  /* 0x00000021947e7220 */ /* 0x000fe20000410000 */
[-C--:B------:R-:W-:Y:S01]  /*4680*/  FMUL.FTZ R58, R86, R56.reuse ;  /* 0x00000038563a7220 */ /* 0x080fe20000410000 */
[----:B------:R-:W-:Y:S01]  /*4690*/  FADD.FTZ R33, R127, R60 ;  /* 0x0000003c7f217221 */ /* 0x000fe20000010000 */
[C-C-:B------:R-:W-:Y:S01]  /*46a0*/  FFMA.FTZ R56, R87.reuse, R56, -R32.reuse ;  /* 0x0000003857387223 */ /* 0x140fe20000010820 */
[----:B------:R-:W-:Y:S01]  /*46b0*/  PRMT R32, R34, 0x7632, R32 ;  /* 0x0000763222207816 */ /* 0x000fe20000000020 */
[----:B------:R-:W-:Y:S01]  /*46c0*/  FADD.FTZ R59, R126, R59 ;  /* 0x0000003b7e3b7221 */ /* 0x000fe20000010000 */
[----:B------:R-:W-:Y:S01]  /*46d0*/  SHF.L.U32 R34, R34, 0x10, RZ ;  /* 0x0000001022227819 */ /* 0x000fe200000006ff */
[----:B------:R-:W-:Y:S01]  /*46e0*/  FMUL.FTZ R60, R78, R33 ;  /* 0x000000214e3c7220 */ /* 0x000fe20000410000 */
[----:B------:R-:W-:Y:S01]  /*46f0*/  FFMA.FTZ R58, R87, R57, R58 ;  /* 0x00000039573a7223 */ /* 0x000fe2000001003a */
[----:B------:R-:W-:Y:S01]  /*4700*/  SHF.L.U32 R32, R32, 0x10, RZ ;  /* 0x0000001020207819 */ /* 0x000fe200000006ff */
[-C--:B------:R-:W-:Y:S01]  /*4710*/  FMUL.FTZ R64, R78, R59.reuse ;  /* 0x0000003b4e407220 */ /* 0x080fe20000410000 */
[----:B------:R-:W-:Y:S01]  /*4720*/  FFMA.FTZ R62, R79, R59, -R60 ;  /* 0x0000003b4f3e7223 */ /* 0x000fe2000001083c */
[----:B------:R-:W-:Y:S01]  /*4730*/  FMUL.FTZ R129, R149, R34 ;  /* 0x0000002295817220 */ /* 0x000fe20000410000 */
[C---:B------:R-:W-:Y:S01]  /*4740*/  FMUL.FTZ R60, R84.reuse, R58 ;  /* 0x0000003a543c7220 */ /* 0x040fe20000410000 */
[----:B------:R-:W-:Y:S01]  /*4750*/  FFMA.FTZ R33, R79, R33, R64 ;  /* 0x000000214f217223 */ /* 0x000fe20000010040 */
[----:B------:R-:W-:Y:S01]  /*4760*/  FMUL.FTZ R128, R149, R32 ;  /* 0x0000002095807220 */ /* 0x000fe20000410000 */
[----:B------:R-:W-:Y:S01]  /*4770*/  FADD.FTZ R62, R129, R62 ;  /* 0x0000003e813e7221 */ /* 0x000fe20000010000 */
[-C--:B------:R-:W-:Y:S01]  /*4780*/  FFMA.FTZ R60, R85, R56.reuse, -R60 ;  /* 0x00000038553c7223 */ /* 0x080fe2000001083c */
[----:B------:R-:W-:Y:S01]  /*4790*/  PRMT R32, R35, 0x7632, R32 ;  /* 0x0000763223207816 */ /* 0x000fe20000000020 */
[----:B------:R-:W-:Y:S01]  /*47a0*/  FMUL.FTZ R56, R84, R56 ;  /* 0x0000003854387220 */ /* 0x000fe20000410000 */
        /* <DEDUP_REMOVED lines=8> */
[C---:B------:R-:W-:Y:S01]  /*4830*/  FMUL.FTZ R131, R162.reuse, R131 ;  /* 0x00000083a2837220 */ /* 0x040fe20000410000 */
[----:B------:R-:W-:Y:S01]  /*4840*/  FMUL.FTZ R130, R162, R35 ;  /* 0x00000023a2827220 */ /* 0x000fe20000410000 */
[----:B------:R-:W-:Y:S01]  /*4850*/  FFMA.FTZ R57, R77, R62, -R34 ;  /* 0x0000003e4d397223 */ /* 0x000fe20000010822 */
[-C--:B------:R-:W-:Y:S01]  /*4860*/  FFMA.FTZ R33, R83, R60.reuse, -R32 ;  /* 0x0000003c53217223 */ /* 0x080fe20000010820 */
[----:B------:R-:W-:Y:S01]  /*4870*/  FADD.FTZ R58, R131, R58 ;  /* 0x0000003a833a7221 */ /* 0x000fe20000010000 */
[----:B0-----:R-:W-:Y:S01]  /*4880*/  PRMT R32, R52, 0x7632, R32 ;  /* 0x0000763234207816 */ /* 0x001fe20000000020 */
[----:B------:R-:W-:Y:S01]  /*4890*/  FADD.FTZ R57, R130, R57 ;  /* 0x0000003982397221 */ /* 0x000fe20000010000 */
[----:B------:R-:W-:Y:S01]  /*48a0*/  FMUL.FTZ R60, R82, R60 ;  /* 0x0000003c523c7220 */ /* 0x000fe20000410000 */
[----:B------:R-:W-:Y:S01]  /*48b0*/  SHF.L.U32 R52, R52, 0x10, RZ ;  /* 0x0000001034347819 */ /* 0x000fe200000006ff */
[----:B------:R-:W-:Y:S01]  /*48c0*/  FMUL.FTZ R34, R102, R58 ;  /* 0x0000003a66227220 */ /* 0x000fe20000410000 */
[----:B------:R-:W-:Y:S01]  /*48d0*/  SHF.L.U32 R32, R32, 0x10, RZ ;  /* 0x0000001020207819 */ /* 0x000fe200000006ff */
[-C--:B------:R-:W-:Y:S01]  /*48e0*/  FMUL.FTZ R35, R102, R57.reuse ;  /* 0x0000003966237220 */ /* 0x080fe20000410000 */
[----:B------:R-:W-:Y:S01]  /*48f0*/  FFMA.FTZ R60, R83, R56, R60 ;  /* 0x00000038533c7223 */ /* 0x000fe2000001003c */
[----:B------:R-:W-:Y:S01]  /*4900*/  FFMA.FTZ R56, R103, R57, -R34 ;  /* 0x0000003967387223 */ /* 0x000fe20000010822 */
[----:B------:R-:W-:Y:S01]  /*4910*/  FMUL.FTZ R133, R163, R52 ;  /* 0x00000034a3857220 */ /* 0x000fe20000410000 */
[----:B------:R-:W-:Y:S01]  /*4920*/  FFMA.FTZ R35, R103, R58, R35 ;  /* 0x0000003a67237223 */ /* 0x000fe20000010023 */
[----:B------:R-:W-:Y:S01]  /*4930*/  FMUL.FTZ R132, R163, R32 ;  /* 0x00000020a3847220 */ /* 0x000fe20000410000 */
[----:B------:R-:W-:Y:S01]  /*4940*/  PRMT R32, R53, 0x7632, R32 ;  /* 0x0000763235207816 */ /* 0x000fe20000000020 */
[----:B------:R-:W-:Y:S01]  /*4950*/  FADD.FTZ R56, R133, R56 ;  /* 0x0000003885387221 */ /* 0x000fe20000010000 */
[C---:B------:R-:W-:Y:S01]  /*4960*/  FMUL.FTZ R34, R80.reuse, R60 ;  /* 0x0000003c50227220 */ /* 0x040fe20000410000 */
[-C--:B------:R-:W-:Y:S01]  /*4970*/  FMUL.FTZ R52, R80, R33.reuse ;  /* 0x0000002150347220 */ /* 0x080fe20000410000 */
[----:B------:R-:W-:Y:S01]  /*4980*/  FADD.FTZ R58, R132, R35 ;  /* 0x00000023843a7221 */ /* 0x000fe20000010000 */
[----:B------:R-:W-:Y:S01]  /*4990*/  SHF.L.U32 R135, R32, 0x10, RZ ;  /* 0x0000001020877819 */ /* 0x000fe200000006ff */
[----:B------:R-:W-:Y:S01]  /*49a0*/  FMUL.FTZ R62, R115, R56 ;  /* 0x00000038733e7220 */ /* 0x000fe20000410000 */
[C---:B------:R-:W-:Y:S01]  /*49b0*/  FFMA.FTZ R34, R81.reuse, R33, -R34 ;  /* 0x0000002151227223 */ /* 0x040fe20000010822 */
[----:B------:R-:W-:Y:S01]  /*49c0*/  FFMA.FTZ R52, R81, R60, R52 ;  /* 0x0000003c51347223 */ /* 0x000fe20000010034 */
[-C--:B------:R-:W-:Y:S01]  /*49d0*/  FMUL.FTZ R33, R115, R58.reuse ;  /* 0x0000003a73217220 */ /* 0x080fe20000410000 */
[----:B------:R-:W-:Y:S01]  /*49e0*/  SHF.L.U32 R53, R53, 0x10, RZ ;  /* 0x0000001035357819 */ /* 0x000fe200000006ff */
[C---:B------:R-:W-:Y:S01]  /*49f0*/  FFMA.FTZ R62, R117.reuse, R58, R62 ;  /* 0x0000003a753e7223 */ /* 0x040fe2000001003e */
[----:B------:R-:W-:Y:S01]  /*4a00*/  FMUL.FTZ R135, R164, R135 ;  /* 0x00000087a4877220 */ /* 0x000fe20000410000 */
[C---:B------:R-:W-:Y:S01]  /*4a10*/  FMUL.FTZ R32, R78.reuse, R52 ;  /* 0x000000344e207220 */ /* 0x040fe20000410000 */
[----:B------:R-:W-:Y:S01]  /*4a20*/  FFMA.FTZ R35, R117, R56, -R33 ;  /* 0x0000003875237223 */ /* 0x000fe20000010821 */
[-C--:B------:R-:W-:Y:S01]  /*4a30*/  FMUL.FTZ R33, R78, R34.reuse ;  /* 0x000000224e217220 */ /* 0x080fe20000410000 */
[----:B------:R-:W-:Y:S01]  /*4a40*/  FMUL.FTZ R134, R164, R53 ;  /* 0x00000035a4867220 */ /* 0x000fe20000410000 */
[----:B------:R-:W-:Y:S01]  /*4a50*/  FADD.FTZ R62, R135, R62 ;  /* 0x0000003e873e7221 */ /* 0x000fe20000010000 */
[C-C-:B------:R-:W-:Y:S01]  /*4a60*/  FFMA.FTZ R34, R79.reuse, R34, -R32.reuse ;  /* 0x000000224f227223 */ /* 0x140fe20000010820 */
[----:B------:R-:W-:Y:S01]  /*4a70*/  PRMT R32, R54, 0x7632, R32 ;  /* 0x0000763236207816 */ /* 0x000fe20000000020 */
[----:B------:R-:W-:Y:S01]  /*4a80*/  FFMA.FTZ R33, R79, R52, R33 ;  /* 0x000000344f217223 */ /* 0x000fe20000010021 */
[----:B------:R-:W-:Y:S01]  /*4a90*/  FADD.FTZ R35, R134, R35 ;  /* 0x0000002386237221 */ /* 0x000fe20000010000 */
[----:B------:R-:W-:Y:S01]  /*4aa0*/  FMUL.FTZ R52, R112, R62 ;  /* 0x0000003e70347220 */ /* 0x000fe20000410000 */
[----:B------:R-:W-:-:S02]  /*4ab0*/  SHF.L.U32 R54, R54, 0x10, RZ ;  /* 0x0000001036367819 */ /* 0x000fc400000006ff */
[----:B------:R-:W-:Y:S01]  /*4ac0*/  SHF.L.U32 R32, R32, 0x10, RZ ;  /* 0x0000001020207819 */ /* 0x000fe200000006ff */
[-C--:B------:R-:W-:Y:S01]  /*4ad0*/  FMUL.FTZ R53, R112, R35.reuse ;  /* 0x0000002370357220 */ /* 0x080fe20000410000 */
[----:B------:R-:W-:Y:S01]  /*4ae0*/  FFMA.FTZ R56, R113, R35, -R52 ;  /* 0x0000002371387223 */ /* 0x000fe20000010834 */
[CC--:B------:R-:W-:Y:S01]  /*4af0*/  FMUL.FTZ R52, R76.reuse, R33.reuse ;  /* 0x000000214c347220 */ /* 0x0c0fe20000410000 */
[C---:B------:R-:W-:Y:S01]  /*4b00*/  FMUL.FTZ R137, R165.reuse, R54 ;  /* 0x00000036a5897220 */ /* 0x040fe20000410000 */
[----:B------:R-:W-:Y:S01]  /*4b10*/  FMUL.FTZ R136, R165, R32 ;  /* 0x00000020a5887220 */ /* 0x000fe20000410000 */
[----:B------:R-:W-:Y:S01]  /*4b20*/  FFMA.FTZ R53, R113, R62, R53 ;  /* 0x0000003e71357223 */ /* 0x000fe20000010035 */
[----:B------:R-:W-:Y:S01]  /*4b30*/  PRMT R32, R55, 0x7632, R32 ;  /* 0x0000763237207816 */ /* 0x000fe20000000020 */
[-C--:B------:R-:W-:Y:S01]  /*4b40*/  FFMA.FTZ R52, R77, R34.reuse, -R52 ;  /* 0x000000224d347223 */ /* 0x080fe20000010834 */
[----:B------:R-:W-:Y:S01]  /*4b50*/  FADD.FTZ R56, R137, R56 ;  /* 0x0000003889387221 */ /* 0x000fe20000010000 */
[----:B------:R-:W-:Y:S01]  /*4b60*/  FMUL.FTZ R34, R76, R34 ;  /* 0x000000224c227220 */ /* 0x000fe20000410000 */
[----:B------:R-:W-:Y:S01]  /*4b70*/  FADD.FTZ R53, R136, R53 ;  /* 0x0000003588357221 */ /* 0x000fe20000010000 */
[----:B------:R-:W-:Y:S01]  /*4b80*/  SHF.L.U32 R32, R32, 0x10, RZ ;  /* 0x0000001020207819 */ /* 0x000fe200000006ff */
[----:B------:R-:W-:Y:S01]  /*4b90*/  FMUL.FTZ R58, R110, R56 ;  /* 0x000000386e3a7220 */ /* 0x000fe20000410000 */
[----:B------:R-:W-:Y:S01]  /*4ba0*/  FFMA.FTZ R34, R77, R33, R34 ;  /* 0x000000214d227223 */ /* 0x000fe20000010022 */
[----:B------:R-:W-:Y:S01]  /*4bb0*/  FMUL.FTZ R54, R102, R52 ;  /* 0x0000003466367220 */ /* 0x000fe20000410000 */
[-C--:B------:R-:W-:Y:S01]  /*4bc0*/  FMUL.FTZ R33, R110, R53.reuse ;  /* 0x000000356e217220 */ /* 0x080fe20000410000 */
[----:B------:R-:W-:Y:S01]  /*4bd0*/  SHF.L.U32 R139, R55, 0x10, RZ ;  /* 0x00000010378b7819 */ /* 0x000fe200000006ff */
[----:B------:R-:W-:Y:S01]  /*4be0*/  FFMA.FTZ R53, R111, R53, R58 ;  /* 0x000000356f357223 */ /* 0x000fe2000001003a */
[----:B--2---:R-:W-:Y:S01]  /*4bf0*/  FMUL.FTZ R138, R61, R32 ;  /* 0x000000203d8a7220 */ /* 0x004fe20000410000 */
[-C--:B------:R-:W-:Y:S01]  /*4c00*/  FFMA.FTZ R54, R103, R34.reuse, R54 ;  /* 0x0000002267367223 */ /* 0x080fe20000010036 */
[----:B------:R-:W0:Y:S01]  /*4c10*/  S2R R151, SR_LANEID ;  /* 0x0000000000977919 */ /* 0x000e220000000000 */
[----:B------:R-:W-:Y:S01]  /*4c20*/  FMUL.FTZ R34, R102, R34 ;  /* 0x0000002266227220 */ /* 0x000fe20000410000 */
[----:B------:R-:W-:Y:S01]  /*4c30*/  FADD.FTZ R64, R138, R53 ;  /* 0x000000358a407221 */ /* 0x000fe20000010000 */
[----:B------:R-:W-:Y:S01]  /*4c40*/  FFMA.FTZ R56, R111, R56, -R33 ;  /* 0x000000386f387223 */ /* 0x000fe20000010821 */
[----:B------:R-:W-:Y:S01]  /*4c50*/  FMUL.FTZ R139, R61, R139 ;  /* 0x0000008b3d8b7220 */ /* 0x000fe20000410000 */
[----:B------:R-:W-:Y:S01]  /*4c60*/  FFMA.FTZ R34, R103, R52, -R34 ;  /* 0x0000003467227223 */ /* 0x000fe20000010822 */
[----:B------:R-:W-:Y:S01]  /*4c70*/  FMUL.FTZ R32, R115, R54 ;  /* 0x0000003673207220 */ /* 0x000fe20000410000 */
[----:B------:R-:W1:Y:S01]  /*4c80*/  SHFL.UP PT, R55, R64, 0x1, RZ ;  /* 0x0420000040377989 */ /* 0x000e6200000e00ff */
[----:B------:R-:W-:Y:S01]  /*4c90*/  FADD.FTZ R65, R139, R56 ;  /* 0x000000388b417221 */ /* 0x000fe20000010000 */
[-C--:B------:R-:W-:Y:S01]  /*4ca0*/  FMUL.FTZ R33, R115, R34.reuse ;  /* 0x0000002273217220 */ /* 0x080fe20000410000 */
[----:B------:R-:W-:-:S03]  /*4cb0*/  FFMA.FTZ R32, R117, R34, -R32 ;  /* 0x0000002275207223 */ /* 0x000fc60000010820 */
[----:B------:R-:W2:Y:S01]  /*4cc0*/  SHFL.UP PT, R53, R65, 0x1, RZ ;  /* 0x0420000041357989 */ /* 0x000ea200000e00ff */
[----:B------:R-:W-:Y:S01]  /*4cd0*/  FFMA.FTZ R33, R117, R54, R33 ;  /* 0x0000003675217223 */ /* 0x000fe20000010021 */
[----:B------:R-:W-:-:S03]  /*4ce0*/  FMUL.FTZ R34, R112, R32 ;  /* 0x0000002070227220 */ /* 0x000fc60000410000 */
[-C--:B------:R-:W-:Y:S01]  /*4cf0*/  FMUL.FTZ R35, R112, R33.reuse ;  /* 0x0000002170237220 */ /* 0x080fe20000410000 */
[----:B------:R-:W-:-:S03]  /*4d00*/  FFMA.FTZ R34, R113, R33, R34 ;  /* 0x0000002171227223 */ /* 0x000fc60000010022 */
[----:B------:R-:W-:Y:S01]  /*4d10*/  FFMA.FTZ R35, R113, R32, -R35 ;  /* 0x0000002071237223 */ /* 0x000fe20000010823 */
[----:B------:R-:W-:-:S03]  /*4d20*/  FMUL.FTZ R150, R110, R34 ;  /* 0x000000226e967220 */ /* 0x000fc60000410000 */
[-C--:B------:R-:W-:Y:S01]  /*4d30*/  FMUL.FTZ R33, R110, R35.reuse ;  /* 0x000000236e217220 */ /* 0x080fe20000410000 */
[----:B------:R-:W-:-:S03]  /*4d40*/  FFMA.FTZ R150, R111, R35, -R150 ;  /* 0x000000236f967223 */ /* 0x000fc60000010896 */
[----:B------:R-:W-:Y:S01]  /*4d50*/  FFMA.FTZ R66, R111, R34, R33 ;  /* 0x000000226f427223 */ /* 0x000fe20000010021 */
[----:B-1----:R-:W-:Y:S01]  /*4d60*/  FMUL.FTZ R33, R150, R55 ;  /* 0x0000003796217220 */ /* 0x002fe20000410000 */
[----:B0-----:R-:W-:-:S03]  /*4d70*/  ISETP.GE.AND P2, PT, R151, 0x1, PT ;  /* 0x000000019700780c */ /* 0x001fc60003f46270 */
[----:B------:R-:W0:Y:S01]  /*4d80*/  SHFL.UP PT, R35, R66, 0x1, RZ ;  /* 0x0420000042237989 */ /* 0x000e2200000e00ff */
[----:B--2---:R-:W-:-:S03]  /*4d90*/  FFMA.FTZ R57, R66, R53, R33 ;  /* 0x0000003542397223 */ /* 0x004fc60000010021 */
[----:B------:R-:W1:Y:S01]  /*4da0*/  SHFL.UP PT, R33, R150, 0x1, RZ ;  /* 0x0420000096217989 */ /* 0x000e6200000e00ff */
[----:B------:R-:W-:-:S04]  /*4db0*/  FMUL.FTZ R55, R66, R55 ;  /* 0x0000003742377220 */ /* 0x000fc80000410000 */
[----:B------:R-:W-:Y:S01]  /*4dc0*/  FFMA.FTZ R32, R150, R53, -R55 ;  /* 0x0000003596207223 */ /* 0x000fe20000010837 */
[----:B------:R-:W-:-:S03]  /*4dd0*/  @P2 FADD.FTZ R64, R64, R57 ;  /* 0x0000003940402221 */ /* 0x000fc60000010000 */
[----:B------:R-:W-:Y:S02]  /*4de0*/  @P2 FADD.FTZ R65, R65, R32 ;  /* 0x0000002041412221 */ /* 0x000fe40000010000 */
[----:B------:R-:W2:Y:S04]  /*4df0*/  SHFL.UP PT, R57, R64, 0x2, RZ ;  /* 0x0440000040397989 */ /* 0x000ea800000e00ff */
[----:B------:R-:W2:Y:S01]  /*4e00*/  SHFL.UP PT, R55, R65, 0x2, RZ ;  /* 0x0440000041377989 */ /* 0x000ea200000e00ff */
[-C--:B0-----:R-:W-:Y:S01]  /*4e10*/  FMUL.FTZ R53, R150, R35.reuse ;  /* 0x0000002396357220 */ /* 0x081fe20000410000 */
[----:B------:R-:W-:-:S03]  /*4e20*/  FMUL.FTZ R35, R66, R35 ;  /* 0x0000002342237220 */ /* 0x000fc60000410000 */
[-C--:B-1----:R-:W-:Y:S01]  /*4e30*/  @P2 FFMA.FTZ R66, R66, R33.reuse, R53 ;  /* 0x0000002142422223 */ /* 0x082fe20000010035 */
[----:B------:R-:W-:Y:S01]  /*4e40*/  @P2 FFMA.FTZ R150, R150, R33, -R35 ;  /* 0x0000002196962223 */ /* 0x000fe20000010823 */
[----:B------:R-:W-:-:S03]  /*4e50*/  ISETP.GE.AND P1, PT, R151, 0x2, PT ;  /* 0x000000029700780c */ /* 0x000fc60003f26270 */
[----:B------:R-:W0:Y:S04]  /*4e60*/  SHFL.UP PT, R35, R66, 0x2, RZ ;  /* 0x0440000042237989 */ /* 0x000e2800000e00ff */
[----:B------:R-:W1:Y:S01]  /*4e70*/  SHFL.UP PT, R33, R150, 0x2, RZ ;  /* 0x0440000096217989 */ /* 0x000e6200000e00ff */
[-C--:B--2---:R-:W-:Y:S01]  /*4e80*/  FMUL.FTZ R53, R150, R57.reuse ;  /* 0x0000003996357220 */ /* 0x084fe20000410000 */
[----:B------:R-:W-:-:S03]  /*4e90*/  FMUL.FTZ R57, R66, R57 ;  /* 0x0000003942397220 */ /* 0x000fc60000410000 */
[-C--:B------:R-:W-:Y:S01]  /*4ea0*/  FFMA.FTZ R53, R66, R55.reuse, R53 ;  /* 0x0000003742357223 */ /* 0x080fe20000010035 */
[----:B------:R-:W-:-:S03]  /*4eb0*/  FFMA.FTZ R32, R150, R55, -R57 ;  /* 0x0000003796207223 */ /* 0x000fc60000010839 */
[----:B------:R-:W-:Y:S01]  /*4ec0*/  @P1 FADD.FTZ R64, R64, R53 ;  /* 0x0000003540401221 */ /* 0x000fe20000010000 */
[----:B------:R-:W-:-:S04]  /*4ed0*/  @P1 FADD.FTZ R65, R65, R32 ;  /* 0x0000002041411221 */ /* 0x000fc80000010000 */
[----:B------:R-:W2:Y:S04]  /*4ee0*/  SHFL.UP PT, R57, R64, 0x4, RZ ;  /* 0x0480000040397989 */ /* 0x000ea800000e00ff */
[----:B------:R-:W2:Y:S01]  /*4ef0*/  SHFL.UP PT, R55, R65, 0x4, RZ ;  /* 0x0480000041377989 */ /* 0x000ea200000e00ff */
[-C--:B0-----:R-:W-:Y:S01]  /*4f00*/  FMUL.FTZ R53, R150, R35.reuse ;  /* 0x0000002396357220 */ /* 0x081fe20000410000 */
[----:B------:R-:W-:-:S03]  /*4f10*/  FMUL.FTZ R35, R66, R35 ;  /* 0x0000002342237220 */ /* 0x000fc60000410000 */
[-C--:B-1----:R-:W-:Y:S01]  /*4f20*/  @P1 FFMA.FTZ R66, R66, R33.reuse, R53 ;  /* 0x0000002142421223 */ /* 0x082fe20000010035 */
[----:B------:R-:W-:-:S04]  /*4f30*/  @P1 FFMA.FTZ R150, R150, R33, -R35 ;  /* 0x0000002196961223 */ /* 0x000fc80000010823 */
[----:B------:R-:W0:Y:S01]  /*4f40*/  SHFL.UP PT, R35, R66, 0x4, RZ ;  /* 0x0480000042237989 */ /* 0x000e2200000e00ff */
[----:B------:R-:W-:-:S03]  /*4f50*/  ISETP.GE.AND P1, PT, R151, 0x4, PT ;  /* 0x000000049700780c */ /* 0x000fc60003f26270 */
[----:B------:R-:W1:Y:S01]  /*4f60*/  SHFL.UP PT, R33, R150, 0x4, RZ ;  /* 0x0480000096217989 */ /* 0x000e6200000e00ff */
[-C--:B--2---:R-:W-:Y:S01]  /*4f70*/  FMUL.FTZ R53, R150, R57.reuse ;  /* 0x0000003996357220 */ /* 0x084fe20000410000 */
[----:B------:R-:W-:-:S03]  /*4f80*/  FMUL.FTZ R57, R66, R57 ;  /* 0x0000003942397220 */ /* 0x000fc60000410000 */
[-C--:B------:R-:W-:Y:S01]  /*4f90*/  FFMA.FTZ R53, R66, R55.reuse, R53 ;  /* 0x0000003742357223 */ /* 0x080fe20000010035 */
[----:B------:R-:W-:-:S04]  /*4fa0*/  FFMA.FTZ R32, R150, R55, -R57 ;  /* 0x0000003796207223 */ /* 0x000fc80000010839 */
[----:B------:R-:W-:Y:S01]  /*4fb0*/  @P1 FADD.FTZ R64, R64, R53 ;  /* 0x0000003540401221 */ /* 0x000fe20000010000 */
[----:B------:R-:W-:-:S04]  /*4fc0*/  @P1 FADD.FTZ R65, R65, R32 ;  /* 0x0000002041411221 */ /* 0x000fc80000010000 */
[----:B------:R-:W2:Y:S01]  /*4fd0*/  SHFL.UP PT, R57, R64, 0x8, RZ ;  /* 0x0500000040397989 */ /* 0x000ea200000e00ff */
[-C--:B0-----:R-:W-:Y:S01]  /*4fe0*/  FMUL.FTZ R53, R150, R35.reuse ;  /* 0x0000002396357220 */ /* 0x081fe20000410000 */
[C---:B------:R-:W-:Y:S02]  /*4ff0*/  FMUL.FTZ R35, R66.reuse, R35 ;  /* 0x0000002342237220 */ /* 0x040fe40000410000 */
[----:B------:R-:W0:Y:S01]  /*5000*/  SHFL.UP PT, R55, R65, 0x8, RZ ;  /* 0x0500000041377989 */ /* 0x000e2200000e00ff */
[-C--:B-1----:R-:W-:Y:S01]  /*5010*/  @P1 FFMA.FTZ R66, R66, R33.reuse, R53 ;  /* 0x0000002142421223 */ /* 0x082fe20000010035 */
[----:B------:R-:W-:-:S04]  /*5020*/  @P1 FFMA.FTZ R150, R150, R33, -R35 ;  /* 0x0000002196961223 */ /* 0x000fc80000010823 */
[----:B------:R-:W1:Y:S04]  /*5030*/  SHFL.UP PT, R35, R66, 0x8, RZ ;  /* 0x0500000042237989 */ /* 0x000e6800000e00ff */
[----:B------:R-:W1:Y:S01]  /*5040*/  SHFL.UP PT, R33, R150, 0x8, RZ ;  /* 0x0500000096217989 */ /* 0x000e6200000e00ff */
[C---:B------:R-:W-:Y:S02]  /*5050*/  ISETP.GE.AND P1, PT, R151.reuse, 0x8, PT ;  /* 0x000000089700780c */ /* 0x040fe40003f26270 */
[----:B------:R-:W-:Y:S01]  /*5060*/  ISETP.NE.AND P2, PT, R151, 0x1f, PT ;  /* 0x0000001f9700780c */ /* 0x000fe20003f45270 */
[-C--:B--2---:R-:W-:Y:S01]  /*5070*/  FMUL.FTZ R53, R150, R57.reuse ;  /* 0x0000003996357220 */ /* 0x084fe20000410000 */
[----:B------:R-:W-:-:S03]  /*5080*/  FMUL.FTZ R57, R66, R57 ;  /* 0x0000003942397220 */ /* 0x000fc60000410000 */
[-C--:B0-----:R-:W-:Y:S01]  /*5090*/  FFMA.FTZ R53, R66, R55.reuse, R53 ;  /* 0x0000003742357223 */ /* 0x081fe20000010035 */
[----:B------:R-:W0:Y:S01]  /*50a0*/  S2R R158, SR_TID.X ;  /* 0x00000000009e7919 */ /* 0x000e220000002100 */
[----:B------:R-:W-:-:S04]  /*50b0*/  FFMA.FTZ R32, R150, R55, -R57 ;  /* 0x0000003796207223 */ /* 0x000fc80000010839 */
[----:B------:R-:W-:Y:S01]  /*50c0*/  @P1 FADD.FTZ R64, R64, R53 ;  /* 0x0000003540401221 */ /* 0x000fe20000010000 */
[-C--:B-1----:R-:W-:Y:S01]  /*50d0*/  FMUL.FTZ R53, R150, R35.reuse ;  /* 0x0000002396357220 */ /* 0x082fe20000410000 */
[----:B------:R-:W1:Y:S01]  /*50e0*/  @!P2 S2R R59, SR_CgaCtaId ;  /* 0x00000000003ba919 */ /* 0x000e620000008800 */
[----:B------:R-:W-:Y:S01]  /*50f0*/  @P1 FADD.FTZ R65, R65, R32 ;  /* 0x0000002041411221 */ /* 0x000fe20000010000 */
[C---:B------:R-:W-:Y:S01]  /*5100*/  FMUL.FTZ R35, R66.reuse, R35 ;  /* 0x0000002342237220 */ /* 0x040fe20000410000 */
[-C--:B------:R-:W-:Y:S01]  /*5110*/  @P1 FFMA.FTZ R66, R66, R33.reuse, R53 ;  /* 0x0000002142421223 */ /* 0x080fe20000010035 */
[----:B------:R-:W2:Y:S01]  /*5120*/  SHFL.UP PT, R57, R64, 0x10, RZ ;  /* 0x0600000040397989 */ /* 0x000ea200000e00ff */
[----:B------:R-:W3:Y:S01]  /*5130*/  S2UR UR13, SR_CgaCtaId ;  /* 0x00000000000d79c3 */ /* 0x000ee20000008800 */
[----:B------:R-:W-:Y:S02]  /*5140*/  @P1 FFMA.FTZ R150, R150, R33, -R35 ;  /* 0x0000002196961223 */ /* 0x000fe40000010823 */
[----:B------:R-:W4:Y:S04]  /*5150*/  SHFL.UP PT, R55, R65, 0x10, RZ ;  /* 0x0600000041377989 */ /* 0x000f2800000e00ff */
[----:B------:R-:W5:Y:S04]  /*5160*/  SHFL.UP PT, R33, R66, 0x10, RZ ;  /* 0x0600000042217989 */ /* 0x000f6800000e00ff */
[----:B------:R-:W5:Y:S01]  /*5170*/  SHFL.UP PT, R61, R150, 0x10, RZ ;  /* 0x06000000963d7989 */ /* 0x000f6200000e00ff */
[----:B------:R-:W-:Y:S01]  /*5180*/  @!P2 MOV R34, 0x400 ;  /* 0x000004000022a802 */ /* 0x000fe20000000f00 */
[----:B------:R-:W-:Y:S01]  /*5190*/  UMOV UR12, 0x400 ;  /* 0x00000400000c7882 */ /* 0x000fe20000000000 */
[----:B------:R-:W-:Y:S01]  /*51a0*/  VOTEU.ANY UP0, P0 ;  /* 0x0000000000ff7886 */ /* 0x000fe20000000100 */
[----:B0-----:R-:W-:Y:S01]  /*51b0*/  @!P2 SHF.R.U32.HI R32, RZ, 0x1, R158 ;  /* 0x00000001ff20a819 */ /* 0x001fe2000001169e */
[-C--:B--2---:R-:W-:Y:S01]  /*51c0*/  FMUL.FTZ R35, R66, R57.reuse ;  /* 0x0000003942237220 */ /* 0x084fe20000410000 */
[----:B---3--:R-:W-:Y:S01]  /*51d0*/  ULEA UR12, UR13, UR12, 0x18 ;  /* 0x0000000c0d0c7291 */ /* 0x008fe2000f8ec0ff */
[----:B------:R-:W-:-:S02]  /*51e0*/  FMUL.FTZ R57, R150, R57 ;  /* 0x0000003996397220 */ /* 0x000fc40000410000 */
[----:B----4-:R-:W-:Y:S01]  /*51f0*/  FFMA.FTZ R62, R150, R55, -R35 ;  /* 0x00000037963e7223 */ /* 0x010fe20000010823 */
[----:B-1----:R-:W-:Y:S02]  /*5200*/  @!P2 LEA R59, R59, R34, 0x18 ;  /* 0x000000223b3ba211 */ /* 0x002fe400078ec0ff */
[----:B------:R-:W-:Y:S01]  /*5210*/  @!P2 LOP3.LUT R32, R32, 0x1f0, RZ, 0xc0, !PT ;  /* 0x000001f02020a812 */ /* 0x000fe200078ec0ff */
[-C--:B-----5:R-:W-:Y:S01]  /*5220*/  FMUL.FTZ R35, R66, R33.reuse ;  /* 0x0000002142237220 */ /* 0x0a0fe20000410000 */
[----:B------:R-:W-:Y:S01]  /*5230*/  FMUL.FTZ R33, R150, R33 ;  /* 0x0000002196217220 */ /* 0x000fe20000410000 */
[----:B------:R-:W-:Y:S01]  /*5240*/  @UP0 ULEA UR13, UR7, UR12, 0x4 ;  /* 0x0000000c070d0291 */ /* 0x000fe2000f8e20ff */
[----:B------:R-:W-:Y:S01]  /*5250*/  FFMA.FTZ R57, R66, R55, R57 ;  /* 0x0000003742397223 */ /* 0x000fe20000010039 */
[-C--:B------:R-:W-:Y:S01]  /*5260*/  FFMA.FTZ R60, R150, R61.reuse, -R35 ;  /* 0x0000003d963c7223 */ /* 0x080fe20000010823 */
[----:B------:R-:W-:Y:S01]  /*5270*/  @!P2 IADD3 R52, PT, PT, R59, R32, RZ ;  /* 0x000000203b34a210 */ /* 0x000fe20007ffe0ff */
[----:B------:R-:W-:Y:S01]  /*5280*/  FFMA.FTZ R61, R66, R61, R33 ;  /* 0x0000003d423d7223 */ /* 0x000fe20000010021 */
[----:B------:R-:W-:Y:S01]  /*5290*/  HFMA2 R32, -RZ, RZ, 1.875, 0 ;  /* 0x3f800000ff207431 */ /* 0x000fe200000001ff */
[----:B------:R-:W-:-:S02]  /*52a0*/  CS2R R34, SRZ ;  /* 0x0000000000227805 */ /* 0x000fc4000001ff00 */
[----:B------:R-:W-:Y:S01]  /*52b0*/  MOV R33, RZ ;  /* 0x000000ff00217202 */ /* 0x000fe20000000f00 */
[----:B------:R-:W-:Y:S01]  /*52c0*/  FADD.FTZ R62, R65, R62 ;  /* 0x0000003e413e7221 */ /* 0x000fe20000010000 */
[----:B------:R-:W-:Y:S01]  /*52d0*/  FADD.FTZ R63, R64, R57 ;  /* 0x00000039403f7221 */ /* 0x000fe20000010000 */
[----:B------:R-:W-:Y:S04]  /*52e0*/  STS.128 [R71+0x2100], R36 ;  /* 0x0021002447007388 */ /* 0x000fe80000000c00 */
[----:B------:R-:W-:Y:S04]  /*52f0*/  STS.128 [R71+0x2300], R40 ;  /* 0x0023002847007388 */ /* 0x000fe80000000c00 */
[----:B------:R-:W-:Y:S04]  /*5300*/  STS.128 [R71+0x2500], R44 ;  /* 0x0025002c47007388 */ /* 0x000fe80000000c00 */
[----:B------:R-:W-:Y:S01]  /*5310*/  STS.128 [R71+0x2700], R48 ;  /* 0x0027003047007388 */ /* 0x000fe20000000c00 */
[----:B------:R-:W-:-:S03]  /*5320*/  NOP ;  /* 0x0000000000007918 */ /* 0x000fc60000000000 */
[----:B------:R-:W-:Y:S04]  /*5330*/  @P0 LDS.128 R32, [UR13+0x4260] ;  /* 0x0042600dff200984 */ /* 0x000fe80008000c00 */
[----:B------:R-:W-:Y:S04]  /*5340*/  LDS.128 R36, [R69+0x2100] ;  /* 0x0021000045247984 */ /* 0x000fe80000000c00 */
[----:B------:R-:W-:Y:S04]  /*5350*/  LDS.128 R40, [R69+0x2110] ;  /* 0x0021100045287984 */ /* 0x000fe80000000c00 */
[----:B------:R-:W-:Y:S04]  /*5360*/  LDS.128 R44, [R69+0x2120] ;  /* 0x00212000452c7984 */ /* 0x000fe80000000c00 */
[----:B------:R-:W-:Y:S04]  /*5370*/  LDS.128 R48, [R69+0x2130] ;  /* 0x0021300045307984 */ /* 0x000fe80000000c00 */
[----:B------:R-:W-:Y:S01]  /*5380*/  @!P2 STS.128 [R52+0x4200], R60 ;  /* 0x0042003c3400a388 */ /* 0x000fe20000000c00 */
[----:B------:R-:W-:Y:S06]  /*5390*/  BAR.SYNC.DEFER_BLOCKING 0x0 ;  /* 0x0000000000007b1d */ /* 0x000fec0000010000 */
[----:B------:R-:W0:Y:S04]  /*53a0*/  LDS.128 R52, [UR12+0x4200] ;  /* 0x0042000cff347984 */ /* 0x000e280008000c00 */
[----:B------:R-:W1:Y:S01]  /*53b0*/  LDS.128 R56, [UR12+0x4210] ;  /* 0x0042100cff387984 */ /* 0x000e620008000c00 */
[----:B------:R-:W-:-:S04]  /*53c0*/  ISETP.GE.AND P1, PT, R151, 0x10, PT ;  /* 0x000000109700780c */ /* 0x000fc80003f26270 */
[----:B------:R-:W-:Y:S02]  /*53d0*/  FSEL R150, R150, R60, !P1 ;  /* 0x0000003c96967208 */ /* 0x000fe40004800000 */
[----:B------:R-:W-:Y:S02]  /*53e0*/  FSEL R151, R66, R61, !P1 ;  /* 0x0000003d42977208 */ /* 0x000fe40004800000 */
[----:B------:R-:W-:Y:S02]  /*53f0*/  FSEL R152, R65, R62, !P1 ;  /* 0x0000003e41987208 */ /* 0x000fe40004800000 */
[----:B------:R-:W-:Y:S02]  /*5400*/  FSEL R153, R64, R63, !P1 ;  /* 0x0000003f40997208 */ /* 0x000fe40004800000 */
[----:B------:R-:W2:Y:S01]  /*5410*/  LDS.128 R60, [UR12+0x4220] ;  /* 0x0042200cff3c7984 */ /* 0x000ea20008000c00 */
[----:B------:R-:W-:-:S04]  /*5420*/  SHF.R.U32.HI R67, RZ, 0x5, R158 ;  /* 0x00000005ff437819 */ /* 0x000fc8000001169e */
[C---:B------:R-:W-:Y:S02]  /*5430*/  ISETP.NE.AND P4, PT, R67.reuse, 0x1, PT ;  /* 0x000000014300780c */ /* 0x040fe40003f85270 */
[C---:B------:R-:W-:Y:S02]  /*5440*/  ISETP.NE.AND P2, PT, R67.reuse, 0x3, PT ;  /* 0x000000034300780c */ /* 0x040fe40003f45270 */
[----:B------:R-:W-:Y:S02]  /*5450*/  ISETP.NE.AND P3, PT, R67, 0x2, PT ;  /* 0x000000024300780c */ /* 0x000fe40003f65270 */
[C---:B0-----:R-:W-:Y:S01]  /*5460*/  FSEL R72, R53.reuse, R72, !P4 ;  /* 0x0000004835487208 */ /* 0x041fe20006000000 */
[-C--:B-1----:R-:W-:Y:S01]  /*5470*/  FMUL.FTZ R64, R52, R57.reuse ;  /* 0x0000003934407220 */ /* 0x082fe20000410000 */
[----:B------:R-:W-:-:S03]  /*5480*/  FMUL.FTZ R155, R53, R57 ;  /* 0x00000039359b7220 */ /* 0x000fc60000410000 */
[----:B------:R-:W-:Y:S02]  /*5490*/  FFMA.FTZ R53, R53, R56, R64 ;  /* 0x0000003835357223 */ /* 0x000fe40000010040 */
[----:B------:R-:W0:Y:S01]  /*54a0*/  LDS.128 R64, [UR12+0x4230] ;  /* 0x0042300cff407984 */ /* 0x000e220008000c00 */
[C---:B------:R-:W-:Y:S01]  /*54b0*/  FSEL R74, R52.reuse, R74, !P4 ;  /* 0x0000004a344a7208 */ /* 0x040fe20006000000 */
[----:B------:R-:W-:Y:S01]  /*54c0*/  FFMA.FTZ R155, R52, R56, -R155 ;  /* 0x00000038349b7223 */ /* 0x000fe2000001089b */
[-C--:B------:R-:W-:Y:S01]  /*54d0*/  FMUL.FTZ R52, R54, R57.reuse ;  /* 0x0000003936347220 */ /* 0x080fe20000410000 */
[----:B------:R-:W-:-:S03]  /*54e0*/  FMUL.FTZ R157, R55, R57 ;  /* 0x00000039379d7220 */ /* 0x000fc60000410000 */
[-C--:B------:R-:W-:Y:S01]  /*54f0*/  FFMA.FTZ R52, R55, R56.reuse, R52 ;  /* 0x0000003837347223 */ /* 0x080fe20000010034 */
[----:B------:R-:W-:Y:S01]  /*5500*/  FFMA.FTZ R57, R54, R56, -R157 ;  /* 0x0000003836397223 */ /* 0x000fe2000001089d */
[-C--:B--2---:R-:W-:Y:S02]  /*5510*/  FMUL.FTZ R56, R53, R61.reuse ;  /* 0x0000003d35387220 */ /* 0x084fe40000410000 */
[----:B------:R-:W-:Y:S01]  /*5520*/  FADD.FTZ R52, R59, R52 ;  /* 0x000000343b347221 */ /* 0x000fe20000010000 */
[----:B------:R-:W-:Y:S01]  /*5530*/  FADD.FTZ R57, R58, R57 ;  /* 0x000000393a397221 */ /* 0x000fe20000010000 */
[C---:B------:R-:W-:Y:S01]  /*5540*/  FSEL R74, R155.reuse, R74, !P3 ;  /* 0x0000004a9b4a7208 */ /* 0x040fe20005800000 */
[CC--:B------:R-:W-:Y:S01]  /*5550*/  FMUL.FTZ R58, R155.reuse, R61.reuse ;  /* 0x0000003d9b3a7220 */ /* 0x0c0fe20000410000 */
[----:B------:R-:W-:Y:S01]  /*5560*/  FFMA.FTZ R155, R155, R60, -R56 ;  /* 0x0000003c9b9b7223 */ /* 0x000fe20000010838 */
[-C--:B------:R-:W-:Y:S01]  /*5570*/  FMUL.FTZ R56, R52, R61.reuse ;  /* 0x0000003d34387220 */ /* 0x080fe20000410000 */
[----:B------:R-:W-:Y:S01]  /*5580*/  FMUL.FTZ R61, R57, R61 ;  /* 0x0000003d393d7220 */ /* 0x000fe20000410000 */
[----:B------:R-:W-:-:S02]  /*5590*/  FSEL R54, R54, R73, !P4 ;  /* 0x0000004936367208 */ /* 0x000fc40006000000 */
[C---:B------:R-:W-:Y:S01]  /*55a0*/  FSEL R72, R53.reuse, R72, !P3 ;  /* 0x0000004835487208 */ /* 0x040fe20005800000 */
[-C--:B------:R-:W-:Y:S01]  /*55b0*/  FFMA.FTZ R53, R53, R60.reuse, R58 ;  /* 0x0000003c35357223 */ /* 0x080fe2000001003a */
[-C--:B------:R-:W-:Y:S01]  /*55c0*/  FFMA.FTZ R59, R57, R60.reuse, -R56 ;  /* 0x0000003c393b7223 */ /* 0x080fe20000010838 */
[C---:B------:R-:W-:Y:S01]  /*55d0*/  FFMA.FTZ R60, R52.reuse, R60, R61 ;  /* 0x0000003c343c7223 */ /* 0x040fe2000001003d */
[----:B------:R-:W-:Y:S02]  /*55e0*/  FSEL R55, R55, R75, !P4 ;  /* 0x0000004b37377208 */ /* 0x000fe40006000000 */
[----:B------:R-:W-:Y:S01]  /*55f0*/  FSEL R73, R57, R54, !P3 ;  /* 0x0000003639497208 */ /* 0x000fe20005800000 */
[----:B------:R-:W-:Y:S01]  /*5600*/  FADD.FTZ R60, R63, R60 ;  /* 0x0000003c3f3c7221 */ /* 0x000fe20000010000 */
[----:B------:R-:W-:Y:S01]  /*5610*/  FSEL R55, R52, R55, !P3 ;  /* 0x0000003734377208 */ /* 0x000fe20005800000 */
[----:B------:R-:W-:Y:S01]  /*5620*/  FADD.FTZ R62, R62, R59 ;  /* 0x0000003b3e3e7221 */ /* 0x000fe20000010000 */
[----:B------:R-:W-:-:S02]  /*5630*/  FSEL R72, R53, R72, !P2 ;  /* 0x0000004835487208 */ /* 0x000fc40005000000 */
[----:B------:R-:W-:Y:S01]  /*5640*/  ISETP.GE.U32.AND P1, PT, R158, 0x20, PT ;  /* 0x000000209e00780c */ /* 0x000fe20003f26070 */
[-C--:B0-----:R-:W-:Y:S01]  /*5650*/  FMUL.FTZ R54, R155, R65.reuse ;  /* 0x000000419b367220 */ /* 0x081fe20000410000 */
[----:B------:R-:W-:-:S03]  /*5660*/  FMUL.FTZ R52, R53, R65 ;  /* 0x0000004135347220 */ /* 0x000fc60000410000 */
[----:B------:R-:W-:Y:S01]  /*5670*/  FFMA.FTZ R54, R53, R64, R54 ;  /* 0x0000004035367223 */ /* 0x000fe20000010036 */
[-C--:B------:R-:W-:Y:S01]  /*5680*/  FMUL.FTZ R53, R60, R65.reuse ;  /* 0x000000413c357220 */ /* 0x080fe20000410000 */
[----:B------:R-:W-:-:S03]  /*5690*/  FMUL.FTZ R65, R62, R65 ;  /* 0x000000413e417220 */ /* 0x000fc60000410000 */
[-C--:B------:R-:W-:Y:S01]  /*56a0*/  FFMA.FTZ R53, R62, R64.reuse, -R53 ;  /* 0x000000403e357223 */ /* 0x080fe20000010835 */
[-C--:B------:R-:W-:Y:S01]  /*56b0*/  FFMA.FTZ R52, R155, R64.reuse, -R52 ;  /* 0x000000409b347223 */ /* 0x080fe20000010834 */
[C---:B------:R-:W-:Y:S01]  /*56c0*/  FFMA.FTZ R64, R60.reuse, R64, R65 ;  /* 0x000000403c407223 */ /* 0x040fe20000010041 */
[----:B------:R-:W-:Y:S01]  /*56d0*/  FSEL R75, R60, R55, !P2 ;  /* 0x000000373c4b7208 */ /* 0x000fe20005000000 */
[----:B------:R-:W-:Y:S01]  /*56e0*/  FADD.FTZ R66, R66, R53 ;  /* 0x0000003542427221 */ /* 0x000fe20000010000 */
[C---:B------:R-:W-:Y:S02]  /*56f0*/  PRMT R58, R36.reuse, 0x7632, R58 ;  /* 0x00007632243a7816 */ /* 0x040fe4000000003a */
[----:B------:R-:W-:Y:S02]  /*5700*/  SHF.L.U32 R53, R36, 0x10, RZ ;  /* 0x0000001024357819 */ /* 0x000fe400000006ff */
[C---:B------:R-:W-:Y:S02]  /*5710*/  PRMT R36, R37.reuse, 0x7632, R36 ;  /* 0x0000763225247816 */ /* 0x040fe40000000024 */
[----:B------:R-:W-:Y:S01]  /*5720*/  SHF.L.U32 R55, R37, 0x10, RZ ;  /* 0x0000001025377819 */ /* 0x000fe200000006ff */
[----:B------:R-:W-:Y:S01]  /*5730*/  FADD.FTZ R67, R67, R64 ;  /* 0x0000004043437221 */ /* 0x000fe20000010000 */
[----:B------:R-:W-:-:S02]  /*5740*/  PRMT R37, R38, 0x7632, R37 ;  /* 0x0000763226257816 */ /* 0x000fc40000000025 */
[----:B------:R-:W-:Y:S02]  /*5750*/  SHF.L.U32 R56, R38, 0x10, RZ ;  /* 0x0000001026387819 */ /* 0x000fe400000006ff */
[----:B------:R-:W-:Y:S02]  /*5760*/  FSEL R74, R155, R74, !P2 ;  /* 0x0000004a9b4a7208 */ /* 0x000fe40005000000 */
[----:B------:R-:W-:Y:S02]  /*5770*/  FSEL R73, R62, R73, !P2 ;  /* 0x000000493e497208 */ /* 0x000fe40005000000 */
        /* <DEDUP_REMOVED lines=12> */
[----:B------:R-:W3:Y:S01]  /*5840*/  SHFL.UP PT, R153, R153, 0x1, RZ ;  /* 0x0420000099997989 */ /* 0x000ee200000e00ff */
[----:B------:R-:W-:Y:S02]  /*5850*/  PRMT R64, R46, 0x7632, R64 ;  /* 0x000076322e407816 */ /* 0x000fe40000000040 */
[----:B------:R-:W-:Y:S02]  /*5860*/  PRMT R65, R47, 0x7632, R65 ;  /* 0x000076322f417816 */ /* 0x000fe40000000041 */
[----:B------:R-:W-:-:S02]  /*5870*/  PRMT R154, R48, 0x7632, R154 ;  /* 0x00007632309a7816 */ /* 0x000fc4000000009a */
[----:B------:R-:W-:Y:S02]  /*5880*/  PRMT R155, R49, 0x7632, R155 ;  /* 0x00007632319b7816 */ /* 0x000fe4000000009b */
[----:B------:R-:W-:Y:S02]  /*5890*/  PRMT R156, R50, 0x7632, R156 ;  /* 0x00007632329c7816 */ /* 0x000fe4000000009c */
[----:B------:R-:W-:Y:S02]  /*58a0*/  PRMT R157, R51, 0x7632, R157 ;  /* 0x00007632339d7816 */ /* 0x000fe4000000009d */
        /* <DEDUP_REMOVED lines=28> */
[----:B0123--:R-:W-:Y:S06]  /*5a70*/  @!P1 BRA `(.L_x_608) ;  /* 0x0000000000549947 */ /* 0x00ffec0003800000 */
[----:B------:R-:W0:Y:S01]  /*5a80*/  S2R R38, SR_LANEID ;  /* 0x0000000000267919 */ /* 0x000e220000000000 */
[----:B------:R-:W-:Y:S01]  /*5a90*/  FMUL.FTZ R37, R151, R73 ;  /* 0x0000004997257220 */ /* 0x000fe20000410000 */
[----:B------:R-:W-:-:S03]  /*5aa0*/  MOV R39, R35 ;  /* 0x0000002300277202 */ /* 0x000fc60000000f00 */
[----:B------:R-:W-:-:S04]  /*5ab0*/  FFMA.FTZ R36, R150, R75, R37 ;  /* 0x0000004b96247223 */ /* 0x000fc80000010025 */
[----:B------:R-:W-:Y:S01]  /*5ac0*/  FADD.FTZ R153, R153, R36 ;  /* 0x0000002499997221 */ /* 0x000fe20000010000 */
[----:B------:R-:W-:-:S04]  /*5ad0*/  FMUL.FTZ R36, R151, R75 ;  /* 0x0000004b97247220 */ /* 0x000fc80000410000 */
[----:B------:R-:W-:Y:S01]  /*5ae0*/  FFMA.FTZ R37, R150, R73, -R36 ;  /* 0x0000004996257223 */ /* 0x000fe20000010824 */
[----:B------:R-:W-:-:S03]  /*5af0*/  MOV R36, R32 ;  /* 0x0000002000247202 */ /* 0x000fc60000000f00 */
[----:B------:R-:W-:Y:S01]  /*5b00*/  FADD.FTZ R152, R152, R37 ;  /* 0x0000002598987221 */ /* 0x000fe20000010000 */
[C---:B------:R-:W-:Y:S01]  /*5b10*/  FMUL.FTZ R37, R151.reuse, R72 ;  /* 0x0000004897257220 */ /* 0x040fe20000410000 */
[----:B------:R-:W-:-:S03]  /*5b20*/  FMUL.FTZ R151, R151, R74 ;  /* 0x0000004a97977220 */ /* 0x000fc60000410000 */
[C---:B------:R-:W-:Y:S01]  /*5b30*/  FFMA.FTZ R52, R150.reuse, R74, -R37 ;  /* 0x0000004a96347223 */ /* 0x040fe20000010825 */
[----:B------:R-:W-:Y:S01]  /*5b40*/  FFMA.FTZ R151, R150, R72, R151 ;  /* 0x0000004896977223 */ /* 0x000fe20000010097 */
[----:B------:R-:W-:Y:S02]  /*5b50*/  MOV R37, R33 ;  /* 0x0000002100257202 */ /* 0x000fe40000000f00 */
[----:B0-----:R-:W-:Y:S02]  /*5b60*/  ISETP.NE.AND P1, PT, R38, RZ, PT ;  /* 0x000000ff2600720c */ /* 0x001fe40003f25270 */
[----:B------:R-:W-:Y:S02]  /*5b70*/  MOV R38, R34 ;  /* 0x0000002200267202 */ /* 0x000fe40000000f00 */
[----:B------:R-:W-:Y:S02]  /*5b80*/  FSEL R150, R74, R52, !P1 ;  /* 0x000000344a967208 */ /* 0x000fe40004800000 */
[----:B------:R-:W-:-:S02]  /*5b90*/  FSEL R151, R72, R151, !P1 ;  /* 0x0000009748977208 */ /* 0x000fc40004800000 */
[----:B------:R-:W-:Y:S02]  /*5ba0*/  FSEL R152, R73, R152, !P1 ;  /* 0x0000009849987208 */ /* 0x000fe40004800000 */
[----:B------:R-:W-:Y:S01]  /*5bb0*/  FSEL R153, R75, R153, !P1 ;  /* 0x000000994b997208 */ /* 0x000fe20004800000 */
[----:B------:R-:W-:Y:S06]  /*5bc0*/  BRA `(.L_x_609) ;  /* 0x0000000000447947 */ /* 0x000fec0003800000 */
.L_x_608:
[----:B------:R-:W0:Y:S01]  /*5bd0*/  S2R R37, SR_LANEID ;  /* 0x0000000000257919 */ /* 0x000e220000000000 */
[----:B------:R-:W-:-:S04]  /*5be0*/  FMUL.FTZ R36, R54, R35 ;  /* 0x0000002336247220 */ /* 0x000fc80000410000 */
[----:B------:R-:W-:-:S04]  /*5bf0*/  FFMA.FTZ R36, R52, R34, -R36 ;  /* 0x0000002234247223 */ /* 0x000fc80000010824 */
[----:B------:R-:W-:Y:S01]  /*5c00*/  FADD.FTZ R38, R66, R36 ;  /* 0x0000002442267221 */ /* 0x000fe20000010000 */
[----:B------:R-:W-:-:S04]  /*5c10*/  FMUL.FTZ R36, R54, R33 ;  /* 0x0000002136247220 */ /* 0x000fc80000410000 */
[-C--:B------:R-:W-:Y:S01]  /*5c20*/  FFMA.FTZ R36, R52, R32.reuse, -R36 ;  /* 0x0000002034247223 */ /* 0x080fe20000010824 */
[----:B0-----:R-:W-:Y:S01]  /*5c30*/  ISETP.NE.AND P1, PT, R37, RZ, PT ;  /* 0x000000ff2500720c */ /* 0x001fe20003f25270 */
[C---:B------:R-:W-:Y:S01]  /*5c40*/  FMUL.FTZ R37, R54.reuse, R32 ;  /* 0x0000002036257220 */ /* 0x040fe20000410000 */
[----:B------:R-:W-:-:S03]  /*5c50*/  FMUL.FTZ R54, R54, R34 ;  /* 0x0000002236367220 */ /* 0x000fc60000410000 */
[C---:B------:R-:W-:Y:S01]  /*5c60*/  FFMA.FTZ R37, R52.reuse, R33, R37 ;  /* 0x0000002134257223 */ /* 0x040fe20000010025 */
[----:B------:R-:W-:-:S04]  /*5c70*/  FFMA.FTZ R54, R52, R35, R54 ;  /* 0x0000002334367223 */ /* 0x000fc80000010036 */
[----:B------:R-:W-:-:S03]  /*5c80*/  FADD.FTZ R39, R67, R54 ;  /* 0x0000003643277221 */ /* 0x000fc60000010000 */
[----:B------:R0:W-:Y:S01]  /*5c90*/  @!P1 STS.128 [UR12+0x4250], R32 ;  /* 0x00425020ff009988 */ /* 0x0001e20008000c0c */
[----:B------:R-:W-:Y:S02]  /*5ca0*/  @!P1 MOV R150, R32 ;  /* 0x0000002000969202 */ /* 0x000fe40000000f00 */
[----:B------:R-:W-:Y:S02]  /*5cb0*/  @!P1 MOV R151, R33 ;  /* 0x0000002100979202 */ /* 0x000fe40000000f00 */
[----:B------:R-:W-:Y:S02]  /*5cc0*/  @!P1 MOV R152, R34 ;  /* 0x0000002200989202 */ /* 0x000fe40000000f00 */
[----:B------:R-:W-:-:S07]  /*5cd0*/  @!P1 MOV R153, R35 ;  /* 0x0000002300999202 */ /* 0x000fce0000000f00 */
.L_x_609:
[----:B------:R-:W-:Y:S05]  /*5ce0*/  BSYNC.RECONVERGENT B0 ;  /* 0x0000000000007941 */ /* 0x000fea0003800200 */
.L_x_607:
[----:B0-----:R-:W0:Y:S01]  /*5cf0*/  S2R R32, SR_TID.X ;  /* 0x0000000000207919 */ /* 0x001e220000002100 */
[----:B------:R-:W-:Y:S01]  /*5d00*/  BSSY.RECONVERGENT B0, `(.L_x_610) ;  /* 0x0000078000007945 */ /* 0x000fe20003800200 */
[----:B------:R-:W-:Y:S01]  /*5d10*/  BAR.SYNC.DEFER_BLOCKING 0x0 ;  /* 0x0000000000007b1d */ /* 0x000fe20000010000 */
[----:B0-----:R-:W-:-:S13]  /*5d20*/  ISETP.NE.AND P1, PT, R32, RZ, PT ;  /* 0x000000ff2000720c */ /* 0x001fda0003f25270 */
[----:B------:R-:W0:Y:S02]  /*5d30*/  @P1 LDS.64 R32, [UR12+0x4258] ;  /* 0x0042580cff201984 */ /* 0x000e240008000a00 */
[----:B0-----:R-:W-:-:S04]  /*5d40*/  @P1 FMUL.FTZ R35, R33, R151 ;  /* 0x0000009721231220 */ /* 0x001fc80000410000 */
[CC--:B------:R-:W-:Y:S01]  /*5d50*/  @P1 FFMA.FTZ R35, R32.reuse, R150.reuse, -R35 ;  /* 0x0000009620231223 */ /* 0x0c0fe20000010823 */
[----:B------:R-:W-:Y:S02]  /*5d60*/  @P1 FMUL.FTZ R32, R32, R151 ;  /* 0x0000009720201220 */ /* 0x000fe40000410000 */
[----:B------:R-:W0:Y:S01]  /*5d70*/  S2R R151, SR_TID.X ;  /* 0x0000000000977919 */ /* 0x000e220000002100 */
[----:B------:R-:W-:Y:S01]  /*5d80*/  @P1 FADD.FTZ R152, R152, R35 ;  /* 0x0000002398981221 */ /* 0x000fe20000010000 */
[----:B------:R-:W-:-:S04]  /*5d90*/  @P1 FFMA.FTZ R32, R33, R150, R32 ;  /* 0x0000009621201223 */ /* 0x000fc80000010020 */
[----:B------:R-:W-:Y:S01]  /*5da0*/  @P1 FADD.FTZ R153, R153, R32 ;  /* 0x0000002099991221 */ /* 0x000fe20000010000 */
        /* <DEDUP_REMOVED lines=12> */
[C---:B------:R-:W-:Y:S01]  /*5e70*/  FMUL.FTZ R32, R94.reuse, R104 ;  /* 0x000000685e207220 */ /* 0x040fe20000410000 */
[----:B0-----:R-:W-:Y:S02]  /*5e80*/  ISETP.NE.AND P1, PT, R151, RZ, PT ;  /* 0x000000ff9700720c */ /* 0x001fe40003f25270 */
        /* <DEDUP_REMOVED lines=95> */
.L_x_611:
[----:B------:R-:W-:Y:S05]  /*6480*/  BSYNC.RECONVERGENT B0 ;  /* 0x0000000000007941 */ /* 0x000fea0003800200 */
.L_x_610:
        /* <DEDUP_REMOVED lines=51> */
.L_x_606:
[----:B------:R-:W2:Y:S01]  /*67c0*/  LDL.LU R33, [R1+0x4] ;  /* 0x0000040001217983 */ /* 0x000ea20000300800 */
[----:B------:R-:W-:Y:S01]  /*67d0*/  F2FP.BF16.F32.PACK_AB R7, R28, R20 ;  /* 0x000000141c07723e */ /* 0x000fe200000010ff */
[----:B------:R-:W0:Y:S01]  /*67e0*/  S2UR UR8, SR_CTAID.X ;  /* 0x00000000000879c3 */ /* 0x000e220000002500 */
[----:B------:R-:W-:Y:S01]  /*67f0*/  F2FP.BF16.F32.PACK_AB R8, R29, R21 ;  /* 0x000000151d08723e */ /* 0x000fe200000010ff */
[----:B------:R-:W2:Y:S01]  /*6800*/  S2R R0, SR_LANEID ;  /* 0x0000000000007919 */ /* 0x000ea20000000000 */
[----:B------:R-:W-:Y:S01]  /*6810*/  F2FP.BF16.F32.PACK_AB R6, R27, R19 ;  /* 0x000000131b06723e */ /* 0x000fe200000010ff */
[----:B------:R-:W-:Y:S01]  /*6820*/  USHF.L.U32 UR7, UR6, 0xb, URZ ;  /* 0x0000000b06077899 */ /* 0x000fe200080006ff */
[----:B------:R-:W-:-:S03]  /*6830*/  F2FP.BF16.F32.PACK_AB R5, R26, R18 ;  /* 0x000000121a05723e */ /* 0x000fc600000010ff */
[----:B------:R-:W-:Y:S01]  /*6840*/  BAR.SYNC.DEFER_BLOCKING 0x0 ;  /* 0x0000000000007b1d */ /* 0x000fe20000010000 */
[----:B------:R-:W-:Y:S01]  /*6850*/  F2FP.BF16.F32.PACK_AB R4, R25, R17 ;  /* 0x000000111904723e */ /* 0x000fe200000010ff */
[----:B------:R-:W-:Y:S01]  /*6860*/  HFMA2 R3, -RZ, RZ, 0, 0 ;  /* 0x00000000ff037431 */ /* 0x000fe200000001ff */
[----:B------:R-:W-:Y:S01]  /*6870*/  F2FP.BF16.F32.PACK_AB R11, R68, R24 ;  /* 0x00000018440b723e */ /* 0x000fe200000010ff */
[----:B------:R-:W-:Y:S01]  /*6880*/  UIADD3 UR18, UP0, UPT, UR18, 0x2000, URZ ;  /* 0x0000200012127890 */ /* 0x000fe2000ff1e0ff */
[----:B------:R-:W-:-:S03]  /*6890*/  F2FP.BF16.F32.PACK_AB R10, R31, R23 ;  /* 0x000000171f0a723e */ /* 0x000fc600000010ff */
[----:B------:R-:W0:Y:S01]  /*68a0*/  LDC.64 R20, c[0x0][0x420] ;  /* 0x00010800ff147b82 */ /* 0x000e220000000a00 */
[----:B------:R-:W-:Y:S01]  /*68b0*/  F2FP.BF16.F32.PACK_AB R9, R30, R22 ;  /* 0x000000161e09723e */ /* 0x000fe200000010ff */
[----:B------:R-:W1:Y:S01]  /*68c0*/  S2R R32, SR_TID.X ;  /* 0x0000000000207919 */ /* 0x000e620000002100 */
[----:B------:R-:W-:Y:S01]  /*68d0*/  MOV R2, UR7 ;  /* 0x0000000700027c02 */ /* 0x000fe20008000f00 */
[----:B------:R-:W3:Y:S04]  /*68e0*/  LDCU UR7, c[0x0][0x394] ;  /* 0x00007280ff0777ac */ /* 0x000ee80008000800 */
[----:B------:R-:W4:Y:S01]  /*68f0*/  S2UR UR9, SR_CTAID.Y ;  /* 0x00000000000979c3 */ /* 0x000f220000002600 */
[----:B------:R-:W-:Y:S02]  /*6900*/  UIADD3 UR6, UPT, UPT, UR6, 0x1, URZ ;  /* 0x0000000106067890 */ /* 0x000fe4000fffe0ff */
[----:B------:R-:W-:-:S02]  /*6910*/  UIADD3.X UR19, UPT, UPT, URZ, UR19, URZ, UP0, !UPT ;  /* 0x00000013ff137290 */ /* 0x000fc400087fe4ff */
[----:B------:R-:W-:Y:S02]  /*6920*/  UIADD3 UR16, UP1, UPT, UR16, 0x2000, URZ ;  /* 0x0000200010107890 */ /* 0x000fe4000ff3e0ff */
[----:B------:R-:W-:Y:S01]  /*6930*/  UIADD3 UR20, UP2, UPT, UR20, 0x1000, URZ ;  /* 0x0000100014147890 */ /* 0x000fe2000ff5e0ff */
[----:B------:R-:W4:Y:S01]  /*6940*/  LDC.64 R22, c[0x0][0x428] ;  /* 0x00010a00ff167b82 */ /* 0x000f220000000a00 */
[----:B------:R-:W-:Y:S02]  /*6950*/  UIADD3 UR11, UP3, UPT, UR11, 0x1000, URZ ;  /* 0x000010000b0b7890 */ /* 0x000fe4000ff7e0ff */
[----:B------:R-:W-:Y:S02]  /*6960*/  UIADD3.X UR17, UPT, UPT, URZ, UR17, URZ, UP1, !UPT ;  /* 0x00000011ff117290 */ /* 0x000fe40008ffe4ff */
[----:B------:R-:W-:Y:S02]  /*6970*/  UIADD3.X UR21, UPT, UPT, URZ, UR21, URZ, UP2, !UPT ;  /* 0x00000015ff157290 */ /* 0x000fe400097fe4ff */
[----:B---3--:R-:W-:Y:S01]  /*6980*/  UISETP.GE.AND UP0, UPT, UR6, UR7, UPT ;  /* 0x000000070600728c */ /* 0x008fe2000bf06270 */
[----:B------:R-:W3:Y:S01]  /*6990*/  LDC.64 R24, c[0x0][0x478] ;  /* 0x00011e00ff187b82 */ /* 0x000ee20000000a00 */
[----:B0-----:R-:W-:Y:S01]  /*69a0*/  IMAD.WIDE.U32 R2, R20, UR8, R2 ;  /* 0x0000000814027c25 */ /* 0x001fe2000f8e0002 */
[----:B------:R-:W-:-:S03]  /*69b0*/  UIADD3.X UR22, UPT, UPT, URZ, UR22, URZ, UP3, !UPT ;  /* 0x00000016ff167290 */ /* 0x000fc60009ffe4ff */
[----:B------:R-:W-:Y:S02]  /*69c0*/  IMAD R3, R21, UR8, R3 ;  /* 0x0000000815037c24 */ /* 0x000fe4000f8e0203 */
[----:B----4-:R-:W-:Y:S01]  /*69d0*/  IMAD.WIDE.U32 R2, R22, UR9, R2 ;  /* 0x0000000916027c25 */ /* 0x010fe2000f8e0002 */
[----:B--2---:R-:W-:-:S05]  /*69e0*/  LEA R0, R0, R33, 0x4 ;  /* 0x0000002100007211 */ /* 0x004fca00078e20ff */
[----:B------:R1:W-:Y:S04]  /*69f0*/  STS.128 [R0], R4 ;  /* 0x0000000400007388 */ /* 0x0003e80000000c00 */
[----:B------:R0:W-:Y:S01]  /*6a00*/  STS.128 [R0+0x10], R8 ;  /* 0x0000100800007388 */ /* 0x0001e20000000c00 */
[----:B------:R-:W-:-:S03]  /*6a10*/  NOP ;  /* 0x0000000000007918 */ /* 0x000fc60000000000 */
[----:B------:R-:W2:Y:S04]  /*6a20*/  LDS.128 R12, [R33] ;  /* 0x00000000210c7984 */ /* 0x000ea80000000c00 */
[----:B------:R-:W4:Y:S01]  /*6a30*/  LDS.128 R16, [R33+0x200] ;  /* 0x0002000021107984 */ /* 0x000f220000000c00 */
[C---:B-1----:R-:W-:Y:S02]  /*6a40*/  SHF.L.U32 R7, R32.reuse, 0x1, RZ ;  /* 0x0000000120077819 */ /* 0x042fe400000006ff */
[----:B------:R-:W-:Y:S01]  /*6a50*/  LOP3.LUT R32, R32, 0x1f, RZ, 0xc0, !PT ;  /* 0x0000001f20207812 */ /* 0x000fe200078ec0ff */
[----:B0-----:R-:W-:Y:S01]  /*6a60*/  IMAD R0, R23, UR9, R3 ;  /* 0x0000000917007c24 */ /* 0x001fe2000f8e0203 */
[----:B---3--:R-:W-:Y:S02]  /*6a70*/  LEA R4, P0, R2, R24, 0x1 ;  /* 0x0000001802047211 */ /* 0x008fe400078008ff */
[----:B------:R-:W-:-:S02]  /*6a80*/  LOP3.LUT R7, R7, 0x7c0, RZ, 0xc0, !PT ;  /* 0x000007c007077812 */ /* 0x000fc400078ec0ff */
[----:B------:R-:W-:Y:S02]  /*6a90*/  LEA.HI.X R5, R2, R25, R0, 0x1, P0 ;  /* 0x0000001902057211 */ /* 0x000fe400000f0c00 */
[----:B------:R-:W-:-:S05]  /*6aa0*/  LOP3.LUT R9, R7, R32, RZ, 0xfc, !PT ;  /* 0x0000002007097212 */ /* 0x000fca00078efcff */
[----:B------:R-:W-:-:S05]  /*6ab0*/  IMAD.WIDE.U32 R2, R9, 0x10, R4 ;  /* 0x0000001009027825 */ /* 0x000fca00078e0004 */
[----:B--2---:R0:W-:Y:S04]  /*6ac0*/  STG.E.128 desc[UR24][R2.64], R12 ;  /* 0x0000000c02007986 */ /* 0x0041e8000c101d18 */
[----:B----4-:R0:W-:Y:S01]  /*6ad0*/  STG.E.128 desc[UR24][R2.64+0x200], R16 ;  /* 0x0002001002007986 */ /* 0x0101e2000c101d18 */
[----:B------:R-:W-:Y:S05]  /*6ae0*/  BRA.U !UP0, `(.L_x_613) ;  /* 0xffffff9d081c7547 */ /* 0x000fea000b83ffff */
[----:B------:R-:W-:Y:S05]  /*6af0*/  EXIT ;  /* 0x000000000000794d */ /* 0x000fea0003800000 */
.L_x_614:
        /* <DEDUP_REMOVED lines=16> */
.L_x_5012:


//--------------------- .text._Z25selective_scan_fwd_kernelI32Selective_Scan_fwd_kernel_traitsILi128ELi16ELi1ELb1ELb1ELb1ELb1EN3c108BFloat16ENS1_7complexIfEEEEv13SSMParamsBase --------------------------
	.section	.text._Z25selective_scan_fwd_kernelI32Selective_Scan_fwd_kernel_traitsILi128ELi16ELi1ELb1ELb1ELb1ELb1EN3c108BFloat16ENS1_7complexIfEEEEv13SSMParamsBase,"ax",@progbits
	.align	128
        .global         _Z25selective_scan_fwd_kernelI32Selective_Scan_fwd_kernel_traitsILi128ELi16ELi1ELb1ELb1ELb1ELb1EN3c108BFloat16ENS1_7complexIfEEEEv13SSMParamsBase
        .type           _Z25selective_scan_fwd_kernelI32Selective_Scan_fwd_kernel_traitsILi128ELi16ELi1ELb1ELb1ELb1ELb1EN3c108BFloat16ENS1_7complexIfEEEEv13SSMParamsBase,@function
        .size           _Z25selective_scan_fwd_kernelI32Selective_Scan_fwd_kernel_traitsILi128ELi16ELi1ELb1ELb1ELb1ELb1EN3c108BFloat16ENS1_7complexIfEEEEv13SSMParamsBase,(.L_x_5013 - _Z25selective_scan_fwd_kernelI32Selective_Scan_fwd_kernel_traitsILi128ELi16ELi1ELb1ELb1ELb1ELb1EN3c108BFloat16ENS1_7complexIfEEEEv13SSMParamsBase)
        .other          _Z25selective_scan_fwd_kernelI32Selective_Scan_fwd_kernel_traitsILi128ELi16ELi1ELb1ELb1ELb1ELb1EN3c108BFloat16ENS1_7complexIfEEEEv13SSMParamsBase,@"STO_CUDA_ENTRY STV_DEFAULT"
_Z25selective_scan_fwd_kernelI32Selective_Scan_fwd_kernel_traitsILi128ELi16ELi1ELb1ELb1ELb1ELb1EN3c108BFloat16ENS1_7complexIfEEEEv13SSMParamsBase:
.text._Z25selective_scan_fwd_kernelI32Selective_Scan_fwd_kernel_traitsILi128ELi16ELi1ELb1ELb1ELb1ELb1EN3c108BFloat16ENS1_7complexIfEEEEv13SSMParamsBase:
        /* <DEDUP_REMOVED lines=118> */
.L_x_654:
        /* <DEDUP_REMOVED lines=83> */
.L_x_616:
[----:B------:R-:W-:Y:S05]  /*0c90*/  BSYNC.RECONVERGENT B0 ;  /* 0x0000000000007941 */ /* 0x000fea0003800200 */
.L_x_615:
        /* <DEDUP_REMOVED lines=37> */
.L_x_618:
[----:B------:R-:W-:Y:S05]  /*0ef0*/  BSYNC.RECONVERGENT B0 ;  /* 0x0000000000007941 */ /* 0x000fea0003800200 */
.L_x_617:
        /* <DEDUP_REMOVED lines=36> */
.L_x_620:
[----:B------:R-:W-:Y:S05]  /*1140*/  BSYNC.RECONVERGENT B0 ;  /* 0x0000000000007941 */ /* 0x000fea0003800200 */
.L_x_619:
        /* <DEDUP_REMOVED lines=37> */
.L_x_622:
[----:B------:R-:W-:Y:S05]  /*13a0*/  BSYNC.RECONVERGENT B0 ;  /* 0x0000000000007941 */ /* 0x000fea0003800200 */
.L_x_621:
        /* <DEDUP_REMOVED lines=36> */
.L_x_624:
[----:B------:R-:W-:Y:S05]  /*15f0*/  BSYNC.RECONVERGENT B0 ;  /* 0x0000000000007941 */ /* 0x000fea0003800200 */
.L_x_623:
        /* <DEDUP_REMOVED lines=39> */
.L_x_626:
[----:B------:R-:W-:Y:S05]  /*1870*/  BSYNC.RECONVERGENT B0 ;  /* 0x0000000000007941 */ /* 0x000fea0003800200 */
.L_x_625:
        /* <DEDUP_REMOVED lines=40> */
.L_x_628:
[----:B------:R-:W-:Y:S05]  /*1b00*/  BSYNC.RECONVERGENT B0 ;  /* 0x0000000000007941 */ /* 0x000fea0003800200 */
.L_x_627:
        /* <DEDUP_REMOVED lines=41> */
.L_x_630:
[----:B------:R-:W-:Y:S05]  /*1da0*/  BSYNC.RECONVERGENT B0 ;  /* 0x0000000000007941 */ /* 0x000fea0003800200 */
.L_x_629:
        /* <DEDUP_REMOVED lines=41> */
.L_x_632:
[----:B------:R-:W-:Y:S05]  /*2040*/  BSYNC.RECONVERGENT B0 ;  /* 0x0000000000007941 */ /* 0x000fea0003800200 */
.L_x_631:
        /* <DEDUP_REMOVED lines=39> */
.L_x_634:
[----:B------:R-:W-:Y:S05]  /*22c0*/  BSYNC.RECONVERGENT B0 ;  /* 0x0000000000007941 */ /* 0x000fea0003800200 */
.L_x_633:
        /* <DEDUP_REMOVED lines=43> */
.L_x_636:
[----:B------:R-:W-:Y:S05]  /*2580*/  BSYNC.RECONVERGENT B0 ;  /* 0x0000000000007941 */ /* 0x000fea0003800200 */
.L_x_635:
        /* <DEDUP_REMOVED lines=32> */
.L_x_638:
[----:B------:R-:W-:Y:S05]  /*2790*/  BSYNC.RECONVERGENT B0 ;  /* 0x0000000000007941 */ /* 0x000fea0003800200 */
.L_x_637:
        /* <DEDUP_REMOVED lines=32> */
.L_x_640:
[----:B------:R-:W-:Y:S05]  /*29a0*/  BSYNC.RECONVERGENT B0 ;  /* 0x0000000000007941 */ /* 0x000fea0003800200 */
.L_x_639:
        /* <DEDUP_REMOVED lines=32> */
.L_x_642:
[----:B------:R-:W-:Y:S05]  /*2bb0*/  BSYNC.RECONVERGENT B0 ;  /* 0x0000000000007941 */ /* 0x000fea0003800200 */
.L_x_641:
        /* <DEDUP_REMOVED lines=32> */
.L_x_644:
[----:B------:R-:W-:Y:S05]  /*2dc0*/  BSYNC.RECONVERGENT B0 ;  /* 0x0000000000007941 */ /* 0x000fea0003800200 */
.L_x_643:
        /* <DEDUP_REMOVED lines=32> */
.L_x_646:
[----:B------:R-:W-:Y:S05]  /*2fd0*/  BSYNC.RECONVERGENT B0 ;  /* 0x0000000000007941 */ /* 0x000fea0003800200 */
.L_x_645:
        /* <DEDUP_REMOVED lines=64> */
.L_x_653:
        /* <DEDUP_REMOVED lines=639> */
.L_x_649:
        /* <DEDUP_REMOVED lines=17> */
.L_x_650:
[----:B------:R-:W-:Y:S05]  /*5ce0*/  BSYNC.RECONVERGENT B0 ;  /* 0x0000000000007941 */ /* 0x000fea0003800200 */
.L_x_648:
        /* <DEDUP_REMOVED lines=121> */
.L_x_652:
[----:B------:R-:W-:Y:S05]  /*6480*/  BSYNC.RECONVERGENT B0 ;  /* 0x0000000000007941 */ /* 0x000fea0003800200 */
.L_x_651:
        /* <DEDUP_REMOVED lines=51> */
.L_x_647:
[----:B------:R-:W2:Y:S01]  /*67c0*/  LDL.LU R58, [R1+0x4] ;  /* 0x00000400013a7983 */ /* 0x000ea20000300800 */
[----:B------:R-:W0:Y:S01]  /*67d0*/  S2UR UR8, SR_CTAID.X ;  /* 0x00000000000879c3 */ /* 0x000e220000002500 */
[----:B------:R-:W-:Y:S01]  /*67e0*/  F2FP.BF16.F32.PACK_AB R7, R28, R20 ;  /* 0x000000141c07723e */ /* 0x000fe200000010ff */
[----:B------:R-:W-:Y:S01]  /*67f0*/  USHF.L.U32 UR7, UR6, 0xb, URZ ;  /* 0x0000000b06077899 */ /* 0x000fe200080006ff */
[----:B------:R-:W2:Y:S01]  /*6800*/  S2R R12, SR_LANEID ;  /* 0x00000000000c7919 */ /* 0x000ea20000000000 */
[----:B------:R-:W-:Y:S01]  /*6810*/  F2FP.BF16.F32.PACK_AB R6, R27, R19 ;  /* 0x000000131b06723e */ /* 0x000fe200000010ff */
[----:B------:R-:W-:Y:S01]  /*6820*/  HFMA2 R3, -RZ, RZ, 0, 0 ;  /* 0x00000000ff037431 */ /* 0x000fe200000001ff */
[----:B------:R-:W-:Y:S02]  /*6830*/  F2FP.BF16.F32.PACK_AB R5, R26, R18 ;  /* 0x000000121a05723e */ /* 0x000fe400000010ff */
[----:B------:R-:W-:Y:S01]  /*6840*/  BAR.SYNC.DEFER_BLOCKING 0x0 ;  /* 0x0000000000007b1d */ /* 0x000fe20000010000 */
[----:B------:R-:W-:-:S02]  /*6850*/  F2FP.BF16.F32.PACK_AB R4, R25, R17 ;  /* 0x000000111904723e */ /* 0x000fc400000010ff */
[----:B------:R-:W-:Y:S02]  /*6860*/  F2FP.BF16.F32.PACK_AB R11, R68, R24 ;  /* 0x00000018440b723e */ /* 0x000fe400000010ff */
[----:B------:R-:W-:-:S03]  /*6870*/  F2FP.BF16.F32.PACK_AB R10, R31, R23 ;  /* 0x000000171f0a723e */ /* 0x000fc600000010ff */
[----:B------:R-:W0:Y:S01]  /*6880*/  LDC.64 R14, c[0x0][0x420] ;  /* 0x00010800ff0e7b82 */ /* 0x000e220000000a00 */
[----:B------:R-:W-:Y:S01]  /*6890*/  F2FP.BF16.F32.PACK_AB R9, R30, R22 ;  /* 0x000000161e09723e */ /* 0x000fe200000010ff */
[----:B------:R-:W1:Y:S01]  /*68a0*/  S2R R13, SR_TID.X ;  /* 0x00000000000d7919 */ /* 0x000e620000002100 */
[----:B------:R-:W-:Y:S02]  /*68b0*/  F2FP.BF16.F32.PACK_AB R8, R29, R21 ;  /* 0x000000151d08723e */ /* 0x000fe400000010ff */
[----:B------:R-:W-:Y:S01]  /*68c0*/  MOV R2, UR7 ;  /* 0x0000000700027c02 */ /* 0x000fe20008000f00 */
[----:B------:R-:W3:Y:S02]  /*68d0*/  LDCU UR7, c[0x0][0x394] ;  /* 0x00007280ff0777ac */ /* 0x000ee40008000800 */
[----:B------:R-:W4:Y:S08]  /*68e0*/  S2UR UR9, SR_CTAID.Y ;  /* 0x00000000000979c3 */ /* 0x000f300000002600 */
[----:B------:R-:W4:Y:S08]  /*68f0*/  LDC.64 R32, c[0x0][0x428] ;  /* 0x00010a00ff207b82 */ /* 0x000f300000000a00 */
[----:B------:R-:W5:Y:S08]  /*6900*/  LDC.64 R34, c[0x0][0x478] ;  /* 0x00011e00ff227b82 */ /* 0x000f700000000a00 */
[----:B------:R-:W3:Y:S08]  /*6910*/  LDC.64 R44, c[0x0][0x410] ;  /* 0x00010400ff2c7b82 */ /* 0x000ef00000000a00 */
[----:B------:R-:W5:Y:S01]  /*6920*/  LDC.64 R46, c[0x0][0x418] ;  /* 0x00010600ff2e7b82 */ /* 0x000f620000000a00 */
[----:B--2---:R-:W-:-:S05]  /*6930*/  LEA R12, R12, R58, 0x4 ;  /* 0x0000003a0c0c7211 */ /* 0x004fca00078e20ff */
[----:B------:R0:W-:Y:S04]  /*6940*/  STS.128 [R12], R4 ;  /* 0x000000040c007388 */ /* 0x0001e80000000c00 */
[----:B------:R1:W-:Y:S01]  /*6950*/  STS.128 [R12+0x10], R8 ;  /* 0x000010080c007388 */ /* 0x0003e20000000c00 */
[----:B------:R-:W-:-:S03]  /*6960*/  NOP ;  /* 0x0000000000007918 */ /* 0x000fc60000000000 */
[----:B------:R-:W2:Y:S04]  /*6970*/  LDS.128 R36, [R58] ;  /* 0x000000003a247984 */ /* 0x000ea80000000c00 */
[----:B------:R-:W2:Y:S01]  /*6980*/  LDS.128 R40, [R58+0x200] ;  /* 0x000200003a287984 */ /* 0x000ea20000000c00 */
[----:B0-----:R-:W-:-:S04]  /*6990*/  IMAD.WIDE.U32 R4, R14, UR8, R2 ;  /* 0x000000080e047c25 */ /* 0x001fc8000f8e0002 */
[----:B------:R-:W-:Y:S01]  /*69a0*/  IMAD R5, R15, UR8, R5 ;  /* 0x000000080f057c24 */ /* 0x000fe2000f8e0205 */
[----:B-1----:R-:W-:Y:S01]  /*69b0*/  SHF.L.U32 R10, R13, 0x1, RZ ;  /* 0x000000010d0a7819 */ /* 0x002fe200000006ff */
[----:B------:R-:W0:Y:S01]  /*69c0*/  LDC.64 R8, c[0x0][0x488] ;  /* 0x00012200ff087b82 */ /* 0x000e220000000a00 */
[----:B---3--:R-:W-:-:S04]  /*69d0*/  IMAD.WIDE.U32 R6, R44, UR8, R2 ;  /* 0x000000082c067c25 */ /* 0x008fc8000f8e0002 */
[----:B----4-:R-:W-:Y:S01]  /*69e0*/  IMAD.WIDE.U32 R4, R32, UR9, R4 ;  /* 0x0000000920047c25 */ /* 0x010fe2000f8e0004 */
[----:B------:R-:W-:Y:S02]  /*69f0*/  LOP3.LUT R32, R13, 0x1f, RZ, 0xc0, !PT ;  /* 0x0000001f0d207812 */ /* 0x000fe400078ec0ff */
[----:B------:R-:W-:Y:S01]  /*6a00*/  LOP3.LUT R13, R10, 0x7c0, RZ, 0xc0, !PT ;  /* 0x000007c00a0d7812 */ /* 0x000fe200078ec0ff */
[----:B------:R-:W-:Y:S01]  /*6a10*/  IMAD R0, R33, UR9, R5 ;  /* 0x0000000921007c24 */ /* 0x000fe2000f8e0205 */
[----:B-----5:R-:W-:Y:S01]  /*6a20*/  LEA R14, P0, R4, R34, 0x1 ;  /* 0x00000022040e7211 */ /* 0x020fe200078008ff */
[----:B------:R-:W-:-:S03]  /*6a30*/  IMAD R7, R45, UR8, R7 ;  /* 0x000000082d077c24 */ /* 0x000fc6000f8e0207 */
[----:B------:R-:W-:Y:S01]  /*6a40*/  LEA.HI.X R15, R4, R35, R0, 0x1, P0 ;  /* 0x00000023040f7211 */ /* 0x000fe200000f0c00 */
[----:B------:R-:W-:Y:S01]  /*6a50*/  IMAD.WIDE.U32 R6, R46, UR9, R6 ;  /* 0x000000092e067c25 */ /* 0x000fe2000f8e0006 */
[----:B------:R-:W-:-:S03]  /*6a60*/  LOP3.LUT R0, R13, R32, RZ, 0xfc, !PT ;  /* 0x000000200d007212 */ /* 0x000fc600078efcff */
[----:B------:R-:W-:Y:S02]  /*6a70*/  IMAD R5, R47, UR9, R7 ;  /* 0x000000092f057c24 */ /* 0x000fe4000f8e0207 */
[----:B------:R-:W-:Y:S01]  /*6a80*/  IMAD.WIDE.U32 R14, R0, 0x10, R14 ;  /* 0x00000010000e7825 */ /* 0x000fe200078e000e */
[----:B0-----:R-:W-:-:S04]  /*6a90*/  LEA R34, P1, R6, R8, 0x1 ;  /* 0x0000000806227211 */ /* 0x001fc800078208ff */
[----:B------:R-:W-:Y:S01]  /*6aa0*/  LEA.HI.X R35, R6, R9, R5, 0x1, P1 ;  /* 0x0000000906237211 */ /* 0x000fe200008f0c05 */
[----:B--2---:R-:W-:Y:S04]  /*6ab0*/  STG.E.128 desc[UR24][R14.64], R36 ;  /* 0x000000240e007986 */ /* 0x004fe8000c101d18 */
[----:B------:R-:W-:Y:S01]  /*6ac0*/  STG.E.128 desc[UR24][R14.64+0x200], R40 ;  /* 0x000200280e007986 */ /* 0x000fe2000c101d18 */
[----:B------:R-:W-:Y:S01]  /*6ad0*/  IMAD.WIDE.U32 R34, R0, 0x10, R34 ;  /* 0x0000001000227825 */ /* 0x000fe200078e0022 */
[----:B------:R-:W-:Y:S06]  /*6ae0*/  BAR.SYNC.DEFER_BLOCKING 0x0 ;  /* 0x0000000000007b1d */ /* 0x000fec0000010000 */
[----:B------:R-:W2:Y:S04]  /*6af0*/  LDG.E.128 R44, desc[UR24][R34.64] ;  /* 0x00000018222c7981 */ /* 0x000ea8000c1e1d00 */
[----:B------:R-:W3:Y:S01]  /*6b00*/  LDG.E.128 R48, desc[UR24][R34.64+0x200] ;  /* 0x0002001822307981 */ /* 0x000ee2000c1e1d00 */
        /* <DEDUP_REMOVED lines=16> */
[----:B------:R-:W-:Y:S02]  /*6c10*/  SHF.L.U32 R46, R6, 0x10, RZ ;  /* 0x00000010062e7819 */ /* 0x000fe400000006ff */
[----:B------:R-:W-:Y:S01]  /*6c20*/  SHF.L.U32 R50, R7, 0x10, RZ ;  /* 0x0000001007327819 */ /* 0x000fe200000006ff */
[----:B------:R-:W-:Y:S01]  /*6c30*/  FMUL.FTZ R40, R42, -1.4426950216293334961 ;  /* 0xbfb8aa3b2a287820 */ /* 0x000fe20000410000 */
[----:B-1----:R-:W-:Y:S01]  /*6c40*/  SHF.L.U32 R33, R9, 0x10, RZ ;  /* 0x0000001009217819 */ /* 0x002fe200000006ff */
[----:B------:R-:W-:Y:S01]  /*6c50*/  FMUL.FTZ R44, R46, -1.4426950216293334961 ;  /* 0xbfb8aa3b2e2c7820 */ /* 0x000fe20000410000 */
[----:B------:R-:W-:Y:S01]  /*6c60*/  SHF.L.U32 R35, R11, 0x10, RZ ;  /* 0x000000100b237819 */ /* 0x000fe200000006ff */
[----:B------:R-:W-:Y:S01]  /*6c70*/  FMUL.FTZ R48, R50, -1.4426950216293334961 ;  /* 0xbfb8aa3b32307820 */ /* 0x000fe20000410000 */
[----:B------:R-:W-:Y:S01]  /*6c80*/  PRMT R7, R4, 0x7632, R7 ;  /* 0x0000763204077816 */ /* 0x000fe20000000007 */
[----:B------:R-:W0:Y:S01]  /*6c90*/  MUFU.EX2 R43, R40 ;  /* 0x00000028002b7308 */ /* 0x000e220000000800 */
[----:B------:R-:W-:Y:S01]  /*6ca0*/  PRMT R9, R9, 0x7632, R9 ;  /* 0x0000763209097816 */ /* 0x000fe20000000009 */
[----:B------:R-:W-:Y:S01]  /*6cb0*/  FMUL.FTZ R15, R33, -1.4426950216293334961 ;  /* 0xbfb8aa3b210f7820 */ /* 0x000fe20000410000 */
[----:B------:R-:W-:Y:S01]  /*6cc0*/  PRMT R11, R11, 0x7632, R11 ;  /* 0x000076320b0b7816 */ /* 0x000fe2000000000b */
[----:B------:R-:W1:Y:S01]  /*6cd0*/  MUFU.EX2 R47, R44 ;  /* 0x0000002c002f7308 */ /* 0x000e620000000800 */
[----:B------:R-:W-:Y:S01]  /*6ce0*/  SHF.L.U32 R16, R8, 0x10, RZ ;  /* 0x0000001008107819 */ /* 0x000fe200000006ff */
[----:B------:R-:W-:Y:S01]  /*6cf0*/  FMUL.FTZ R37, R35, -1.4426950216293334961 ;  /* 0xbfb8aa3b23257820 */ /* 0x000fe20000410000 */
[----:B------:R-:W-:Y:S01]  /*6d00*/  SHF.L.U32 R36, R10, 0x10, RZ ;  /* 0x000000100a247819 */ /* 0x000fe200000006ff */
[----:B------:R2:W-:Y:S01]  /*6d10*/  MUFU.EX2 R51, R48 ;  /* 0x0000003000337308 */ /* 0x0005e20000000800 */
[----:B------:R-:W-:Y:S01]  /*6d20*/  PRMT R41, R5, 0x7632, R41 ;  /* 0x0000763205297816 */ /* 0x000fe20000000029 */
[----:B------:R-:W-:Y:S01]  /*6d30*/  FMUL.FTZ R14, R16, -1.4426950216293334961 ;  /* 0xbfb8aa3b100e7820 */ /* 0x000fe20000410000 */
[----:B------:R-:W-:Y:S01]  /*6d40*/  PRMT R45, R6, 0x7632, R45 ;  /* 0x00007632062d7816 */ /* 0x000fe2000000002d */
[----:B------:R-:W-:Y:S01]  /*6d50*/  FMUL.FTZ R34, R36, -1.4426950216293334961 ;  /* 0xbfb8aa3b24227820 */ /* 0x000fe20000410000 */
[----:B------:R-:W-:Y:S01]  /*6d60*/  PRMT R49, R7, 0x7632, R49 ;  /* 0x0000763207317816 */ /* 0x000fe20000000031 */
[----:B------:R-:W-:Y:S01]  /*6d70*/  MUFU.EX2 R15, R15 ;  /* 0x0000000f000f7308 */ /* 0x000fe20000000800 */
[----:B------:R-:W-:Y:S01]  /*6d80*/  SHF.L.U32 R9, R9, 0x10, RZ ;  /* 0x0000001009097819 */ /* 0x000fe200000006ff */
[----:B0-----:R-:W-:Y:S01]  /*6d90*/  FADD.FTZ R43, R43, 1 ;  /* 0x3f8000002b2b7421 */ /* 0x001fe20000010000 */
[----:B------:R-:W-:Y:S01]  /*6da0*/  SHF.L.U32 R11, R11, 0x10, RZ ;  /* 0x000000100b0b7819 */ /* 0x000fe200000006ff */
[----:B------:R-:W0:Y:S01]  /*6db0*/  MUFU.EX2 R14, R14 ;  /* 0x0000000e000e7308 */ /* 0x000e220000000800 */
[----:B------:R-:W-:Y:S01]  /*6dc0*/  PRMT R8, R8, 0x7632, R8 ;  /* 0x0000763208087816 */ /* 0x000fe20000000008 */
[----:B------:R-:W-:Y:S01]  /*6dd0*/  FMUL.FTZ R5, R9, -1.4426950216293334961 ;  /* 0xbfb8aa3b09057820 */ /* 0x000fe20000410000 */
[----:B------:R-:W-:Y:S01]  /*6de0*/  PRMT R10, R10, 0x7632, R10 ;  /* 0x000076320a0a7816 */ /* 0x000fe2000000000a */
[----:B------:R-:W3:Y:S01]  /*6df0*/  MUFU.EX2 R34, R34 ;  /* 0x0000002200227308 */ /* 0x000ee20000000800 */
[----:B------:R-:W-:Y:S01]  /*6e00*/  SHF.L.U32 R38, R4, 0x10, RZ ;  /* 0x0000001004267819 */ /* 0x000fe200000006ff */
[----:B-1----:R-:W-:Y:S01]  /*6e10*/  FADD.FTZ R47, R47, 1 ;  /* 0x3f8000002f2f7421 */ /* 0x002fe20000010000 */
[----:B------:R-:W-:Y:S01]  /*6e20*/  SHF.L.U32 R40, R7, 0x10, RZ ;  /* 0x0000001007287819 */ /* 0x000fe200000006ff */
[----:B------:R-:W-:Y:S01]  /*6e30*/  FMUL.FTZ R7, R11, -1.4426950216293334961 ;  /* 0xbfb8aa3b0b077820 */ /* 0x000fe20000410000 */
[----:B------:R-:W-:Y:S01]  /*6e40*/  SHF.L.U32 R44, R41, 0x10, RZ ;  /* 0x00000010292c7819 */ /* 0x000fe200000006ff */
[----:B------:R-:W-:Y:S01]  /*6e50*/  FMUL.FTZ R39, R38, -1.4426950216293334961 ;  /* 0xbfb8aa3b26277820 */ /* 0x000fe20000410000 */
[----:B--2---:R-:W-:Y:S01]  /*6e60*/  SHF.L.U32 R48, R45, 0x10, RZ ;  /* 0x000000102d307819 */ /* 0x004fe200000006ff */
[----:B------:R-:W-:Y:S01]  /*6e70*/  FMUL.FTZ R41, R40, -1.4426950216293334961 ;  /* 0xbfb8aa3b28297820 */ /* 0x000fe20000410000 */
[----:B------:R-:W-:Y:S01]  /*6e80*/  SHF.L.U32 R52, R49, 0x10, RZ ;  /* 0x0000001031347819 */ /* 0x000fe200000006ff */
[----:B------:R-:W-:Y:S01]  /*6e90*/  FMUL.FTZ R45, R44, -1.4426950216293334961 ;  /* 0xbfb8aa3b2c2d7820 */ /* 0x000fe20000410000 */
[----:B------:R-:W-:Y:S01]  /*6ea0*/  SHF.L.U32 R8, R8, 0x10, RZ ;  /* 0x0000001008087819 */ /* 0x000fe200000006ff */
[----:B------:R-:W-:Y:S01]  /*6eb0*/  FMUL.FTZ R49, R48, -1.4426950216293334961 ;  /* 0xbfb8aa3b30317820 */ /* 0x000fe20000410000 */
[----:B------:R-:W-:Y:S01]  /*6ec0*/  SHF.L.U32 R10, R10, 0x10, RZ ;  /* 0x000000100a0a7819 */ /* 0x000fe200000006ff */
[----:B------:R-:W-:Y:S01]  /*6ed0*/  FMUL.FTZ R53, R52, -1.4426950216293334961 ;  /* 0xbfb8aa3b34357820 */ /* 0x000fe20000410000 */
[----:B------:R-:W1:Y:S01]  /*6ee0*/  MUFU.EX2 R5, R5 ;  /* 0x0000000500057308 */ /* 0x000e620000000800 */
[----:B------:R-:W-:Y:S01]  /*6ef0*/  FMUL.FTZ R4, R8, -1.4426950216293334961 ;  /* 0xbfb8aa3b08047820 */ /* 0x000fe20000410000 */
[----:B0-----:R-:W-:Y:S01]  /*6f00*/  FADD.FTZ R14, R14, 1 ;  /* 0x3f8000000e0e7421 */ /* 0x001fe20000010000 */
[----:B------:R-:W-:Y:S01]  /*6f10*/  FMUL.FTZ R6, R10, -1.4426950216293334961 ;  /* 0xbfb8aa3b0a067820 */ /* 0x000fe20000410000 */
[----:B------:R-:W0:Y:S01]  /*6f20*/  MUFU.EX2 R7, R7 ;  /* 0x0000000700077308 */ /* 0x000e220000000800 */
[----:B---3--:R-:W-:Y:S01]  /*6f30*/  FADD.FTZ R34, R34, 1 ;  /* 0x3f80000022227421 */ /* 0x008fe20000010000 */
[----:B------:R-:W-:Y:S01]  /*6f40*/  FADD.FTZ R15, R15, 1 ;  /* 0x3f8000000f0f7421 */ /* 0x000fe20000010000 */
[----:B------:R-:W-:Y:S01]  /*6f50*/  FADD.FTZ R51, R51, 1 ;  /* 0x3f80000033337421 */ /* 0x000fe20000010000 */
[----:B------:R-:W2:Y:S04]  /*6f60*/  MUFU.EX2 R37, R37 ;  /* 0x0000002500257308 */ /* 0x000ea80000000800 */
[----:B------:R-:W3:Y:S01]  /*6f70*/  MUFU.EX2 R39, R39 ;  /* 0x0000002700277308 */ /* 0x000ee20000000800 */
[----:B-1----:R-:W-:-:S03]  /*6f80*/  FADD.FTZ R5, R5, 1 ;  /* 0x3f80000005057421 */ /* 0x002fc60000010000 */
[----:B------:R-:W1:Y:S01]  /*6f90*/  MUFU.EX2 R41, R41 ;  /* 0x0000002900297308 */ /* 0x000e620000000800 */
[----:B0-----:R-:W-:-:S03]  /*6fa0*/  FADD.FTZ R7, R7, 1 ;  /* 0x3f80000007077421 */ /* 0x001fc60000010000 */
[----:B------:R-:W0:Y:S01]  /*6fb0*/  MUFU.EX2 R45, R45 ;  /* 0x0000002d002d7308 */ /* 0x000e220000000800 */
[----:B--2---:R-:W-:-:S03]  /*6fc0*/  FADD.FTZ R37, R37, 1 ;  /* 0x3f80000025257421 */ /* 0x004fc60000010000 */
[----:B------:R-:W2:Y:S01]  /*6fd0*/  MUFU.EX2 R49, R49 ;  /* 0x0000003100317308 */ /* 0x000ea20000000800 */
[----:B---3--:R-:W-:-:S03]  /*6fe0*/  FADD.FTZ R39, R39, 1 ;  /* 0x3f80000027277421 */ /* 0x008fc60000010000 */
[----:B------:R-:W3:Y:S01]  /*6ff0*/  MUFU.EX2 R53, R53 ;  /* 0x0000003500357308 */ /* 0x000ee20000000800 */
[----:B-1----:R-:W-:-:S03]  /*7000*/  FADD.FTZ R41, R41, 1 ;  /* 0x3f80000029297421 */ /* 0x002fc60000010000 */
[----:B------:R-:W1:Y:S01]  /*7010*/  MUFU.EX2 R4, R4 ;  /* 0x0000000400047308 */ /* 0x000e620000000800 */
[----:B0-----:R-:W-:-:S03]  /*7020*/  FADD.FTZ R45, R45, 1 ;  /* 0x3f8000002d2d7421 */ /* 0x001fc60000010000 */
[----:B------:R-:W0:Y:S01]  /*7030*/  MUFU.EX2 R6, R6 ;  /* 0x0000000600067308 */ /* 0x000e220000000800 */
[----:B--2---:R-:W-:-:S03]  /*7040*/  FADD.FTZ R49, R49, 1 ;  /* 0x3f80000031317421 */ /* 0x004fc60000010000 */
[----:B------:R-:W2:Y:S01]  /*7050*/  MUFU.RCP R55, R14 ;  /* 0x0000000e00377308 */ /* 0x000ea20000001000 */
[----:B---3--:R-:W-:Y:S01]  /*7060*/  FADD.FTZ R53, R53, 1 ;  /* 0x3f80000035357421 */ /* 0x008fe20000010000 */
[----:B-1----:R-:W-:-:S06]  /*7070*/  FADD.FTZ R4, R4, 1 ;  /* 0x3f80000004047421 */ /* 0x002fcc0000010000 */
[----:B------:R-:W1:Y:S01]  /*7080*/  MUFU.RCP R57, R34 ;  /* 0x0000002200397308 */ /* 0x000e620000001000 */
[----:B0-----:R-:W-:-:S07]  /*7090*/  FADD.FTZ R6, R6, 1 ;  /* 0x3f80000006067421 */ /* 0x001fce0000010000 */
[----:B------:R-:W0:Y:S01]  /*70a0*/  MUFU.RCP R14, R5 ;  /* 0x00000005000e7308 */ /* 0x000e220000001000 */
[----:B--2---:R-:W-:-:S04]  /*70b0*/  FMUL.FTZ R16, R16, R55 ;  /* 0x0000003710107220 */ /* 0x004fc80000410000 */
[----:B------:R-:W-:-:S03]  /*70c0*/  FMUL.FTZ R16, R16, R17 ;  /* 0x0000001110107220 */ /* 0x000fc60000410000 */
[----:B------:R-:W2:Y:S01]  /*70d0*/  MUFU.RCP R34, R7 ;  /* 0x0000000700227308 */ /* 0x000ea20000001000 */
[----:B-1----:R-:W-:-:S04]  /*70e0*/  FMUL.FTZ R36, R36, R57 ;  /* 0x0000003924247220 */ /* 0x002fc80000410000 */
[----:B------:R-:W-:-:S03]  /*70f0*/  FMUL.FTZ R36, R36, R19 ;  /* 0x0000001324247220 */ /* 0x000fc60000410000 */
[----:B------:R-:W1:Y:S01]  /*7100*/  MUFU.RCP R54, R15 ;  /* 0x0000000f00367308 */ /* 0x000e620000001000 */
[----:B0-----:R-:W-:-:S04]  /*7110*/  FMUL.FTZ R9, R9, R14 ;  /* 0x0000000e09097220 */ /* 0x001fc80000410000 */
[----:B------:R-:W-:-:S03]  /*7120*/  FMUL.FTZ R26, R9, R26 ;  /* 0x0000001a091a7220 */ /* 0x000fc60000410000 */
[----:B------:R-:W0:Y:S01]  /*7130*/  MUFU.RCP R56, R37 ;  /* 0x0000002500387308 */ /* 0x000e220000001000 */
[----:B--2---:R-:W-:-:S04]  /*7140*/  FMUL.FTZ R11, R11, R34 ;  /* 0x000000220b0b7220 */ /* 0x004fc80000410000 */
[----:B------:R-:W-:-:S03]  /*7150*/  FMUL.FTZ R28, R11, R28 ;  /* 0x0000001c0b1c7220 */ /* 0x000fc60000410000 */
[----:B------:R-:W2:Y:S01]  /*7160*/  MUFU.RCP R39, R39 ;  /* 0x0000002700277308 */ /* 0x000ea20000001000 */
[----:B-1----:R-:W-:-:S04]  /*7170*/  FMUL.FTZ R33, R33, R54 ;  /* 0x0000003621217220 */ /* 0x002fc80000410000 */
[----:B------:R-:W-:-:S03]  /*7180*/  FMUL.FTZ R33, R33, R18 ;  /* 0x0000001221217220 */ /* 0x000fc60000410000 */
[----:B------:R-:W1:Y:S01]  /*7190*/  MUFU.RCP R43, R43 ;  /* 0x0000002b002b7308 */ /* 0x000e620000001000 */
[----:B0-----:R-:W-:Y:S01]  /*71a0*/  FMUL.FTZ R35, R35, R56 ;  /* 0x0000003823237220 */ /* 0x001fe20000410000 */
[----:B------:R-:W-:-:S03]  /*71b0*/  F2FP.BF16.F32.PACK_AB R17, R26, R33 ;  /* 0x000000211a11723e */ /* 0x000fc600000010ff */
[----:B------:R-:W-:-:S03]  /*71c0*/  FMUL.FTZ R35, R35, R20 ;  /* 0x0000001423237220 */ /* 0x000fc60000410000 */
[----:B------:R-:W0:Y:S01]  /*71d0*/  MUFU.RCP R47, R47 ;  /* 0x0000002f002f7308 */ /* 0x000e220000001000 */
[----:B--2---:R-:W-:Y:S01]  /*71e0*/  FMUL.FTZ R38, R38, R39 ;  /* 0x0000002726267220 */ /* 0x004fe20000410000 */
[----:B------:R-:W-:-:S03]  /*71f0*/  F2FP.BF16.F32.PACK_AB R19, R28, R35 ;  /* 0x000000231c13723e */ /* 0x000fc600000010ff */
[----:B------:R-:W-:-:S03]  /*7200*/  FMUL.FTZ R38, R38, R21 ;  /* 0x0000001526267220 */ /* 0x000fc60000410000 */
[----:B------:R-:W2:Y:S01]  /*7210*/  MUFU.RCP R51, R51 ;  /* 0x0000003300337308 */ /* 0x000ea20000001000 */
[----:B-1----:R-:W-:-:S04]  /*7220*/  FMUL.FTZ R5, R42, R43 ;  /* 0x0000002b2a057220 */ /* 0x002fc80000410000 */
[----:B------:R-:W-:-:S03]  /*7230*/  FMUL.FTZ R5, R5, R22 ;  /* 0x0000001605057220 */ /* 0x000fc60000410000 */
[----:B------:R-:W1:Y:S01]  /*7240*/  MUFU.RCP R15, R4 ;  /* 0x00000004000f7308 */ /* 0x000e620000001000 */
[----:B0-----:R-:W-:-:S04]  /*7250*/  FMUL.FTZ R46, R46, R47 ;  /* 0x0000002f2e2e7220 */ /* 0x001fc80000410000 */
[----:B------:R-:W-:Y:S01]  /*7260*/  FMUL.FTZ R46, R46, R23 ;  /* 0x000000172e2e7220 */ /* 0x000fe20000410000 */
[----:B------:R-:W-:Y:S01]  /*7270*/  BAR.SYNC.DEFER_BLOCKING 0x0 ;  /* 0x0000000000007b1d */ /* 0x000fe20000010000 */
[----:B--2---:R-:W-:-:S05]  /*7280*/  FMUL.FTZ R9, R50, R51 ;  /* 0x0000003332097220 */ /* 0x004fca0000410000 */
[----:B------:R-:W0:Y:S01]  /*7290*/  MUFU.RCP R37, R6 ;  /* 0x0000000600257308 */ /* 0x000e220000001000 */
[----:B------:R-:W-:Y:S01]  /*72a0*/  FMUL.FTZ R9, R9, R24 ;  /* 0x0000001809097220 */ /* 0x000fe20000410000 */
[----:B-1----:R-:W-:Y:S02]  /*72b0*/  FMUL.FTZ R8, R8, R15 ;  /* 0x0000000f08087220 */ /* 0x002fe40000410000 */
[----:B------:R-:W1:Y:S04]  /*72c0*/  LDC.64 R14, c[0x0][0x430] ;  /* 0x00010c00ff0e7b82 */ /* 0x000e680000000a00 */
[----:B------:R-:W2:Y:S01]  /*72d0*/  MUFU.RCP R41, R41 ;  /* 0x0000002900297308 */ /* 0x000ea20000001000 */
[----:B------:R-:W-:-:S05]  /*72e0*/  FMUL.FTZ R25, R8, R25 ;  /* 0x0000001908197220 */ /* 0x000fca0000410000 */
[----:B------:R-:W-:Y:S02]  /*72f0*/  F2FP.BF16.F32.PACK_AB R16, R25, R16 ;  /* 0x000000101910723e */ /* 0x000fe400000010ff */
[----:B------:R-:W3:Y:S01]  /*7300*/  MUFU.RCP R45, R45 ;  /* 0x0000002d002d7308 */ /* 0x000ee20000001000 */
[----:B------:R-:W4:Y:S01]  /*7310*/  LDC.64 R24, c[0x0][0x438] ;  /* 0x00010e00ff187b82 */ /* 0x000f220000000a00 */
[----:B0-----:R-:W-:-:S04]  /*7320*/  FMUL.FTZ R10, R10, R37 ;  /* 0x000000250a0a7220 */ /* 0x001fc80000410000 */
[----:B------:R-:W-:Y:S02]  /*7330*/  FMUL.FTZ R27, R10, R27 ;  /* 0x0000001b0a1b7220 */ /* 0x000fe40000410000 */
[----:B------:R-:W0:Y:S01]  /*7340*/  MUFU.RCP R49, R49 ;  /* 0x0000003100317308 */ /* 0x000e220000001000 */
[----:B--2---:R-:W-:Y:S02]  /*7350*/  FMUL.FTZ R40, R40, R41 ;  /* 0x0000002928287220 */ /* 0x004fe40000410000 */
[----:B------:R-:W-:Y:S02]  /*7360*/  F2FP.BF16.F32.PACK_AB R18, R27, R36 ;  /* 0x000000241b12723e */ /* 0x000fe400000010ff */
[----:B------:R-:W2:Y:S01]  /*7370*/  LDC.64 R26, c[0x0][0x490] ;  /* 0x00012400ff1a7b82 */ /* 0x000ea20000000a00 */
[----:B------:R-:W-:Y:S01]  /*7380*/  FMUL.FTZ R29, R40, R29 ;  /* 0x0000001d281d7220 */ /* 0x000fe20000410000 */
[----:B-1----:R-:W-:Y:S01]  /*7390*/  IMAD.WIDE.U32 R2, R14, UR8, R2 ;  /* 0x000000080e027c25 */ /* 0x002fe2000f8e0002 */
[----:B------:R-:W1:Y:S01]  /*73a0*/  MUFU.RCP R53, R53 ;  /* 0x0000003500357308 */ /* 0x000e620000001000 */
[----:B------:R-:W-:Y:S02]  /*73b0*/  STS.128 [R12], R16 ;  /* 0x000000100c007388 */ /* 0x000fe40000000c00 */
[----:B---3--:R-:W-:Y:S01]  /*73c0*/  FMUL.FTZ R7, R44, R45 ;  /* 0x0000002d2c077220 */ /* 0x008fe20000410000 */
[----:B------:R-:W-:Y:S01]  /*73d0*/  F2FP.BF16.F32.PACK_AB R4, R29, R38 ;  /* 0x000000261d04723e */ /* 0x000fe200000010ff */
[----:B------:R-:W-:-:S02]  /*73e0*/  IMAD R3, R15, UR8, R3 ;  /* 0x000000080f037c24 */ /* 0x000fc4000f8e0203 */
[----:B------:R-:W-:Y:S01]  /*73f0*/  FMUL.FTZ R30, R7, R30 ;  /* 0x0000001e071e7220 */ /* 0x000fe20000410000 */
[----:B----4-:R-:W-:-:S04]  /*7400*/  IMAD.WIDE.U32 R2, R24, UR9, R2 ;  /* 0x0000000918027c25 */ /* 0x010fc8000f8e0002 */
[----:B0-----:R-:W-:Y:S01]  /*7410*/  FMUL.FTZ R48, R48, R49 ;  /* 0x0000003130307220 */ /* 0x001fe20000410000 */
[----:B------:R-:W-:Y:S01]  /*7420*/  F2FP.BF16.F32.PACK_AB R5, R30, R5 ;  /* 0x000000051e05723e */ /* 0x000fe200000010ff */
[----:B------:R-:W-:Y:S02]  /*7430*/  IMAD R3, R25, UR9, R3 ;  /* 0x0000000919037c24 */ /* 0x000fe4000f8e0203 */
[----:B------:R-:W-:Y:S01]  /*7440*/  FMUL.FTZ R31, R48, R31 ;  /* 0x0000001f301f7220 */ /* 0x000fe20000410000 */
[----:B-1----:R-:W-:-:S04]  /*7450*/  FMUL.FTZ R11, R52, R53 ;  /* 0x00000035340b7220 */ /* 0x002fc80000410000 */
[----:B------:R-:W-:Y:S01]  /*7460*/  F2FP.BF16.F32.PACK_AB R6, R31, R46 ;  /* 0x0000002e1f06723e */ /* 0x000fe200000010ff */
[----:B------:R-:W-:-:S05]  /*7470*/  FMUL.FTZ R68, R11, R68 ;  /* 0x000000440b447220 */ /* 0x000fca0000410000 */
[----:B------:R-:W-:-:S05]  /*7480*/  F2FP.BF16.F32.PACK_AB R7, R68, R9 ;  /* 0x000000094407723e */ /* 0x000fca00000010ff */
[----:B------:R2:W-:Y:S01]  /*7490*/  STS.128 [R12+0x10], R4 ;  /* 0x000010040c007388 */ /* 0x0005e20000000c00 */
[----:B------:R-:W-:-:S03]  /*74a0*/  NOP ;  /* 0x0000000000007918 */ /* 0x000fc60000000000 */
[----:B------:R-:W0:Y:S04]  /*74b0*/  LDS.128 R8, [R58] ;  /* 0x000000003a087984 */ /* 0x000e280000000c00 */
[----:B------:R-:W1:Y:S01]  /*74c0*/  LDS.128 R20, [R58+0x200] ;  /* 0x000200003a147984 */ /* 0x000e620000000c00 */
[----:B--2---:R-:W-:-:S04]  /*74d0*/  LEA R4, P0, R2, R26, 0x1 ;  /* 0x0000001a02047211 */ /* 0x004fc800078008ff */
[----:B------:R-:W-:-:S03]  /*74e0*/  LEA.HI.X R5, R2, R27, R3, 0x1, P0 ;  /* 0x0000001b02057211 */ /* 0x000fc600000f0c03 */
[----:B------:R-:W-:-:S05]  /*74f0*/  IMAD.WIDE.U32 R2, R0, 0x10, R4 ;  /* 0x0000001000027825 */ /* 0x000fca00078e0004 */
[----:B0-----:R0:W-:Y:S04]  /*7500*/  STG.E.128 desc[UR24][R2.64], R8 ;  /* 0x0000000802007986 */ /* 0x0011e8000c101d18 */
[----:B-1----:R0:W-:Y:S01]  /*7510*/  STG.E.128 desc[UR24][R2.64+0x200], R20 ;  /* 0x0002001402007986 */ /* 0x0021e2000c101d18 */
[----:B------:R-:W-:Y:S05]  /*7520*/  BRA.U !UP0, `(.L_x_654) ;  /* 0xffffff91088c7547 */ /* 0x000fea000b83ffff */
[----:B------:R-:W-:Y:S05]  /*7530*/  EXIT ;  /* 0x000000000000794d */ /* 0x000fea0003800000 */
.L_x_655:
        /* <DEDUP_REMOVED lines=12> */
.L_x_5013:


//--------------------- .text._Z25selective_scan_fwd_kernelI32Selective_Scan_fwd_kernel_traitsILi64ELi16ELi1ELb0ELb0ELb0ELb0EN3c108BFloat16ENS1_7complexIfEEEEv13SSMParamsBase --------------------------
	.section	.text._Z25selective_scan_fwd_kernelI32Selective_Scan_fwd_kernel_traitsILi64ELi16ELi1ELb0ELb0ELb0ELb0EN3c108BFloat16ENS1_7complexIfEEEEv13SSMParamsBase,"ax",@progbits
	.align	128
        .global         _Z25selective_scan_fwd_kernelI32Selective_Scan_fwd_kernel_traitsILi64ELi16ELi1ELb0ELb0ELb0ELb0EN3c108BFloat16ENS1_7complexIfEEEEv13SSMParamsBase
        .type           _Z25selective_scan_fwd_kernelI32Selective_Scan_fwd_kernel_traitsILi64ELi16ELi1ELb0ELb0ELb0ELb0EN3c108BFloat16ENS1_7complexIfEEEEv13SSMParamsBase,@function
        .size           _Z25selective_scan_fwd_kernelI32Selective_Scan_fwd_kernel_traitsILi64ELi16ELi1ELb0ELb0ELb0ELb0EN3c108BFloat16ENS1_7complexIfEEEEv13SSMParamsBase,(.L_x_5014 - _Z25selective_scan_fwd_kernelI32Selective_Scan_fwd_kernel_traitsILi64ELi16ELi1ELb0ELb0ELb0ELb0EN3c108BFloat16ENS1_7complexIfEEEEv13SSMParamsBase)
        .other          _Z25selective_scan_fwd_kernelI32Selective_Scan_fwd_kernel_traitsILi64ELi16ELi1ELb0ELb0ELb0ELb0EN3c108BFloat16ENS1_7complexIfEEEEv13SSMParamsBase,@"STO_CUDA_ENTRY STV_DEFAULT"
_Z25selective_scan_fwd_kernelI32Selective_Scan_fwd_kernel_traitsILi64ELi16ELi1ELb0ELb0ELb0ELb0EN3c108BFloat16ENS1_7complexIfEEEEv13SSMParamsBase:
.text._Z25selective_scan_fwd_kernelI32Selective_Scan_fwd_kernel_traitsILi64ELi16ELi1ELb0ELb0ELb0ELb0EN3c108BFloat16ENS1_7complexIfEEEEv13SSMParamsBase:
        /* <DEDUP_REMOVED lines=15> */
[----:B------:R-:W2:Y:S02]  /*00f0*/  LDCU.128 UR8, c[0x0][0x460] ;  /* 0x00008c00ff0877ac */ /* 0x000ea40008000c00 */
        /* <DEDUP_REMOVED lines=8> */
[----:B---3--:R1:W5:Y:S04]  /*0180*/  @P0 LDG.E R2, desc[UR22][R2.64] ;  /* 0x0000001602020981 */ /* 0x008368000c1e1900 */
[----:B------:R1:W5:Y:S01]  /*0190*/  @P1 LDG.E R4, desc[UR22][R4.64] ;  /* 0x0000001604041981 */ /* 0x000362000c1e1900 */
[----:B----4-:R-:W-:Y:S02]  /*01a0*/  UISETP.GE.AND UP0, UPT, UR21, 0x1, UPT ;  /* 0x000000011500788c */ /* 0x010fe4000bf06270 */
[----:B------:R-:W-:Y:S02]  /*01b0*/  UIMAD.WIDE.U32 UR4, UR31, UR16, URZ ;  /* 0x000000101f0472a5 */ /* 0x000fe4000f8e00ff */
[----:B0-----:R-:W-:Y:S02]  /*01c0*/  UIMAD.WIDE.U32 UR6, UR31, UR24, URZ ;  /* 0x000000181f0672a5 */ /* 0x001fe4000f8e00ff */
[----:B------:R-:W-:Y:S01]  /*01d0*/  PLOP3.LUT P2, PT, PT, PT, UP0, 0x80, 0x8 ;  /* 0x000000000008781c */ /* 0x000fe20003f4f008 */
[----:B------:R-:W-:-:S02]  /*01e0*/  UIMAD UR5, UR31, UR17, UR5 ;  /* 0x000000111f0572a4 */ /* 0x000fc4000f8e0205 */
[----:B------:R-:W-:Y:S02]  /*01f0*/  UIMAD UR7, UR31, UR25, UR7 ;  /* 0x000000191f0772a4 */ /* 0x000fe4000f8e0207 */
[----:B------:R-:W-:Y:S02]  /*0200*/  UIMAD.WIDE.U32 UR12, UR28, UR18, UR4 ;  /* 0x000000121c0c72a5 */ /* 0x000fe4000f8e0004 */
[----:B------:R-:W-:-:S06]  /*0210*/  UIMAD.WIDE.U32 UR14, UR28, UR26, UR6 ;  /* 0x0000001a1c0e72a5 */ /* 0x000fcc000f8e0006 */
[----:B-12---:R-:W-:Y:S06]  /*0220*/  @!P2 EXIT ;  /* 0x000000000000a94d */ /* 0x006fec0003800000 */
[----:B------:R-:W0:Y:S01]  /*0230*/  LDCU.64 UR36, c[0x0][0x3b8] ;  /* 0x00007700ff2477ac */ /* 0x000e220008000a00 */
[----:B------:R-:W1:Y:S01]  /*0240*/  S2R R104, SR_TID.X ;  /* 0x0000000000687919 */ /* 0x000e620000002100 */
[----:B------:R-:W2:Y:S01]  /*0250*/  LDCU.64 UR38, c[0x0][0x3a0] ;  /* 0x00007400ff2677ac */ /* 0x000ea20008000a00 */
[----:B------:R-:W3:Y:S01]  /*0260*/  LDCU.128 UR4, c[0x0][0x440] ;  /* 0x00008800ff0477ac */ /* 0x000ee20008000c00 */
[----:B------:R-:W-:Y:S01]  /*0270*/  UIMAD UR34, UR28, UR19, UR13 ;  /* 0x000000131c2272a4 */ /* 0x000fe2000f8e020d */
[----:B------:R-:W4:Y:S01]  /*0280*/  LDCU UR13, c[0x0][0x384] ;  /* 0x00007080ff0d77ac */ /* 0x000f220008000800 */
[----:B------:R-:W4:Y:S01]  /*0290*/  LDCU.64 UR24, c[0x0][0x3d8] ;  /* 0x00007b00ff1877ac */ /* 0x000f220008000a00 */
[----:B------:R-:W-:Y:S02]  /*02a0*/  ULEA UR20, UP0, UR12, UR8, 0x1 ;  /* 0x000000080c147291 */ /* 0x000fe4000f8008ff */
[----:B------:R-:W-:Y:S02]  /*02b0*/  UIMAD UR33, UR28, UR27, UR15 ;  /* 0x0000001b1c2172a4 */ /* 0x000fe4000f8e020f */
[----:B------:R-:W-:-:S02]  /*02c0*/  ULEA.HI.X UR34, UR12, UR9, UR34, 0x1, UP0 ;  /* 0x000000090c227291 */ /* 0x000fc400080f0c22 */
[----:B------:R-:W-:Y:S02]  /*02d0*/  ULEA UR32, UP1, UR14, UR10, 0x1 ;  /* 0x0000000a0e207291 */ /* 0x000fe4000f8208ff */
[----:B0-----:R-:W-:Y:S02]  /*02e0*/  UIMAD.WIDE.U32 UR8, UR28, UR36, URZ ;  /* 0x000000241c0872a5 */ /* 0x001fe4000f8e00ff */
[----:B--2---:R-:W-:Y:S01]  /*02f0*/  UIMAD.WIDE.U32 UR16, UR28, UR38, URZ ;  /* 0x000000261c1072a5 */ /* 0x004fe2000f8e00ff */
[C---:B-1----:R-:W-:Y:S01]  /*0300*/  LOP3.LUT R103, R104.reuse, 0x1f, RZ, 0xc0, !PT ;  /* 0x0000001f68677812 */ /* 0x042fe200078ec0ff */
[----:B------:R-:W-:Y:S01]  /*0310*/  ULEA.HI.X UR33, UR14, UR11, UR33, 0x1, UP1 ;  /* 0x0000000b0e217291 */ /* 0x000fe200088f0c21 */
[----:B------:R-:W-:Y:S01]  /*0320*/  SHF.L.U32 R148, R104, 0x4, RZ ;  /* 0x0000000468947819 */ /* 0x000fe200000006ff */
[----:B------:R-:W-:Y:S01]  /*0330*/  UIMAD UR12, UR28, UR37, UR9 ;  /* 0x000000251c0c72a4 */ /* 0x000fe2000f8e0209 */
[----:B------:R-:W-:Y:S01]  /*0340*/  SHF.R.U32.HI R147, RZ, 0x5, R104 ;  /* 0x00000005ff937819 */ /* 0x000fe20000011668 */
[----:B------:R-:W-:-:S02]  /*0350*/  UIMAD UR9, UR28, UR39, UR17 ;  /* 0x000000271c0972a4 */ /* 0x000fc4000f8e0211 */
[----:B---3--:R-:W-:Y:S01]  /*0360*/  ULEA UR11, UP1, UR16, UR4, 0x3 ;  /* 0x00000004100b7291 */ /* 0x008fe2000f8218ff */
[----:B------:R-:W0:Y:S03]  /*0370*/  LDCU.64 UR26, c[0x0][0x450] ;  /* 0x00008a00ff1a77ac */ /* 0x000e260008000a00 */
[----:B------:R-:W-:Y:S02]  /*0380*/  ULEA.HI.X UR16, UR16, UR5, UR9, 0x3, UP1 ;  /* 0x0000000510107291 */ /* 0x000fe400088f1c09 */
[----:B----4-:R-:W-:Y:S02]  /*0390*/  UIMAD UR5, UR31, UR13, UR28 ;  /* 0x0000000d1f0572a4 */ /* 0x010fe4000f8e021c */
[----:B------:R-:W-:Y:S01]  /*03a0*/  UIMAD.WIDE.U32 UR18, UR28, UR24, URZ ;  /* 0x000000181c1272a5 */ /* 0x000fe2000f8e00ff */
[----:B------:R-:W1:Y:S01]  /*03b0*/  LDCU UR14, c[0x0][0x38c] ;  /* 0x00007180ff0e77ac */ /* 0x000e620008000800 */
[----:B------:R-:W-:-:S02]  /*03c0*/  ULEA UR10, UP0, UR8, UR6, 0x3 ;  /* 0x00000006080a7291 */ /* 0x000fc4000f8018ff */
[----:B------:R-:W-:Y:S02]  /*03d0*/  UIMAD UR6, UR28, UR25, UR19 ;  /* 0x000000191c0672a4 */ /* 0x000fe4000f8e0213 */
[----:B------:R-:W-:Y:S01]  /*03e0*/  UIMAD UR19, UR5, UR21, URZ ;  /* 0x00000015051372a4 */ /* 0x000fe2000f8e02ff */
[----:B------:R-:W-:Y:S02]  /*03f0*/  UMOV UR4, URZ ;  /* 0x000000ff00047c82 */ /* 0x000fe40008000000 */
[----:B------:R-:W-:Y:S01]  /*0400*/  UMOV UR5, URZ ;  /* 0x000000ff00057c82 */ /* 0x000fe20008000000 */
[----:B-----5:R-:W-:Y:S01]  /*0410*/  @P0 R2UR UR4, R2 ;  /* 0x00000000020402ca */ /* 0x020fe200000e0000 */
[----:B------:R-:W-:Y:S01]  /*0420*/  ULEA.HI.X UR7, UR8, UR7, UR12, 0x3, UP0 ;  /* 0x0000000708077291 */ /* 0x000fe200080f1c0c */
[----:B------:R-:W-:Y:S01]  /*0430*/  @P1 R2UR UR5, R4 ;  /* 0x00000000040512ca */ /* 0x000fe200000e0000 */
[----:B0-----:R-:W-:Y:S02]  /*0440*/  ULEA UR17, UP0, UR18, UR26, 0x3 ;  /* 0x0000001a12117291 */ /* 0x001fe4000f8018ff */
[----:B-1----:R-:W-:-:S02]  /*0450*/  UIMAD UR19, UR19, UR14, URZ ;  /* 0x0000000e131372a4 */ /* 0x002fc4000f8e02ff */
[----:B------:R-:W-:-:S03]  /*0460*/  ULEA.HI.X UR18, UR18, UR27, UR6, 0x3, UP0 ;  /* 0x0000001b12127291 */ /* 0x000fc600080f1c06 */
[----:B------:R-:W-:-:S09]  /*0470*/  UMOV UR6, URZ ;  /* 0x000000ff00067c82 */ /* 0x000fd20008000000 */
.L_x_695:
[----:B------:R-:W0:Y:S01]  /*0480*/  LDCU UR8, c[0x0][0x388] ;  /* 0x00007100ff0877ac */ /* 0x000e220008000800 */
[----:B------:R-:W-:Y:S02]  /*0490*/  LOP3.LUT R25, R148, 0x3e00, RZ, 0xc0, !PT ;  /* 0x00003e0094197812 */ /* 0x000fe400078ec0ff */
[----:B------:R-:W-:Y:S01]  /*04a0*/  MOV R4, UR20 ;  /* 0x0000001400047c02 */ /* 0x000fe20008000f00 */
[----:B------:R-:W-:Y:S01]  /*04b0*/  USHF.L.U32 UR9, UR6, 0xa, URZ ;  /* 0x0000000a06097899 */ /* 0x000fe200080006ff */
[----:B-1----:R-:W-:Y:S02]  /*04c0*/  IADD3 R7, PT, PT, R103, R25, RZ ;  /* 0x0000001967077210 */ /* 0x002fe40007ffe0ff */
[----:B------:R-:W-:Y:S02]  /*04d0*/  MOV R5, UR34 ;  /* 0x0000002200057c02 */ /* 0x000fe40008000f00 */
[C---:B------:R-:W-:Y:S02]  /*04e0*/  LEA R2, P0, R7.reuse, UR32, 0x1 ;  /* 0x0000002007027c11 */ /* 0x040fe4000f8008ff */
[----:B------:R-:W-:Y:S01]  /*04f0*/  PRMT R0, RZ, 0x7610, R0 ;  /* 0x00007610ff007816 */ /* 0x000fe20000000000 */
[----:B------:R-:W-:Y:S01]  /*0500*/  IMAD.WIDE.U32 R4, R7, 0x2, R4 ;  /* 0x0000000207047825 */ /* 0x000fe200078e0004 */
[----:B------:R-:W-:-:S02]  /*0510*/  IADD3.X R3, PT, PT, RZ, UR33, RZ, P0, !PT ;  /* 0x00000021ff037c10 */ /* 0x000fc400087fe4ff */
[----:B------:R-:W-:Y:S02]  /*0520*/  IADD3 R35, PT, PT, R7, 0xe0, RZ ;  /* 0x000000e007237810 */ /* 0x000fe40007ffe0ff */
[----:B------:R-:W-:Y:S01]  /*0530*/  PRMT R15, RZ, 0x7610, R15 ;  /* 0x00007610ff0f7816 */ /* 0x000fe2000000000f */
[----:B0-----:R-:W-:Y:S01]  /*0540*/  UIADD3 UR35, UPT, UPT, -UR9, UR8, URZ ;  /* 0x0000000809237290 */ /* 0x001fe2000fffe1ff */
[----:B------:R-:W-:Y:S02]  /*0550*/  LOP3.LUT R18, R25, 0x1f, R104, 0xf8, !PT ;  /* 0x0000001f19127812 */ /* 0x000fe400078ef868 */
[C---:B------:R-:W-:Y:S02]  /*0560*/  IADD3 R37, PT, PT, R7.reuse, 0x100, RZ ;  /* 0x0000010007257810 */ /* 0x040fe40007ffe0ff */
[C---:B------:R-:W-:Y:S02]  /*0570*/  IADD3 R27, PT, PT, R7.reuse, 0xc0, RZ ;  /* 0x000000c0071b7810 */ /* 0x040fe40007ffe0ff */
[----:B------:R-:W-:Y:S01]  /*0580*/  ISETP.GE.AND P0, PT, R7, UR35, PT ;  /* 0x0000002307007c0c */ /* 0x000fe2000bf06270 */
[----:B------:R-:W-:Y:S01]  /*0590*/  BAR.SYNC.DEFER_BLOCKING 0x0 ;  /* 0x0000000000007b1d */ /* 0x000fe20000010000 */
[----:B------:R-:W-:-:S02]  /*05a0*/  LOP3.LUT R41, R18, 0x20, RZ, 0xfc, !PT ;  /* 0x0000002012297812 */ /* 0x000fc400078efcff */
[----:B------:R-:W-:Y:S02]  /*05b0*/  LOP3.LUT R29, R18, 0xa0, RZ, 0xfc, !PT ;  /* 0x000000a0121d7812 */ /* 0x000fe400078efcff */
[C---:B------:R-:W-:Y:S02]  /*05c0*/  IADD3 R40, PT, PT, R7.reuse, 0x40, RZ ;  /* 0x0000004007287810 */ /* 0x040fe40007ffe0ff */
[----:B------:R-:W-:Y:S02]  /*05d0*/  IADD3 R33, PT, PT, R7, 0x80, RZ ;  /* 0x0000008007217810 */ /* 0x000fe40007ffe0ff */
[----:B------:R-:W-:Y:S02]  /*05e0*/  ISETP.GE.AND P1, PT, R27, UR35, PT ;  /* 0x000000231b007c0c */ /* 0x000fe4000bf26270 */
[----:B------:R-:W-:Y:S02]  /*05f0*/  ISETP.GE.AND P6, PT, R41, UR35, PT ;  /* 0x0000002329007c0c */ /* 0x000fe4000bfc6270 */
[----:B------:R-:W-:-:S02]  /*0600*/  ISETP.GE.AND P2, PT, R29, UR35, PT ;  /* 0x000000231d007c0c */ /* 0x000fc4000bf46270 */
[----:B------:R-:W-:Y:S02]  /*0610*/  IADD3 R38, PT, PT, R7, 0x60, RZ ;  /* 0x0000006007267810 */ /* 0x000fe40007ffe0ff */
[----:B------:R-:W-:Y:S02]  /*0620*/  ISETP.GE.AND P5, PT, R40, UR35, PT ;  /* 0x0000002328007c0c */ /* 0x000fe4000bfa6270 */
[----:B------:R-:W-:Y:S02]  /*0630*/  ISETP.GE.AND P3, PT, R33, UR35, PT ;  /* 0x0000002321007c0c */ /* 0x000fe4000bf66270 */
[----:B------:R-:W-:Y:S02]  /*0640*/  ISETP.GE.AND P4, PT, R38, UR35, PT ;  /* 0x0000002326007c0c */ /* 0x000fe4000bf86270 */
[----:B------:R-:W-:Y:S01]  /*0650*/  PRMT R12, RZ, 0x7610, R12 ;  /* 0x00007610ff0c7816 */ /* 0x000fe2000000000c */
[----:B------:R-:W2:Y:S01]  /*0660*/  @!P0 LDG.E.U16 R0, desc[UR22][R4.64] ;  /* 0x0000001604008981 */ /* 0x000ea2000c1e1500 */
[----:B------:R-:W-:-:S02]  /*0670*/  ISETP.GE.AND P0, PT, R35, UR35, PT ;  /* 0x0000002323007c0c */ /* 0x000fc4000bf06270 */
[----:B------:R-:W-:Y:S02]  /*0680*/  PRMT R10, RZ, 0x7610, R10 ;  /* 0x00007610ff0a7816 */ /* 0x000fe4000000000a */
[----:B------:R-:W-:Y:S02]  /*0690*/  PRMT R9, RZ, 0x7610, R9 ;  /* 0x00007610ff097816 */ /* 0x000fe40000000009 */
[----:B------:R-:W-:Y:S02]  /*06a0*/  PRMT R13, RZ, 0x7610, R13 ;  /* 0x00007610ff0d7816 */ /* 0x000fe4000000000d */
[----:B------:R-:W-:Y:S01]  /*06b0*/  PRMT R6, RZ, 0x7610, R6 ;  /* 0x00007610ff067816 */ /* 0x000fe20000000006 */
[----:B------:R-:W3:Y:S01]  /*06c0*/  @!P1 LDG.E.U16 R10, desc[UR22][R4.64+0x180] ;  /* 0x00018016040a9981 */ /* 0x000ee2000c1e1500 */
[----:B------:R-:W-:Y:S02]  /*06d0*/  PRMT R8, RZ, 0x7610, R8 ;  /* 0x00007610ff087816 */ /* 0x000fe40000000008 */
[----:B------:R-:W-:Y:S01]  /*06e0*/  IADD3 R20, PT, PT, R7, 0x120, RZ ;  /* 0x0000012007147810 */ /* 0x000fe20007ffe0ff */
[----:B------:R-:W4:Y:S01]  /*06f0*/  @!P0 LDG.E.U16 R15, desc[UR22][R4.64+0x1c0] ;  /* 0x0001c016040f8981 */ /* 0x000f22000c1e1500 */
[----:B------:R-:W-:-:S02]  /*0700*/  ISETP.GE.AND P0, PT, R37, UR35, PT ;  /* 0x0000002325007c0c */ /* 0x000fc4000bf06270 */
[C---:B------:R-:W-:Y:S01]  /*0710*/  IADD3 R22, PT, PT, R7.reuse, 0x140, RZ ;  /* 0x0000014007167810 */ /* 0x040fe20007ffe0ff */
[----:B------:R-:W5:Y:S01]  /*0720*/  @!P6 LDG.E.U16 R9, desc[UR22][R4.64+0x40] ;  /* 0x000040160409e981 */ /* 0x000f62000c1e1500 */
[C---:B------:R-:W-:Y:S02]  /*0730*/  IADD3 R23, PT, PT, R7.reuse, 0x160, RZ ;  /* 0x0000016007177810 */ /* 0x040fe40007ffe0ff */
[----:B------:R-:W-:Y:S01]  /*0740*/  PRMT R11, RZ, 0x7610, R11 ;  /* 0x00007610ff0b7816 */ /* 0x000fe2000000000b */
[----:B------:R-:W3:Y:S01]  /*0750*/  @!P2 LDG.E.U16 R13, desc[UR22][R4.64+0x140] ;  /* 0x00014016040da981 */ /* 0x000ee2000c1e1500 */
[----:B------:R-:W-:Y:S02]  /*0760*/  IADD3 R24, PT, PT, R7, 0x180, RZ ;  /* 0x0000018007187810 */ /* 0x000fe40007ffe0ff */
[----:B------:R-:W-:Y:S01]  /*0770*/  ISETP.GE.AND P1, PT, R22, UR35, PT ;  /* 0x0000002316007c0c */ /* 0x000fe2000bf26270 */
[----:B------:R-:W4:Y:S01]  /*0780*/  @!P5 LDG.E.U16 R6, desc[UR22][R4.64+0x80] ;  /* 0x000080160406d981 */ /* 0x000f22000c1e1500 */
[----:B------:R-:W-:-:S02]  /*0790*/  ISETP.GE.AND P2, PT, R23, UR35, PT ;  /* 0x0000002317007c0c */ /* 0x000fc4000bf46270 */
[----:B------:R-:W-:Y:S01]  /*07a0*/  LOP3.LUT R18, R18, 0x1a0, RZ, 0xfc, !PT ;  /* 0x000001a012127812 */ /* 0x000fe200078efcff */
[----:B------:R-:W3:Y:S01]  /*07b0*/  @!P0 LDG.E.U16 R12, desc[UR22][R4.64+0x200] ;  /* 0x00020016040c8981 */ /* 0x000ee2000c1e1500 */
[----:B------:R-:W-:Y:S02]  /*07c0*/  ISETP.GE.AND P0, PT, R20, UR35, PT ;  /* 0x0000002314007c0c */ /* 0x000fe4000bf06270 */
[----:B------:R-:W-:Y:S01]  /*07d0*/  PRMT R17, RZ, 0x7610, R17 ;  /* 0x00007610ff117816 */ /* 0x000fe20000000011 */
[----:B------:R-:W3:Y:S01]  /*07e0*/  @!P3 LDG.E.U16 R8, desc[UR22][R4.64+0x100] ;  /* 0x000100160408b981 */ /* 0x000ee2000c1e1500 */
[----:B------:R-:W-:Y:S02]  /*07f0*/  ISETP.GE.AND P3, PT, R24, UR35, PT ;  /* 0x0000002318007c0c */ /* 0x000fe4000bf66270 */
[----:B------:R-:W-:Y:S01]  /*0800*/  PRMT R14, RZ, 0x7610, R14 ;  /* 0x00007610ff0e7816 */ /* 0x000fe2000000000e */
[----:B------:R-:W3:Y:S01]  /*0810*/  @!P4 LDG.E.U16 R11, desc[UR22][R4.64+0xc0] ;  /* 0x0000c016040bc981 */ /* 0x000ee2000c1e1500 */
[----:B------:R-:W-:-:S02]  /*0820*/  PRMT R19, RZ, 0x7610, R19 ;  /* 0x00007610ff137816 */ /* 0x000fc40000000013 */
[----:B------:R-:W-:Y:S02]  /*0830*/  ISETP.GE.AND P4, PT, R18, UR35, PT ;  /* 0x0000002312007c0c */ /* 0x000fe4000bf86270 */
[----:B------:R-:W-:Y:S01]  /*0840*/  PRMT R16, RZ, 0x7610, R16 ;  /* 0x00007610ff107816 */ /* 0x000fe20000000010 */
[----:B------:R-:W3:Y:S01]  /*0850*/  @!P0 LDG.E.U16 R17, desc[UR22][R4.64+0x240] ;  /* 0x0002401604118981 */ /* 0x000ee2000c1e1500 */
[C---:B------:R-:W-:Y:S02]  /*0860*/  IADD3 R18, PT, PT, R7.reuse, 0x1c0, RZ ;  /* 0x000001c007127810 */ /* 0x040fe40007ffe0ff */
[----:B------:R-:W-:Y:S01]  /*0870*/  IADD3 R22, PT, PT, R7, 0x1e0, RZ ;  /* 0x000001e007167810 */ /* 0x000fe20007ffe0ff */
[----:B------:R-:W3:Y:S01]  /*0880*/  @!P1 LDG.E.U16 R14, desc[UR22][R4.64+0x280] ;  /* 0x00028016040e9981 */ /* 0x000ee2000c1e1500 */
[----:B------:R-:W-:Y:S02]  /*0890*/  ISETP.GE.AND P5, PT, R18, UR35, PT ;  /* 0x0000002312007c0c */ /* 0x000fe4000bfa6270 */
[----:B------:R-:W-:Y:S01]  /*08a0*/  ISETP.GE.AND P6, PT, R22, UR35, PT ;  /* 0x0000002316007c0c */ /* 0x000fe2000bfc6270 */
[----:B------:R-:W3:Y:S01]  /*08b0*/  @!P2 LDG.E.U16 R19, desc[UR22][R4.64+0x2c0] ;  /* 0x0002c0160413a981 */ /* 0x000ee2000c1e1500 */
[----:B------:R-:W-:-:S03]  /*08c0*/  PRMT R21, RZ, 0x7610, R21 ;  /* 0x00007610ff157816 */ /* 0x000fc60000000015 */
[----:B------:R-:W3:Y:S01]  /*08d0*/  @!P3 LDG.E.U16 R16, desc[UR22][R4.64+0x300] ;  /* 0x000300160410b981 */ /* 0x000ee2000c1e1500 */
[----:B------:R-:W-:Y:S02]  /*08e0*/  PRMT R20, RZ, 0x7610, R20 ;  /* 0x00007610ff147816 */ /* 0x000fe40000000014 */
[----:B------:R-:W-:Y:S01]  /*08f0*/  PRMT R23, RZ, 0x7610, R23 ;  /* 0x00007610ff177816 */ /* 0x000fe20000000017 */
[----:B------:R-:W3:Y:S04]  /*0900*/  @!P4 LDG.E.U16 R21, desc[UR22][R4.64+0x340] ;  /* 0x000340160415c981 */ /* 0x000ee8000c1e1500 */
[----:B------:R-:W3:Y:S04]  /*0910*/  @!P5 LDG.E.U16 R20, desc[UR22][R4.64+0x380] ;  /* 0x000380160414d981 */ /* 0x000ee8000c1e1500 */
[----:B------:R0:W3:Y:S01]  /*0920*/  @!P6 LDG.E.U16 R23, desc[UR22][R4.64+0x3c0] ;  /* 0x0003c0160417e981 */ /* 0x0000e2000c1e1500 */
[----:B------:R-:W1:Y:S01]  /*0930*/  S2R R102, SR_LANEID ;  /* 0x0000000000667919 */ /* 0x000e620000000000 */
[----:B------:R-:W0:Y:S01]  /*0940*/  S2UR UR9, SR_CgaCtaId ;  /* 0x00000000000979c3 */ /* 0x000e220000008800 */
[----:B------:R-:W-:-:S02]  /*0950*/  UMOV UR8, 0x400 ;  /* 0x0000040000087882 */ /* 0x000fc40000000000 */
        /* <DEDUP_REMOVED lines=15> */
[C---:B------:R-:W-:Y:S02]  /*0a50*/  IADD3 R18, PT, PT, R25.reuse, 0xc0, RZ ;  /* 0x000000c019127810 */ /* 0x040fe40007ffe0ff */
[----:B------:R-:W-:Y:S02]  /*0a60*/  LEA.HI.SX32 R4, R4, R25, 0x1b ;  /* 0x0000001904047211 */ /* 0x000fe400078fdaff */
[----:B------:R-:W-:Y:S02]  /*0a70*/  LEA R98, R24, UR8, 0x1 ;  /* 0x0000000818627c11 */ /* 0x000fe4000f8e08ff */
[----:B------:R-:W-:Y:S02]  /*0a80*/  IADD3 R22, PT, PT, R25, 0xe0, RZ ;  /* 0x000000e019167810 */ /* 0x000fe40007ffe0ff */
[----:B------:R-:W-:-:S02]  /*0a90*/  LEA R97, R26, UR8, 0x1 ;  /* 0x000000081a617c11 */ /* 0x000fc4000f8e08ff */
[C---:B------:R-:W-:Y:S02]  /*0aa0*/  IADD3 R24, PT, PT, R25.reuse, 0x100, RZ ;  /* 0x0000010019187810 */ /* 0x040fe40007ffe0ff */
[C---:B------:R-:W-:Y:S02]  /*0ab0*/  IADD3 R26, PT, PT, R25.reuse, 0x120, RZ ;  /* 0x00000120191a7810 */ /* 0x040fe40007ffe0ff */
[-C--:B------:R-:W-:Y:S02]  /*0ac0*/  LEA.HI.SX32 R18, R18, R25.reuse, 0x1b ;  /* 0x0000001912127211 */ /* 0x080fe400078fdaff */
[----:B------:R-:W-:Y:S02]  /*0ad0*/  LEA R96, R4, UR8, 0x1 ;  /* 0x0000000804607c11 */ /* 0x000fe4000f8e08ff */
[----:B------:R-:W-:Y:S02]  /*0ae0*/  LEA.HI.SX32 R22, R22, R25, 0x1b ;  /* 0x0000001916167211 */ /* 0x000fe400078fdaff */
[----:B------:R-:W-:-:S02]  /*0af0*/  IADD3 R4, PT, PT, R25, 0x160, RZ ;  /* 0x0000016019047810 */ /* 0x000fc40007ffe0ff */
[-C--:B------:R-:W-:Y:S02]  /*0b00*/  LEA.HI.SX32 R24, R24, R25.reuse, 0x1b ;  /* 0x0000001918187211 */ /* 0x080fe400078fdaff */
[-C--:B------:R-:W-:Y:S02]  /*0b10*/  LEA.HI.SX32 R26, R26, R25.reuse, 0x1b ;  /* 0x000000191a1a7211 */ /* 0x080fe400078fdaff */
[----:B------:R-:W-:Y:S02]  /*0b20*/  LEA R95, R18, UR8, 0x1 ;  /* 0x00000008125f7c11 */ /* 0x000fe4000f8e08ff */
[----:B------:R-:W-:Y:S02]  /*0b30*/  LEA R94, R22, UR8, 0x1 ;  /* 0x00000008165e7c11 */ /* 0x000fe4000f8e08ff */
[----:B------:R-:W-:Y:S02]  /*0b40*/  LEA.HI.SX32 R4, R4, R25, 0x1b ;  /* 0x0000001904047211 */ /* 0x000fe400078fdaff */
[----:B------:R-:W-:-:S02]  /*0b50*/  LEA R93, R24, UR8, 0x1 ;  /* 0x00000008185d7c11 */ /* 0x000fc4000f8e08ff */
[C---:B------:R-:W-:Y:S02]  /*0b60*/  IADD3 R18, PT, PT, R25.reuse, 0x1c0, RZ ;  /* 0x000001c019127810 */ /* 0x040fe40007ffe0ff */
[----:B------:R-:W-:Y:S02]  /*0b70*/  IADD3 R22, PT, PT, R25, 0x1e0, RZ ;  /* 0x000001e019167810 */ /* 0x000fe40007ffe0ff */
[----:B------:R-:W-:Y:S02]  /*0b80*/  LEA R92, R26, UR8, 0x1 ;  /* 0x000000081a5c7c11 */ /* 0x000fe4000f8e08ff */
[----:B------:R-:W-:Y:S02]  /*0b90*/  LEA R90, R4, UR8, 0x1 ;  /* 0x00000008045a7c11 */ /* 0x000fe4000f8e08ff */
[-C--:B------:R-:W-:Y:S02]  /*0ba0*/  LEA.HI.SX32 R18, R18, R25.reuse, 0x1b ;  /* 0x0000001912127211 */ /* 0x080fe400078fdaff */
[----:B------:R-:W-:-:S02]  /*0bb0*/  LEA.HI.SX32 R22, R22, R25, 0x1b ;  /* 0x0000001916167211 */ /* 0x000fc400078fdaff */
[----:B------:R-:W-:Y:S02]  /*0bc0*/  LEA R87, R18, UR8, 0x1 ;  /* 0x0000000812577c11 */ /* 0x000fe4000f8e08ff */
[----:B------:R-:W-:Y:S02]  /*0bd0*/  LEA R86, R22, UR8, 0x1 ;  /* 0x0000000816567c11 */ /* 0x000fe4000f8e08ff */
[----:B------:R-:W-:Y:S02]  /*0be0*/  P2R R31, PR, RZ, 0x1 ;  /* 0x00000001ff1f7803 */ /* 0x000fe40000000000 */
[----:B------:R-:W-:Y:S02]  /*0bf0*/  ISETP.GE.AND P0, PT, R7, UR35, PT ;  /* 0x0000002307007c0c */ /* 0x000fe4000bf06270 */
[----:B------:R-:W-:Y:S02]  /*0c00*/  PRMT R22, RZ, 0x7610, R22 ;  /* 0x00007610ff167816 */ /* 0x000fe40000000016 */
[----:B------:R-:W-:-:S02]  /*0c10*/  P2R R39, PR, RZ, 0x2 ;  /* 0x00000002ff277803 */ /* 0x000fc40000000000 */
[----:B------:R-:W-:Y:S01]  /*0c20*/  ISETP.GE.AND P1, PT, R41, UR35, PT ;  /* 0x0000002329007c0c */ /* 0x000fe2000bf26270 */
[----:B--2---:R0:W-:Y:S02]  /*0c30*/  STS.U16 [R101], R0 ;  /* 0x0000000065007388 */ /* 0x0041e40000000400 */
[----:B0-----:R-:W-:-:S04]  /*0c40*/  IADD3 R0, PT, PT, R25, 0x140, RZ ;  /* 0x0000014019007810 */ /* 0x001fc80007ffe0ff */
[-C--:B------:R-:W-:Y:S01]  /*0c50*/  LEA.HI.SX32 R0, R0, R25.reuse, 0x1b ;  /* 0x0000001900007211 */ /* 0x080fe200078fdaff */
[----:B-----5:R-:W-:Y:S03]  /*0c60*/  STS.U16 [R100+0x40], R9 ;  /* 0x0000400964007388 */ /* 0x020fe60000000400 */
[----:B------:R-:W-:Y:S01]  /*0c70*/  LEA R91, R0, UR8, 0x1 ;  /* 0x00000008005b7c11 */ /* 0x000fe2000f8e08ff */
[----:B----4-:R0:W-:Y:S02]  /*0c80*/  STS.U16 [R99+0x80], R6 ;  /* 0x0000800663007388 */ /* 0x0101e40000000400 */
[----:B0-----:R-:W-:Y:S02]  /*0c90*/  IADD3 R6, PT, PT, R25, 0x180, RZ ;  /* 0x0000018019067810 */ /* 0x001fe40007ffe0ff */
[----:B---3--:R-:W-:Y:S02]  /*0ca0*/  STS.U16 [R98+0xc0], R11 ;  /* 0x0000c00b62007388 */ /* 0x008fe40000000400 */
[----:B------:R-:W-:-:S02]  /*0cb0*/  LEA.HI.SX32 R6, R6, R25, 0x1b ;  /* 0x0000001906067211 */ /* 0x000fc400078fdaff */
[----:B------:R0:W-:Y:S02]  /*0cc0*/  STS.U16 [R97+0x100], R8 ;  /* 0x0001000861007388 */ /* 0x0001e40000000400 */
[----:B------:R-:W-:Y:S02]  /*0cd0*/  LEA R89, R6, UR8, 0x1 ;  /* 0x0000000806597c11 */ /* 0x000fe4000f8e08ff */
[----:B------:R-:W-:Y:S01]  /*0ce0*/  STS.U16 [R96+0x140], R13 ;  /* 0x0001400d60007388 */ /* 0x000fe20000000400 */
[----:B0-----:R-:W-:-:S03]  /*0cf0*/  IADD3 R8, PT, PT, R25, 0x1a0, RZ ;  /* 0x000001a019087810 */ /* 0x001fc60007ffe0ff */
[----:B------:R0:W-:Y:S01]  /*0d00*/  STS.U16 [R95+0x180], R10 ;  /* 0x0001800a5f007388 */ /* 0x0001e20000000400 */
[----:B------:R-:W-:-:S03]  /*0d10*/  LEA.HI.SX32 R8, R8, R25, 0x1b ;  /* 0x0000001908087211 */ /* 0x000fc600078fdaff */
[----:B------:R-:W-:Y:S01]  /*0d20*/  STS.U16 [R94+0x1c0], R15 ;  /* 0x0001c00f5e007388 */ /* 0x000fe20000000400 */
[----:B------:R-:W-:-:S03]  /*0d30*/  IMAD R25, R102, 0xf, R25 ;  /* 0x0000000f66197824 */ /* 0x000fc600078e0219 */
[----:B------:R1:W-:Y:S01]  /*0d40*/  STS.U16 [R93+0x200], R12 ;  /* 0x0002000c5d007388 */ /* 0x0003e20000000400 */
[----:B------:R-:W-:-:S03]  /*0d50*/  LEA R88, R8, UR8, 0x1 ;  /* 0x0000000808587c11 */ /* 0x000fc6000f8e08ff */
        /* <DEDUP_REMOVED lines=10> */
[C---:B------:R-:W-:Y:S02]  /*0e00*/  IADD3 R24, PT, PT, R25.reuse, 0x7, RZ ;  /* 0x0000000719187810 */ /* 0x040fe40007ffe0ff */
[----:B--2---:R-:W-:-:S02]  /*0e10*/  IADD3 R14, PT, PT, R25, 0x8, RZ ;  /* 0x00000008190e7810 */ /* 0x004fc40007ffe0ff */
[C---:B------:R-:W-:Y:S02]  /*0e20*/  IADD3 R26, PT, PT, R25.reuse, 0x9, RZ ;  /* 0x00000009191a7810 */ /* 0x040fe40007ffe0ff */
[C---:B---3--:R-:W-:Y:S02]  /*0e30*/  IADD3 R16, PT, PT, R25.reuse, 0xa, RZ ;  /* 0x0000000a19107810 */ /* 0x048fe40007ffe0ff */
[C---:B------:R-:W-:Y:S02]  /*0e40*/  IADD3 R28, PT, PT, R25.reuse, 0xb, RZ ;  /* 0x0000000b191c7810 */ /* 0x040fe40007ffe0ff */
        /* <DEDUP_REMOVED lines=37> */
[----:B------:R0:W-:Y:S04]  /*10a0*/  STS.U16 [R87+0x380], R20 ;  /* 0x0003801457007388 */ /* 0x0001e80000000400 */
        /* <DEDUP_REMOVED lines=19> */
[----:B0-----:R-:W-:-:S02]  /*11e0*/  PRMT R20, RZ, 0x7610, R20 ;  /* 0x00007610ff147816 */ /* 0x001fc40000000014 */
[----:B------:R-:W-:-:S03]  /*11f0*/  PRMT R21, RZ, 0x7610, R21 ;  /* 0x00007610ff157816 */ /* 0x000fc60000000015 */
[----:B------:R-:W2:Y:S01]  /*1200*/  @!P0 LDG.E.U16 R22, desc[UR22][R2.64] ;  /* 0x0000001602168981 */ /* 0x000ea2000c1e1500 */
[----:B------:R-:W-:-:S03]  /*1210*/  ISETP.GE.AND P0, PT, R40, UR35, PT ;  /* 0x0000002328007c0c */ /* 0x000fc6000bf06270 */
[----:B------:R-:W3:Y:S01]  /*1220*/  @!P1 LDG.E.U16 R21, desc[UR22][R2.64+0x40] ;  /* 0x0000401602159981 */ /* 0x000ee2000c1e1500 */
[----:B------:R-:W-:-:S09]  /*1230*/  ISETP.GE.AND P1, PT, R38, UR35, PT ;  /* 0x0000002326007c0c */ /* 0x000fd2000bf26270 */
[----:B------:R-:W4:Y:S01]  /*1240*/  @!P0 LDG.E.U16 R20, desc[UR22][R2.64+0x80] ;  /* 0x0000801602148981 */ /* 0x000f22000c1e1500 */
[----:B------:R-:W-:Y:S02]  /*1250*/  ISETP.GE.AND P0, PT, R33, UR35, PT ;  /* 0x0000002321007c0c */ /* 0x000fe4000bf06270 */
[----:B------:R-:W-:Y:S02]  /*1260*/  PRMT R24, RZ, 0x7610, R24 ;  /* 0x00007610ff187816 */ /* 0x000fe40000000018 */
[----:B-1----:R-:W-:-:S06]  /*1270*/  PRMT R23, RZ, 0x7610, R23 ;  /* 0x00007610ff177816 */ /* 0x002fcc0000000017 */
        /* <DEDUP_REMOVED lines=118> */
.L_x_657:
[----:B------:R-:W-:Y:S05]  /*19e0*/  BSYNC.RECONVERGENT B0 ;  /* 0x0000000000007941 */ /* 0x000fea0003800200 */
.L_x_656:
        /* <DEDUP_REMOVED lines=35> */
.L_x_659:
[----:B------:R-:W-:Y:S05]  /*1c20*/  BSYNC.RECONVERGENT B0 ;  /* 0x0000000000007941 */ /* 0x000fea0003800200 */
.L_x_658:
        /* <DEDUP_REMOVED lines=37> */
.L_x_661:
[----:B------:R-:W-:Y:S05]  /*1e80*/  BSYNC.RECONVERGENT B0 ;  /* 0x0000000000007941 */ /* 0x000fea0003800200 */
.L_x_660:
        /* <DEDUP_REMOVED lines=35> */
.L_x_663:
[----:B------:R-:W-:Y:S05]  /*20c0*/  BSYNC.RECONVERGENT B0 ;  /* 0x0000000000007941 */ /* 0x000fea0003800200 */
.L_x_662:
        /* <DEDUP_REMOVED lines=37> */
.L_x_665:
[----:B------:R-:W-:Y:S05]  /*2320*/  BSYNC.RECONVERGENT B0 ;  /* 0x0000000000007941 */ /* 0x000fea0003800200 */
.L_x_664:
        /* <DEDUP_REMOVED lines=35> */
.L_x_667:
[----:B------:R-:W-:Y:S05]  /*2560*/  BSYNC.RECONVERGENT B0 ;  /* 0x0000000000007941 */ /* 0x000fea0003800200 */
.L_x_666:
        /* <DEDUP_REMOVED lines=37> */
.L_x_669:
[----:B------:R-:W-:Y:S05]  /*27c0*/  BSYNC.RECONVERGENT B0 ;  /* 0x0000000000007941 */ /* 0x000fea0003800200 */
.L_x_668:
        /* <DEDUP_REMOVED lines=35> */
.L_x_671:
[----:B------:R-:W-:Y:S05]  /*2a00*/  BSYNC.RECONVERGENT B0 ;  /* 0x0000000000007941 */ /* 0x000fea0003800200 */
.L_x_670:
        /* <DEDUP_REMOVED lines=39> */
.L_x_673:
[----:B------:R-:W-:Y:S05]  /*2c80*/  BSYNC.RECONVERGENT B0 ;  /* 0x0000000000007941 */ /* 0x000fea0003800200 */
.L_x_672:
        /* <DEDUP_REMOVED lines=39> */
.L_x_675:
[----:B------:R-:W-:Y:S05]  /*2f00*/  BSYNC.RECONVERGENT B0 ;  /* 0x0000000000007941 */ /* 0x000fea0003800200 */
.L_x_674:
        /* <DEDUP_REMOVED lines=45> */
.L_x_677:
[----:B------:R-:W-:Y:S05]  /*31e0*/  BSYNC.RECONVERGENT B0 ;  /* 0x0000000000007941 */ /* 0x000fea0003800200 */
.L_x_676:
        /* <DEDUP_REMOVED lines=32> */
.L_x_679:
[----:B------:R-:W-:Y:S05]  /*33f0*/  BSYNC.RECONVERGENT B0 ;  /* 0x0000000000007941 */ /* 0x000fea0003800200 */
.L_x_678:
        /* <DEDUP_REMOVED lines=32> */
.L_x_681:
[----:B------:R-:W-:Y:S05]  /*3600*/  BSYNC.RECONVERGENT B0 ;  /* 0x0000000000007941 */ /* 0x000fea0003800200 */
.L_x_680:
        /* <DEDUP_REMOVED lines=32> */
.L_x_683:
[----:B------:R-:W-:Y:S05]  /*3810*/  BSYNC.RECONVERGENT B0 ;  /* 0x0000000000007941 */ /* 0x000fea0003800200 */
.L_x_682:
        /* <DEDUP_REMOVED lines=32> */
.L_x_685:
[----:B------:R-:W-:Y:S05]  /*3a20*/  BSYNC.RECONVERGENT B0 ;  /* 0x0000000000007941 */ /* 0x000fea0003800200 */
.L_x_684:
        /* <DEDUP_REMOVED lines=32> */
.L_x_687:
[----:B------:R-:W-:Y:S05]  /*3c30*/  BSYNC.RECONVERGENT B0 ;  /* 0x0000000000007941 */ /* 0x000fea0003800200 */
.L_x_686:
        /* <DEDUP_REMOVED lines=32> */
[----:B------:R-:W2:Y:S01]  /*3e40*/  LDCU.64 UR42, c[0x0][0x3a8] ;  /* 0x00007500ff2a77ac */ /* 0x000ea20008000a00 */
[----:B------:R-:W-:Y:S01]  /*3e50*/  FMUL.FTZ R31, R31, R72 ;  /* 0x000000481f1f7220 */ /* 0x000fe20000410000 */
[----:B------:R-:W-:Y:S01]  /*3e60*/  FMUL.FTZ R30, R11, R70 ;  /* 0x000000460b1e7220 */ /* 0x000fe20000410000 */
[----:B------:R-:W-:Y:S01]  /*3e70*/  FMUL.FTZ R29, R29, R68 ;  /* 0x000000441d1d7220 */ /* 0x000fe20000410000 */
[----:B------:R-:W-:Y:S01]  /*3e80*/  UISETP.LT.AND UP0, UPT, UR9, 0x1, UPT ;  /* 0x000000010900788c */ /* 0x000fe2000bf01270 */
[----:B------:R-:W-:Y:S01]  /*3e90*/  FMUL.FTZ R28, R9, R66 ;  /* 0x00000042091c7220 */ /* 0x000fe20000410000 */
[----:B------:R-:W-:Y:S01]  /*3ea0*/  UIADD3 UR12, UPT, UPT, UR8, 0x890, URZ ;  /* 0x00000890080c7890 */ /* 0x000fe2000fffe0ff */
[----:B------:R-:W-:Y:S01]  /*3eb0*/  FMUL.FTZ R27, R27, R64 ;  /* 0x000000401b1b7220 */ /* 0x000fe20000410000 */
[----:B------:R-:W-:Y:S01]  /*3ec0*/  USEL UR8, UR9, 0x1, !UP0 ;  /* 0x0000000109087887 */ /* 0x000fe2000c000000 */
[----:B------:R-:W-:Y:S01]  /*3ed0*/  FMUL.FTZ R26, R3, R62 ;  /* 0x0000003e031a7220 */ /* 0x000fe20000410000 */
[----:B------:R-:W-:Y:S01]  /*3ee0*/  FMUL.FTZ R25, R25, R60 ;  /* 0x0000003c19197220 */ /* 0x000fe20000410000 */
[----:B------:R-:W-:Y:S01]  /*3ef0*/  FMUL.FTZ R24, R19, R58 ;  /* 0x0000003a13187220 */ /* 0x000fe20000410000 */
[----:B------:R-:W-:Y:S01]  /*3f00*/  FMUL.FTZ R23, R5, R56 ;  /* 0x0000003805177220 */ /* 0x000fe20000410000 */
[----:B------:R-:W-:Y:S01]  /*3f10*/  FMUL.FTZ R22, R7, R54 ;  /* 0x0000003607167220 */ /* 0x000fe20000410000 */
[----:B------:R-:W-:Y:S01]  /*3f20*/  UIMAD UR46, UR6, UR9, URZ ;  /* 0x00000009062e72a4 */ /* 0x000fe2000f8e02ff */
[----:B------:R-:W3:Y:S01]  /*3f30*/  LDCU.64 UR36, c[0x0][0x480] ;  /* 0x00009000ff2477ac */ /* 0x000ee20008000a00 */
[----:B0-----:R-:W-:-:S02]  /*3f40*/  USHF.L.U64.HI UR30, UR38, 0x3, UR39 ;  /* 0x00000003261e7899 */ /* 0x001fc40008010227 */
[----:B-1----:R-:W-:Y:S02]  /*3f50*/  USHF.L.U64.HI UR29, UR40, 0x3, UR41 ;  /* 0x00000003281d7899 */ /* 0x002fe40008010229 */
[----:B--2---:R-:W-:Y:S02]  /*3f60*/  USHF.L.U64.HI UR27, UR42, 0x3, UR43 ;  /* 0x000000032a1b7899 */ /* 0x004fe4000801022b */
[----:B------:R-:W-:Y:S01]  /*3f70*/  UIADD3 UR9, UPT, UPT, -UR8, URZ, URZ ;  /* 0x000000ff08097290 */ /* 0x000fe2000fffe1ff */
[----:B------:R-:W-:Y:S01]  /*3f80*/  UMOV UR25, UR11 ;  /* 0x0000000b00197c82 */ /* 0x000fe20008000000 */
[----:B------:R-:W-:Y:S01]  /*3f90*/  UMOV UR26, UR16 ;  /* 0x00000010001a7c82 */ /* 0x000fe20008000000 */
[----:B------:R-:W-:Y:S01]  /*3fa0*/  UMOV UR21, UR10 ;  /* 0x0000000a00157c82 */ /* 0x000fe20008000000 */
[----:B------:R-:W-:Y:S01]  /*3fb0*/  UMOV UR24, UR7 ;  /* 0x0000000700187c82 */ /* 0x000fe20008000000 */
[----:B------:R-:W-:Y:S01]  /*3fc0*/  UMOV UR14, UR17 ;  /* 0x00000011000e7c82 */ /* 0x000fe20008000000 */
[----:B------:R-:W-:-:S06]  /*3fd0*/  UMOV UR15, UR18 ;  /* 0x00000012000f7c82 */ /* 0x000fcc0008000000 */
.L_x_694:
[----:B------:R-:W-:Y:S02]  /*3fe0*/  MOV R2, UR25 ;  /* 0x0000001900027c02 */ /* 0x000fe40008000f00 */
[----:B------:R-:W-:-:S06]  /*3ff0*/  MOV R3, UR26 ;  /* 0x0000001a00037c02 */ /* 0x000fcc0008000f00 */
[----:B------:R-:W2:Y:S01]  /*4000*/  LDG.E.64 R2, desc[UR22][R2.64] ;  /* 0x0000001602027981 */ /* 0x000ea2000c1e1b00 */
[C---:B------:R-:W-:Y:S02]  /*4010*/  IADD3 R9, PT, PT, R148.reuse, 0x1, RZ ;  /* 0x0000000194097810 */ /* 0x040fe40007ffe0ff */
[C---:B------:R-:W-:Y:S02]  /*4020*/  ISETP.GE.U32.AND P2, PT, R148.reuse, UR35, PT ;  /* 0x0000002394007c0c */ /* 0x040fe4000bf46070 */
[----:B------:R-:W-:Y:S02]  /*4030*/  ISETP.GE.U32.AND P3, PT, R9, UR35, PT ;  /* 0x0000002309007c0c */ /* 0x000fe4000bf66070 */
[----:B------:R-:W-:Y:S02]  /*4040*/  IADD3 R9, PT, PT, R148, 0x5, RZ ;  /* 0x0000000594097810 */ /* 0x000fe40007ffe0ff */
[----:B------:R-:W-:Y:S02]  /*4050*/  FSEL R132, R37, RZ, !P2 ;  /* 0x000000ff25847208 */ /* 0x000fe40005000000 */
[----:B------:R-:W-:-:S02]  /*4060*/  ISETP.GE.U32.AND P0, PT, R9, UR35, PT ;  /* 0x0000002309007c0c */ /* 0x000fc4000bf06070 */
[----:B------:R-:W-:Y:S01]  /*4070*/  FSEL R129, R36, RZ, !P3 ;  /* 0x000000ff24817208 */ /* 0x000fe20005800000 */
[C---:B--2---:R-:W-:Y:S01]  /*4080*/  FMUL.FTZ R0, R3.reuse, R84 ;  /* 0x0000005403007220 */ /* 0x044fe20000410000 */
[----:B------:R-:W-:Y:S01]  /*4090*/  FMUL.FTZ R5, R2, 1.4426950216293334961 ;  /* 0x3fb8aa3b02057820 */ /* 0x000fe20000410000 */
[C---:B------:R-:W-:Y:S01]  /*40a0*/  FMUL.FTZ R4, R3.reuse, R82 ;  /* 0x0000005203047220 */ /* 0x040fe20000410000 */
[----:B------:R-:W-:Y:S01]  /*40b0*/  FMUL.FTZ R2, R3, R80 ;  /* 0x0000005003027220 */ /* 0x000fe20000410000 */
[----:B------:R-:W-:Y:S01]  /*40c0*/  FMUL.RZ R6, R0, 0.15915493667125701904 ;  /* 0x3e22f98300067820 */ /* 0x000fe2000040c000 */
[C---:B------:R-:W-:Y:S01]  /*40d0*/  FMUL.FTZ R0, R5.reuse, R84 ;  /* 0x0000005405007220 */ /* 0x040fe20000410000 */
[----:B------:R-:W-:Y:S01]  /*40e0*/  FMUL.RZ R7, R4, 0.15915493667125701904 ;  /* 0x3e22f98304077820 */ /* 0x000fe2000040c000 */
[----:B------:R-:W-:Y:S01]  /*40f0*/  FMUL.RZ R2, R2, 0.15915493667125701904 ;  /* 0x3e22f98302027820 */ /* 0x000fe2000040c000 */
[----:B------:R-:W0:Y:S01]  /*4100*/  MUFU.SIN R123, R6 ;  /* 0x00000006007b7308 */ /* 0x000e220000000400 */
[C---:B------:R-:W-:Y:S01]  /*4110*/  FMUL.FTZ R121, R5.reuse, R82 ;  /* 0x0000005205797220 */ /* 0x040fe20000410000 */
[C---:B------:R-:W-:Y:S01]  /*4120*/  FMUL.FTZ R119, R5.reuse, R78 ;  /* 0x0000004e05777220 */ /* 0x040fe20000410000 */
[C---:B------:R-:W-:Y:S01]  /*4130*/  FMUL.FTZ R117, R5.reuse, R76 ;  /* 0x0000004c05757220 */ /* 0x040fe20000410000 */
[----:B------:R-:W-:Y:S01]  /*4140*/  FMUL.FTZ R114, R5, R80 ;  /* 0x0000005005727220 */ /* 0x000fe20000410000 */
[----:B------:R-:W-:Y:S01]  /*4150*/  FMUL.FTZ R118, R3, R64 ;  /* 0x0000004003767220 */ /* 0x000fe20000410000 */
[C---:B------:R-:W-:Y:S01]  /*4160*/  FMUL.FTZ R16, R5.reuse, R74 ;  /* 0x0000004a05107220 */ /* 0x040fe20000410000 */
[C---:B------:R-:W-:Y:S01]  /*4170*/  FMUL.FTZ R18, R5.reuse, R72 ;  /* 0x0000004805127220 */ /* 0x040fe20000410000 */
[----:B------:R1:W0:Y:S01]  /*4180*/  MUFU.EX2 R120, R0 ;  /* 0x0000000000787308 */ /* 0x0002220000000800 */
[----:B------:R-:W-:Y:S01]  /*4190*/  FMUL.FTZ R21, R5, R70 ;  /* 0x0000004605157220 */ /* 0x000fe20000410000 */
[----:B------:R-:W-:Y:S01]  /*41a0*/  FMUL.FTZ R135, R3, R56 ;  /* 0x0000003803877220 */ /* 0x000fe20000410000 */
[C---:B------:R-:W-:Y:S01]  /*41b0*/  FMUL.FTZ R134, R5.reuse, R58 ;  /* 0x0000003a05867220 */ /* 0x040fe20000410000 */
[----:B------:R2:W4:Y:S01]  /*41c0*/  MUFU.COS R125, R6 ;  /* 0x00000006007d7308 */ /* 0x0005220000000000 */
[----:B------:R-:W-:Y:S01]  /*41d0*/  FMUL.FTZ R133, R5, R60 ;  /* 0x0000003c05857220 */ /* 0x000fe20000410000 */
[----:B------:R-:W-:Y:S01]  /*41e0*/  FMUL.RZ R140, R135, 0.15915493667125701904 ;  /* 0x3e22f983878c7820 */ /* 0x000fe2000040c000 */
[----:B-1----:R-:W-:-:S05]  /*41f0*/  FMUL.FTZ R0, R3, R78 ;  /* 0x0000004e03007220 */ /* 0x002fca0000410000 */
[----:B------:R-:W1:Y:S01]  /*4200*/  MUFU.SIN R116, R7 ;  /* 0x0000000700747308 */ /* 0x000e620000000400 */
[----:B--2---:R-:W-:Y:S01]  /*4210*/  FMUL.RZ R6, R0, 0.15915493667125701904 ;  /* 0x3e22f98300067820 */ /* 0x004fe2000040c000 */
[----:B------:R-:W-:Y:S01]  /*4220*/  FMUL.FTZ R0, R3, R76 ;  /* 0x0000004c03007220 */ /* 0x000fe20000410000 */
[----:B0-----:R-:W-:-:S05]  /*4230*/  FMUL.FTZ R123, R120, R123 ;  /* 0x0000007b787b7220 */ /* 0x001fca0000410000 */
[----:B------:R0:W2:Y:S01]  /*4240*/  MUFU.COS R4, R7 ;  /* 0x0000000700047308 */ /* 0x0000a20000000000 */
[----:B------:R-:W-:Y:S01]  /*4250*/  FSEL R131, R123, RZ, !P2 ;  /* 0x000000ff7b837208 */ /* 0x000fe20005000000 */
[----:B----4-:R-:W-:Y:S01]  /*4260*/  FMUL.FTZ R125, R120, R125 ;  /* 0x0000007d787d7220 */ /* 0x010fe20000410000 */
[----:B------:R-:W-:-:S04]  /*4270*/  FMUL.FTZ R120, R3, R62 ;  /* 0x0000003e03787220 */ /* 0x000fc80000410000 */
[----:B------:R-:W-:Y:S01]  /*4280*/  FSEL R130, R125, 1, !P2 ;  /* 0x3f8000007d827808 */ /* 0x000fe20005000000 */
[----:B------:R-:W-:Y:S01]  /*4290*/  MUFU.SIN R8, R2 ;  /* 0x0000000200087308 */ /* 0x000fe20000000400 */
[----:B0-----:R-:W-:Y:S01]  /*42a0*/  FMUL.RZ R7, R0, 0.15915493667125701904 ;  /* 0x3e22f98300077820 */ /* 0x001fe2000040c000 */
[----:B------:R-:W-:Y:S01]  /*42b0*/  FMUL.FTZ R0, R3, R74 ;  /* 0x0000004a03007220 */ /* 0x000fe20000410000 */
[----:B------:R-:W-:-:S05]  /*42c0*/  FMUL.RZ R120, R120, 0.15915493667125701904 ;  /* 0x3e22f98378787820 */ /* 0x000fca000040c000 */
[----:B------:R0:W-:Y:S08]  /*42d0*/  MUFU.COS R15, R2 ;  /* 0x00000002000f7308 */ /* 0x0001f00000000000 */
[----:B------:R-:W-:Y:S01]  /*42e0*/  MUFU.SIN R112, R6 ;  /* 0x0000000600707308 */ /* 0x000fe20000000400 */
[----:B0-----:R-:W-:Y:S01]  /*42f0*/  FMUL.RZ R2, R0, 0.15915493667125701904 ;  /* 0x3e22f98300027820 */ /* 0x001fe2000040c000 */
[----:B------:R-:W-:-:S06]  /*4300*/  FMUL.FTZ R0, R3, R72 ;  /* 0x0000004803007220 */ /* 0x000fcc0000410000 */
[----:B------:R0:W4:Y:S08]  /*4310*/  MUFU.COS R14, R6 ;  /* 0x00000006000e7308 */ /* 0x0001300000000000 */
[----:B------:R-:W-:Y:S01]  /*4320*/  MUFU.SIN R20, R7 ;  /* 0x0000000700147308 */ /* 0x000fe20000000400 */
[----:B0-----:R-:W-:Y:S01]  /*4330*/  FMUL.RZ R6, R0, 0.15915493667125701904 ;  /* 0x3e22f98300067820 */ /* 0x001fe2000040c000 */
[----:B------:R-:W-:-:S06]  /*4340*/  FMUL.FTZ R0, R3, R70 ;  /* 0x0000004603007220 */ /* 0x000fcc0000410000 */
[----:B------:R0:W5:Y:S08]  /*4350*/  MUFU.COS R110, R7 ;  /* 0x00000007006e7308 */ /* 0x0001700000000000 */
[----:B------:R-:W1:Y:S01]  /*4360*/  MUFU.EX2 R121, R121 ;  /* 0x0000007900797308 */ /* 0x000e620000000800 */
[----:B0-----:R-:W-:Y:S01]  /*4370*/  FMUL.RZ R7, R0, 0.15915493667125701904 ;  /* 0x3e22f98300077820 */ /* 0x001fe2000040c000 */
[----:B------:R-:W-:-:S02]  /*4380*/  FMUL.FTZ R0, R3, R68 ;  /* 0x0000004403007220 */ /* 0x000fc40000410000 */
[----:B------:R-:W4:Y:S02]  /*4390*/  MUFU.EX2 R119, R119 ;  /* 0x0000007700777308 */ /* 0x000f240000000800 */
[----:B------:R-:W-:Y:S01]  /*43a0*/  FMUL.RZ R122, R0, 0.15915493667125701904 ;  /* 0x3e22f983007a7820 */ /* 0x000fe2000040c000 */
[----:B------:R-:W-:Y:S01]  /*43b0*/  FMUL.FTZ R0, R5, R68 ;  /* 0x0000004405007220 */ /* 0x000fe20000410000 */
[----:B------:R-:W5:Y:S04]  /*43c0*/  MUFU.EX2 R117, R117 ;  /* 0x0000007500757308 */ /* 0x000f680000000800 */
[----:B------:R-:W0:Y:S01]  /*43d0*/  MUFU.SIN R109, R2 ;  /* 0x00000002006d7308 */ /* 0x000e220000000400 */
[C---:B-1----:R-:W-:Y:S01]  /*43e0*/  FMUL.FTZ R128, R121.reuse, R116 ;  /* 0x0000007479807220 */ /* 0x042fe20000410000 */
[----:B--2---:R-:W-:Y:S01]  /*43f0*/  FMUL.FTZ R127, R121, R4 ;  /* 0x00000004797f7220 */ /* 0x004fe20000410000 */
[----:B------:R-:W-:Y:S01]  /*4400*/  IADD3 R116, PT, PT, R148, 0x8, RZ ;  /* 0x0000000894747810 */ /* 0x000fe20007ffe0ff */
[----:B----4-:R-:W-:-:S02]  /*4410*/  FMUL.FTZ R121, R119, R14 ;  /* 0x0000000e77797220 */ /* 0x010fc40000410000 */
[----:B------:R-:W-:Y:S02]  /*4420*/  FSEL R128, R128, RZ, !P3 ;  /* 0x000000ff80807208 */ /* 0x000fe40005800000 */
[----:B------:R-:W-:Y:S01]  /*4430*/  MUFU.SIN R19, R122 ;  /* 0x0000007a00137308 */ /* 0x000fe20000000400 */
[----:B------:R-:W-:Y:S02]  /*4440*/  FSEL R127, R127, 1, !P3 ;  /* 0x3f8000007f7f7808 */ /* 0x000fe40005800000 */
[----:B------:R-:W-:Y:S01]  /*4450*/  ISETP.GE.U32.AND P3, PT, R116, UR35, PT ;  /* 0x0000002374007c0c */ /* 0x000fe2000bf66070 */
[----:B------:R-:W-:Y:S01]  /*4460*/  FMUL.FTZ R116, R3, R60 ;  /* 0x0000003c03747220 */ /* 0x000fe20000410000 */
[----:B------:R-:W-:-:S03]  /*4470*/  FMUL.FTZ R137, RZ, R128 ;  /* 0x00000080ff897220 */ /* 0x000fc60000410000 */
[----:B------:R1:W-:Y:S01]  /*4480*/  MUFU.COS R17, R122 ;  /* 0x0000007a00117308 */ /* 0x0003e20000000000 */
[----:B------:R-:W-:-:S07]  /*4490*/  FMUL.RZ R116, R116, 0.15915493667125701904 ;  /* 0x3e22f98374747820 */ /* 0x000fce000040c000 */
[----:B------:R-:W2:Y:S01]  /*44a0*/  MUFU.EX2 R114, R114 ;  /* 0x0000007200727308 */ /* 0x000ea20000000800 */
[----:B-1----:R-:W-:Y:S01]  /*44b0*/  FMUL.RZ R122, R118, 0.15915493667125701904 ;  /* 0x3e22f983767a7820 */ /* 0x002fe2000040c000 */
[----:B------:R-:W-:Y:S02]  /*44c0*/  IADD3 R118, PT, PT, R148, 0x4, RZ ;  /* 0x0000000494767810 */ /* 0x000fe40007ffe0ff */
[----:B------:R-:W-:Y:S02]  /*44d0*/  MUFU.SIN R10, R7 ;  /* 0x00000007000a7308 */ /* 0x000fe40000000400 */
[----:B------:R-:W-:Y:S02]  /*44e0*/  ISETP.GE.U32.AND P6, PT, R118, UR35, PT ;  /* 0x0000002376007c0c */ /* 0x000fe4000bfc6070 */
[----:B------:R-:W-:-:S04]  /*44f0*/  IADD3 R118, PT, PT, R148, 0x7, RZ ;  /* 0x0000000794767810 */ /* 0x000fc80007ffe0ff */
[----:B------:R1:W-:Y:S01]  /*4500*/  MUFU.COS R12, R7 ;  /* 0x00000007000c7308 */ /* 0x0003e20000000000 */
[----:B------:R-:W-:Y:S01]  /*4510*/  ISETP.GE.U32.AND P2, PT, R118, UR35, PT ;  /* 0x0000002376007c0c */ /* 0x000fe2000bf46070 */
[----:B-----5:R-:W-:Y:S01]  /*4520*/  FMUL.FTZ R118, R117, R110 ;  /* 0x0000006e75767220 */ /* 0x020fe20000410000 */
[----:B------:R-:W-:Y:S01]  /*4530*/  IADD3 R110, PT, PT, R148, 0xb, RZ ;  /* 0x0000000b946e7810 */ /* 0x000fe20007ffe0ff */
[----:B--2---:R-:W-:-:S03]  /*4540*/  FMUL.FTZ R125, R114, R8 ;  /* 0x00000008727d7220 */ /* 0x004fc60000410000 */
[----:B------:R-:W-:Y:S01]  /*4550*/  FSEL R118, R118, 1, !P6 ;  /* 0x3f80000076767808 */ /* 0x000fe20007000000 */
[----:B------:R-:W0:Y:S01]  /*4560*/  MUFU.EX2 R16, R16 ;  /* 0x0000001000107308 */ /* 0x000e220000000800 */
[----:B-1----:R-:W-:-:S03]  /*4570*/  IADD3 R7, PT, PT, R148, 0x2, RZ ;  /* 0x0000000294077810 */ /* 0x002fc60007ffe0ff */
[----:B------:R-:W-:Y:S01]  /*4580*/  MUFU.SIN R111, R6 ;  /* 0x00000006006f7308 */ /* 0x000fe20000000400 */
[----:B------:R-:W-:-:S04]  /*4590*/  ISETP.GE.U32.AND P4, PT, R7, UR35, PT ;  /* 0x0000002307007c0c */ /* 0x000fc8000bf86070 */
[----:B------:R-:W-:Y:S02]  /*45a0*/  FSEL R126, R35, RZ, !P4 ;  /* 0x000000ff237e7208 */ /* 0x000fe40006000000 */
[----:B------:R-:W-:Y:S01]  /*45b0*/  FSEL R125, R125, RZ, !P4 ;  /* 0x000000ff7d7d7208 */ /* 0x000fe20006000000 */
[----:B------:R1:W2:Y:S01]  /*45c0*/  MUFU.COS R115, R2 ;  /* 0x0000000200737308 */ /* 0x0002a20000000000 */
[----:B0-----:R-:W-:-:S07]  /*45d0*/  FMUL.FTZ R109, R16, R109 ;  /* 0x0000006d106d7220 */ /* 0x001fce0000410000 */
[----:B------:R0:W4:Y:S01]  /*45e0*/  MUFU.COS R113, R6 ;  /* 0x0000000600717308 */ /* 0x0001220000000000 */
[----:B-1----:R-:W-:-:S04]  /*45f0*/  FMUL.FTZ R2, R3, R66 ;  /* 0x0000004203027220 */ /* 0x002fc80000410000 */
[----:B------:R-:W-:Y:S01]  /*4600*/  FMUL.RZ R124, R2, 0.15915493667125701904 ;  /* 0x3e22f983027c7820 */ /* 0x000fe2000040c000 */
[----:B------:R-:W-:Y:S02]  /*4610*/  IADD3 R2, PT, PT, R148, 0x3, RZ ;  /* 0x0000000394027810 */ /* 0x000fe40007ffe0ff */
[----:B------:R-:W1:Y:S01]  /*4620*/  MUFU.EX2 R18, R18 ;  /* 0x0000001200127308 */ /* 0x000e620000000800 */
[C---:B0-----:R-:W-:Y:S01]  /*4630*/  FMUL.FTZ R6, R5.reuse, R66 ;  /* 0x0000004205067220 */ /* 0x041fe20000410000 */
[----:B------:R-:W-:Y:S01]  /*4640*/  ISETP.GE.U32.AND P5, PT, R2, UR35, PT ;  /* 0x0000002302007c0c */ /* 0x000fe2000bfa6070 */
[----:B--2---:R-:W-:Y:S01]  /*4650*/  FMUL.FTZ R115, R16, R115 ;  /* 0x0000007310737220 */ /* 0x004fe20000410000 */
[----:B------:R-:W-:Y:S01]  /*4660*/  MUFU.EX2 R21, R21 ;  /* 0x0000001500157308 */ /* 0x000fe20000000800 */
[----:B------:R-:W-:Y:S02]  /*4670*/  IADD3 R2, PT, PT, R148, 0x6, RZ ;  /* 0x0000000694027810 */ /* 0x000fe40007ffe0ff */
[----:B------:R-:W-:Y:S01]  /*4680*/  FSEL R123, R34, RZ, !P5 ;  /* 0x000000ff227b7208 */ /* 0x000fe20006800000 */
[----:B------:R-:W-:Y:S01]  /*4690*/  MUFU.SIN R7, R122 ;  /* 0x0000007a00077308 */ /* 0x000fe20000000400 */
[----:B------:R-:W-:Y:S01]  /*46a0*/  ISETP.GE.U32.AND P1, PT, R2, UR35, PT ;  /* 0x0000002302007c0c */ /* 0x000fe2000bf26070 */
[----:B------:R-:W-:Y:S01]  /*46b0*/  FMUL.FTZ R2, R5, R64 ;  /* 0x0000004005027220 */ /* 0x000fe20000410000 */
[----:B------:R-:W-:-:S02]  /*46c0*/  FSEL R121, R121, 1, !P5 ;  /* 0x3f80000079797808 */ /* 0x000fc40006800000 */
[----:B------:R-:W-:Y:S01]  /*46d0*/  FSEL R115, R115, 1, !P0 ;  /* 0x3f80000073737808 */ /* 0x000fe20004000000 */
[----:B-1----:R-:W-:Y:S02]  /*46e0*/  FMUL.FTZ R111, R18, R111 ;  /* 0x0000006f126f7220 */ /* 0x002fe40000410000 */
[----:B------:R0:W-:Y:S08]  /*46f0*/  MUFU.COS R9, R122 ;  /* 0x0000007a00097308 */ /* 0x0001f00000000000 */
[----:B------:R-:W1:Y:S01]  /*4700*/  MUFU.EX2 R0, R0 ;  /* 0x0000000000007308 */ /* 0x000e620000000800 */
[----:B0-----:R-:W-:Y:S01]  /*4710*/  FMUL.FTZ R122, R119, R112 ;  /* 0x00000070777a7220 */ /* 0x001fe20000410000 */
[----:B------:R-:W-:Y:S01]  /*4720*/  FMUL.FTZ R119, R117, R20 ;  /* 0x0000001475777220 */ /* 0x000fe20000410000 */
[----:B------:R-:W-:Y:S01]  /*4730*/  IADD3 R112, PT, PT, R148, 0xa, RZ ;  /* 0x0000000a94707810 */ /* 0x000fe20007ffe0ff */
[----:B------:R-:W-:Y:S01]  /*4740*/  MUFU.SIN R4, R120 ;  /* 0x0000007800047308 */ /* 0x000fe20000000400 */
[----:B------:R-:W-:-:S02]  /*4750*/  FSEL R117, R32, RZ, !P0 ;  /* 0x000000ff20757208 */ /* 0x000fc40004000000 */
[----:B------:R-:W-:Y:S02]  /*4760*/  FSEL R119, R119, RZ, !P6 ;  /* 0x000000ff77777208 */ /* 0x000fe40007000000 */
[----:B------:R-:W-:Y:S02]  /*4770*/  FSEL R122, R122, RZ, !P5 ;  /* 0x000000ff7a7a7208 */ /* 0x000fe40006800000 */
[----:B------:R-:W-:Y:S01]  /*4780*/  ISETP.GE.U32.AND P5, PT, R112, UR35, PT ;  /* 0x0000002370007c0c */ /* 0x000fe2000bfa6070 */
[----:B------:R0:W-:Y:S01]  /*4790*/  MUFU.COS R8, R120 ;  /* 0x0000007800087308 */ /* 0x0001e20000000000 */
[----:B----4-:R-:W-:Y:S01]  /*47a0*/  FMUL.FTZ R112, R18, R113 ;  /* 0x0000007112707220 */ /* 0x010fe20000410000 */
[----:B------:R-:W-:Y:S01]  /*47b0*/  IADD3 R18, PT, PT, R148, 0xc, RZ ;  /* 0x0000000c94127810 */ /* 0x000fe20007ffe0ff */
[C---:B-1----:R-:W-:Y:S01]  /*47c0*/  FMUL.FTZ R135, R0.reuse, R17 ;  /* 0x0000001100877220 */ /* 0x042fe20000410000 */
[----:B------:R-:W-:Y:S01]  /*47d0*/  FMUL.FTZ R19, R0, R19 ;  /* 0x0000001300137220 */ /* 0x000fe20000410000 */
[----:B------:R-:W-:Y:S01]  /*47e0*/  FSEL R113, R111, RZ, !P1 ;  /* 0x000000ff6f717208 */ /* 0x000fe20004800000 */
[----:B------:R-:W-:Y:S01]  /*47f0*/  FMUL.FTZ R0, R132, R128 ;  /* 0x0000008084007220 */ /* 0x000fe20000410000 */
[----:B------:R-:W-:Y:S01]  /*4800*/  FSEL R111, R30, RZ, !P2 ;  /* 0x000000ff1e6f7208 */ /* 0x000fe20005000000 */
[----:B------:R-:W-:Y:S01]  /*4810*/  MUFU.SIN R14, R116 ;  /* 0x00000074000e7308 */ /* 0x000fe20000000400 */
[----:B0-----:R-:W-:-:S02]  /*4820*/  FSEL R120, R33, RZ, !P6 ;  /* 0x000000ff21787208 */ /* 0x001fc40007000000 */
[----:B------:R-:W-:Y:S01]  /*4830*/  ISETP.GE.U32.AND P6, PT, R110, UR35, PT ;  /* 0x000000236e007c0c */ /* 0x000fe2000bfc6070 */
[----:B------:R-:W-:Y:S01]  /*4840*/  FMUL.FTZ R110, R3, R58 ;  /* 0x0000003a036e7220 */ /* 0x000fe20000410000 */
[----:B------:R-:W-:Y:S02]  /*4850*/  FSEL R112, R112, 1, !P1 ;  /* 0x3f80000070707808 */ /* 0x000fe40004800000 */
[----:B------:R-:W-:Y:S01]  /*4860*/  FSEL R135, R135, 1, !P3 ;  /* 0x3f80000087877808 */ /* 0x000fe20005800000 */
[----:B------:R0:W-:Y:S01]  /*4870*/  MUFU.COS R20, R116 ;  /* 0x0000007400147308 */ /* 0x0001e20000000000 */
[----:B------:R-:W-:Y:S01]  /*4880*/  FMUL.RZ R136, R110, 0.15915493667125701904 ;  /* 0x3e22f9836e887820 */ /* 0x000fe2000040c000 */
[----:B------:R-:W-:Y:S01]  /*4890*/  FMUL.FTZ R110, R21, R10 ;  /* 0x0000000a156e7220 */ /* 0x000fe20000410000 */
[----:B------:R-:W-:-:S04]  /*48a0*/  FMUL.FTZ R10, R5, R56 ;  /* 0x00000038050a7220 */ /* 0x000fc80000410000 */
[----:B------:R-:W-:Y:S01]  /*48b0*/  FSEL R110, R110, RZ, !P2 ;  /* 0x000000ff6e6e7208 */ /* 0x000fe20005000000 */
[----:B------:R-:W-:Y:S01]  /*48c0*/  MUFU.SIN R11, R124 ;  /* 0x0000007c000b7308 */ /* 0x000fe20000000400 */
[----:B0-----:R-:W-:Y:S01]  /*48d0*/  FSEL R116, R109, RZ, !P0 ;  /* 0x000000ff6d747208 */ /* 0x001fe20004000000 */
[----:B------:R-:W-:Y:S01]  /*48e0*/  FMUL.FTZ R109, R21, R12 ;  /* 0x0000000c156d7220 */ /* 0x000fe20000410000 */
[----:B------:R-:W-:Y:S02]  /*48f0*/  IADD3 R12, PT, PT, R148, 0xe, RZ ;  /* 0x0000000e940c7810 */ /* 0x000fe40007ffe0ff */
[----:B------:R-:W-:Y:S02]  /*4900*/  ISETP.GE.U32.AND P0, PT, R18, UR35, PT ;  /* 0x0000002312007c0c */ /* 0x000fe4000bf06070 */
[----:B------:R-:W-:Y:S01]  /*4910*/  FSEL R109, R109, 1, !P2 ;  /* 0x3f8000006d6d7808 */ /* 0x000fe20005000000 */
[----:B------:R0:W1:Y:S01]  /*4920*/  MUFU.COS R13, R124 ;  /* 0x0000007c000d7308 */ /* 0x0000620000000000 */
[----:B------:R-:W-:Y:S01]  /*4930*/  ISETP.GE.U32.AND P2, PT, R12, UR35, PT ;  /* 0x000000230c007c0c */ /* 0x000fe2000bf46070 */
[----:B------:R-:W-:Y:S01]  /*4940*/  FMUL.FTZ R12, R3, R54 ;  /* 0x00000036030c7220 */ /* 0x000fe20000410000 */
[C---:B------:R-:W-:Y:S01]  /*4950*/  IADD3 R18, PT, PT, R148.reuse, 0xd, RZ ;  /* 0x0000000d94127810 */ /* 0x040fe20007ffe0ff */
[----:B------:R-:W-:Y:S01]  /*4960*/  FFMA.FTZ R3, RZ, R127, R0 ;  /* 0x0000007fff037223 */ /* 0x000fe20000010000 */
[----:B------:R-:W-:Y:S01]  /*4970*/  IADD3 R0, PT, PT, R148, 0xf, RZ ;  /* 0x0000000f94007810 */ /* 0x000fe20007ffe0ff */
[----:B------:R-:W-:-:S02]  /*4980*/  FMUL.RZ R12, R12, 0.15915493667125701904 ;  /* 0x3e22f9830c0c7820 */ /* 0x000fc4000040c000 */
[----:B------:R2:W-:Y:S01]  /*4990*/  MUFU.EX2 R21, R134 ;  /* 0x0000008600157308 */ /* 0x0005e20000000800 */
[----:B0-----:R-:W-:Y:S01]  /*49a0*/  FMUL.FTZ R124, R114, R15 ;  /* 0x0000000f727c7220 */ /* 0x001fe20000410000 */
[----:B------:R-:W-:Y:S01]  /*49b0*/  IADD3 R114, PT, PT, R148, 0x9, RZ ;  /* 0x0000000994727810 */ /* 0x000fe20007ffe0ff */
[----:B------:R-:W-:Y:S01]  /*49c0*/  FADD.FTZ R138, RZ, R3 ;  /* 0x00000003ff8a7221 */ /* 0x000fe20000010000 */
[----:B------:R-:W1:Y:S01]  /*49d0*/  MUFU.EX2 R6, R6 ;  /* 0x0000000600067308 */ /* 0x000e620000000800 */
[C---:B------:R-:W-:Y:S01]  /*49e0*/  FMUL.FTZ R15, R5.reuse, R62 ;  /* 0x0000003e050f7220 */ /* 0x040fe20000410000 */
[----:B------:R-:W-:Y:S01]  /*49f0*/  FSEL R124, R124, 1, !P4 ;  /* 0x3f8000007c7c7808 */ /* 0x000fe20006000000 */
[----:B------:R-:W-:Y:S01]  /*4a00*/  FMUL.FTZ R5, R5, R54 ;  /* 0x0000003605057220 */ /* 0x000fe20000410000 */
[----:B------:R-:W-:Y:S01]  /*4a10*/  ISETP.GE.U32.AND P4, PT, R114, UR35, PT ;  /* 0x0000002372007c0c */ /* 0x000fe2000bf86070 */
[----:B--2---:R-:W-:Y:S01]  /*4a20*/  FFMA.FTZ R134, R132, R127, -R137 ;  /* 0x0000007f84867223 */ /* 0x004fe20000010889 */
[----:B------:R-:W-:Y:S01]  /*4a30*/  FSEL R114, R31, RZ, !P1 ;  /* 0x000000ff1f727208 */ /* 0x000fe20004800000 */
[----:B------:R-:W0:Y:S01]  /*4a40*/  MUFU.SIN R16, R136 ;  /* 0x0000008800107308 */ /* 0x000e220000000400 */
[----:B------:R-:W-:Y:S01]  /*4a50*/  ISETP.GE.U32.AND P1, PT, R18, UR35, PT ;  /* 0x0000002312007c0c */ /* 0x000fe2000bf26070 */
[----:B------:R-:W-:Y:S01]  /*4a60*/  FADD.FTZ R134, R129, R134 ;  /* 0x0000008681867221 */ /* 0x000fe20000010000 */
[----:B------:R-:W-:-:S03]  /*4a70*/  FSEL R137, R29, RZ, !P3 ;  /* 0x000000ff1d897208 */ /* 0x000fc60005800000 */
[----:B------:R-:W-:Y:S01]  /*4a80*/  FMUL.FTZ R139, R125, R134 ;  /* 0x000000867d8b7220 */ /* 0x000fe20000410000 */
[C---:B-1----:R-:W-:Y:S01]  /*4a90*/  FMUL.FTZ R13, R6.reuse, R13 ;  /* 0x0000000d060d7220 */ /* 0x042fe20000410000 */
[----:B------:R1:W2:Y:S01]  /*4aa0*/  MUFU.COS R18, R136 ;  /* 0x0000008800127308 */ /* 0x0002a20000000000 */
[----:B------:R-:W-:Y:S01]  /*4ab0*/  FMUL.FTZ R11, R6, R11 ;  /* 0x0000000b060b7220 */ /* 0x000fe20000410000 */
[----:B------:R-:W-:-:S04]  /*4ac0*/  FFMA.FTZ R139, R124, R138, R139 ;  /* 0x0000008a7c8b7223 */ /* 0x000fc8000001008b */
[----:B------:R-:W-:Y:S02]  /*4ad0*/  FADD.FTZ R139, RZ, R139 ;  /* 0x0000008bff8b7221 */ /* 0x000fe40000010000 */
[----:B------:R-:W4:Y:S01]  /*4ae0*/  MUFU.EX2 R2, R2 ;  /* 0x0000000200027308 */ /* 0x000f220000000800 */
[----:B-1----:R-:W-:Y:S01]  /*4af0*/  FSEL R136, R19, RZ, !P3 ;  /* 0x000000ff13887208 */ /* 0x002fe20005800000 */
[----:B------:R-:W-:Y:S01]  /*4b00*/  FMUL.FTZ R19, R125, R138 ;  /* 0x0000008a7d137220 */ /* 0x000fe20000410000 */
[----:B------:R-:W-:Y:S01]  /*4b10*/  ISETP.GE.U32.AND P3, PT, R0, UR35, PT ;  /* 0x0000002300007c0c */ /* 0x000fe2000bf66070 */
[----:B------:R-:W1:Y:S01]  /*4b20*/  MUFU.EX2 R15, R15 ;  /* 0x0000000f000f7308 */ /* 0x000e620000000800 */
[----:B------:R-:W-:Y:S01]  /*4b30*/  FMUL.FTZ R0, R122, R139 ;  /* 0x0000008b7a007220 */ /* 0x000fe20000410000 */
[----:B------:R-:W-:Y:S01]  /*4b40*/  FFMA.FTZ R19, R124, R134, -R19 ;  /* 0x000000867c137223 */ /* 0x000fe20000010813 */
[----:B------:R-:W-:Y:S01]  /*4b50*/  FSEL R134, R11, RZ, !P4 ;  /* 0x000000ff0b867208 */ /* 0x000fe20006000000 */
[----:B------:R-:W5:Y:S01]  /*4b60*/  MUFU.COS R3, R140 ;  /* 0x0000008c00037308 */ /* 0x000f620000000000 */
[C---:B0-----:R-:W-:Y:S01]  /*4b70*/  FMUL.FTZ R16, R21.reuse, R16 ;  /* 0x0000001015107220 */ /* 0x041fe20000410000 */
[----:B------:R-:W-:Y:S01]  /*4b80*/  FADD.FTZ R19, R126, R19 ;  /* 0x000000137e137221 */ /* 0x000fe20000010000 */
[----:B--2---:R-:W-:Y:S01]  /*4b90*/  FMUL.FTZ R18, R21, R18 ;  /* 0x0000001215127220 */ /* 0x004fe20000410000 */
[----:B------:R-:W-:-:S02]  /*4ba0*/  MOV R21, UR15 ;  /* 0x0000000f00157c02 */ /* 0x000fc40008000f00 */
[----:B------:R-:W-:Y:S01]  /*4bb0*/  FMUL.FTZ R6, R122, R19 ;  /* 0x000000137a067220 */ /* 0x000fe20000410000 */
[C---:B----4-:R-:W-:Y:S01]  /*4bc0*/  FMUL.FTZ R9, R2.reuse, R9 ;  /* 0x0000000902097220 */ /* 0x050fe20000410000 */
[----:B------:R-:W-:Y:S01]  /*4bd0*/  FMUL.FTZ R7, R2, R7 ;  /* 0x0000000702077220 */ /* 0x000fe20000410000 */
[C---:B------:R-:W-:Y:S01]  /*4be0*/  FFMA.FTZ R2, R121.reuse, R19, -R0 ;  /* 0x0000001379027223 */ /* 0x040fe20000010800 */
[----:B------:R-:W-:Y:S01]  /*4bf0*/  FFMA.FTZ R6, R121, R139, R6 ;  /* 0x0000008b79067223 */ /* 0x000fe20000010006 */
[----:B------:R-:W-:Y:S01]  /*4c00*/  MUFU.COS R0, R12 ;  /* 0x0000000c00007308 */ /* 0x000fe20000000000 */
[----:B-1----:R-:W-:Y:S01]  /*4c10*/  FMUL.FTZ R8, R15, R8 ;  /* 0x000000080f087220 */ /* 0x002fe20000410000 */
[----:B------:R-:W-:Y:S01]  /*4c20*/  FADD.FTZ R2, R123, R2 ;  /* 0x000000027b027221 */ /* 0x000fe20000010000 */
[----:B------:R-:W-:Y:S01]  /*4c30*/  FADD.FTZ R6, RZ, R6 ;  /* 0x00000006ff067221 */ /* 0x000fe20000010000 */
[----:B------:R-:W-:Y:S02]  /*4c40*/  FMUL.FTZ R4, R15, R4 ;  /* 0x000000040f047220 */ /* 0x000fe40000410000 */
[C---:B------:R-:W-:Y:S01]  /*4c50*/  FMUL.FTZ R19, R119.reuse, R2 ;  /* 0x0000000277137220 */ /* 0x040fe20000410000 */
[-C--:B------:R-:W-:Y:S01]  /*4c60*/  FMUL.FTZ R15, R119, R6.reuse ;  /* 0x00000006770f7220 */ /* 0x080fe20000410000 */
[----:B------:R-:W5:Y:S02]  /*4c70*/  MUFU.EX2 R10, R10 ;  /* 0x0000000a000a7308 */ /* 0x000f640000000800 */
[C---:B------:R-:W-:Y:S01]  /*4c80*/  FFMA.FTZ R19, R118.reuse, R6, R19 ;  /* 0x0000000676137223 */ /* 0x040fe20000010013 */
[----:B------:R-:W-:Y:S01]  /*4c90*/  FFMA.FTZ R15, R118, R2, -R15 ;  /* 0x00000002760f7223 */ /* 0x000fe2000001080f */
[----:B------:R-:W0:Y:S02]  /*4ca0*/  MUFU.SIN R17, R140 ;  /* 0x0000008c00117308 */ /* 0x000e240000000400 */
[----:B------:R-:W-:Y:S01]  /*4cb0*/  FADD.FTZ R19, RZ, R19 ;  /* 0x00000013ff137221 */ /* 0x000fe20000010000 */
[----:B------:R-:W-:-:S03]  /*4cc0*/  FADD.FTZ R15, R120, R15 ;  /* 0x0000000f780f7221 */ /* 0x000fc60000010000 */
[C---:B------:R-:W-:Y:S01]  /*4cd0*/  FMUL.FTZ R2, R116.reuse, R19 ;  /* 0x0000001374027220 */ /* 0x040fe20000410000 */
[----:B------:R-:W-:Y:S01]  /*4ce0*/  FMUL.FTZ R6, R116, R15 ;  /* 0x0000000f74067220 */ /* 0x000fe20000410000 */
[----:B------:R-:W1:Y:S01]  /*4cf0*/  MUFU.EX2 R5, R5 ;  /* 0x0000000500057308 */ /* 0x000e620000000800 */
[----:B-----5:R-:W-:Y:S01]  /*4d00*/  FMUL.FTZ R152, R10, R3 ;  /* 0x000000030a987220 */ /* 0x020fe20000410000 */
[----:B------:R-:W-:Y:S02]  /*4d10*/  FMUL.FTZ R3, R131, R128 ;  /* 0x0000008083037220 */ /* 0x000fe40000410000 */
[----:B------:R-:W2:Y:S01]  /*4d20*/  MUFU.SIN R150, R12 ;  /* 0x0000000c00967308 */ /* 0x000ea20000000400 */
[C---:B------:R-:W-:Y:S01]  /*4d30*/  FFMA.FTZ R6, R115.reuse, R19, R6 ;  /* 0x0000001373067223 */ /* 0x040fe20000010006 */
[----:B------:R-:W-:Y:S01]  /*4d40*/  FFMA.FTZ R2, R115, R15, -R2 ;  /* 0x0000000f73027223 */ /* 0x000fe20000010802 */
[----:B------:R-:W-:Y:S01]  /*4d50*/  FFMA.FTZ R3, R130, R127, -R3 ;  /* 0x0000007f82037223 */ /* 0x000fe20000010803 */
[----:B0-----:R-:W-:Y:S01]  /*4d60*/  FMUL.FTZ R17, R10, R17 ;  /* 0x000000110a117220 */ /* 0x001fe20000410000 */
[----:B------:R-:W-:Y:S01]  /*4d70*/  FADD.FTZ R10, RZ, R6 ;  /* 0x00000006ff0a7221 */ /* 0x000fe20000010000 */
[----:B------:R-:W-:-:S02]  /*4d80*/  FADD.FTZ R6, R117, R2 ;  /* 0x0000000275067221 */ /* 0x000fc40000010000 */
[----:B------:R-:W0:Y:S01]  /*4d90*/  MUFU.EX2 R133, R133 ;  /* 0x0000008500857308 */ /* 0x000e220000000800 */
[----:B-1----:R-:W-:Y:S01]  /*4da0*/  FMUL.FTZ R157, R5, R0 ;  /* 0x00000000059d7220 */ /* 0x002fe20000410000 */
[----:B------:R-:W-:Y:S01]  /*4db0*/  FMUL.FTZ R0, R130, R128 ;  /* 0x0000008082007220 */ /* 0x000fe20000410000 */
[C---:B------:R-:W-:Y:S01]  /*4dc0*/  FMUL.FTZ R15, R113.reuse, R10 ;  /* 0x0000000a710f7220 */ /* 0x040fe20000410000 */
[-C--:B------:R-:W-:Y:S02]  /*4dd0*/  FMUL.FTZ R19, R113, R6.reuse ;  /* 0x0000000671137220 */ /* 0x080fe40000410000 */
[----:B------:R-:W-:Y:S01]  /*4de0*/  FFMA.FTZ R0, R131, R127, R0 ;  /* 0x0000007f83007223 */ /* 0x000fe20000010000 */
[C---:B------:R-:W-:Y:S01]  /*4df0*/  FFMA.FTZ R15, R112.reuse, R6, -R15 ;  /* 0x00000006700f7223 */ /* 0x040fe2000001080f */
[----:B------:R-:W-:Y:S01]  /*4e00*/  FFMA.FTZ R19, R112, R10, R19 ;  /* 0x0000000a70137223 */ /* 0x000fe20000010013 */
[----:B--2---:R-:W-:Y:S01]  /*4e10*/  FMUL.FTZ R150, R5, R150 ;  /* 0x0000009605967220 */ /* 0x004fe20000410000 */
[CC--:B------:R-:W-:Y:S01]  /*4e20*/  FMUL.FTZ R5, R125.reuse, R3.reuse ;  /* 0x000000037d057220 */ /* 0x0c0fe20000410000 */
[-C--:B------:R-:W-:Y:S01]  /*4e30*/  FMUL.FTZ R2, R125, R0.reuse ;  /* 0x000000007d027220 */ /* 0x080fe20000410000 */
[----:B------:R-:W-:Y:S01]  /*4e40*/  FADD.FTZ R15, R114, R15 ;  /* 0x0000000f720f7221 */ /* 0x000fe20000010000 */
[----:B------:R-:W-:Y:S01]  /*4e50*/  FADD.FTZ R19, RZ, R19 ;  /* 0x00000013ff137221 */ /* 0x000fe20000010000 */
[C---:B------:R-:W-:Y:S01]  /*4e60*/  FFMA.FTZ R5, R124.reuse, R0, R5 ;  /* 0x000000007c057223 */ /* 0x040fe20000010005 */
[----:B------:R-:W-:Y:S01]  /*4e70*/  FFMA.FTZ R2, R124, R3, -R2 ;  /* 0x000000037c027223 */ /* 0x000fe20000010802 */
[----:B------:R-:W-:Y:S01]  /*4e80*/  FMUL.FTZ R10, R110, R15 ;  /* 0x0000000f6e0a7220 */ /* 0x000fe20000410000 */
[----:B0-----:R-:W-:Y:S01]  /*4e90*/  FMUL.FTZ R144, R133, R20 ;  /* 0x0000001485907220 */ /* 0x001fe20000410000 */
[C---:B------:R-:W-:Y:S01]  /*4ea0*/  FMUL.FTZ R0, R122.reuse, R5 ;  /* 0x000000057a007220 */ /* 0x040fe20000410000 */
[----:B------:R-:W-:Y:S01]  /*4eb0*/  FMUL.FTZ R6, R122, R2 ;  /* 0x000000027a067220 */ /* 0x000fe20000410000 */
[----:B------:R-:W-:Y:S01]  /*4ec0*/  FFMA.FTZ R10, R109, R19, R10 ;  /* 0x000000136d0a7223 */ /* 0x000fe2000001000a */
[----:B------:R-:W-:Y:S01]  /*4ed0*/  FMUL.FTZ R14, R133, R14 ;  /* 0x0000000e850e7220 */ /* 0x000fe20000410000 */
[C---:B------:R-:W-:Y:S01]  /*4ee0*/  FFMA.FTZ R0, R121.reuse, R2, -R0 ;  /* 0x0000000279007223 */ /* 0x040fe20000010800 */
[----:B------:R-:W-:Y:S01]  /*4ef0*/  FFMA.FTZ R6, R121, R5, R6 ;  /* 0x0000000579067223 */ /* 0x000fe20000010006 */
[----:B------:R-:W-:Y:S01]  /*4f00*/  FMUL.FTZ R2, R110, R19 ;  /* 0x000000136e027220 */ /* 0x000fe20000410000 */
[----:B------:R-:W-:Y:S01]  /*4f10*/  FADD.FTZ R10, RZ, R10 ;  /* 0x0000000aff0a7221 */ /* 0x000fe20000010000 */
[C---:B------:R-:W-:Y:S01]  /*4f20*/  FMUL.FTZ R5, R119.reuse, R0 ;  /* 0x0000000077057220 */ /* 0x040fe20000410000 */
[----:B------:R-:W-:Y:S01]  /*4f30*/  FMUL.FTZ R3, R119, R6 ;  /* 0x0000000677037220 */ /* 0x000fe20000410000 */
[----:B------:R-:W-:Y:S01]  /*4f40*/  FFMA.FTZ R2, R109, R15, -R2 ;  /* 0x0000000f6d027223 */ /* 0x000fe20000010802 */
[----:B------:R-:W-:Y:S01]  /*4f50*/  FMUL.FTZ R12, R136, R10 ;  /* 0x0000000a880c7220 */ /* 0x000fe20000410000 */
[C---:B------:R-:W-:Y:S01]  /*4f60*/  FFMA.FTZ R5, R118.reuse, R6, R5 ;  /* 0x0000000676057223 */ /* 0x040fe20000010005 */
[----:B------:R-:W-:Y:S01]  /*4f70*/  FFMA.FTZ R3, R118, R0, -R3 ;  /* 0x0000000076037223 */ /* 0x000fe20000010803 */
[----:B------:R-:W-:Y:S01]  /*4f80*/  FADD.FTZ R6, R111, R2 ;  /* 0x000000026f067221 */ /* 0x000fe20000010000 */
[----:B------:R-:W-:Y:S01]  /*4f90*/  FSEL R133, R13, 1, !P4 ;  /* 0x3f8000000d857808 */ /* 0x000fe20006000000 */
        /* <DEDUP_REMOVED lines=11> */
[----:B------:R-:W-:Y:S01]  /*5050*/  FMUL.FTZ R6, R134, R12 ;  /* 0x0000000c86067220 */ /* 0x000fe20000410000 */
[C---:B------:R-:W-:Y:S01]  /*5060*/  FFMA.FTZ R13, R112.reuse, R5, R13 ;  /* 0x00000005700d7223 */ /* 0x040fe2000001000d */
[----:B------:R-:W-:Y:S01]  /*5070*/  FFMA.FTZ R11, R112, R0, -R11 ;  /* 0x00000000700b7223 */ /* 0x000fe2000001080b */
[-C--:B------:R-:W-:Y:S01]  /*5080*/  FMUL.FTZ R0, R134, R15.reuse ;  /* 0x0000000f86007220 */ /* 0x080fe20000410000 */
[----:B------:R-:W-:Y:S01]  /*5090*/  FFMA.FTZ R15, R133, R15, R6 ;  /* 0x0000000f850f7223 */ /* 0x000fe20000010006 */
[----:B------:R-:W-:Y:S01]  /*50a0*/  FSEL R138, R7, RZ, !P5 ;  /* 0x000000ff078a7208 */ /* 0x000fe20006800000 */
[----:B------:R-:W-:Y:S01]  /*50b0*/  FMUL.FTZ R6, R110, R13 ;  /* 0x0000000d6e067220 */ /* 0x000fe20000410000 */
[----:B------:R-:W-:Y:S01]  /*50c0*/  FFMA.FTZ R5, R133, R12, -R0 ;  /* 0x0000000c85057223 */ /* 0x000fe20000010800 */
[----:B------:R-:W-:Y:S01]  /*50d0*/  FSEL R0, R28, RZ, !P4 ;  /* 0x000000ff1c007208 */ /* 0x000fe20006000000 */
[----:B------:R-:W-:Y:S01]  /*50e0*/  FADD.FTZ R15, RZ, R15 ;  /* 0x0000000fff0f7221 */ /* 0x000fe20000010000 */
[----:B------:R-:W-:-:S02]  /*50f0*/  FSEL R141, R9, 1, !P5 ;  /* 0x3f800000098d7808 */ /* 0x000fc40006800000 */
[----:B------:R-:W-:Y:S01]  /*5100*/  FSEL R140, R27, RZ, !P5 ;  /* 0x000000ff1b8c7208 */ /* 0x000fe20006800000 */
[----:B------:R-:W-:Y:S01]  /*5110*/  FADD.FTZ R5, R0, R5 ;  /* 0x0000000500057221 */ /* 0x000fe20000010000 */
[----:B------:R-:W-:Y:S01]  /*5120*/  FMUL.FTZ R12, R138, R15 ;  /* 0x0000000f8a0c7220 */ /* 0x000fe20000410000 */
[----:B------:R-:W-:Y:S02]  /*5130*/  FSEL R139, R4, RZ, !P6 ;  /* 0x000000ff048b7208 */ /* 0x000fe40007000000 */
[-C--:B------:R-:W-:Y:S01]  /*5140*/  FMUL.FTZ R142, R138, R5.reuse ;  /* 0x000000058a8e7220 */ /* 0x080fe20000410000 */
[----:B------:R-:W-:Y:S01]  /*5150*/  FFMA.FTZ R5, R141, R5, -R12 ;  /* 0x000000058d057223 */ /* 0x000fe2000001080c */
[-C--:B------:R-:W-:Y:S01]  /*5160*/  FMUL.FTZ R10, R110, R11.reuse ;  /* 0x0000000b6e0a7220 */ /* 0x080fe20000410000 */
[----:B------:R-:W-:Y:S01]  /*5170*/  FFMA.FTZ R6, R109, R11, -R6 ;  /* 0x0000000b6d067223 */ /* 0x000fe20000010806 */
[----:B------:R-:W-:Y:S01]  /*5180*/  FSEL R149, R8, 1, !P6 ;  /* 0x3f80000008957808 */ /* 0x000fe20007000000 */
[----:B------:R-:W-:Y:S01]  /*5190*/  FFMA.FTZ R142, R141, R15, R142 ;  /* 0x0000000f8d8e7223 */ /* 0x000fe2000001008e */
[----:B------:R-:W-:Y:S01]  /*51a0*/  FADD.FTZ R8, R140, R5 ;  /* 0x000000058c087221 */ /* 0x000fe20000010000 */
[----:B------:R-:W-:Y:S01]  /*51b0*/  FFMA.FTZ R10, R109, R13, R10 ;  /* 0x0000000d6d0a7223 */ /* 0x000fe2000001000a */
[C---:B------:R-:W-:Y:S01]  /*51c0*/  FMUL.FTZ R4, R136.reuse, R6 ;  /* 0x0000000688047220 */ /* 0x040fe20000410000 */
[----:B------:R-:W-:Y:S01]  /*51d0*/  FADD.FTZ R142, RZ, R142 ;  /* 0x0000008eff8e7221 */ /* 0x000fe20000010000 */
[----:B------:R-:W-:Y:S01]  /*51e0*/  FMUL.FTZ R12, R139, R8 ;  /* 0x000000088b0c7220 */ /* 0x000fe20000410000 */
[-C--:B------:R-:W-:Y:S01]  /*51f0*/  FMUL.FTZ R5, R136, R10.reuse ;  /* 0x0000000a88057220 */ /* 0x080fe20000410000 */
[----:B------:R-:W-:Y:S01]  /*5200*/  MOV R2, UR21 ;  /* 0x0000001500027c02 */ /* 0x000fe20008000f00 */
[----:B------:R-:W-:Y:S01]  /*5210*/  FFMA.FTZ R4, R135, R10, R4 ;  /* 0x0000000a87047223 */ /* 0x000fe20000010004 */
[----:B------:R-:W-:Y:S01]  /*5220*/  MOV R3, UR24 ;  /* 0x0000001800037c02 */ /* 0x000fe20008000f00 */
[-C--:B------:R-:W-:Y:S01]  /*5230*/  FMUL.FTZ R7, R139, R142.reuse ;  /* 0x0000008e8b077220 */ /* 0x080fe20000410000 */
[----:B------:R-:W-:Y:S01]  /*5240*/  MOV R20, UR14 ;  /* 0x0000000e00147c02 */ /* 0x000fe20008000f00 */
[----:B------:R-:W-:Y:S01]  /*5250*/  FFMA.FTZ R12, R149, R142, R12 ;  /* 0x0000008e950c7223 */ /* 0x000fe2000001000c */
[----:B------:R-:W-:Y:S01]  /*5260*/  FFMA.FTZ R5, R135, R6, -R5 ;  /* 0x0000000687057223 */ /* 0x000fe20000010805 */
[----:B------:R-:W-:Y:S01]  /*5270*/  FMUL.FTZ R6, R134, R4 ;  /* 0x0000000486067220 */ /* 0x000fe20000410000 */
[----:B------:R-:W-:Y:S01]  /*5280*/  FSEL R146, R26, RZ, !P6 ;  /* 0x000000ff1a927208 */ /* 0x000fe20007000000 */
[----:B------:R-:W-:Y:S01]  /*5290*/  FFMA.FTZ R7, R149, R8, -R7 ;  /* 0x0000000895077223 */ /* 0x000fe20000010807 */
[----:B------:R-:W-:Y:S01]  /*52a0*/  FSEL R145, R14, RZ, !P0 ;  /* 0x000000ff0e917208 */ /* 0x000fe20004000000 */
[----:B------:R-:W-:Y:S01]  /*52b0*/  FADD.FTZ R12, RZ, R12 ;  /* 0x0000000cff0c7221 */ /* 0x000fe20000010000 */
[----:B------:R-:W2:Y:S01]  /*52c0*/  LDG.E.64 R2, desc[UR22][R2.64] ;  /* 0x0000001602027981 */ /* 0x000ea2000c1e1b00 */
[-C--:B------:R-:W-:Y:S01]  /*52d0*/  FFMA.FTZ R6, R133, R5.reuse, -R6 ;  /* 0x0000000585067223 */ /* 0x080fe20000010806 */
[----:B------:R-:W-:-:S02]  /*52e0*/  FMUL.FTZ R8, R134, R5 ;  /* 0x0000000586087220 */ /* 0x000fc40000410000 */
[----:B------:R-:W2:Y:S01]  /*52f0*/  LDG.E.64 R20, desc[UR22][R20.64] ;  /* 0x0000001614147981 */ /* 0x000ea2000c1e1b00 */
[----:B------:R-:W-:Y:S01]  /*5300*/  FSEL R144, R144, 1, !P0 ;  /* 0x3f80000090907808 */ /* 0x000fe20004000000 */
[----:B------:R-:W-:Y:S01]  /*5310*/  FADD.FTZ R7, R146, R7 ;  /* 0x0000000792077221 */ /* 0x000fe20000010000 */
[----:B------:R-:W-:Y:S01]  /*5320*/  FMUL.FTZ R5, R145, R12 ;  /* 0x0000000c91057220 */ /* 0x000fe20000410000 */
[----:B------:R-:W-:Y:S01]  /*5330*/  FFMA.FTZ R8, R133, R4, R8 ;  /* 0x0000000485087223 */ /* 0x000fe20000010008 */
[----:B------:R-:W-:Y:S01]  /*5340*/  FSEL R143, R25, RZ, !P0 ;  /* 0x000000ff198f7208 */ /* 0x000fe20004000000 */
[-C--:B------:R-:W-:Y:S01]  /*5350*/  FMUL.FTZ R9, R145, R7.reuse ;  /* 0x0000000791097220 */ /* 0x080fe20000410000 */
[----:B------:R-:W-:Y:S01]  /*5360*/  FFMA.FTZ R4, R144, R7, -R5 ;  /* 0x0000000790047223 */ /* 0x000fe20000010805 */
[----:B------:R-:W-:Y:S01]  /*5370*/  FSEL R142, R16, RZ, !P1 ;  /* 0x000000ff108e7208 */ /* 0x000fe20004800000 */
[----:B------:R-:W-:Y:S01]  /*5380*/  FMUL.FTZ R5, R138, R6 ;  /* 0x000000068a057220 */ /* 0x000fe20000410000 */
[----:B------:R-:W-:Y:S01]  /*5390*/  FFMA.FTZ R9, R144, R12, R9 ;  /* 0x0000000c90097223 */ /* 0x000fe20000010009 */
[----:B------:R-:W-:Y:S01]  /*53a0*/  FADD.FTZ R7, R143, R4 ;  /* 0x000000048f077221 */ /* 0x000fe20000010000 */
[----:B------:R-:W-:Y:S01]  /*53b0*/  FMUL.FTZ R4, R138, R8 ;  /* 0x000000088a047220 */ /* 0x000fe20000410000 */
[----:B------:R-:W-:Y:S01]  /*53c0*/  FSEL R155, R18, 1, !P1 ;  /* 0x3f800000129b7808 */ /* 0x000fe20004800000 */
[----:B------:R-:W-:Y:S01]  /*53d0*/  FADD.FTZ R9, RZ, R9 ;  /* 0x00000009ff097221 */ /* 0x000fe20000010000 */
[C---:B------:R-:W-:Y:S01]  /*53e0*/  FMUL.FTZ R12, R142.reuse, R7 ;  /* 0x000000078e0c7220 */ /* 0x040fe20000410000 */
[C---:B------:R-:W-:Y:S01]  /*53f0*/  FFMA.FTZ R4, R141.reuse, R6, -R4 ;  /* 0x000000068d047223 */ /* 0x040fe20000010804 */
[----:B------:R-:W-:Y:S01]  /*5400*/  FFMA.FTZ R8, R141, R8, R5 ;  /* 0x000000088d087223 */ /* 0x000fe20000010005 */
[-C--:B------:R-:W-:Y:S01]  /*5410*/  FMUL.FTZ R10, R142, R9.reuse ;  /* 0x000000098e0a7220 */ /* 0x080fe20000410000 */
[----:B------:R-:W-:Y:S01]  /*5420*/  FFMA.FTZ R12, R155, R9, R12 ;  /* 0x000000099b0c7223 */ /* 0x000fe2000001000c */
[----:B------:R-:W-:Y:S01]  /*5430*/  FMUL.FTZ R6, R139, R4 ;  /* 0x000000048b067220 */ /* 0x000fe20000410000 */
[----:B------:R-:W-:Y:S01]  /*5440*/  FSEL R154, R24, RZ, !P1 ;  /* 0x000000ff189a7208 */ /* 0x000fe20004800000 */
[----:B------:R-:W-:Y:S01]  /*5450*/  FFMA.FTZ R7, R155, R7, -R10 ;  /* 0x000000079b077223 */ /* 0x000fe2000001080a */
[----:B------:R-:W-:Y:S01]  /*5460*/  FSEL R153, R17, RZ, !P2 ;  /* 0x000000ff11997208 */ /* 0x000fe20005000000 */
[----:B------:R-:W-:Y:S01]  /*5470*/  FADD.FTZ R12, RZ, R12 ;  /* 0x0000000cff0c7221 */ /* 0x000fe20000010000 */
[-C--:B------:R-:W-:Y:S01]  /*5480*/  FFMA.FTZ R6, R149, R8.reuse, R6 ;  /* 0x0000000895067223 */ /* 0x080fe20000010006 */
[----:B------:R-:W-:Y:S01]  /*5490*/  FMUL.FTZ R8, R139, R8 ;  /* 0x000000088b087220 */ /* 0x000fe20000410000 */
[----:B------:R-:W-:Y:S01]  /*54a0*/  FSEL R152, R152, 1, !P2 ;  /* 0x3f80000098987808 */ /* 0x000fe20005000000 */
[----:B------:R-:W-:Y:S01]  /*54b0*/  FADD.FTZ R7, R154, R7 ;  /* 0x000000079a077221 */ /* 0x000fe20000010000 */
[----:B------:R-:W-:Y:S01]  /*54c0*/  FMUL.FTZ R9, R153, R12 ;  /* 0x0000000c99097220 */ /* 0x000fe20000410000 */
[----:B------:R-:W-:Y:S01]  /*54d0*/  FFMA.FTZ R8, R149, R4, -R8 ;  /* 0x0000000495087223 */ /* 0x000fe20000010808 */
[----:B------:R-:W-:Y:S01]  /*54e0*/  FMUL.FTZ R5, R145, R6 ;  /* 0x0000000691057220 */ /* 0x000fe20000410000 */
[----:B------:R-:W-:Y:S01]  /*54f0*/  FSEL R151, R23, RZ, !P2 ;  /* 0x000000ff17977208 */ /* 0x000fe20005000000 */
[-C--:B------:R-:W-:Y:S01]  /*5500*/  FMUL.FTZ R11, R153, R7.reuse ;  /* 0x00000007990b7220 */ /* 0x080fe20000410000 */
[----:B------:R-:W-:Y:S01]  /*5510*/  FFMA.FTZ R4, R152, R7, -R9 ;  /* 0x0000000798047223 */ /* 0x000fe20000010809 */
[-C--:B------:R-:W-:Y:S01]  /*5520*/  FFMA.FTZ R5, R144, R8.reuse, -R5 ;  /* 0x0000000890057223 */ /* 0x080fe20000010805 */
[----:B------:R-:W-:Y:S01]  /*5530*/  FMUL.FTZ R7, R145, R8 ;  /* 0x0000000891077220 */ /* 0x000fe20000410000 */
[----:B------:R-:W-:Y:S01]  /*5540*/  FSEL R150, R150, RZ, !P3 ;  /* 0x000000ff96967208 */ /* 0x000fe20005800000 */
[----:B------:R-:W-:Y:S01]  /*5550*/  FFMA.FTZ R11, R152, R12, R11 ;  /* 0x0000000c980b7223 */ /* 0x000fe2000001000b */
[----:B------:R-:W-:Y:S01]  /*5560*/  FADD.FTZ R8, R151, R4 ;  /* 0x0000000497087221 */ /* 0x000fe20000010000 */
[----:B------:R-:W-:Y:S01]  /*5570*/  FSEL R157, R157, 1, !P3 ;  /* 0x3f8000009d9d7808 */ /* 0x000fe20005800000 */
[----:B------:R-:W-:Y:S01]  /*5580*/  FFMA.FTZ R7, R144, R6, R7 ;  /* 0x0000000690077223 */ /* 0x000fe20000010007 */
[----:B------:R-:W-:Y:S01]  /*5590*/  FADD.FTZ R11, RZ, R11 ;  /* 0x0000000bff0b7221 */ /* 0x000fe20000010000 */
[-C--:B------:R-:W-:Y:S01]  /*55a0*/  FMUL.FTZ R10, R150, R8.reuse ;  /* 0x00000008960a7220 */ /* 0x080fe20000410000 */
[----:B------:R-:W-:Y:S01]  /*55b0*/  FMUL.FTZ R4, R142, R5 ;  /* 0x000000058e047220 */ /* 0x000fe20000410000 */
[----:B------:R-:W-:Y:S01]  /*55c0*/  FSEL R156, R22, RZ, !P3 ;  /* 0x000000ff169c7208 */ /* 0x000fe20005800000 */
[-C--:B------:R-:W-:Y:S01]  /*55d0*/  FMUL.FTZ R6, R150, R11.reuse ;  /* 0x0000000b96067220 */ /* 0x080fe20000410000 */
[C---:B------:R-:W-:Y:S01]  /*55e0*/  FFMA.FTZ R10, R157.reuse, R11, R10 ;  /* 0x0000000b9d0a7223 */ /* 0x040fe2000001000a */
[----:B------:R-:W-:Y:S01]  /*55f0*/  ISETP.GE.AND P0, PT, R102, 0x1, PT ;  /* 0x000000016600780c */ /* 0x000fe20003f06270 */
[----:B------:R-:W0:Y:S01]  /*5600*/  S2UR UR13, SR_CgaCtaId ;  /* 0x00000000000d79c3 */ /* 0x000e220000008800 */
[----:B------:R-:W-:Y:S01]  /*5610*/  FFMA.FTZ R159, R157, R8, -R6 ;  /* 0x000000089d9f7223 */ /* 0x000fe20000010806 */
[----:B------:R-:W-:Y:S01]  /*5620*/  FADD.FTZ R158, RZ, R10 ;  /* 0x0000000aff9e7221 */ /* 0x000fe20000010000 */
[CC--:B------:R-:W-:Y:S01]  /*5630*/  FFMA.FTZ R6, R155.reuse, R7.reuse, R4 ;  /* 0x000000079b067223 */ /* 0x0c0fe20000010004 */
[----:B------:R-:W-:Y:S01]  /*5640*/  FMUL.FTZ R4, R142, R7 ;  /* 0x000000078e047220 */ /* 0x000fe20000410000 */
[----:B------:R-:W-:Y:S01]  /*5650*/  FADD.FTZ R159, R156, R159 ;  /* 0x0000009f9c9f7221 */ /* 0x000fe20000010000 */
[----:B------:R-:W-:Y:S01]  /*5660*/  ISETP.NE.AND P1, PT, R102, 0x1f, PT ;  /* 0x0000001f6600780c */ /* 0x000fe20003f25270 */
[----:B------:R-:W1:Y:S01]  /*5670*/  SHFL.UP PT, R9, R158, 0x1, RZ ;  /* 0x042000009e097989 */ /* 0x000e6200000e00ff */
[----:B------:R-:W-:Y:S01]  /*5680*/  FFMA.FTZ R4, R155, R5, -R4 ;  /* 0x000000059b047223 */ /* 0x000fe20000010804 */
[C---:B------:R-:W-:Y:S01]  /*5690*/  FMUL.FTZ R5, R153.reuse, R6 ;  /* 0x0000000699057220 */ /* 0x040fe20000410000 */
[----:B------:R-:W-:Y:S01]  /*56a0*/  UMOV UR8, 0x400 ;  /* 0x0000040000087882 */ /* 0x000fe20000000000 */
[----:B------:R-:W4:Y:S01]  /*56b0*/  SHFL.UP PT, R8, R159, 0x1, RZ ;  /* 0x042000009f087989 */ /* 0x000f2200000e00ff */
[-C--:B------:R-:W-:Y:S01]  /*56c0*/  FMUL.FTZ R7, R153, R4.reuse ;  /* 0x0000000499077220 */ /* 0x080fe20000410000 */
[C---:B------:R-:W-:Y:S01]  /*56d0*/  FFMA.FTZ R5, R152.reuse, R4, -R5 ;  /* 0x0000000498057223 */ /* 0x040fe20000010805 */
[----:B------:R-:W-:Y:S02]  /*56e0*/  BSSY.RECONVERGENT B0, `(.L_x_689) ;  /* 0x0000099000007945 */ /* 0x000fe40003800200 */
[----:B------:R-:W-:Y:S01]  /*56f0*/  FFMA.FTZ R7, R152, R6, R7 ;  /* 0x0000000698077223 */ /* 0x000fe20000010007 */
[----:B------:R-:W-:-:S03]  /*5700*/  FMUL.FTZ R160, R150, R5 ;  /* 0x0000000596a07220 */ /* 0x000fc60000410000 */
[-C--:B------:R-:W-:Y:S01]  /*5710*/  FMUL.FTZ R4, R150, R7.reuse ;  /* 0x0000000796047220 */ /* 0x080fe20000410000 */
[----:B------:R-:W-:-:S03]  /*5720*/  FFMA.FTZ R160, R157, R7, R160 ;  /* 0x000000079da07223 */ /* 0x000fc600000100a0 */
[----:B------:R-:W-:Y:S01]  /*5730*/  FFMA.FTZ R161, R157, R5, -R4 ;  /* 0x000000059da17223 */ /* 0x000fe20000010804 */
[----:B0-----:R-:W-:Y:S01]  /*5740*/  ULEA UR8, UR13, UR8, 0x18 ;  /* 0x000000080d087291 */ /* 0x001fe2000f8ec0ff */
[----:B------:R-:W0:Y:S04]  /*5750*/  SHFL.UP PT, R5, R160, 0x1, RZ ;  /* 0x04200000a0057989 */ /* 0x000e2800000e00ff */
[----:B------:R-:W5:Y:S01]  /*5760*/  SHFL.UP PT, R4, R161, 0x1, RZ ;  /* 0x04200000a1047989 */ /* 0x000f6200000e00ff */
[-C--:B-1----:R-:W-:Y:S01]  /*5770*/  FMUL.FTZ R7, R161, R9.reuse ;  /* 0x00000009a1077220 */ /* 0x082fe20000410000 */
[C---:B------:R-:W-:Y:S01]  /*5780*/  FMUL.FTZ R6, R160.reuse, R9 ;  /* 0x00000009a0067220 */ /* 0x040fe20000410000 */
[----:B------:R-:W-:Y:S02]  /*5790*/  @!P1 LEA R164, R147, UR8, 0x4 ;  /* 0x0000000893a49c11 */ /* 0x000fe4000f8e20ff */
[-C--:B----4-:R-:W-:Y:S01]  /*57a0*/  FFMA.FTZ R7, R160, R8.reuse, R7 ;  /* 0x00000008a0077223 */ /* 0x090fe20000010007 */
[----:B------:R-:W-:-:S03]  /*57b0*/  FFMA.FTZ R6, R161, R8, -R6 ;  /* 0x00000008a1067223 */ /* 0x000fc60000010806 */
[----:B------:R-:W-:Y:S01]  /*57c0*/  @P0 FADD.FTZ R158, R158, R7 ;  /* 0x000000079e9e0221 */ /* 0x000fe20000010000 */
[----:B------:R-:W-:-:S04]  /*57d0*/  @P0 FADD.FTZ R159, R159, R6 ;  /* 0x000000069f9f0221 */ /* 0x000fc80000010000 */
[----:B------:R-:W1:Y:S04]  /*57e0*/  SHFL.UP PT, R9, R158, 0x2, RZ ;  /* 0x044000009e097989 */ /* 0x000e6800000e00ff */
[----:B------:R-:W4:Y:S01]  /*57f0*/  SHFL.UP PT, R8, R159, 0x2, RZ ;  /* 0x044000009f087989 */ /* 0x000f2200000e00ff */
[-C--:B0-----:R-:W-:Y:S01]  /*5800*/  FMUL.FTZ R7, R161, R5.reuse ;  /* 0x00000005a1077220 */ /* 0x081fe20000410000 */
[----:B------:R-:W-:-:S03]  /*5810*/  FMUL.FTZ R6, R160, R5 ;  /* 0x00000005a0067220 */ /* 0x000fc60000410000 */
[-C--:B-----5:R-:W-:Y:S01]  /*5820*/  @P0 FFMA.FTZ R160, R160, R4.reuse, R7 ;  /* 0x00000004a0a00223 */ /* 0x0a0fe20000010007 */
[----:B------:R-:W-:Y:S01]  /*5830*/  @P0 FFMA.FTZ R161, R161, R4, -R6 ;  /* 0x00000004a1a10223 */ /* 0x000fe20000010806 */
[----:B------:R-:W-:-:S03]  /*5840*/  ISETP.GE.AND P0, PT, R102, 0x2, PT ;  /* 0x000000026600780c */ /* 0x000fc60003f06270 */
[----:B------:R-:W0:Y:S04]  /*5850*/  SHFL.UP PT, R5, R160, 0x2, RZ ;  /* 0x04400000a0057989 */ /* 0x000e2800000e00ff */
[----:B------:R-:W5:Y:S01]  /*5860*/  SHFL.UP PT, R4, R161, 0x2, RZ ;  /* 0x04400000a1047989 */ /* 0x000f6200000e00ff */
[-C--:B-1----:R-:W-:Y:S01]  /*5870*/  FMUL.FTZ R7, R161, R9.reuse ;  /* 0x00000009a1077220 */ /* 0x082fe20000410000 */
[----:B------:R-:W-:-:S03]  /*5880*/  FMUL.FTZ R6, R160, R9 ;  /* 0x00000009a0067220 */ /* 0x000fc60000410000 */
[-C--:B----4-:R-:W-:Y:S01]  /*5890*/  FFMA.FTZ R7, R160, R8.reuse, R7 ;  /* 0x00000008a0077223 */ /* 0x090fe20000010007 */
[----:B------:R-:W-:-:S03]  /*58a0*/  FFMA.FTZ R6, R161, R8, -R6 ;  /* 0x00000008a1067223 */ /* 0x000fc60000010806 */
[----:B------:R-:W-:Y:S01]  /*58b0*/  @P0 FADD.FTZ R158, R158, R7 ;  /* 0x000000079e9e0221 */ /* 0x000fe20000010000 */
[----:B------:R-:W-:-:S04]  /*58c0*/  @P0 FADD.FTZ R159, R159, R6 ;  /* 0x000000069f9f0221 */ /* 0x000fc80000010000 */
[----:B------:R-:W1:Y:S01]  /*58d0*/  SHFL.UP PT, R9, R158, 0x4, RZ ;  /* 0x048000009e097989 */ /* 0x000e6200000e00ff */
[CC--:B0-----:R-:W-:Y:S01]  /*58e0*/  FMUL.FTZ R7, R161.reuse, R5.reuse ;  /* 0x00000005a1077220 */ /* 0x0c1fe20000410000 */
[C---:B------:R-:W-:Y:S02]  /*58f0*/  FMUL.FTZ R6, R160.reuse, R5 ;  /* 0x00000005a0067220 */ /* 0x040fe40000410000 */
[----:B------:R-:W0:Y:S01]  /*5900*/  SHFL.UP PT, R8, R159, 0x4, RZ ;  /* 0x048000009f087989 */ /* 0x000e2200000e00ff */
[-C--:B-----5:R-:W-:Y:S01]  /*5910*/  @P0 FFMA.FTZ R160, R160, R4.reuse, R7 ;  /* 0x00000004a0a00223 */ /* 0x0a0fe20000010007 */
[----:B------:R-:W-:Y:S01]  /*5920*/  @P0 FFMA.FTZ R161, R161, R4, -R6 ;  /* 0x00000004a1a10223 */ /* 0x000fe20000010806 */
[----:B------:R-:W-:-:S03]  /*5930*/  ISETP.GE.AND P0, PT, R102, 0x4, PT ;  /* 0x000000046600780c */ /* 0x000fc60003f06270 */
[----:B------:R-:W4:Y:S04]  /*5940*/  SHFL.UP PT, R5, R160, 0x4, RZ ;  /* 0x04800000a0057989 */ /* 0x000f2800000e00ff */
[----:B------:R-:W5:Y:S01]  /*5950*/  SHFL.UP PT, R4, R161, 0x4, RZ ;  /* 0x04800000a1047989 */ /* 0x000f6200000e00ff */
[-C--:B-1----:R-:W-:Y:S01]  /*5960*/  FMUL.FTZ R7, R161, R9.reuse ;  /* 0x00000009a1077220 */ /* 0x082fe20000410000 */
[----:B------:R-:W-:-:S03]  /*5970*/  FMUL.FTZ R6, R160, R9 ;  /* 0x00000009a0067220 */ /* 0x000fc60000410000 */
[-C--:B0-----:R-:W-:Y:S01]  /*5980*/  FFMA.FTZ R7, R160, R8.reuse, R7 ;  /* 0x00000008a0077223 */ /* 0x081fe20000010007 */
[----:B------:R-:W-:-:S03]  /*5990*/  FFMA.FTZ R6, R161, R8, -R6 ;  /* 0x00000008a1067223 */ /* 0x000fc60000010806 */
[----:B------:R-:W-:Y:S01]  /*59a0*/  @P0 FADD.FTZ R158, R158, R7 ;  /* 0x000000079e9e0221 */ /* 0x000fe20000010000 */
[----:B------:R-:W-:Y:S01]  /*59b0*/  @P0 FADD.FTZ R159, R159, R6 ;  /* 0x000000069f9f0221 */ /* 0x000fe20000010000 */
[CC--:B----4-:R-:W-:Y:S01]  /*59c0*/  FMUL.FTZ R7, R161.reuse, R5.reuse ;  /* 0x00000005a1077220 */ /* 0x0d0fe20000410000 */
[C---:B------:R-:W-:Y:S02]  /*59d0*/  FMUL.FTZ R6, R160.reuse, R5 ;  /* 0x00000005a0067220 */ /* 0x040fe40000410000 */
[----:B------:R-:W0:Y:S01]  /*59e0*/  SHFL.UP PT, R8, R158, 0x8, RZ ;  /* 0x050000009e087989 */ /* 0x000e2200000e00ff */
[-C--:B-----5:R-:W-:Y:S01]  /*59f0*/  @P0 FFMA.FTZ R160, R160, R4.reuse, R7 ;  /* 0x00000004a0a00223 */ /* 0x0a0fe20000010007 */
[----:B------:R-:W-:Y:S02]  /*5a00*/  @P0 FFMA.FTZ R161, R161, R4, -R6 ;  /* 0x00000004a1a10223 */ /* 0x000fe40000010806 */
[----:B------:R-:W1:Y:S01]  /*5a10*/  SHFL.UP PT, R7, R159, 0x8, RZ ;  /* 0x050000009f077989 */ /* 0x000e6200000e00ff */
[----:B------:R-:W-:-:S03]  /*5a20*/  ISETP.GE.AND P0, PT, R102, 0x8, PT ;  /* 0x000000086600780c */ /* 0x000fc60003f06270 */
[----:B------:R-:W4:Y:S04]  /*5a30*/  SHFL.UP PT, R5, R160, 0x8, RZ ;  /* 0x05000000a0057989 */ /* 0x000f2800000e00ff */
[----:B------:R-:W5:Y:S01]  /*5a40*/  SHFL.UP PT, R4, R161, 0x8, RZ ;  /* 0x05000000a1047989 */ /* 0x000f6200000e00ff */
[-C--:B0-----:R-:W-:Y:S01]  /*5a50*/  FMUL.FTZ R9, R161, R8.reuse ;  /* 0x00000008a1097220 */ /* 0x081fe20000410000 */
[----:B------:R-:W-:-:S03]  /*5a60*/  FMUL.FTZ R8, R160, R8 ;  /* 0x00000008a0087220 */ /* 0x000fc60000410000 */
[-C--:B-1----:R-:W-:Y:S01]  /*5a70*/  FFMA.FTZ R11, R160, R7.reuse, R9 ;  /* 0x00000007a00b7223 */ /* 0x082fe20000010009 */
[C---:B------:R-:W-:Y:S01]  /*5a80*/  FFMA.FTZ R8, R161.reuse, R7, -R8 ;  /* 0x00000007a1087223 */ /* 0x040fe20000010808 */
[-C--:B----4-:R-:W-:Y:S02]  /*5a90*/  FMUL.FTZ R9, R161, R5.reuse ;  /* 0x00000005a1097220 */ /* 0x090fe40000410000 */
[----:B------:R-:W-:Y:S01]  /*5aa0*/  @P0 FADD.FTZ R158, R158, R11 ;  /* 0x0000000b9e9e0221 */ /* 0x000fe20000010000 */
[C---:B------:R-:W-:Y:S01]  /*5ab0*/  FMUL.FTZ R6, R160.reuse, R5 ;  /* 0x00000005a0067220 */ /* 0x040fe20000410000 */
[----:B------:R-:W-:Y:S01]  /*5ac0*/  @P0 FADD.FTZ R159, R159, R8 ;  /* 0x000000089f9f0221 */ /* 0x000fe20000010000 */
[-C--:B-----5:R-:W-:Y:S02]  /*5ad0*/  @P0 FFMA.FTZ R160, R160, R4.reuse, R9 ;  /* 0x00000004a0a00223 */ /* 0x0a0fe40000010009 */
[----:B------:R-:W0:Y:S01]  /*5ae0*/  SHFL.UP PT, R7, R158, 0x10, RZ ;  /* 0x060000009e077989 */ /* 0x000e2200000e00ff */
[----:B------:R-:W-:Y:S01]  /*5af0*/  @P0 FFMA.FTZ R161, R161, R4, -R6 ;  /* 0x00000004a1a10223 */ /* 0x000fe20000010806 */
[----:B------:R-:W-:-:S02]  /*5b00*/  ISETP.NE.AND P0, PT, RZ, UR6, PT ;  /* 0x00000006ff007c0c */ /* 0x000fc4000bf05270 */
[----:B------:R-:W1:Y:S02]  /*5b10*/  SHFL.UP PT, R4, R160, 0x10, RZ ;  /* 0x06000000a0047989 */ /* 0x000e6400000e00ff */
[----:B------:R-:W-:Y:S02]  /*5b20*/  ISETP.NE.OR P0, PT, R103, RZ, !P0 ;  /* 0x000000ff6700720c */ /* 0x000fe40004705670 */
[----:B------:R-:W4:Y:S04]  /*5b30*/  SHFL.UP PT, R5, R159, 0x10, RZ ;  /* 0x060000009f057989 */ /* 0x000f2800000e00ff */
[----:B------:R-:W5:Y:S01]  /*5b40*/  SHFL.UP PT, R9, R161, 0x10, RZ ;  /* 0x06000000a1097989 */ /* 0x000f6200000e00ff */
[CC--:B0-----:R-:W-:Y:S01]  /*5b50*/  FMUL.FTZ R6, R160.reuse, R7.reuse ;  /* 0x00000007a0067220 */ /* 0x0c1fe20000410000 */
[C---:B------:R-:W-:Y:S01]  /*5b60*/  FMUL.FTZ R7, R161.reuse, R7 ;  /* 0x00000007a1077220 */ /* 0x040fe20000410000 */
[CC--:B-1----:R-:W-:Y:S01]  /*5b70*/  FMUL.FTZ R8, R160.reuse, R4.reuse ;  /* 0x00000004a0087220 */ /* 0x0c2fe20000410000 */
[C---:B------:R-:W-:Y:S01]  /*5b80*/  FMUL.FTZ R4, R161.reuse, R4 ;  /* 0x00000004a1047220 */ /* 0x040fe20000410000 */
[CC--:B----4-:R-:W-:Y:S01]  /*5b90*/  FFMA.FTZ R6, R161.reuse, R5.reuse, -R6 ;  /* 0x00000005a1067223 */ /* 0x0d0fe20000010806 */
[C---:B------:R-:W-:Y:S01]  /*5ba0*/  FFMA.FTZ R11, R160.reuse, R5, R7 ;  /* 0x00000005a00b7223 */ /* 0x040fe20000010007 */
[----:B------:R-:W-:Y:S01]  /*5bb0*/  MOV R5, RZ ;  /* 0x000000ff00057202 */ /* 0x000fe20000000f00 */
[-C--:B-----5:R-:W-:Y:S01]  /*5bc0*/  FFMA.FTZ R8, R161, R9.reuse, -R8 ;  /* 0x00000009a1087223 */ /* 0x0a0fe20000010808 */
[----:B------:R-:W-:Y:S01]  /*5bd0*/  FFMA.FTZ R9, R160, R9, R4 ;  /* 0x00000009a0097223 */ /* 0x000fe20000010004 */
[----:B------:R-:W-:Y:S01]  /*5be0*/  FADD.FTZ R10, R159, R6 ;  /* 0x000000069f0a7221 */ /* 0x000fe20000010000 */
[----:B------:R-:W-:Y:S01]  /*5bf0*/  HFMA2 R4, -RZ, RZ, 1.875, 0 ;  /* 0x3f800000ff047431 */ /* 0x000fe200000001ff */
[----:B------:R-:W-:Y:S01]  /*5c00*/  CS2R R6, SRZ ;  /* 0x0000000000067805 */ /* 0x000fe2000001ff00 */
[----:B------:R-:W-:-:S05]  /*5c10*/  FADD.FTZ R11, R158, R11 ;  /* 0x0000000b9e0b7221 */ /* 0x000fca0000010000 */
[----:B------:R-:W-:Y:S01]  /*5c20*/  @!P0 LDS.128 R4, [UR12] ;  /* 0x0000000cff048984 */ /* 0x000fe20008000c00 */
[----:B------:R-:W-:-:S03]  /*5c30*/  ISETP.GE.AND P0, PT, R102, 0x10, PT ;  /* 0x000000106600780c */ /* 0x000fc60003f06270 */
[----:B------:R0:W-:Y:S01]  /*5c40*/  @!P1 STS.128 [R164+0x850], R8 ;  /* 0x00085008a4009388 */ /* 0x0001e20000000c00 */
[----:B------:R-:W-:Y:S01]  /*5c50*/  BAR.SYNC.DEFER_BLOCKING 0x0 ;  /* 0x0000000000007b1d */ /* 0x000fe20000010000 */
[----:B------:R-:W-:Y:S02]  /*5c60*/  ISETP.GE.U32.AND P1, PT, R104, 0x20, PT ;  /* 0x000000206800780c */ /* 0x000fe40003f26070 */
[----:B0-----:R-:W-:Y:S02]  /*5c70*/  FSEL R8, R161, R8, !P0 ;  /* 0x00000008a1087208 */ /* 0x001fe40004000000 */
[----:B------:R-:W-:Y:S02]  /*5c80*/  FSEL R9, R160, R9, !P0 ;  /* 0x00000009a0097208 */ /* 0x000fe40004000000 */
[----:B------:R-:W-:Y:S02]  /*5c90*/  FSEL R10, R159, R10, !P0 ;  /* 0x0000000a9f0a7208 */ /* 0x000fe40004000000 */
[----:B------:R-:W-:Y:S01]  /*5ca0*/  FSEL R11, R158, R11, !P0 ;  /* 0x0000000b9e0b7208 */ /* 0x000fe20004000000 */
[----:B------:R-:W-:Y:S01]  /*5cb0*/  SHFL.UP PT, R8, R8, 0x1, RZ ;  /* 0x0420000008087989 */ /* 0x000fe200000e00ff */
[----:B------:R-:W-:-:S03]  /*5cc0*/  ISETP.NE.AND P0, PT, R147, 0x1, PT ;  /* 0x000000019300780c */ /* 0x000fc60003f05270 */
[----:B------:R-:W-:Y:S04]  /*5cd0*/  SHFL.UP PT, R9, R9, 0x1, RZ ;  /* 0x0420000009097989 */ /* 0x000fe800000e00ff */
[----:B------:R-:W0:Y:S04]  /*5ce0*/  LDS.128 R12, [UR8+0x850] ;  /* 0x00085008ff0c7984 */ /* 0x000e280008000c00 */
[----:B------:R-:W1:Y:S04]  /*5cf0*/  LDS.128 R16, [UR8+0x860] ;  /* 0x00086008ff107984 */ /* 0x000e680008000c00 */
[----:B------:R-:W4:Y:S04]  /*5d00*/  SHFL.UP PT, R10, R10, 0x1, RZ ;  /* 0x042000000a0a7989 */ /* 0x000f2800000e00ff */
[----:B------:R-:W0:Y:S01]  /*5d10*/  SHFL.UP PT, R11, R11, 0x1, RZ ;  /* 0x042000000b0b7989 */ /* 0x000e2200000e00ff */
[-C--:B--2---:R-:W-:Y:S01]  /*5d20*/  FMUL.FTZ R162, R2, R21.reuse ;  /* 0x0000001502a27220 */ /* 0x084fe20000410000 */
[----:B------:R-:W-:-:S03]  /*5d30*/  FMUL.FTZ R163, R3, R21 ;  /* 0x0000001503a37220 */ /* 0x000fc60000410000 */
[-C--:B------:R-:W-:Y:S01]  /*5d40*/  FFMA.FTZ R162, R3, R20.reuse, R162 ;  /* 0x0000001403a27223 */ /* 0x080fe200000100a2 */
[----:B------:R-:W-:-:S04]  /*5d50*/  FFMA.FTZ R163, R2, R20, -R163 ;  /* 0x0000001402a37223 */ /* 0x000fc800000108a3 */
[----:B------:R-:W-:Y:S02]  /*5d60*/  R2UR UR43, R162 ;  /* 0x00000000a22b72ca */ /* 0x000fe400000e0000 */
[----:B------:R-:W-:Y:S02]  /*5d70*/  R2UR UR41, R163 ;  /* 0x00000000a32972ca */ /* 0x000fe400000e0000 */
[C---:B0-----:R-:W-:Y:S02]  /*5d80*/  FSEL R105, R12.reuse, R105, !P0 ;  /* 0x000000690c697208 */ /* 0x041fe40004000000 */
[C---:B------:R-:W-:Y:S01]  /*5d90*/  FSEL R106, R13.reuse, R106, !P0 ;  /* 0x0000006a0d6a7208 */ /* 0x040fe20004000000 */
[-C--:B-1----:R-:W-:Y:S01]  /*5da0*/  FMUL.FTZ R3, R13, R17.reuse ;  /* 0x000000110d037220 */ /* 0x082fe20000410000 */
[-C--:B------:R-:W-:Y:S01]  /*5db0*/  FMUL.FTZ R2, R12, R17.reuse ;  /* 0x000000110c027220 */ /* 0x080fe20000410000 */
[C---:B------:R-:W-:Y:S01]  /*5dc0*/  FMUL.FTZ R20, R14.reuse, R17 ;  /* 0x000000110e147220 */ /* 0x040fe20000410000 */
[----:B------:R-:W-:Y:S01]  /*5dd0*/  FSEL R107, R14, R107, !P0 ;  /* 0x0000006b0e6b7208 */ /* 0x000fe20004000000 */
[-C--:B------:R-:W-:Y:S01]  /*5de0*/  FFMA.FTZ R12, R12, R16.reuse, -R3 ;  /* 0x000000100c0c7223 */ /* 0x080fe20000010803 */
[C---:B------:R-:W-:Y:S01]  /*5df0*/  FMUL.FTZ R3, R15.reuse, R17 ;  /* 0x000000110f037220 */ /* 0x040fe20000410000 */
[-C--:B------:R-:W-:Y:S01]  /*5e00*/  FFMA.FTZ R20, R15, R16.reuse, R20 ;  /* 0x000000100f147223 */ /* 0x080fe20000010014 */
[----:B------:R-:W-:Y:S01]  /*5e10*/  FFMA.FTZ R2, R13, R16, R2 ;  /* 0x000000100d027223 */ /* 0x000fe20000010002 */
[----:B------:R-:W-:Y:S01]  /*5e20*/  FSEL R108, R15, R108, !P0 ;  /* 0x0000006c0f6c7208 */ /* 0x000fe20004000000 */
[----:B------:R-:W-:Y:S01]  /*5e30*/  FFMA.FTZ R3, R14, R16, -R3 ;  /* 0x000000100e037223 */ /* 0x000fe20000010803 */
[----:B------:R-:W-:-:S03]  /*5e40*/  FADD.FTZ R19, R19, R20 ;  /* 0x0000001413137221 */ /* 0x000fc60000010000 */
[----:B------:R-:W-:Y:S01]  /*5e50*/  FADD.FTZ R3, R18, R3 ;  /* 0x0000000312037221 */ /* 0x000fe20000010000 */
[----:B----4-:R-:W-:Y:S06]  /*5e60*/  @!P1 BRA `(.L_x_690) ;  /* 0x0000000000409947 */ /* 0x010fec0003800000 */
[CC--:B------:R-:W-:Y:S01]  /*5e70*/  FMUL.FTZ R14, R8.reuse, R108.reuse ;  /* 0x0000006c080e7220 */ /* 0x0c0fe20000410000 */
[C---:B------:R-:W-:Y:S01]  /*5e80*/  FMUL.FTZ R3, R9.reuse, R108 ;  /* 0x0000006c09037220 */ /* 0x040fe20000410000 */
[CC--:B------:R-:W-:Y:S01]  /*5e90*/  FMUL.FTZ R2, R9.reuse, R106.reuse ;  /* 0x0000006a09027220 */ /* 0x0c0fe20000410000 */
[C---:B------:R-:W-:Y:S01]  /*5ea0*/  FMUL.FTZ R12, R8.reuse, R106 ;  /* 0x0000006a080c7220 */ /* 0x040fe20000410000 */
[CC--:B------:R-:W-:Y:S01]  /*5eb0*/  FFMA.FTZ R14, R9.reuse, R107.reuse, R14 ;  /* 0x0000006b090e7223 */ /* 0x0c0fe2000001000e */
[C---:B------:R-:W-:Y:S01]  /*5ec0*/  FFMA.FTZ R3, R8.reuse, R107, -R3 ;  /* 0x0000006b08037223 */ /* 0x040fe20000010803 */
[-C--:B------:R-:W-:Y:S01]  /*5ed0*/  FFMA.FTZ R2, R8, R105.reuse, -R2 ;  /* 0x0000006908027223 */ /* 0x080fe20000010802 */
        /* <DEDUP_REMOVED lines=9> */
.L_x_690:
        /* <DEDUP_REMOVED lines=16> */
.L_x_691:
[----:B---3--:R-:W-:Y:S05]  /*6070*/  BSYNC.RECONVERGENT B0 ;  /* 0x0000000000007941 */ /* 0x008fea0003800200 */
.L_x_689:
        /* <DEDUP_REMOVED lines=116> */
.L_x_693:
[----:B------:R-:W-:Y:S05]  /*67c0*/  BSYNC.RECONVERGENT B0 ;  /* 0x0000000000007941 */ /* 0x000fea0003800200 */
.L_x_692:
[----:B0-----:R-:W-:Y:S01]  /*67d0*/  FMUL.FTZ R2, R9, UR43 ;  /* 0x0000002b09027c20 */ /* 0x001fe20008410000 */
[----:B------:R-:W-:Y:S01]  /*67e0*/  FMUL.FTZ R3, R8, UR43 ;  /* 0x0000002b08037c20 */ /* 0x000fe20008410000 */
[----:B------:R-:W-:Y:S01]  /*67f0*/  ULEA UR14, UP0, UR38, UR14, 0x3 ;  /* 0x0000000e260e7291 */ /* 0x000fe2000f8018ff */
[----:B------:R-:W-:Y:S01]  /*6800*/  FMUL.FTZ R5, R10, UR43 ;  /* 0x0000002b0a057c20 */ /* 0x000fe20008410000 */
[----:B------:R-:W-:Y:S01]  /*6810*/  FFMA.FTZ R129, R129, UR41, -R2 ;  /* 0x0000002981817c23 */ /* 0x000fe20008010802 */
[----:B------:R-:W-:Y:S01]  /*6820*/  FMUL.FTZ R2, R11, UR43 ;  /* 0x0000002b0b027c20 */ /* 0x000fe20008410000 */
[----:B------:R-:W-:Y:S01]  /*6830*/  FFMA.FTZ R132, R132, UR41, -R3 ;  /* 0x0000002984847c23 */ /* 0x000fe20008010803 */
[----:B------:R-:W-:Y:S01]  /*6840*/  FMUL.FTZ R3, R12, UR43 ;  /* 0x0000002b0c037c20 */ /* 0x000fe20008410000 */
[----:B------:R-:W-:Y:S01]  /*6850*/  UIADD3 UR9, UPT, UPT, UR9, 0x1, URZ ;  /* 0x0000000109097890 */ /* 0x000fe2000fffe0ff */
[----:B------:R-:W-:Y:S01]  /*6860*/  FFMA.FTZ R123, R123, UR41, -R2 ;  /* 0x000000297b7b7c23 */ /* 0x000fe20008010802 */
[----:B------:R-:W-:Y:S01]  /*6870*/  FMUL.FTZ R2, R15, UR43 ;  /* 0x0000002b0f027c20 */ /* 0x000fe20008410000 */
[----:B------:R-:W-:Y:S01]  /*6880*/  FFMA.FTZ R120, R120, UR41, -R3 ;  /* 0x0000002978787c23 */ /* 0x000fe20008010803 */
[----:B------:R-:W-:Y:S01]  /*6890*/  FMUL.FTZ R17, R17, UR43 ;  /* 0x0000002b11117c20 */ /* 0x000fe20008410000 */
[----:B------:R-:W-:Y:S01]  /*68a0*/  FMUL.FTZ R3, R18, UR43 ;  /* 0x0000002b12037c20 */ /* 0x000fe20008410000 */
[----:B------:R-:W-:Y:S01]  /*68b0*/  FFMA.FTZ R111, R111, UR41, -R2 ;  /* 0x000000296f6f7c23 */ /* 0x000fe20008010802 */
[----:B------:R-:W-:Y:S01]  /*68c0*/  FADD.FTZ R2, RZ, R150 ;  /* 0x00000096ff027221 */ /* 0x000fe20000010000 */
[----:B------:R-:W-:Y:S01]  /*68d0*/  UIADD3.X UR15, UPT, UPT, UR15, UR30, URZ, UP0, !UPT ;  /* 0x0000001e0f0f7290 */ /* 0x000fe200087fe4ff */
[----:B------:R-:W-:Y:S01]  /*68e0*/  FFMA.FTZ R126, R126, UR41, -R5 ;  /* 0x000000297e7e7c23 */ /* 0x000fe20008010805 */
[----:B------:R-:W-:Y:S01]  /*68f0*/  UISETP.NE.AND UP0, UPT, UR9, URZ, UPT ;  /* 0x000000ff0900728c */ /* 0x000fe2000bf05270 */
[----:B------:R-:W-:Y:S01]  /*6900*/  FMUL.FTZ R5, R14, UR43 ;  /* 0x0000002b0e057c20 */ /* 0x000fe20008410000 */
[----:B------:R-:W-:Y:S01]  /*6910*/  FFMA.FTZ R17, R0, UR41, -R17 ;  /* 0x0000002900117c23 */ /* 0x000fe20008010811 */
        /* <DEDUP_REMOVED lines=39> */
.L_x_688:
[----:B------:R-:W-:Y:S01]  /*6b90*/  BAR.SYNC.DEFER_BLOCKING 0x0 ;  /* 0x0000000000007b1d */ /* 0x000fe20000010000 */
[----:B------:R-:W-:Y:S01]  /*6ba0*/  F2FP.BF16.F32.PACK_AB R52, R52, R53 ;  /* 0x000000353434723e */ /* 0x000fe200000010ff */
[----:B------:R-:W-:Y:S01]  /*6bb0*/  UIADD3 UR32, UP0, UPT, UR32, 0x800, URZ ;  /* 0x0000080020207890 */ /* 0x000fe2000ff1e0ff */
        /* <DEDUP_REMOVED lines=11> */
[----:B------:R-:W-:Y:S01]  /*6c70*/  UIADD3.X UR33, UPT, UPT, URZ, UR33, URZ, UP0, !UPT ;  /* 0x00000021ff217290 */ /* 0x000fe200087fe4ff */
[----:B------:R-:W-:Y:S01]  /*6c80*/  F2FP.BF16.F32.PACK_AB R42, R42, R43 ;  /* 0x0000002b2a2a723e */ /* 0x000fe200000010ff */
[----:B------:R-:W-:Y:S01]  /*6c90*/  UIADD3.X UR34, UPT, UPT, URZ, UR34, URZ, UP1, !UPT ;  /* 0x00000022ff227290 */ /* 0x000fe20008ffe4ff */
[----:B------:R-:W-:Y:S02]  /*6ca0*/  PRMT R4, R44, 0x7632, R4 ;  /* 0x000076322c047816 */ /* 0x000fe40000000004 */
[----:B------:R-:W-:Y:S02]  /*6cb0*/  F2FP.BF16.F32.PACK_AB R40, R40, R41 ;  /* 0x000000292828723e */ /* 0x000fe400000010ff */
[----:B------:R-:W-:Y:S01]  /*6cc0*/  ISETP.NE.AND P0, PT, R104, RZ, PT ;  /* 0x000000ff6800720c */ /* 0x000fe20003f05270 */
[----:B------:R-:W-:Y:S01]  /*6cd0*/  STS.U16 [R85], R52 ;  /* 0x0000003455007388 */ /* 0x000fe20000000400 */
[----:B------:R-:W-:-:S02]  /*6ce0*/  F2FP.BF16.F32.PACK_AB R38, R38, R39 ;  /* 0x000000272626723e */ /* 0x000fc400000010ff */
[----:B------:R-:W-:Y:S01]  /*6cf0*/  PRMT R6, R40, 0x7632, R6 ;  /* 0x0000763228067816 */ /* 0x000fe20000000006 */
[----:B------:R2:W-:Y:S04]  /*6d00*/  STS.U16 [R83+0x2], R0 ;  /* 0x0000020053007388 */ /* 0x0005e80000000400 */
[----:B------:R-:W-:Y:S04]  /*6d10*/  STS.U16 [R81+0x4], R50 ;  /* 0x0000043251007388 */ /* 0x000fe80000000400 */
[----:B------:R3:W-:Y:S01]  /*6d20*/  STS.U16 [R79+0x6], R2 ;  /* 0x000006024f007388 */ /* 0x0007e20000000400 */
[----:B--2---:R-:W-:-:S03]  /*6d30*/  PRMT R0, R46, 0x7632, R0 ;  /* 0x000076322e007816 */ /* 0x004fc60000000000 */
[----:B------:R-:W-:Y:S04]  /*6d40*/  STS.U16 [R77+0x8], R48 ;  /* 0x000008304d007388 */ /* 0x000fe80000000400 */
[----:B------:R2:W-:Y:S01]  /*6d50*/  STS.U16 [R75+0xa], R3 ;  /* 0x00000a034b007388 */ /* 0x0005e20000000400 */
[----:B---3--:R-:W-:-:S03]  /*6d60*/  PRMT R2, R42, 0x7632, R2 ;  /* 0x000076322a027816 */ /* 0x008fc60000000002 */
[----:B------:R-:W-:Y:S04]  /*6d70*/  STS.U16 [R73+0xc], R46 ;  /* 0x00000c2e49007388 */ /* 0x000fe80000000400 */
[----:B------:R3:W-:Y:S01]  /*6d80*/  STS.U16 [R71+0xe], R0 ;  /* 0x00000e0047007388 */ /* 0x0007e20000000400 */
[----:B--2---:R-:W-:-:S03]  /*6d90*/  MOV R3, UR35 ;  /* 0x0000002300037c02 */ /* 0x004fc60008000f00 */
[----:B------:R-:W-:Y:S04]  /*6da0*/  STS.U16 [R69+0x10], R44 ;  /* 0x0000102c45007388 */ /* 0x000fe80000000400 */
[----:B------:R-:W-:Y:S01]  /*6db0*/  STS.U16 [R67+0x12], R4 ;  /* 0x0000120443007388 */ /* 0x000fe20000000400 */
[----:B---3--:R-:W-:-:S03]  /*6dc0*/  PRMT R0, R38, 0x7632, R0 ;  /* 0x0000763226007816 */ /* 0x008fc60000000000 */
[----:B------:R-:W-:Y:S04]  /*6dd0*/  STS.U16 [R65+0x14], R42 ;  /* 0x0000142a41007388 */ /* 0x000fe80000000400 */
[----:B------:R2:W-:Y:S04]  /*6de0*/  STS.U16 [R63+0x16], R2 ;  /* 0x000016023f007388 */ /* 0x0005e80000000400 */
[----:B------:R-:W-:Y:S04]  /*6df0*/  STS.U16 [R61+0x18], R40 ;  /* 0x000018283d007388 */ /* 0x000fe80000000400 */
[----:B------:R3:W-:Y:S01]  /*6e00*/  STS.U16 [R59+0x1a], R6 ;  /* 0x00001a063b007388 */ /* 0x0007e20000000400 */
[----:B--2---:R-:W-:-:S03]  /*6e10*/  LOP3.LUT R2, R148, 0x3e00, RZ, 0xc0, !PT ;  /* 0x00003e0094027812 */ /* 0x004fc600078ec0ff */
[----:B------:R-:W-:Y:S01]  /*6e20*/  STS.U16 [R57+0x1c], R38 ;  /* 0x00001c2639007388 */ /* 0x000fe20000000400 */
[----:B------:R-:W-:-:S03]  /*6e30*/  IADD3 R21, PT, PT, R103, R2, RZ ;  /* 0x0000000267157210 */ /* 0x000fc60007ffe0ff */
[----:B------:R-:W-:Y:S01]  /*6e40*/  STS.U16 [R55+0x1e], R0 ;  /* 0x00001e0037007388 */ /* 0x000fe20000000400 */
[----:B------:R-:W-:-:S03]  /*6e50*/  NOP ;  /* 0x0000000000007918 */ /* 0x000fc60000000000 */
[----:B------:R-:W-:Y:S01]  /*6e60*/  LDS.U16 R101, [R101] ;  /* 0x0000000065657984 */ /* 0x000fe20000000400 */
[----:B---3--:R-:W-:Y:S02]  /*6e70*/  LOP3.LUT R6, R2, 0x1f, R104, 0xf8, !PT ;  /* 0x0000001f02067812 */ /* 0x008fe400078ef868 */
[C---:B------:R-:W-:Y:S01]  /*6e80*/  IADD3 R23, PT, PT, R21.reuse, 0x40, RZ ;  /* 0x0000004015177810 */ /* 0x040fe20007ffe0ff */
[----:B------:R-:W-:Y:S01]  /*6e90*/  LDS.U16 R5, [R100+0x40] ;  /* 0x0000400064057984 */ /* 0x000fe20000000400 */
[C---:B------:R-:W-:Y:S02]  /*6ea0*/  LOP3.LUT R25, R6.reuse, 0x20, RZ, 0xfc, !PT ;  /* 0x0000002006197812 */ /* 0x040fe400078efcff */
[----:B------:R-:W-:Y:S01]  /*6eb0*/  LOP3.LUT R29, R6, 0xa0, RZ, 0xfc, !PT ;  /* 0x000000a0061d7812 */ /* 0x000fe200078efcff */
        /* <DEDUP_REMOVED lines=17> */
[----:B------:R-:W3:Y:S01]  /*6fd0*/  LDS R0, [UR8+0x840] ;  /* 0x00084008ff007984 */ /* 0x000ee20008000800 */
[----:B------:R-:W-:-:S02]  /*6fe0*/  USHF.L.U32 UR8, UR6, 0xa, URZ ;  /* 0x0000000a06087899 */ /* 0x000fc400080006ff */
[----:B------:R-:W-:Y:S02]  /*6ff0*/  UIADD3 UR6, UPT, UPT, UR6, 0x1, URZ ;  /* 0x0000000106067890 */ /* 0x000fe4000fffe0ff */
[----:B0-----:R-:W-:-:S04]  /*7000*/  UIMAD.WIDE.U32 UR8, UR31, UR12, UR8 ;  /* 0x0000000c1f0872a5 */ /* 0x001fc8000f8e0008 */
[----:B------:R-:W-:-:S04]  /*7010*/  UIMAD UR9, UR31, UR13, UR9 ;  /* 0x0000000d1f0972a4 */ /* 0x000fc8000f8e0209 */
[----:B------:R-:W-:-:S04]  /*7020*/  UIMAD.WIDE.U32 UR8, UR28, UR14, UR8 ;  /* 0x0000000e1c0872a5 */ /* 0x000fc8000f8e0008 */
[----:B------:R-:W-:Y:S02]  /*7030*/  UIMAD UR15, UR28, UR15, UR9 ;  /* 0x0000000f1c0f72a4 */ /* 0x000fe4000f8e0209 */
[----:B--2---:R-:W-:-:S04]  /*7040*/  IADD3 R3, P0, PT, R21, UR8, RZ ;  /* 0x0000000815037c10 */ /* 0x004fc8000ff1e0ff */
[----:B------:R-:W-:Y:S01]  /*7050*/  IADD3.X R4, PT, PT, RZ, UR15, RZ, P0, !PT ;  /* 0x0000000fff047c10 */ /* 0x000fe200087fe4ff */
[----:B------:R-:W0:Y:S01]  /*7060*/  LDCU UR8, c[0x0][0x394] ;  /* 0x00007280ff0877ac */ /* 0x000e220008000800 */
[----:B-1----:R-:W-:-:S04]  /*7070*/  LEA R2, P0, R3, UR24, 0x1 ;  /* 0x0000001803027c11 */ /* 0x002fc8000f8008ff */
[----:B------:R-:W-:Y:S02]  /*7080*/  LEA.HI.X R3, R3, UR25, R4, 0x1, P0 ;  /* 0x0000001903037c11 */ /* 0x000fe400080f0c04 */
[-C--:B---3--:R-:W-:Y:S02]  /*7090*/  ISETP.GE.AND P2, PT, R25, R0.reuse, PT ;  /* 0x000000001900720c */ /* 0x088fe40003f46270 */
[-C--:B------:R-:W-:Y:S01]  /*70a0*/  ISETP.GE.AND P1, PT, R21, R0.reuse, PT ;  /* 0x000000001500720c */ /* 0x080fe20003f26270 */
[----:B0-----:R-:W-:Y:S01]  /*70b0*/  UISETP.GE.AND UP0, UPT, UR6, UR8, UPT ;  /* 0x000000080600728c */ /* 0x001fe2000bf06270 */
[----:B------:R-:W-:Y:S02]  /*70c0*/  ISETP.GE.AND P0, PT, R23, R0, PT ;  /* 0x000000001700720c */ /* 0x000fe40003f06270 */
[C---:B------:R-:W-:Y:S02]  /*70d0*/  IADD3 R23, PT, PT, R21.reuse, 0x60, RZ ;  /* 0x0000006015177810 */ /* 0x040fe40007ffe0ff */
[----:B------:R-:W-:-:S02]  /*70e0*/  IADD3 R25, PT, PT, R21, 0x80, RZ ;  /* 0x0000008015197810 */ /* 0x000fc40007ffe0ff */
[-C--:B------:R-:W-:Y:S02]  /*70f0*/  ISETP.GE.AND P4, PT, R23, R0.reuse, PT ;  /* 0x000000001700720c */ /* 0x080fe40003f86270 */
[-C--:B------:R-:W-:Y:S01]  /*7100*/  ISETP.GE.AND P5, PT, R29, R0.reuse, PT ;  /* 0x000000001d00720c */ /* 0x080fe20003fa6270 */
[----:B------:R0:W-:Y:S01]  /*7110*/  @!P2 STG.E.U16 desc[UR22][R2.64+0x40], R5 ;  /* 0x000040050200a986 */ /* 0x0001e2000c101516 */
[-C--:B------:R-:W-:Y:S02]  /*7120*/  ISETP.GE.AND P6, PT, R25, R0.reuse, PT ;  /* 0x000000001900720c */ /* 0x080fe40003fc6270 */
[C---:B------:R-:W-:Y:S01]  /*7130*/  IADD3 R23, PT, PT, R21.reuse, 0xe0, RZ ;  /* 0x000000e015177810 */ /* 0x040fe20007ffe0ff */
[----:B------:R1:W-:Y:S01]  /*7140*/  @!P1 STG.E.U16 desc[UR22][R2.64], R101 ;  /* 0x0000006502009986 */ /* 0x0003e2000c101516 */
[----:B------:R-:W-:Y:S02]  /*7150*/  IADD3 R25, PT, PT, R21, 0x100, RZ ;  /* 0x0000010015197810 */ /* 0x000fe40007ffe0ff */
[-C--:B------:R-:W-:Y:S01]  /*7160*/  ISETP.GE.AND P2, PT, R23, R0.reuse, PT ;  /* 0x000000001700720c */ /* 0x080fe20003f46270 */
[----:B------:R1:W-:Y:S01]  /*7170*/  @!P0 STG.E.U16 desc[UR22][R2.64+0x80], R99 ;  /* 0x0000806302008986 */ /* 0x0003e2000c101516 */
[----:B------:R-:W-:-:S02]  /*7180*/  ISETP.GE.AND P3, PT, R27, R0, PT ;  /* 0x000000001b00720c */ /* 0x000fc40003f66270 */
[----:B------:R-:W-:Y:S01]  /*7190*/  IADD3 R23, PT, PT, R21, 0x120, RZ ;  /* 0x0000012015177810 */ /* 0x000fe20007ffe0ff */
[----:B------:R1:W-:Y:S01]  /*71a0*/  @!P5 STG.E.U16 desc[UR22][R2.64+0x140], R9 ;  /* 0x000140090200d986 */ /* 0x0003e2000c101516 */
[-C--:B------:R-:W-:Y:S02]  /*71b0*/  ISETP.GE.AND P1, PT, R25, R0.reuse, PT ;  /* 0x000000001900720c */ /* 0x080fe40003f26270 */
[-C--:B------:R-:W-:Y:S01]  /*71c0*/  ISETP.GE.AND P0, PT, R23, R0.reuse, PT ;  /* 0x000000001700720c */ /* 0x080fe20003f06270 */
[----:B------:R1:W-:Y:S01]  /*71d0*/  @!P6 STG.E.U16 desc[UR22][R2.64+0x100], R97 ;  /* 0x000100610200e986 */ /* 0x0003e2000c101516 */
[C---:B0-----:R-:W-:Y:S02]  /*71e0*/  IADD3 R5, PT, PT, R21.reuse, 0x180, RZ ;  /* 0x0000018015057810 */ /* 0x041fe40007ffe0ff */
[----:B------:R-:W-:Y:S01]  /*71f0*/  IADD3 R23, PT, PT, R21, 0x160, RZ ;  /* 0x0000016015177810 */ /* 0x000fe20007ffe0ff */
[----:B------:R1:W-:Y:S01]  /*7200*/  @!P4 STG.E.U16 desc[UR22][R2.64+0xc0], R7 ;  /* 0x0000c0070200c986 */ /* 0x0003e2000c101516 */
[----:B------:R-:W-:-:S02]  /*7210*/  ISETP.GE.AND P5, PT, R5, R0, PT ;  /* 0x000000000500720c */ /* 0x000fc40003fa6270 */
[----:B------:R-:W-:Y:S01]  /*7220*/  IADD3 R25, PT, PT, R21, 0x140, RZ ;  /* 0x0000014015197810 */ /* 0x000fe20007ffe0ff */
[----:B------:R1:W-:Y:S01]  /*7230*/  @!P3 STG.E.U16 desc[UR22][R2.64+0x180], R95 ;  /* 0x0001805f0200b986 */ /* 0x0003e2000c101516 */
[-C--:B------:R-:W-:Y:S02]  /*7240*/  ISETP.GE.AND P6, PT, R23, R0.reuse, PT ;  /* 0x000000001700720c */ /* 0x080fe40003fc6270 */
[C---:B------:R-:W-:Y:S01]  /*7250*/  IADD3 R5, PT, PT, R21.reuse, 0x1c0, RZ ;  /* 0x000001c015057810 */ /* 0x040fe20007ffe0ff */
[----:B------:R1:W-:Y:S01]  /*7260*/  @!P2 STG.E.U16 desc[UR22][R2.64+0x1c0], R11 ;  /* 0x0001c00b0200a986 */ /* 0x0003e2000c101516 */
[----:B------:R-:W-:Y:S02]  /*7270*/  LOP3.LUT R23, R6, 0x1a0, RZ, 0xfc, !PT ;  /* 0x000001a006177812 */ /* 0x000fe400078efcff */
[----:B------:R-:W-:Y:S01]  /*7280*/  IADD3 R21, PT, PT, R21, 0x1e0, RZ ;  /* 0x000001e015157810 */ /* 0x000fe20007ffe0ff */
        /* <DEDUP_REMOVED lines=14> */
.L_x_696:
        /* <DEDUP_REMOVED lines=9> */
.L_x_5014:


//--------------------- .text._Z25selective_scan_fwd_kernelI32Selective_Scan_fwd_kernel_traitsILi64ELi16ELi1ELb0ELb0ELb0ELb1EN3c108BFloat16ENS1_7complexIfEEEEv13SSMParamsBase --------------------------
	.section	.text._Z25selective_scan_fwd_kernelI32Selective_Scan_fwd_kernel_traitsILi64ELi16ELi1ELb0ELb0ELb0ELb1EN3c108BFloat16ENS1_7complexIfEEEEv13SSMParamsBase,"ax",@progbits
	.align	128
        .global         _Z25selective_scan_fwd_kernelI32Selective_Scan_fwd_kernel_traitsILi64ELi16ELi1ELb0ELb0ELb0ELb1EN3c108BFloat16ENS1_7complexIfEEEEv13SSMParamsBase
        .type           _Z25selective_scan_fwd_kernelI32Selective_Scan_fwd_kernel_traitsILi64ELi16ELi1ELb0ELb0ELb0ELb1EN3c108BFloat16ENS1_7complexIfEEEEv13SSMParamsBase,@function
        .size           _Z25selective_scan_fwd_kernelI32Selective_Scan_fwd_kernel_traitsILi64ELi16ELi1ELb0ELb0ELb0ELb1EN3c108BFloat16ENS1_7complexIfEEEEv13SSMParamsBase,(.L_x_5015 - _Z25selective_scan_fwd_kernelI32Selective_Scan_fwd_kernel_traitsILi64ELi16ELi1ELb0ELb0ELb0ELb1EN3c108BFloat16ENS1_7complexIfEEEEv13SSMParamsBase)
        .other          _Z25selective_scan_fwd_kernelI32Selective_Scan_fwd_kernel_traitsILi64ELi16ELi1ELb0ELb0ELb0ELb1EN3c108BFloat16ENS1_7complexIfEEEEv13SSMParamsBase,@"STO_CUDA_ENTRY STV_DEFAULT"
_Z25selective_scan_fwd_kernelI32Selective_Scan_fwd_kernel_traitsILi64ELi16ELi1ELb0ELb0ELb0ELb1EN3c108BFloat16ENS1_7complexIfEEEEv13SSMParamsBase:
.text._Z25selective_scan_fwd_kernelI32Selective_Scan_fwd_kernel_traitsILi64ELi16ELi1ELb0ELb0ELb0ELb1EN3c108BFloat16ENS1_7complexIfEEEEv13SSMParamsBase:
        /* <DEDUP_REMOVED lines=29> */
[----:B------:R-:W-:Y:S02]  /*01d0*/  UIMAD.WIDE.U32 UR8, UR31, UR12, URZ ;  /* 0x0000000c1f0872a5 */ /* 0x000fe4000f8e00ff */
[----:B0-----:R-:W-:-:S10]  /*01e0*/  UIMAD.WIDE.U32 UR10, UR31, UR16, URZ ;  /* 0x000000101f0a72a5 */ /* 0x001fd4000f8e00ff */
[----:B-123--:R-:W-:Y:S05]  /*01f0*/  @!P2 EXIT ;  /* 0x000000000000a94d */ /* 0x00efea0003800000 */
[----:B------:R-:W0:Y:S01]  /*0200*/  S2R R105, SR_TID.X ;  /* 0x0000000000697919 */ /* 0x000e220000002100 */
[----:B------:R-:W-:Y:S02]  /*0210*/  UIMAD UR9, UR31, UR13, UR9 ;  /* 0x0000000d1f0972a4 */ /* 0x000fe4000f8e0209 */
[----:B------:R-:W-:Y:S02]  /*0220*/  UIMAD UR11, UR31, UR17, UR11 ;  /* 0x000000111f0b72a4 */ /* 0x000fe4000f8e020b */
[----:B------:R-:W-:Y:S01]  /*0230*/  UIMAD.WIDE.U32 UR8, UR30, UR14, UR8 ;  /* 0x0000000e1e0872a5 */ /* 0x000fe2000f8e0008 */
[----:B------:R-:W1:Y:S01]  /*0240*/  LDCU UR12, c[0x0][0x38c] ;  /* 0x00007180ff0c77ac */ /* 0x000e620008000800 */
[----:B------:R-:W-:Y:S02]  /*0250*/  UIMAD.WIDE.U32 UR10, UR30, UR18, UR10 ;  /* 0x000000121e0a72a5 */ /* 0x000fe4000f8e000a */
[----:B------:R-:W-:Y:S02]  /*0260*/  UIMAD UR16, UR30, UR15, UR9 ;  /* 0x0000000f1e1072a4 */ /* 0x000fe4000f8e0209 */
[----:B------:R-:W-:-:S02]  /*0270*/  ULEA UR18, UP0, UR8, UR4, 0x1 ;  /* 0x0000000408127291 */ /* 0x000fc4000f8008ff */
[----:B------:R-:W-:Y:S02]  /*0280*/  ULEA UR17, UP1, UR10, UR6, 0x1 ;  /* 0x000000060a117291 */ /* 0x000fe4000f8208ff */
[----:B------:R-:W-:Y:S01]  /*0290*/  ULEA.HI.X UR16, UR8, UR5, UR16, 0x1, UP0 ;  /* 0x0000000508107291 */ /* 0x000fe200080f0c10 */
[----:B------:R-:W-:Y:S02]  /*02a0*/  UMOV UR4, URZ ;  /* 0x000000ff00047c82 */ /* 0x000fe40008000000 */
[----:B------:R-:W-:Y:S01]  /*02b0*/  UMOV UR5, URZ ;  /* 0x000000ff00057c82 */ /* 0x000fe20008000000 */
[----:B-----5:R-:W-:Y:S01]  /*02c0*/  @P0 R2UR UR4, R2 ;  /* 0x00000000020402ca */ /* 0x020fe200000e0000 */
[----:B------:R-:W-:Y:S01]  /*02d0*/  UIMAD UR6, UR31, UR20, UR30 ;  /* 0x000000141f0672a4 */ /* 0x000fe2000f8e021e */
[----:B------:R-:W-:Y:S01]  /*02e0*/  @P1 R2UR UR5, R4 ;  /* 0x00000000040512ca */ /* 0x000fe200000e0000 */
[----:B------:R-:W-:Y:S02]  /*02f0*/  UIMAD UR9, UR30, UR19, UR11 ;  /* 0x000000131e0972a4 */ /* 0x000fe4000f8e020b */
[----:B------:R-:W-:-:S02]  /*0300*/  UIMAD UR6, UR6, UR21, URZ ;  /* 0x00000015060672a4 */ /* 0x000fc4000f8e02ff */
[----:B------:R-:W-:Y:S01]  /*0310*/  ULEA.HI.X UR7, UR10, UR7, UR9, 0x1, UP1 ;  /* 0x000000070a077291 */ /* 0x000fe200088f0c09 */
[C---:B0-----:R-:W-:Y:S01]  /*0320*/  LOP3.LUT R104, R105.reuse, 0x1f, RZ, 0xc0, !PT ;  /* 0x0000001f69687812 */ /* 0x041fe200078ec0ff */
[----:B-1----:R-:W-:Y:S01]  /*0330*/  UIMAD UR19, UR6, UR12, URZ ;  /* 0x0000000c061372a4 */ /* 0x002fe2000f8e02ff */
[----:B------:R-:W-:Y:S02]  /*0340*/  SHF.L.U32 R148, R105, 0x4, RZ ;  /* 0x0000000469947819 */ /* 0x000fe400000006ff */
[----:B------:R-:W-:Y:S01]  /*0350*/  SHF.R.U32.HI R147, RZ, 0x5, R105 ;  /* 0x00000005ff937819 */ /* 0x000fe20000011669 */
[----:B------:R-:W-:-:S08]  /*0360*/  UMOV UR6, URZ ;  /* 0x000000ff00067c82 */ /* 0x000fd00008000000 */
.L_x_736:
[----:B------:R-:W0:Y:S01]  /*0370*/  LDCU UR20, c[0x0][0x388] ;  /* 0x00007100ff1477ac */ /* 0x000e220008000800 */
[----:B------:R-:W-:Y:S02]  /*0380*/  LOP3.LUT R20, R148, 0x3e00, RZ, 0xc0, !PT ;  /* 0x00003e0094147812 */ /* 0x000fe400078ec0ff */
[----:B------:R-:W-:Y:S01]  /*0390*/  MOV R4, UR18 ;  /* 0x0000001200047c02 */ /* 0x000fe20008000f00 */
[----:B------:R-:W-:Y:S01]  /*03a0*/  USHF.L.U32 UR8, UR6, 0xa, URZ ;  /* 0x0000000a06087899 */ /* 0x000fe200080006ff */
[----:B------:R-:W-:Y:S02]  /*03b0*/  IADD3 R7, PT, PT, R104, R20, RZ ;  /* 0x0000001468077210 */ /* 0x000fe40007ffe0ff */
[----:B------:R-:W-:Y:S02]  /*03c0*/  MOV R5, UR16 ;  /* 0x0000001000057c02 */ /* 0x000fe40008000f00 */
[C---:B------:R-:W-:Y:S02]  /*03d0*/  LEA R2, P0, R7.reuse, UR17, 0x1 ;  /* 0x0000001107027c11 */ /* 0x040fe4000f8008ff */
[----:B------:R-:W-:Y:S01]  /*03e0*/  LOP3.LUT R22, R20, 0x1f, R105, 0xf8, !PT ;  /* 0x0000001f14167812 */ /* 0x000fe200078ef869 */
[----:B------:R-:W-:Y:S01]  /*03f0*/  IMAD.WIDE.U32 R4, R7, 0x2, R4 ;  /* 0x0000000207047825 */ /* 0x000fe200078e0004 */
[----:B------:R-:W-:-:S02]  /*0400*/  IADD3.X R3, PT, PT, RZ, UR7, RZ, P0, !PT ;  /* 0x00000007ff037c10 */ /* 0x000fc400087fe4ff */
[----:B------:R-:W-:Y:S02]  /*0410*/  PRMT R9, RZ, 0x7610, R9 ;  /* 0x00007610ff097816 */ /* 0x000fe40000000009 */
[C---:B------:R-:W-:Y:S01]  /*0420*/  LOP3.LUT R34, R22.reuse, 0xe0, RZ, 0xfc, !PT ;  /* 0x000000e016227812 */ /* 0x040fe200078efcff */
[----:B0-----:R-:W-:Y:S01]  /*0430*/  UIADD3 UR20, UPT, UPT, -UR8, UR20, URZ ;  /* 0x0000001408147290 */ /* 0x001fe2000fffe1ff */
[----:B------:R-:W-:Y:S02]  /*0440*/  PRMT R10, RZ, 0x7610, R10 ;  /* 0x00007610ff0a7816 */ /* 0x000fe4000000000a */
[C---:B------:R-:W-:Y:S02]  /*0450*/  IADD3 R32, PT, PT, R7.reuse, 0x100, RZ ;  /* 0x0000010007207810 */ /* 0x040fe40007ffe0ff */
[C---:B------:R-:W-:Y:S02]  /*0460*/  LOP3.LUT R26, R22.reuse, 0xc0, RZ, 0xfc, !PT ;  /* 0x000000c0161a7812 */ /* 0x040fe400078efcff */
[----:B------:R-:W-:Y:S01]  /*0470*/  ISETP.GE.AND P0, PT, R7, UR20, PT ;  /* 0x0000001407007c0c */ /* 0x000fe2000bf06270 */
[----:B------:R-:W-:Y:S01]  /*0480*/  BAR.SYNC.DEFER_BLOCKING 0x0 ;  /* 0x0000000000007b1d */ /* 0x000fe20000010000 */
[----:B------:R-:W-:-:S02]  /*0490*/  LOP3.LUT R42, R22, 0x20, RZ, 0xfc, !PT ;  /* 0x00000020162a7812 */ /* 0x000fc400078efcff */
[C---:B------:R-:W-:Y:S02]  /*04a0*/  LOP3.LUT R30, R22.reuse, 0xa0, RZ, 0xfc, !PT ;  /* 0x000000a0161e7812 */ /* 0x040fe400078efcff */
[----:B------:R-:W-:Y:S02]  /*04b0*/  LOP3.LUT R43, R22, 0x40, RZ, 0xfc, !PT ;  /* 0x00000040162b7812 */ /* 0x000fe400078efcff */
[C---:B------:R-:W-:Y:S02]  /*04c0*/  IADD3 R36, PT, PT, R7.reuse, 0x80, RZ ;  /* 0x0000008007247810 */ /* 0x040fe40007ffe0ff */
[----:B------:R-:W-:Y:S02]  /*04d0*/  ISETP.GE.AND P1, PT, R26, UR20, PT ;  /* 0x000000141a007c0c */ /* 0x000fe4000bf26270 */
[----:B------:R-:W-:Y:S02]  /*04e0*/  ISETP.GE.AND P6, PT, R42, UR20, PT ;  /* 0x000000142a007c0c */ /* 0x000fe4000bfc6270 */
[----:B------:R-:W-:-:S02]  /*04f0*/  IADD3 R40, PT, PT, R7, 0x60, RZ ;  /* 0x0000006007287810 */ /* 0x000fc40007ffe0ff */
[----:B------:R-:W-:Y:S02]  /*0500*/  ISETP.GE.AND P2, PT, R30, UR20, PT ;  /* 0x000000141e007c0c */ /* 0x000fe4000bf46270 */
        /* <DEDUP_REMOVED lines=24> */
[----:B------:R-:W-:Y:S01]  /*0690*/  PRMT R12, RZ, 0x7610, R12 ;  /* 0x00007610ff0c7816 */ /* 0x000fe2000000000c */
[----:B------:R-:W3:Y:S01]  /*06a0*/  @!P0 LDG.E.U16 R17, desc[UR28][R4.64+0x200] ;  /* 0x0002001c04118981 */ /* 0x000ee2000c1e1500 */
[----:B------:R-:W-:Y:S02]  /*06b0*/  ISETP.GE.AND P0, PT, R18, UR20, PT ;  /* 0x0000001412007c0c */ /* 0x000fe4000bf06270 */
[----:B------:R-:W-:Y:S01]  /*06c0*/  PRMT R19, RZ, 0x7610, R19 ;  /* 0x00007610ff137816 */ /* 0x000fe20000000013 */
[----:B------:R-:W3:Y:S01]  /*06d0*/  @!P3 LDG.E.U16 R13, desc[UR28][R4.64+0x100] ;  /* 0x0001001c040db981 */ /* 0x000ee2000c1e1500 */
[----:B------:R-:W-:Y:S02]  /*06e0*/  ISETP.GE.AND P3, PT, R25, UR20, PT ;  /* 0x0000001419007c0c */ /* 0x000fe4000bf66270 */
[----:B------:R-:W-:Y:S01]  /*06f0*/  PRMT R14, RZ, 0x7610, R14 ;  /* 0x00007610ff0e7816 */ /* 0x000fe2000000000e */
[----:B------:R-:W3:Y:S01]  /*0700*/  @!P4 LDG.E.U16 R6, desc[UR28][R4.64+0xc0] ;  /* 0x0000c01c0406c981 */ /* 0x000ee2000c1e1500 */
        /* <DEDUP_REMOVED lines=28> */
[----:B------:R-:W-:Y:S02]  /*08d0*/  IADD3 R5, PT, PT, R20, 0xa0, RZ ;  /* 0x000000a014057810 */ /* 0x000fe40007ffe0ff */
[-C--:B------:R-:W-:Y:S02]  /*08e0*/  LEA.HI.SX32 R27, R27, R20.reuse, 0x1b ;  /* 0x000000141b1b7211 */ /* 0x080fe400078fdaff */
[-C--:B------:R-:W-:Y:S02]  /*08f0*/  LEA.HI.SX32 R29, R29, R20.reuse, 0x1b ;  /* 0x000000141d1d7211 */ /* 0x080fe400078fdaff */
[----:B------:R-:W-:Y:S02]  /*0900*/  LEA R102, R102, UR21, 0x1 ;  /* 0x0000001566667c11 */ /* 0x000fe4000f8e08ff */
[----:B------:R-:W-:Y:S02]  /*0910*/  LEA.HI.SX32 R31, R31, R20, 0x1b ;  /* 0x000000141f1f7211 */ /* 0x000fe400078fdaff */
[----:B------:R-:W-:-:S02]  /*0920*/  LEA R101, R25, UR21, 0x1 ;  /* 0x0000001519657c11 */ /* 0x000fc4000f8e08ff */
[----:B------:R-:W-:Y:S02]  /*0930*/  LEA.HI.SX32 R5, R5, R20, 0x1b ;  /* 0x0000001405057211 */ /* 0x000fe400078fdaff */
[----:B------:R-:W-:Y:S02]  /*0940*/  LEA R100, R27, UR21, 0x1 ;  /* 0x000000151b647c11 */ /* 0x000fe4000f8e08ff */
[C---:B------:R-:W-:Y:S02]  /*0950*/  IADD3 R25, PT, PT, R20.reuse, 0xc0, RZ ;  /* 0x000000c014197810 */ /* 0x040fe40007ffe0ff */
[----:B------:R-:W-:Y:S02]  /*0960*/  LEA R99, R29, UR21, 0x1 ;  /* 0x000000151d637c11 */ /* 0x000fe4000f8e08ff */
[----:B------:R-:W-:Y:S02]  /*0970*/  IADD3 R27, PT, PT, R20, 0xe0, RZ ;  /* 0x000000e0141b7810 */ /* 0x000fe40007ffe0ff */
[----:B------:R-:W-:-:S02]  /*0980*/  LEA R98, R31, UR21, 0x1 ;  /* 0x000000151f627c11 */ /* 0x000fc4000f8e08ff */
[C---:B------:R-:W-:Y:S02]  /*0990*/  IADD3 R29, PT, PT, R20.reuse, 0x100, RZ ;  /* 0x00000100141d7810 */ /* 0x040fe40007ffe0ff */
[C---:B------:R-:W-:Y:S02]  /*09a0*/  IADD3 R31, PT, PT, R20.reuse, 0x120, RZ ;  /* 0x00000120141f7810 */ /* 0x040fe40007ffe0ff */
[----:B------:R-:W-:Y:S02]  /*09b0*/  LEA R97, R5, UR21, 0x1 ;  /* 0x0000001505617c11 */ /* 0x000fe4000f8e08ff */
[-C--:B------:R-:W-:Y:S02]  /*09c0*/  LEA.HI.SX32 R25, R25, R20.reuse, 0x1b ;  /* 0x0000001419197211 */ /* 0x080fe400078fdaff */
[----:B------:R-:W-:Y:S02]  /*09d0*/  IADD3 R5, PT, PT, R20, 0x140, RZ ;  /* 0x0000014014057810 */ /* 0x000fe40007ffe0ff */
[----:B------:R-:W-:-:S02]  /*09e0*/  LEA.HI.SX32 R27, R27, R20, 0x1b ;  /* 0x000000141b1b7211 */ /* 0x000fc400078fdaff */
[-C--:B------:R-:W-:Y:S02]  /*09f0*/  LEA.HI.SX32 R29, R29, R20.reuse, 0x1b ;  /* 0x000000141d1d7211 */ /* 0x080fe400078fdaff */
[-C--:B------:R-:W-:Y:S02]  /*0a00*/  LEA.HI.SX32 R31, R31, R20.reuse, 0x1b ;  /* 0x000000141f1f7211 */ /* 0x080fe400078fdaff */
[----:B------:R-:W-:Y:S02]  /*0a10*/  LEA R96, R25, UR21, 0x1 ;  /* 0x0000001519607c11 */ /* 0x000fe4000f8e08ff */
[----:B------:R-:W-:Y:S02]  /*0a20*/  LEA.HI.SX32 R5, R5, R20, 0x1b ;  /* 0x0000001405057211 */ /* 0x000fe400078fdaff */
[----:B------:R-:W-:Y:S02]  /*0a30*/  LEA R95, R27, UR21, 0x1 ;  /* 0x000000151b5f7c11 */ /* 0x000fe4000f8e08ff */
        /* <DEDUP_REMOVED lines=13> */
[----:B------:R-:W-:Y:S02]  /*0b10*/  ISETP.GE.AND P1, PT, R42, UR20, PT ;  /* 0x000000142a007c0c */ /* 0x000fe4000bf26270 */
[----:B------:R-:W-:Y:S02]  /*0b20*/  PRMT R22, RZ, 0x7610, R22 ;  /* 0x00007610ff167816 */ /* 0x000fe40000000016 */
[----:B------:R-:W-:Y:S01]  /*0b30*/  PRMT R24, RZ, 0x7610, R24 ;  /* 0x00007610ff187816 */ /* 0x000fe20000000018 */
[----:B--2---:R0:W-:Y:S02]  /*0b40*/  STS.U16 [R102], R9 ;  /* 0x0000000966007388 */ /* 0x0041e40000000400 */
[----:B0-----:R-:W-:Y:S02]  /*0b50*/  IADD3 R9, PT, PT, R20, 0x160, RZ ;  /* 0x0000016014097810 */ /* 0x001fe40007ffe0ff */
[----:B-----5:R-:W-:Y:S02]  /*0b60*/  STS.U16 [R101+0x40], R0 ;  /* 0x0000400065007388 */ /* 0x020fe40000000400 */
[----:B------:R-:W-:-:S02]  /*0b70*/  LEA.HI.SX32 R9, R9, R20, 0x1b ;  /* 0x0000001409097211 */ /* 0x000fc400078fdaff */
[----:B----4-:R0:W-:Y:S02]  /*0b80*/  STS.U16 [R100+0x80], R11 ;  /* 0x0000800b64007388 */ /* 0x0101e40000000400 */
[----:B------:R-:W-:Y:S02]  /*0b90*/  LEA R91, R9, UR21, 0x1 ;  /* 0x00000015095b7c11 */ /* 0x000fe4000f8e08ff */
[C---:B0-----:R-:W-:Y:S01]  /*0ba0*/  IADD3 R11, PT, PT, R20.reuse, 0x180, RZ ;  /* 0x00000180140b7810 */ /* 0x041fe20007ffe0ff */
[----:B---3--:R-:W-:Y:S03]  /*0bb0*/  STS.U16 [R99+0xc0], R6 ;  /* 0x0000c00663007388 */ /* 0x008fe60000000400 */
[----:B------:R-:W-:Y:S01]  /*0bc0*/  LEA.HI.SX32 R11, R11, R20, 0x1b ;  /* 0x000000140b0b7211 */ /* 0x000fe200078fdaff */
[----:B------:R0:W-:Y:S03]  /*0bd0*/  STS.U16 [R98+0x100], R13 ;  /* 0x0001000d62007388 */ /* 0x0001e60000000400 */
[----:B------:R-:W-:Y:S01]  /*0be0*/  LEA R90, R11, UR21, 0x1 ;  /* 0x000000150b5a7c11 */ /* 0x000fe2000f8e08ff */
        /* <DEDUP_REMOVED lines=80> */
[----:B------:R-:W-:-:S02]  /*10f0*/  PRMT R19, RZ, 0x7610, R19 ;  /* 0x00007610ff137816 */ /* 0x000fc40000000013 */
[----:B------:R-:W-:-:S03]  /*1100*/  PRMT R20, RZ, 0x7610, R20 ;  /* 0x00007610ff147816 */ /* 0x000fc60000000014 */
[----:B------:R-:W2:Y:S01]  /*1110*/  @!P0 LDG.E.U16 R25, desc[UR28][R2.64] ;  /* 0x0000001c02198981 */ /* 0x000ea2000c1e1500 */
[----:B------:R-:W-:-:S03]  /*1120*/  ISETP.GE.AND P0, PT, R43, UR20, PT ;  /* 0x000000142b007c0c */ /* 0x000fc6000bf06270 */
[----:B------:R-:W3:Y:S01]  /*1130*/  @!P1 LDG.E.U16 R20, desc[UR28][R2.64+0x40] ;  /* 0x0000401c02149981 */ /* 0x000ee2000c1e1500 */
[----:B------:R-:W-:-:S09]  /*1140*/  ISETP.GE.AND P1, PT, R40, UR20, PT ;  /* 0x0000001428007c0c */ /* 0x000fd2000bf26270 */
[----:B------:R-:W4:Y:S01]  /*1150*/  @!P0 LDG.E.U16 R19, desc[UR28][R2.64+0x80] ;  /* 0x0000801c02138981 */ /* 0x000f22000c1e1500 */
[----:B------:R-:W-:Y:S02]  /*1160*/  ISETP.GE.AND P0, PT, R36, UR20, PT ;  /* 0x0000001424007c0c */ /* 0x000fe4000bf06270 */
[----:B------:R-:W-:Y:S01]  /*1170*/  PRMT R21, RZ, 0x7610, R21 ;  /* 0x00007610ff157816 */ /* 0x000fe20000000015 */
[----:B------:R-:W5:Y:S01]  /*1180*/  @!P1 LDG.E.U16 R22, desc[UR28][R2.64+0xc0] ;  /* 0x0000c01c02169981 */ /* 0x000f62000c1e1500 */
[----:B------:R-:W-:-:S09]  /*1190*/  ISETP.GE.AND P1, PT, R30, UR20, PT ;  /* 0x000000141e007c0c */ /* 0x000fd2000bf26270 */
[----:B------:R-:W5:Y:S01]  /*11a0*/  @!P0 LDG.E.U16 R21, desc[UR28][R2.64+0x100] ;  /* 0x0001001c02158981 */ /* 0x000f62000c1e1500 */
[----:B------:R-:W-:Y:S02]  /*11b0*/  ISETP.GE.AND P0, PT, R26, UR20, PT ;  /* 0x000000141a007c0c */ /* 0x000fe4000bf06270 */
[----:B0-----:R-:W-:Y:S01]  /*11c0*/  PRMT R23, RZ, 0x7610, R23 ;  /* 0x00007610ff177816 */ /* 0x001fe20000000017 */
[----:B------:R-:W5:Y:S01]  /*11d0*/  @!P1 LDG.E.U16 R24, desc[UR28][R2.64+0x140] ;  /* 0x0001401c02189981 */ /* 0x000f62000c1e1500 */
[----:B------:R-:W-:-:S09]  /*11e0*/  ISETP.GE.AND P1, PT, R34, UR20, PT ;  /* 0x0000001422007c0c */ /* 0x000fd2000bf26270 */
        /* <DEDUP_REMOVED lines=110> */
.L_x_698:
[----:B------:R-:W-:Y:S05]  /*18d0*/  BSYNC.RECONVERGENT B0 ;  /* 0x0000000000007941 */ /* 0x000fea0003800200 */
.L_x_697:
        /* <DEDUP_REMOVED lines=35> */
.L_x_700:
[----:B------:R-:W-:Y:S05]  /*1b10*/  BSYNC.RECONVERGENT B0 ;  /* 0x0000000000007941 */ /* 0x000fea0003800200 */
.L_x_699:
        /* <DEDUP_REMOVED lines=37> */
.L_x_702:
[----:B------:R-:W-:Y:S05]  /*1d70*/  BSYNC.RECONVERGENT B0 ;  /* 0x0000000000007941 */ /* 0x000fea0003800200 */
.L_x_701:
        /* <DEDUP_REMOVED lines=35> */
.L_x_704:
[----:B------:R-:W-:Y:S05]  /*1fb0*/  BSYNC.RECONVERGENT B0 ;  /* 0x0000000000007941 */ /* 0x000fea0003800200 */
.L_x_703:
        /* <DEDUP_REMOVED lines=37> */
.L_x_706:
[----:B------:R-:W-:Y:S05]  /*2210*/  BSYNC.RECONVERGENT B0 ;  /* 0x0000000000007941 */ /* 0x000fea0003800200 */
.L_x_705:
        /* <DEDUP_REMOVED lines=35> */
.L_x_708:
[----:B------:R-:W-:Y:S05]  /*2450*/  BSYNC.RECONVERGENT B0 ;  /* 0x0000000000007941 */ /* 0x000fea0003800200 */
.L_x_707:
        /* <DEDUP_REMOVED lines=37> */
.L_x_710:
[----:B------:R-:W-:Y:S05]  /*26b0*/  BSYNC.RECONVERGENT B0 ;  /* 0x0000000000007941 */ /* 0x000fea0003800200 */
.L_x_709:
        /* <DEDUP_REMOVED lines=35> */
.L_x_712:
[----:B------:R-:W-:Y:S05]  /*28f0*/  BSYNC.RECONVERGENT B0 ;  /* 0x0000000000007941 */ /* 0x000fea0003800200 */
.L_x_711:
        /* <DEDUP_REMOVED lines=40> */
.L_x_714:
[----:B------:R-:W-:Y:S05]  /*2b80*/  BSYNC.RECONVERGENT B0 ;  /* 0x0000000000007941 */ /* 0x000fea0003800200 */
.L_x_713:
        /* <DEDUP_REMOVED lines=39> */
.L_x_716:
[----:B------:R-:W-:Y:S05]  /*2e00*/  BSYNC.RECONVERGENT B0 ;  /* 0x0000000000007941 */ /* 0x000fea0003800200 */
.L_x_715:
        /* <DEDUP_REMOVED lines=45> */
.L_x_718:
[----:B------:R-:W-:Y:S05]  /*30e0*/  BSYNC.RECONVERGENT B0 ;  /* 0x0000000000007941 */ /* 0x000fea0003800200 */
.L_x_717:
        /* <DEDUP_REMOVED lines=32> */
.L_x_720:
[----:B------:R-:W-:Y:S05]  /*32f0*/  BSYNC.RECONVERGENT B0 ;  /* 0x0000000000007941 */ /* 0x000fea0003800200 */
.L_x_719:
        /* <DEDUP_REMOVED lines=32> */
.L_x_722:
[----:B------:R-:W-:Y:S05]  /*3500*/  BSYNC.RECONVERGENT B0 ;  /* 0x0000000000007941 */ /* 0x000fea0003800200 */
.L_x_721:
        /* <DEDUP_REMOVED lines=32> */
.L_x_724:
[----:B------:R-:W-:Y:S05]  /*3710*/  BSYNC.RECONVERGENT B0 ;  /* 0x0000000000007941 */ /* 0x000fea0003800200 */
.L_x_723:
        /* <DEDUP_REMOVED lines=32> */
.L_x_726:
[----:B------:R-:W-:Y:S05]  /*3920*/  BSYNC.RECONVERGENT B0 ;  /* 0x0000000000007941 */ /* 0x000fea0003800200 */
.L_x_725:
        /* <DEDUP_REMOVED lines=32> */
.L_x_728:
[----:B------:R-:W-:Y:S05]  /*3b30*/  BSYNC.RECONVERGENT B0 ;  /* 0x0000000000007941 */ /* 0x000fea0003800200 */
.L_x_727:
        /* <DEDUP_REMOVED lines=36> */
[----:B------:R-:W3:Y:S01]  /*3d80*/  LDCU.128 UR12, c[0x0][0x440] ;  /* 0x00008800ff0c77ac */ /* 0x000ee20008000c00 */
[----:B------:R-:W-:Y:S01]  /*3d90*/  FMUL.FTZ R28, R9, R66 ;  /* 0x00000042091c7220 */ /* 0x000fe20000410000 */
[----:B------:R-:W-:Y:S01]  /*3da0*/  FMUL.FTZ R27, R27, R64 ;  /* 0x000000401b1b7220 */ /* 0x000fe20000410000 */
[----:B------:R-:W-:Y:S01]  /*3db0*/  FMUL.FTZ R26, R3, R62 ;  /* 0x0000003e031a7220 */ /* 0x000fe20000410000 */
[----:B------:R-:W4:Y:S01]  /*3dc0*/  LDCU.64 UR36, c[0x0][0x450] ;  /* 0x00008a00ff2477ac */ /* 0x000f220008000a00 */
[----:B------:R-:W-:Y:S01]  /*3dd0*/  FMUL.FTZ R25, R25, R60 ;  /* 0x0000003c19197220 */ /* 0x000fe20000410000 */
[----:B------:R-:W-:Y:S01]  /*3de0*/  FMUL.FTZ R24, R19, R58 ;  /* 0x0000003a13187220 */ /* 0x000fe20000410000 */
[----:B------:R-:W-:Y:S01]  /*3df0*/  FMUL.FTZ R23, R5, R56 ;  /* 0x0000003805177220 */ /* 0x000fe20000410000 */
[----:B0-----:R-:W-:Y:S01]  /*3e00*/  UIMAD.WIDE.U32 UR22, UR30, UR24, URZ ;  /* 0x000000181e1672a5 */ /* 0x001fe2000f8e00ff */
[----:B------:R-:W-:Y:S01]  /*3e10*/  FMUL.FTZ R22, R7, R54 ;  /* 0x0000003607167220 */ /* 0x000fe20000410000 */
[----:B------:R-:W0:Y:S02]  /*3e20*/  LDCU.64 UR38, c[0x0][0x3e0] ;  /* 0x00007c00ff2677ac */ /* 0x000e240008000a00 */
[----:B------:R-:W-:-:S02]  /*3e30*/  UIMAD UR32, UR30, UR25, UR23 ;  /* 0x000000191e2072a4 */ /* 0x000fc4000f8e0217 */
[----:B-1----:R-:W-:Y:S02]  /*3e40*/  UIMAD.WIDE.U32 UR24, UR30, UR34, URZ ;  /* 0x000000221e1872a5 */ /* 0x002fe4000f8e00ff */
[----:B--2---:R-:W-:Y:S02]  /*3e50*/  UIMAD.WIDE.U32 UR26, UR30, UR8, URZ ;  /* 0x000000081e1a72a5 */ /* 0x004fe4000f8e00ff */
[----:B---3--:R-:W-:Y:S02]  /*3e60*/  ULEA UR23, UP0, UR22, UR14, 0x3 ;  /* 0x0000000e16177291 */ /* 0x008fe4000f8018ff */
[----:B------:R-:W-:Y:S02]  /*3e70*/  UIMAD UR8, UR30, UR35, UR25 ;  /* 0x000000231e0872a4 */ /* 0x000fe4000f8e0219 */
[----:B----4-:R-:W-:Y:S02]  /*3e80*/  ULEA UR14, UP1, UR24, UR36, 0x3 ;  /* 0x00000024180e7291 */ /* 0x010fe4000f8218ff */
[----:B------:R-:W-:-:S02]  /*3e90*/  ULEA.HI.X UR15, UR22, UR15, UR32, 0x3, UP0 ;  /* 0x0000000f160f7291 */ /* 0x000fc400080f1c20 */
[----:B------:R-:W-:Y:S01]  /*3ea0*/  ULEA.HI.X UR24, UR24, UR37, UR8, 0x3, UP1 ;  /* 0x0000002518187291 */ /* 0x000fe200088f1c08 */
[----:B------:R-:W1:Y:S01]  /*3eb0*/  LDCU.64 UR36, c[0x0][0x3c0] ;  /* 0x00007800ff2477ac */ /* 0x000e620008000a00 */
[----:B------:R-:W-:Y:S02]  /*3ec0*/  UISETP.LT.AND UP0, UPT, UR33, 0x1, UPT ;  /* 0x000000012100788c */ /* 0x000fe4000bf01270 */
[----:B------:R-:W-:Y:S02]  /*3ed0*/  ULEA UR12, UP2, UR26, UR12, 0x3 ;  /* 0x0000000c1a0c7291 */ /* 0x000fe4000f8418ff */
        /* <DEDUP_REMOVED lines=10> */
.L_x_735:
[----:B------:R-:W-:Y:S02]  /*3f80*/  MOV R2, UR12 ;  /* 0x0000000c00027c02 */ /* 0x000fe40008000f00 */
[----:B------:R-:W-:-:S06]  /*3f90*/  MOV R3, UR13 ;  /* 0x0000000d00037c02 */ /* 0x000fcc0008000f00 */
[----:B------:R-:W3:Y:S01]  /*3fa0*/  LDG.E.64 R2, desc[UR28][R2.64] ;  /* 0x0000001c02027981 */ /* 0x000ee2000c1e1b00 */
[----:B------:R-:W-:-:S04]  /*3fb0*/  ISETP.GE.U32.AND P2, PT, R148, UR20, PT ;  /* 0x0000001494007c0c */ /* 0x000fc8000bf46070 */
[----:B------:R-:W-:Y:S01]  /*3fc0*/  FSEL R136, R37, RZ, !P2 ;  /* 0x000000ff25887208 */ /* 0x000fe20005000000 */
[C---:B---3--:R-:W-:Y:S01]  /*3fd0*/  FMUL.FTZ R0, R3.reuse, R84 ;  /* 0x0000005403007220 */ /* 0x048fe20000410000 */
[----:B------:R-:W-:Y:S01]  /*3fe0*/  FMUL.FTZ R5, R2, 1.4426950216293334961 ;  /* 0x3fb8aa3b02057820 */ /* 0x000fe20000410000 */
[C---:B------:R-:W-:Y:S01]  /*3ff0*/  FMUL.FTZ R4, R3.reuse, R82 ;  /* 0x0000005203047220 */ /* 0x040fe20000410000 */
[----:B------:R-:W-:Y:S01]  /*4000*/  FMUL.FTZ R11, R3, R66 ;  /* 0x00000042030b7220 */ /* 0x000fe20000410000 */
[----:B------:R-:W-:Y:S01]  /*4010*/  FMUL.RZ R6, R0, 0.15915493667125701904 ;  /* 0x3e22f98300067820 */ /* 0x000fe2000040c000 */
[C---:B------:R-:W-:Y:S01]  /*4020*/  FMUL.FTZ R0, R5.reuse, R84 ;  /* 0x0000005405007220 */ /* 0x040fe20000410000 */
[----:B------:R-:W-:Y:S01]  /*4030*/  FMUL.RZ R7, R4, 0.15915493667125701904 ;  /* 0x3e22f98304077820 */ /* 0x000fe2000040c000 */
[----:B------:R-:W-:Y:S01]  /*4040*/  FMUL.FTZ R2, R5, R82 ;  /* 0x0000005205027220 */ /* 0x000fe20000410000 */
[----:B------:R-:W0:Y:S01]  /*4050*/  MUFU.SIN R114, R6 ;  /* 0x0000000600727308 */ /* 0x000e220000000400 */
[----:B------:R-:W-:Y:S01]  /*4060*/  FMUL.FTZ R4, R3, R80 ;  /* 0x0000005003047220 */ /* 0x000fe20000410000 */
[C---:B------:R-:W-:Y:S01]  /*4070*/  FMUL.FTZ R111, R5.reuse, R74 ;  /* 0x0000004a056f7220 */ /* 0x040fe20000410000 */
[C---:B------:R-:W-:Y:S01]  /*4080*/  FMUL.FTZ R113, R5.reuse, R76 ;  /* 0x0000004c05717220 */ /* 0x040fe20000410000 */
[C---:B------:R-:W-:Y:S01]  /*4090*/  FMUL.FTZ R115, R5.reuse, R78 ;  /* 0x0000004e05737220 */ /* 0x040fe20000410000 */
[----:B------:R-:W-:Y:S01]  /*40a0*/  FMUL.RZ R8, R4, 0.15915493667125701904 ;  /* 0x3e22f98304087820 */ /* 0x000fe2000040c000 */
[C---:B------:R-:W-:Y:S01]  /*40b0*/  FMUL.FTZ R4, R5.reuse, R80 ;  /* 0x0000005005047220 */ /* 0x040fe20000410000 */
[C---:B------:R-:W-:Y:S01]  /*40c0*/  FMUL.FTZ R12, R5.reuse, R72 ;  /* 0x00000048050c7220 */ /* 0x040fe20000410000 */
[----:B------:R1:W0:Y:S01]  /*40d0*/  MUFU.EX2 R17, R0 ;  /* 0x0000000000117308 */ /* 0x0002220000000800 */
[----:B------:R-:W-:-:S03]  /*40e0*/  FMUL.FTZ R137, R5, R62 ;  /* 0x0000003e05897220 */ /* 0x000fc60000410000 */
[----:B------:R3:W4:Y:S01]  /*40f0*/  MUFU.COS R116, R6 ;  /* 0x0000000600747308 */ /* 0x0007220000000000 */
[----:B-1----:R-:W-:-:S07]  /*4100*/  FMUL.FTZ R0, R3, R78 ;  /* 0x0000004e03007220 */ /* 0x002fce0000410000 */
[----:B------:R1:W5:Y:S01]  /*4110*/  MUFU.EX2 R117, R2 ;  /* 0x0000000200757308 */ /* 0x0003620000000800 */
[----:B---3--:R-:W-:Y:S01]  /*4120*/  FMUL.RZ R6, R0, 0.15915493667125701904 ;  /* 0x3e22f98300067820 */ /* 0x008fe2000040c000 */
[----:B------:R-:W-:Y:S01]  /*4130*/  FMUL.FTZ R0, R3, R76 ;  /* 0x0000004c03007220 */ /* 0x000fe20000410000 */
[----:B0-----:R-:W-:Y:S01]  /*4140*/  FMUL.FTZ R114, R17, R114 ;  /* 0x0000007211727220 */ /* 0x001fe20000410000 */
[----:B------:R0:W3:Y:S04]  /*4150*/  MUFU.EX2 R119, R4 ;  /* 0x0000000400777308 */ /* 0x0000e80000000800 */
[----:B------:R-:W5:Y:S01]  /*4160*/  MUFU.COS R120, R7 ;  /* 0x0000000700787308 */ /* 0x000f620000000000 */
[----:B-1----:R-:W-:Y:S01]  /*4170*/  FMUL.RZ R2, R0, 0.15915493667125701904 ;  /* 0x3e22f98300027820 */ /* 0x002fe2000040c000 */
[----:B------:R-:W-:Y:S01]  /*4180*/  FMUL.FTZ R0, R3, R74 ;  /* 0x0000004a03007220 */ /* 0x000fe20000410000 */
[----:B----4-:R-:W-:Y:S01]  /*4190*/  FMUL.FTZ R116, R17, R116 ;  /* 0x0000007411747220 */ /* 0x010fe20000410000 */
[C---:B------:R-:W-:Y:S01]  /*41a0*/  FMUL.FTZ R17, R3.reuse, R64 ;  /* 0x0000004003117220 */ /* 0x040fe20000410000 */
[----:B------:R-:W-:Y:S01]  /*41b0*/  FSEL R135, R114, RZ, !P2 ;  /* 0x000000ff72877208 */ /* 0x000fe20005000000 */
[----:B0-----:R-:W-:Y:S01]  /*41c0*/  FMUL.RZ R4, R0, 0.15915493667125701904 ;  /* 0x3e22f98300047820 */ /* 0x001fe2000040c000 */
[C---:B------:R-:W-:Y:S01]  /*41d0*/  FMUL.FTZ R0, R3.reuse, R72 ;  /* 0x0000004803007220 */ /* 0x040fe20000410000 */
[----:B------:R-:W3:Y:S01]  /*41e0*/  MUFU.COS R122, R8 ;  /* 0x00000008007a7308 */ /* 0x000ee20000000000 */
[----:B------:R-:W-:Y:S01]  /*41f0*/  FSEL R134, R116, 1, !P2 ;  /* 0x3f80000074867808 */ /* 0x000fe20005000000 */
[----:B------:R-:W-:Y:S01]  /*4200*/  FMUL.FTZ R116, R3, R62 ;  /* 0x0000003e03747220 */ /* 0x000fe20000410000 */
[----:B------:R-:W-:-:S03]  /*4210*/  IADD3 R114, PT, PT, R148, 0x9, RZ ;  /* 0x0000000994727810 */ /* 0x000fc60007ffe0ff */
[----:B------:R-:W-:Y:S02]  /*4220*/  FMUL.RZ R116, R116, 0.15915493667125701904 ;  /* 0x3e22f98374747820 */ /* 0x000fe4000040c000 */
[----:B------:R-:W-:Y:S01]  /*4230*/  MUFU.SIN R112, R6 ;  /* 0x0000000600707308 */ /* 0x000fe20000000400 */
[----:B-----5:R-:W-:-:S07]  /*4240*/  FMUL.FTZ R120, R117, R120 ;  /* 0x0000007875787220 */ /* 0x020fce0000410000 */
[----:B------:R0:W-:Y:S01]  /*4250*/  MUFU.COS R14, R6 ;  /* 0x00000006000e7308 */ /* 0x0001e20000000000 */
[----:B---3--:R-:W-:-:S07]  /*4260*/  FMUL.FTZ R122, R119, R122 ;  /* 0x0000007a777a7220 */ /* 0x008fce0000410000 */
[----:B------:R1:W3:Y:S01]  /*4270*/  MUFU.SIN R10, R8 ;  /* 0x00000008000a7308 */ /* 0x0002e20000000400 */
[----:B0-----:R-:W-:Y:S01]  /*4280*/  FMUL.RZ R6, R0, 0.15915493667125701904 ;  /* 0x3e22f98300067820 */ /* 0x001fe2000040c000 */
[----:B------:R-:W-:-:S04]  /*4290*/  FMUL.FTZ R0, R3, R70 ;  /* 0x0000004603007220 */ /* 0x000fc80000410000 */
[----:B------:R-:W-:Y:S01]  /*42a0*/  FMUL.RZ R121, R0, 0.15915493667125701904 ;  /* 0x3e22f98300797820 */ /* 0x000fe2000040c000 */
[----:B------:R-:W-:Y:S01]  /*42b0*/  FMUL.FTZ R0, R3, R68 ;  /* 0x0000004403007220 */ /* 0x000fe20000410000 */
[----:B------:R-:W-:Y:S01]  /*42c0*/  MUFU.SIN R18, R4 ;  /* 0x0000000400127308 */ /* 0x000fe20000000400 */
[C---:B-1----:R-:W-:Y:S02]  /*42d0*/  FMUL.FTZ R8, R5.reuse, R70 ;  /* 0x0000004605087220 */ /* 0x042fe40000410000 */
[----:B------:R-:W-:Y:S01]  /*42e0*/  FMUL.RZ R123, R0, 0.15915493667125701904 ;  /* 0x3e22f983007b7820 */ /* 0x000fe2000040c000 */
[----:B------:R-:W-:-:S04]  /*42f0*/  FMUL.FTZ R0, R5, R68 ;  /* 0x0000004405007220 */ /* 0x000fc80000410000 */
[----:B------:R0:W-:Y:S01]  /*4300*/  MUFU.COS R16, R4 ;  /* 0x0000000400107308 */ /* 0x0001e20000000000 */
[----:B---3--:R-:W-:-:S07]  /*4310*/  FMUL.FTZ R129, R119, R10 ;  /* 0x0000000a77817220 */ /* 0x008fce0000410000 */
[----:B------:R-:W-:Y:S01]  /*4320*/  MUFU.SIN R20, R2 ;  /* 0x0000000200147308 */ /* 0x000fe20000000400 */
[----:B0-----:R-:W-:-:S04]  /*4330*/  IADD3 R4, PT, PT, R148, 0x2, RZ ;  /* 0x0000000294047810 */ /* 0x001fc80007ffe0ff */
[----:B------:R-:W-:-:S03]  /*4340*/  ISETP.GE.U32.AND P4, PT, R4, UR20, PT ;  /* 0x0000001404007c0c */ /* 0x000fc6000bf86070 */
[----:B------:R0:W-:Y:S01]  /*4350*/  MUFU.COS R110, R2 ;  /* 0x00000002006e7308 */ /* 0x0001e20000000000 */
[----:B------:R-:W-:Y:S02]  /*4360*/  FSEL R128, R122, 1, !P4 ;  /* 0x3f8000007a807808 */ /* 0x000fe40006000000 */
[----:B------:R-:W-:Y:S02]  /*4370*/  FSEL R130, R35, RZ, !P4 ;  /* 0x000000ff23827208 */ /* 0x000fe40006000000 */
[----:B------:R-:W-:Y:S02]  /*4380*/  FSEL R129, R129, RZ, !P4 ;  /* 0x000000ff81817208 */ /* 0x000fe40006000000 */
[----:B------:R-:W-:Y:S01]  /*4390*/  ISETP.GE.U32.AND P4, PT, R114, UR20, PT ;  /* 0x0000001472007c0c */ /* 0x000fe2000bf86070 */
[----:B------:R-:W1:Y:S01]  /*43a0*/  MUFU.SIN R118, R7 ;  /* 0x0000000700767308 */ /* 0x000e620000000400 */
[----:B0-----:R-:W-:-:S04]  /*43b0*/  IADD3 R2, PT, PT, R148, 0x3, RZ ;  /* 0x0000000394027810 */ /* 0x001fc80007ffe0ff */
[----:B------:R-:W-:Y:S02]  /*43c0*/  ISETP.GE.U32.AND P5, PT, R2, UR20, PT ;  /* 0x0000001402007c0c */ /* 0x000fe4000bfa6070 */
[----:B------:R-:W-:Y:S01]  /*43d0*/  IADD3 R2, PT, PT, R148, 0x6, RZ ;  /* 0x0000000694027810 */ /* 0x000fe20007ffe0ff */
[----:B------:R-:W0:Y:S01]  /*43e0*/  MUFU.EX2 R111, R111 ;  /* 0x0000006f006f7308 */ /* 0x000e220000000800 */
[----:B------:R-:W-:Y:S02]  /*43f0*/  FSEL R127, R34, RZ, !P5 ;  /* 0x000000ff227f7208 */ /* 0x000fe40006800000 */
[----:B------:R-:W-:Y:S01]  /*4400*/  ISETP.GE.U32.AND P1, PT, R2, UR20, PT ;  /* 0x0000001402007c0c */ /* 0x000fe2000bf26070 */
[----:B------:R-:W3:Y:S01]  /*4410*/  MUFU.EX2 R113, R113 ;  /* 0x0000007100717308 */ /* 0x000ee20000000800 */
[----:B------:R-:W-:-:S03]  /*4420*/  IADD3 R2, PT, PT, R148, 0x7, RZ ;  /* 0x0000000794027810 */ /* 0x000fc60007ffe0ff */
[----:B------:R-:W-:Y:S01]  /*4430*/  MUFU.SIN R19, R6 ;  /* 0x0000000600137308 */ /* 0x000fe20000000400 */
[----:B------:R-:W-:Y:S01]  /*4440*/  ISETP.GE.U32.AND P2, PT, R2, UR20, PT ;  /* 0x0000001402007c0c */ /* 0x000fe2000bf46070 */
[----:B-1----:R-:W-:Y:S01]  /*4450*/  FMUL.FTZ R118, R117, R118 ;  /* 0x0000007675767220 */ /* 0x002fe20000410000 */
[----:B0-----:R-:W-:-:S05]  /*4460*/  FMUL.FTZ R119, R111, R16 ;  /* 0x000000106f777220 */ /* 0x001fca0000410000 */
[----:B------:R0:W1:Y:S01]  /*4470*/  MUFU.COS R21, R6 ;  /* 0x0000000600157308 */ /* 0x0000620000000000 */
[----:B---3--:R-:W-:Y:S01]  /*4480*/  FMUL.FTZ R122, R113, R110 ;  /* 0x0000006e717a7220 */ /* 0x008fe20000410000 */
[----:B------:R-:W-:-:S06]  /*4490*/  IADD3 R110, PT, PT, R148, 0xb, RZ ;  /* 0x0000000b946e7810 */ /* 0x000fcc0007ffe0ff */
[----:B------:R-:W3:Y:S01]  /*44a0*/  MUFU.EX2 R115, R115 ;  /* 0x0000007300737308 */ /* 0x000ee20000000800 */
[----:B0-----:R-:W-:-:S03]  /*44b0*/  IADD3 R6, PT, PT, R148, 0x1, RZ ;  /* 0x0000000194067810 */ /* 0x001fc60007ffe0ff */
[----:B------:R-:W1:Y:S01]  /*44c0*/  MUFU.EX2 R12, R12 ;  /* 0x0000000c000c7308 */ /* 0x000e620000000800 */
[----:B------:R-:W-:Y:S02]  /*44d0*/  ISETP.GE.U32.AND P3, PT, R6, UR20, PT ;  /* 0x0000001406007c0c */ /* 0x000fe4000bf66070 */
[----:B------:R-:W-:Y:S01]  /*44e0*/  IADD3 R6, PT, PT, R148, 0x5, RZ ;  /* 0x0000000594067810 */ /* 0x000fe20007ffe0ff */
[----:B------:R-:W0:Y:S01]  /*44f0*/  MUFU.SIN R15, R121 ;  /* 0x00000079000f7308 */ /* 0x000e220000000400 */
[----:B------:R-:W-:Y:S01]  /*4500*/  FSEL R131, R120, 1, !P3 ;  /* 0x3f80000078837808 */ /* 0x000fe20005800000 */
[----:B------:R-:W-:Y:S01]  /*4510*/  FMUL.FTZ R120, R111, R18 ;  /* 0x000000126f787220 */ /* 0x000fe20000410000 */
[----:B------:R-:W-:Y:S02]  /*4520*/  ISETP.GE.U32.AND P0, PT, R6, UR20, PT ;  /* 0x0000001406007c0c */ /* 0x000fe4000bf06070 */
[C---:B------:R-:W-:Y:S01]  /*4530*/  IADD3 R18, PT, PT, R148.reuse, 0xc, RZ ;  /* 0x0000000c94127810 */ /* 0x040fe20007ffe0ff */
[C---:B---3--:R-:W-:Y:S01]  /*4540*/  FMUL.FTZ R126, R115.reuse, R112 ;  /* 0x00000070737e7220 */ /* 0x048fe20000410000 */
[----:B------:R-:W-:Y:S01]  /*4550*/  FMUL.FTZ R125, R115, R14 ;  /* 0x0000000e737d7220 */ /* 0x000fe20000410000 */
[----:B------:R-:W3:Y:S01]  /*4560*/  MUFU.SIN R9, R123 ;  /* 0x0000007b00097308 */ /* 0x000ee20000000400 */
[----:B------:R-:W-:Y:S01]  /*4570*/  IADD3 R112, PT, PT, R148, 0xa, RZ ;  /* 0x0000000a94707810 */ /* 0x000fe20007ffe0ff */
[----:B-1----:R-:W-:Y:S01]  /*4580*/  FMUL.FTZ R21, R12, R21 ;  /* 0x000000150c157220 */ /* 0x002fe20000410000 */
[----:B------:R-:W-:Y:S01]  /*4590*/  FSEL R120, R120, RZ, !P0 ;  /* 0x000000ff78787208 */ /* 0x000fe20004000000 */
[----:B------:R-:W-:Y:S01]  /*45a0*/  FMUL.FTZ R117, R12, R19 ;  /* 0x000000130c757220 */ /* 0x000fe20000410000 */
[----:B------:R-:W-:Y:S01]  /*45b0*/  FSEL R119, R119, 1, !P0 ;  /* 0x3f80000077777808 */ /* 0x000fe20004000000 */
[----:B------:R-:W-:Y:S01]  /*45c0*/  FMUL.FTZ R19, R5, R60 ;  /* 0x0000003c05137220 */ /* 0x000fe20000410000 */
[----:B------:R-:W-:Y:S01]  /*45d0*/  FSEL R126, R126, RZ, !P5 ;  /* 0x000000ff7e7e7208 */ /* 0x000fe20006800000 */
[----:B------:R1:W-:Y:S01]  /*45e0*/  MUFU.COS R7, R123 ;  /* 0x0000007b00077308 */ /* 0x0003e20000000000 */
[----:B------:R-:W-:-:S02]  /*45f0*/  FSEL R125, R125, 1, !P5 ;  /* 0x3f8000007d7d7808 */ /* 0x000fc40006800000 */
[----:B------:R-:W-:Y:S01]  /*4600*/  ISETP.GE.U32.AND P5, PT, R112, UR20, PT ;  /* 0x0000001470007c0c */ /* 0x000fe2000bfa6070 */
[----:B------:R-:W-:Y:S01]  /*4610*/  FMUL.FTZ R112, R3, R60 ;  /* 0x0000003c03707220 */ /* 0x000fe20000410000 */
[----:B------:R-:W-:Y:S02]  /*4620*/  FSEL R132, R118, RZ, !P3 ;  /* 0x000000ff76847208 */ /* 0x000fe40005800000 */
[----:B------:R-:W-:Y:S01]  /*4630*/  FSEL R118, R31, RZ, !P1 ;  /* 0x000000ff1f767208 */ /* 0x000fe20004800000 */
[----:B------:R4:W5:Y:S01]  /*4640*/  MUFU.COS R13, R121 ;  /* 0x00000079000d7308 */ /* 0x0009620000000000 */
[----:B-1----:R-:W-:Y:S01]  /*4650*/  FMUL.RZ R123, R17, 0.15915493667125701904 ;  /* 0x3e22f983117b7820 */ /* 0x002fe2000040c000 */
[----:B------:R-:W-:Y:S01]  /*4660*/  IADD3 R17, PT, PT, R148, 0x8, RZ ;  /* 0x0000000894117810 */ /* 0x000fe20007ffe0ff */
[----:B------:R-:W-:Y:S01]  /*4670*/  FMUL.RZ R112, R112, 0.15915493667125701904 ;  /* 0x3e22f98370707820 */ /* 0x000fe2000040c000 */
[----:B------:R-:W-:Y:S02]  /*4680*/  FSEL R117, R117, RZ, !P1 ;  /* 0x000000ff75757208 */ /* 0x000fe40004800000 */
[----:B------:R-:W-:-:S02]  /*4690*/  FSEL R133, R36, RZ, !P3 ;  /* 0x000000ff24857208 */ /* 0x000fc40005800000 */
[----:B------:R-:W0:Y:S01]  /*46a0*/  MUFU.EX2 R8, R8 ;  /* 0x0000000800087308 */ /* 0x000e220000000800 */
[----:B----4-:R-:W-:Y:S01]  /*46b0*/  FMUL.RZ R121, R11, 0.15915493667125701904 ;  /* 0x3e22f9830b797820 */ /* 0x010fe2000040c000 */
[----:B------:R-:W-:Y:S02]  /*46c0*/  IADD3 R11, PT, PT, R148, 0x4, RZ ;  /* 0x00000004940b7810 */ /* 0x000fe40007ffe0ff */
[----:B------:R-:W3:Y:S01]  /*46d0*/  MUFU.EX2 R0, R0 ;  /* 0x0000000000007308 */ /* 0x000ee20000000800 */
[----:B------:R-:W-:Y:S01]  /*46e0*/  ISETP.GE.U32.AND P3, PT, R17, UR20, PT ;  /* 0x0000001411007c0c */ /* 0x000fe2000bf66070 */
[----:B------:R-:W-:Y:S01]  /*46f0*/  FMUL.FTZ R17, R5, R64 ;  /* 0x0000004005117220 */ /* 0x000fe20000410000 */
[----:B------:R-:W-:Y:S01]  /*4700*/  ISETP.GE.U32.AND P6, PT, R11, UR20, PT ;  /* 0x000000140b007c0c */ /* 0x000fe2000bfc6070 */
[----:B------:R-:W-:Y:S01]  /*4710*/  MUFU.SIN R2, R123 ;  /* 0x0000007b00027308 */ /* 0x000fe20000000400 */
[----:B------:R-:W-:Y:S01]  /*4720*/  FMUL.FTZ R11, R5, R66 ;  /* 0x00000042050b7220 */ /* 0x000fe20000410000 */
[----:B------:R-:W-:-:S02]  /*4730*/  FSEL R115, R30, RZ, !P2 ;  /* 0x000000ff1e737208 */ /* 0x000fc40005000000 */
[----:B------:R-:W-:Y:S02]  /*4740*/  FSEL R124, R33, RZ, !P6 ;  /* 0x000000ff217c7208 */ /* 0x000fe40007000000 */
[----:B------:R-:W-:Y:S01]  /*4750*/  FSEL R122, R122, 1, !P6 ;  /* 0x3f8000007a7a7808 */ /* 0x000fe20007000000 */
[----:B0-----:R-:W-:Y:S01]  /*4760*/  FMUL.FTZ R15, R8, R15 ;  /* 0x0000000f080f7220 */ /* 0x001fe20000410000 */
[----:B------:R0:W-:Y:S01]  /*4770*/  MUFU.COS R10, R123 ;  /* 0x0000007b000a7308 */ /* 0x0001e20000000000 */
[----:B---3--:R-:W-:-:S03]  /*4780*/  FMUL.FTZ R9, R0, R9 ;  /* 0x0000000900097220 */ /* 0x008fc60000410000 */
[----:B------:R-:W-:Y:S01]  /*4790*/  FSEL R114, R15, RZ, !P2 ;  /* 0x000000ff0f727208 */ /* 0x000fe20005000000 */
[----:B------:R-:W-:Y:S01]  /*47a0*/  FMUL.FTZ R15, R3, R56 ;  /* 0x00000038030f7220 */ /* 0x000fe20000410000 */
[----:B------:R-:W-:Y:S02]  /*47b0*/  FSEL R111, R9, RZ, !P3 ;  /* 0x000000ff096f7208 */ /* 0x000fe40005800000 */
[----:B------:R-:W-:Y:S01]  /*47c0*/  MUFU.SIN R4, R121 ;  /* 0x0000007900047308 */ /* 0x000fe20000000400 */
[----:B0-----:R-:W-:Y:S01]  /*47d0*/  FMUL.FTZ R123, R113, R20 ;  /* 0x00000014717b7220 */ /* 0x001fe20000410000 */
[----:B-----5:R-:W-:Y:S01]  /*47e0*/  FMUL.FTZ R113, R8, R13 ;  /* 0x0000000d08717220 */ /* 0x020fe20000410000 */
[----:B------:R-:W-:Y:S01]  /*47f0*/  IADD3 R13, PT, PT, R148, 0xe, RZ ;  /* 0x0000000e940d7810 */ /* 0x000fe20007ffe0ff */
[----:B------:R-:W-:Y:S02]  /*4800*/  FMUL.RZ R139, R15, 0.15915493667125701904 ;  /* 0x3e22f9830f8b7820 */ /* 0x000fe4000040c000 */
[----:B------:R-:W-:-:S02]  /*4810*/  FSEL R123, R123, RZ, !P6 ;  /* 0x000000ff7b7b7208 */ /* 0x000fc40007000000 */
[----:B------:R0:W1:Y:S01]  /*4820*/  MUFU.COS R6, R121 ;  /* 0x0000007900067308 */ /* 0x0000620000000000 */
[----:B------:R-:W-:Y:S01]  /*4830*/  ISETP.GE.U32.AND P6, PT, R110, UR20, PT ;  /* 0x000000146e007c0c */ /* 0x000fe2000bfc6070 */
[----:B------:R-:W-:Y:S01]  /*4840*/  FMUL.FTZ R110, R3, R58 ;  /* 0x0000003a036e7220 */ /* 0x000fe20000410000 */
[----:B------:R-:W-:Y:S01]  /*4850*/  FSEL R113, R113, 1, !P2 ;  /* 0x3f80000071717808 */ /* 0x000fe20005000000 */
[----:B------:R-:W-:Y:S01]  /*4860*/  FMUL.FTZ R3, R3, R54 ;  /* 0x0000003603037220 */ /* 0x000fe20000410000 */
[----:B------:R-:W-:Y:S01]  /*4870*/  ISETP.GE.U32.AND P2, PT, R13, UR20, PT ;  /* 0x000000140d007c0c */ /* 0x000fe2000bf46070 */
[----:B------:R-:W-:Y:S02]  /*4880*/  FMUL.FTZ R13, R5, R56 ;  /* 0x00000038050d7220 */ /* 0x000fe40000410000 */
[----:B------:R-:W-:Y:S01]  /*4890*/  MUFU.SIN R14, R116 ;  /* 0x00000074000e7308 */ /* 0x000fe20000000400 */
[----:B0-----:R-:W-:Y:S02]  /*48a0*/  FSEL R121, R32, RZ, !P0 ;  /* 0x000000ff20797208 */ /* 0x001fe40004000000 */
[----:B------:R-:W-:-:S02]  /*48b0*/  ISETP.GE.U32.AND P0, PT, R18, UR20, PT ;  /* 0x0000001412007c0c */ /* 0x000fc4000bf06070 */
[----:B------:R-:W-:-:S03]  /*48c0*/  IADD3 R18, PT, PT, R148, 0xd, RZ ;  /* 0x0000000d94127810 */ /* 0x000fc60007ffe0ff */
[----:B------:R0:W-:Y:S08]  /*48d0*/  MUFU.COS R20, R116 ;  /* 0x0000007400147308 */ /* 0x0001f00000000000 */
[----:B------:R-:W1:Y:S01]  /*48e0*/  MUFU.EX2 R11, R11 ;  /* 0x0000000b000b7308 */ /* 0x000e620000000800 */
[----:B0-----:R-:W-:Y:S01]  /*48f0*/  FSEL R116, R21, 1, !P1 ;  /* 0x3f80000015747808 */ /* 0x001fe20004800000 */
[----:B------:R-:W-:Y:S01]  /*4900*/  FMUL.FTZ R21, RZ, R132 ;  /* 0x00000084ff157220 */ /* 0x000fe20000410000 */
[----:B------:R-:W-:Y:S01]  /*4910*/  ISETP.GE.U32.AND P1, PT, R18, UR20, PT ;  /* 0x0000001412007c0c */ /* 0x000fe2000bf26070 */
[----:B------:R-:W-:Y:S01]  /*4920*/  FMUL.RZ R18, R110, 0.15915493667125701904 ;  /* 0x3e22f9836e127820 */ /* 0x000fe2000040c000 */
[----:B------:R-:W-:Y:S01]  /*4930*/  FMUL.FTZ R110, R0, R7 ;  /* 0x00000007006e7220 */ /* 0x000fe20000410000 */
[----:B------:R-:W-:Y:S01]  /*4940*/  IADD3 R0, PT, PT, R148, 0xf, RZ ;  /* 0x0000000f94007810 */ /* 0x000fe20007ffe0ff */
[----:B------:R-:W-:Y:S01]  /*4950*/  MUFU.SIN R16, R112 ;  /* 0x0000007000107308 */ /* 0x000fe20000000400 */
[C---:B------:R-:W-:Y:S01]  /*4960*/  FMUL.FTZ R7, R5.reuse, R58 ;  /* 0x0000003a05077220 */ /* 0x040fe20000410000 */
[----:B------:R-:W-:Y:S01]  /*4970*/  FMUL.FTZ R5, R5, R54 ;  /* 0x0000003605057220 */ /* 0x000fe20000410000 */
[----:B------:R-:W-:Y:S01]  /*4980*/  FSEL R110, R110, 1, !P3 ;  /* 0x3f8000006e6e7808 */ /* 0x000fe20005800000 */
[----:B-1----:R-:W-:-:S04]  /*4990*/  FMUL.FTZ R6, R11, R6 ;  /* 0x000000060b067220 */ /* 0x002fc80000410000 */
[----:B------:R0:W-:Y:S01]  /*49a0*/  MUFU.COS R12, R112 ;  /* 0x00000070000c7308 */ /* 0x0001e20000000000 */
[----:B------:R-:W-:-:S07]  /*49b0*/  FMUL.FTZ R4, R11, R4 ;  /* 0x000000040b047220 */ /* 0x000fce0000410000 */
[----:B------:R-:W-:Y:S01]  /*49c0*/  MUFU.SIN R8, R18 ;  /* 0x0000001200087308 */ /* 0x000fe20000000400 */
[----:B0-----:R-:W-:Y:S02]  /*49d0*/  FSEL R112, R29, RZ, !P3 ;  /* 0x000000ff1d707208 */ /* 0x001fe40005800000 */
[----:B------:R-:W-:Y:S01]  /*49e0*/  ISETP.GE.U32.AND P3, PT, R0, UR20, PT ;  /* 0x0000001400007c0c */ /* 0x000fe2000bf66070 */
[----:B------:R-:W-:-:S04]  /*49f0*/  FMUL.FTZ R0, R136, R132 ;  /* 0x0000008488007220 */ /* 0x000fc80000410000 */
[----:B------:R0:W1:Y:S01]  /*4a00*/  MUFU.COS R143, R18 ;  /* 0x00000012008f7308 */ /* 0x0000620000000000 */
[----:B------:R-:W-:-:S04]  /*4a10*/  FFMA.FTZ R15, RZ, R131, R0 ;  /* 0x00000083ff0f7223 */ /* 0x000fc80000010000 */
[----:B------:R-:W-:-:S03]  /*4a20*/  FADD.FTZ R15, RZ, R15 ;  /* 0x0000000fff0f7221 */ /* 0x000fc60000010000 */
[----:B------:R-:W3:Y:S01]  /*4a30*/  MUFU.EX2 R17, R17 ;  /* 0x0000001100117308 */ /* 0x000ee20000000800 */
[----:B0-----:R-:W-:Y:S01]  /*4a40*/  FFMA.FTZ R18, R136, R131, -R21 ;  /* 0x0000008388127223 */ /* 0x001fe20000010815 */
[----:B------:R-:W-:Y:S01]  /*4a50*/  FMUL.FTZ R11, R129, R15 ;  /* 0x0000000f810b7220 */ /* 0x000fe20000410000 */
[----:B------:R-:W-:Y:S01]  /*4a60*/  MOV R21, UR24 ;  /* 0x0000001800157c02 */ /* 0x000fe20008000f00 */
[----:B------:R0:W-:Y:S01]  /*4a70*/  MUFU.EX2 R9, R13 ;  /* 0x0000000d00097308 */ /* 0x0001e20000000800 */
[----:B------:R-:W-:-:S03]  /*4a80*/  FADD.FTZ R18, R133, R18 ;  /* 0x0000001285127221 */ /* 0x000fc60000010000 */
[----:B------:R-:W1:Y:S01]  /*4a90*/  MUFU.EX2 R7, R7 ;  /* 0x0000000700077308 */ /* 0x000e620000000800 */
[----:B------:R-:W-:-:S03]  /*4aa0*/  FFMA.FTZ R11, R128, R18, -R11 ;  /* 0x00000012800b7223 */ /* 0x000fc6000001080b */
[----:B------:R-:W4:Y:S01]  /*4ab0*/  MUFU.SIN R0, R139 ;  /* 0x0000008b00007308 */ /* 0x000f220000000400 */
[----:B0-----:R-:W-:Y:S01]  /*4ac0*/  FMUL.FTZ R13, R129, R18 ;  /* 0x00000012810d7220 */ /* 0x001fe20000410000 */
[----:B------:R-:W-:Y:S01]  /*4ad0*/  FADD.FTZ R11, R130, R11 ;  /* 0x0000000b820b7221 */ /* 0x000fe20000010000 */
[----:B---3--:R-:W-:-:S05]  /*4ae0*/  FMUL.FTZ R155, R17, R2 ;  /* 0x00000002119b7220 */ /* 0x008fca0000410000 */
[----:B------:R-:W0:Y:S01]  /*4af0*/  MUFU.EX2 R137, R137 ;  /* 0x0000008900897308 */ /* 0x000e220000000800 */
[----:B------:R-:W-:Y:S01]  /*4b00*/  FFMA.FTZ R13, R128, R15, R13 ;  /* 0x0000000f800d7223 */ /* 0x000fe2000001000d */
[C---:B------:R-:W-:Y:S01]  /*4b10*/  FMUL.FTZ R18, R126.reuse, R11 ;  /* 0x0000000b7e127220 */ /* 0x040fe20000410000 */
[----:B------:R-:W-:Y:S01]  /*4b20*/  FMUL.RZ R15, R3, 0.15915493667125701904 ;  /* 0x3e22f983030f7820 */ /* 0x000fe2000040c000 */
[C---:B-1----:R-:W-:Y:S01]  /*4b30*/  FMUL.FTZ R143, R7.reuse, R143 ;  /* 0x0000008f078f7220 */ /* 0x042fe20000410000 */
[----:B------:R-:W-:Y:S01]  /*4b40*/  FADD.FTZ R13, RZ, R13 ;  /* 0x0000000dff0d7221 */ /* 0x000fe20000010000 */
[----:B------:R-:W-:Y:S01]  /*4b50*/  FMUL.FTZ R8, R7, R8 ;  /* 0x0000000807087220 */ /* 0x000fe20000410000 */
[----:B------:R-:W1:Y:S08]  /*4b60*/  MUFU.SIN R138, R15 ;  /* 0x0000000f008a7308 */ /* 0x000e700000000400 */
[----:B------:R-:W1:Y:S01]  /*4b70*/  MUFU.EX2 R5, R5 ;  /* 0x0000000500057308 */ /* 0x000e620000000800 */
[-C--:B------:R-:W-:Y:S01]  /*4b80*/  FMUL.FTZ R2, R126, R13.reuse ;  /* 0x0000000d7e027220 */ /* 0x080fe20000410000 */
[----:B------:R-:W-:Y:S01]  /*4b90*/  FFMA.FTZ R13, R125, R13, R18 ;  /* 0x0000000d7d0d7223 */ /* 0x000fe20000010012 */
[----:B----4-:R-:W-:Y:S01]  /*4ba0*/  FMUL.FTZ R141, R9, R0 ;  /* 0x00000000098d7220 */ /* 0x010fe20000410000 */
[----:B------:R-:W3:Y:S01]  /*4bb0*/  MUFU.COS R18, R15 ;  /* 0x0000000f00127308 */ /* 0x000ee20000000000 */
[----:B------:R-:W-:Y:S01]  /*4bc0*/  FFMA.FTZ R2, R125, R11, -R2 ;  /* 0x0000000b7d027223 */ /* 0x000fe20000010802 */
[----:B------:R-:W-:Y:S01]  /*4bd0*/  FADD.FTZ R13, RZ, R13 ;  /* 0x0000000dff0d7221 */ /* 0x000fe20000010000 */
[C---:B0-----:R-:W-:Y:S01]  /*4be0*/  FMUL.FTZ R151, R137.reuse, R20 ;  /* 0x0000001489977220 */ /* 0x041fe20000410000 */
[----:B------:R-:W-:Y:S01]  /*4bf0*/  FMUL.FTZ R14, R137, R14 ;  /* 0x0000000e890e7220 */ /* 0x000fe20000410000 */
[----:B------:R-:W-:Y:S01]  /*4c00*/  FADD.FTZ R2, R127, R2 ;  /* 0x000000027f027221 */ /* 0x000fe20000010000 */
[CC--:B------:R-:W-:Y:S01]  /*4c10*/  FMUL.FTZ R3, R123.reuse, R13.reuse ;  /* 0x0000000d7b037220 */ /* 0x0c0fe20000410000 */
[----:B------:R-:W-:Y:S01]  /*4c20*/  MOV R20, UR14 ;  /* 0x0000000e00147c02 */ /* 0x000fe20008000f00 */
[----:B------:R-:W0:Y:S01]  /*4c30*/  MUFU.COS R140, R139 ;  /* 0x0000008b008c7308 */ /* 0x000e220000000000 */
[----:B------:R-:W-:Y:S01]  /*4c40*/  FMUL.FTZ R7, R123, R2 ;  /* 0x000000027b077220 */ /* 0x000fe20000410000 */
[----:B-1----:R-:W-:Y:S01]  /*4c50*/  FMUL.FTZ R138, R5, R138 ;  /* 0x0000008a058a7220 */ /* 0x002fe20000410000 */
[----:B------:R-:W-:Y:S01]  /*4c60*/  FSEL R157, R4, RZ, !P4 ;  /* 0x000000ff049d7208 */ /* 0x000fe20006000000 */
[----:B------:R-:W-:Y:S01]  /*4c70*/  FMUL.FTZ R10, R17, R10 ;  /* 0x0000000a110a7220 */ /* 0x000fe20000410000 */
[C---:B------:R-:W-:Y:S01]  /*4c80*/  FFMA.FTZ R13, R122.reuse, R13, R7 ;  /* 0x0000000d7a0d7223 */ /* 0x040fe20000010007 */
[----:B------:R-:W-:Y:S01]  /*4c90*/  FFMA.FTZ R7, R122, R2, -R3 ;  /* 0x000000027a077223 */ /* 0x000fe20000010803 */
[----:B------:R-:W-:Y:S01]  /*4ca0*/  MOV R2, UR23 ;  /* 0x0000001700027c02 */ /* 0x000fe20008000f00 */
[----:B------:R-:W4:Y:S01]  /*4cb0*/  LDG.E.64 R20, desc[UR28][R20.64] ;  /* 0x0000001c14147981 */ /* 0x000f22000c1e1b00 */
[----:B------:R-:W-:Y:S01]  /*4cc0*/  FADD.FTZ R13, RZ, R13 ;  /* 0x0000000dff0d7221 */ /* 0x000fe20000010000 */
[----:B------:R-:W-:Y:S01]  /*4cd0*/  FADD.FTZ R7, R124, R7 ;  /* 0x000000077c077221 */ /* 0x000fe20000010000 */
[----:B------:R-:W-:Y:S01]  /*4ce0*/  MOV R3, UR15 ;  /* 0x0000000f00037c02 */ /* 0x000fe20008000f00 */
[----:B---3--:R-:W-:Y:S01]  /*4cf0*/  FMUL.FTZ R137, R5, R18 ;  /* 0x0000001205897220 */ /* 0x008fe20000410000 */
[C---:B------:R-:W-:Y:S01]  /*4d00*/  FMUL.FTZ R0, R120.reuse, R13 ;  /* 0x0000000d78007220 */ /* 0x040fe20000410000 */
[-C--:B------:R-:W-:Y:S01]  /*4d10*/  FMUL.FTZ R142, R120, R7.reuse ;  /* 0x00000007788e7220 */ /* 0x080fe20000410000 */
[----:B------:R-:W-:Y:S01]  /*4d20*/  FMUL.FTZ R5, R135, R132 ;  /* 0x0000008487057220 */ /* 0x000fe20000410000 */
[----:B------:R-:W-:Y:S01]  /*4d30*/  FSEL R158, R28, RZ, !P4 ;  /* 0x000000ff1c9e7208 */ /* 0x000fe20006000000 */
[C---:B------:R-:W-:Y:S01]  /*4d40*/  FFMA.FTZ R18, R119.reuse, R7, -R0 ;  /* 0x0000000777127223 */ /* 0x040fe20000010800 */
[----:B------:R-:W-:Y:S01]  /*4d50*/  FFMA.FTZ R142, R119, R13, R142 ;  /* 0x0000000d778e7223 */ /* 0x000fe2000001008e */
[----:B0-----:R-:W-:Y:S01]  /*4d60*/  FMUL.FTZ R140, R9, R140 ;  /* 0x0000008c098c7220 */ /* 0x001fe20000410000 */
[C---:B------:R-:W-:Y:S01]  /*4d70*/  FMUL.FTZ R0, R134.reuse, R132 ;  /* 0x0000008486007220 */ /* 0x040fe20000410000 */
[-C--:B------:R-:W-:Y:S01]  /*4d80*/  FFMA.FTZ R5, R134, R131.reuse, -R5 ;  /* 0x0000008386057223 */ /* 0x080fe20000010805 */
[----:B------:R-:W4:Y:S01]  /*4d90*/  LDG.E.64 R2, desc[UR28][R2.64] ;  /* 0x0000001c02027981 */ /* 0x000f22000c1e1b00 */
[----:B------:R-:W-:Y:S01]  /*4da0*/  FADD.FTZ R9, R121, R18 ;  /* 0x0000001279097221 */ /* 0x000fe20000010000 */
[----:B------:R-:W-:Y:S01]  /*4db0*/  FADD.FTZ R142, RZ, R142 ;  /* 0x0000008eff8e7221 */ /* 0x000fe20000010000 */
[----:B------:R-:W-:Y:S01]  /*4dc0*/  FFMA.FTZ R0, R135, R131, R0 ;  /* 0x0000008387007223 */ /* 0x000fe20000010000 */
[----:B------:R-:W-:Y:S01]  /*4dd0*/  FMUL.FTZ R7, R129, R5 ;  /* 0x0000000581077220 */ /* 0x000fe20000410000 */
[CC--:B------:R-:W-:Y:S01]  /*4de0*/  FMUL.FTZ R13, R117.reuse, R9.reuse ;  /* 0x00000009750d7220 */ /* 0x0c0fe20000410000 */
[----:B------:R-:W-:Y:S01]  /*4df0*/  FMUL.FTZ R11, R117, R142 ;  /* 0x0000008e750b7220 */ /* 0x000fe20000410000 */
[-C--:B------:R-:W-:Y:S01]  /*4e00*/  FMUL.FTZ R18, R129, R0.reuse ;  /* 0x0000000081127220 */ /* 0x080fe20000410000 */
[----:B------:R-:W-:Y:S01]  /*4e10*/  FFMA.FTZ R7, R128, R0, R7 ;  /* 0x0000000080077223 */ /* 0x000fe20000010007 */
[C---:B------:R-:W-:Y:S01]  /*4e20*/  FFMA.FTZ R13, R116.reuse, R142, R13 ;  /* 0x0000008e740d7223 */ /* 0x040fe2000001000d */
[----:B------:R-:W-:Y:S01]  /*4e30*/  FFMA.FTZ R11, R116, R9, -R11 ;  /* 0x00000009740b7223 */ /* 0x000fe2000001080b */
[----:B------:R-:W-:Y:S01]  /*4e40*/  FFMA.FTZ R18, R128, R5, -R18 ;  /* 0x0000000580127223 */ /* 0x000fe20000010812 */
[----:B------:R-:W-:Y:S01]  /*4e50*/  FMUL.FTZ R0, R126, R7 ;  /* 0x000000077e007220 */ /* 0x000fe20000410000 */
[----:B------:R-:W-:Y:S01]  /*4e60*/  FADD.FTZ R13, RZ, R13 ;  /* 0x0000000dff0d7221 */ /* 0x000fe20000010000 */
[----:B------:R-:W-:Y:S01]  /*4e70*/  FADD.FTZ R11, R118, R11 ;  /* 0x0000000b760b7221 */ /* 0x000fe20000010000 */
[-C--:B------:R-:W-:Y:S01]  /*4e80*/  FMUL.FTZ R142, R126, R18.reuse ;  /* 0x000000127e8e7220 */ /* 0x080fe20000410000 */
[----:B------:R-:W-:Y:S01]  /*4e90*/  FFMA.FTZ R0, R125, R18, -R0 ;  /* 0x000000127d007223 */ /* 0x000fe20000010800 */
[C---:B------:R-:W-:Y:S01]  /*4ea0*/  FMUL.FTZ R18, R114.reuse, R13 ;  /* 0x0000000d72127220 */ /* 0x040fe20000410000 */
[-C--:B------:R-:W-:Y:S01]  /*4eb0*/  FMUL.FTZ R144, R114, R11.reuse ;  /* 0x0000000b72907220 */ /* 0x080fe20000410000 */
[----:B------:R-:W0:Y:S02]  /*4ec0*/  MUFU.EX2 R19, R19 ;  /* 0x0000001300137308 */ /* 0x000e240000000800 */
[C---:B------:R-:W-:Y:S01]  /*4ed0*/  FFMA.FTZ R18, R113.reuse, R11, -R18 ;  /* 0x0000000b71127223 */ /* 0x040fe20000010812 */
[----:B------:R-:W-:Y:S01]  /*4ee0*/  FFMA.FTZ R144, R113, R13, R144 ;  /* 0x0000000d71907223 */ /* 0x000fe20000010090 */
[----:B------:R-:W-:-:S02]  /*4ef0*/  FFMA.FTZ R142, R125, R7, R142 ;  /* 0x000000077d8e7223 */ /* 0x000fc4000001008e */
[----:B------:R-:W-:Y:S01]  /*4f00*/  FADD.FTZ R9, R115, R18 ;  /* 0x0000001273097221 */ /* 0x000fe20000010000 */
[----:B------:R-:W-:Y:S01]  /*4f10*/  FADD.FTZ R144, RZ, R144 ;  /* 0x00000090ff907221 */ /* 0x000fe20000010000 */
[----:B------:R-:W-:Y:S02]  /*4f20*/  FMUL.FTZ R5, R123, R142 ;  /* 0x0000008e7b057220 */ /* 0x000fe40000410000 */
[-C--:B------:R-:W-:Y:S01]  /*4f30*/  FMUL.FTZ R13, R111, R9.reuse ;  /* 0x000000096f0d7220 */ /* 0x080fe20000410000 */
[----:B------:R-:W-:Y:S01]  /*4f40*/  FMUL.FTZ R7, R123, R0 ;  /* 0x000000007b077220 */ /* 0x000fe20000410000 */
[----:B------:R-:W-:Y:S01]  /*4f50*/  FMUL.FTZ R11, R111, R144 ;  /* 0x000000906f0b7220 */ /* 0x000fe20000410000 */
[----:B------:R-:W-:Y:S01]  /*4f60*/  FFMA.FTZ R5, R122, R0, -R5 ;  /* 0x000000007a057223 */ /* 0x000fe20000010805 */
[----:B------:R-:W-:Y:S01]  /*4f70*/  FFMA.FTZ R13, R110, R144, R13 ;  /* 0x000000906e0d7223 */ /* 0x000fe2000001000d */
[----:B------:R-:W-:Y:S01]  /*4f80*/  FFMA.FTZ R7, R122, R142, R7 ;  /* 0x0000008e7a077223 */ /* 0x000fe20000010007 */
[----:B------:R-:W-:Y:S01]  /*4f90*/  FFMA.FTZ R11, R110, R9, -R11 ;  /* 0x000000096e0b7223 */ /* 0x000fe2000001080b */
[C---:B------:R-:W-:Y:S01]  /*4fa0*/  FMUL.FTZ R18, R120.reuse, R5 ;  /* 0x0000000578127220 */ /* 0x040fe20000410000 */
[----:B------:R-:W-:Y:S01]  /*4fb0*/  FADD.FTZ R13, RZ, R13 ;  /* 0x0000000dff0d7221 */ /* 0x000fe20000010000 */
[-C--:B------:R-:W-:Y:S01]  /*4fc0*/  FMUL.FTZ R0, R120, R7.reuse ;  /* 0x0000000778007220 */ /* 0x080fe20000410000 */
[----:B------:R-:W-:Y:S01]  /*4fd0*/  FADD.FTZ R11, R112, R11 ;  /* 0x0000000b700b7221 */ /* 0x000fe20000010000 */
[----:B------:R-:W-:Y:S01]  /*4fe0*/  FFMA.FTZ R18, R119, R7, R18 ;  /* 0x0000000777127223 */ /* 0x000fe20000010012 */
[----:B------:R-:W-:Y:S01]  /*4ff0*/  FSEL R156, R6, 1, !P4 ;  /* 0x3f800000069c7808 */ /* 0x000fe20006000000 */
[----:B------:R-:W-:Y:S01]  /*5000*/  FMUL.FTZ R9, R157, R13 ;  /* 0x0000000d9d097220 */ /* 0x000fe20000410000 */
[----:B------:R-:W-:Y:S01]  /*5010*/  FFMA.FTZ R0, R119, R5, -R0 ;  /* 0x0000000577007223 */ /* 0x000fe20000010800 */
[-C--:B------:R-:W-:Y:S01]  /*5020*/  FMUL.FTZ R4, R157, R11.reuse ;  /* 0x0000000b9d047220 */ /* 0x080fe20000410000 */
[C---:B------:R-:W-:Y:S01]  /*5030*/  FMUL.FTZ R5, R117.reuse, R18 ;  /* 0x0000001275057220 */ /* 0x040fe20000410000 */
[C---:B------:R-:W-:Y:S01]  /*5040*/  FFMA.FTZ R9, R156.reuse, R11, -R9 ;  /* 0x0000000b9c097223 */ /* 0x040fe20000010809 */
[-C--:B------:R-:W-:Y:S01]  /*5050*/  FMUL.FTZ R7, R117, R0.reuse ;  /* 0x0000000075077220 */ /* 0x080fe20000410000 */
[----:B------:R-:W-:Y:S01]  /*5060*/  FFMA.FTZ R13, R156, R13, R4 ;  /* 0x0000000d9c0d7223 */ /* 0x000fe20000010004 */
[----:B------:R-:W-:Y:S01]  /*5070*/  FFMA.FTZ R5, R116, R0, -R5 ;  /* 0x0000000074057223 */ /* 0x000fe20000010805 */
[----:B------:R-:W-:Y:S01]  /*5080*/  FSEL R155, R155, RZ, !P5 ;  /* 0x000000ff9b9b7208 */ /* 0x000fe20006800000 */
[----:B------:R-:W-:Y:S01]  /*5090*/  FADD.FTZ R9, R158, R9 ;  /* 0x000000099e097221 */ /* 0x000fe20000010000 */
[----:B------:R-:W-:Y:S01]  /*50a0*/  FFMA.FTZ R7, R116, R18, R7 ;  /* 0x0000001274077223 */ /* 0x000fe20000010007 */
[----:B------:R-:W-:Y:S01]  /*50b0*/  FADD.FTZ R13, RZ, R13 ;  /* 0x0000000dff0d7221 */ /* 0x000fe20000010000 */
[----:B------:R-:W-:Y:S01]  /*50c0*/  FSEL R154, R10, 1, !P5 ;  /* 0x3f8000000a9a7808 */ /* 0x000fe20006800000 */
[C---:B------:R-:W-:Y:S01]  /*50d0*/  FMUL.FTZ R4, R114.reuse, R5 ;  /* 0x0000000572047220 */ /* 0x040fe20000410000 */
[C---:B------:R-:W-:Y:S01]  /*50e0*/  FMUL.FTZ R11, R155.reuse, R9 ;  /* 0x000000099b0b7220 */ /* 0x040fe20000410000 */
[----:B------:R-:W-:Y:S01]  /*50f0*/  FMUL.FTZ R0, R114, R7 ;  /* 0x0000000772007220 */ /* 0x000fe20000410000 */
[----:B------:R-:W-:Y:S01]  /*5100*/  FMUL.FTZ R6, R155, R13 ;  /* 0x0000000d9b067220 */ /* 0x000fe20000410000 */
[----:B------:R-:W-:Y:S01]  /*5110*/  FFMA.FTZ R4, R113, R7, R4 ;  /* 0x0000000771047223 */ /* 0x000fe20000010004 */
[C---:B------:R-:W-:Y:S01]  /*5120*/  FFMA.FTZ R11, R154.reuse, R13, R11 ;  /* 0x0000000d9a0b7223 */ /* 0x040fe2000001000b */
[----:B------:R-:W-:Y:S01]  /*5130*/  FSEL R153, R27, RZ, !P5 ;  /* 0x000000ff1b997208 */ /* 0x000fe20006800000 */
[----:B------:R-:W-:Y:S01]  /*5140*/  FFMA.FTZ R0, R113, R5, -R0 ;  /* 0x0000000571007223 */ /* 0x000fe20000010800 */
[----:B------:R-:W-:Y:S01]  /*5150*/  FFMA.FTZ R6, R154, R9, -R6 ;  /* 0x000000099a067223 */ /* 0x000fe20000010806 */
[----:B------:R-:W-:Y:S01]  /*5160*/  FMUL.FTZ R5, R111, R4 ;  /* 0x000000046f057220 */ /* 0x000fe20000410000 */
[----:B------:R-:W-:Y:S01]  /*5170*/  FSEL R152, R14, RZ, !P6 ;  /* 0x000000ff0e987208 */ /* 0x000fe20007000000 */
[----:B------:R-:W-:Y:S01]  /*5180*/  FADD.FTZ R11, RZ, R11 ;  /* 0x0000000bff0b7221 */ /* 0x000fe20000010000 */
[----:B------:R-:W-:Y:S01]  /*5190*/  FADD.FTZ R6, R153, R6 ;  /* 0x0000000699067221 */ /* 0x000fe20000010000 */
[-C--:B------:R-:W-:Y:S01]  /*51a0*/  FFMA.FTZ R5, R110, R0.reuse, -R5 ;  /* 0x000000006e057223 */ /* 0x080fe20000010805 */
[----:B------:R-:W-:Y:S01]  /*51b0*/  FMUL.FTZ R7, R111, R0 ;  /* 0x000000006f077220 */ /* 0x000fe20000410000 */
[----:B------:R-:W-:Y:S01]  /*51c0*/  FSEL R151, R151, 1, !P6 ;  /* 0x3f80000097977808 */ /* 0x000fe20007000000 */
[CC--:B------:R-:W-:Y:S01]  /*51d0*/  FMUL.FTZ R0, R152.reuse, R11.reuse ;  /* 0x0000000b98007220 */ /* 0x0c0fe20000410000 */
[----:B------:R-:W-:Y:S01]  /*51e0*/  FMUL.FTZ R10, R152, R6 ;  /* 0x00000006980a7220 */ /* 0x000fe20000410000 */
[----:B------:R-:W-:Y:S01]  /*51f0*/  FSEL R150, R26, RZ, !P6 ;  /* 0x000000ff1a967208 */ /* 0x000fe20007000000 */
[----:B0-----:R-:W-:Y:S01]  /*5200*/  FMUL.FTZ R16, R19, R16 ;  /* 0x0000001013107220 */ /* 0x001fe20000410000 */
[C---:B------:R-:W-:Y:S01]  /*5210*/  FFMA.FTZ R9, R151.reuse, R6, -R0 ;  /* 0x0000000697097223 */ /* 0x040fe20000010800 */
[----:B------:R-:W-:Y:S01]  /*5220*/  FFMA.FTZ R7, R110, R4, R7 ;  /* 0x000000046e077223 */ /* 0x000fe20000010007 */
[----:B------:R-:W-:Y:S01]  /*5230*/  FFMA.FTZ R10, R151, R11, R10 ;  /* 0x0000000b970a7223 */ /* 0x000fe2000001000a */
[----:B------:R-:W-:Y:S01]  /*5240*/  FMUL.FTZ R12, R19, R12 ;  /* 0x0000000c130c7220 */ /* 0x000fe20000410000 */
[----:B------:R-:W-:Y:S01]  /*5250*/  FADD.FTZ R4, R150, R9 ;  /* 0x0000000996047221 */ /* 0x000fe20000010000 */
[----:B------:R-:W-:Y:S01]  /*5260*/  FSEL R149, R16, RZ, !P0 ;  /* 0x000000ff10957208 */ /* 0x000fe20004000000 */
[C---:B------:R-:W-:Y:S01]  /*5270*/  FMUL.FTZ R9, R157.reuse, R7 ;  /* 0x000000079d097220 */ /* 0x040fe20000410000 */
[----:B------:R-:W-:Y:S01]  /*5280*/  FADD.FTZ R10, RZ, R10 ;  /* 0x0000000aff0a7221 */ /* 0x000fe20000010000 */
[----:B------:R-:W-:Y:S01]  /*5290*/  FSEL R146, R12, 1, !P0 ;  /* 0x3f8000000c927808 */ /* 0x000fe20004000000 */
[-C--:B------:R-:W-:Y:S01]  /*52a0*/  FMUL.FTZ R0, R157, R5.reuse ;  /* 0x000000059d007220 */ /* 0x080fe20000410000 */
[----:B------:R-:W-:Y:S01]  /*52b0*/  FFMA.FTZ R9, R156, R5, -R9 ;  /* 0x000000059c097223 */ /* 0x000fe20000010809 */
[C---:B------:R-:W-:Y:S01]  /*52c0*/  FMUL.FTZ R5, R149.reuse, R10 ;  /* 0x0000000a95057220 */ /* 0x040fe20000410000 */
[----:B------:R-:W-:Y:S01]  /*52d0*/  FMUL.FTZ R11, R149, R4 ;  /* 0x00000004950b7220 */ /* 0x000fe20000410000 */
[----:B------:R-:W-:-:S02]  /*52e0*/  FSEL R145, R25, RZ, !P0 ;  /* 0x000000ff19917208 */ /* 0x000fc40004000000 */
[C---:B------:R-:W-:Y:S01]  /*52f0*/  FFMA.FTZ R4, R146.reuse, R4, -R5 ;  /* 0x0000000492047223 */ /* 0x040fe20000010805 */
[----:B------:R-:W-:Y:S01]  /*5300*/  FFMA.FTZ R11, R146, R10, R11 ;  /* 0x0000000a920b7223 */ /* 0x000fe2000001000b */
[----:B------:R-:W-:Y:S02]  /*5310*/  FSEL R144, R8, RZ, !P1 ;  /* 0x000000ff08907208 */ /* 0x000fe40004800000 */
[----:B------:R-:W-:Y:S01]  /*5320*/  FADD.FTZ R4, R145, R4 ;  /* 0x0000000491047221 */ /* 0x000fe20000010000 */
[----:B------:R-:W-:Y:S01]  /*5330*/  FFMA.FTZ R0, R156, R7, R0 ;  /* 0x000000079c007223 */ /* 0x000fe20000010000 */
[----:B------:R-:W-:Y:S01]  /*5340*/  FSEL R143, R143, 1, !P1 ;  /* 0x3f8000008f8f7808 */ /* 0x000fe20004800000 */
        /* <DEDUP_REMOVED lines=8> */
[----:B------:R-:W-:Y:S01]  /*53d0*/  FSEL R142, R24, RZ, !P1 ;  /* 0x000000ff188e7208 */ /* 0x000fe20004800000 */
[----:B------:R-:W-:Y:S01]  /*53e0*/  FFMA.FTZ R9, R143, R4, -R6 ;  /* 0x000000048f097223 */ /* 0x000fe20000010806 */
[----:B------:R-:W-:Y:S01]  /*53f0*/  FSEL R141, R141, RZ, !P2 ;  /* 0x000000ff8d8d7208 */ /* 0x000fe20005000000 */
[----:B------:R-:W-:Y:S01]  /*5400*/  FADD.FTZ R8, RZ, R8 ;  /* 0x00000008ff087221 */ /* 0x000fe20000010000 */
[----:B------:R-:W-:Y:S01]  /*5410*/  FMUL.FTZ R0, R152, R7 ;  /* 0x0000000798007220 */ /* 0x000fe20000410000 */
[----:B------:R-:W-:Y:S01]  /*5420*/  FSEL R140, R140, 1, !P2 ;  /* 0x3f8000008c8c7808 */ /* 0x000fe20005000000 */
[----:B------:R-:W-:Y:S01]  /*5430*/  FADD.FTZ R9, R142, R9 ;  /* 0x000000098e097221 */ /* 0x000fe20000010000 */
[-C--:B------:R-:W-:Y:S01]  /*5440*/  FMUL.FTZ R11, R141, R8.reuse ;  /* 0x000000088d0b7220 */ /* 0x080fe20000410000 */
[-C--:B------:R-:W-:Y:S01]  /*5450*/  FFMA.FTZ R0, R151, R5.reuse, -R0 ;  /* 0x0000000597007223 */ /* 0x080fe20000010800 */
[----:B------:R-:W-:Y:S01]  /*5460*/  FMUL.FTZ R4, R152, R5 ;  /* 0x0000000598047220 */ /* 0x000fe20000410000 */
[-C--:B------:R-:W-:Y:S01]  /*5470*/  FMUL.FTZ R5, R141, R9.reuse ;  /* 0x000000098d057220 */ /* 0x080fe20000410000 */
[----:B------:R-:W-:Y:S01]  /*5480*/  FSEL R139, R23, RZ, !P2 ;  /* 0x000000ff178b7208 */ /* 0x000fe20005000000 */
[----:B------:R-:W-:Y:S01]  /*5490*/  FFMA.FTZ R6, R140, R9, -R11 ;  /* 0x000000098c067223 */ /* 0x000fe2000001080b */
[----:B------:R-:W-:Y:S01]  /*54a0*/  FSEL R138, R138, RZ, !P3 ;  /* 0x000000ff8a8a7208 */ /* 0x000fe20005800000 */
[----:B------:R-:W-:Y:S01]  /*54b0*/  FFMA.FTZ R5, R140, R8, R5 ;  /* 0x000000088c057223 */ /* 0x000fe20000010005 */
[----:B------:R-:W-:Y:S01]  /*54c0*/  FFMA.FTZ R4, R151, R7, R4 ;  /* 0x0000000797047223 */ /* 0x000fe20000010004 */
[----:B------:R-:W-:Y:S01]  /*54d0*/  FADD.FTZ R6, R139, R6 ;  /* 0x000000068b067221 */ /* 0x000fe20000010000 */
[----:B------:R-:W-:Y:S01]  /*54e0*/  FSEL R137, R137, 1, !P3 ;  /* 0x3f80000089897808 */ /* 0x000fe20005800000 */
[----:B------:R-:W-:Y:S01]  /*54f0*/  FADD.FTZ R8, RZ, R5 ;  /* 0x00000005ff087221 */ /* 0x000fe20000010000 */
[C---:B------:R-:W-:Y:S01]  /*5500*/  FMUL.FTZ R5, R149.reuse, R4 ;  /* 0x0000000495057220 */ /* 0x040fe20000410000 */
[C---:B------:R-:W-:Y:S01]  /*5510*/  FMUL.FTZ R10, R138.reuse, R6 ;  /* 0x000000068a0a7220 */ /* 0x040fe20000410000 */
[----:B------:R-:W-:Y:S01]  /*5520*/  FMUL.FTZ R7, R149, R0 ;  /* 0x0000000095077220 */ /* 0x000fe20000410000 */
[----:B------:R-:W-:Y:S01]  /*5530*/  FMUL.FTZ R9, R138, R8 ;  /* 0x000000088a097220 */ /* 0x000fe20000410000 */
[----:B------:R-:W-:Y:S01]  /*5540*/  FFMA.FTZ R5, R146, R0, -R5 ;  /* 0x0000000092057223 */ /* 0x000fe20000010805 */
[C---:B------:R-:W-:Y:S01]  /*5550*/  FFMA.FTZ R10, R137.reuse, R8, R10 ;  /* 0x00000008890a7223 */ /* 0x040fe2000001000a */
[----:B------:R-:W-:Y:S01]  /*5560*/  FSEL R0, R22, RZ, !P3 ;  /* 0x000000ff16007208 */ /* 0x000fe20005800000 */
[----:B------:R-:W-:Y:S01]  /*5570*/  FFMA.FTZ R9, R137, R6, -R9 ;  /* 0x0000000689097223 */ /* 0x000fe20000010809 */
[----:B------:R-:W-:Y:S01]  /*5580*/  FFMA.FTZ R7, R146, R4, R7 ;  /* 0x0000000492077223 */ /* 0x000fe20000010007 */
[----:B------:R-:W-:Y:S01]  /*5590*/  FADD.FTZ R160, RZ, R10 ;  /* 0x0000000affa07221 */ /* 0x000fe20000010000 */
[----:B------:R-:W-:Y:S01]  /*55a0*/  FMUL.FTZ R6, R144, R5 ;  /* 0x0000000590067220 */ /* 0x000fe20000410000 */
[----:B------:R-:W-:Y:S01]  /*55b0*/  FADD.FTZ R159, R0, R9 ;  /* 0x00000009009f7221 */ /* 0x000fe20000010000 */
[----:B------:R-:W-:-:S02]  /*55c0*/  FMUL.FTZ R4, R144, R7 ;  /* 0x0000000790047220 */ /* 0x000fc40000410000 */
[----:B------:R-:W0:Y:S01]  /*55d0*/  SHFL.UP PT, R9, R160, 0x1, RZ ;  /* 0x04200000a0097989 */ /* 0x000e2200000e00ff */
[C---:B------:R-:W-:Y:S01]  /*55e0*/  FFMA.FTZ R6, R143.reuse, R7, R6 ;  /* 0x000000078f067223 */ /* 0x040fe20000010006 */
[----:B------:R-:W-:Y:S02]  /*55f0*/  FFMA.FTZ R4, R143, R5, -R4 ;  /* 0x000000058f047223 */ /* 0x000fe40000010804 */
[----:B------:R-:W1:Y:S01]  /*5600*/  SHFL.UP PT, R8, R159, 0x1, RZ ;  /* 0x042000009f087989 */ /* 0x000e6200000e00ff */
[C---:B------:R-:W-:Y:S01]  /*5610*/  FMUL.FTZ R5, R141.reuse, R6 ;  /* 0x000000068d057220 */ /* 0x040fe20000410000 */
[----:B------:R-:W-:-:S03]  /*5620*/  FMUL.FTZ R7, R141, R4 ;  /* 0x000000048d077220 */ /* 0x000fc60000410000 */
[C---:B------:R-:W-:Y:S01]  /*5630*/  FFMA.FTZ R5, R140.reuse, R4, -R5 ;  /* 0x000000048c057223 */ /* 0x040fe20000010805 */
[----:B------:R-:W-:-:S03]  /*5640*/  FFMA.FTZ R7, R140, R6, R7 ;  /* 0x000000068c077223 */ /* 0x000fc60000010007 */
[C---:B------:R-:W-:Y:S01]  /*5650*/  FMUL.FTZ R162, R138.reuse, R5 ;  /* 0x000000058aa27220 */ /* 0x040fe20000410000 */
[----:B------:R-:W-:-:S03]  /*5660*/  FMUL.FTZ R4, R138, R7 ;  /* 0x000000078a047220 */ /* 0x000fc60000410000 */
[----:B------:R-:W-:Y:S01]  /*5670*/  FFMA.FTZ R162, R137, R7, R162 ;  /* 0x0000000789a27223 */ /* 0x000fe200000100a2 */
[----:B------:R-:W-:Y:S01]  /*5680*/  ISETP.GE.AND P0, PT, R103, 0x1, PT ;  /* 0x000000016700780c */ /* 0x000fe20003f06270 */
[----:B------:R-:W-:-:S03]  /*5690*/  FFMA.FTZ R161, R137, R5, -R4 ;  /* 0x0000000589a17223 */ /* 0x000fc60000010804 */
[----:B------:R-:W3:Y:S01]  /*56a0*/  SHFL.UP PT, R5, R162, 0x1, RZ ;  /* 0x04200000a2057989 */ /* 0x000ee200000e00ff */
[----:B0-----:R-:W-:-:S03]  /*56b0*/  FMUL.FTZ R7, R161, R9 ;  /* 0x00000009a1077220 */ /* 0x001fc60000410000 */
[----:B------:R-:W0:Y:S01]  /*56c0*/  SHFL.UP PT, R4, R161, 0x1, RZ ;  /* 0x04200000a1047989 */ /* 0x000e2200000e00ff */
[C---:B------:R-:W-:Y:S01]  /*56d0*/  FMUL.FTZ R6, R162.reuse, R9 ;  /* 0x00000009a2067220 */ /* 0x040fe20000410000 */
[----:B-1----:R-:W-:-:S03]  /*56e0*/  FFMA.FTZ R7, R162, R8, R7 ;  /* 0x00000008a2077223 */ /* 0x002fc60000010007 */
[----:B------:R-:W-:Y:S01]  /*56f0*/  FFMA.FTZ R6, R161, R8, -R6 ;  /* 0x00000008a1067223 */ /* 0x000fe20000010806 */
[----:B------:R-:W-:-:S03]  /*5700*/  @P0 FADD.FTZ R160, R160, R7 ;  /* 0x00000007a0a00221 */ /* 0x000fc60000010000 */
[----:B------:R-:W-:Y:S02]  /*5710*/  @P0 FADD.FTZ R159, R159, R6 ;  /* 0x000000069f9f0221 */ /* 0x000fe40000010000 */
[----:B------:R-:W1:Y:S04]  /*5720*/  SHFL.UP PT, R9, R160, 0x2, RZ ;  /* 0x04400000a0097989 */ /* 0x000e6800000e00ff */
[----:B------:R-:W5:Y:S01]  /*5730*/  SHFL.UP PT, R8, R159, 0x2, RZ ;  /* 0x044000009f087989 */ /* 0x000f6200000e00ff */
[-C--:B---3--:R-:W-:Y:S01]  /*5740*/  FMUL.FTZ R7, R161, R5.reuse ;  /* 0x00000005a1077220 */ /* 0x088fe20000410000 */
[----:B------:R-:W-:-:S03]  /*5750*/  FMUL.FTZ R6, R162, R5 ;  /* 0x00000005a2067220 */ /* 0x000fc60000410000 */
[-C--:B0-----:R-:W-:Y:S01]  /*5760*/  @P0 FFMA.FTZ R162, R162, R4.reuse, R7 ;  /* 0x00000004a2a20223 */ /* 0x081fe20000010007 */
[----:B------:R-:W-:Y:S01]  /*5770*/  @P0 FFMA.FTZ R161, R161, R4, -R6 ;  /* 0x00000004a1a10223 */ /* 0x000fe20000010806 */
[----:B------:R-:W-:-:S03]  /*5780*/  ISETP.GE.AND P0, PT, R103, 0x2, PT ;  /* 0x000000026700780c */ /* 0x000fc60003f06270 */
[----:B------:R-:W0:Y:S04]  /*5790*/  SHFL.UP PT, R5, R162, 0x2, RZ ;  /* 0x04400000a2057989 */ /* 0x000e2800000e00ff */
[----:B------:R-:W3:Y:S01]  /*57a0*/  SHFL.UP PT, R4, R161, 0x2, RZ ;  /* 0x04400000a1047989 */ /* 0x000ee200000e00ff */
[-C--:B-1----:R-:W-:Y:S01]  /*57b0*/  FMUL.FTZ R7, R161, R9.reuse ;  /* 0x00000009a1077220 */ /* 0x082fe20000410000 */
[----:B------:R-:W-:-:S03]  /*57c0*/  FMUL.FTZ R6, R162, R9 ;  /* 0x00000009a2067220 */ /* 0x000fc60000410000 */
[-C--:B-----5:R-:W-:Y:S01]  /*57d0*/  FFMA.FTZ R7, R162, R8.reuse, R7 ;  /* 0x00000008a2077223 */ /* 0x0a0fe20000010007 */
[----:B------:R-:W-:-:S03]  /*57e0*/  FFMA.FTZ R6, R161, R8, -R6 ;  /* 0x00000008a1067223 */ /* 0x000fc60000010806 */
[----:B------:R-:W-:Y:S01]  /*57f0*/  @P0 FADD.FTZ R160, R160, R7 ;  /* 0x00000007a0a00221 */ /* 0x000fe20000010000 */
[----:B------:R-:W-:-:S04]  /*5800*/  @P0 FADD.FTZ R159, R159, R6 ;  /* 0x000000069f9f0221 */ /* 0x000fc80000010000 */
[----:B------:R-:W1:Y:S04]  /*5810*/  SHFL.UP PT, R9, R160, 0x4, RZ ;  /* 0x04800000a0097989 */ /* 0x000e6800000e00ff */
[----:B------:R-:W5:Y:S01]  /*5820*/  SHFL.UP PT, R8, R159, 0x4, RZ ;  /* 0x048000009f087989 */ /* 0x000f6200000e00ff */
[-C--:B0-----:R-:W-:Y:S01]  /*5830*/  FMUL.FTZ R7, R161, R5.reuse ;  /* 0x00000005a1077220 */ /* 0x081fe20000410000 */
[----:B------:R-:W-:-:S03]  /*5840*/  FMUL.FTZ R6, R162, R5 ;  /* 0x00000005a2067220 */ /* 0x000fc60000410000 */
[-C--:B---3--:R-:W-:Y:S01]  /*5850*/  @P0 FFMA.FTZ R162, R162, R4.reuse, R7 ;  /* 0x00000004a2a20223 */ /* 0x088fe20000010007 */
[----:B------:R-:W-:-:S04]  /*5860*/  @P0 FFMA.FTZ R161, R161, R4, -R6 ;  /* 0x00000004a1a10223 */ /* 0x000fc80000010806 */
[----:B------:R-:W0:Y:S01]  /*5870*/  SHFL.UP PT, R5, R162, 0x4, RZ ;  /* 0x04800000a2057989 */ /* 0x000e2200000e00ff */
[----:B------:R-:W-:-:S03]  /*5880*/  ISETP.GE.AND P0, PT, R103, 0x4, PT ;  /* 0x000000046700780c */ /* 0x000fc60003f06270 */
[----:B------:R-:W3:Y:S01]  /*5890*/  SHFL.UP PT, R4, R161, 0x4, RZ ;  /* 0x04800000a1047989 */ /* 0x000ee200000e00ff */
[-C--:B-1----:R-:W-:Y:S01]  /*58a0*/  FMUL.FTZ R7, R161, R9.reuse ;  /* 0x00000009a1077220 */ /* 0x082fe20000410000 */
[----:B------:R-:W-:-:S03]  /*58b0*/  FMUL.FTZ R6, R162, R9 ;  /* 0x00000009a2067220 */ /* 0x000fc60000410000 */
[-C--:B-----5:R-:W-:Y:S01]  /*58c0*/  FFMA.FTZ R7, R162, R8.reuse, R7 ;  /* 0x00000008a2077223 */ /* 0x0a0fe20000010007 */
[----:B------:R-:W-:-:S04]  /*58d0*/  FFMA.FTZ R6, R161, R8, -R6 ;  /* 0x00000008a1067223 */ /* 0x000fc80000010806 */
[----:B------:R-:W-:Y:S01]  /*58e0*/  @P0 FADD.FTZ R160, R160, R7 ;  /* 0x00000007a0a00221 */ /* 0x000fe20000010000 */
[----:B------:R-:W-:-:S04]  /*58f0*/  @P0 FADD.FTZ R159, R159, R6 ;  /* 0x000000069f9f0221 */ /* 0x000fc80000010000 */
[----:B------:R-:W1:Y:S01]  /*5900*/  SHFL.UP PT, R9, R160, 0x8, RZ ;  /* 0x05000000a0097989 */ /* 0x000e6200000e00ff */
[CC--:B0-----:R-:W-:Y:S01]  /*5910*/  FMUL.FTZ R7, R161.reuse, R5.reuse ;  /* 0x00000005a1077220 */ /* 0x0c1fe20000410000 */
[C---:B------:R-:W-:Y:S02]  /*5920*/  FMUL.FTZ R6, R162.reuse, R5 ;  /* 0x00000005a2067220 */ /* 0x040fe40000410000 */
[----:B------:R-:W0:Y:S01]  /*5930*/  SHFL.UP PT, R8, R159, 0x8, RZ ;  /* 0x050000009f087989 */ /* 0x000e2200000e00ff */
[-C--:B---3--:R-:W-:Y:S01]  /*5940*/  @P0 FFMA.FTZ R162, R162, R4.reuse, R7 ;  /* 0x00000004a2a20223 */ /* 0x088fe20000010007 */
[----:B------:R-:W-:-:S04]  /*5950*/  @P0 FFMA.FTZ R161, R161, R4, -R6 ;  /* 0x00000004a1a10223 */ /* 0x000fc80000010806 */
[----:B------:R-:W3:Y:S04]  /*5960*/  SHFL.UP PT, R5, R162, 0x8, RZ ;  /* 0x05000000a2057989 */ /* 0x000ee800000e00ff */
[----:B------:R-:W5:Y:S01]  /*5970*/  SHFL.UP PT, R4, R161, 0x8, RZ ;  /* 0x05000000a1047989 */ /* 0x000f6200000e00ff */
[----:B------:R-:W-:Y:S01]  /*5980*/  ISETP.GE.AND P0, PT, R103, 0x8, PT ;  /* 0x000000086700780c */ /* 0x000fe20003f06270 */
[-C--:B-1----:R-:W-:Y:S01]  /*5990*/  FMUL.FTZ R7, R161, R9.reuse ;  /* 0x00000009a1077220 */ /* 0x082fe20000410000 */
[----:B------:R-:W-:-:S03]  /*59a0*/  FMUL.FTZ R6, R162, R9 ;  /* 0x00000009a2067220 */ /* 0x000fc60000410000 */
[-C--:B0-----:R-:W-:Y:S01]  /*59b0*/  FFMA.FTZ R7, R162, R8.reuse, R7 ;  /* 0x00000008a2077223 */ /* 0x081fe20000010007 */
[----:B------:R-:W-:-:S07]  /*59c0*/  FFMA.FTZ R6, R161, R8, -R6 ;  /* 0x00000008a1067223 */ /* 0x000fce0000010806 */
[----:B------:R-:W-:Y:S01]  /*59d0*/  @P0 FADD.FTZ R160, R160, R7 ;  /* 0x00000007a0a00221 */ /* 0x000fe20000010000 */
[-C--:B---3--:R-:W-:Y:S01]  /*59e0*/  FMUL.FTZ R7, R161, R5.reuse ;  /* 0x00000005a1077220 */ /* 0x088fe20000410000 */
[----:B------:R-:W-:Y:S01]  /*59f0*/  @P0 FADD.FTZ R159, R159, R6 ;  /* 0x000000069f9f0221 */ /* 0x000fe20000010000 */
[C---:B------:R-:W-:Y:S02]  /*5a00*/  FMUL.FTZ R6, R162.reuse, R5 ;  /* 0x00000005a2067220 */ /* 0x040fe40000410000 */
[-C--:B-----5:R-:W-:Y:S01]  /*5a10*/  @P0 FFMA.FTZ R162, R162, R4.reuse, R7 ;  /* 0x00000004a2a20223 */ /* 0x0a0fe20000010007 */
[----:B------:R-:W0:Y:S01]  /*5a20*/  SHFL.UP PT, R8, R160, 0x10, RZ ;  /* 0x06000000a0087989 */ /* 0x000e2200000e00ff */
[----:B------:R-:W-:Y:S01]  /*5a30*/  @P0 FFMA.FTZ R161, R161, R4, -R6 ;  /* 0x00000004a1a10223 */ /* 0x000fe20000010806 */
[----:B------:R-:W1:Y:S02]  /*5a40*/  S2UR UR11, SR_CgaCtaId ;  /* 0x00000000000b79c3 */ /* 0x000e640000008800 */
[----:B------:R-:W3:Y:S04]  /*5a50*/  SHFL.UP PT, R4, R162, 0x10, RZ ;  /* 0x06000000a2047989 */ /* 0x000ee800000e00ff */
[----:B------:R-:W5:Y:S04]  /*5a60*/  SHFL.UP PT, R7, R159, 0x10, RZ ;  /* 0x060000009f077989 */ /* 0x000f6800000e00ff */
[----:B------:R-:W2:Y:S01]  /*5a70*/  SHFL.UP PT, R9, R161, 0x10, RZ ;  /* 0x06000000a1097989 */ /* 0x000ea200000e00ff */
[----:B------:R-:W-:Y:S01]  /*5a80*/  ISETP.NE.AND P0, PT, RZ, UR6, PT ;  /* 0x00000006ff007c0c */ /* 0x000fe2000bf05270 */
[-C--:B----4-:R-:W-:Y:S01]  /*5a90*/  FMUL.FTZ R5, R3, R21.reuse ;  /* 0x0000001503057220 */ /* 0x090fe20000410000 */
[----:B------:R-:W-:Y:S01]  /*5aa0*/  ISETP.NE.AND P1, PT, R103, 0x1f, PT ;  /* 0x0000001f6700780c */ /* 0x000fe20003f25270 */
[----:B------:R-:W-:Y:S01]  /*5ab0*/  FMUL.FTZ R164, R2, R21 ;  /* 0x0000001502a47220 */ /* 0x000fe20000410000 */
[----:B------:R-:W-:Y:S01]  /*5ac0*/  ISETP.NE.OR P0, PT, R104, RZ, !P0 ;  /* 0x000000ff6800720c */ /* 0x000fe20004705670 */
[----:B------:R-:W-:Y:S01]  /*5ad0*/  FFMA.FTZ R2, R2, R20, -R5 ;  /* 0x0000001402027223 */ /* 0x000fe20000010805 */
[----:B------:R-:W-:Y:S01]  /*5ae0*/  UMOV UR21, 0x400 ;  /* 0x0000040000157882 */ /* 0x000fe20000000000 */
[CC--:B0-----:R-:W-:Y:S01]  /*5af0*/  FMUL.FTZ R6, R162.reuse, R8.reuse ;  /* 0x00000008a2067220 */ /* 0x0c1fe20000410000 */
[C---:B------:R-:W-:Y:S01]  /*5b00*/  FMUL.FTZ R11, R161.reuse, R8 ;  /* 0x00000008a10b7220 */ /* 0x040fe20000410000 */
[----:B-1----:R-:W-:Y:S01]  /*5b10*/  ULEA UR21, UR11, UR21, 0x18 ;  /* 0x000000150b157291 */ /* 0x002fe2000f8ec0ff */
[CC--:B---3--:R-:W-:Y:S01]  /*5b20*/  FMUL.FTZ R8, R162.reuse, R4.reuse ;  /* 0x00000004a2087220 */ /* 0x0c8fe20000410000 */
[C---:B------:R-:W-:Y:S01]  /*5b30*/  FMUL.FTZ R5, R161.reuse, R4 ;  /* 0x00000004a1057220 */ /* 0x040fe20000410000 */
[-C--:B-----5:R-:W-:Y:S01]  /*5b40*/  FFMA.FTZ R6, R161, R7.reuse, -R6 ;  /* 0x00000007a1067223 */ /* 0x0a0fe20000010806 */
[----:B------:R-:W-:Y:S01]  /*5b50*/  FFMA.FTZ R11, R162, R7, R11 ;  /* 0x00000007a20b7223 */ /* 0x000fe2000001000b */
[----:B------:R-:W-:-:S02]  /*5b60*/  HFMA2 R4, -RZ, RZ, 1.875, 0 ;  /* 0x3f800000ff047431 */ /* 0x000fc400000001ff */
[-C--:B--2---:R-:W-:Y:S01]  /*5b70*/  FFMA.FTZ R8, R161, R9.reuse, -R8 ;  /* 0x00000009a1087223 */ /* 0x084fe20000010808 */
[----:B------:R-:W-:Y:S01]  /*5b80*/  FFMA.FTZ R9, R162, R9, R5 ;  /* 0x00000009a2097223 */ /* 0x000fe20000010005 */
[----:B------:R-:W-:Y:S01]  /*5b90*/  FADD.FTZ R10, R159, R6 ;  /* 0x000000069f0a7221 */ /* 0x000fe20000010000 */
[----:B------:R-:W-:Y:S02]  /*5ba0*/  CS2R R6, SRZ ;  /* 0x0000000000067805 */ /* 0x000fe4000001ff00 */
[----:B------:R-:W-:Y:S01]  /*5bb0*/  MOV R5, RZ ;  /* 0x000000ff00057202 */ /* 0x000fe20000000f00 */
[----:B------:R-:W-:Y:S01]  /*5bc0*/  FADD.FTZ R11, R160, R11 ;  /* 0x0000000ba00b7221 */ /* 0x000fe20000010000 */
[----:B------:R-:W-:-:S04]  /*5bd0*/  @!P1 LEA R163, R147, UR21, 0x4 ;  /* 0x0000001593a39c11 */ /* 0x000fc8000f8e20ff */
[----:B------:R-:W-:Y:S04]  /*5be0*/  @!P0 LDS.128 R4, [UR9] ;  /* 0x00000009ff048984 */ /* 0x000fe80008000c00 */
[----:B------:R-:W-:Y:S01]  /*5bf0*/  @!P1 STS.128 [R163+0x850], R8 ;  /* 0x00085008a3009388 */ /* 0x000fe20000000c00 */
[----:B------:R-:W-:Y:S06]  /*5c00*/  BAR.SYNC.DEFER_BLOCKING 0x0 ;  /* 0x0000000000007b1d */ /* 0x000fec0000010000 */
[----:B------:R-:W0:Y:S04]  /*5c10*/  LDS.128 R12, [UR21+0x850] ;  /* 0x00085015ff0c7984 */ /* 0x000e280008000c00 */
[----:B------:R-:W1:Y:S01]  /*5c20*/  LDS.128 R16, [UR21+0x860] ;  /* 0x00086015ff107984 */ /* 0x000e620008000c00 */
[----:B------:R-:W-:-:S02]  /*5c30*/  ISETP.GE.AND P0, PT, R103, 0x10, PT ;  /* 0x000000106700780c */ /* 0x000fc40003f06270 */
[----:B------:R-:W-:Y:S02]  /*5c40*/  R2UR UR33, R2 ;  /* 0x00000000022172ca */ /* 0x000fe400000e0000 */
[----:B------:R-:W-:Y:S02]  /*5c50*/  FSEL R21, R161, R8, !P0 ;  /* 0x00000008a1157208 */ /* 0x000fe40004000000 */
[----:B------:R-:W-:Y:S02]  /*5c60*/  FSEL R162, R162, R9, !P0 ;  /* 0x00000009a2a27208 */ /* 0x000fe40004000000 */
[----:B------:R-:W-:Y:S02]  /*5c70*/  FSEL R2, R159, R10, !P0 ;  /* 0x0000000a9f027208 */ /* 0x000fe40004000000 */
[----:B------:R-:W-:Y:S02]  /*5c80*/  FSEL R161, R160, R11, !P0 ;  /* 0x0000000ba0a17208 */ /* 0x000fe40004000000 */
[----:B------:R-:W-:-:S02]  /*5c90*/  ISETP.GE.U32.AND P1, PT, R105, 0x20, PT ;  /* 0x000000206900780c */ /* 0x000fc40003f26070 */
[----:B------:R-:W-:Y:S01]  /*5ca0*/  ISETP.NE.AND P0, PT, R147, 0x1, PT ;  /* 0x000000019300780c */ /* 0x000fe20003f05270 */
[----:B------:R-:W-:Y:S01]  /*5cb0*/  FFMA.FTZ R20, R3, R20, R164 ;  /* 0x0000001403147223 */ /* 0x000fe200000100a4 */
[----:B------:R-:W2:Y:S01]  /*5cc0*/  SHFL.UP PT, R21, R21, 0x1, RZ ;  /* 0x0420000015157989 */ /* 0x000ea200000e00ff */
[----:B------:R-:W-:Y:S03]  /*5cd0*/  BSSY.RECONVERGENT B0, `(.L_x_730) ;  /* 0x0000037000007945 */ /* 0x000fe60003800200 */
[----:B------:R3:W4:Y:S04]  /*5ce0*/  SHFL.UP PT, R159, R162, 0x1, RZ ;  /* 0x04200000a29f7989 */ /* 0x00072800000e00ff */
[----:B------:R3:W2:Y:S04]  /*5cf0*/  SHFL.UP PT, R160, R2, 0x1, RZ ;  /* 0x0420000002a07989 */ /* 0x0006a800000e00ff */
[----:B------:R-:W2:Y:S01]  /*5d00*/  SHFL.UP PT, R161, R161, 0x1, RZ ;  /* 0x04200000a1a17989 */ /* 0x000ea200000e00ff */
[C---:B0-----:R-:W-:Y:S01]  /*5d10*/  FSEL R106, R13.reuse, R106, !P0 ;  /* 0x0000006a0d6a7208 */ /* 0x041fe20004000000 */
[-C--:B-1----:R-:W-:Y:S01]  /*5d20*/  FMUL.FTZ R8, R12, R17.reuse ;  /* 0x000000110c087220 */ /* 0x082fe20000410000 */
[-C--:B------:R-:W-:Y:S01]  /*5d30*/  FMUL.FTZ R9, R13, R17.reuse ;  /* 0x000000110d097220 */ /* 0x080fe20000410000 */
[----:B------:R-:W-:-:S02]  /*5d40*/  FMUL.FTZ R3, R15, R17 ;  /* 0x000000110f037220 */ /* 0x000fc40000410000 */
[-C--:B------:R-:W-:Y:S01]  /*5d50*/  FFMA.FTZ R13, R13, R16.reuse, R8 ;  /* 0x000000100d0d7223 */ /* 0x080fe20000010008 */
[C---:B------:R-:W-:Y:S01]  /*5d60*/  FMUL.FTZ R8, R14.reuse, R17 ;  /* 0x000000110e087220 */ /* 0x040fe20000410000 */
[----:B------:R-:W-:-:S03]  /*5d70*/  FFMA.FTZ R3, R14, R16, -R3 ;  /* 0x000000100e037223 */ /* 0x000fc60000010803 */
[CC--:B------:R-:W-:Y:S01]  /*5d80*/  FFMA.FTZ R8, R15.reuse, R16.reuse, R8 ;  /* 0x000000100f087223 */ /* 0x0c0fe20000010008 */
[C---:B------:R-:W-:Y:S01]  /*5d90*/  FSEL R107, R12.reuse, R107, !P0 ;  /* 0x0000006b0c6b7208 */ /* 0x040fe20004000000 */
[----:B------:R-:W-:Y:S01]  /*5da0*/  FFMA.FTZ R9, R12, R16, -R9 ;  /* 0x000000100c097223 */ /* 0x000fe20000010809 */
[----:B------:R-:W-:Y:S01]  /*5db0*/  FSEL R109, R14, R109, !P0 ;  /* 0x0000006d0e6d7208 */ /* 0x000fe20004000000 */
[----:B------:R-:W-:Y:S01]  /*5dc0*/  FADD.FTZ R3, R18, R3 ;  /* 0x0000000312037221 */ /* 0x000fe20000010000 */
[----:B------:R-:W-:Y:S01]  /*5dd0*/  FSEL R108, R15, R108, !P0 ;  /* 0x0000006c0f6c7208 */ /* 0x000fe20004000000 */
[----:B------:R-:W-:Y:S01]  /*5de0*/  FADD.FTZ R19, R19, R8 ;  /* 0x0000000813137221 */ /* 0x000fe20000010000 */
[----:B--234-:R-:W-:Y:S06]  /*5df0*/  @!P1 BRA `(.L_x_731) ;  /* 0x0000000000509947 */ /* 0x01cfec0003800000 */
[-C--:B------:R-:W-:Y:S01]  /*5e00*/  FMUL.FTZ R12, R21, R108.reuse ;  /* 0x0000006c150c7220 */ /* 0x080fe20000410000 */
[C---:B------:R-:W-:Y:S01]  /*5e10*/  FMUL.FTZ R10, R159.reuse, R108 ;  /* 0x0000006c9f0a7220 */ /* 0x040fe20000410000 */
[-C--:B------:R-:W-:Y:S01]  /*5e20*/  FMUL.FTZ R2, R159, R106.reuse ;  /* 0x0000006a9f027220 */ /* 0x080fe20000410000 */
[----:B------:R-:W-:Y:S01]  /*5e30*/  FMUL.FTZ R8, R21, R106 ;  /* 0x0000006a15087220 */ /* 0x000fe20000410000 */
[-C--:B------:R-:W-:Y:S01]  /*5e40*/  FFMA.FTZ R12, R159, R109.reuse, R12 ;  /* 0x0000006d9f0c7223 */ /* 0x080fe2000001000c */
[C---:B------:R-:W-:Y:S01]  /*5e50*/  FFMA.FTZ R3, R21.reuse, R109, -R10 ;  /* 0x0000006d15037223 */ /* 0x040fe2000001080a */
[-C--:B------:R-:W-:Y:S01]  /*5e60*/  FFMA.FTZ R2, R21, R107.reuse, -R2 ;  /* 0x0000006b15027223 */ /* 0x080fe20000010802 */
[----:B------:R-:W-:Y:S01]  /*5e70*/  FFMA.FTZ R159, R159, R107, R8 ;  /* 0x0000006b9f9f7223 */ /* 0x000fe20000010008 */
[----:B------:R-:W-:Y:S01]  /*5e80*/  FADD.FTZ R161, R161, R12 ;  /* 0x0000000ca1a17221 */ /* 0x000fe20000010000 */
[----:B------:R-:W-:Y:S01]  /*5e90*/  FADD.FTZ R160, R160, R3 ;  /* 0x00000003a0a07221 */ /* 0x000fe20000010000 */
[----:B------:R-:W-:-:S02]  /*5ea0*/  ISETP.NE.AND P0, PT, R103, RZ, PT ;  /* 0x000000ff6700720c */ /* 0x000fc40003f05270 */
[----:B------:R-:W-:Y:S02]  /*5eb0*/  MOV R11, R7 ;  /* 0x00000007000b7202 */ /* 0x000fe40000000f00 */
[----:B------:R-:W-:Y:S02]  /*5ec0*/  MOV R10, R6 ;  /* 0x00000006000a7202 */ /* 0x000fe40000000f00 */
[----:B------:R-:W-:Y:S02]  /*5ed0*/  MOV R9, R5 ;  /* 0x0000000500097202 */ /* 0x000fe40000000f00 */
[----:B------:R-:W-:Y:S02]  /*5ee0*/  MOV R8, R4 ;  /* 0x0000000400087202 */ /* 0x000fe40000000f00 */
[----:B------:R-:W-:Y:S02]  /*5ef0*/  FSEL R21, R107, R2, !P0 ;  /* 0x000000026b157208 */ /* 0x000fe40004000000 */
[----:B------:R-:W-:-:S02]  /*5f00*/  FSEL R159, R106, R159, !P0 ;  /* 0x0000009f6a9f7208 */ /* 0x000fc40004000000 */
[----:B------:R-:W-:Y:S02]  /*5f10*/  FSEL R160, R109, R160, !P0 ;  /* 0x000000a06da07208 */ /* 0x000fe40004000000 */
[----:B------:R-:W-:Y:S01]  /*5f20*/  FSEL R161, R108, R161, !P0 ;  /* 0x000000a16ca17208 */ /* 0x000fe20004000000 */
[----:B------:R-:W-:Y:S06]  /*5f30*/  BRA `(.L_x_732) ;  /* 0x0000000000407947 */ /* 0x000fec0003800000 */
.L_x_731:
[----:B------:R-:W-:Y:S01]  /*5f40*/  ISETP.NE.AND P0, PT, R103, RZ, PT ;  /* 0x000000ff6700720c */ /* 0x000fe20003f05270 */
[C---:B------:R-:W-:Y:S01]  /*5f50*/  FMUL.FTZ R10, R13.reuse, R7 ;  /* 0x000000070d0a7220 */ /* 0x040fe20000410000 */
[C---:B------:R-:W-:Y:S01]  /*5f60*/  FMUL.FTZ R12, R13.reuse, R6 ;  /* 0x000000060d0c7220 */ /* 0x040fe20000410000 */
[C---:B------:R-:W-:Y:S01]  /*5f70*/  FMUL.FTZ R8, R13.reuse, R5 ;  /* 0x000000050d087220 */ /* 0x040fe20000410000 */
[----:B------:R-:W-:Y:S01]  /*5f80*/  FMUL.FTZ R2, R13, R4 ;  /* 0x000000040d027220 */ /* 0x000fe20000410000 */
[C---:B------:R-:W-:Y:S01]  /*5f90*/  FFMA.FTZ R10, R9.reuse, R6, -R10 ;  /* 0x00000006090a7223 */ /* 0x040fe2000001080a */
[C---:B------:R-:W-:Y:S01]  /*5fa0*/  FFMA.FTZ R12, R9.reuse, R7, R12 ;  /* 0x00000007090c7223 */ /* 0x040fe2000001000c */
[C---:B------:R-:W-:Y:S01]  /*5fb0*/  FFMA.FTZ R8, R9.reuse, R4, -R8 ;  /* 0x0000000409087223 */ /* 0x040fe20000010808 */
[----:B------:R-:W-:Y:S01]  /*5fc0*/  FFMA.FTZ R9, R9, R5, R2 ;  /* 0x0000000509097223 */ /* 0x000fe20000010002 */
[----:B------:R-:W-:Y:S01]  /*5fd0*/  FADD.FTZ R10, R3, R10 ;  /* 0x0000000a030a7221 */ /* 0x000fe20000010000 */
[----:B------:R-:W-:-:S03]  /*5fe0*/  FADD.FTZ R11, R19, R12 ;  /* 0x0000000c130b7221 */ /* 0x000fc60000010000 */
[----:B------:R0:W-:Y:S01]  /*5ff0*/  @!P0 STS.128 [UR21+0x880], R4 ;  /* 0x00088004ff008988 */ /* 0x0001e20008000c15 */
[----:B------:R-:W-:Y:S02]  /*6000*/  @!P0 MOV R21, R4 ;  /* 0x0000000400158202 */ /* 0x000fe40000000f00 */
[----:B------:R-:W-:Y:S02]  /*6010*/  @!P0 MOV R159, R5 ;  /* 0x00000005009f8202 */ /* 0x000fe40000000f00 */
[----:B------:R-:W-:Y:S02]  /*6020*/  @!P0 MOV R160, R6 ;  /* 0x0000000600a08202 */ /* 0x000fe40000000f00 */
[----:B------:R-:W-:-:S07]  /*6030*/  @!P0 MOV R161, R7 ;  /* 0x0000000700a18202 */ /* 0x000fce0000000f00 */
.L_x_732:
[----:B------:R-:W-:Y:S05]  /*6040*/  BSYNC.RECONVERGENT B0 ;  /* 0x0000000000007941 */ /* 0x000fea0003800200 */
.L_x_730:
        /* <DEDUP_REMOVED lines=116> */
.L_x_734:
[----:B------:R-:W-:Y:S05]  /*6790*/  BSYNC.RECONVERGENT B0 ;  /* 0x0000000000007941 */ /* 0x000fea0003800200 */
.L_x_733:
[C---:B------:R-:W-:Y:S01]  /*67a0*/  FMUL.FTZ R0, R20.reuse, R7 ;  /* 0x0000000714007220 */ /* 0x040fe20000410000 */
[C---:B0-----:R-:W-:Y:S01]  /*67b0*/  FMUL.FTZ R2, R20.reuse, R15 ;  /* 0x0000000f14027220 */ /* 0x041fe20000410000 */
[----:B------:R-:W-:Y:S01]  /*67c0*/  FMUL.FTZ R5, R20, R5 ;  /* 0x0000000514057220 */ /* 0x000fe20000410000 */
[----:B------:R-:W-:Y:S01]  /*67d0*/  ULEA UR14, UP0, UR38, UR14, 0x3 ;  /* 0x0000000e260e7291 */ /* 0x000fe2000f8018ff */
[----:B------:R-:W-:Y:S01]  /*67e0*/  FFMA.FTZ R133, R133, UR33, -R0 ;  /* 0x0000002185857c23 */ /* 0x000fe20008010800 */
[----:B------:R-:W-:Y:S01]  /*67f0*/  UIADD3 UR8, UPT, UPT, UR8, 0x1, URZ ;  /* 0x0000000108087890 */ /* 0x000fe2000fffe0ff */
[----:B------:R-:W-:Y:S01]  /*6800*/  FFMA.FTZ R127, R127, UR33, -R2 ;  /* 0x000000217f7f7c23 */ /* 0x000fe20008010802 */
[----:B------:R-:W-:Y:S01]  /*6810*/  FFMA.FTZ R136, R136, UR33, -R5 ;  /* 0x0000002188887c23 */ /* 0x000fe20008010805 */
[C---:B------:R-:W-:Y:S01]  /*6820*/  FMUL.FTZ R0, R20.reuse, R19 ;  /* 0x0000001314007220 */ /* 0x040fe20000410000 */
[C---:B------:R-:W-:Y:S01]  /*6830*/  FMUL.FTZ R2, R20.reuse, R113 ;  /* 0x0000007114027220 */ /* 0x040fe20000410000 */
[----:B------:R-:W-:Y:S01]  /*6840*/  FADD.FTZ R5, RZ, R138 ;  /* 0x0000008aff057221 */ /* 0x000fe20000010000 */
[----:B------:R-:W-:Y:S01]  /*6850*/  UIADD3.X UR24, UPT, UPT, UR24, UR26, URZ, UP0, !UPT ;  /* 0x0000001a18187290 */ /* 0x000fe200087fe4ff */
[----:B------:R-:W-:Y:S01]  /*6860*/  FFMA.FTZ R121, R121, UR33, -R0 ;  /* 0x0000002179797c23 */ /* 0x000fe20008010800 */
[----:B------:R-:W-:Y:S01]  /*6870*/  UISETP.NE.AND UP0, UPT, UR8, URZ, UPT ;  /* 0x000000ff0800728c */ /* 0x000fe2000bf05270 */
[----:B------:R-:W-:Y:S01]  /*6880*/  FFMA.FTZ R115, R115, UR33, -R2 ;  /* 0x0000002173737c23 */ /* 0x000fe20008010802 */
        /* <DEDUP_REMOVED lines=45> */
.L_x_729:
[----:B------:R-:W-:Y:S01]  /*6b60*/  BAR.SYNC.DEFER_BLOCKING 0x0 ;  /* 0x0000000000007b1d */ /* 0x000fe20000010000 */
[----:B------:R-:W-:Y:S01]  /*6b70*/  F2FP.BF16.F32.PACK_AB R0, R52, R53 ;  /* 0x000000353400723e */ /* 0x000fe200000010ff */
[----:B------:R-:W-:Y:S01]  /*6b80*/  USHF.L.U32 UR8, UR6, 0xa, URZ ;  /* 0x0000000a06087899 */ /* 0x000fe200080006ff */
[----:B------:R-:W-:Y:S02]  /*6b90*/  F2FP.BF16.F32.PACK_AB R2, R50, R51 ;  /* 0x000000333202723e */ /* 0x000fe400000010ff */
[C---:B------:R-:W-:Y:S01]  /*6ba0*/  PRMT R3, R0.reuse, 0x7610, R3 ;  /* 0x0000761000037816 */ /* 0x040fe20000000003 */
[----:B------:R-:W0:Y:S01]  /*6bb0*/  LDCU.128 UR12, c[0x0][0x420] ;  /* 0x00008400ff0c77ac */ /* 0x000e220008000c00 */
[----:B------:R-:W-:Y:S02]  /*6bc0*/  PRMT R4, R0, 0x7632, R4 ;  /* 0x0000763200047816 */ /* 0x000fe40000000004 */
[----:B------:R-:W-:Y:S01]  /*6bd0*/  PRMT R5, R2, 0x7610, R5 ;  /* 0x0000761002057816 */ /* 0x000fe20000000005 */
        /* <DEDUP_REMOVED lines=39> */
[----:B------:R-:W-:Y:S01]  /*6e50*/  STS.U16 [R65+0x16], R7 ;  /* 0x0000160741007388 */ /* 0x000fe20000000400 */
[----:B------:R-:W-:-:S03]  /*6e60*/  MOV R2, UR20 ;  /* 0x0000001400027c02 */ /* 0x000fc60008000f00 */
[----:B------:R0:W-:Y:S04]  /*6e70*/  STS.U16 [R63+0x18], R0 ;  /* 0x000018003f007388 */ /* 0x0001e80000000400 */
[----:B------:R-:W-:Y:S04]  /*6e80*/  STS.U16 [R61+0x1a], R8 ;  /* 0x00001a083d007388 */ /* 0x000fe80000000400 */
[----:B------:R2:W-:Y:S01]  /*6e90*/  STS.U16 [R59+0x1c], R3 ;  /* 0x00001c033b007388 */ /* 0x0005e20000000400 */
[----:B0-----:R-:W-:-:S03]  /*6ea0*/  LOP3.LUT R0, R148, 0x3e00, RZ, 0xc0, !PT ;  /* 0x00003e0094007812 */ /* 0x001fc600078ec0ff */
[----:B------:R0:W-:Y:S01]  /*6eb0*/  STS.U16 [R57+0x1e], R4 ;  /* 0x00001e0439007388 */ /* 0x0001e20000000400 */
[----:B------:R-:W-:-:S03]  /*6ec0*/  NOP ;  /* 0x0000000000007918 */ /* 0x000fc60000000000 */
[----:B------:R-:W-:Y:S01]  /*6ed0*/  LDS.U16 R5, [R102] ;  /* 0x0000000066057984 */ /* 0x000fe20000000400 */
[----:B------:R-:W-:Y:S02]  /*6ee0*/  IADD3 R9, PT, PT, R104, R0, RZ ;  /* 0x0000000068097210 */ /* 0x000fe40007ffe0ff */
[----:B------:R-:W-:Y:S01]  /*6ef0*/  LOP3.LUT R16, R0, 0x1f, R105, 0xf8, !PT ;  /* 0x0000001f00107812 */ /* 0x000fe200078ef869 */
[----:B------:R-:W-:Y:S01]  /*6f00*/  LDS.U16 R17, [R101+0x40] ;  /* 0x0000400065117984 */ /* 0x000fe20000000400 */
[C---:B--2---:R-:W-:Y:S02]  /*6f10*/  IADD3 R3, P1, PT, R9.reuse, UR10, RZ ;  /* 0x0000000a09037c10 */ /* 0x044fe4000ff3e0ff */
[C---:B------:R-:W-:Y:S01]  /*6f20*/  LOP3.LUT R6, R16.reuse, 0xe0, RZ, 0xfc, !PT ;  /* 0x000000e010067812 */ /* 0x040fe200078efcff */
[----:B------:R-:W-:Y:S01]  /*6f30*/  LDS.U16 R21, [R100+0x80] ;  /* 0x0000800064157984 */ /* 0x000fe20000000400 */
[----:B0-----:R-:W-:Y:S01]  /*6f40*/  IADD3.X R4, PT, PT, RZ, UR11, RZ, P1, !PT ;  /* 0x0000000bff047c10 */ /* 0x001fe20008ffe4ff */
[----:B---3--:R-:W-:Y:S01]  /*6f50*/  UIMAD.WIDE.U32 UR10, UR31, UR12, UR8 ;  /* 0x0000000c1f0a72a5 */ /* 0x008fe2000f8e0008 */
[C---:B------:R-:W-:Y:S01]  /*6f60*/  LOP3.LUT R8, R16.reuse, 0x20, RZ, 0xfc, !PT ;  /* 0x0000002010087812 */ /* 0x040fe200078efcff */
[----:B------:R-:W-:Y:S01]  /*6f70*/  LDS.U16 R23, [R99+0xc0] ;  /* 0x0000c00063177984 */ /* 0x000fe20000000400 */
[C---:B------:R-:W-:Y:S01]  /*6f80*/  LOP3.LUT R0, R16.reuse, 0x1a0, RZ, 0xfc, !PT ;  /* 0x000001a010007812 */ /* 0x040fe200078efcff */
[----:B------:R-:W-:Y:S01]  /*6f90*/  UIMAD UR11, UR31, UR13, UR11 ;  /* 0x0000000d1f0b72a4 */ /* 0x000fe2000f8e020b */
[C---:B------:R-:W-:Y:S01]  /*6fa0*/  LOP3.LUT R7, R16.reuse, 0xa0, RZ, 0xfc, !PT ;  /* 0x000000a010077812 */ /* 0x040fe200078efcff */
[----:B------:R-:W-:Y:S01]  /*6fb0*/  LDS.U16 R25, [R98+0x100] ;  /* 0x0001000062197984 */ /* 0x000fe20000000400 */
[C---:B------:R-:W-:Y:S01]  /*6fc0*/  LOP3.LUT R11, R16.reuse, 0x1c0, RZ, 0xfc, !PT ;  /* 0x000001c0100b7812 */ /* 0x040fe200078efcff */
[----:B------:R-:W0:Y:S01]  /*6fd0*/  LDCU.64 UR12, c[0x0][0x488] ;  /* 0x00009100ff0c77ac */ /* 0x000e220008000a00 */
[C---:B------:R-:W-:Y:S01]  /*6fe0*/  LOP3.LUT R13, R16.reuse, 0xc0, RZ, 0xfc, !PT ;  /* 0x000000c0100d7812 */ /* 0x040fe200078efcff */
[----:B------:R-:W-:Y:S01]  /*6ff0*/  LDS.U16 R19, [R97+0x140] ;  /* 0x0001400061137984 */ /* 0x000fe20000000400 */
[C---:B------:R-:W-:Y:S01]  /*7000*/  LOP3.LUT R10, R16.reuse, 0x40, RZ, 0xfc, !PT ;  /* 0x00000040100a7812 */ /* 0x040fe200078efcff */
[----:B------:R-:W-:Y:S01]  /*7010*/  UIMAD.WIDE.U32 UR10, UR30, UR14, UR10 ;  /* 0x0000000e1e0a72a5 */ /* 0x000fe2000f8e000a */
[C---:B------:R-:W-:Y:S01]  /*7020*/  IADD3 R15, PT, PT, R9.reuse, 0x60, RZ ;  /* 0x00000060090f7810 */ /* 0x040fe20007ffe0ff */
[----:B------:R-:W-:Y:S01]  /*7030*/  LDS.U16 R27, [R96+0x180] ;  /* 0x00018000601b7984 */ /* 0x000fe20000000400 */
[C---:B------:R-:W-:Y:S01]  /*7040*/  IADD3 R14, PT, PT, R9.reuse, 0x80, RZ ;  /* 0x00000080090e7810 */ /* 0x040fe20007ffe0ff */
[----:B------:R-:W-:Y:S01]  /*7050*/  UIMAD UR15, UR30, UR15, UR11 ;  /* 0x0000000f1e0f72a4 */ /* 0x000fe2000f8e020b */
[----:B------:R-:W-:Y:S01]  /*7060*/  IADD3 R12, PT, PT, R9, 0x100, RZ ;  /* 0x00000100090c7810 */ /* 0x000fe20007ffe0ff */
[----:B------:R-:W-:Y:S01]  /*7070*/  LDS.U16 R29, [R95+0x1c0] ;  /* 0x0001c0005f1d7984 */ /* 0x000fe20000000400 */
[----:B------:R-:W-:-:S02]  /*7080*/  LOP3.LUT R16, R16, 0x1e0, RZ, 0xfc, !PT ;  /* 0x000001e010107812 */ /* 0x000fc400078efcff */
        /* <DEDUP_REMOVED lines=23> */
[----:B------:R-:W-:Y:S01]  /*7200*/  @!P3 STG.E.U16 desc[UR28][R2.64+0x1c0], R29 ;  /* 0x0001c01d0200b986 */ /* 0x000fe2000c10151c */
[----:B------:R-:W-:-:S03]  /*7210*/  ISETP.GE.AND P3, PT, R11, R117, PT ;  /* 0x000000750b00720c */ /* 0x000fc60003f66270 */
[----:B------:R1:W-:Y:S01]  /*7220*/  @!P2 STG.E.U16 desc[UR28][R2.64+0x40], R17 ;  /* 0x000040110200a986 */ /* 0x0003e2000c10151c */
[----:B------:R-:W-:-:S03]  /*7230*/  ISETP.GE.AND P2, PT, R13, R117, PT ;  /* 0x000000750d00720c */ /* 0x000fc60003f46270 */
[----:B------:R-:W-:Y:S01]  /*7240*/  @!P5 STG.E.U16 desc[UR28][R2.64+0x340], R111 ;  /* 0x0003406f0200d986 */ /* 0x000fe2000c10151c */
[----:B------:R-:W-:-:S03]  /*7250*/  ISETP.GE.AND P5, PT, R14, R117, PT ;  /* 0x000000750e00720c */ /* 0x000fc60003fa6270 */
[----:B------:R2:W-:Y:S01]  /*7260*/  @!P4 STG.E.U16 desc[UR28][R2.64+0x140], R19 ;  /* 0x000140130200c986 */ /* 0x0005e2000c10151c */
[-C--:B------:R-:W-:Y:S02]  /*7270*/  ISETP.GE.AND P4, PT, R15, R117.reuse, PT ;  /* 0x000000750f00720c */ /* 0x080fe40003f86270 */
[----:B-1----:R-:W-:Y:S01]  /*7280*/  IADD3 R17, PT, PT, R9, 0x180, RZ ;  /* 0x0000018009117810 */ /* 0x002fe20007ffe0ff */
[----:B------:R-:W-:Y:S01]  /*7290*/  @!P3 STG.E.U16 desc[UR28][R2.64+0x380], R113 ;  /* 0x000380710200b986 */ /* 0x000fe2000c10151c */
[----:B------:R-:W-:-:S03]  /*72a0*/  ISETP.GE.AND P3, PT, R18, R117, PT ;  /* 0x000000751200720c */ /* 0x000fc60003f66270 */
[----:B------:R-:W-:Y:S01]  /*72b0*/  @!P2 STG.E.U16 desc[UR28][R2.64+0x180], R27 ;  /* 0x0001801b0200a986 */ /* 0x000fe2000c10151c */
[-C--:B------:R-:W-:Y:S02]  /*72c0*/  ISETP.GE.AND P2, PT, R17, R117.reuse, PT ;  /* 0x000000751100720c */ /* 0x080fe40003f46270 */
[----:B--2---:R-:W-:Y:S01]  /*72d0*/  IADD3 R19, PT, PT, R9, 0x140, RZ ;  /* 0x0000014009137810 */ /* 0x004fe20007ffe0ff */
[----:B------:R1:W-:Y:S01]  /*72e0*/  @!P1 STG.E.U16 desc[UR28][R2.64+0x80], R21 ;  /* 0x0000801502009986 */ /* 0x0003e2000c10151c */
[----:B------:R-:W-:-:S03]  /*72f0*/  ISETP.GE.AND P1, PT, R16, R117, PT ;  /* 0x000000751000720c */ /* 0x000fc60003f26270 */
[----:B------:R2:W-:Y:S01]  /*7300*/  @!P4 STG.E.U16 desc[UR28][R2.64+0xc0], R23 ;  /* 0x0000c0170200c986 */ /* 0x0005e2000c10151c */
[----:B------:R-:W-:-:S03]  /*7310*/  ISETP.GE.AND P4, PT, R19, R117, PT ;  /* 0x000000751300720c */ /* 0x000fc60003f86270 */
[----:B------:R3:W-:Y:S01]  /*7320*/  @!P5 STG.E.U16 desc[UR28][R2.64+0x100], R25 ;  /* 0x000100190200d986 */ /* 0x0007e2000c10151c */
[----:B------:R-:W-:-:S03]  /*7330*/  ISETP.GE.AND P5, PT, R20, R117, PT ;  /* 0x000000751400720c */ /* 0x000fc60003fa6270 */
[----:B------:R-:W-:Y:S01]  /*7340*/  @!P6 STG.E.U16 desc[UR28][R2.64+0x200], R31 ;  /* 0x0002001f0200e986 */ /* 0x000fe2000c10151c */
[----:B------:R-:W-:Y:S01]  /*7350*/  IADD3 R5, P6, PT, R9, UR10, RZ ;  /* 0x0000000a09057c10 */ /* 0x000fe2000ffde0ff */
[----:B------:R-:W4:Y:S01]  /*7360*/  LDCU.64 UR10, c[0x0][0x490] ;  /* 0x00009200ff0a77ac */ /* 0x000f220008000a00 */
[----:B-1----:R-:W-:Y:S01]  /*7370*/  PRMT R21, RZ, 0x7610, R21 ;  /* 0x00007610ff157816 */ /* 0x002fe20000000015 */
[----:B------:R-:W-:Y:S01]  /*7380*/  @!P3 STG.E.U16 desc[UR28][R2.64+0x2c0], R37 ;  /* 0x0002c0250200b986 */ /* 0x000fe2000c10151c */
[----:B------:R-:W-:Y:S02]  /*7390*/  ISETP.GE.AND P3, PT, R8, UR20, PT ;  /* 0x0000001408007c0c */ /* 0x000fe4000bf66270 */
[----:B------:R-:W-:Y:S01]  /*73a0*/  IADD3.X R22, PT, PT, RZ, UR15, RZ, P6, !PT ;  /* 0x0000000fff167c10 */ /* 0x000fe2000b7fe4ff */
[----:B------:R-:W-:Y:S01]  /*73b0*/  @!P4 STG.E.U16 desc[UR28][R2.64+0x280], R35 ;  /* 0x000280230200c986 */ /* 0x000fe2000c10151c */
[----:B------:R-:W-:Y:S02]  /*73c0*/  ISETP.GE.AND P4, PT, R10, UR20, PT ;  /* 0x000000140a007c0c */ /* 0x000fe4000bf86270 */
[----:B0-----:R-:W-:Y:S01]  /*73d0*/  LEA R4, P6, R5, UR12, 0x1 ;  /* 0x0000000c05047c11 */ /* 0x001fe2000f8c08ff */
[----:B------:R-:W-:Y:S01]  /*73e0*/  @!P5 STG.E.U16 desc[UR28][R2.64+0x240], R33 ;  /* 0x000240210200d986 */ /* 0x000fe2000c10151c */
[----:B------:R-:W-:-:S02]  /*73f0*/  ISETP.GE.AND P5, PT, R15, UR20, PT ;  /* 0x000000140f007c0c */ /* 0x000fc4000bfa6270 */
[--C-:B------:R-:W-:Y:S01]  /*7400*/  LEA.HI.X R5, R5, UR13, R22.reuse, 0x1, P6 ;  /* 0x0000000d05057c11 */ /* 0x100fe2000b0f0c16 */
[----:B------:R-:W-:Y:S01]  /*7410*/  @!P2 STG.E.U16 desc[UR28][R2.64+0x300], R103 ;  /* 0x000300670200a986 */ /* 0x000fe2000c10151c */
[----:B------:R-:W-:Y:S01]  /*7420*/  ISETP.GE.AND P2, PT, R9, UR20, PT ;  /* 0x0000001409007c0c */ /* 0x000fe2000bf46270 */
[----:B------:R-:W0:Y:S01]  /*7430*/  LDCU.128 UR12, c[0x0][0x430] ;  /* 0x00008600ff0c77ac */ /* 0x000e220008000c00 */
[----:B------:R-:W-:Y:S01]  /*7440*/  PRMT R22, RZ, 0x7610, R22 ;  /* 0x00007610ff167816 */ /* 0x000fe20000000016 */
[----:B------:R1:W-:Y:S01]  /*7450*/  @!P1 STG.E.U16 desc[UR28][R2.64+0x3c0], R115 ;  /* 0x0003c07302009986 */ /* 0x0003e2000c10151c */
[----:B--2---:R-:W-:Y:S02]  /*7460*/  PRMT R23, RZ, 0x7610, R23 ;  /* 0x00007610ff177816 */ /* 0x004fe40000000017 */
[----:B------:R-:W-:Y:S01]  /*7470*/  ISETP.GE.AND P6, PT, R14, UR20, PT ;  /* 0x000000140e007c0c */ /* 0x000fe2000bfc6270 */
[----:B------:R-:W-:Y:S01]  /*7480*/  BAR.SYNC.DEFER_BLOCKING 0x0 ;  /* 0x0000000000007b1d */ /* 0x000fe20000010000 */
[----:B------:R-:W-:-:S02]  /*7490*/  ISETP.GE.AND P1, PT, R7, UR20, PT ;  /* 0x0000001407007c0c */ /* 0x000fc4000bf26270 */
[----:B---3--:R-:W-:Y:S02]  /*74a0*/  PRMT R25, RZ, 0x7610, R25 ;  /* 0x00007610ff197816 */ /* 0x008fe40000000019 */
[----:B------:R-:W-:Y:S02]  /*74b0*/  PRMT R27, RZ, 0x7610, R27 ;  /* 0x00007610ff1b7816 */ /* 0x000fe4000000001b */
[----:B-1----:R-:W-:Y:S02]  /*74c0*/  PRMT R3, RZ, 0x7610, R3 ;  /* 0x00007610ff037816 */ /* 0x002fe40000000003 */
[----:B------:R-:W-:Y:S02]  /*74d0*/  PRMT R2, RZ, 0x7610, R2 ;  /* 0x00007610ff027816 */ /* 0x000fe40000000002 */
[----:B------:R-:W-:Y:S01]  /*74e0*/  PRMT R28, RZ, 0x7610, R28 ;  /* 0x00007610ff1c7816 */ /* 0x000fe2000000001c */
[----:B------:R-:W2:Y:S01]  /*74f0*/  @!P2 LDG.E.U16 R21, desc[UR28][R4.64] ;  /* 0x0000001c0415a981 */ /* 0x000ea2000c1e1500 */
[----:B------:R-:W-:-:S03]  /*7500*/  ISETP.GE.AND P2, PT, R13, UR20, PT ;  /* 0x000000140d007c0c */ /* 0x000fc6000bf46270 */
[----:B------:R-:W3:Y:S01]  /*7510*/  @!P3 LDG.E.U16 R22, desc[UR28][R4.64+0x40] ;  /* 0x0000401c0416b981 */ /* 0x000ee2000c1e1500 */
[----:B------:R-:W-:-:S03]  /*7520*/  ISETP.GE.AND P3, PT, R6, UR20, PT ;  /* 0x0000001406007c0c */ /* 0x000fc6000bf66270 */
[----:B------:R-:W5:Y:S01]  /*7530*/  @!P4 LDG.E.U16 R23, desc[UR28][R4.64+0x80] ;  /* 0x0000801c0417c981 */ /* 0x000f62000c1e1500 */
[----:B------:R-:W-:-:S03]  /*7540*/  ISETP.GE.AND P4, PT, R12, UR20, PT ;  /* 0x000000140c007c0c */ /* 0x000fc6000bf86270 */
[----:B------:R-:W4:Y:S01]  /*7550*/  @!P5 LDG.E.U16 R24, desc[UR28][R4.64+0xc0] ;  /* 0x0000c01c0418d981 */ /* 0x000f22000c1e1500 */
        /* <DEDUP_REMOVED lines=12> */
[----:B------:R-:W-:Y:S02]  /*7620*/  ISETP.GE.AND P5, PT, R16, UR20, PT ;  /* 0x0000001410007c0c */ /* 0x000fe4000bfa6270 */
[----:B------:R-:W-:Y:S02]  /*7630*/  PRMT R29, RZ, 0x7610, R29 ;  /* 0x00007610ff1d7816 */ /* 0x000fe4000000001d */
[----:B------:R-:W-:Y:S02]  /*7640*/  PRMT R30, RZ, 0x7610, R30 ;  /* 0x00007610ff1e7816 */ /* 0x000fe4000000001e */
[----:B------:R-:W-:Y:S02]  /*7650*/  PRMT R31, RZ, 0x7610, R31 ;  /* 0x00007610ff1f7816 */ /* 0x000fe4000000001f */
[----:B------:R-:W-:Y:S01]  /*7660*/  PRMT R32, RZ, 0x7610, R32 ;  /* 0x00007610ff207816 */ /* 0x000fe20000000020 */
[----:B------:R-:W4:Y:S01]  /*7670*/  @!P6 LDG.E.U16 R29, desc[UR28][R4.64+0x280] ;  /* 0x0002801c041de981 */ /* 0x000f22000c1e1500 */
[----:B------:R-:W-:-:S03]  /*7680*/  PRMT R34, RZ, 0x7610, R34 ;  /* 0x00007610ff227816 */ /* 0x000fc60000000022 */
[----:B------:R-:W4:Y:S04]  /*7690*/  @!P1 LDG.E.U16 R30, desc[UR28][R4.64+0x2c0] ;  /* 0x0002c01c041e9981 */ /* 0x000f28000c1e1500 */
[----:B------:R-:W4:Y:S04]  /*76a0*/  @!P2 LDG.E.U16 R31, desc[UR28][R4.64+0x300] ;  /* 0x0003001c041fa981 */ /* 0x000f28000c1e1500 */
[----:B------:R-:W4:Y:S04]  /*76b0*/  @!P3 LDG.E.U16 R32, desc[UR28][R4.64+0x340] ;  /* 0x0003401c0420b981 */ /* 0x000f28000c1e1500 */
[----:B------:R-:W4:Y:S04]  /*76c0*/  @!P4 LDG.E.U16 R34, desc[UR28][R4.64+0x380] ;  /* 0x0003801c0422c981 */ /* 0x000f28000c1e1500 */
[----:B------:R-:W4:Y:S01]  /*76d0*/  @!P5 LDG.E.U16 R55, desc[UR28][R4.64+0x3c0] ;  /* 0x0003c01c0437d981 */ /* 0x000f22000c1e1500 */
[----:B0-----:R-:W-:-:S04]  /*76e0*/  UIMAD.WIDE.U32 UR8, UR31, UR12, UR8 ;  /* 0x0000000c1f0872a5 */ /* 0x001fc8000f8e0008 */
[----:B------:R-:W-:Y:S01]  /*76f0*/  UIMAD UR9, UR31, UR13, UR9 ;  /* 0x0000000d1f0972a4 */ /* 0x000fe2000f8e0209 */
[----:B--2---:R-:W-:Y:S04]  /*7700*/  STS.U16 [R102], R21 ;  /* 0x0000001566007388 */ /* 0x004fe80000000400 */
[----:B---3--:R-:W-:Y:S04]  /*7710*/  STS.U16 [R101+0x40], R22 ;  /* 0x0000401665007388 */ /* 0x008fe80000000400 */
[----:B-----5:R-:W-:Y:S04]  /*7720*/  STS.U16 [R100+0x80], R23 ;  /* 0x0000801764007388 */ /* 0x020fe80000000400 */
[----:B----4-:R-:W-:Y:S04]  /*7730*/  STS.U16 [R99+0xc0], R24 ;  /* 0x0000c01863007388 */ /* 0x010fe80000000400 */
        /* <DEDUP_REMOVED lines=14> */
[----:B------:R-:W1:Y:S04]  /*7820*/  LDS.U16 R2, [R85+0x2] ;  /* 0x0000020055027984 */ /* 0x000e680000000400 */
[----:B------:R-:W2:Y:S04]  /*7830*/  LDS.U16 R24, [R83+0x4] ;  /* 0x0000040053187984 */ /* 0x000ea80000000400 */
[----:B------:R-:W3:Y:S04]  /*7840*/  LDS.U16 R4, [R81+0x6] ;  /* 0x0000060051047984 */ /* 0x000ee80000000400 */
[----:B------:R-:W4:Y:S04]  /*7850*/  LDS.U16 R5, [R79+0x8] ;  /* 0x000008004f057984 */ /* 0x000f280000000400 */
[----:B------:R-:W5:Y:S04]  /*7860*/  LDS.U16 R21, [R77+0xa] ;  /* 0x00000a004d157984 */ /* 0x000f680000000400 */
[----:B------:R-:W5:Y:S04]  /*7870*/  LDS.U16 R23, [R75+0xc] ;  /* 0x00000c004b177984 */ /* 0x000f680000000400 */
[----:B------:R-:W5:Y:S04]  /*7880*/  LDS.U16 R22, [R69+0x12] ;  /* 0x0000120045167984 */ /* 0x000f680000000400 */
[----:B------:R-:W5:Y:S04]  /*7890*/  LDS.U16 R26, [R73+0xe] ;  /* 0x00000e00491a7984 */ /* 0x000f680000000400 */
[----:B------:R-:W5:Y:S04]  /*78a0*/  LDS.U16 R25, [R67+0x14] ;  /* 0x0000140043197984 */ /* 0x000f680000000400 */
[----:B------:R-:W5:Y:S01]  /*78b0*/  LDS.U16 R27, [R65+0x16] ;  /* 0x00001600411b7984 */ /* 0x000f620000000400 */
[----:B0-----:R-:W-:-:S03]  /*78c0*/  SHF.L.U32 R31, R3, 0x10, RZ ;  /* 0x00000010031f7819 */ /* 0x001fc600000006ff */
[----:B------:R-:W0:Y:S01]  /*78d0*/  LDS.U16 R28, [R71+0x10] ;  /* 0x00001000471c7984 */ /* 0x000e220000000400 */
[----:B-1----:R-:W-:-:S03]  /*78e0*/  SHF.L.U32 R33, R2, 0x10, RZ ;  /* 0x0000001002217819 */ /* 0x002fc600000006ff */
[----:B------:R-:W1:Y:S04]  /*78f0*/  LDS.U16 R3, [R63+0x18] ;  /* 0x000018003f037984 */ /* 0x000e680000000400 */
[----:B------:R-:W1:Y:S04]  /*7900*/  LDS.U16 R2, [R59+0x1c] ;  /* 0x00001c003b027984 */ /* 0x000e680000000400 */
[----:B------:R-:W1:Y:S04]  /*7910*/  LDS.U16 R29, [R61+0x1a] ;  /* 0x00001a003d1d7984 */ /* 0x000e680000000400 */
[----:B------:R-:W1:Y:S01]  /*7920*/  LDS.U16 R30, [R57+0x1e] ;  /* 0x00001e00391e7984 */ /* 0x000e620000000400 */
[----:B--2---:R-:W-:Y:S01]  /*7930*/  SHF.L.U32 R24, R24, 0x10, RZ ;  /* 0x0000001018187819 */ /* 0x004fe200000006ff */
[----:B------:R-:W-:Y:S01]  /*7940*/  FMUL.FTZ R32, R31, -1.4426950216293334961 ;  /* 0xbfb8aa3b1f207820 */ /* 0x000fe20000410000 */
[----:B---3--:R-:W-:-:S03]  /*7950*/  SHF.L.U32 R36, R4, 0x10, RZ ;  /* 0x0000001004247819 */ /* 0x008fc600000006ff */
[----:B------:R-:W-:Y:S01]  /*7960*/  FMUL.FTZ R4, R24, -1.4426950216293334961 ;  /* 0xbfb8aa3b18047820 */ /* 0x000fe20000410000 */
[----:B----4-:R-:W-:Y:S01]  /*7970*/  SHF.L.U32 R54, R5, 0x10, RZ ;  /* 0x0000001005367819 */ /* 0x010fe200000006ff */
[----:B------:R-:W2:Y:S01]  /*7980*/  MUFU.EX2 R32, R32 ;  /* 0x0000002000207308 */ /* 0x000ea20000000800 */
[----:B-----5:R-:W-:Y:S02]  /*7990*/  SHF.L.U32 R21, R21, 0x10, RZ ;  /* 0x0000001015157819 */ /* 0x020fe400000006ff */
[----:B------:R-:W-:Y:S01]  /*79a0*/  SHF.L.U32 R23, R23, 0x10, RZ ;  /* 0x0000001017177819 */ /* 0x000fe200000006ff */
[----:B------:R3:W4:Y:S01]  /*79b0*/  MUFU.EX2 R35, R4 ;  /* 0x0000000400237308 */ /* 0x0007220000000800 */
[----:B------:R-:W-:Y:S01]  /*79c0*/  FMUL.FTZ R34, R33, -1.4426950216293334961 ;  /* 0xbfb8aa3b21227820 */ /* 0x000fe20000410000 */
[----:B------:R-:W-:Y:S01]  /*79d0*/  FMUL.FTZ R37, R36, -1.4426950216293334961 ;  /* 0xbfb8aa3b24257820 */ /* 0x000fe20000410000 */
[----:B------:R-:W-:Y:S01]  /*79e0*/  SHF.L.U32 R5, R22, 0x10, RZ ;  /* 0x0000001016057819 */ /* 0x000fe200000006ff */
[----:B------:R-:W-:Y:S01]  /*79f0*/  FMUL.FTZ R55, R54, -1.4426950216293334961 ;  /* 0xbfb8aa3b36377820 */ /* 0x000fe20000410000 */
[----:B------:R-:W-:Y:S01]  /*7a00*/  SHF.L.U32 R26, R26, 0x10, RZ ;  /* 0x000000101a1a7819 */ /* 0x000fe200000006ff */
[----:B------:R-:W-:Y:S01]  /*7a10*/  FMUL.FTZ R56, R21, -1.4426950216293334961 ;  /* 0xbfb8aa3b15387820 */ /* 0x000fe20000410000 */
[----:B------:R-:W-:Y:S01]  /*7a20*/  SHF.L.U32 R22, R25, 0x10, RZ ;  /* 0x0000001019167819 */ /* 0x000fe200000006ff */
[----:B------:R-:W-:Y:S01]  /*7a30*/  FMUL.FTZ R58, R23, -1.4426950216293334961 ;  /* 0xbfb8aa3b173a7820 */ /* 0x000fe20000410000 */
[----:B------:R-:W-:-:S02]  /*7a40*/  SHF.L.U32 R25, R27, 0x10, RZ ;  /* 0x000000101b197819 */ /* 0x000fc400000006ff */
[----:B0-----:R-:W-:Y:S01]  /*7a50*/  SHF.L.U32 R28, R28, 0x10, RZ ;  /* 0x000000101c1c7819 */ /* 0x001fe200000006ff */
[----:B------:R-:W0:Y:S01]  /*7a60*/  MUFU.EX2 R34, R34 ;  /* 0x0000002200227308 */ /* 0x000e220000000800 */
[----:B-1----:R-:W-:-:S03]  /*7a70*/  SHF.L.U32 R27, R3, 0x10, RZ ;  /* 0x00000010031b7819 */ /* 0x002fc600000006ff */
[----:B------:R-:W1:Y:S01]  /*7a80*/  MUFU.EX2 R37, R37 ;  /* 0x0000002500257308 */ /* 0x000e620000000800 */
[----:B------:R-:W-:Y:S01]  /*7a90*/  FMUL.FTZ R60, R26, -1.4426950216293334961 ;  /* 0xbfb8aa3b1a3c7820 */ /* 0x000fe20000410000 */
[----:B------:R-:W-:Y:S01]  /*7aa0*/  SHF.L.U32 R3, R2, 0x10, RZ ;  /* 0x0000001002037819 */ /* 0x000fe200000006ff */
[----:B------:R-:W-:Y:S01]  /*7ab0*/  FMUL.FTZ R64, R5, -1.4426950216293334961 ;  /* 0xbfb8aa3b05407820 */ /* 0x000fe20000410000 */
[----:B---3--:R-:W-:Y:S01]  /*7ac0*/  SHF.L.U32 R4, R29, 0x10, RZ ;  /* 0x000000101d047819 */ /* 0x008fe200000006ff */
[----:B------:R-:W3:Y:S01]  /*7ad0*/  MUFU.EX2 R55, R55 ;  /* 0x0000003700377308 */ /* 0x000ee20000000800 */
[----:B------:R-:W-:Y:S01]  /*7ae0*/  FMUL.FTZ R62, R28, -1.4426950216293334961 ;  /* 0xbfb8aa3b1c3e7820 */ /* 0x000fe20000410000 */
[----:B------:R-:W-:Y:S01]  /*7af0*/  FMUL.FTZ R68, R25, -1.4426950216293334961 ;  /* 0xbfb8aa3b19447820 */ /* 0x000fe20000410000 */
[----:B------:R-:W-:Y:S01]  /*7b00*/  SHF.L.U32 R2, R30, 0x10, RZ ;  /* 0x000000101e027819 */ /* 0x000fe200000006ff */
[----:B------:R-:W5:Y:S01]  /*7b10*/  MUFU.EX2 R56, R56 ;  /* 0x0000003800387308 */ /* 0x000f620000000800 */
[----:B------:R-:W-:Y:S01]  /*7b20*/  FMUL.FTZ R29, R27, -1.4426950216293334961 ;  /* 0xbfb8aa3b1b1d7820 */ /* 0x000fe20000410000 */
[----:B------:R-:W-:Y:S01]  /*7b30*/  FMUL.FTZ R70, R3, -1.4426950216293334961 ;  /* 0xbfb8aa3b03467820 */ /* 0x000fe20000410000 */
[----:B------:R-:W-:Y:S01]  /*7b40*/  FMUL.FTZ R66, R22, -1.4426950216293334961 ;  /* 0xbfb8aa3b16427820 */ /* 0x000fe20000410000 */
[----:B------:R-:W5:Y:S01]  /*7b50*/  MUFU.EX2 R58, R58 ;  /* 0x0000003a003a7308 */ /* 0x000f620000000800 */
[----:B------:R-:W-:Y:S01]  /*7b60*/  FMUL.FTZ R30, R4, -1.4426950216293334961 ;  /* 0xbfb8aa3b041e7820 */ /* 0x000fe20000410000 */
[----:B--2---:R-:W-:Y:S01]  /*7b70*/  FADD.FTZ R32, R32, 1 ;  /* 0x3f80000020207421 */ /* 0x004fe20000010000 */
[----:B----4-:R-:W-:Y:S01]  /*7b80*/  FADD.FTZ R35, R35, 1 ;  /* 0x3f80000023237421 */ /* 0x010fe20000010000 */
[----:B------:R-:W2:Y:S01]  /*7b90*/  MUFU.EX2 R60, R60 ;  /* 0x0000003c003c7308 */ /* 0x000ea20000000800 */
[----:B------:R-:W-:-:S03]  /*7ba0*/  FMUL.FTZ R72, R2, -1.4426950216293334961 ;  /* 0xbfb8aa3b02487820 */ /* 0x000fc60000410000 */
[----:B------:R-:W4:Y:S04]  /*7bb0*/  MUFU.EX2 R64, R64 ;  /* 0x0000004000407308 */ /* 0x000f280000000800 */
[----:B------:R-:W4:Y:S04]  /*7bc0*/  MUFU.EX2 R62, R62 ;  /* 0x0000003e003e7308 */ /* 0x000f280000000800 */
[----:B------:R-:W4:Y:S04]  /*7bd0*/  MUFU.EX2 R68, R68 ;  /* 0x0000004400447308 */ /* 0x000f280000000800 */
[----:B------:R-:W4:Y:S04]  /*7be0*/  MUFU.EX2 R29, R29 ;  /* 0x0000001d001d7308 */ /* 0x000f280000000800 */
[----:B------:R-:W4:Y:S04]  /*7bf0*/  MUFU.EX2 R70, R70 ;  /* 0x0000004600467308 */ /* 0x000f280000000800 */
[----:B------:R4:W4:Y:S01]  /*7c00*/  MUFU.RCP R74, R32 ;  /* 0x00000020004a7308 */ /* 0x0009220000001000 */
[----:B0-----:R-:W-:Y:S01]  /*7c10*/  FADD.FTZ R34, R34, 1 ;  /* 0x3f80000022227421 */ /* 0x001fe20000010000 */
[----:B-1----:R-:W-:-:S06]  /*7c20*/  FADD.FTZ R37, R37, 1 ;  /* 0x3f80000025257421 */ /* 0x002fcc0000010000 */
[----:B------:R-:W0:Y:S04]  /*7c30*/  MUFU.EX2 R66, R66 ;  /* 0x0000004200427308 */ /* 0x000e280000000800 */
[----:B------:R-:W1:Y:S04]  /*7c40*/  MUFU.EX2 R30, R30 ;  /* 0x0000001e001e7308 */ /* 0x000e680000000800 */
[----:B------:R-:W1:Y:S01]  /*7c50*/  MUFU.RCP R35, R35 ;  /* 0x0000002300237308 */ /* 0x000e620000001000 */
[----:B---3--:R-:W-:Y:S01]  /*7c60*/  FADD.FTZ R55, R55, 1 ;  /* 0x3f80000037377421 */ /* 0x008fe20000010000 */
[----:B-----5:R-:W-:Y:S01]  /*7c70*/  FADD.FTZ R56, R56, 1 ;  /* 0x3f80000038387421 */ /* 0x020fe20000010000 */
[----:B------:R-:W-:-:S05]  /*7c80*/  FADD.FTZ R58, R58, 1 ;  /* 0x3f8000003a3a7421 */ /* 0x000fca0000010000 */
[----:B------:R-:W3:Y:S01]  /*7c90*/  MUFU.EX2 R72, R72 ;  /* 0x0000004800487308 */ /* 0x000ee20000000800 */
[----:B--2---:R-:W-:Y:S01]  /*7ca0*/  FADD.FTZ R60, R60, 1 ;  /* 0x3f8000003c3c7421 */ /* 0x004fe20000010000 */
[----:B----4-:R-:W-:Y:S02]  /*7cb0*/  FADD.FTZ R64, R64, 1 ;  /* 0x3f80000040407421 */ /* 0x010fe40000010000 */
[----:B------:R1:W2:Y:S01]  /*7cc0*/  MUFU.RCP R76, R34 ;  /* 0x00000022004c7308 */ /* 0x0002a20000001000 */
[----:B------:R-:W-:Y:S01]  /*7cd0*/  FADD.FTZ R62, R62, 1 ;  /* 0x3f8000003e3e7421 */ /* 0x000fe20000010000 */
[----:B------:R-:W-:Y:S01]  /*7ce0*/  FADD.FTZ R68, R68, 1 ;  /* 0x3f80000044447421 */ /* 0x000fe20000010000 */
[----:B------:R-:W-:Y:S01]  /*7cf0*/  FADD.FTZ R32, R29, 1 ;  /* 0x3f8000001d207421 */ /* 0x000fe20000010000 */
[----:B------:R-:W-:-:S04]  /*7d00*/  FADD.FTZ R70, R70, 1 ;  /* 0x3f80000046467421 */ /* 0x000fc80000010000 */
[----:B------:R-:W4:Y:S01]  /*7d10*/  MUFU.RCP R37, R37 ;  /* 0x0000002500257308 */ /* 0x000f220000001000 */
[----:B0-----:R-:W-:Y:S01]  /*7d20*/  FADD.FTZ R66, R66, 1 ;  /* 0x3f80000042427421 */ /* 0x001fe20000010000 */
[----:B-1----:R-:W-:Y:S01]  /*7d30*/  FADD.FTZ R34, R30, 1 ;  /* 0x3f8000001e227421 */ /* 0x002fe20000010000 */
[----:B---3--:R-:W-:-:S05]  /*7d40*/  FADD.FTZ R72, R72, 1 ;  /* 0x3f80000048487421 */ /* 0x008fca0000010000 */
[----:B------:R-:W0:Y:S01]  /*7d50*/  MUFU.RCP R55, R55 ;  /* 0x0000003700377308 */ /* 0x000e220000001000 */
[----:B------:R-:W-:-:S07]  /*7d60*/  FMUL.FTZ R30, R31, R74 ;  /* 0x0000004a1f1e7220 */ /* 0x000fce0000410000 */
[----:B------:R-:W1:Y:S01]  /*7d70*/  MUFU.RCP R56, R56 ;  /* 0x0000003800387308 */ /* 0x000e620000001000 */
[----:B------:R-:W-:-:S07]  /*7d80*/  FMUL.FTZ R24, R24, R35 ;  /* 0x0000002318187220 */ /* 0x000fce0000410000 */
[----:B------:R-:W3:Y:S08]  /*7d90*/  MUFU.RCP R58, R58 ;  /* 0x0000003a003a7308 */ /* 0x000ef00000001000 */
[----:B------:R-:W5:Y:S08]  /*7da0*/  MUFU.RCP R103, R60 ;  /* 0x0000003c00677308 */ /* 0x000f700000001000 */
[----:B------:R-:W5:Y:S08]  /*7db0*/  MUFU.RCP R111, R62 ;  /* 0x0000003e006f7308 */ /* 0x000f700000001000 */
[----:B------:R-:W5:Y:S08]  /*7dc0*/  MUFU.RCP R64, R64 ;  /* 0x0000004000407308 */ /* 0x000f700000001000 */
[----:B------:R3:W5:Y:S08]  /*7dd0*/  MUFU.RCP R78, R32 ;  /* 0x00000020004e7308 */ /* 0x0007700000001000 */
[----:B------:R-:W5:Y:S08]  /*7de0*/  MUFU.RCP R113, R66 ;  /* 0x0000004200717308 */ /* 0x000f700000001000 */
[----:B------:R-:W5:Y:S08]  /*7df0*/  MUFU.RCP R68, R68 ;  /* 0x0000004400447308 */ /* 0x000f700000001000 */
[----:B------:R-:W5:Y:S01]  /*7e00*/  MUFU.RCP R31, R34 ;  /* 0x00000022001f7308 */ /* 0x000f620000001000 */
[----:B--2---:R-:W-:-:S07]  /*7e10*/  FMUL.FTZ R33, R33, R76 ;  /* 0x0000004c21217220 */ /* 0x004fce0000410000 */
[----:B------:R-:W2:Y:S08]  /*7e20*/  MUFU.RCP R70, R70 ;  /* 0x0000004600467308 */ /* 0x000eb00000001000 */
[----:B------:R-:W2:Y:S01]  /*7e30*/  MUFU.RCP R35, R72 ;  /* 0x0000004800237308 */ /* 0x000ea20000001000 */
[----:B----4-:R-:W-:Y:S01]  /*7e40*/  FMUL.FTZ R29, R36, R37 ;  /* 0x00000025241d7220 */ /* 0x010fe20000410000 */
[----:B------:R-:W-:Y:S01]  /*7e50*/  FMUL.FTZ R30, R30, R53 ;  /* 0x000000351e1e7220 */ /* 0x000fe20000410000 */
[----:B------:R-:W-:Y:S01]  /*7e60*/  FMUL.FTZ R33, R33, R52 ;  /* 0x0000003421217220 */ /* 0x000fe20000410000 */
[----:B0-----:R-:W-:Y:S01]  /*7e70*/  FMUL.FTZ R54, R54, R55 ;  /* 0x0000003736367220 */ /* 0x001fe20000410000 */
[----:B-1----:R-:W-:Y:S01]  /*7e80*/  FMUL.FTZ R21, R21, R56 ;  /* 0x0000003815157220 */ /* 0x002fe20000410000 */
[----:B---3--:R-:W-:Y:S01]  /*7e90*/  FMUL.FTZ R32, R23, R58 ;  /* 0x0000003a17207220 */ /* 0x008fe20000410000 */
[----:B------:R-:W-:Y:S01]  /*7ea0*/  FMUL.FTZ R24, R24, R51 ;  /* 0x0000003318187220 */ /* 0x000fe20000410000 */
[----:B------:R-:W-:Y:S01]  /*7eb0*/  FMUL.FTZ R29, R29, R50 ;  /* 0x000000321d1d7220 */ /* 0x000fe20000410000 */
[----:B-----5:R-:W-:Y:S01]  /*7ec0*/  FMUL.FTZ R23, R26, R103 ;  /* 0x000000671a177220 */ /* 0x020fe20000410000 */
[----:B------:R-:W-:Y:S01]  /*7ed0*/  FMUL.FTZ R54, R54, R49 ;  /* 0x0000003136367220 */ /* 0x000fe20000410000 */
[----:B------:R-:W-:Y:S01]  /*7ee0*/  FMUL.FTZ R28, R28, R111 ;  /* 0x0000006f1c1c7220 */ /* 0x000fe20000410000 */
        /* <DEDUP_REMOVED lines=10> */
[----:B--2---:R-:W-:Y:S01]  /*7f90*/  FMUL.FTZ R4, R3, R70 ;  /* 0x0000004603047220 */ /* 0x004fe20000410000 */
[----:B------:R-:W-:Y:S01]  /*7fa0*/  F2FP.BF16.F32.PACK_AB R24, R29, R24 ;  /* 0x000000181d18723e */ /* 0x000fe200000010ff */
[----:B------:R-:W-:Y:S01]  /*7fb0*/  FMUL.FTZ R28, R28, R45 ;  /* 0x0000002d1c1c7220 */ /* 0x000fe20000410000 */
[----:B------:R-:W-:Y:S01]  /*7fc0*/  FMUL.FTZ R5, R5, R44 ;  /* 0x0000002c05057220 */ /* 0x000fe20000410000 */
[----:B------:R-:W-:Y:S01]  /*7fd0*/  FMUL.FTZ R3, R2, R35 ;  /* 0x0000002302037220 */ /* 0x000fe20000410000 */
[----:B------:R-:W-:Y:S01]  /*7fe0*/  PRMT R2, R30, 0x7632, R2 ;  /* 0x000076321e027816 */ /* 0x000fe20000000002 */
[----:B------:R-:W-:Y:S01]  /*7ff0*/  FMUL.FTZ R22, R22, R43 ;  /* 0x0000002b16167220 */ /* 0x000fe20000410000 */
[----:B------:R-:W-:Y:S01]  /*8000*/  F2FP.BF16.F32.PACK_AB R21, R21, R54 ;  /* 0x000000361515723e */ /* 0x000fe200000010ff */
        /* <DEDUP_REMOVED lines=9> */
[----:B------:R-:W-:Y:S01]  /*80a0*/  STS.U16 [R86], R30 ;  /* 0x0000001e56007388 */ /* 0x000fe20000000400 */
[----:B------:R-:W-:-:S02]  /*80b0*/  PRMT R28, R23, 0x7632, R28 ;  /* 0x00007632171c7816 */ /* 0x000fc4000000001c */
[----:B------:R-:W-:Y:S01]  /*80c0*/  F2FP.BF16.F32.PACK_AB R22, R25, R22 ;  /* 0x000000161916723e */ /* 0x000fe200000010ff */
[----:B------:R0:W-:Y:S01]  /*80d0*/  STS.U16 [R85+0x2], R2 ;  /* 0x0000020255007388 */ /* 0x0001e20000000400 */
[----:B------:R-:W-:-:S03]  /*80e0*/  F2FP.BF16.F32.PACK_AB R26, R27, R26 ;  /* 0x0000001a1b1a723e */ /* 0x000fc600000010ff */
[----:B------:R-:W-:Y:S01]  /*80f0*/  STS.U16 [R83+0x4], R24 ;  /* 0x0000041853007388 */ /* 0x000fe20000000400 */
[----:B------:R-:W-:-:S03]  /*8100*/  F2FP.BF16.F32.PACK_AB R3, R3, R4 ;  /* 0x000000040303723e */ /* 0x000fc600000010ff */
[----:B------:R-:W-:Y:S01]  /*8110*/  STS.U16 [R81+0x6], R29 ;  /* 0x0000061d51007388 */ /* 0x000fe20000000400 */
[----:B0-----:R-:W-:-:S03]  /*8120*/  PRMT R2, R5, 0x7632, R2 ;  /* 0x0000763205027816 */ /* 0x001fc60000000002 */
[----:B------:R0:W-:Y:S01]  /*8130*/  STS.U16 [R79+0x8], R21 ;  /* 0x000008154f007388 */ /* 0x0001e20000000400 */
[----:B------:R-:W-:-:S03]  /*8140*/  PRMT R4, R26, 0x7632, R4 ;  /* 0x000076321a047816 */ /* 0x000fc60000000004 */
[----:B------:R-:W-:Y:S04]  /*8150*/  STS.U16 [R77+0xa], R31 ;  /* 0x00000a1f4d007388 */ /* 0x000fe80000000400 */
[----:B------:R-:W-:Y:S01]  /*8160*/  STS.U16 [R75+0xc], R23 ;  /* 0x00000c174b007388 */ /* 0x000fe20000000400 */
[----:B0-----:R-:W-:-:S03]  /*8170*/  PRMT R21, R22, 0x7632, R21 ;  /* 0x0000763216157816 */ /* 0x001fc60000000015 */
[----:B------:R-:W-:Y:S01]  /*8180*/  STS.U16 [R73+0xe], R28 ;  /* 0x00000e1c49007388 */ /* 0x000fe20000000400 */
[----:B------:R-:W-:-:S03]  /*8190*/  PRMT R24, R3, 0x7632, R24 ;  /* 0x0000763203187816 */ /* 0x000fc60000000018 */
[----:B------:R-:W-:Y:S04]  /*81a0*/  STS.U16 [R71+0x10], R5 ;  /* 0x0000100547007388 */ /* 0x000fe80000000400 */
[----:B------:R0:W-:Y:S04]  /*81b0*/  STS.U16 [R69+0x12], R2 ;  /* 0x0000120245007388 */ /* 0x0001e80000000400 */
[----:B------:R-:W-:Y:S04]  /*81c0*/  STS.U16 [R67+0x14], R22 ;  /* 0x0000141643007388 */ /* 0x000fe80000000400 */
[----:B------:R-:W-:Y:S01]  /*81d0*/  STS.U16 [R65+0x16], R21 ;  /* 0x0000161541007388 */ /* 0x000fe20000000400 */
[----:B0-----:R-:W-:-:S03]  /*81e0*/  MOV R2, UR20 ;  /* 0x0000001400027c02 */ /* 0x001fc60008000f00 */
        /* <DEDUP_REMOVED lines=71> */
.L_x_737:
        /* <DEDUP_REMOVED lines=10> */
.L_x_5015:


//--------------------- .text._Z25selective_scan_fwd_kernelI32Selective_Scan_fwd_kernel_traitsILi64ELi16ELi1ELb0ELb0ELb1ELb0EN3c108BFloat16ENS1_7complexIfEEEEv13SSMParamsBase --------------------------
	.section	.text._Z25selective_scan_fwd_kernelI32Selective_Scan_fwd_kernel_traitsILi64ELi16ELi1ELb0ELb0ELb1ELb0EN3c108BFloat16ENS1_7complexIfEEEEv13SSMParamsBase,"ax",@progbits
	.align	128
        .global         _Z25selective_scan_fwd_kernelI32Selective_Scan_fwd_kernel_traitsILi64ELi16ELi1ELb0ELb0ELb1ELb0EN3c108BFloat16ENS1_7complexIfEEEEv13SSMParamsBase
        .type           _Z25selective_scan_fwd_kernelI32Selective_Scan_fwd_kernel_traitsILi64ELi16ELi1ELb0ELb0ELb1ELb0EN3c108BFloat16ENS1_7complexIfEEEEv13SSMParamsBase,@function
        .size           _Z25selective_scan_fwd_kernelI32Selective_Scan_fwd_kernel_traitsILi64ELi16ELi1ELb0ELb0ELb1ELb0EN3c108BFloat16ENS1_7complexIfEEEEv13SSMParamsBase,(.L_x_5016 - _Z25selective_scan_fwd_kernelI32Selective_Scan_fwd_kernel_traitsILi64ELi16ELi1ELb0ELb0ELb1ELb0EN3c108BFloat16ENS1_7complexIfEEEEv13SSMParamsBase)
        .other          _Z25selective_scan_fwd_kernelI32Selective_Scan_fwd_kernel_traitsILi64ELi16ELi1ELb0ELb0ELb1ELb0EN3c108BFloat16ENS1_7complexIfEEEEv13SSMParamsBase,@"STO_CUDA_ENTRY STV_DEFAULT"
_Z25selective_scan_fwd_kernelI32Selective_Scan_fwd_kernel_traitsILi64ELi16ELi1ELb0ELb0ELb1ELb0EN3c108BFloat16ENS1_7complexIfEEEEv13SSMParamsBase:
.text._Z25selective_scan_fwd_kernelI32Selective_Scan_fwd_kernel_traitsILi64ELi16ELi1ELb0ELb0ELb1ELb0EN3c108BFloat16ENS1_7complexIfEEEEv13SSMParamsBase:
[----:B------:R-:W0:Y:S01]  /*0000*/  LDC R1, c[0x0][0x37c] ;  /* 0x0000df00ff017b82 */ /* 0x000e220000000800 */
[----:B------:R-:W1:Y:S07]  /*0010*/  LDCU.64 UR4, c[0x0][0x470] ;  /* 0x00008e00ff0477ac */ /* 0x000e6e0008000a00 */
[----:B------:R-:W2:Y:S01]  /*0020*/  S2UR UR20, SR_CTAID.Y ;  /* 0x00000000001479c3 */ /* 0x000ea20000002600 */
[----:B0-----:R-:W-:Y:S01]  /*0030*/  IADD3 R1, PT, PT, R1, -0x50, RZ ;  /* 0xffffffb001017810 */ /* 0x001fe20007ffe0ff */
[----:B------:R-:W0:Y:S01]  /*0040*/  LDCU.64 UR22, c[0x0][0x358] ;  /* 0x00006b00ff1677ac */ /* 0x000e220008000a00 */
[----:B------:R-:W3:Y:S01]  /*0050*/  LDCU UR32, c[0x0][0x398] ;  /* 0x00007300ff2077ac */ /* 0x000ee20008000800 */
[----:B------:R-:W4:Y:S01]  /*0060*/  LDCU.128 UR8, c[0x0][0x450] ;  /* 0x00008a00ff0877ac */ /* 0x000f220008000c00 */
[----:B------:R-:W0:Y:S03]  /*0070*/  S2R R7, SR_CTAID.Y ;  /* 0x0000000000077919 */ /* 0x000e260000002600 */
[----:B------:R-:W0:Y:S01]  /*0080*/  S2UR UR25, SR_CTAID.X ;  /* 0x00000000001979c3 */ /* 0x000e220000002500 */
[----:B------:R-:W0:Y:S01]  /*0090*/  LDCU UR30, c[0x0][0x394] ;  /* 0x00007280ff1e77ac */ /* 0x000e220008000800 */
[----:B-1----:R-:W-:Y:S01]  /*00a0*/  UISETP.NE.U32.AND UP1, UPT, UR4, URZ, UPT ;  /* 0x000000ff0400728c */ /* 0x002fe2000bf25070 */
[----:B------:R-:W1:Y:S03]  /*00b0*/  LDCU.128 UR16, c[0x0][0x3f0] ;  /* 0x00007e00ff1077ac */ /* 0x000e660008000c00 */
[----:B------:R-:W-:Y:S01]  /*00c0*/  UISETP.NE.AND.EX UP1, UPT, UR5, URZ, UPT, UP1 ;  /* 0x000000ff0500728c */ /* 0x000fe2000bf25310 */
[----:B---3--:R-:W-:Y:S01]  /*00d0*/  MOV R0, UR32 ;  /* 0x0000002000007c02 */ /* 0x008fe20008000f00 */
[----:B------:R-:W3:Y:S04]  /*00e0*/  LDCU.128 UR12, c[0x0][0x400] ;  /* 0x00008000ff0c77ac */ /* 0x000ee80008000c00 */
[----:B------:R-:W-:Y:S01]  /*00f0*/  PLOP3.LUT P1, PT, PT, PT, UP1, 0x80, 0x8 ;  /* 0x000000000008781c */ /* 0x000fe20003f2f018 */
[----:B----4-:R-:W-:Y:S01]  /*0100*/  UISETP.NE.U32.AND UP0, UPT, UR10, URZ, UPT ;  /* 0x000000ff0a00728c */ /* 0x010fe2000bf05070 */
[----:B------:R-:W4:Y:S03]  /*0110*/  LDCU.64 UR26, c[0x0][0x3d0] ;  /* 0x00007a00ff1a77ac */ /* 0x000f260008000a00 */
[----:B--2---:R-:W-:Y:S01]  /*0120*/  @UP1 ULEA UR4, UP3, UR20, UR4, 0x2 ;  /* 0x0000000414041291 */ /* 0x004fe2000f8610ff */
[----:B------:R-:W-:Y:S01]  /*0130*/  IABS R0, R0 ;  /* 0x0000000000007213 */ /* 0x000fe20000000000 */
[----:B------:R-:W-:-:S02]  /*0140*/  UISETP.NE.AND.EX UP0, UPT, UR11, URZ, UPT, UP0 ;  /* 0x000000ff0b00728c */ /* 0x000fc4000bf05300 */
[----:B------:R-:W-:Y:S02]  /*0150*/  @UP1 ULEA.HI.X UR5, UR20, UR5, URZ, 0x2, UP3 ;  /* 0x0000000514051291 */ /* 0x000fe400098f14ff */
[----:B------:R-:W-:Y:S01]  /*0160*/  MOV R4, UR4 ;  /* 0x0000000400047c02 */ /* 0x000fe20008000f00 */
[----:B------:R-:W2:Y:S01]  /*0170*/  LDCU.64 UR28, c[0x0][0x3e8] ;  /* 0x00007d00ff1c77ac */ /* 0x000ea20008000a00 */
        /* <DEDUP_REMOVED lines=13> */
[----:B-1----:R-:W-:Y:S02]  /*0250*/  IABS R3, R7 ;  /* 0x0000000700037213 */ /* 0x002fe40000000000 */
[----:B0-----:R-:W-:Y:S02]  /*0260*/  R2UR UR5, R6 ;  /* 0x00000000060572ca */ /* 0x001fe400000e0000 */
[----:B------:R-:W-:Y:S01]  /*0270*/  R2UR UR24, R3 ;  /* 0x00000000031872ca */ /* 0x000fe200000e0000 */
[----:B------:R-:W-:-:S10]  /*0280*/  UMOV UR4, URZ ;  /* 0x000000ff00047c82 */ /* 0x000fd40008000000 */
[----:B------:R-:W-:-:S04]  /*0290*/  UIADD3 UR6, UPT, UPT, URZ, -UR5, URZ ;  /* 0x80000005ff067290 */ /* 0x000fc8000fffe0ff */
[----:B------:R-:W-:-:S04]  /*02a0*/  UIMAD UR6, UR6, UR31, URZ ;  /* 0x0000001f060672a4 */ /* 0x000fc8000f8e02ff */
[----:B------:R-:W-:-:S04]  /*02b0*/  UIMAD.WIDE.U32 UR4, UR5, UR6, UR4 ;  /* 0x00000006050472a5 */ /* 0x000fc8000f8e0004 */
[----:B------:R-:W-:-:S07]  /*02c0*/  UIMAD.WIDE.U32 UR6, UR5, UR24, URZ ;  /* 0x00000018050672a5 */ /* 0x000fce000f8e00ff */
[----:B------:R-:W-:Y:S02]  /*02d0*/  UMOV UR21, UR7 ;  /* 0x0000000700157c82 */ /* 0x000fe40008000000 */
[----:B------:R-:W-:-:S04]  /*02e0*/  UIADD3 UR6, UPT, UPT, -UR21, URZ, URZ ;  /* 0x000000ff15067290 */ /* 0x000fc8000fffe1ff */
[----:B------:R-:W-:-:S04]  /*02f0*/  UIMAD UR24, UR31, UR6, UR24 ;  /* 0x000000061f1872a4 */ /* 0x000fc8000f8e0218 */
[----:B------:R-:W-:Y:S02]  /*0300*/  UISETP.GT.U32.AND UP2, UPT, UR31, UR24, UPT ;  /* 0x000000181f00728c */ /* 0x000fe4000bf44070 */
[----:B------:R-:W-:Y:S02]  /*0310*/  UISETP.GE.AND UP1, UPT, UR30, 0x1, UPT ;  /* 0x000000011e00788c */ /* 0x000fe4000bf26270 */
[----:B------:R-:W-:-:S04]  /*0320*/  UIMAD.WIDE.U32 UR4, UR25, UR16, URZ ;  /* 0x00000010190472a5 */ /* 0x000fc8000f8e00ff */
[----:B------:R-:W-:-:S03]  /*0330*/  PLOP3.LUT P2, PT, PT, PT, UP1, 0x80, 0x8 ;  /* 0x000000000008781c */ /* 0x000fc60003f4f018 */
[----:B------:R-:W-:Y:S02]  /*0340*/  @!UP2 UIADD3 UR24, UPT, UPT, UR24, -UR31, URZ ;  /* 0x8000001f1818a290 */ /* 0x000fe4000fffe0ff */
[----:B------:R-:W-:Y:S02]  /*0350*/  UIMAD UR5, UR25, UR17, UR5 ;  /* 0x00000011190572a4 */ /* 0x000fe4000f8e0205 */
[----:B------:R-:W-:Y:S02]  /*0360*/  UISETP.GE.U32.AND UP0, UPT, UR24, UR31, UPT ;  /* 0x0000001f1800728c */ /* 0x000fe4000bf06070 */
[----:B---3--:R-:W-:Y:S02]  /*0370*/  UIMAD.WIDE.U32 UR16, UR25, UR12, URZ ;  /* 0x0000000c191072a5 */ /* 0x008fe4000f8e00ff */
[----:B------:R-:W-:Y:S02]  /*0380*/  ULOP3.LUT UR12, UR20, UR32, URZ, 0x3c, !UPT ;  /* 0x00000020140c7292 */ /* 0x000fe4000f8e3cff */
[----:B------:R-:W-:-:S02]  /*0390*/  UIMAD.WIDE.U32 UR10, UR20, UR18, UR4 ;  /* 0x00000012140a72a5 */ /* 0x000fc4000f8e0004 */
[----:B------:R-:W-:Y:S02]  /*03a0*/  UIMAD UR13, UR25, UR13, UR17 ;  /* 0x0000000d190d72a4 */ /* 0x000fe4000f8e0211 */
[----:B------:R-:W-:Y:S02]  /*03b0*/  @!UP2 UIADD3 UR21, UPT, UPT, UR21, 0x1, URZ ;  /* 0x000000011515a890 */ /* 0x000fe4000fffe0ff */
[----:B------:R-:W-:Y:S01]  /*03c0*/  UISETP.GE.AND UP2, UPT, UR12, URZ, UPT ;  /* 0x000000ff0c00728c */ /* 0x000fe2000bf46270 */
[----:B------:R-:W0:Y:S02]  /*03d0*/  LDCU.128 UR4, c[0x0][0x460] ;  /* 0x00008c00ff0477ac */ /* 0x000e240008000c00 */
[----:B------:R-:W-:Y:S01]  /*03e0*/  UMOV UR12, UR16 ;  /* 0x00000010000c7c82 */ /* 0x000fe20008000000 */
[----:B------:R-:W-:Y:S02]  /*03f0*/  UIMAD UR19, UR20, UR19, UR11 ;  /* 0x00000013141372a4 */ /* 0x000fe4000f8e020b */
[----:B------:R-:W-:-:S02]  /*0400*/  UISETP.NE.AND UP1, UPT, UR32, URZ, UPT ;  /* 0x000000ff2000728c */ /* 0x000fc4000bf25270 */
[----:B------:R-:W-:Y:S02]  /*0410*/  UIMAD.WIDE.U32 UR12, UR20, UR14, UR12 ;  /* 0x0000000e140c72a5 */ /* 0x000fe4000f8e000c */
[----:B------:R-:W-:Y:S01]  /*0420*/  @UP0 UIADD3 UR21, UPT, UPT, UR21, 0x1, URZ ;  /* 0x0000000115150890 */ /* 0x000fe2000fffe0ff */
[----:B0-2-4-:R-:W-:Y:S11]  /*0430*/  @!P2 EXIT ;  /* 0x000000000000a94d */ /* 0x015ff60003800000 */
[----:B------:R-:W0:Y:S01]  /*0440*/  S2R R5, SR_TID.X ;  /* 0x0000000000057919 */ /* 0x000e220000002100 */
[----:B------:R-:W-:Y:S02]  /*0450*/  @!UP2 UIADD3 UR21, UPT, UPT, -UR21, URZ, URZ ;  /* 0x000000ff1515a290 */ /* 0x000fe4000fffe1ff */
[----:B------:R-:W-:Y:S02]  /*0460*/  @!UP1 ULOP3.LUT UR21, URZ, UR32, URZ, 0x33, !UPT ;  /* 0x00000020ff159292 */ /* 0x000fe4000f8e33ff */
[----:B------:R-:W-:Y:S02]  /*0470*/  UIMAD UR13, UR20, UR15, UR13 ;  /* 0x0000000f140d72a4 */ /* 0x000fe4000f8e020d */
[----:B------:R-:W-:Y:S02]  /*0480*/  UIMAD.WIDE.U32 UR14, UR25, UR26, URZ ;  /* 0x0000001a190e72a5 */ /* 0x000fe4000f8e00ff */
[----:B------:R-:W-:Y:S02]  /*0490*/  USHF.R.S32.HI UR11, URZ, 0x1f, UR21 ;  /* 0x0000001fff0b7899 */ /* 0x000fe40008011415 */
[----:B------:R-:W-:-:S02]  /*04a0*/  UIMAD UR15, UR25, UR27, UR15 ;  /* 0x0000001b190f72a4 */ /* 0x000fc4000f8e020f */
[----:B------:R-:W-:Y:S01]  /*04b0*/  UIMAD UR16, UR11, UR28, URZ ;  /* 0x0000001c0b1072a4 */ /* 0x000fe2000f8e02ff */
[----:B------:R-:W1:Y:S01]  /*04c0*/  LDCU UR17, c[0x0][0x384] ;  /* 0x00007080ff1177ac */ /* 0x000e620008000800 */
[----:B------:R-:W-:Y:S02]  /*04d0*/  ULEA UR11, UP0, UR10, UR4, 0x1 ;  /* 0x000000040a0b7291 */ /* 0x000fe4000f8008ff */
[----:B------:R-:W-:Y:S02]  /*04e0*/  UIMAD.WIDE.U32 UR14, UR21, UR28, UR14 ;  /* 0x0000001c150e72a5 */ /* 0x000fe4000f8e000e */
[----:B------:R-:W-:Y:S02]  /*04f0*/  UIMAD UR4, UR21, UR29, UR16 ;  /* 0x0000001d150472a4 */ /* 0x000fe4000f8e0210 */
[----:B------:R-:W-:Y:S02]  /*0500*/  ULEA.HI.X UR16, UR10, UR5, UR19, 0x1, UP0 ;  /* 0x000000050a107291 */ /* 0x000fe400080f0c13 */
[----:B------:R-:W-:Y:S01]  /*0510*/  UIADD3 UR4, UPT, UPT, UR15, UR4, URZ ;  /* 0x000000040f047290 */ /* 0x000fe2000fffe0ff */
[----:B------:R-:W2:Y:S01]  /*0520*/  LDCU UR18, c[0x0][0x38c] ;  /* 0x00007180ff1277ac */ /* 0x000ea20008000800 */
[----:B0-----:R-:W-:Y:S01]  /*0530*/  IMAD.SHL.U32 R0, R5, 0x10, RZ ;  /* 0x0000001005007824 */ /* 0x001fe200078e00ff */
[----:B------:R-:W-:Y:S01]  /*0540*/  ULEA UR8, UP0, UR14, UR8, 0x1 ;  /* 0x000000080e087291 */ /* 0x000fe2000f8008ff */
[----:B------:R-:W-:Y:S01]  /*0550*/  UMOV UR5, URZ ;  /* 0x000000ff00057c82 */ /* 0x000fe20008000000 */
[----:B-----5:R-:W-:-:S02]  /*0560*/  @P1 R2UR UR5, R4 ;  /* 0x00000000040512ca */ /* 0x020fc400000e0000 */
[----:B------:R-:W-:Y:S01]  /*0570*/  ULEA.HI.X UR9, UR14, UR9, UR4, 0x1, UP0 ;  /* 0x000000090e097291 */ /* 0x000fe200080f0c04 */
[----:B------:R-:W-:Y:S01]  /*0580*/  LOP3.LUT R0, R0, 0x3e00, RZ, 0xc0, !PT ;  /* 0x00003e0000007812 */ /* 0x000fe200078ec0ff */
[----:B------:R-:W-:Y:S01]  /*0590*/  ULEA UR6, UP1, UR12, UR6, 0x1 ;  /* 0x000000060c067291 */ /* 0x000fe2000f8208ff */
[----:B------:R-:W-:Y:S01]  /*05a0*/  UMOV UR4, URZ ;  /* 0x000000ff00047c82 */ /* 0x000fe20008000000 */
[----:B------:R-:W-:Y:S01]  /*05b0*/  @P0 R2UR UR4, R2 ;  /* 0x00000000020402ca */ /* 0x000fe200000e0000 */
[----:B-1----:R-:W-:Y:S01]  /*05c0*/  UIMAD UR20, UR25, UR17, UR20 ;  /* 0x00000011191472a4 */ /* 0x002fe2000f8e0214 */
[----:B------:R-:W-:Y:S01]  /*05d0*/  LOP3.LUT R11, R0, 0x1f, R5, 0xf8, !PT ;  /* 0x0000001f000b7812 */ /* 0x000fe200078ef805 */
[----:B------:R-:W-:Y:S02]  /*05e0*/  ULEA.HI.X UR7, UR12, UR7, UR13, 0x1, UP1 ;  /* 0x000000070c077291 */ /* 0x000fe400088f0c0d */
[----:B------:R-:W-:Y:S01]  /*05f0*/  UIMAD UR10, UR20, UR30, URZ ;  /* 0x0000001e140a72a4 */ /* 0x000fe2000f8e02ff */
[----:B------:R-:W-:Y:S01]  /*0600*/  UMOV UR12, UR6 ;  /* 0x00000006000c7c82 */ /* 0x000fe20008000000 */
[----:B------:R-:W-:-:S02]  /*0610*/  UMOV UR6, URZ ;  /* 0x000000ff00067c82 */ /* 0x000fc40008000000 */
[----:B--2---:R-:W-:Y:S01]  /*0620*/  UIMAD UR10, UR10, UR18, URZ ;  /* 0x000000120a0a72a4 */ /* 0x004fe2000f8e02ff */
[----:B------:R-:W-:Y:S01]  /*0630*/  UMOV UR13, UR16 ;  /* 0x00000010000d7c82 */ /* 0x000fe20008000000 */
[----:B------:R-:W-:Y:S01]  /*0640*/  UMOV UR14, UR7 ;  /* 0x00000007000e7c82 */ /* 0x000fe20008000000 */
[----:B------:R-:W-:Y:S01]  /*0650*/  UMOV UR15, UR8 ;  /* 0x00000008000f7c82 */ /* 0x000fe20008000000 */
[----:B------:R-:W-:-:S08]  /*0660*/  UMOV UR20, UR9 ;  /* 0x0000000900147c82 */ /* 0x000fd00008000000 */
.L_x_777:
[----:B------:R-:W0:Y:S01]  /*0670*/  LDCU UR19, c[0x0][0x388] ;  /* 0x00007100ff1377ac */ /* 0x000e220008000800 */
[----:B--2---:R-:W-:Y:S02]  /*0680*/  SHF.L.U32 R6, R5, 0x4, RZ ;  /* 0x0000000405067819 */ /* 0x004fe400000006ff */
        /* <DEDUP_REMOVED lines=28> */
[----:B------:R-:W-:Y:S02]  /*0850*/  @P5 LOP3.LUT R34, R34, 0x40, RZ, 0xfc, !PT ;  /* 0x0000004022225812 */ /* 0x000fe400078efcff */
[----:B------:R-:W-:Y:S01]  /*0860*/  ISETP.GE.AND P1, PT, R11, UR7, PT ;  /* 0x000000070b007c0c */ /* 0x000fe2000bf26270 */
[----:B------:R-:W-:Y:S01]  /*0870*/  BAR.SYNC.DEFER_BLOCKING 0x0 ;  /* 0x0000000000007b1d */ /* 0x000fe20000010000 */
[----:B------:R-:W-:-:S02]  /*0880*/  LOP3.LUT R34, R34, 0xffffffdf, RZ, 0xc0, !PT ;  /* 0xffffffdf22227812 */ /* 0x000fc400078ec0ff */
[----:B------:R-:W-:Y:S02]  /*0890*/  PRMT R10, RZ, 0x7610, R10 ;  /* 0x00007610ff0a7816 */ /* 0x000fe4000000000a */
[----:B------:R-:W-:Y:S02]  /*08a0*/  @P4 LOP3.LUT R34, R34, 0x20, RZ, 0xfc, !PT ;  /* 0x0000002022224812 */ /* 0x000fe400078efcff */
[C---:B------:R-:W-:Y:S02]  /*08b0*/  LOP3.LUT R7, R33.reuse, 0xe0, RZ, 0xfc, !PT ;  /* 0x000000e021077812 */ /* 0x040fe400078efcff */
[C---:B------:R-:W-:Y:S02]  /*08c0*/  LOP3.LUT P0, RZ, R34.reuse, 0x100, RZ, 0xc0, !PT ;  /* 0x0000010022ff7812 */ /* 0x040fe4000780c0ff */
[----:B------:R-:W-:Y:S02]  /*08d0*/  LOP3.LUT R34, R34, 0xffffffef, RZ, 0xc0, !PT ;  /* 0xffffffef22227812 */ /* 0x000fe400078ec0ff */
[----:B------:R-:W-:-:S02]  /*08e0*/  LOP3.LUT R20, R33, 0x100, RZ, 0xfc, !PT ;  /* 0x0000010021147812 */ /* 0x000fc400078efcff */
[----:B------:R-:W-:Y:S02]  /*08f0*/  @P3 LOP3.LUT R34, R34, 0x10, RZ, 0xfc, !PT ;  /* 0x0000001022223812 */ /* 0x000fe400078efcff */
[----:B------:R-:W-:Y:S02]  /*0900*/  PRMT R11, RZ, 0x7610, R11 ;  /* 0x00007610ff0b7816 */ /* 0x000fe4000000000b */
[----:B------:R-:W-:Y:S02]  /*0910*/  LOP3.LUT R34, R34, 0xfffffff7, RZ, 0xc0, !PT ;  /* 0xfffffff722227812 */ /* 0x000fe400078ec0ff */
[----:B------:R-:W-:Y:S02]  /*0920*/  PRMT R12, RZ, 0x7610, R12 ;  /* 0x00007610ff0c7816 */ /* 0x000fe4000000000c */
[----:B------:R-:W-:Y:S01]  /*0930*/  @P2 LOP3.LUT R34, R34, 0x8, RZ, 0xfc, !PT ;  /* 0x0000000822222812 */ /* 0x000fe200078efcff */
[----:B------:R-:W2:Y:S01]  /*0940*/  @!P0 LDG.E.U16 R10, desc[UR22][R8.64] ;  /* 0x00000016080a8981 */ /* 0x000ea2000c1e1500 */
[----:B------:R-:W-:-:S02]  /*0950*/  ISETP.GE.AND P0, PT, R7, UR7, PT ;  /* 0x0000000707007c0c */ /* 0x000fc4000bf06270 */
[----:B------:R-:W-:Y:S01]  /*0960*/  LOP3.LUT R34, R34, 0xfffffffb, RZ, 0xc0, !PT ;  /* 0xfffffffb22227812 */ /* 0x000fe200078ec0ff */
[----:B------:R-:W3:Y:S01]  /*0970*/  @!P6 LDG.E.U16 R11, desc[UR22][R8.64+0x40] ;  /* 0x00004016080be981 */ /* 0x000ee2000c1e1500 */
[----:B------:R-:W-:Y:S02]  /*0980*/  PRMT R15, RZ, 0x7610, R15 ;  /* 0x00007610ff0f7816 */ /* 0x000fe4000000000f */
[----:B------:R-:W-:Y:S01]  /*0990*/  @P1 LOP3.LUT R34, R34, 0x4, RZ, 0xfc, !PT ;  /* 0x0000000422221812 */ /* 0x000fe200078efcff */
[----:B------:R-:W4:Y:S01]  /*09a0*/  @!P1 LDG.E.U16 R16, desc[UR22][R8.64+0x180] ;  /* 0x0001801608109981 */ /* 0x000f22000c1e1500 */
[----:B------:R-:W-:Y:S02]  /*09b0*/  PRMT R13, RZ, 0x7610, R13 ;  /* 0x00007610ff0d7816 */ /* 0x000fe4000000000d */
[----:B------:R-:W-:Y:S01]  /*09c0*/  LOP3.LUT R34, R34, 0xfffffffd, RZ, 0xc0, !PT ;  /* 0xfffffffd22227812 */ /* 0x000fe200078ec0ff */
[----:B------:R-:W5:Y:S01]  /*09d0*/  @!P5 LDG.E.U16 R12, desc[UR22][R8.64+0x80] ;  /* 0x00008016080cd981 */ /* 0x000f62000c1e1500 */
        /* <DEDUP_REMOVED lines=10> */
[C---:B------:R-:W-:Y:S01]  /*0a80*/  LOP3.LUT R28, R33.reuse, 0x180, RZ, 0xfc, !PT ;  /* 0x00000180211c7812 */ /* 0x040fe200078efcff */
[----:B------:R-:W4:Y:S01]  /*0a90*/  @!P3 LDG.E.U16 R14, desc[UR22][R8.64+0x100] ;  /* 0x00010016080eb981 */ /* 0x000f22000c1e1500 */
[----:B------:R-:W-:Y:S02]  /*0aa0*/  LOP3.LUT R30, R33, 0x1a0, RZ, 0xfc, !PT ;  /* 0x000001a0211e7812 */ /* 0x000fe400078efcff */
[----:B------:R-:W-:Y:S01]  /*0ab0*/  @P0 LOP3.LUT R34, R34, 0x1, RZ, 0xfc, !PT ;  /* 0x0000000122220812 */ /* 0x000fe200078efcff */
[----:B------:R-:W4:Y:S01]  /*0ac0*/  @!P0 LDG.E.U16 R21, desc[UR22][R8.64+0x200] ;  /* 0x0002001608158981 */ /* 0x000f22000c1e1500 */
[----:B------:R-:W-:Y:S02]  /*0ad0*/  ISETP.GE.AND P0, PT, R22, UR7, PT ;  /* 0x0000000716007c0c */ /* 0x000fe4000bf06270 */
[----:B------:R-:W-:Y:S02]  /*0ae0*/  ISETP.GE.AND P1, PT, R24, UR7, PT ;  /* 0x0000000718007c0c */ /* 0x000fe4000bf26270 */
        /* <DEDUP_REMOVED lines=8> */
[----:B------:R-:W-:-:S02]  /*0b70*/  PRMT R31, RZ, 0x7610, R31 ;  /* 0x00007610ff1f7816 */ /* 0x000fc4000000001f */
[C---:B------:R-:W-:Y:S01]  /*0b80*/  LOP3.LUT R7, R33.reuse, 0x1c0, RZ, 0xfc, !PT ;  /* 0x000001c021077812 */ /* 0x040fe200078efcff */
[----:B------:R-:W4:Y:S01]  /*0b90*/  @!P1 LDG.E.U16 R25, desc[UR22][R8.64+0x280] ;  /* 0x0002801608199981 */ /* 0x000f22000c1e1500 */
[----:B------:R-:W-:Y:S02]  /*0ba0*/  LOP3.LUT R22, R33, 0x1e0, RZ, 0xfc, !PT ;  /* 0x000001e021167812 */ /* 0x000fe400078efcff */
[----:B------:R-:W-:Y:S01]  /*0bb0*/  ISETP.GE.AND P5, PT, R7, UR7, PT ;  /* 0x0000000707007c0c */ /* 0x000fe2000bfa6270 */
[----:B------:R-:W4:Y:S01]  /*0bc0*/  @!P2 LDG.E.U16 R27, desc[UR22][R8.64+0x2c0] ;  /* 0x0002c016081ba981 */ /* 0x000f22000c1e1500 */
[----:B------:R-:W-:-:S03]  /*0bd0*/  ISETP.GE.AND P6, PT, R22, UR7, PT ;  /* 0x0000000716007c0c */ /* 0x000fc6000bfc6270 */
[----:B------:R-:W4:Y:S04]  /*0be0*/  @!P3 LDG.E.U16 R29, desc[UR22][R8.64+0x300] ;  /* 0x00030016081db981 */ /* 0x000f28000c1e1500 */
[----:B------:R-:W4:Y:S01]  /*0bf0*/  @!P4 LDG.E.U16 R31, desc[UR22][R8.64+0x340] ;  /* 0x00034016081fc981 */ /* 0x000f22000c1e1500 */
[----:B------:R-:W-:Y:S02]  /*0c00*/  PRMT R20, RZ, 0x7610, R20 ;  /* 0x00007610ff147816 */ /* 0x000fe40000000014 */
[----:B------:R-:W-:-:S04]  /*0c10*/  PRMT R24, RZ, 0x7610, R24 ;  /* 0x00007610ff187816 */ /* 0x000fc80000000018 */
[----:B------:R-:W4:Y:S04]  /*0c20*/  @!P5 LDG.E.U16 R20, desc[UR22][R8.64+0x380] ;  /* 0x000380160814d981 */ /* 0x000f28000c1e1500 */
[----:B------:R0:W4:Y:S01]  /*0c30*/  @!P6 LDG.E.U16 R24, desc[UR22][R8.64+0x3c0] ;  /* 0x0003c0160818e981 */ /* 0x000122000c1e1500 */
        /* <DEDUP_REMOVED lines=9> */
[C---:B------:R-:W-:Y:S01]  /*0cd0*/  IADD3 R33, PT, PT, R22.reuse, 0x20, RZ ;  /* 0x0000002016217810 */ /* 0x040fe20007ffe0ff */
[C---:B------:R-:W-:Y:S01]  /*0ce0*/  VIADD R37, R22.reuse, 0x60 ;  /* 0x0000006016257836 */ /* 0x040fe20000000000 */
[C---:B------:R-:W-:Y:S02]  /*0cf0*/  IADD3 R35, PT, PT, R22.reuse, 0x40, RZ ;  /* 0x0000004016237810 */ /* 0x040fe40007ffe0ff */
[CC--:B------:R-:W-:Y:S02]  /*0d00*/  LEA.HI.SX32 R26, R22.reuse, R22.reuse, 0x1b ;  /* 0x00000016161a7211 */ /* 0x0c0fe400078fdaff */
[-C--:B------:R-:W-:Y:S02]  /*0d10*/  LEA.HI.SX32 R33, R33, R22.reuse, 0x1b ;  /* 0x0000001621217211 */ /* 0x080fe400078fdaff */
[----:B------:R-:W-:Y:S02]  /*0d20*/  IADD3 R39, PT, PT, R22, 0x80, RZ ;  /* 0x0000008016277810 */ /* 0x000fe40007ffe0ff */
[----:B------:R-:W-:-:S02]  /*0d30*/  LEA.HI.SX32 R35, R35, R22, 0x1b ;  /* 0x0000001623237211 */ /* 0x000fc400078fdaff */
[----:B------:R-:W-:Y:S02]  /*0d40*/  IADD3 R9, PT, PT, R22, 0xa0, RZ ;  /* 0x000000a016097810 */ /* 0x000fe40007ffe0ff */
[-C--:B------:R-:W-:Y:S02]  /*0d50*/  LEA.HI.SX32 R37, R37, R22.reuse, 0x1b ;  /* 0x0000001625257211 */ /* 0x080fe400078fdaff */
[----:B------:R-:W-:Y:S02]  /*0d60*/  LEA R71, R26, UR21, 0x1 ;  /* 0x000000151a477c11 */ /* 0x000fe4000f8e08ff */
[----:B------:R-:W-:Y:S02]  /*0d70*/  LEA R70, R33, UR21, 0x1 ;  /* 0x0000001521467c11 */ /* 0x000fe4000f8e08ff */
[----:B------:R-:W-:Y:S02]  /*0d80*/  LEA.HI.SX32 R39, R39, R22, 0x1b ;  /* 0x0000001627277211 */ /* 0x000fe400078fdaff */
[----:B------:R-:W-:-:S02]  /*0d90*/  IADD3 R33, PT, PT, R22, 0xc0, RZ ;  /* 0x000000c016217810 */ /* 0x000fc40007ffe0ff */
[----:B------:R-:W-:Y:S02]  /*0da0*/  LEA R69, R35, UR21, 0x1 ;  /* 0x0000001523457c11 */ /* 0x000fe4000f8e08ff */
[----:B------:R-:W-:Y:S02]  /*0db0*/  LEA.HI.SX32 R9, R9, R22, 0x1b ;  /* 0x0000001609097211 */ /* 0x000fe400078fdaff */
[----:B------:R-:W-:Y:S02]  /*0dc0*/  LEA R68, R37, UR21, 0x1 ;  /* 0x0000001525447c11 */ /* 0x000fe4000f8e08ff */
[C---:B------:R-:W-:Y:S02]  /*0dd0*/  IADD3 R35, PT, PT, R22.reuse, 0xe0, RZ ;  /* 0x000000e016237810 */ /* 0x040fe40007ffe0ff */
[----:B------:R-:W-:Y:S02]  /*0de0*/  LEA R67, R39, UR21, 0x1 ;  /* 0x0000001527437c11 */ /* 0x000fe4000f8e08ff */
[----:B------:R-:W-:-:S02]  /*0df0*/  IADD3 R37, PT, PT, R22, 0x100, RZ ;  /* 0x0000010016257810 */ /* 0x000fc40007ffe0ff */
[----:B------:R-:W-:Y:S02]  /*0e00*/  LEA.HI.SX32 R33, R33, R22, 0x1b ;  /* 0x0000001621217211 */ /* 0x000fe400078fdaff */
[----:B------:R-:W-:Y:S02]  /*0e10*/  P2R R51, PR, RZ, 0x1 ;  /* 0x00000001ff337803 */ /* 0x000fe40000000000 */
[----:B------:R-:W-:Y:S02]  /*0e20*/  IADD3 R39, PT, PT, R22, 0x120, RZ ;  /* 0x0000012016277810 */ /* 0x000fe40007ffe0ff */
[----:B------:R-:W-:Y:S02]  /*0e30*/  LEA R66, R9, UR21, 0x1 ;  /* 0x0000001509427c11 */ /* 0x000fe4000f8e08ff */
[----:B------:R-:W-:Y:S02]  /*0e40*/  LOP3.LUT P0, RZ, R34, 0x4, RZ, 0xc0, !PT ;  /* 0x0000000422ff7812 */ /* 0x000fe4000780c0ff */
[----:B------:R-:W-:-:S02]  /*0e50*/  IADD3 R9, PT, PT, R22, 0x140, RZ ;  /* 0x0000014016097810 */ /* 0x000fc40007ffe0ff */
[-C--:B------:R-:W-:Y:S02]  /*0e60*/  LEA.HI.SX32 R35, R35, R22.reuse, 0x1b ;  /* 0x0000001623237211 */ /* 0x080fe400078fdaff */
[-C--:B------:R-:W-:Y:S02]  /*0e70*/  LEA.HI.SX32 R37, R37, R22.reuse, 0x1b ;  /* 0x0000001625257211 */ /* 0x080fe400078fdaff */
[----:B------:R-:W-:Y:S02]  /*0e80*/  LEA R65, R33, UR21, 0x1 ;  /* 0x0000001521417c11 */ /* 0x000fe4000f8e08ff */
[----:B------:R-:W-:Y:S02]  /*0e90*/  LEA.HI.SX32 R39, R39, R22, 0x1b ;  /* 0x0000001627277211 */ /* 0x000fe400078fdaff */
[----:B------:R-:W-:Y:S02]  /*0ea0*/  IADD3 R33, PT, PT, R22, 0x1a0, RZ ;  /* 0x000001a016217810 */ /* 0x000fe40007ffe0ff */
[----:B------:R-:W-:-:S02]  /*0eb0*/  P2R R50, PR, RZ, 0x1 ;  /* 0x00000001ff327803 */ /* 0x000fc40000000000 */
[----:B------:R-:W-:Y:S02]  /*0ec0*/  LEA.HI.SX32 R9, R9, R22, 0x1b ;  /* 0x0000001609097211 */ /* 0x000fe400078fdaff */
[----:B------:R-:W-:Y:S02]  /*0ed0*/  LOP3.LUT P0, RZ, R34, 0x8, RZ, 0xc0, !PT ;  /* 0x0000000822ff7812 */ /* 0x000fe4000780c0ff */
[----:B------:R-:W-:Y:S02]  /*0ee0*/  LEA R64, R35, UR21, 0x1 ;  /* 0x0000001523407c11 */ /* 0x000fe4000f8e08ff */
[----:B------:R-:W-:Y:S02]  /*0ef0*/  LEA R63, R37, UR21, 0x1 ;  /* 0x00000015253f7c11 */ /* 0x000fe4000f8e08ff */
[----:B------:R-:W-:Y:S02]  /*0f00*/  LEA R62, R39, UR21, 0x1 ;  /* 0x00000015273e7c11 */ /* 0x000fe4000f8e08ff */
[----:B------:R-:W-:-:S02]  /*0f10*/  IADD3 R35, PT, PT, R22, 0x1c0, RZ ;  /* 0x000001c016237810 */ /* 0x000fc40007ffe0ff */
[----:B------:R-:W-:Y:S02]  /*0f20*/  IADD3 R37, PT, PT, R22, 0x1e0, RZ ;  /* 0x000001e016257810 */ /* 0x000fe40007ffe0ff */
[-C--:B------:R-:W-:Y:S02]  /*0f30*/  LEA.HI.SX32 R33, R33, R22.reuse, 0x1b ;  /* 0x0000001621217211 */ /* 0x080fe400078fdaff */
[----:B------:R-:W-:Y:S02]  /*0f40*/  LEA R61, R9, UR21, 0x1 ;  /* 0x00000015093d7c11 */ /* 0x000fe4000f8e08ff */
[----:B------:R-:W-:Y:S02]  /*0f50*/  P2R R49, PR, RZ, 0x1 ;  /* 0x00000001ff317803 */ /* 0x000fe40000000000 */
[----:B------:R-:W-:Y:S02]  /*0f60*/  LOP3.LUT P0, RZ, R34, 0x10, RZ, 0xc0, !PT ;  /* 0x0000001022ff7812 */ /* 0x000fe4000780c0ff */
[----:B------:R-:W-:-:S02]  /*0f70*/  LEA.HI.SX32 R35, R35, R22, 0x1b ;  /* 0x0000001623237211 */ /* 0x000fc400078fdaff */
[----:B------:R-:W-:Y:S02]  /*0f80*/  LEA.HI.SX32 R37, R37, R22, 0x1b ;  /* 0x0000001625257211 */ /* 0x000fe400078fdaff */
[----:B------:R-:W-:Y:S02]  /*0f90*/  LEA R58, R33, UR21, 0x1 ;  /* 0x00000015213a7c11 */ /* 0x000fe4000f8e08ff */
        /* <DEDUP_REMOVED lines=9> */
[----:B------:R-:W-:Y:S01]  /*1030*/  LOP3.LUT P0, RZ, R34, 0x100, RZ, 0xc0, !PT ;  /* 0x0000010022ff7812 */ /* 0x000fe2000780c0ff */
        /* <DEDUP_REMOVED lines=12> */
[----:B------:R-:W-:Y:S01]  /*1100*/  IMAD R22, R7, 0xf, R22 ;  /* 0x0000000f07167824 */ /* 0x000fe200078e0216 */
[----:B------:R-:W-:Y:S02]  /*1110*/  LEA R59, R13, UR21, 0x1 ;  /* 0x000000150d3b7c11 */ /* 0x000fe4000f8e08ff */
[----:B------:R1:W-:Y:S04]  /*1120*/  STS.U16 [R64+0x1c0], R17 ;  /* 0x0001c01140007388 */ /* 0x0003e80000000400 */
[----:B------:R2:W-:Y:S04]  /*1130*/  STS.U16 [R63+0x200], R21 ;  /* 0x000200153f007388 */ /* 0x0005e80000000400 */
[----:B------:R3:W-:Y:S01]  /*1140*/  STS.U16 [R62+0x240], R23 ;  /* 0x000240173e007388 */ /* 0x0007e20000000400 */
[----:B0-----:R-:W-:-:S03]  /*1150*/  VIADD R15, R22, 0x4 ;  /* 0x00000004160f7836 */ /* 0x001fc60000000000 */
[----:B------:R0:W-:Y:S01]  /*1160*/  STS.U16 [R61+0x280], R25 ;  /* 0x000280193d007388 */ /* 0x0001e20000000400 */
[----:B------:R-:W-:-:S03]  /*1170*/  VIADD R33, R22, 0xc ;  /* 0x0000000c16217836 */ /* 0x000fc60000000000 */
[----:B------:R4:W-:Y:S01]  /*1180*/  STS.U16 [R60+0x2c0], R27 ;  /* 0x0002c01b3c007388 */ /* 0x0009e20000000400 */
[----:B------:R-:W-:-:S03]  /*1190*/  IADD3 R9, PT, PT, R22, 0x1, RZ ;  /* 0x0000000116097810 */ /* 0x000fc60007ffe0ff */
[----:B------:R5:W-:Y:S01]  /*11a0*/  STS.U16 [R59+0x300], R29 ;  /* 0x0003001d3b007388 */ /* 0x000be20000000400 */
[C---:B------:R-:W-:Y:S02]  /*11b0*/  IADD3 R11, PT, PT, R22.reuse, 0x2, RZ ;  /* 0x00000002160b7810 */ /* 0x040fe40007ffe0ff */
[C---:B------:R-:W-:Y:S01]  /*11c0*/  IADD3 R13, PT, PT, R22.reuse, 0x3, RZ ;  /* 0x00000003160d7810 */ /* 0x040fe20007ffe0ff */
[----:B------:R5:W-:Y:S01]  /*11d0*/  STS.U16 [R58+0x340], R31 ;  /* 0x0003401f3a007388 */ /* 0x000be20000000400 */
[C---:B-1----:R-:W-:Y:S02]  /*11e0*/  IADD3 R17, PT, PT, R22.reuse, 0x5, RZ ;  /* 0x0000000516117810 */ /* 0x042fe40007ffe0ff */
[C---:B--2---:R-:W-:Y:S02]  /*11f0*/  IADD3 R21, PT, PT, R22.reuse, 0x6, RZ ;  /* 0x0000000616157810 */ /* 0x044fe40007ffe0ff */
[C---:B---3--:R-:W-:Y:S02]  /*1200*/  IADD3 R23, PT, PT, R22.reuse, 0x7, RZ ;  /* 0x0000000716177810 */ /* 0x048fe40007ffe0ff */
[----:B0-----:R-:W-:-:S02]  /*1210*/  IADD3 R25, PT, PT, R22, 0x8, RZ ;  /* 0x0000000816197810 */ /* 0x001fc40007ffe0ff */
[C---:B----4-:R-:W-:Y:S02]  /*1220*/  IADD3 R27, PT, PT, R22.reuse, 0x9, RZ ;  /* 0x00000009161b7810 */ /* 0x050fe40007ffe0ff */
[C---:B-----5:R-:W-:Y:S02]  /*1230*/  IADD3 R29, PT, PT, R22.reuse, 0xa, RZ ;  /* 0x0000000a161d7810 */ /* 0x060fe40007ffe0ff */
[C---:B------:R-:W-:Y:S02]  /*1240*/  IADD3 R31, PT, PT, R22.reuse, 0xb, RZ ;  /* 0x0000000b161f7810 */ /* 0x040fe40007ffe0ff */
        /* <DEDUP_REMOVED lines=65> */
[----:B-1----:R-:W-:-:S11]  /*1660*/  PRMT R24, RZ, 0x7610, R24 ;  /* 0x00007610ff187816 */ /* 0x002fd60000000018 */
        /* <DEDUP_REMOVED lines=137> */
.L_x_739:
[----:B------:R-:W-:Y:S05]  /*1f00*/  BSYNC.RECONVERGENT B0 ;  /* 0x0000000000007941 */ /* 0x000fea0003800200 */
.L_x_738:
        /* <DEDUP_REMOVED lines=35> */
.L_x_741:
[----:B------:R-:W-:Y:S05]  /*2140*/  BSYNC.RECONVERGENT B0 ;  /* 0x0000000000007941 */ /* 0x000fea0003800200 */
.L_x_740:
        /* <DEDUP_REMOVED lines=37> */
.L_x_743:
[----:B------:R-:W-:Y:S05]  /*23a0*/  BSYNC.RECONVERGENT B0 ;  /* 0x0000000000007941 */ /* 0x000fea0003800200 */
.L_x_742:
        /* <DEDUP_REMOVED lines=35> */
.L_x_745:
[----:B------:R-:W-:Y:S05]  /*25e0*/  BSYNC.RECONVERGENT B0 ;  /* 0x0000000000007941 */ /* 0x000fea0003800200 */
.L_x_744:
[----:B------:R-:W-:Y:S01]  /*25f0*/  ISETP.EQ.OR P6, PT, RZ, UR7, P2 ;  /* 0x00000007ff007c0c */ /* 0x000fe200097c2670 */
[----:B------:R-:W-:Y:S01]  /*2600*/  BSSY.RECONVERGENT B0, `(.L_x_746) ;  /* 0x0000026000007945 */ /* 0x000fe20003800200 */
[----:B------:R-:W-:Y:S02]  /*2610*/  SHF.L.U32 R50, R49, 0x10, RZ ;  /* 0x0000001031327819 */ /* 0x000fe400000006ff */
[----:B------:R-:W-:Y:S02]  /*2620*/  SHF.L.U32 R49, R28, 0x10, RZ ;  /* 0x000000101c317819 */ /* 0x000fe400000006ff */
[----:B------:R-:W-:Y:S01]  /*2630*/  FSETP.GTU.FTZ.AND P5, PT, R27, 20, PT ;  /* 0x41a000001b00780b */ /* 0x000fe20003fbc000 */
[----:B------:R-:W-:Y:S01]  /*2640*/  FADD.FTZ R28, R50, UR5 ;  /* 0x00000005321c7e21 */ /* 0x000fe20008010000 */
[----:B------:R-:W-:Y:S02]  /*2650*/  ISETP.EQ.OR P2, PT, RZ, UR7, P3 ;  /* 0x00000007ff007c0c */ /* 0x000fe40009f42670 */
[----:B------:R-:W-:-:S03]  /*2660*/  LOP3.LUT R62, R5, 0x1f, RZ, 0xc0, !PT ;  /* 0x0000001f053e7812 */ /* 0x000fc600078ec0ff */
        /* <DEDUP_REMOVED lines=31> */
.L_x_747:
[----:B------:R-:W-:Y:S05]  /*2860*/  BSYNC.RECONVERGENT B0 ;  /* 0x0000000000007941 */ /* 0x000fea0003800200 */
.L_x_746:
[----:B------:R-:W-:Y:S01]  /*2870*/  SHF.L.U32 R50, R48, 0x10, RZ ;  /* 0x0000001030327819 */ /* 0x000fe200000006ff */
[----:B------:R-:W-:Y:S01]  /*2880*/  BSSY.RECONVERGENT B0, `(.L_x_748) ;  /* 0x0000026000007945 */ /* 0x000fe20003800200 */
[----:B------:R-:W-:Y:S02]  /*2890*/  SHF.L.U32 R48, R41, 0x10, RZ ;  /* 0x0000001029307819 */ /* 0x000fe400000006ff */
[----:B------:R-:W-:Y:S01]  /*28a0*/  SHF.L.U32 R41, R29, 0x10, RZ ;  /* 0x000000101d297819 */ /* 0x000fe200000006ff */
[----:B------:R-:W-:Y:S01]  /*28b0*/  FADD.FTZ R29, R50, UR5 ;  /* 0x00000005321d7e21 */ /* 0x000fe20008010000 */
[----:B------:R-:W-:Y:S02]  /*28c0*/  FSETP.GTU.FTZ.AND P3, PT, R28, 20, PT ;  /* 0x41a000001c00780b */ /* 0x000fe40003f7c000 */
[----:B------:R-:W-:Y:S02]  /*28d0*/  SHF.L.U32 R44, R44, 0x10, RZ ;  /* 0x000000102c2c7819 */ /* 0x000fe400000006ff */
[----:B------:R-:W-:Y:S01]  /*28e0*/  SHF.L.U32 R43, R43, 0x10, RZ ;  /* 0x000000102b2b7819 */ /* 0x000fe200000006ff */
[----:B------:R-:W-:Y:S08]  /*28f0*/  @P2 BRA `(.L_x_749) ;  /* 0x0000000000782947 */ /* 0x000ff00003800000 */
        /* <DEDUP_REMOVED lines=30> */
.L_x_749:
[----:B------:R-:W-:Y:S05]  /*2ae0*/  BSYNC.RECONVERGENT B0 ;  /* 0x0000000000007941 */ /* 0x000fea0003800200 */
.L_x_748:
[----:B------:R-:W-:Y:S01]  /*2af0*/  ISETP.EQ.OR P0, PT, RZ, UR7, P0 ;  /* 0x00000007ff007c0c */ /* 0x000fe20008702670 */
[----:B------:R-:W-:Y:S01]  /*2b00*/  BSSY.RECONVERGENT B0, `(.L_x_750) ;  /* 0x0000028000007945 */ /* 0x000fe20003800200 */
[----:B------:R-:W-:Y:S02]  /*2b10*/  SHF.L.U32 R52, R47, 0x10, RZ ;  /* 0x000000102f347819 */ /* 0x000fe400000006ff */
[----:B------:R-:W-:Y:S02]  /*2b20*/  SHF.L.U32 R51, R30, 0x10, RZ ;  /* 0x000000101e337819 */ /* 0x000fe400000006ff */
[----:B------:R-:W-:Y:S01]  /*2b30*/  FSETP.GTU.FTZ.AND P2, PT, R29, 20, PT ;  /* 0x41a000001d00780b */ /* 0x000fe20003f5c000 */
[----:B------:R-:W-:Y:S01]  /*2b40*/  FADD.FTZ R30, R52, UR5 ;  /* 0x00000005341e7e21 */ /* 0x000fe20008010000 */
[----:B------:R-:W-:Y:S02]  /*2b50*/  ISETP.EQ.OR P1, PT, RZ, UR7, P1 ;  /* 0x00000007ff007c0c */ /* 0x000fe40008f22670 */
        /* <DEDUP_REMOVED lines=34> */
.L_x_751:
[----:B------:R-:W-:Y:S05]  /*2d80*/  BSYNC.RECONVERGENT B0 ;  /* 0x0000000000007941 */ /* 0x000fea0003800200 */
.L_x_750:
[----:B------:R-:W-:Y:S01]  /*2d90*/  SHF.L.U32 R38, R46, 0x10, RZ ;  /* 0x000000102e267819 */ /* 0x000fe200000006ff */
[----:B------:R-:W-:Y:S01]  /*2da0*/  BSSY.RECONVERGENT B0, `(.L_x_752) ;  /* 0x0000026000007945 */ /* 0x000fe20003800200 */
[----:B------:R-:W-:Y:S02]  /*2db0*/  SHF.L.U32 R75, R31, 0x10, RZ ;  /* 0x000000101f4b7819 */ /* 0x000fe400000006ff */
[----:B------:R-:W-:Y:S01]  /*2dc0*/  FSETP.GTU.FTZ.AND P0, PT, R30, 20, PT ;  /* 0x41a000001e00780b */ /* 0x000fe20003f1c000 */
[----:B------:R-:W-:Y:S01]  /*2dd0*/  FADD.FTZ R31, R38, UR5 ;  /* 0x00000005261f7e21 */ /* 0x000fe20008010000 */
[----:B------:R-:W-:Y:S02]  /*2de0*/  SHF.L.U32 R46, R37, 0x10, RZ ;  /* 0x00000010252e7819 */ /* 0x000fe400000006ff */
[----:B------:R-:W-:Y:S02]  /*2df0*/  SHF.L.U32 R73, R36, 0x10, RZ ;  /* 0x0000001024497819 */ /* 0x000fe400000006ff */
[----:B------:R-:W-:Y:S01]  /*2e00*/  SHF.L.U32 R74, R35, 0x10, RZ ;  /* 0x00000010234a7819 */ /* 0x000fe200000006ff */
        /* <DEDUP_REMOVED lines=31> */
.L_x_753:
[----:B------:R-:W-:Y:S05]  /*3000*/  BSYNC.RECONVERGENT B0 ;  /* 0x0000000000007941 */ /* 0x000fea0003800200 */
.L_x_752:
        /* <DEDUP_REMOVED lines=41> */
.L_x_755:
[----:B------:R-:W-:Y:S05]  /*32a0*/  BSYNC.RECONVERGENT B0 ;  /* 0x0000000000007941 */ /* 0x000fea0003800200 */
.L_x_754:
        /* <DEDUP_REMOVED lines=39> */
.L_x_757:
[----:B------:R-:W-:Y:S05]  /*3520*/  BSYNC.RECONVERGENT B0 ;  /* 0x0000000000007941 */ /* 0x000fea0003800200 */
.L_x_756:
        /* <DEDUP_REMOVED lines=45> */
.L_x_759:
[----:B------:R-:W-:Y:S05]  /*3800*/  BSYNC.RECONVERGENT B0 ;  /* 0x0000000000007941 */ /* 0x000fea0003800200 */
.L_x_758:
        /* <DEDUP_REMOVED lines=32> */
.L_x_761:
[----:B------:R-:W-:Y:S05]  /*3a10*/  BSYNC.RECONVERGENT B0 ;  /* 0x0000000000007941 */ /* 0x000fea0003800200 */
.L_x_760:
        /* <DEDUP_REMOVED lines=32> */
.L_x_763:
[----:B------:R-:W-:Y:S05]  /*3c20*/  BSYNC.RECONVERGENT B0 ;  /* 0x0000000000007941 */ /* 0x000fea0003800200 */
.L_x_762:
        /* <DEDUP_REMOVED lines=32> */
.L_x_765:
[----:B------:R-:W-:Y:S05]  /*3e30*/  BSYNC.RECONVERGENT B0 ;  /* 0x0000000000007941 */ /* 0x000fea0003800200 */
.L_x_764:
        /* <DEDUP_REMOVED lines=32> */
.L_x_767:
[----:B------:R-:W-:Y:S05]  /*4040*/  BSYNC.RECONVERGENT B0 ;  /* 0x0000000000007941 */ /* 0x000fea0003800200 */
.L_x_766:
        /* <DEDUP_REMOVED lines=32> */
.L_x_769:
[----:B------:R-:W-:Y:S05]  /*4250*/  BSYNC.RECONVERGENT B0 ;  /* 0x0000000000007941 */ /* 0x000fea0003800200 */
.L_x_768:
        /* <DEDUP_REMOVED lines=9> */
[----:B------:R-:W0:Y:S01]  /*42f0*/  S2UR UR43, SR_CTAID.Y ;  /* 0x00000000002b79c3 */ /* 0x000e220000002600 */
[----:B------:R-:W0:Y:S01]  /*4300*/  LDCU.64 UR16, c[0x0][0x3a0] ;  /* 0x00007400ff1077ac */ /* 0x000e220008000a00 */
[----:B------:R-:W-:Y:S01]  /*4310*/  SHF.L.U32 R6, R5, 0x5, RZ ;  /* 0x0000000505067819 */ /* 0x000fe200000006ff */
[----:B------:R-:W-:Y:S01]  /*4320*/  FMUL.FTZ R72, R73, R28 ;  /* 0x0000001c49487220 */ /* 0x000fe20000410000 */
[----:B------:R-:W-:Y:S01]  /*4330*/  ISETP.NE.AND P0, PT, RZ, UR6, PT ;  /* 0x00000006ff007c0c */ /* 0x000fe2000bf05270 */
[----:B------:R-:W-:Y:S01]  /*4340*/  USHF.L.U32 UR7, UR6, 0xb, URZ ;  /* 0x0000000b06077899 */ /* 0x000fe200080006ff */
[----:B------:R-:W-:Y:S01]  /*4350*/  LOP3.LUT R6, R6, R5, RZ, 0xfc, !PT ;  /* 0x0000000506067212 */ /* 0x000fe200078efcff */
[----:B------:R-:W-:Y:S01]  /*4360*/  FMUL.FTZ R73, R74, R29 ;  /* 0x0000001d4a497220 */ /* 0x000fe20000410000 */
[----:B------:R-:W-:Y:S01]  /*4370*/  FMUL.FTZ R74, R75, R30 ;  /* 0x0000001e4b4a7220 */ /* 0x000fe20000410000 */
[----:B------:R-:W-:Y:S01]  /*4380*/  ULEA UR24, UR19, -UR7, 0x1 ;  /* 0x8000000713187291 */ /* 0x000fe2000f8e08ff */
[----:B------:R-:W-:Y:S01]  /*4390*/  LOP3.LUT R6, R6, 0x7c1f, RZ, 0xc0, !PT ;  /* 0x00007c1f06067812 */ /* 0x000fe200078ec0ff */
[----:B------:R-:W-:Y:S01]  /*43a0*/  FMUL.FTZ R75, R76, R31 ;  /* 0x0000001f4c4b7220 */ /* 0x000fe20000410000 */
[----:B------:R-:W-:Y:S01]  /*43b0*/  ISETP.EQ.AND P0, PT, R62, RZ, P0 ;  /* 0x000000ff3e00720c */ /* 0x000fe20000702270 */
[----:B------:R-:W-:Y:S01]  /*43c0*/  FMUL.FTZ R62, R49, R18 ;  /* 0x00000012313e7220 */ /* 0x000fe20000410000 */
[----:B------:R-:W-:Y:S01]  /*43d0*/  FMUL.FTZ R63, R44, R19 ;  /* 0x000000132c3f7220 */ /* 0x000fe20000410000 */
[----:B------:R-:W-:Y:S01]  /*43e0*/  ISETP.GE.AND P1, PT, R6, UR24, PT ;  /* 0x0000001806007c0c */ /* 0x000fe2000bf26270 */
        /* <DEDUP_REMOVED lines=8> */
[----:B0-----:R-:W-:Y:S01]  /*4470*/  UIMAD.WIDE.U32 UR8, UR43, UR16, URZ ;  /* 0x000000102b0872a5 */ /* 0x001fe2000f8e00ff */
[----:B------:R-:W-:Y:S01]  /*4480*/  FMUL.FTZ R76, R45, R32 ;  /* 0x000000202d4c7220 */ /* 0x000fe20000410000 */
[----:B------:R-:W-:Y:S01]  /*4490*/  FMUL.FTZ R77, R78, R33 ;  /* 0x000000214e4d7220 */ /* 0x000fe20000410000 */
[----:B------:R-:W0:Y:S01]  /*44a0*/  LDCU UR44, c[0x0][0x38c] ;  /* 0x00007180ff2c77ac */ /* 0x000e220008000800 */
[----:B------:R-:W-:Y:S01]  /*44b0*/  UIMAD UR18, UR43, UR17, UR9 ;  /* 0x000000112b1272a4 */ /* 0x000fe2000f8e0209 */
[----:B------:R-:W1:Y:S01]  /*44c0*/  LDCU UR19, c[0x0][0x388] ;  /* 0x00007100ff1377ac */ /* 0x000e620008000800 */
[----:B------:R-:W2:Y:S01]  /*44d0*/  LDCU.64 UR26, c[0x0][0x3a8] ;  /* 0x00007500ff1a77ac */ /* 0x000ea20008000a00 */
[----:B------:R-:W3:Y:S01]  /*44e0*/  LDCU.64 UR28, c[0x0][0x440] ;  /* 0x00008800ff1c77ac */ /* 0x000ee20008000a00 */
[----:B------:R-:W4:Y:S01]  /*44f0*/  LDCU.64 UR30, c[0x0][0x3b8] ;  /* 0x00007700ff1e77ac */ /* 0x000f220008000a00 */
[----:B------:R-:W0:Y:S01]  /*4500*/  LDCU.64 UR32, c[0x0][0x3c0] ;  /* 0x00007800ff2077ac */ /* 0x000e220008000a00 */
[----:B------:R-:W0:Y:S01]  /*4510*/  LDCU.64 UR34, c[0x0][0x448] ;  /* 0x00008900ff2277ac */ /* 0x000e220008000a00 */
[----:B------:R-:W0:Y:S01]  /*4520*/  LDCU.64 UR36, c[0x0][0x480] ;  /* 0x00009000ff2477ac */ /* 0x000e220008000a00 */
[----:B------:R-:W0:Y:S01]  /*4530*/  LDCU.64 UR38, c[0x0][0x3e0] ;  /* 0x00007c00ff2677ac */ /* 0x000e220008000a00 */
[----:B------:R-:W-:-:S05]  /*4540*/  UMOV UR7, URZ ;  /* 0x000000ff00077c82 */ /* 0x000fca0008000000 */
.L_x_776:
[----:B------:R-:W-:Y:S01]  /*4550*/  UMOV UR16, UR8 ;  /* 0x0000000800107c82 */ /* 0x000fe20008000000 */
[----:B------:R-:W-:Y:S02]  /*4560*/  UMOV UR17, UR18 ;  /* 0x0000001200117c82 */ /* 0x000fe40008000000 */
[----:B--2---:R-:W-:-:S04]  /*4570*/  UIMAD.WIDE.U32 UR16, UR7, UR26, UR16 ;  /* 0x0000001a071072a5 */ /* 0x004fc8000f8e0010 */
[----:B------:R-:W-:Y:S02]  /*4580*/  UIMAD UR17, UR7, UR27, UR17 ;  /* 0x0000001b071172a4 */ /* 0x000fe4000f8e0211 */
[----:B---3--:R-:W-:-:S04]  /*4590*/  ULEA UR21, UP0, UR16, UR28, 0x3 ;  /* 0x0000001c10157291 */ /* 0x008fc8000f8018ff */
[----:B------:R-:W-:Y:S02]  /*45a0*/  ULEA.HI.X UR16, UR16, UR29, UR17, 0x3, UP0 ;  /* 0x0000001d10107291 */ /* 0x000fe400080f1c11 */
[----:B------:R-:W-:-:S04]  /*45b0*/  MOV R40, UR21 ;  /* 0x0000001500287c02 */ /* 0x000fc80008000f00 */
[----:B------:R-:W-:-:S06]  /*45c0*/  MOV R41, UR16 ;  /* 0x0000001000297c02 */ /* 0x000fcc0008000f00 */
[----:B------:R-:W2:Y:S01]  /*45d0*/  LDG.E.64 R40, desc[UR22][R40.64] ;  /* 0x0000001628287981 */ /* 0x000ea2000c1e1b00 */
[----:B------:R-:W-:Y:S01]  /*45e0*/  SHF.L.U32 R78, R5, 0x5, RZ ;  /* 0x00000005054e7819 */ /* 0x000fe200000006ff */
[----:B------:R-:W-:Y:S01]  /*45f0*/  HFMA2 R43, -RZ, RZ, 0, 0 ;  /* 0x00000000ff2b7431 */ /* 0x000fe200000001ff */
[----:B0-----:R-:W-:Y:S01]  /*4600*/  MOV R47, UR38 ;  /* 0x00000026002f7c02 */ /* 0x001fe20008000f00 */
[----:B------:R-:W-:Y:S01]  /*4610*/  IMAD.U32 R45, RZ, RZ, UR39 ;  /* 0x00000027ff2d7e24 */ /* 0x000fe2000f8e00ff */
[----:B------:R-:W-:Y:S02]  /*4620*/  LOP3.LUT R78, R78, R5, RZ, 0xfc, !PT ;  /* 0x000000054e4e7212 */ /* 0x000fe400078efcff */
[----:B------:R-:W-:Y:S02]  /*4630*/  PRMT R118, RZ, 0x7610, R118 ;  /* 0x00007610ff767816 */ /* 0x000fe40000000076 */
[----:B------:R-:W-:Y:S02]  /*4640*/  LOP3.LUT R42, R78, 0x7c1f, RZ, 0xc0, !PT ;  /* 0x00007c1f4e2a7812 */ /* 0x000fe400078ec0ff */
[----:B------:R-:W-:-:S02]  /*4650*/  PRMT R120, RZ, 0x7610, R120 ;  /* 0x00007610ff787816 */ /* 0x000fc40000000078 */
[----:B------:R-:W-:Y:S01]  /*4660*/  LOP3.LUT R6, R42, 0x20, RZ, 0xfc, !PT ;  /* 0x000000202a067812 */ /* 0x000fe200078efcff */
[----:B------:R-:W-:-:S03]  /*4670*/  IMAD.WIDE.U32 R46, R47, UR7, R42 ;  /* 0x000000072f2e7c25 */ /* 0x000fc6000f8e002a */
[----:B------:R-:W-:Y:S01]  /*4680*/  ISETP.GE.AND P2, PT, R6, UR24, PT ;  /* 0x0000001806007c0c */ /* 0x000fe2000bf46270 */
[----:B------:R-:W-:Y:S01]  /*4690*/  IMAD R43, R45, UR7, R47 ;  /* 0x000000072d2b7c24 */ /* 0x000fe2000f8e022f */
[----:B------:R-:W-:Y:S02]  /*46a0*/  LEA R44, P3, R46, UR15, 0x1 ;  /* 0x0000000f2e2c7c11 */ /* 0x000fe4000f8608ff */
[----:B------:R-:W-:Y:S02]  /*46b0*/  LOP3.LUT R6, R42, 0x40, RZ, 0xfc, !PT ;  /* 0x000000402a067812 */ /* 0x000fe400078efcff */
[----:B------:R-:W-:Y:S02]  /*46c0*/  LEA.HI.X R45, R46, UR20, R43, 0x1, P3 ;  /* 0x000000142e2d7c11 */ /* 0x000fe400098f0c2b */
[C---:B------:R-:W-:Y:S02]  /*46d0*/  LOP3.LUT R43, R42.reuse, 0x60, RZ, 0xfc, !PT ;  /* 0x000000602a2b7812 */ /* 0x040fe400078efcff */
[C---:B------:R-:W-:Y:S01]  /*46e0*/  LOP3.LUT R46, R42.reuse, 0x80, RZ, 0xfc, !PT ;  /* 0x000000802a2e7812 */ /* 0x040fe200078efcff */
[----:B------:R-:W3:Y:S01]  /*46f0*/  @!P1 LDG.E.U16 R118, desc[UR22][R44.64] ;  /* 0x000000162c769981 */ /* 0x000ee2000c1e1500 */
[----:B------:R-:W-:-:S03]  /*4700*/  LOP3.LUT R47, R42, 0xa0, RZ, 0xfc, !PT ;  /* 0x000000a02a2f7812 */ /* 0x000fc600078efcff */
[----:B------:R-:W5:Y:S01]  /*4710*/  @!P2 LDG.E.U16 R120, desc[UR22][R44.64+0x40] ;  /* 0x000040162c78a981 */ /* 0x000f62000c1e1500 */
[----:B------:R-:W-:Y:S01]  /*4720*/  ISETP.GE.AND P2, PT, R6, UR24, PT ;  /* 0x0000001806007c0c */ /* 0x000fe2000bf46270 */
[----:B-1----:R-:W-:Y:S01]  /*4730*/  UIMAD UR17, UR6, -0x400, UR19 ;  /* 0xfffffc00061178a4 */ /* 0x002fe2000f8e0213 */
        /* <DEDUP_REMOVED lines=8> */
[----:B------:R-:W-:Y:S02]  /*47c0*/  LOP3.LUT R46, R42, 0xc0, RZ, 0xfc, !PT ;  /* 0x000000c02a2e7812 */ /* 0x000fe400078efcff */
[----:B------:R-:W-:Y:S01]  /*47d0*/  PRMT R111, RZ, 0x7610, R111 ;  /* 0x00007610ff6f7816 */ /* 0x000fe2000000006f */
[----:B------:R-:W4:Y:S01]  /*47e0*/  @!P3 LDG.E.U16 R110, desc[UR22][R44.64+0xc0] ;  /* 0x0000c0162c6eb981 */ /* 0x000f22000c1e1500 */
[----:B------:R-:W-:Y:S02]  /*47f0*/  PRMT R142, RZ, 0x7610, R142 ;  /* 0x00007610ff8e7816 */ /* 0x000fe4000000008e */
[----:B------:R-:W-:Y:S01]  /*4800*/  PRMT R138, RZ, 0x7610, R138 ;  /* 0x00007610ff8a7816 */ /* 0x000fe2000000008a */
[----:B------:R-:W4:Y:S01]  /*4810*/  @!P4 LDG.E.U16 R108, desc[UR22][R44.64+0x100] ;  /* 0x000100162c6cc981 */ /* 0x000f22000c1e1500 */
[----:B------:R-:W-:-:S03]  /*4820*/  SHF.L.U32 R6, R5, 0x4, RZ ;  /* 0x0000000405067819 */ /* 0x000fc600000006ff */
[----:B------:R-:W4:Y:S01]  /*4830*/  @!P5 LDG.E.U16 R113, desc[UR22][R44.64+0x140] ;  /* 0x000140162c71d981 */ /* 0x000f22000c1e1500 */
[----:B------:R-:W-:Y:S02]  /*4840*/  ISETP.GE.AND P5, PT, R46, UR24, PT ;  /* 0x000000182e007c0c */ /* 0x000fe4000bfa6270 */
[----:B------:R-:W-:Y:S02]  /*4850*/  LOP3.LUT R43, R42, 0xe0, RZ, 0xfc, !PT ;  /* 0x000000e02a2b7812 */ /* 0x000fe400078efcff */
[----:B------:R-:W-:Y:S02]  /*4860*/  PRMT R137, RZ, 0x7610, R137 ;  /* 0x00007610ff897816 */ /* 0x000fe40000000089 */
[----:B------:R-:W-:-:S07]  /*4870*/  IADD3 R47, PT, PT, R6, 0x1, RZ ;  /* 0x00000001062f7810 */ /* 0x000fce0007ffe0ff */
[----:B------:R-:W4:Y:S01]  /*4880*/  @!P5 LDG.E.U16 R111, desc[UR22][R44.64+0x180] ;  /* 0x000180162c6fd981 */ /* 0x000f22000c1e1500 */
[----:B------:R-:W-:Y:S02]  /*4890*/  ISETP.GE.AND P6, PT, R43, UR24, PT ;  /* 0x000000182b007c0c */ /* 0x000fe4000bfc6270 */
[C---:B------:R-:W-:Y:S02]  /*48a0*/  LOP3.LUT R43, R42.reuse, 0x100, RZ, 0xfc, !PT ;  /* 0x000001002a2b7812 */ /* 0x040fe400078efcff */
[C---:B------:R-:W-:Y:S02]  /*48b0*/  LOP3.LUT R46, R42.reuse, 0x120, RZ, 0xfc, !PT ;  /* 0x000001202a2e7812 */ /* 0x040fe400078efcff */
[----:B------:R-:W-:Y:S02]  /*48c0*/  ISETP.GE.AND P3, PT, R43, UR24, PT ;  /* 0x000000182b007c0c */ /* 0x000fe4000bf66270 */
[----:B------:R-:W-:Y:S02]  /*48d0*/  LOP3.LUT R43, R42, 0x140, RZ, 0xfc, !PT ;  /* 0x000001402a2b7812 */ /* 0x000fe400078efcff */
[----:B------:R-:W-:-:S02]  /*48e0*/  ISETP.GE.AND P4, PT, R46, UR24, PT ;  /* 0x000000182e007c0c */ /* 0x000fc4000bf86270 */
[----:B------:R-:W-:Y:S01]  /*48f0*/  ISETP.GE.AND P5, PT, R43, UR24, PT ;  /* 0x000000182b007c0c */ /* 0x000fe2000bfa6270 */
[----:B------:R-:W4:Y:S01]  /*4900*/  @!P6 LDG.E.U16 R142, desc[UR22][R44.64+0x1c0] ;  /* 0x0001c0162c8ee981 */ /* 0x000f22000c1e1500 */
[----:B------:R-:W-:Y:S02]  /*4910*/  LOP3.LUT R43, R42, 0x180, RZ, 0xfc, !PT ;  /* 0x000001802a2b7812 */ /* 0x000fe400078efcff */
[----:B------:R-:W-:-:S03]  /*4920*/  PRMT R132, RZ, 0x7610, R132 ;  /* 0x00007610ff847816 */ /* 0x000fc60000000084 */
[----:B------:R-:W4:Y:S01]  /*4930*/  @!P3 LDG.E.U16 R138, desc[UR22][R44.64+0x200] ;  /* 0x000200162c8ab981 */ /* 0x000f22000c1e1500 */
[----:B------:R-:W-:Y:S02]  /*4940*/  ISETP.GE.AND P3, PT, R43, UR24, PT ;  /* 0x000000182b007c0c */ /* 0x000fe4000bf66270 */
[----:B------:R-:W-:Y:S01]  /*4950*/  PRMT R133, RZ, 0x7610, R133 ;  /* 0x00007610ff857816 */ /* 0x000fe20000000085 */
[----:B------:R-:W4:Y:S01]  /*4960*/  @!P4 LDG.E.U16 R137, desc[UR22][R44.64+0x240] ;  /* 0x000240162c89c981 */ /* 0x000f22000c1e1500 */
[----:B------:R-:W-:Y:S02]  /*4970*/  LOP3.LUT R43, R42, 0x1c0, RZ, 0xfc, !PT ;  /* 0x000001c02a2b7812 */ /* 0x000fe400078efcff */
[----:B------:R-:W-:Y:S01]  /*4980*/  ISETP.GE.U32.AND P2, PT, R47, UR17, PT ;  /* 0x000000112f007c0c */ /* 0x000fe2000bf46070 */
[----:B------:R-:W4:Y:S01]  /*4990*/  @!P5 LDG.E.U16 R132, desc[UR22][R44.64+0x280] ;  /* 0x000280162c84d981 */ /* 0x000f22000c1e1500 */
[----:B------:R-:W-:Y:S02]  /*49a0*/  PRMT R134, RZ, 0x7610, R134 ;  /* 0x00007610ff867816 */ /* 0x000fe40000000086 */
[----:B------:R-:W-:-:S02]  /*49b0*/  ISETP.GE.AND P5, PT, R43, UR24, PT ;  /* 0x000000182b007c0c */ /* 0x000fc4000bfa6270 */
[----:B------:R-:W-:Y:S02]  /*49c0*/  PRMT R136, RZ, 0x7610, R136 ;  /* 0x00007610ff887816 */ /* 0x000fe40000000088 */
[----:B------:R-:W4:Y:S01]  /*49d0*/  @!P3 LDG.E.U16 R134, desc[UR22][R44.64+0x300] ;  /* 0x000300162c86b981 */ /* 0x000f22000c1e1500 */
[----:B------:R-:W-:Y:S02]  /*49e0*/  PRMT R135, RZ, 0x7610, R135 ;  /* 0x00007610ff877816 */ /* 0x000fe40000000087 */
[----:B------:R-:W-:Y:S02]  /*49f0*/  PRMT R130, RZ, 0x7610, R130 ;  /* 0x00007610ff827816 */ /* 0x000fe40000000082 */
[----:B------:R-:W-:-:S04]  /*4a00*/  PRMT R129, RZ, 0x7610, R129 ;  /* 0x00007610ff817816 */ /* 0x000fc80000000081 */
[----:B------:R-:W4:Y:S01]  /*4a10*/  @!P5 LDG.E.U16 R135, desc[UR22][R44.64+0x380] ;  /* 0x000380162c87d981 */ /* 0x000f22000c1e1500 */
[----:B------:R-:W-:Y:S02]  /*4a20*/  PRMT R127, RZ, 0x7610, R127 ;  /* 0x00007610ff7f7816 */ /* 0x000fe4000000007f */
[----:B------:R-:W-:Y:S02]  /*4a30*/  PRMT R128, RZ, 0x7610, R128 ;  /* 0x00007610ff807816 */ /* 0x000fe40000000080 */
[----:B------:R-:W-:Y:S02]  /*4a40*/  PRMT R131, RZ, 0x7610, R131 ;  /* 0x00007610ff837816 */ /* 0x000fe40000000083 */
[----:B------:R-:W-:Y:S02]  /*4a50*/  PRMT R51, RZ, 0x7610, R51 ;  /* 0x00007610ff337816 */ /* 0x000fe40000000033 */
[----:B------:R-:W-:Y:S02]  /*4a60*/  PRMT R49, RZ, 0x7610, R49 ;  /* 0x00007610ff317816 */ /* 0x000fe40000000031 */
[----:B------:R-:W-:-:S02]  /*4a70*/  LOP3.LUT R97, R42, 0x3a0, RZ, 0xfc, !PT ;  /* 0x000003a02a617812 */ /* 0x000fc400078efcff */
[----:B------:R-:W-:Y:S02]  /*4a80*/  PRMT R126, RZ, 0x7610, R126 ;  /* 0x00007610ff7e7816 */ /* 0x000fe4000000007e */
[----:B------:R-:W-:Y:S02]  /*4a90*/  LOP3.LUT R78, R78, 0x3e0, RZ, 0xfc, !PT ;  /* 0x000003e04e4e7812 */ /* 0x000fe400078efcff */
[----:B------:R-:W-:Y:S02]  /*4aa0*/  PRMT R141, RZ, 0x7610, R141 ;  /* 0x00007610ff8d7816 */ /* 0x000fe4000000008d */
[----:B------:R-:W-:Y:S02]  /*4ab0*/  PRMT R140, RZ, 0x7610, R140 ;  /* 0x00007610ff8c7816 */ /* 0x000fe4000000008c */
[----:B------:R-:W-:Y:S01]  /*4ac0*/  PRMT R139, RZ, 0x7610, R139 ;  /* 0x00007610ff8b7816 */ /* 0x000fe2000000008b */
[----:B------:R-:W0:Y:S01]  /*4ad0*/  S2UR UR16, SR_CgaCtaId ;  /* 0x00000000001079c3 */ /* 0x000e220000008800 */
[----:B------:R-:W-:Y:S01]  /*4ae0*/  UMOV UR21, 0x400 ;  /* 0x0000040000157882 */ /* 0x000fe20000000000 */
[----:B------:R-:W-:Y:S01]  /*4af0*/  IADD3 R123, PT, PT, R6, 0xe, RZ ;  /* 0x0000000e067b7810 */ /* 0x000fe20007ffe0ff */
[----:B--2---:R-:W-:Y:S01]  /*4b00*/  FMUL.FTZ R112, R40, 1.4426950216293334961 ;  /* 0x3fb8aa3b28707820 */ /* 0x004fe20000410000 */
[----:B------:R-:W-:-:S04]  /*4b10*/  LOP3.LUT R40, R42, 0x160, RZ, 0xfc, !PT ;  /* 0x000001602a287812 */ /* 0x000fc800078efcff */
[----:B------:R-:W-:Y:S02]  /*4b20*/  ISETP.GE.AND P6, PT, R40, UR24, PT ;  /* 0x0000001828007c0c */ /* 0x000fe4000bfc6270 */
[----:B------:R-:W-:Y:S01]  /*4b30*/  LOP3.LUT R40, R42, 0x1a0, RZ, 0xfc, !PT ;  /* 0x000001a02a287812 */ /* 0x000fe200078efcff */
[----:B------:R-:W-:-:S03]  /*4b40*/  FMUL.FTZ R47, R41, R18 ;  /* 0x00000012292f7220 */ /* 0x000fc60000410000 */
[----:B------:R-:W-:Y:S02]  /*4b50*/  ISETP.GE.AND P4, PT, R40, UR24, PT ;  /* 0x0000001828007c0c */ /* 0x000fe4000bf86270 */
[----:B------:R-:W-:Y:S01]  /*4b60*/  LOP3.LUT R40, R42, 0x1e0, RZ, 0xfc, !PT ;  /* 0x000001e02a287812 */ /* 0x000fe200078efcff */
[----:B------:R-:W-:Y:S01]  /*4b70*/  FMUL.RZ R47, R47, 0.15915493667125701904 ;  /* 0x3e22f9832f2f7820 */ /* 0x000fe2000040c000 */
[----:B------:R-:W-:-:S03]  /*4b80*/  FMUL.FTZ R43, R41, R20 ;  /* 0x00000014292b7220 */ /* 0x000fc60000410000 */
[----:B------:R-:W2:Y:S01]  /*4b90*/  @!P6 LDG.E.U16 R133, desc[UR22][R44.64+0x2c0] ;  /* 0x0002c0162c85e981 */ /* 0x000ea2000c1e1500 */
[----:B------:R-:W-:Y:S02]  /*4ba0*/  ISETP.GE.AND P6, PT, R40, UR24, PT ;  /* 0x0000001828007c0c */ /* 0x000fe4000bfc6270 */
[----:B------:R-:W-:Y:S01]  /*4bb0*/  LOP3.LUT R40, R42, 0x200, RZ, 0xfc, !PT ;  /* 0x000002002a287812 */ /* 0x000fe200078efcff */
[----:B------:R-:W-:Y:S01]  /*4bc0*/  MUFU.SIN R79, R47 ;  /* 0x0000002f004f7308 */ /* 0x000fe20000000400 */
[----:B------:R-:W-:Y:S01]  /*4bd0*/  FMUL.FTZ R46, R41, R19 ;  /* 0x00000013292e7220 */ /* 0x000fe20000410000 */
[----:B------:R-:W2:Y:S01]  /*4be0*/  @!P4 LDG.E.U16 R136, desc[UR22][R44.64+0x340] ;  /* 0x000340162c88c981 */ /* 0x000ea2000c1e1500 */
[----:B------:R-:W-:-:S05]  /*4bf0*/  ISETP.GE.AND P3, PT, R40, UR24, PT ;  /* 0x0000001828007c0c */ /* 0x000fca000bf66270 */
[----:B------:R1:W-:Y:S01]  /*4c00*/  MUFU.COS R80, R47 ;  /* 0x0000002f00507308 */ /* 0x0003e20000000000 */
[----:B------:R-:W-:Y:S01]  /*4c10*/  LOP3.LUT R40, R42, 0x240, RZ, 0xfc, !PT ;  /* 0x000002402a287812 */ /* 0x000fe200078efcff */
[----:B------:R-:W-:Y:S01]  /*4c20*/  FMUL.RZ R46, R46, 0.15915493667125701904 ;  /* 0x3e22f9832e2e7820 */ /* 0x000fe2000040c000 */
[----:B------:R-:W2:Y:S05]  /*4c30*/  @!P6 LDG.E.U16 R129, desc[UR22][R44.64+0x3c0] ;  /* 0x0003c0162c81e981 */ /* 0x000eaa000c1e1500 */
[----:B------:R-:W2:Y:S01]  /*4c40*/  @!P3 LDG.E.U16 R130, desc[UR22][R44.64+0x400] ;  /* 0x000400162c82b981 */ /* 0x000ea2000c1e1500 */
[----:B-1----:R-:W-:Y:S01]  /*4c50*/  FMUL.RZ R47, R43, 0.15915493667125701904 ;  /* 0x3e22f9832b2f7820 */ /* 0x002fe2000040c000 */
[----:B------:R-:W-:-:S02]  /*4c60*/  LOP3.LUT R43, R42, 0x220, RZ, 0xfc, !PT ;  /* 0x000002202a2b7812 */ /* 0x000fc400078efcff */
[----:B------:R-:W-:Y:S02]  /*4c70*/  ISETP.GE.AND P5, PT, R40, UR24, PT ;  /* 0x0000001828007c0c */ /* 0x000fe4000bfa6270 */
[----:B------:R-:W-:Y:S02]  /*4c80*/  ISETP.GE.AND P4, PT, R43, UR24, PT ;  /* 0x000000182b007c0c */ /* 0x000fe4000bf86270 */
[C---:B------:R-:W-:Y:S02]  /*4c90*/  LOP3.LUT R40, R42.reuse, 0x280, RZ, 0xfc, !PT ;  /* 0x000002802a287812 */ /* 0x040fe400078efcff */
[----:B------:R-:W-:Y:S01]  /*4ca0*/  LOP3.LUT R43, R42, 0x260, RZ, 0xfc, !PT ;  /* 0x000002602a2b7812 */ /* 0x000fe200078efcff */
[----:B------:R-:W-:Y:S01]  /*4cb0*/  MUFU.SIN R81, R46 ;  /* 0x0000002e00517308 */ /* 0x000fe20000000400 */
[----:B------:R-:W-:Y:S02]  /*4cc0*/  ISETP.GE.AND P3, PT, R40, UR24, PT ;  /* 0x0000001828007c0c */ /* 0x000fe4000bf66270 */
[----:B------:R-:W-:-:S02]  /*4cd0*/  ISETP.GE.AND P6, PT, R43, UR24, PT ;  /* 0x000000182b007c0c */ /* 0x000fc4000bfc6270 */
[C---:B------:R-:W-:Y:S01]  /*4ce0*/  LOP3.LUT R43, R42.reuse, 0x2a0, RZ, 0xfc, !PT ;  /* 0x000002a02a2b7812 */ /* 0x040fe200078efcff */
[----:B------:R-:W2:Y:S02]  /*4cf0*/  @!P5 LDG.E.U16 R128, desc[UR22][R44.64+0x480] ;  /* 0x000480162c80d981 */ /* 0x000ea4000c1e1500 */
[----:B------:R1:W-:Y:S01]  /*4d00*/  MUFU.COS R83, R46 ;  /* 0x0000002e00537308 */ /* 0x0003e20000000000 */
[----:B------:R-:W-:Y:S01]  /*4d10*/  LOP3.LUT R40, R42, 0x2c0, RZ, 0xfc, !PT ;  /* 0x000002c02a287812 */ /* 0x000fe200078efcff */
[----:B------:R-:W2:Y:S01]  /*4d20*/  @!P4 LDG.E.U16 R127, desc[UR22][R44.64+0x440] ;  /* 0x000440162c7fc981 */ /* 0x000ea2000c1e1500 */
[----:B------:R-:W-:-:S05]  /*4d30*/  ISETP.GE.AND P4, PT, R43, UR24, PT ;  /* 0x000000182b007c0c */ /* 0x000fca000bf86270 */
[----:B------:R-:W2:Y:S01]  /*4d40*/  @!P6 LDG.E.U16 R131, desc[UR22][R44.64+0x4c0] ;  /* 0x0004c0162c83e981 */ /* 0x000ea2000c1e1500 */
[----:B-1----:R-:W-:Y:S01]  /*4d50*/  FMUL.FTZ R46, R41, R21 ;  /* 0x00000015292e7220 */ /* 0x002fe20000410000 */
[----:B------:R-:W-:-:S03]  /*4d60*/  PRMT R43, RZ, 0x7610, R43 ;  /* 0x00007610ff2b7816 */ /* 0x000fc6000000002b */
[----:B------:R-:W-:Y:S01]  /*4d70*/  FMUL.RZ R48, R46, 0.15915493667125701904 ;  /* 0x3e22f9832e307820 */ /* 0x000fe2000040c000 */
[----:B------:R-:W-:Y:S01]  /*4d80*/  FMUL.FTZ R46, R41, R22 ;  /* 0x00000016292e7220 */ /* 0x000fe20000410000 */
[----:B------:R-:W-:Y:S01]  /*4d90*/  ISETP.GE.AND P5, PT, R40, UR24, PT ;  /* 0x0000001828007c0c */ /* 0x000fe2000bfa6270 */
[----:B------:R-:W2:Y:S02]  /*4da0*/  @!P3 LDG.E.U16 R43, desc[UR22][R44.64+0x500] ;  /* 0x000500162c2bb981 */ /* 0x000ea4000c1e1500 */
[----:B------:R-:W-:Y:S01]  /*4db0*/  FMUL.RZ R50, R46, 0.15915493667125701904 ;  /* 0x3e22f9832e327820 */ /* 0x000fe2000040c000 */
[C---:B------:R-:W-:Y:S01]  /*4dc0*/  LOP3.LUT R46, R42.reuse, 0x300, RZ, 0xfc, !PT ;  /* 0x000003002a2e7812 */ /* 0x040fe200078efcff */
[----:B------:R-:W2:Y:S01]  /*4dd0*/  @!P4 LDG.E.U16 R51, desc[UR22][R44.64+0x540] ;  /* 0x000540162c33c981 */ /* 0x000ea2000c1e1500 */
[----:B------:R-:W-:Y:S02]  /*4de0*/  LOP3.LUT R40, R42, 0x2e0, RZ, 0xfc, !PT ;  /* 0x000002e02a287812 */ /* 0x000fe400078efcff */
[----:B------:R-:W-:-:S02]  /*4df0*/  ISETP.GE.AND P3, PT, R46, UR24, PT ;  /* 0x000000182e007c0c */ /* 0x000fc4000bf66270 */
[----:B------:R-:W-:Y:S02]  /*4e00*/  IADD3 R46, PT, PT, R6, 0x2, RZ ;  /* 0x00000002062e7810 */ /* 0x000fe40007ffe0ff */
[----:B------:R-:W-:Y:S01]  /*4e10*/  ISETP.GE.AND P6, PT, R40, UR24, PT ;  /* 0x0000001828007c0c */ /* 0x000fe2000bfc6270 */
[----:B------:R-:W-:Y:S01]  /*4e20*/  MUFU.SIN R84, R47 ;  /* 0x0000002f00547308 */ /* 0x000fe20000000400 */
[----:B------:R-:W-:Y:S01]  /*4e30*/  LOP3.LUT R40, R42, 0x320, RZ, 0xfc, !PT ;  /* 0x000003202a287812 */ /* 0x000fe200078efcff */
[----:B------:R-:W2:Y:S01]  /*4e40*/  @!P5 LDG.E.U16 R49, desc[UR22][R44.64+0x580] ;  /* 0x000580162c31d981 */ /* 0x000ea2000c1e1500 */
[----:B------:R-:W-:Y:S02]  /*4e50*/  ISETP.GE.U32.AND P4, PT, R46, UR17, PT ;  /* 0x000000112e007c0c */ /* 0x000fe4000bf86070 */
[----:B------:R-:W-:Y:S02]  /*4e60*/  PRMT R46, RZ, 0x7610, R46 ;  /* 0x00007610ff2e7816 */ /* 0x000fe4000000002e */
[----:B------:R-:W-:Y:S01]  /*4e70*/  ISETP.GE.AND P5, PT, R40, UR24, PT ;  /* 0x0000001828007c0c */ /* 0x000fe2000bfa6270 */
[----:B------:R1:W0:Y:S01]  /*4e80*/  MUFU.COS R86, R47 ;  /* 0x0000002f00567308 */ /* 0x0002220000000000 */
[----:B------:R-:W-:-:S02]  /*4e90*/  PRMT R40, RZ, 0x7610, R40 ;  /* 0x00007610ff287816 */ /* 0x000fc40000000028 */
[----:B------:R-:W2:Y:S01]  /*4ea0*/  @!P3 LDG.E.U16 R46, desc[UR22][R44.64+0x600] ;  /* 0x000600162c2eb981 */ /* 0x000ea2000c1e1500 */
[----:B------:R-:W-:-:S03]  /*4eb0*/  FMUL.FTZ R85, R112, R20 ;  /* 0x0000001470557220 */ /* 0x000fc60000410000 */
[----:B------:R-:W2:Y:S01]  /*4ec0*/  @!P6 LDG.E.U16 R40, desc[UR22][R44.64+0x5c0] ;  /* 0x0005c0162c28e981 */ /* 0x000ea2000c1e1500 */
[----:B------:R-:W3:Y:S01]  /*4ed0*/  MUFU.SIN R87, R48 ;  /* 0x0000003000577308 */ /* 0x000ee20000000400 */
[----:B-1----:R-:W-:-:S04]  /*4ee0*/  FMUL.FTZ R47, R41, R23 ;  /* 0x00000017292f7220 */ /* 0x002fc80000410000 */
[----:B------:R-:W-:-:S03]  /*4ef0*/  FMUL.RZ R96, R47, 0.15915493667125701904 ;  /* 0x3e22f9832f607820 */ /* 0x000fc6000040c000 */
[----:B------:R1:W5:Y:S01]  /*4f00*/  MUFU.COS R89, R48 ;  /* 0x0000003000597308 */ /* 0x0003620000000000 */
[C---:B------:R-:W-:Y:S02]  /*4f10*/  LOP3.LUT R47, R42.reuse, 0x340, RZ, 0xfc, !PT ;  /* 0x000003402a2f7812 */ /* 0x040fe400078efcff */
[----:B-1----:R-:W-:-:S04]  /*4f20*/  LOP3.LUT R48, R42, 0x360, RZ, 0xfc, !PT ;  /* 0x000003602a307812 */ /* 0x002fc800078efcff */
[----:B------:R-:W-:Y:S02]  /*4f30*/  ISETP.GE.AND P3, PT, R48, UR24, PT ;  /* 0x0000001830007c0c */ /* 0x000fe4000bf66270 */
[----:B------:R-:W-:Y:S02]  /*4f40*/  PRMT R48, RZ, 0x7610, R48 ;  /* 0x00007610ff307816 */ /* 0x000fe40000000030 */
[----:B------:R-:W-:Y:S02]  /*4f50*/  ISETP.GE.AND P6, PT, R47, UR24, PT ;  /* 0x000000182f007c0c */ /* 0x000fe4000bfc6270 */
[----:B------:R-:W-:Y:S02]  /*4f60*/  LOP3.LUT R47, R42, 0x380, RZ, 0xfc, !PT ;  /* 0x000003802a2f7812 */ /* 0x000fe400078efcff */
[----:B------:R-:W2:Y:S01]  /*4f70*/  @!P5 LDG.E.U16 R48, desc[UR22][R44.64+0x640] ;  /* 0x000640162c30d981 */ /* 0x000ea2000c1e1500 */
[----:B------:R-:W0:Y:S01]  /*4f80*/  MUFU.EX2 R85, R85 ;  /* 0x0000005500557308 */ /* 0x000e220000000800 */
[----:B------:R-:W-:Y:S01]  /*4f90*/  ISETP.GE.AND P5, PT, R47, UR24, PT ;  /* 0x000000182f007c0c */ /* 0x000fe2000bfa6270 */
[----:B------:R-:W-:-:S02]  /*4fa0*/  FMUL.FTZ R100, R112, R18 ;  /* 0x0000001270647220 */ /* 0x000fc40000410000 */
[----:B------:R-:W-:Y:S01]  /*4fb0*/  MUFU.SIN R90, R50 ;  /* 0x00000032005a7308 */ /* 0x000fe20000000400 */
[C---:B------:R-:W-:Y:S01]  /*4fc0*/  FMUL.FTZ R88, R112.reuse, R21 ;  /* 0x0000001570587220 */ /* 0x040fe20000410000 */
[----:B------:R-:W-:Y:S01]  /*4fd0*/  PRMT R47, RZ, 0x7610, R47 ;  /* 0x00007610ff2f7816 */ /* 0x000fe2000000002f */
[----:B------:R-:W-:-:S05]  /*4fe0*/  FMUL.FTZ R82, R112, R19 ;  /* 0x0000001370527220 */ /* 0x000fca0000410000 */
[----:B------:R1:W4:Y:S01]  /*4ff0*/  MUFU.COS R91, R50 ;  /* 0x00000032005b7308 */ /* 0x0003220000000000 */
[C---:B------:R-:W-:Y:S01]  /*5000*/  FMUL.FTZ R92, R112.reuse, R22 ;  /* 0x00000016705c7220 */ /* 0x040fe20000410000 */
[----:B------:R-:W2:Y:S01]  /*5010*/  @!P6 LDG.E.U16 R47, desc[UR22][R44.64+0x680] ;  /* 0x000680162c2fe981 */ /* 0x000ea2000c1e1500 */
[C---:B------:R-:W-:Y:S01]  /*5020*/  FMUL.FTZ R102, R41.reuse, R26 ;  /* 0x0000001a29667220 */ /* 0x040fe20000410000 */
[----:B------:R-:W-:Y:S02]  /*5030*/  FMUL.FTZ R95, R112, R23 ;  /* 0x00000017705f7220 */ /* 0x000fe40000410000 */
[----:B------:R-:W2:Y:S01]  /*5040*/  @!P3 LDG.E.U16 R126, desc[UR22][R44.64+0x6c0] ;  /* 0x0006c0162c7eb981 */ /* 0x000ea2000c1e1500 */
[----:B-1----:R-:W-:Y:S01]  /*5050*/  FMUL.FTZ R50, R41, R24 ;  /* 0x0000001829327220 */ /* 0x002fe20000410000 */
[----:B------:R-:W1:Y:S03]  /*5060*/  MUFU.EX2 R100, R100 ;  /* 0x0000006400647308 */ /* 0x000e660000000800 */
[----:B------:R-:W-:Y:S01]  /*5070*/  FMUL.RZ R99, R50, 0.15915493667125701904 ;  /* 0x3e22f98332637820 */ /* 0x000fe2000040c000 */
[----:B------:R-:W-:Y:S01]  /*5080*/  PRMT R50, RZ, 0x7610, R50 ;  /* 0x00007610ff327816 */ /* 0x000fe20000000032 */
[----:B------:R-:W3:Y:S01]  /*5090*/  MUFU.EX2 R88, R88 ;  /* 0x0000005800587308 */ /* 0x000ee20000000800 */
[----:B------:R-:W-:-:S02]  /*50a0*/  LOP3.LUT R42, R42, 0x3c0, RZ, 0xfc, !PT ;  /* 0x000003c02a2a7812 */ /* 0x000fc400078efcff */
[----:B------:R-:W-:Y:S01]  /*50b0*/  ISETP.GE.AND P6, PT, R97, UR24, PT ;  /* 0x0000001861007c0c */ /* 0x000fe2000bfc6270 */
[----:B------:R-:W4:Y:S01]  /*50c0*/  MUFU.EX2 R82, R82 ;  /* 0x0000005200527308 */ /* 0x000f220000000800 */
[----:B------:R-:W2:Y:S01]  /*50d0*/  @!P5 LDG.E.U16 R50, desc[UR22][R44.64+0x700] ;  /* 0x000700162c32d981 */ /* 0x000ea2000c1e1500 */
[----:B------:R-:W-:Y:S01]  /*50e0*/  ISETP.GE.AND P3, PT, R42, UR24, PT ;  /* 0x000000182a007c0c */ /* 0x000fe2000bf66270 */
[----:B0-----:R-:W-:Y:S01]  /*50f0*/  FMUL.FTZ R86, R85, R86 ;  /* 0x0000005655567220 */ /* 0x001fe20000410000 */
[----:B------:R-:W-:Y:S01]  /*5100*/  ISETP.GE.AND P5, PT, R78, UR24, PT ;  /* 0x000000184e007c0c */ /* 0x000fe2000bfa6270 */
[----:B------:R-:W0:Y:S01]  /*5110*/  MUFU.EX2 R92, R92 ;  /* 0x0000005c005c7308 */ /* 0x000e220000000800 */
[----:B------:R-:W-:Y:S01]  /*5120*/  FMUL.FTZ R78, R41, R25 ;  /* 0x00000019294e7220 */ /* 0x000fe20000410000 */
[----:B------:R-:W-:Y:S01]  /*5130*/  FMUL.RZ R104, R102, 0.15915493667125701904 ;  /* 0x3e22f98366687820 */ /* 0x000fe2000040c000 */
[----:B------:R-:W-:Y:S01]  /*5140*/  FMUL.FTZ R85, R85, R84 ;  /* 0x0000005455557220 */ /* 0x000fe20000410000 */
[----:B------:R-:W0:Y:S01]  /*5150*/  MUFU.SIN R93, R96 ;  /* 0x00000060005d7308 */ /* 0x000e220000000400 */
[C---:B------:R-:W-:Y:S01]  /*5160*/  VIADD R102, R6.reuse, 0x7 ;  /* 0x0000000706667836 */ /* 0x040fe20000000000 */
[----:B------:R-:W-:Y:S01]  /*5170*/  IADD3 R42, PT, PT, R6, 0x3, RZ ;  /* 0x00000003062a7810 */ /* 0x000fe20007ffe0ff */
[----:B------:R-:W-:Y:S01]  /*5180*/  FMUL.RZ R103, R78, 0.15915493667125701904 ;  /* 0x3e22f9834e677820 */ /* 0x000fe2000040c000 */
[----:B------:R-:W-:Y:S01]  /*5190*/  FMUL.FTZ R98, R112, R24 ;  /* 0x0000001870627220 */ /* 0x000fe20000410000 */
[----:B------:R-:W-:Y:S01]  /*51a0*/  FSEL R84, R64, RZ, !P4 ;  /* 0x000000ff40547208 */ /* 0x000fe20006000000 */
[----:B------:R-:W2:Y:S01]  /*51b0*/  @!P6 LDG.E.U16 R141, desc[UR22][R44.64+0x740] ;  /* 0x000740162c8de981 */ /* 0x000ea2000c1e1500 */
[----:B------:R-:W-:Y:S01]  /*51c0*/  FSEL R85, R85, RZ, !P4 ;  /* 0x000000ff55557208 */ /* 0x000fe20006000000 */
[----:B------:R-:W0:Y:S01]  /*51d0*/  MUFU.COS R94, R96 ;  /* 0x00000060005e7308 */ /* 0x000e220000000000 */
[----:B------:R-:W-:Y:S01]  /*51e0*/  FSEL R86, R86, 1, !P4 ;  /* 0x3f80000056567808 */ /* 0x000fe20006000000 */
[----:B-1----:R-:W-:Y:S01]  /*51f0*/  FMUL.FTZ R80, R100, R80 ;  /* 0x0000005064507220 */ /* 0x002fe20000410000 */
[----:B------:R-:W-:Y:S01]  /*5200*/  ISETP.GE.U32.AND P4, PT, R102, UR17, PT ;  /* 0x0000001166007c0c */ /* 0x000fe2000bf86070 */
[----:B------:R-:W-:Y:S01]  /*5210*/  FMUL.FTZ R79, R100, R79 ;  /* 0x0000004f644f7220 */ /* 0x000fe20000410000 */
[----:B---3--:R-:W-:-:S03]  /*5220*/  FMUL.FTZ R102, R88, R87 ;  /* 0x0000005758667220 */ /* 0x008fc60000410000 */
[----:B------:R-:W1:Y:S01]  /*5230*/  MUFU.EX2 R95, R95 ;  /* 0x0000005f005f7308 */ /* 0x000e620000000800 */
[----:B------:R-:W-:Y:S01]  /*5240*/  ISETP.GE.U32.AND P6, PT, R42, UR17, PT ;  /* 0x000000112a007c0c */ /* 0x000fe2000bfc6070 */
[----:B------:R-:W3:Y:S02]  /*5250*/  @!P3 LDG.E.U16 R140, desc[UR22][R44.64+0x780] ;  /* 0x000780162c8cb981 */ /* 0x000ee4000c1e1500 */
[----:B------:R-:W-:Y:S01]  /*5260*/  MUFU.SIN R96, R99 ;  /* 0x0000006300607308 */ /* 0x000fe20000000400 */
[----:B------:R-:W-:Y:S01]  /*5270*/  IADD3 R78, PT, PT, R6, 0x4, RZ ;  /* 0x00000004064e7810 */ /* 0x000fe20007ffe0ff */
[----:B------:R1:W3:Y:S01]  /*5280*/  @!P5 LDG.E.U16 R139, desc[UR22][R44.64+0x7c0] ;  /* 0x0007c0162c8bd981 */ /* 0x0002e2000c1e1500 */
[----:B------:R-:W-:Y:S01]  /*5290*/  FMUL.FTZ R101, R112, R25 ;  /* 0x0000001970657220 */ /* 0x000fe20000410000 */
[----:B-----5:R-:W-:-:S04]  /*52a0*/  FMUL.FTZ R89, R88, R89 ;  /* 0x0000005958597220 */ /* 0x020fc80000410000 */
[----:B------:R-:W5:Y:S01]  /*52b0*/  MUFU.COS R97, R99 ;  /* 0x0000006300617308 */ /* 0x000f620000000000 */
[----:B----4-:R-:W-:Y:S01]  /*52c0*/  FMUL.FTZ R83, R82, R83 ;  /* 0x0000005352537220 */ /* 0x010fe20000410000 */
[----:B------:R-:W-:Y:S01]  /*52d0*/  FSEL R88, R102, RZ, !P6 ;  /* 0x000000ff66587208 */ /* 0x000fe20007000000 */
[----:B0-----:R-:W-:Y:S01]  /*52e0*/  FMUL.FTZ R102, R92, R91 ;  /* 0x0000005b5c667220 */ /* 0x001fe20000410000 */
[----:B-1----:R-:W-:-:S04]  /*52f0*/  FMUL.FTZ R44, R82, R81 ;  /* 0x00000051522c7220 */ /* 0x002fc80000410000 */
[----:B------:R-:W-:Y:S01]  /*5300*/  MUFU.SIN R99, R103 ;  /* 0x0000006700637308 */ /* 0x000fe20000000400 */
[----:B------:R-:W-:-:S07]  /*5310*/  ISETP.GE.U32.AND P3, PT, R78, UR17, PT ;  /* 0x000000114e007c0c */ /* 0x000fce000bf66070 */
[----:B------:R0:W1:Y:S01]  /*5320*/  MUFU.COS R100, R103 ;  /* 0x0000006700647308 */ /* 0x0000620000000000 */
[C---:B------:R-:W-:Y:S02]  /*5330*/  IADD3 R45, PT, PT, R6.reuse, 0x6, RZ ;  /* 0x00000006062d7810 */ /* 0x040fe40007ffe0ff */
[----:B------:R-:W-:Y:S01]  /*5340*/  ISETP.GE.U32.AND P5, PT, R6, UR17, PT ;  /* 0x0000001106007c0c */ /* 0x000fe2000bfa6070 */
[----:B0-----:R-:W-:-:S04]  /*5350*/  FMUL.FTZ R103, R41, R27 ;  /* 0x0000001b29677220 */ /* 0x001fc80000410000 */
[----:B------:R-:W5:Y:S01]  /*5360*/  MUFU.EX2 R98, R98 ;  /* 0x0000006200627308 */ /* 0x000f620000000800 */
[C---:B------:R-:W-:Y:S01]  /*5370*/  IADD3 R42, PT, PT, R6.reuse, 0x5, RZ ;  /* 0x00000005062a7810 */ /* 0x040fe20007ffe0ff */
[----:B------:R-:W-:Y:S01]  /*5380*/  FMUL.RZ R107, R103, 0.15915493667125701904 ;  /* 0x3e22f983676b7820 */ /* 0x000fe2000040c000 */
[----:B------:R-:W-:Y:S01]  /*5390*/  IADD3 R103, PT, PT, R6, 0x8, RZ ;  /* 0x0000000806677810 */ /* 0x000fe20007ffe0ff */
[----:B------:R-:W1:Y:S01]  /*53a0*/  MUFU.EX2 R101, R101 ;  /* 0x0000006500657308 */ /* 0x000e620000000800 */
[----:B------:R-:W-:Y:S01]  /*53b0*/  FSEL R81, R63, RZ, !P2 ;  /* 0x000000ff3f517208 */ /* 0x000fe20005000000 */
[----:B------:R-:W-:Y:S01]  /*53c0*/  FMUL.FTZ R91, R92, R90 ;  /* 0x0000005a5c5b7220 */ /* 0x000fe20000410000 */
[----:B------:R-:W-:Y:S02]  /*53d0*/  FSEL R82, R44, RZ, !P2 ;  /* 0x000000ff2c527208 */ /* 0x000fe40005000000 */
[----:B------:R-:W-:Y:S02]  /*53e0*/  FSEL R83, R83, 1, !P2 ;  /* 0x3f80000053537808 */ /* 0x000fe40005000000 */
[----:B------:R-:W-:-:S02]  /*53f0*/  FSEL R87, R65, RZ, !P6 ;  /* 0x000000ff41577208 */ /* 0x000fc40007000000 */
[----:B------:R-:W-:Y:S02]  /*5400*/  FSEL R89, R89, 1, !P6 ;  /* 0x3f80000059597808 */ /* 0x000fe40007000000 */
[----:B------:R-:W-:Y:S01]  /*5410*/  ISETP.GE.U32.AND P2, PT, R45, UR17, PT ;  /* 0x000000112d007c0c */ /* 0x000fe2000bf46070 */
[----:B------:R-:W-:Y:S01]  /*5420*/  FMUL.FTZ R45, R112, R26 ;  /* 0x0000001a702d7220 */ /* 0x000fe20000410000 */
[----:B------:R-:W-:Y:S02]  /*5430*/  ISETP.GE.U32.AND P6, PT, R103, UR17, PT ;  /* 0x0000001167007c0c */ /* 0x000fe4000bfc6070 */
[----:B------:R-:W-:Y:S01]  /*5440*/  FSEL R92, R102, 1, !P3 ;  /* 0x3f800000665c7808 */ /* 0x000fe20005800000 */
[----:B------:R-:W-:Y:S01]  /*5450*/  FMUL.FTZ R102, R95, R93 ;  /* 0x0000005d5f667220 */ /* 0x000fe20000410000 */
[----:B------:R-:W-:Y:S02]  /*5460*/  FSEL R78, R62, RZ, !P5 ;  /* 0x000000ff3e4e7208 */ /* 0x000fe40006800000 */
[----:B------:R-:W-:-:S02]  /*5470*/  FSEL R79, R79, RZ, !P5 ;  /* 0x000000ff4f4f7208 */ /* 0x000fc40006800000 */
[----:B------:R-:W-:Y:S02]  /*5480*/  FSEL R80, R80, 1, !P5 ;  /* 0x3f80000050507808 */ /* 0x000fe40006800000 */
[----:B------:R-:W-:Y:S01]  /*5490*/  IADD3 R103, PT, PT, R6, 0x9, RZ ;  /* 0x0000000906677810 */ /* 0x000fe20007ffe0ff */
[----:B------:R-:W0:Y:S01]  /*54a0*/  MUFU.COS R44, R104 ;  /* 0x00000068002c7308 */ /* 0x000e220000000000 */
[----:B------:R-:W-:Y:S01]  /*54b0*/  ISETP.GE.U32.AND P5, PT, R42, UR17, PT ;  /* 0x000000112a007c0c */ /* 0x000fe2000bfa6070 */
[----:B------:R-:W-:Y:S01]  /*54c0*/  FMUL.FTZ R95, R95, R94 ;  /* 0x0000005e5f5f7220 */ /* 0x000fe20000410000 */
[----:B------:R-:W-:Y:S02]  /*54d0*/  FSEL R90, R66, RZ, !P3 ;  /* 0x000000ff425a7208 */ /* 0x000fe40005800000 */
[----:B------:R-:W-:-:S03]  /*54e0*/  FSEL R91, R91, RZ, !P3 ;  /* 0x000000ff5b5b7208 */ /* 0x000fc60005800000 */
[----:B------:R4:W0:Y:S01]  /*54f0*/  MUFU.SIN R42, R104 ;  /* 0x00000068002a7308 */ /* 0x0008220000000400 */
[----:B------:R-:W-:Y:S02]  /*5500*/  ISETP.GE.U32.AND P3, PT, R103, UR17, PT ;  /* 0x0000001167007c0c */ /* 0x000fe4000bf66070 */
[----:B------:R-:W-:Y:S02]  /*5510*/  IADD3 R103, PT, PT, R6, 0xa, RZ ;  /* 0x0000000a06677810 */ /* 0x000fe40007ffe0ff */
[----:B------:R-:W-:Y:S01]  /*5520*/  FSEL R94, R102, RZ, !P5 ;  /* 0x000000ff665e7208 */ /* 0x000fe20006800000 */
[C---:B-----5:R-:W-:Y:S02]  /*5530*/  FMUL.FTZ R102, R98.reuse, R97 ;  /* 0x0000006162667220 */ /* 0x060fe40000410000 */
[----:B------:R-:W0:Y:S01]  /*5540*/  MUFU.EX2 R45, R45 ;  /* 0x0000002d002d7308 */ /* 0x000e220000000800 */
[----:B------:R-:W-:Y:S02]  /*5550*/  FSEL R93, R67, RZ, !P5 ;  /* 0x000000ff435d7208 */ /* 0x000fe40006800000 */
[----:B------:R-:W-:Y:S01]  /*5560*/  FSEL R95, R95, 1, !P5 ;  /* 0x3f8000005f5f7808 */ /* 0x000fe20006800000 */
[----:B------:R-:W-:Y:S01]  /*5570*/  FMUL.FTZ R97, R98, R96 ;  /* 0x0000006062617220 */ /* 0x000fe20000410000 */
[----:B------:R-:W-:Y:S01]  /*5580*/  ISETP.GE.U32.AND P5, PT, R103, UR17, PT ;  /* 0x0000001167007c0c */ /* 0x000fe2000bfa6070 */
[----:B------:R-:W-:Y:S01]  /*5590*/  FMUL.FTZ R103, R41, R29 ;  /* 0x0000001d29677220 */ /* 0x000fe20000410000 */
[----:B------:R-:W-:Y:S01]  /*55a0*/  FSEL R98, R102, 1, !P2 ;  /* 0x3f80000066627808 */ /* 0x000fe20005000000 */
[C---:B-1----:R-:W-:Y:S01]  /*55b0*/  FMUL.FTZ R102, R101.reuse, R100 ;  /* 0x0000006465667220 */ /* 0x042fe20000410000 */
[----:B------:R-:W-:Y:S01]  /*55c0*/  FMUL.FTZ R100, R101, R99 ;  /* 0x0000006365647220 */ /* 0x000fe20000410000 */
[----:B------:R-:W-:Y:S01]  /*55d0*/  FMUL.RZ R115, R103, 0.15915493667125701904 ;  /* 0x3e22f98367737820 */ /* 0x000fe2000040c000 */
[----:B----4-:R-:W-:Y:S01]  /*55e0*/  FMUL.FTZ R104, R41, R28 ;  /* 0x0000001c29687220 */ /* 0x010fe20000410000 */
[----:B------:R-:W-:Y:S01]  /*55f0*/  IADD3 R103, PT, PT, R6, 0xc, RZ ;  /* 0x0000000c06677810 */ /* 0x000fe20007ffe0ff */
[----:B------:R-:W-:Y:S01]  /*5600*/  MUFU.SIN R106, R107 ;  /* 0x0000006b006a7308 */ /* 0x000fe20000000400 */
[----:B------:R-:W-:Y:S01]  /*5610*/  FSEL R99, R69, RZ, !P4 ;  /* 0x000000ff45637208 */ /* 0x000fe20006000000 */
[----:B------:R-:W-:Y:S01]  /*5620*/  FMUL.RZ R114, R104, 0.15915493667125701904 ;  /* 0x3e22f98368727820 */ /* 0x000fe2000040c000 */
[----:B------:R-:W-:-:S02]  /*5630*/  FSEL R100, R100, RZ, !P4 ;  /* 0x000000ff64647208 */ /* 0x000fc40006000000 */
[----:B------:R-:W-:-:S03]  /*5640*/  FSEL R101, R102, 1, !P4 ;  /* 0x3f80000066657808 */ /* 0x000fc60006000000 */
[----:B------:R1:W4:Y:S01]  /*5650*/  MUFU.COS R122, R107 ;  /* 0x0000006b007a7308 */ /* 0x0003220000000000 */
[----:B------:R-:W-:Y:S01]  /*5660*/  ISETP.GE.U32.AND P4, PT, R103, UR17, PT ;  /* 0x0000001167007c0c */ /* 0x000fe2000bf86070 */
[C---:B0-----:R-:W-:Y:S01]  /*5670*/  FMUL.FTZ R44, R45.reuse, R44 ;  /* 0x0000002c2d2c7220 */ /* 0x041fe20000410000 */
[----:B------:R-:W-:Y:S01]  /*5680*/  IADD3 R104, PT, PT, R6, 0xb, RZ ;  /* 0x0000000b06687810 */ /* 0x000fe20007ffe0ff */
[----:B------:R-:W-:Y:S01]  /*5690*/  FMUL.FTZ R103, R45, R42 ;  /* 0x0000002a2d677220 */ /* 0x000fe20000410000 */
[----:B-1----:R-:W-:Y:S01]  /*56a0*/  LOP3.LUT R107, R5, 0x3e0, RZ, 0xc0, !PT ;  /* 0x000003e0056b7812 */ /* 0x002fe200078ec0ff */
[----:B------:R-:W-:Y:S01]  /*56b0*/  FMUL.FTZ R105, R112, R27 ;  /* 0x0000001b70697220 */ /* 0x000fe20000410000 */
[----:B------:R-:W-:Y:S02]  /*56c0*/  FSEL R96, R68, RZ, !P2 ;  /* 0x000000ff44607208 */ /* 0x000fe40005000000 */
[----:B------:R-:W-:Y:S02]  /*56d0*/  IADD3 R42, PT, PT, R107, R7, RZ ;  /* 0x000000076b2a7210 */ /* 0x000fe40007ffe0ff */
[----:B------:R-:W-:-:S02]  /*56e0*/  FSEL R97, R97, RZ, !P2 ;  /* 0x000000ff61617208 */ /* 0x000fc40005000000 */
[----:B------:R-:W-:Y:S02]  /*56f0*/  ISETP.GE.U32.AND P2, PT, R104, UR17, PT ;  /* 0x0000001168007c0c */ /* 0x000fe4000bf46070 */
[----:B------:R-:W-:Y:S01]  /*5700*/  FSEL R104, R44, 1, !P6 ;  /* 0x3f8000002c687808 */ /* 0x000fe20007000000 */
[----:B------:R-:W-:Y:S01]  /*5710*/  IMAD R44, R107, 0x1f, R42 ;  /* 0x0000001f6b2c7824 */ /* 0x000fe200078e022a */
[----:B------:R-:W4:Y:S01]  /*5720*/  MUFU.EX2 R105, R105 ;  /* 0x0000006900697308 */ /* 0x000f220000000800 */
[----:B------:R-:W-:Y:S01]  /*5730*/  ULEA UR21, UR16, UR21, 0x18 ;  /* 0x0000001510157291 */ /* 0x000fe2000f8ec0ff */
[----:B------:R-:W-:Y:S02]  /*5740*/  FMUL.FTZ R145, R41, R30 ;  /* 0x0000001e29917220 */ /* 0x000fe40000410000 */
[----:B------:R-:W-:Y:S01]  /*5750*/  LEA.HI.SX32 R124, R44, R44, 0x1b ;  /* 0x0000002c2c7c7211 */ /* 0x000fe200078fdaff */
[----:B------:R-:W0:Y:S01]  /*5760*/  MUFU.SIN R125, R114 ;  /* 0x00000072007d7308 */ /* 0x000e220000000400 */
[----:B------:R-:W-:-:S02]  /*5770*/  FMUL.FTZ R143, R112, R28 ;  /* 0x0000001c708f7220 */ /* 0x000fc40000410000 */
[----:B------:R-:W-:Y:S01]  /*5780*/  LEA R124, R124, UR21, 0x1 ;  /* 0x000000157c7c7c11 */ /* 0x000fe2000f8e08ff */
[----:B------:R-:W-:-:S04]  /*5790*/  FMUL.RZ R145, R145, 0.15915493667125701904 ;  /* 0x3e22f98391917820 */ /* 0x000fc8000040c000 */
[----:B------:R1:W5:Y:S01]  /*57a0*/  MUFU.COS R144, R114 ;  /* 0x0000007200907308 */ /* 0x0003620000000000 */
[----:B------:R-:W-:Y:S01]  /*57b0*/  FSEL R102, R70, RZ, !P6 ;  /* 0x000000ff46667208 */ /* 0x000fe20007000000 */
[----:B------:R-:W-:Y:S01]  /*57c0*/  VIADD R121, R44, 0x20 ;  /* 0x000000202c797836 */ /* 0x000fe20000000000 */
[----:B------:R-:W-:Y:S01]  /*57d0*/  FSEL R103, R103, RZ, !P6 ;  /* 0x000000ff67677208 */ /* 0x000fe20007000000 */
[----:B------:R4:W-:Y:S01]  /*57e0*/  STS.U16 [R124], R118 ;  /* 0x000000767c007388 */ /* 0x0009e20000000400 */
[----:B-1----:R-:W-:-:S03]  /*57f0*/  IADD3 R114, PT, PT, R6, 0xd, RZ ;  /* 0x0000000d06727810 */ /* 0x002fc60007ffe0ff */
[----:B------:R-:W-:Y:S01]  /*5800*/  MUFU.SIN R119, R115 ;  /* 0x0000007300777308 */ /* 0x000fe20000000400 */
[----:B------:R-:W-:Y:S02]  /*5810*/  ISETP.GE.U32.AND P6, PT, R114, UR17, PT ;  /* 0x0000001172007c0c */ /* 0x000fe4000bfc6070 */
[----:B----4-:R-:W-:-:S05]  /*5820*/  IADD3 R124, PT, PT, R44, 0x40, RZ ;  /* 0x000000402c7c7810 */ /* 0x010fca0007ffe0ff */
[----:B------:R-:W1:Y:S01]  /*5830*/  MUFU.COS R45, R115 ;  /* 0x00000073002d7308 */ /* 0x000e620000000000 */
[C---:B------:R-:W-:Y:S01]  /*5840*/  FMUL.FTZ R107, R105.reuse, R122 ;  /* 0x0000007a696b7220 */ /* 0x040fe20000410000 */
[----:B------:R-:W-:Y:S01]  /*5850*/  IADD3 R146, PT, PT, R44, 0x80, RZ ;  /* 0x000000802c927810 */ /* 0x000fe20007ffe0ff */
[----:B------:R-:W-:Y:S01]  /*5860*/  FMUL.FTZ R106, R105, R106 ;  /* 0x0000006a696a7220 */ /* 0x000fe20000410000 */
[----:B------:R-:W-:-:S04]  /*5870*/  LEA.HI.SX32 R122, R121, R44, 0x1b ;  /* 0x0000002c797a7211 */ /* 0x000fc800078fdaff */
[----:B------:R-:W-:Y:S01]  /*5880*/  MUFU.SIN R114, R145 ;  /* 0x0000009100727308 */ /* 0x000fe20000000400 */
[----:B------:R-:W-:Y:S02]  /*5890*/  IADD3 R147, PT, PT, R44, 0xa0, RZ ;  /* 0x000000a02c937810 */ /* 0x000fe40007ffe0ff */
[----:B------:R-:W-:-:S05]  /*58a0*/  LEA.HI.SX32 R124, R124, R44, 0x1b ;  /* 0x0000002c7c7c7211 */ /* 0x000fca00078fdaff */
[----:B------:R4:W1:Y:S01]  /*58b0*/  MUFU.COS R115, R145 ;  /* 0x0000009100737308 */ /* 0x0008620000000000 */
[----:B------:R-:W-:-:S07]  /*58c0*/  LEA.HI.SX32 R146, R146, R44, 0x1b ;  /* 0x0000002c92927211 */ /* 0x000fce00078fdaff */
[----:B------:R-:W0:Y:S01]  /*58d0*/  MUFU.EX2 R143, R143 ;  /* 0x0000008f008f7308 */ /* 0x000e220000000800 */
[----:B----4-:R-:W-:Y:S02]  /*58e0*/  IADD3 R145, PT, PT, R44, 0x60, RZ ;  /* 0x000000602c917810 */ /* 0x010fe40007ffe0ff */
[----:B------:R-:W-:Y:S02]  /*58f0*/  LEA R122, R122, UR21, 0x1 ;  /* 0x000000157a7a7c11 */ /* 0x000fe4000f8e08ff */
[-C--:B------:R-:W-:Y:S02]  /*5900*/  LEA.HI.SX32 R145, R145, R44.reuse, 0x1b ;  /* 0x0000002c91917211 */ /* 0x080fe400078fdaff */
[----:B------:R-:W-:Y:S02]  /*5910*/  LEA.HI.SX32 R147, R147, R44, 0x1b ;  /* 0x0000002c93937211 */ /* 0x000fe400078fdaff */
[----:B------:R-:W-:Y:S02]  /*5920*/  LEA R124, R124, UR21, 0x1 ;  /* 0x000000157c7c7c11 */ /* 0x000fe4000f8e08ff */
[----:B------:R-:W-:-:S02]  /*5930*/  FSEL R105, R71, RZ, !P3 ;  /* 0x000000ff47697208 */ /* 0x000fc40005800000 */
[----:B------:R-:W-:Y:S02]  /*5940*/  FSEL R106, R106, RZ, !P3 ;  /* 0x000000ff6a6a7208 */ /* 0x000fe40005800000 */
[----:B------:R-:W-:Y:S02]  /*5950*/  FSEL R107, R107, 1, !P3 ;  /* 0x3f8000006b6b7808 */ /* 0x000fe40005800000 */
[----:B------:R-:W-:Y:S02]  /*5960*/  LEA R145, R145, UR21, 0x1 ;  /* 0x0000001591917c11 */ /* 0x000fe4000f8e08ff */
[----:B------:R-:W-:Y:S01]  /*5970*/  ISETP.GE.U32.AND P3, PT, R123, UR17, PT ;  /* 0x000000117b007c0c */ /* 0x000fe2000bf66070 */
[----:B------:R-:W-:Y:S01]  /*5980*/  FMUL.FTZ R123, R41, R32 ;  /* 0x00000020297b7220 */ /* 0x000fe20000410000 */
[----:B------:R-:W-:Y:S01]  /*5990*/  LEA R146, R146, UR21, 0x1 ;  /* 0x0000001592927c11 */ /* 0x000fe2000f8e08ff */
[----:B------:R-:W-:Y:S01]  /*59a0*/  STS.U16 [R122+0x40], R120 ;  /* 0x000040787a007388 */ /* 0x000fe20000000400 */
[----:B------:R-:W-:Y:S01]  /*59b0*/  LEA R147, R147, UR21, 0x1 ;  /* 0x0000001593937c11 */ /* 0x000fe2000f8e08ff */
[----:B------:R-:W-:-:S02]  /*59c0*/  FMUL.RZ R123, R123, 0.15915493667125701904 ;  /* 0x3e22f9837b7b7820 */ /* 0x000fc4000040c000 */
[----:B------:R0:W-:Y:S04]  /*59d0*/  STS.U16 [R124+0x80], R109 ;  /* 0x0000806d7c007388 */ /* 0x0001e80000000400 */
[----:B------:R5:W-:Y:S04]  /*59e0*/  STS.U16 [R145+0xc0], R110 ;  /* 0x0000c06e91007388 */ /* 0x000be80000000400 */
[----:B------:R-:W-:Y:S01]  /*59f0*/  STS.U16 [R146+0x100], R108 ;  /* 0x0001006c92007388 */ /* 0x000fe20000000400 */
[----:B0-----:R-:W-:-:S03]  /*5a00*/  FMUL.FTZ R109, R143, R125 ;  /* 0x0000007d8f6d7220 */ /* 0x001fc60000410000 */
[----:B------:R0:W-:Y:S01]  /*5a10*/  STS.U16 [R147+0x140], R113 ;  /* 0x0001407193007388 */ /* 0x0001e20000000400 */
[----:B-----5:R-:W-:Y:S01]  /*5a20*/  FMUL.FTZ R110, R143, R144 ;  /* 0x000000908f6e7220 */ /* 0x020fe20000410000 */
[----:B------:R-:W-:Y:S01]  /*5a30*/  FMUL.FTZ R143, R41, R33 ;  /* 0x00000021298f7220 */ /* 0x000fe20000410000 */
[-C--:B------:R-:W-:Y:S01]  /*5a40*/  FMUL.FTZ R144, RZ, R82.reuse ;  /* 0x00000052ff907220 */ /* 0x080fe20000410000 */
[----:B------:R-:W-:Y:S01]  /*5a50*/  MUFU.SIN R124, R123 ;  /* 0x0000007b007c7308 */ /* 0x000fe20000000400 */
[----:B------:R-:W-:Y:S01]  /*5a60*/  FMUL.FTZ R116, R112, R29 ;  /* 0x0000001d70747220 */ /* 0x000fe20000410000 */
[----:B0-----:R-:W-:-:S06]  /*5a70*/  FMUL.FTZ R113, R78, R82 ;  /* 0x000000524e717220 */ /* 0x001fcc0000410000 */
[----:B------:R0:W-:Y:S01]  /*5a80*/  MUFU.COS R125, R123 ;  /* 0x0000007b007d7308 */ /* 0x0001e20000000000 */
[----:B------:R-:W-:Y:S01]  /*5a90*/  FFMA.FTZ R144, R78, R83, -R144 ;  /* 0x000000534e907223 */ /* 0x000fe20000010890 */
[----:B------:R-:W-:Y:S01]  /*5aa0*/  FMUL.FTZ R121, R41, R31 ;  /* 0x0000001f29797220 */ /* 0x000fe20000410000 */
[----:B0-----:R-:W-:Y:S01]  /*5ab0*/  FMUL.RZ R123, R143, 0.15915493667125701904 ;  /* 0x3e22f9838f7b7820 */ /* 0x001fe2000040c000 */
[----:B------:R-:W-:Y:S01]  /*5ac0*/  FFMA.FTZ R143, RZ, R83, R113 ;  /* 0x00000053ff8f7223 */ /* 0x000fe20000010071 */
[----:B------:R-:W-:-:S03]  /*5ad0*/  FADD.FTZ R144, R81, R144 ;  /* 0x0000009051907221 */ /* 0x000fc60000010000 */
[----:B------:R-:W1:Y:S01]  /*5ae0*/  MUFU.EX2 R116, R116 ;  /* 0x0000007400747308 */ /* 0x000e620000000800 */
[----:B------:R-:W-:Y:S01]  /*5af0*/  FADD.FTZ R143, RZ, R143 ;  /* 0x0000008fff8f7221 */ /* 0x000fe20000010000 */
[----:B------:R-:W-:Y:S01]  /*5b00*/  IADD3 R145, PT, PT, R44, 0xc0, RZ ;  /* 0x000000c02c917810 */ /* 0x000fe20007ffe0ff */
[----:B------:R-:W-:Y:S01]  /*5b10*/  FMUL.RZ R121, R121, 0.15915493667125701904 ;  /* 0x3e22f98379797820 */ /* 0x000fe2000040c000 */
[C---:B------:R-:W-:Y:S01]  /*5b20*/  FMUL.FTZ R147, R85.reuse, R144 ;  /* 0x0000009055937220 */ /* 0x040fe20000410000 */
[----:B------:R-:W-:Y:S01]  /*5b30*/  FMUL.FTZ R146, R85, R143 ;  /* 0x0000008f55927220 */ /* 0x000fe20000410000 */
[----:B------:R-:W-:Y:S02]  /*5b40*/  IADD3 R41, PT, PT, R6, 0xf, RZ ;  /* 0x0000000f06297810 */ /* 0x000fe40007ffe0ff */
[----:B------:R-:W-:Y:S01]  /*5b50*/  LEA.HI.SX32 R145, R145, R44, 0x1b ;  /* 0x0000002c91917211 */ /* 0x000fe200078fdaff */
[----:B------:R-:W-:Y:S01]  /*5b60*/  FMUL.FTZ R117, R112, R30 ;  /* 0x0000001e70757220 */ /* 0x000fe20000410000 */
[----:B------:R-:W-:Y:S01]  /*5b70*/  FFMA.FTZ R146, R86, R144, -R146 ;  /* 0x0000009056927223 */ /* 0x000fe20000010892 */
[----:B------:R-:W-:Y:S01]  /*5b80*/  FMUL.FTZ R120, R112, R31 ;  /* 0x0000001f70787220 */ /* 0x000fe20000410000 */
[----:B------:R-:W-:Y:S01]  /*5b90*/  FSEL R108, R72, RZ, !P5 ;  /* 0x000000ff486c7208 */ /* 0x000fe20006800000 */
[----:B------:R-:W-:Y:S01]  /*5ba0*/  FFMA.FTZ R147, R86, R143, R147 ;  /* 0x0000008f56937223 */ /* 0x000fe20000010093 */
[----:B------:R-:W-:Y:S01]  /*5bb0*/  FSEL R109, R109, RZ, !P5 ;  /* 0x000000ff6d6d7208 */ /* 0x000fe20006800000 */
[----:B------:R-:W-:Y:S01]  /*5bc0*/  MUFU.SIN R118, R121 ;  /* 0x0000007900767308 */ /* 0x000fe20000000400 */
[----:B------:R-:W-:Y:S01]  /*5bd0*/  FSEL R110, R110, 1, !P5 ;  /* 0x3f8000006e6e7808 */ /* 0x000fe20006800000 */
[----:B------:R-:W-:Y:S01]  /*5be0*/  FMUL.FTZ R122, R112, R32 ;  /* 0x00000020707a7220 */ /* 0x000fe20000410000 */
[----:B------:R-:W-:-:S02]  /*5bf0*/  LEA R145, R145, UR21, 0x1 ;  /* 0x0000001591917c11 */ /* 0x000fc4000f8e08ff */
[----:B------:R-:W-:Y:S01]  /*5c00*/  ISETP.GE.U32.AND P5, PT, R41, UR17, PT ;  /* 0x0000001129007c0c */ /* 0x000fe2000bfa6070 */
[----:B------:R-:W-:Y:S01]  /*5c10*/  FMUL.FTZ R41, R112, R33 ;  /* 0x0000002170297220 */ /* 0x000fe20000410000 */
[----:B------:R-:W-:Y:S01]  /*5c20*/  FADD.FTZ R146, R84, R146 ;  /* 0x0000009254927221 */ /* 0x000fe20000010000 */
[----:B------:R-:W0:Y:S01]  /*5c30*/  MUFU.COS R121, R121 ;  /* 0x0000007900797308 */ /* 0x000e220000000000 */
[----:B------:R-:W-:Y:S01]  /*5c40*/  FADD.FTZ R147, RZ, R147 ;  /* 0x00000093ff937221 */ /* 0x000fe20000010000 */
[----:B------:R4:W-:Y:S01]  /*5c50*/  STS.U16 [R145+0x180], R111 ;  /* 0x0001806f91007388 */ /* 0x0009e20000000400 */
[----:B-1----:R-:W-:Y:S01]  /*5c60*/  FMUL.FTZ R45, R116, R45 ;  /* 0x0000002d742d7220 */ /* 0x002fe20000410000 */
[----:B------:R-:W-:-:S04]  /*5c70*/  FMUL.FTZ R112, R88, R146 ;  /* 0x0000009258707220 */ /* 0x000fc80000410000 */
[----:B------:R-:W-:Y:S01]  /*5c80*/  MUFU.SIN R113, R123 ;  /* 0x0000007b00717308 */ /* 0x000fe20000000400 */
[----:B----4-:R-:W-:-:S07]  /*5c90*/  FMUL.FTZ R111, R116, R119 ;  /* 0x00000077746f7220 */ /* 0x010fce0000410000 */
[----:B------:R-:W1:Y:S01]  /*5ca0*/  MUFU.COS R123, R123 ;  /* 0x0000007b007b7308 */ /* 0x000e620000000000 */
[-C--:B------:R-:W-:Y:S01]  /*5cb0*/  FMUL.FTZ R116, R88, R147.reuse ;  /* 0x0000009358747220 */ /* 0x080fe20000410000 */
[----:B------:R-:W-:-:S06]  /*5cc0*/  FFMA.FTZ R112, R89, R147, R112 ;  /* 0x0000009359707223 */ /* 0x000fcc0000010070 */
[----:B------:R-:W4:Y:S04]  /*5cd0*/  MUFU.EX2 R117, R117 ;  /* 0x0000007500757308 */ /* 0x000f280000000800 */
[----:B------:R-:W0:Y:S04]  /*5ce0*/  MUFU.EX2 R120, R120 ;  /* 0x0000007800787308 */ /* 0x000e280000000800 */
[----:B------:R-:W5:Y:S04]  /*5cf0*/  MUFU.EX2 R122, R122 ;  /* 0x0000007a007a7308 */ /* 0x000f680000000800 */
[----:B------:R-:W1:Y:S01]  /*5d00*/  MUFU.EX2 R41, R41 ;  /* 0x0000002900297308 */ /* 0x000e620000000800 */
[----:B------:R-:W-:Y:S01]  /*5d10*/  FFMA.FTZ R116, R89, R146, -R116 ;  /* 0x0000009259747223 */ /* 0x000fe20000010874 */
[----:B------:R-:W-:-:S03]  /*5d20*/  FADD.FTZ R112, RZ, R112 ;  /* 0x00000070ff707221 */ /* 0x000fc60000010000 */
[----:B------:R-:W-:Y:S01]  /*5d30*/  FADD.FTZ R116, R87, R116 ;  /* 0x0000007457747221 */ /* 0x000fe20000010000 */
[C---:B----4-:R-:W-:Y:S01]  /*5d40*/  FMUL.FTZ R115, R117.reuse, R115 ;  /* 0x0000007375737220 */ /* 0x050fe20000410000 */
[----:B------:R-:W-:Y:S01]  /*5d50*/  FMUL.FTZ R114, R117, R114 ;  /* 0x0000007275727220 */ /* 0x000fe20000410000 */
[C---:B------:R-:W-:Y:S01]  /*5d60*/  FMUL.FTZ R119, R91.reuse, R112 ;  /* 0x000000705b777220 */ /* 0x040fe20000410000 */
[C---:B0-----:R-:W-:Y:S01]  /*5d70*/  FMUL.FTZ R121, R120.reuse, R121 ;  /* 0x0000007978797220 */ /* 0x041fe20000410000 */
[----:B------:R-:W-:Y:S01]  /*5d80*/  FMUL.FTZ R117, R120, R118 ;  /* 0x0000007678757220 */ /* 0x000fe20000410000 */
[----:B------:R-:W-:Y:S01]  /*5d90*/  FMUL.FTZ R143, R91, R116 ;  /* 0x000000745b8f7220 */ /* 0x000fe20000410000 */
[----:B-----5:R-:W-:Y:S01]  /*5da0*/  FMUL.FTZ R120, R122, R124 ;  /* 0x0000007c7a787220 */ /* 0x020fe20000410000 */
[C---:B------:R-:W-:Y:S01]  /*5db0*/  FFMA.FTZ R119, R92.reuse, R116, -R119 ;  /* 0x000000745c777223 */ /* 0x040fe20000010877 */
        /* <DEDUP_REMOVED lines=9> */
[C---:B------:R-:W-:Y:S01]  /*5e50*/  FMUL.FTZ R118, R94.reuse, R112 ;  /* 0x000000705e767220 */ /* 0x040fe20000410000 */
[----:B------:R-:W-:Y:S01]  /*5e60*/  FMUL.FTZ R145, R94, R113 ;  /* 0x000000715e917220 */ /* 0x000fe20000410000 */
[C---:B------:R-:W-:Y:S01]  /*5e70*/  FMUL.FTZ R143, R85.reuse, R116 ;  /* 0x00000074558f7220 */ /* 0x040fe20000410000 */
[----:B------:R-:W-:Y:S01]  /*5e80*/  FMUL.FTZ R119, R85, R41 ;  /* 0x0000002955777220 */ /* 0x000fe20000410000 */
[C---:B------:R-:W-:Y:S01]  /*5e90*/  FFMA.FTZ R113, R95.reuse, R113, R118 ;  /* 0x000000715f717223 */ /* 0x040fe20000010076 */
[----:B------:R-:W-:Y:S01]  /*5ea0*/  FFMA.FTZ R112, R95, R112, -R145 ;  /* 0x000000705f707223 */ /* 0x000fe20000010891 */
[C---:B------:R-:W-:Y:S01]  /*5eb0*/  FFMA.FTZ R41, R86.reuse, R41, R143 ;  /* 0x0000002956297223 */ /* 0x040fe2000001008f */
[----:B------:R-:W-:Y:S01]  /*5ec0*/  FFMA.FTZ R119, R86, R116, -R119 ;  /* 0x0000007456777223 */ /* 0x000fe20000010877 */
[----:B------:R-:W-:Y:S01]  /*5ed0*/  FADD.FTZ R113, RZ, R113 ;  /* 0x00000071ff717221 */ /* 0x000fe20000010000 */
[----:B------:R-:W-:Y:S01]  /*5ee0*/  FADD.FTZ R116, R93, R112 ;  /* 0x000000705d747221 */ /* 0x000fe20000010000 */
[----:B------:R-:W-:Y:S01]  /*5ef0*/  FMUL.FTZ R125, R122, R125 ;  /* 0x0000007d7a7d7220 */ /* 0x000fe20000410000 */
[C---:B------:R-:W-:Y:S01]  /*5f00*/  FMUL.FTZ R112, R88.reuse, R41 ;  /* 0x0000002958707220 */ /* 0x040fe20000410000 */
[----:B------:R-:W-:Y:S01]  /*5f10*/  FMUL.FTZ R122, R88, R119 ;  /* 0x00000077587a7220 */ /* 0x000fe20000410000 */
[C---:B------:R-:W-:Y:S01]  /*5f20*/  FMUL.FTZ R143, R97.reuse, R113 ;  /* 0x00000071618f7220 */ /* 0x040fe20000410000 */
[-C--:B------:R-:W-:Y:S01]  /*5f30*/  FMUL.FTZ R118, R97, R116.reuse ;  /* 0x0000007461767220 */ /* 0x080fe20000410000 */
[C---:B------:R-:W-:Y:S01]  /*5f40*/  FFMA.FTZ R112, R89.reuse, R119, -R112 ;  /* 0x0000007759707223 */ /* 0x040fe20000010870 */
[----:B------:R-:W-:Y:S01]  /*5f50*/  FFMA.FTZ R119, R89, R41, R122 ;  /* 0x0000002959777223 */ /* 0x000fe2000001007a */
[C---:B------:R-:W-:Y:S01]  /*5f60*/  FFMA.FTZ R41, R98.reuse, R116, -R143 ;  /* 0x0000007462297223 */ /* 0x040fe2000001088f */
[----:B------:R-:W-:Y:S01]  /*5f70*/  FFMA.FTZ R116, R98, R113, R118 ;  /* 0x0000007162747223 */ /* 0x000fe20000010076 */
[CC--:B------:R-:W-:Y:S01]  /*5f80*/  FMUL.FTZ R113, R91.reuse, R112.reuse ;  /* 0x000000705b717220 */ /* 0x0c0fe20000410000 */
[-C--:B------:R-:W-:Y:S01]  /*5f90*/  FMUL.FTZ R143, R91, R119.reuse ;  /* 0x000000775b8f7220 */ /* 0x080fe20000410000 */
[----:B------:R-:W-:Y:S01]  /*5fa0*/  FADD.FTZ R41, R96, R41 ;  /* 0x0000002960297221 */ /* 0x000fe20000010000 */
[----:B------:R-:W-:Y:S01]  /*5fb0*/  FADD.FTZ R116, RZ, R116 ;  /* 0x00000074ff747221 */ /* 0x000fe20000010000 */
[C---:B------:R-:W-:Y:S01]  /*5fc0*/  FFMA.FTZ R113, R92.reuse, R119, R113 ;  /* 0x000000775c717223 */ /* 0x040fe20000010071 */
[----:B------:R-:W-:Y:S01]  /*5fd0*/  FFMA.FTZ R119, R92, R112, -R143 ;  /* 0x000000705c777223 */ /* 0x000fe2000001088f */
[C---:B------:R-:W-:Y:S01]  /*5fe0*/  FMUL.FTZ R144, R100.reuse, R41 ;  /* 0x0000002964907220 */ /* 0x040fe20000410000 */
[-C--:B------:R-:W-:Y:S01]  /*5ff0*/  FMUL.FTZ R118, R100, R116.reuse ;  /* 0x0000007464767220 */ /* 0x080fe20000410000 */
[C---:B------:R-:W-:Y:S01]  /*6000*/  FMUL.FTZ R122, R94.reuse, R113 ;  /* 0x000000715e7a7220 */ /* 0x040fe20000410000 */
[----:B------:R-:W-:Y:S01]  /*6010*/  FMUL.FTZ R112, R94, R119 ;  /* 0x000000775e707220 */ /* 0x000fe20000410000 */
[C---:B------:R-:W-:Y:S01]  /*6020*/  FFMA.FTZ R116, R101.reuse, R116, R144 ;  /* 0x0000007465747223 */ /* 0x040fe20000010090 */
[----:B------:R-:W-:Y:S01]  /*6030*/  FFMA.FTZ R118, R101, R41, -R118 ;  /* 0x0000002965767223 */ /* 0x000fe20000010876 */
[C---:B------:R-:W-:Y:S01]  /*6040*/  FFMA.FTZ R41, R95.reuse, R119, -R122 ;  /* 0x000000775f297223 */ /* 0x040fe2000001087a */
[----:B------:R-:W-:Y:S01]  /*6050*/  FFMA.FTZ R112, R95, R113, R112 ;  /* 0x000000715f707223 */ /* 0x000fe20000010070 */
[----:B------:R-:W-:Y:S01]  /*6060*/  FADD.FTZ R116, RZ, R116 ;  /* 0x00000074ff747221 */ /* 0x000fe20000010000 */
[----:B------:R-:W-:Y:S01]  /*6070*/  FADD.FTZ R118, R99, R118 ;  /* 0x0000007663767221 */ /* 0x000fe20000010000 */
[CC--:B------:R-:W-:Y:S01]  /*6080*/  FMUL.FTZ R143, R97.reuse, R41.reuse ;  /* 0x00000029618f7220 */ /* 0x0c0fe20000410000 */
[----:B------:R-:W-:Y:S01]  /*6090*/  FMUL.FTZ R122, R97, R112 ;  /* 0x00000070617a7220 */ /* 0x000fe20000410000 */
[C---:B------:R-:W-:Y:S01]  /*60a0*/  FMUL.FTZ R113, R103.reuse, R116 ;  /* 0x0000007467717220 */ /* 0x040fe20000410000 */
[----:B------:R-:W-:Y:S01]  /*60b0*/  FMUL.FTZ R119, R103, R118 ;  /* 0x0000007667777220 */ /* 0x000fe20000410000 */
[C---:B------:R-:W-:Y:S01]  /*60c0*/  FFMA.FTZ R112, R98.reuse, R112, R143 ;  /* 0x0000007062707223 */ /* 0x040fe2000001008f */
[----:B------:R-:W-:Y:S01]  /*60d0*/  FFMA.FTZ R122, R98, R41, -R122 ;  /* 0x00000029627a7223 */ /* 0x000fe2000001087a */
[C---:B------:R-:W-:Y:S01]  /*60e0*/  FFMA.FTZ R41, R104.reuse, R118, -R113 ;  /* 0x0000007668297223 */ /* 0x040fe20000010871 */
[----:B------:R-:W-:Y:S01]  /*60f0*/  FFMA.FTZ R116, R104, R116, R119 ;  /* 0x0000007468747223 */ /* 0x000fe20000010077 */
[C---:B------:R-:W-:Y:S01]  /*6100*/  FMUL.FTZ R118, R100.reuse, R112 ;  /* 0x0000007064767220 */ /* 0x040fe20000410000 */
[-C--:B------:R-:W-:Y:S01]  /*6110*/  FMUL.FTZ R119, R100, R122.reuse ;  /* 0x0000007a64777220 */ /* 0x080fe20000410000 */
[----:B------:R-:W-:Y:S01]  /*6120*/  FADD.FTZ R41, R102, R41 ;  /* 0x0000002966297221 */ /* 0x000fe20000010000 */
[----:B------:R-:W-:Y:S01]  /*6130*/  FADD.FTZ R116, RZ, R116 ;  /* 0x00000074ff747221 */ /* 0x000fe20000010000 */
[C---:B------:R-:W-:Y:S01]  /*6140*/  FFMA.FTZ R113, R101.reuse, R122, -R118 ;  /* 0x0000007a65717223 */ /* 0x040fe20000010876 */
[----:B------:R-:W-:Y:S01]  /*6150*/  FFMA.FTZ R119, R101, R112, R119 ;  /* 0x0000007065777223 */ /* 0x000fe20000010077 */
[C---:B------:R-:W-:Y:S01]  /*6160*/  FMUL.FTZ R122, R106.reuse, R41 ;  /* 0x000000296a7a7220 */ /* 0x040fe20000410000 */
[----:B------:R-:W-:-:S02]  /*6170*/  FMUL.FTZ R118, R106, R116 ;  /* 0x000000746a767220 */ /* 0x000fc40000410000 */
[----:B------:R-:W-:Y:S01]  /*6180*/  FMUL.FTZ R112, R103, R119 ;  /* 0x0000007767707220 */ /* 0x000fe20000410000 */
[----:B------:R-:W-:Y:S01]  /*6190*/  FFMA.FTZ R116, R107, R116, R122 ;  /* 0x000000746b747223 */ /* 0x000fe2000001007a */
[----:B------:R-:W-:Y:S01]  /*61a0*/  FMUL.FTZ R143, R103, R113 ;  /* 0x00000071678f7220 */ /* 0x000fe20000410000 */
[----:B------:R-:W-:Y:S01]  /*61b0*/  FFMA.FTZ R118, R107, R41, -R118 ;  /* 0x000000296b767223 */ /* 0x000fe20000010876 */
[C---:B------:R-:W-:Y:S01]  /*61c0*/  FFMA.FTZ R113, R104.reuse, R113, -R112 ;  /* 0x0000007168717223 */ /* 0x040fe20000010870 */
[----:B------:R-:W-:Y:S01]  /*61d0*/  FADD.FTZ R112, RZ, R116 ;  /* 0x00000074ff707221 */ /* 0x000fe20000010000 */
[----:B------:R-:W-:Y:S01]  /*61e0*/  FFMA.FTZ R41, R104, R119, R143 ;  /* 0x0000007768297223 */ /* 0x000fe2000001008f */
[----:B------:R-:W-:Y:S02]  /*61f0*/  FADD.FTZ R118, R105, R118 ;  /* 0x0000007669767221 */ /* 0x000fe40000010000 */
[C---:B------:R-:W-:Y:S01]  /*6200*/  FMUL.FTZ R119, R109.reuse, R112 ;  /* 0x000000706d777220 */ /* 0x040fe20000410000 */
[C---:B------:R-:W-:Y:S01]  /*6210*/  FMUL.FTZ R122, R106.reuse, R41 ;  /* 0x000000296a7a7220 */ /* 0x040fe20000410000 */
[-C--:B------:R-:W-:Y:S01]  /*6220*/  FMUL.FTZ R145, R109, R118.reuse ;  /* 0x000000766d917220 */ /* 0x080fe20000410000 */
[-C--:B------:R-:W-:Y:S01]  /*6230*/  FMUL.FTZ R116, R106, R113.reuse ;  /* 0x000000716a747220 */ /* 0x080fe20000410000 */
[C---:B------:R-:W-:Y:S01]  /*6240*/  FFMA.FTZ R119, R110.reuse, R118, -R119 ;  /* 0x000000766e777223 */ /* 0x040fe20000010877 */
[----:B------:R-:W-:Y:S01]  /*6250*/  FFMA.FTZ R143, R107, R113, -R122 ;  /* 0x000000716b8f7223 */ /* 0x000fe2000001087a */
[----:B------:R-:W-:Y:S01]  /*6260*/  FFMA.FTZ R113, R110, R112, R145 ;  /* 0x000000706e717223 */ /* 0x000fe20000010091 */
[----:B------:R-:W-:-:S02]  /*6270*/  FSEL R111, R111, RZ, !P2 ;  /* 0x000000ff6f6f7208 */ /* 0x000fc40005000000 */
[----:B------:R-:W-:Y:S01]  /*6280*/  FSEL R112, R45, 1, !P2 ;  /* 0x3f8000002d707808 */ /* 0x000fe20005000000 */
[----:B------:R-:W-:Y:S01]  /*6290*/  FADD.FTZ R45, R108, R119 ;  /* 0x000000776c2d7221 */ /* 0x000fe20000010000 */
[----:B------:R-:W-:Y:S01]  /*62a0*/  FADD.FTZ R113, RZ, R113 ;  /* 0x00000071ff717221 */ /* 0x000fe20000010000 */
[----:B------:R-:W-:Y:S02]  /*62b0*/  FFMA.FTZ R41, R107, R41, R116 ;  /* 0x000000296b297223 */ /* 0x000fe40000010074 */
[C---:B------:R-:W-:Y:S01]  /*62c0*/  FMUL.FTZ R119, R111.reuse, R45 ;  /* 0x0000002d6f777220 */ /* 0x040fe20000410000 */
[----:B------:R-:W-:Y:S01]  /*62d0*/  FMUL.FTZ R116, R111, R113 ;  /* 0x000000716f747220 */ /* 0x000fe20000410000 */
[----:B------:R-:W-:Y:S02]  /*62e0*/  FMUL.FTZ R118, R109, R143 ;  /* 0x0000008f6d767220 */ /* 0x000fe40000410000 */
[C---:B------:R-:W-:Y:S01]  /*62f0*/  FFMA.FTZ R119, R112.reuse, R113, R119 ;  /* 0x0000007170777223 */ /* 0x040fe20000010077 */
[----:B------:R-:W-:Y:S01]  /*6300*/  FSEL R113, R73, RZ, !P2 ;  /* 0x000000ff49717208 */ /* 0x000fe20005000000 */
[----:B------:R-:W-:Y:S01]  /*6310*/  FMUL.FTZ R145, R109, R41 ;  /* 0x000000296d917220 */ /* 0x000fe20000410000 */
[----:B------:R-:W-:Y:S01]  /*6320*/  FFMA.FTZ R116, R112, R45, -R116 ;  /* 0x0000002d70747223 */ /* 0x000fe20000010874 */
[----:B------:R-:W-:Y:S01]  /*6330*/  FFMA.FTZ R41, R110, R41, R118 ;  /* 0x000000296e297223 */ /* 0x000fe20000010076 */
[----:B------:R-:W-:Y:S01]  /*6340*/  FSEL R114, R114, RZ, !P4 ;  /* 0x000000ff72727208 */ /* 0x000fe20006000000 */
[----:B------:R-:W-:Y:S01]  /*6350*/  FFMA.FTZ R143, R110, R143, -R145 ;  /* 0x0000008f6e8f7223 */ /* 0x000fe20000010891 */
[----:B------:R-:W-:Y:S01]  /*6360*/  FADD.FTZ R161, R113, R116 ;  /* 0x0000007471a17221 */ /* 0x000fe20000010000 */
[----:B------:R-:W-:Y:S01]  /*6370*/  FADD.FTZ R45, RZ, R119 ;  /* 0x00000077ff2d7221 */ /* 0x000fe20000010000 */
[----:B------:R-:W-:Y:S01]  /*6380*/  FSEL R115, R115, 1, !P4 ;  /* 0x3f80000073737808 */ /* 0x000fe20006000000 */
[C---:B------:R-:W-:Y:S01]  /*6390*/  FMUL.FTZ R122, R111.reuse, R41 ;  /* 0x000000296f7a7220 */ /* 0x040fe20000410000 */
[----:B------:R-:W-:Y:S01]  /*63a0*/  FMUL.FTZ R119, R111, R143 ;  /* 0x0000008f6f777220 */ /* 0x000fe20000410000 */
[C---:B------:R-:W-:Y:S01]  /*63b0*/  FMUL.FTZ R116, R114.reuse, R161 ;  /* 0x000000a172747220 */ /* 0x040fe20000410000 */
[----:B------:R-:W-:Y:S01]  /*63c0*/  FMUL.FTZ R118, R114, R45 ;  /* 0x0000002d72767220 */ /* 0x000fe20000410000 */
[C---:B------:R-:W-:Y:S01]  /*63d0*/  FFMA.FTZ R143, R112.reuse, R143, -R122 ;  /* 0x0000008f708f7223 */ /* 0x040fe2000001087a */
[----:B------:R-:W-:Y:S01]  /*63e0*/  FFMA.FTZ R41, R112, R41, R119 ;  /* 0x0000002970297223 */ /* 0x000fe20000010077 */
[C---:B------:R-:W-:Y:S01]  /*63f0*/  FFMA.FTZ R122, R115.reuse, R45, R116 ;  /* 0x0000002d737a7223 */ /* 0x040fe20000010074 */
[----:B------:R-:W-:Y:S01]  /*6400*/  FSEL R116, R74, RZ, !P4 ;  /* 0x000000ff4a747208 */ /* 0x000fe20006000000 */
[----:B------:R-:W-:Y:S01]  /*6410*/  FFMA.FTZ R161, R115, R161, -R118 ;  /* 0x000000a173a17223 */ /* 0x000fe20000010876 */
[----:B------:R-:W-:Y:S01]  /*6420*/  FSEL R117, R117, RZ, !P6 ;  /* 0x000000ff75757208 */ /* 0x000fe20007000000 */
[----:B------:R-:W-:Y:S01]  /*6430*/  FMUL.FTZ R45, R114, R41 ;  /* 0x00000029722d7220 */ /* 0x000fe20000410000 */
[----:B------:R-:W-:Y:S01]  /*6440*/  FADD.FTZ R122, RZ, R122 ;  /* 0x0000007aff7a7221 */ /* 0x000fe20000010000 */
[----:B------:R-:W-:Y:S01]  /*6450*/  FADD.FTZ R161, R116, R161 ;  /* 0x000000a174a17221 */ /* 0x000fe20000010000 */
[----:B------:R-:W-:Y:S01]  /*6460*/  FSEL R118, R121, 1, !P6 ;  /* 0x3f80000079767808 */ /* 0x000fe20007000000 */
[-C--:B------:R-:W-:Y:S01]  /*6470*/  FFMA.FTZ R45, R115, R143.reuse, -R45 ;  /* 0x0000008f732d7223 */ /* 0x080fe2000001082d */
[CC--:B------:R-:W-:Y:S01]  /*6480*/  FMUL.FTZ R144, R117.reuse, R122.reuse ;  /* 0x0000007a75907220 */ /* 0x0c0fe20000410000 */
[----:B------:R-:W-:Y:S01]  /*6490*/  FMUL.FTZ R143, R114, R143 ;  /* 0x0000008f728f7220 */ /* 0x000fe20000410000 */
[-C--:B------:R-:W-:Y:S01]  /*64a0*/  FMUL.FTZ R121, R117, R161.reuse ;  /* 0x000000a175797220 */ /* 0x080fe20000410000 */
[----:B------:R-:W-:Y:S01]  /*64b0*/  FSEL R119, R75, RZ, !P6 ;  /* 0x000000ff4b777208 */ /* 0x000fe20007000000 */
[C---:B------:R-:W-:Y:S01]  /*64c0*/  FFMA.FTZ R161, R118.reuse, R161, -R144 ;  /* 0x000000a176a17223 */ /* 0x040fe20000010890 */
[----:B------:R-:W-:Y:S01]  /*64d0*/  FFMA.FTZ R41, R115, R41, R143 ;  /* 0x0000002973297223 */ /* 0x000fe2000001008f */
[----:B------:R-:W-:Y:S01]  /*64e0*/  FFMA.FTZ R121, R118, R122, R121 ;  /* 0x0000007a76797223 */ /* 0x000fe20000010079 */
[----:B------:R-:W-:Y:S01]  /*64f0*/  FSEL R120, R120, RZ, !P3 ;  /* 0x000000ff78787208 */ /* 0x000fe20005800000 */
[----:B------:R-:W-:Y:S01]  /*6500*/  FADD.FTZ R161, R119, R161 ;  /* 0x000000a177a17221 */ /* 0x000fe20000010000 */
[----:B------:R-:W-:Y:S01]  /*6510*/  FMUL.FTZ R143, R117, R41 ;  /* 0x00000029758f7220 */ /* 0x000fe20000410000 */
[----:B------:R-:W-:Y:S01]  /*6520*/  FADD.FTZ R162, RZ, R121 ;  /* 0x00000079ffa27221 */ /* 0x000fe20000010000 */
[----:B------:R-:W-:Y:S01]  /*6530*/  FSEL R121, R125, 1, !P3 ;  /* 0x3f8000007d797808 */ /* 0x000fe20005800000 */
[----:B------:R-:W-:Y:S01]  /*6540*/  FMUL.FTZ R122, R120, R161 ;  /* 0x000000a1787a7220 */ /* 0x000fe20000410000 */
[----:B------:R-:W-:Y:S01]  /*6550*/  FFMA.FTZ R125, R118, R45, -R143 ;  /* 0x0000002d767d7223 */ /* 0x000fe2000001088f */
[----:B------:R-:W-:-:S02]  /*6560*/  FMUL.FTZ R143, R120, R162 ;  /* 0x000000a2788f7220 */ /* 0x000fc40000410000 */
[C---:B------:R-:W-:Y:S01]  /*6570*/  FFMA.FTZ R162, R121.reuse, R162, R122 ;  /* 0x000000a279a27223 */ /* 0x040fe2000001007a */
[----:B------:R-:W-:Y:S01]  /*6580*/  FSEL R122, R76, RZ, !P3 ;  /* 0x000000ff4c7a7208 */ /* 0x000fe20005800000 */
[----:B------:R-:W-:Y:S01]  /*6590*/  FFMA.FTZ R161, R121, R161, -R143 ;  /* 0x000000a179a17223 */ /* 0x000fe2000001088f */
[----:B------:R-:W-:Y:S01]  /*65a0*/  FMUL.FTZ R45, R117, R45 ;  /* 0x0000002d752d7220 */ /* 0x000fe20000410000 */
[----:B------:R-:W-:Y:S02]  /*65b0*/  FSEL R123, R123, RZ, !P5 ;  /* 0x000000ff7b7b7208 */ /* 0x000fe40006800000 */
[----:B------:R-:W-:Y:S01]  /*65c0*/  FADD.FTZ R161, R122, R161 ;  /* 0x000000a17aa17221 */ /* 0x000fe20000010000 */
[----:B------:R-:W-:Y:S01]  /*65d0*/  FFMA.FTZ R41, R118, R41, R45 ;  /* 0x0000002976297223 */ /* 0x000fe2000001002d */
[----:B------:R-:W-:Y:S01]  /*65e0*/  FADD.FTZ R162, RZ, R162 ;  /* 0x000000a2ffa27221 */ /* 0x000fe20000010000 */
[----:B------:R-:W-:Y:S01]  /*65f0*/  IADD3 R45, PT, PT, R44, 0xe0, RZ ;  /* 0x000000e02c2d7810 */ /* 0x000fe20007ffe0ff */
[C---:B------:R-:W-:Y:S01]  /*6600*/  FMUL.FTZ R143, R123.reuse, R161 ;  /* 0x000000a17b8f7220 */ /* 0x040fe20000410000 */
[----:B------:R-:W-:Y:S01]  /*6610*/  FSEL R124, R124, 1, !P5 ;  /* 0x3f8000007c7c7808 */ /* 0x000fe20006800000 */
[----:B------:R-:W-:Y:S01]  /*6620*/  FMUL.FTZ R144, R123, R162 ;  /* 0x000000a27b907220 */ /* 0x000fe20000410000 */
[----:B------:R-:W-:Y:S01]  /*6630*/  LEA.HI.SX32 R45, R45, R44, 0x1b ;  /* 0x0000002c2d2d7211 */ /* 0x000fe200078fdaff */
[----:B------:R-:W-:-:S02]  /*6640*/  FMUL.FTZ R158, R120, R41 ;  /* 0x00000029789e7220 */ /* 0x000fc40000410000 */
[----:B------:R-:W-:Y:S01]  /*6650*/  FFMA.FTZ R162, R124, R162, R143 ;  /* 0x000000a27ca27223 */ /* 0x000fe2000001008f */
[----:B------:R-:W-:Y:S01]  /*6660*/  LEA R45, R45, UR21, 0x1 ;  /* 0x000000152d2d7c11 */ /* 0x000fe2000f8e08ff */
[-C--:B------:R-:W-:Y:S01]  /*6670*/  FFMA.FTZ R158, R121, R125.reuse, -R158 ;  /* 0x0000007d799e7223 */ /* 0x080fe2000001089e */
        /* <DEDUP_REMOVED lines=15> */
[----:B------:R-:W4:Y:S01]  /*6770*/  SHFL.UP PT, R142, R159, 0x1, RZ ;  /* 0x042000009f8e7989 */ /* 0x000f2200000e00ff */
[----:B------:R-:W-:Y:S02]  /*6780*/  LEA R144, R144, UR21, 0x1 ;  /* 0x0000001590907c11 */ /* 0x000fe4000f8e08ff */
[----:B------:R-:W-:Y:S01]  /*6790*/  ISETP.GE.AND P2, PT, R7, 0x1, PT ;  /* 0x000000010700780c */ /* 0x000fe20003f46270 */
[----:B------:R-:W5:Y:S04]  /*67a0*/  SHFL.UP PT, R41, R158, 0x1, RZ ;  /* 0x042000009e297989 */ /* 0x000f6800000e00ff */
[----:B------:R2:W-:Y:S02]  /*67b0*/  STS.U16 [R144+0x200], R138 ;  /* 0x0002008a90007388 */ /* 0x0005e40000000400 */
[----:B--2---:R-:W-:-:S02]  /*67c0*/  VIADD R138, R44, 0x120 ;  /* 0x000001202c8a7836 */ /* 0x004fc40000000000 */
[CC--:B0-----:R-:W-:Y:S01]  /*67d0*/  FMUL.FTZ R144, R159.reuse, R45.reuse ;  /* 0x0000002d9f907220 */ /* 0x0c1fe20000410000 */
[----:B------:R-:W-:Y:S02]  /*67e0*/  FMUL.FTZ R45, R158, R45 ;  /* 0x0000002d9e2d7220 */ /* 0x000fe40000410000 */
[----:B------:R-:W-:Y:S02]  /*67f0*/  LEA.HI.SX32 R138, R138, R44, 0x1b ;  /* 0x0000002c8a8a7211 */ /* 0x000fe400078fdaff */
[-C--:B-1----:R-:W-:Y:S02]  /*6800*/  FFMA.FTZ R45, R159, R143.reuse, R45 ;  /* 0x0000008f9f2d7223 */ /* 0x082fe4000001002d */
[----:B------:R-:W-:Y:S02]  /*6810*/  LEA R138, R138, UR21, 0x1 ;  /* 0x000000158a8a7c11 */ /* 0x000fe4000f8e08ff */
[----:B------:R-:W-:Y:S01]  /*6820*/  @P2 FADD.FTZ R162, R162, R45 ;  /* 0x0000002da2a22221 */ /* 0x000fe20000010000 */
[----:B------:R-:W-:Y:S01]  /*6830*/  IADD3 R45, PT, PT, R44, 0x140, RZ ;  /* 0x000001402c2d7810 */ /* 0x000fe20007ffe0ff */
[C---:B------:R-:W-:Y:S01]  /*6840*/  FFMA.FTZ R144, R158.reuse, R143, -R144 ;  /* 0x0000008f9e907223 */ /* 0x040fe20000010890 */
[----:B------:R4:W-:Y:S03]  /*6850*/  STS.U16 [R138+0x240], R137 ;  /* 0x000240898a007388 */ /* 0x0009e60000000400 */
[----:B------:R-:W-:Y:S01]  /*6860*/  @P2 FADD.FTZ R161, R161, R144 ;  /* 0x00000090a1a12221 */ /* 0x000fe20000010000 */
[-C--:B----4-:R-:W-:Y:S01]  /*6870*/  FMUL.FTZ R137, R158, R142.reuse ;  /* 0x0000008e9e897220 */ /* 0x090fe20000410000 */
[----:B------:R-:W-:Y:S01]  /*6880*/  FMUL.FTZ R142, R159, R142 ;  /* 0x0000008e9f8e7220 */ /* 0x000fe20000410000 */
[----:B------:R-:W-:-:S02]  /*6890*/  LEA.HI.SX32 R138, R45, R44, 0x1b ;  /* 0x0000002c2d8a7211 */ /* 0x000fc400078fdaff */
[----:B------:R-:W0:Y:S01]  /*68a0*/  SHFL.UP PT, R45, R162, 0x2, RZ ;  /* 0x04400000a22d7989 */ /* 0x000e2200000e00ff */
[-C--:B-----5:R-:W-:Y:S01]  /*68b0*/  @P2 FFMA.FTZ R159, R159, R41.reuse, R137 ;  /* 0x000000299f9f2223 */ /* 0x0a0fe20000010089 */
[----:B------:R-:W-:Y:S01]  /*68c0*/  @P2 FFMA.FTZ R158, R158, R41, -R142 ;  /* 0x000000299e9e2223 */ /* 0x000fe2000001088e */
[----:B------:R-:W-:Y:S01]  /*68d0*/  LEA R142, R138, UR21, 0x1 ;  /* 0x000000158a8e7c11 */ /* 0x000fe2000f8e08ff */
[----:B------:R-:W1:Y:S01]  /*68e0*/  SHFL.UP PT, R41, R161, 0x2, RZ ;  /* 0x04400000a1297989 */ /* 0x000e6200000e00ff */
[----:B------:R-:W-:-:S03]  /*68f0*/  IADD3 R137, PT, PT, R44, 0x160, RZ ;  /* 0x000001602c897810 */ /* 0x000fc60007ffe0ff */
[----:B------:R2:W-:Y:S01]  /*6900*/  STS.U16 [R142+0x280], R132 ;  /* 0x000280848e007388 */ /* 0x0005e20000000400 */
[----:B------:R-:W-:-:S03]  /*6910*/  LEA.HI.SX32 R137, R137, R44, 0x1b ;  /* 0x0000002c89897211 */ /* 0x000fc600078fdaff */
[----:B------:R-:W4:Y:S01]  /*6920*/  SHFL.UP PT, R138, R159, 0x2, RZ ;  /* 0x044000009f8a7989 */ /* 0x000f2200000e00ff */
[----:B--2---:R-:W-:-:S03]  /*6930*/  IADD3 R142, PT, PT, R44, 0x180, RZ ;  /* 0x000001802c8e7810 */ /* 0x004fc60007ffe0ff */
[----:B------:R-:W2:Y:S01]  /*6940*/  SHFL.UP PT, R132, R158, 0x2, RZ ;  /* 0x044000009e847989 */ /* 0x000ea200000e00ff */
[----:B------:R-:W-:Y:S02]  /*6950*/  LEA R137, R137, UR21, 0x1 ;  /* 0x0000001589897c11 */ /* 0x000fe4000f8e08ff */
[----:B------:R-:W-:Y:S02]  /*6960*/  LEA.HI.SX32 R142, R142, R44, 0x1b ;  /* 0x0000002c8e8e7211 */ /* 0x000fe400078fdaff */
[----:B------:R-:W-:Y:S02]  /*6970*/  ISETP.GE.AND P2, PT, R7, 0x2, PT ;  /* 0x000000020700780c */ /* 0x000fe40003f46270 */
[----:B------:R-:W-:Y:S01]  /*6980*/  LEA R142, R142, UR21, 0x1 ;  /* 0x000000158e8e7c11 */ /* 0x000fe2000f8e08ff */
[----:B------:R5:W-:Y:S04]  /*6990*/  STS.U16 [R137+0x2c0], R133 ;  /* 0x0002c08589007388 */ /* 0x000be80000000400 */
[----:B------:R0:W-:Y:S01]  /*69a0*/  STS.U16 [R142+0x300], R134 ;  /* 0x000300868e007388 */ /* 0x0001e20000000400 */
[----:B-----5:R-:W-:-:S02]  /*69b0*/  IADD3 R137, PT, PT, R44, 0x1a0, RZ ;  /* 0x000001a02c897810 */ /* 0x020fc40007ffe0ff */
[----:B------:R-:W-:Y:S01]  /*69c0*/  IADD3 R133, PT, PT, R44, 0x1c0, RZ ;  /* 0x000001c02c857810 */ /* 0x000fe20007ffe0ff */
[CC--:B0-----:R-:W-:Y:S01]  /*69d0*/  FMUL.FTZ R134, R158.reuse, R45.reuse ;  /* 0x0000002d9e867220 */ /* 0x0c1fe20000410000 */
[-C--:B------:R-:W-:Y:S01]  /*69e0*/  LEA.HI.SX32 R137, R137, R44.reuse, 0x1b ;  /* 0x0000002c89897211 */ /* 0x080fe200078fdaff */
[----:B------:R-:W-:Y:S01]  /*69f0*/  FMUL.FTZ R45, R159, R45 ;  /* 0x0000002d9f2d7220 */ /* 0x000fe20000410000 */
[----:B------:R-:W-:Y:S01]  /*6a00*/  LEA.HI.SX32 R133, R133, R44, 0x1b ;  /* 0x0000002c85857211 */ /* 0x000fe200078fdaff */
[-C--:B-1----:R-:W-:Y:S01]  /*6a10*/  FFMA.FTZ R145, R159, R41.reuse, R134 ;  /* 0x000000299f917223 */ /* 0x082fe20000010086 */
[----:B------:R-:W-:Y:S01]  /*6a20*/  LEA R137, R137, UR21, 0x1 ;  /* 0x0000001589897c11 */ /* 0x000fe2000f8e08ff */
[----:B------:R-:W-:Y:S01]  /*6a30*/  FFMA.FTZ R144, R158, R41, -R45 ;  /* 0x000000299e907223 */ /* 0x000fe2000001082d */
[----:B------:R-:W-:Y:S01]  /*6a40*/  LEA R133, R133, UR21, 0x1 ;  /* 0x0000001585857c11 */ /* 0x000fe2000f8e08ff */
[----:B------:R-:W-:Y:S01]  /*6a50*/  @P2 FADD.FTZ R162, R162, R145 ;  /* 0x00000091a2a22221 */ /* 0x000fe20000010000 */
[-C--:B----4-:R-:W-:Y:S01]  /*6a60*/  FMUL.FTZ R143, R159, R138.reuse ;  /* 0x0000008a9f8f7220 */ /* 0x090fe20000410000 */
[----:B------:R-:W-:Y:S01]  /*6a70*/  STS.U16 [R137+0x340], R136 ;  /* 0x0003408889007388 */ /* 0x000fe20000000400 */
[----:B------:R-:W-:Y:S01]  /*6a80*/  FMUL.FTZ R138, R158, R138 ;  /* 0x0000008a9e8a7220 */ /* 0x000fe20000410000 */
[----:B------:R-:W-:-:S02]  /*6a90*/  @P2 FADD.FTZ R161, R161, R144 ;  /* 0x00000090a1a12221 */ /* 0x000fc40000010000 */
[----:B------:R0:W-:Y:S01]  /*6aa0*/  STS.U16 [R133+0x380], R135 ;  /* 0x0003808785007388 */ /* 0x0001e20000000400 */
[----:B--2---:R-:W-:-:S03]  /*6ab0*/  @P2 FFMA.FTZ R159, R159, R132, R138 ;  /* 0x000000849f9f2223 */ /* 0x004fc6000001008a */
[----:B------:R-:W1:Y:S04]  /*6ac0*/  SHFL.UP PT, R133, R162, 0x4, RZ ;  /* 0x04800000a2857989 */ /* 0x000e6800000e00ff */
[----:B------:R-:W2:Y:S01]  /*6ad0*/  SHFL.UP PT, R45, R161, 0x4, RZ ;  /* 0x04800000a12d7989 */ /* 0x000ea200000e00ff */
[----:B------:R-:W-:-:S03]  /*6ae0*/  @P2 FFMA.FTZ R158, R158, R132, -R143 ;  /* 0x000000849e9e2223 */ /* 0x000fc6000001088f */
[----:B------:R-:W4:Y:S04]  /*6af0*/  SHFL.UP PT, R41, R159, 0x4, RZ ;  /* 0x048000009f297989 */ /* 0x000f2800000e00ff */
[----:B------:R-:W5:Y:S01]  /*6b00*/  SHFL.UP PT, R132, R158, 0x4, RZ ;  /* 0x048000009e847989 */ /* 0x000f6200000e00ff */
[----:B------:R-:W-:Y:S02]  /*6b10*/  ISETP.GE.AND P2, PT, R7, 0x4, PT ;  /* 0x000000040700780c */ /* 0x000fe40003f46270 */
[C---:B------:R-:W-:Y:S02]  /*6b20*/  IADD3 R134, PT, PT, R44.reuse, 0x1e0, RZ ;  /* 0x000001e02c867810 */ /* 0x040fe40007ffe0ff */
[C---:B0-----:R-:W-:Y:S02]  /*6b30*/  IADD3 R135, PT, PT, R44.reuse, 0x200, RZ ;  /* 0x000002002c877810 */ /* 0x041fe40007ffe0ff */
[----:B------:R-:W-:Y:S01]  /*6b40*/  IADD3 R136, PT, PT, R44, 0x220, RZ ;  /* 0x000002202c887810 */ /* 0x000fe20007ffe0ff */
[-C--:B-1----:R-:W-:Y:S01]  /*6b50*/  FMUL.FTZ R143, R159, R133.reuse ;  /* 0x000000859f8f7220 */ /* 0x082fe20000410000 */
[----:B------:R-:W-:Y:S01]  /*6b60*/  FMUL.FTZ R144, R158, R133 ;  /* 0x000000859e907220 */ /* 0x000fe20000410000 */
[----:B------:R-:W-:-:S02]  /*6b70*/  LEA.HI.SX32 R134, R134, R44, 0x1b ;  /* 0x0000002c86867211 */ /* 0x000fc400078fdaff */
[-C--:B--2---:R-:W-:Y:S01]  /*6b80*/  FFMA.FTZ R142, R158, R45.reuse, -R143 ;  /* 0x0000002d9e8e7223 */ /* 0x084fe2000001088f */
[----:B------:R-:W-:Y:S01]  /*6b90*/  FFMA.FTZ R45, R159, R45, R144 ;  /* 0x0000002d9f2d7223 */ /* 0x000fe20000010090 */
[-C--:B------:R-:W-:Y:S01]  /*6ba0*/  LEA.HI.SX32 R135, R135, R44.reuse, 0x1b ;  /* 0x0000002c87877211 */ /* 0x080fe200078fdaff */
[----:B------:R-:W-:Y:S01]  /*6bb0*/  VIADD R137, R44, 0x240 ;  /* 0x000002402c897836 */ /* 0x000fe20000000000 */
[----:B------:R-:W-:Y:S01]  /*6bc0*/  LEA.HI.SX32 R136, R136, R44, 0x1b ;  /* 0x0000002c88887211 */ /* 0x000fe200078fdaff */
[-C--:B----4-:R-:W-:Y:S01]  /*6bd0*/  FMUL.FTZ R133, R159, R41.reuse ;  /* 0x000000299f857220 */ /* 0x090fe20000410000 */
[----:B------:R-:W-:Y:S01]  /*6be0*/  @P2 FADD.FTZ R162, R162, R45 ;  /* 0x0000002da2a22221 */ /* 0x000fe20000010000 */
[----:B------:R-:W-:Y:S01]  /*6bf0*/  LEA R134, R134, UR21, 0x1 ;  /* 0x0000001586867c11 */ /* 0x000fe2000f8e08ff */
[C---:B------:R-:W-:Y:S01]  /*6c00*/  FMUL.FTZ R41, R158.reuse, R41 ;  /* 0x000000299e297220 */ /* 0x040fe20000410000 */
[----:B------:R-:W-:Y:S01]  /*6c10*/  LEA R135, R135, UR21, 0x1 ;  /* 0x0000001587877c11 */ /* 0x000fe2000f8e08ff */
[----:B-----5:R-:W-:Y:S01]  /*6c20*/  @P2 FFMA.FTZ R158, R158, R132, -R133 ;  /* 0x000000849e9e2223 */ /* 0x020fe20000010885 */
[----:B------:R-:W-:Y:S01]  /*6c30*/  LEA R136, R136, UR21, 0x1 ;  /* 0x0000001588887c11 */ /* 0x000fe2000f8e08ff */
[----:B------:R-:W-:Y:S01]  /*6c40*/  @P2 FADD.FTZ R161, R161, R142 ;  /* 0x0000008ea1a12221 */ /* 0x000fe20000010000 */
[----:B------:R-:W-:Y:S01]  /*6c50*/  LEA.HI.SX32 R137, R137, R44, 0x1b ;  /* 0x0000002c89897211 */ /* 0x000fe200078fdaff */
[----:B------:R-:W0:Y:S01]  /*6c60*/  SHFL.UP PT, R133, R162, 0x8, RZ ;  /* 0x05000000a2857989 */ /* 0x000e2200000e00ff */
[----:B------:R-:W-:-:S03]  /*6c70*/  @P2 FFMA.FTZ R159, R159, R132, R41 ;  /* 0x000000849f9f2223 */ /* 0x000fc60000010029 */
[----:B------:R-:W-:Y:S01]  /*6c80*/  STS.U16 [R134+0x3c0], R129 ;  /* 0x0003c08186007388 */ /* 0x000fe20000000400 */
[----:B------:R-:W-:-:S03]  /*6c90*/  LEA R137, R137, UR21, 0x1 ;  /* 0x0000001589897c11 */ /* 0x000fc6000f8e08ff */
[----:B------:R-:W-:Y:S04]  /*6ca0*/  STS.U16 [R135+0x400], R130 ;  /* 0x0004008287007388 */ /* 0x000fe80000000400 */
[----:B------:R-:W-:Y:S04]  /*6cb0*/  STS.U16 [R136+0x440], R127 ;  /* 0x0004407f88007388 */ /* 0x000fe80000000400 */
        /* <DEDUP_REMOVED lines=10> */
[----:B------:R-:W-:Y:S02]  /*6d60*/  LEA R128, R128, UR21, 0x1 ;  /* 0x0000001580807c11 */ /* 0x000fe4000f8e08ff */
[C---:B------:R-:W-:Y:S01]  /*6d70*/  IADD3 R137, PT, PT, R44.reuse, 0x2c0, RZ ;  /* 0x000002c02c897810 */ /* 0x040fe20007ffe0ff */
[----:B------:R5:W-:Y:S01]  /*6d80*/  STS.U16 [R138+0x4c0], R131 ;  /* 0x0004c0838a007388 */ /* 0x000be20000000400 */
[C---:B------:R-:W-:Y:S01]  /*6d90*/  VIADD R143, R44.reuse, 0x360 ;  /* 0x000003602c8f7836 */ /* 0x040fe20000000000 */
[----:B------:R-:W-:-:S02]  /*6da0*/  IADD3 R130, PT, PT, R44, 0x2a0, RZ ;  /* 0x000002a02c827810 */ /* 0x000fc40007ffe0ff */
[C---:B------:R-:W-:Y:S01]  /*6db0*/  IADD3 R127, PT, PT, R44.reuse, 0x2e0, RZ ;  /* 0x000002e02c7f7810 */ /* 0x040fe20007ffe0ff */
[----:B------:R0:W-:Y:S01]  /*6dc0*/  STS.U16 [R128+0x500], R43 ;  /* 0x0005002b80007388 */ /* 0x0001e20000000400 */
[C---:B------:R-:W-:Y:S02]  /*6dd0*/  IADD3 R41, PT, PT, R44.reuse, 0x300, RZ ;  /* 0x000003002c297810 */ /* 0x040fe40007ffe0ff */
[C---:B------:R-:W-:Y:S02]  /*6de0*/  IADD3 R45, PT, PT, R44.reuse, 0x320, RZ ;  /* 0x000003202c2d7810 */ /* 0x040fe40007ffe0ff */
[C---:B------:R-:W-:Y:S02]  /*6df0*/  IADD3 R132, PT, PT, R44.reuse, 0x340, RZ ;  /* 0x000003402c847810 */ /* 0x040fe40007ffe0ff */
[C---:B------:R-:W-:Y:S02]  /*6e00*/  IADD3 R142, PT, PT, R44.reuse, 0x380, RZ ;  /* 0x000003802c8e7810 */ /* 0x040fe40007ffe0ff */
[----:B------:R-:W-:-:S02]  /*6e10*/  IADD3 R129, PT, PT, R44, 0x3a0, RZ ;  /* 0x000003a02c817810 */ /* 0x000fc40007ffe0ff */
[C---:B-----5:R-:W-:Y:S02]  /*6e20*/  IADD3 R131, PT, PT, R44.reuse, 0x3c0, RZ ;  /* 0x000003c02c837810 */ /* 0x060fe40007ffe0ff */
[----:B------:R-:W-:Y:S01]  /*6e30*/  IADD3 R138, PT, PT, R44, 0x3e0, RZ ;  /* 0x000003e02c8a7810 */ /* 0x000fe20007ffe0ff */
[----:B0-----:R-:W-:Y:S01]  /*6e40*/  FMUL.FTZ R43, R158, R133 ;  /* 0x000000859e2b7220 */ /* 0x001fe20000410000 */
        /* <DEDUP_REMOVED lines=11> */
[----:B------:R-:W-:Y:S01]  /*6f00*/  FMUL.FTZ R133, R159, R133 ;  /* 0x000000859f857220 */ /* 0x000fe20000410000 */
[----:B------:R-:W-:Y:S01]  /*6f10*/  LEA R44, R137, UR21, 0x1 ;  /* 0x00000015892c7c11 */ /* 0x000fe2000f8e08ff */
[CC--:B-1----:R-:W-:Y:S01]  /*6f20*/  FFMA.FTZ R137, R159.reuse, R136.reuse, R43 ;  /* 0x000000889f897223 */ /* 0x0c2fe2000001002b */
[CC--:B----4-:R-:W-:Y:S01]  /*6f30*/  FMUL.FTZ R144, R158.reuse, R135.reuse ;  /* 0x000000879e907220 */ /* 0x0d0fe20000410000 */
[----:B------:R-:W-:Y:S02]  /*6f40*/  FFMA.FTZ R136, R158, R136, -R133 ;  /* 0x000000889e887223 */ /* 0x000fe40000010885 */
[----:B------:R-:W-:Y:S01]  /*6f50*/  @P2 FADD.FTZ R162, R162, R137 ;  /* 0x00000089a2a22221 */ /* 0x000fe20000010000 */
[----:B------:R-:W-:Y:S01]  /*6f60*/  LEA R130, R130, UR21, 0x1 ;  /* 0x0000001582827c11 */ /* 0x000fe2000f8e08ff */
[----:B------:R-:W-:Y:S01]  /*6f70*/  FMUL.FTZ R135, R159, R135 ;  /* 0x000000879f877220 */ /* 0x000fe20000410000 */
[----:B------:R-:W-:Y:S01]  /*6f80*/  @P2 FADD.FTZ R161, R161, R136 ;  /* 0x00000088a1a12221 */ /* 0x000fe20000010000 */
[-C--:B--2---:R-:W-:Y:S01]  /*6f90*/  @P2 FFMA.FTZ R159, R159, R134.reuse, R144 ;  /* 0x000000869f9f2223 */ /* 0x084fe20000010090 */
[----:B------:R-:W0:Y:S01]  /*6fa0*/  SHFL.UP PT, R43, R162, 0x10, RZ ;  /* 0x06000000a22b7989 */ /* 0x000e2200000e00ff */
[----:B------:R-:W-:Y:S01]  /*6fb0*/  LEA R133, R41, UR21, 0x1 ;  /* 0x0000001529857c11 */ /* 0x000fe2000f8e08ff */
[----:B------:R-:W-:-:S02]  /*6fc0*/  @P2 FFMA.FTZ R158, R158, R134, -R135 ;  /* 0x000000869e9e2223 */ /* 0x000fc40000010887 */
[----:B------:R-:W-:Y:S04]  /*6fd0*/  STS.U16 [R130+0x540], R51 ;  /* 0x0005403382007388 */ /* 0x000fe80000000400 */
[----:B------:R-:W-:Y:S01]  /*6fe0*/  SHFL.UP PT, R41, R161, 0x10, RZ ;  /* 0x06000000a1297989 */ /* 0x000fe200000e00ff */
[----:B------:R-:W-:-:S03]  /*6ff0*/  LEA R135, R45, UR21, 0x1 ;  /* 0x000000152d877c11 */ /* 0x000fc6000f8e08ff */
[----:B------:R-:W1:Y:S04]  /*7000*/  SHFL.UP PT, R51, R159, 0x10, RZ ;  /* 0x060000009f337989 */ /* 0x000e6800000e00ff */
[----:B------:R-:W2:Y:S01]  /*7010*/  SHFL.UP PT, R45, R158, 0x10, RZ ;  /* 0x060000009e2d7989 */ /* 0x000ea200000e00ff */
[----:B------:R-:W-:Y:S02]  /*7020*/  LEA R127, R127, UR21, 0x1 ;  /* 0x000000157f7f7c11 */ /* 0x000fe4000f8e08ff */
[----:B------:R-:W-:Y:S01]  /*7030*/  LEA R132, R132, UR21, 0x1 ;  /* 0x0000001584847c11 */ /* 0x000fe2000f8e08ff */
[----:B------:R4:W-:Y:S01]  /*7040*/  STS.U16 [R44+0x580], R49 ;  /* 0x000580312c007388 */ /* 0x0009e20000000400 */
[----:B------:R-:W-:-:S03]  /*7050*/  ISETP.NE.AND P2, PT, R7, 0x1f, PT ;  /* 0x0000001f0700780c */ /* 0x000fc60003f45270 */
[----:B------:R1:W-:Y:S01]  /*7060*/  STS.U16 [R127+0x5c0], R40 ;  /* 0x0005c0287f007388 */ /* 0x0003e20000000400 */
[----:B------:R-:W-:-:S03]  /*7070*/  UIMAD.WIDE.U32 UR16, UR43, UR30, URZ ;  /* 0x0000001e2b1072a5 */ /* 0x000fc6000f8e00ff */
[----:B------:R-:W-:Y:S01]  /*7080*/  STS.U16 [R133+0x600], R46 ;  /* 0x0006002e85007388 */ /* 0x000fe20000000400 */
[----:B------:R-:W-:-:S03]  /*7090*/  LEA R143, R143, UR21, 0x1 ;  /* 0x000000158f8f7c11 */ /* 0x000fc6000f8e08ff */
[----:B------:R-:W-:Y:S01]  /*70a0*/  STS.U16 [R135+0x640], R48 ;  /* 0x0006403087007388 */ /* 0x000fe20000000400 */
[----:B0-----:R-:W-:-:S03]  /*70b0*/  FMUL.FTZ R128, R158, R43 ;  /* 0x0000002b9e807220 */ /* 0x001fc60000410000 */
[----:B------:R0:W-:Y:S01]  /*70c0*/  STS.U16 [R132+0x680], R47 ;  /* 0x0006802f84007388 */ /* 0x0001e20000000400 */
[----:B----4-:R-:W-:Y:S01]  /*70d0*/  LEA R49, R142, UR21, 0x1 ;  /* 0x000000158e317c11 */ /* 0x010fe2000f8e08ff */
[----:B------:R-:W-:Y:S01]  /*70e0*/  UIMAD UR17, UR43, UR31, UR17 ;  /* 0x0000001f2b1172a4 */ /* 0x000fe2000f8e0211 */
[----:B------:R-:W-:Y:S01]  /*70f0*/  LEA R44, R129, UR21, 0x1 ;  /* 0x00000015812c7c11 */ /* 0x000fe2000f8e08ff */
[C---:B-1----:R-:W-:Y:S01]  /*7100*/  FMUL.FTZ R40, R159.reuse, R51 ;  /* 0x000000339f287220 */ /* 0x042fe20000410000 */
[----:B------:R-:W-:Y:S01]  /*7110*/  VOTEU.ANY UP1, P0 ;  /* 0x0000000000ff7886 */ /* 0x000fe20000020100 */
[C---:B0-----:R-:W-:Y:S01]  /*7120*/  FMUL.FTZ R47, R159.reuse, R43 ;  /* 0x0000002b9f2f7220 */ /* 0x041fe20000410000 */
[----:B------:R-:W-:Y:S01]  /*7130*/  STS.U16 [R143+0x6c0], R126 ;  /* 0x0006c07e8f007388 */ /* 0x000fe20000000400 */
[C---:B------:R-:W-:Y:S02]  /*7140*/  FMUL.FTZ R48, R158.reuse, R51 ;  /* 0x000000339e307220 */ /* 0x040fe40000410000 */
[-C--:B------:R-:W-:Y:S01]  /*7150*/  FFMA.FTZ R46, R158, R41.reuse, -R47 ;  /* 0x000000299e2e7223 */ /* 0x080fe2000001082f */
[----:B------:R-:W-:Y:S01]  /*7160*/  FFMA.FTZ R47, R159, R41, R128 ;  /* 0x000000299f2f7223 */ /* 0x000fe20000010080 */
[----:B------:R-:W-:Y:S01]  /*7170*/  SHF.L.U32 R41, R42, 0x5, RZ ;  /* 0x000000052a297819 */ /* 0x000fe200000006ff */
[----:B------:R0:W-:Y:S01]  /*7180*/  STS.U16 [R49+0x700], R50 ;  /* 0x0007003231007388 */ /* 0x0001e20000000400 */
[----:B------:R-:W-:-:S03]  /*7190*/  UIMAD.WIDE.U32 UR16, UR7, UR32, UR16 ;  /* 0x00000020071072a5 */ /* 0x000fc6000f8e0010 */
[----:B------:R2:W-:Y:S01]  /*71a0*/  STS.U16 [R44+0x740], R141 ;  /* 0x0007408d2c007388 */ /* 0x0005e20000000400 */
[----:B------:R-:W-:Y:S02]  /*71b0*/  @UP1 ULEA UR25, UR7, UR21, 0x4 ;  /* 0x0000001507191291 */ /* 0x000fe4000f8e20ff */
[----:B------:R-:W-:Y:S01]  /*71c0*/  LEA R131, R131, UR21, 0x1 ;  /* 0x0000001583837c11 */ /* 0x000fe2000f8e08ff */
[----:B------:R-:W-:Y:S01]  /*71d0*/  UIMAD UR17, UR7, UR33, UR17 ;  /* 0x00000021071172a4 */ /* 0x000fe2000f8e0211 */
[----:B------:R-:W-:Y:S01]  /*71e0*/  LEA R138, R138, UR21, 0x1 ;  /* 0x000000158a8a7c11 */ /* 0x000fe2000f8e08ff */
[----:B------:R-:W-:Y:S01]  /*71f0*/  ULEA UR40, UP0, UR16, UR34, 0x3 ;  /* 0x0000002210287291 */ /* 0x000fe2000f8018ff */
[----:B0-----:R-:W-:Y:S01]  /*7200*/  LEA.HI.SX32 R50, R41, R41, 0x1b ;  /* 0x0000002929327211 */ /* 0x001fe200078fdaff */
[-C--:B--2---:R-:W-:Y:S01]  /*7210*/  FFMA.FTZ R44, R158, R45.reuse, -R40 ;  /* 0x0000002d9e2c7223 */ /* 0x084fe20000010828 */
[----:B------:R-:W-:Y:S01]  /*7220*/  FFMA.FTZ R45, R159, R45, R48 ;  /* 0x0000002d9f2d7223 */ /* 0x000fe20000010030 */
[----:B------:R-:W-:-:S02]  /*7230*/  @!P2 SHF.R.U32.HI R48, RZ, 0x1, R5 ;  /* 0x00000001ff30a819 */ /* 0x000fc40000011605 */
        /* <DEDUP_REMOVED lines=8> */
[----:B---3--:R-:W-:Y:S04]  /*72c0*/  STS.U16 [R131+0x780], R140 ;  /* 0x0007808c83007388 */ /* 0x008fe80000000400 */
[----:B------:R-:W-:Y:S01]  /*72d0*/  STS.U16 [R138+0x7c0], R139 ;  /* 0x0007c08b8a007388 */ /* 0x000fe20000000400 */
[----:B------:R-:W-:-:S03]  /*72e0*/  NOP ;  /* 0x0000000000007918 */ /* 0x000fc60000000000 */
[----:B------:R-:W0:Y:S01]  /*72f0*/  LDS.U16 R129, [R50] ;  /* 0x0000000032817984 */ /* 0x000e220000000400 */
[----:B------:R-:W-:-:S03]  /*7300*/  IMAD.U32 R49, RZ, RZ, UR16 ;  /* 0x00000010ff317e24 */ /* 0x000fc6000f8e00ff */
[----:B------:R-:W1:Y:S04]  /*7310*/  LDS.U16 R130, [R50+0x2] ;  /* 0x0000020032827984 */ /* 0x000e680000000400 */
[----:B------:R-:W2:Y:S04]  /*7320*/  LDS.U16 R131, [R50+0x4] ;  /* 0x0000040032837984 */ /* 0x000ea80000000400 */
[----:B------:R-:W3:Y:S04]  /*7330*/  LDS.U16 R132, [R50+0x6] ;  /* 0x0000060032847984 */ /* 0x000ee80000000400 */
[----:B------:R-:W-:Y:S04]  /*7340*/  LDS.U16 R133, [R50+0x8] ;  /* 0x0000080032857984 */ /* 0x000fe80000000400 */
[----:B------:R-:W-:Y:S04]  /*7350*/  LDS.U16 R134, [R50+0xa] ;  /* 0x00000a0032867984 */ /* 0x000fe80000000400 */
[----:B------:R-:W-:Y:S04]  /*7360*/  LDS.U16 R135, [R50+0xc] ;  /* 0x00000c0032877984 */ /* 0x000fe80000000400 */
[----:B------:R-:W-:Y:S04]  /*7370*/  LDS.U16 R136, [R50+0xe] ;  /* 0x00000e0032887984 */ /* 0x000fe80000000400 */
[----:B------:R-:W4:Y:S04]  /*7380*/  LDS.U16 R137, [R50+0x10] ;  /* 0x0000100032897984 */ /* 0x000f280000000400 */
        /* <DEDUP_REMOVED lines=8> */
[----:B------:R-:W5:Y:S04]  /*7410*/  LDS.U16 R146, [R50+0x22] ;  /* 0x0000220032927984 */ /* 0x000f680000000400 */
        /* <DEDUP_REMOVED lines=17> */
[----:B------:R-:W5:Y:S01]  /*7530*/  LDG.E.64 R48, desc[UR22][R48.64] ;  /* 0x0000001630307981 */ /* 0x000f62000c1e1b00 */
[----:B------:R-:W-:-:S04]  /*7540*/  ISETP.GE.AND P2, PT, R7, 0x10, PT ;  /* 0x000000100700780c */ /* 0x000fc80003f46270 */
[----:B------:R-:W-:Y:S02]  /*7550*/  FSEL R158, R158, R44, !P2 ;  /* 0x0000002c9e9e7208 */ /* 0x000fe40005000000 */
[----:B------:R-:W-:Y:S02]  /*7560*/  SHF.R.U32.HI R44, RZ, 0x5, R5 ;  /* 0x00000005ff2c7819 */ /* 0x000fe40000011605 */
[----:B------:R-:W-:Y:S02]  /*7570*/  FSEL R159, R159, R45, !P2 ;  /* 0x0000002d9f9f7208 */ /* 0x000fe40005000000 */
[----:B------:R-:W-:Y:S02]  /*7580*/  FSEL R161, R161, R46, !P2 ;  /* 0x0000002ea1a17208 */ /* 0x000fe40005000000 */
[----:B------:R-:W-:Y:S02]  /*7590*/  FSEL R162, R162, R47, !P2 ;  /* 0x0000002fa2a27208 */ /* 0x000fe40005000000 */
[----:B------:R-:W-:Y:S01]  /*75a0*/  ISETP.NE.AND P2, PT, R44, 0x1, PT ;  /* 0x000000012c00780c */ /* 0x000fe20003f45270 */
[----:B------:R-:W-:Y:S06]  /*75b0*/  BAR.SYNC.DEFER_BLOCKING 0x0 ;  /* 0x0000000000007b1d */ /* 0x000fec0000010000 */
[----:B------:R-:W0:Y:S01]  /*75c0*/  LDS.128 R44, [UR21+0x1080] ;  /* 0x00108015ff2c7984 */ /* 0x000e220008000c00 */
[----:B------:R-:W-:Y:S03]  /*75d0*/  BSSY.RECONVERGENT B0, `(.L_x_771) ;  /* 0x000005c000007945 */ /* 0x000fe60003800200 */
[----:B------:R-:W-:Y:S01]  /*75e0*/  SHFL.UP PT, R158, R158, 0x1, RZ ;  /* 0x042000009e9e7989 */ /* 0x000fe200000e00ff */
[----:B------:R-:W-:-:S03]  /*75f0*/  SHF.L.U32 R129, R129, 0x10, RZ ;  /* 0x0000001081817819 */ /* 0x000fc600000006ff */
[----:B------:R-:W-:Y:S01]  /*7600*/  SHFL.UP PT, R159, R159, 0x1, RZ ;  /* 0x042000009f9f7989 */ /* 0x000fe200000e00ff */
[----:B-1----:R-:W-:-:S03]  /*7610*/  SHF.L.U32 R130, R130, 0x10, RZ ;  /* 0x0000001082827819 */ /* 0x002fc600000006ff */
[----:B------:R-:W-:Y:S01]  /*7620*/  SHFL.UP PT, R161, R161, 0x1, RZ ;  /* 0x04200000a1a17989 */ /* 0x000fe200000e00ff */
[----:B--2---:R-:W-:-:S03]  /*7630*/  SHF.L.U32 R131, R131, 0x10, RZ ;  /* 0x0000001083837819 */ /* 0x004fc600000006ff */
[----:B------:R-:W-:Y:S01]  /*7640*/  SHFL.UP PT, R162, R162, 0x1, RZ ;  /* 0x04200000a2a27989 */ /* 0x000fe200000e00ff */
[----:B---3--:R-:W-:Y:S01]  /*7650*/  SHF.L.U32 R132, R132, 0x10, RZ ;  /* 0x0000001084847819 */ /* 0x008fe200000006ff */
[----:B----4-:R-:W-:Y:S01]  /*7660*/  IMAD.U32 R137, R137, 0x10000, RZ ;  /* 0x0001000089897824 */ /* 0x010fe200078e00ff */
[----:B------:R-:W-:Y:S01]  /*7670*/  SHF.L.U32 R133, R133, 0x10, RZ ;  /* 0x0000001085857819 */ /* 0x000fe200000006ff */
[----:B-----5:R-:W-:Y:S01]  /*7680*/  IMAD.U32 R146, R146, 0x10000, RZ ;  /* 0x0001000092927824 */ /* 0x020fe200078e00ff */
[----:B------:R-:W-:Y:S02]  /*7690*/  SHF.L.U32 R134, R134, 0x10, RZ ;  /* 0x0000001086867819 */ /* 0x000fe400000006ff */
[----:B0-----:R-:W-:Y:S02]  /*76a0*/  FSEL R4, R44, R4, !P2 ;  /* 0x000000042c047208 */ /* 0x001fe40005000000 */
[----:B------:R-:W-:Y:S02]  /*76b0*/  FSEL R3, R45, R3, !P2 ;  /* 0x000000032d037208 */ /* 0x000fe40005000000 */
[----:B------:R-:W-:-:S02]  /*76c0*/  FSEL R2, R46, R2, !P2 ;  /* 0x000000022e027208 */ /* 0x000fc40005000000 */
[----:B------:R-:W-:Y:S02]  /*76d0*/  FSEL R0, R47, R0, !P2 ;  /* 0x000000002f007208 */ /* 0x000fe40005000000 */
[----:B------:R-:W-:Y:S01]  /*76e0*/  ISETP.GE.U32.AND P2, PT, R5, 0x20, PT ;  /* 0x000000200500780c */ /* 0x000fe20003f46070 */
        /* <DEDUP_REMOVED lines=24> */
[----:B------:R-:W-:Y:S02]  /*7870*/  R2UR UR42, R49 ;  /* 0x00000000312a72ca */ /* 0x000fe400000e0000 */
[----:B------:R-:W-:Y:S02]  /*7880*/  R2UR UR25, R48 ;  /* 0x00000000301972ca */ /* 0x000fe400000e0000 */
[----:B------:R-:W0:Y:S02]  /*7890*/  LDS.128 R48, [UR21+0x1090] ;  /* 0x00109015ff307984 */ /* 0x000e240008000c00 */
[----:B0-----:R-:W-:-:S04]  /*78a0*/  FMUL.FTZ R160, R45, R49 ;  /* 0x000000312da07220 */ /* 0x001fc80000410000 */
[C---:B------:R-:W-:Y:S01]  /*78b0*/  FFMA.FTZ R160, R44.reuse, R48, -R160 ;  /* 0x000000302ca07223 */ /* 0x040fe200000108a0 */
[----:B------:R-:W-:-:S04]  /*78c0*/  FMUL.FTZ R44, R44, R49 ;  /* 0x000000312c2c7220 */ /* 0x000fc80000410000 */
[----:B------:R-:W-:Y:S01]  /*78d0*/  FFMA.FTZ R45, R45, R48, R44 ;  /* 0x000000302d2d7223 */ /* 0x000fe2000001002c */
[----:B------:R-:W-:-:S04]  /*78e0*/  FMUL.FTZ R44, R47, R49 ;  /* 0x000000312f2c7220 */ /* 0x000fc80000410000 */
[C---:B------:R-:W-:Y:S01]  /*78f0*/  FFMA.FTZ R44, R46.reuse, R48, -R44 ;  /* 0x000000302e2c7223 */ /* 0x040fe2000001082c */
[----:B------:R-:W-:-:S04]  /*7900*/  FMUL.FTZ R46, R46, R49 ;  /* 0x000000312e2e7220 */ /* 0x000fc80000410000 */
[----:B------:R-:W-:Y:S01]  /*7910*/  FFMA.FTZ R46, R47, R48, R46 ;  /* 0x000000302f2e7223 */ /* 0x000fe2000001002e */
[----:B------:R-:W-:-:S03]  /*7920*/  FADD.FTZ R50, R50, R44 ;  /* 0x0000002c32327221 */ /* 0x000fc60000010000 */
[----:B------:R-:W-:Y:S01]  /*7930*/  FADD.FTZ R51, R51, R46 ;  /* 0x0000002e33337221 */ /* 0x000fe20000010000 */
[----:B------:R-:W-:Y:S06]  /*7940*/  @!P2 BRA `(.L_x_772) ;  /* 0x000000000050a947 */ /* 0x000fec0003800000 */
[C---:B------:R-:W-:Y:S01]  /*7950*/  FMUL.FTZ R44, R158.reuse, R0 ;  /* 0x000000009e2c7220 */ /* 0x040fe20000410000 */
[----:B------:R-:W-:Y:S01]  /*7960*/  FMUL.FTZ R48, R159, R3 ;  /* 0x000000039f307220 */ /* 0x000fe20000410000 */
[----:B------:R-:W-:Y:S02]  /*7970*/  ISETP.NE.AND P2, PT, R7, RZ, PT ;  /* 0x000000ff0700720c */ /* 0x000fe40003f45270 */
[C---:B------:R-:W-:Y:S01]  /*7980*/  FFMA.FTZ R44, R159.reuse, R2, R44 ;  /* 0x000000029f2c7223 */ /* 0x040fe2000001002c */
[----:B------:R-:W-:Y:S01]  /*7990*/  FFMA.FTZ R48, R158, R4, -R48 ;  /* 0x000000049e307223 */ /* 0x000fe20000010830 */
[----:B------:R-:W-:Y:S02]  /*79a0*/  MOV R47, R43 ;  /* 0x0000002b002f7202 */ /* 0x000fe40000000f00 */
[----:B------:R-:W-:Y:S01]  /*79b0*/  FADD.FTZ R162, R162, R44 ;  /* 0x0000002ca2a27221 */ /* 0x000fe20000010000 */
[----:B------:R-:W-:Y:S01]  /*79c0*/  FMUL.FTZ R44, R159, R0 ;  /* 0x000000009f2c7220 */ /* 0x000fe20000410000 */
[----:B------:R-:W-:-:S02]  /*79d0*/  MOV R46, R42 ;  /* 0x0000002a002e7202 */ /* 0x000fc40000000f00 */
[----:B------:R-:W-:Y:S01]  /*79e0*/  MOV R45, R41 ;  /* 0x00000029002d7202 */ /* 0x000fe20000000f00 */
[C---:B------:R-:W-:Y:S01]  /*79f0*/  FFMA.FTZ R44, R158.reuse, R2, -R44 ;  /* 0x000000029e2c7223 */ /* 0x040fe2000001082c */
[----:B------:R-:W-:Y:S01]  /*7a00*/  FMUL.FTZ R158, R158, R3 ;  /* 0x000000039e9e7220 */ /* 0x000fe20000410000 */
[----:B------:R-:W-:Y:S02]  /*7a10*/  FSEL R162, R0, R162, !P2 ;  /* 0x000000a200a27208 */ /* 0x000fe40005000000 */
[----:B------:R-:W-:Y:S01]  /*7a20*/  FADD.FTZ R161, R161, R44 ;  /* 0x0000002ca1a17221 */ /* 0x000fe20000010000 */
[----:B------:R-:W-:Y:S01]  /*7a30*/  FFMA.FTZ R159, R159, R4, R158 ;  /* 0x000000049f9f7223 */ /* 0x000fe2000001009e */
[----:B------:R-:W-:Y:S01]  /*7a40*/  IMAD.MOV.U32 R44, RZ, RZ, R40 ;  /* 0x000000ffff2c7224 */ /* 0x000fe200078e0028 */
[----:B------:R-:W-:Y:S02]  /*7a50*/  FSEL R158, R4, R48, !P2 ;  /* 0x00000030049e7208 */ /* 0x000fe40005000000 */
[----:B------:R-:W-:-:S02]  /*7a60*/  FSEL R161, R2, R161, !P2 ;  /* 0x000000a102a17208 */ /* 0x000fc40005000000 */
[----:B------:R-:W-:Y:S01]  /*7a70*/  FSEL R159, R3, R159, !P2 ;  /* 0x0000009f039f7208 */ /* 0x000fe20005000000 */
[----:B------:R-:W-:Y:S06]  /*7a80*/  BRA `(.L_x_773) ;  /* 0x0000000000407947 */ /* 0x000fec0003800000 */
.L_x_772:
[----:B------:R-:W-:Y:S01]  /*7a90*/  ISETP.NE.AND P2, PT, R7, RZ, PT ;  /* 0x000000ff0700720c */ /* 0x000fe20003f45270 */
[CC--:B------:R-:W-:Y:S01]  /*7aa0*/  FMUL.FTZ R44, R45.reuse, R43.reuse ;  /* 0x0000002b2d2c7220 */ /* 0x0c0fe20000410000 */
[C---:B------:R-:W-:Y:S01]  /*7ab0*/  FMUL.FTZ R48, R45.reuse, R42 ;  /* 0x0000002a2d307220 */ /* 0x040fe20000410000 */
[----:B------:R-:W-:Y:S02]  /*7ac0*/  FMUL.FTZ R47, R45, R40 ;  /* 0x000000282d2f7220 */ /* 0x000fe40000410000 */
[C---:B------:R-:W-:Y:S01]  /*7ad0*/  FFMA.FTZ R44, R160.reuse, R42, -R44 ;  /* 0x0000002aa02c7223 */ /* 0x040fe2000001082c */
[----:B------:R-:W-:-:S03]  /*7ae0*/  FFMA.FTZ R48, R160, R43, R48 ;  /* 0x0000002ba0307223 */ /* 0x000fc60000010030 */
[----:B------:R-:W-:Y:S01]  /*7af0*/  FADD.FTZ R46, R50, R44 ;  /* 0x0000002c322e7221 */ /* 0x000fe20000010000 */
[-C--:B------:R-:W-:Y:S01]  /*7b00*/  FMUL.FTZ R44, R45, R41.reuse ;  /* 0x000000292d2c7220 */ /* 0x080fe20000410000 */
[CC--:B------:R-:W-:Y:S01]  /*7b10*/  FFMA.FTZ R45, R160.reuse, R41.reuse, R47 ;  /* 0x00000029a02d7223 */ /* 0x0c0fe2000001002f */
[----:B------:R-:W-:Y:S01]  /*7b20*/  FADD.FTZ R47, R51, R48 ;  /* 0x00000030332f7221 */ /* 0x000fe20000010000 */
[----:B------:R0:W-:Y:S01]  /*7b30*/  @!P2 STS.128 [UR21+0x10b0], R40 ;  /* 0x0010b028ff00a988 */ /* 0x0001e20008000c15 */
[-C--:B------:R-:W-:Y:S01]  /*7b40*/  FFMA.FTZ R44, R160, R40.reuse, -R44 ;  /* 0x00000028a02c7223 */ /* 0x080fe2000001082c */
[----:B------:R-:W-:Y:S02]  /*7b50*/  @!P2 MOV R158, R40 ;  /* 0x00000028009ea202 */ /* 0x000fe40000000f00 */
[----:B------:R-:W-:Y:S02]  /*7b60*/  @!P2 MOV R159, R41 ;  /* 0x00000029009fa202 */ /* 0x000fe40000000f00 */
[----:B------:R-:W-:-:S02]  /*7b70*/  @!P2 MOV R161, R42 ;  /* 0x0000002a00a1a202 */ /* 0x000fc40000000f00 */
[----:B------:R-:W-:-:S07]  /*7b80*/  @!P2 MOV R162, R43 ;  /* 0x0000002b00a2a202 */ /* 0x000fce0000000f00 */
.L_x_773:
[----:B------:R-:W-:Y:S05]  /*7b90*/  BSYNC.RECONVERGENT B0 ;  /* 0x0000000000007941 */ /* 0x000fea0003800200 */
.L_x_771:
        /* <DEDUP_REMOVED lines=118> */
.L_x_775:
[----:B------:R-:W-:Y:S05]  /*8300*/  BSYNC.RECONVERGENT B0 ;  /* 0x0000000000007941 */ /* 0x000fea0003800200 */
.L_x_774:
[----:B0-----:R-:W-:Y:S01]  /*8310*/  FMUL.FTZ R40, R130, UR42 ;  /* 0x0000002a82287c20 */ /* 0x001fe20008410000 */
[----:B------:R-:W-:Y:S01]  /*8320*/  FMUL.FTZ R112, R150, UR42 ;  /* 0x0000002a96707c20 */ /* 0x000fe20008410000 */
[----:B------:R-:W-:Y:S01]  /*8330*/  FMUL.FTZ R120, R126, UR42 ;  /* 0x0000002a7e787c20 */ /* 0x000fe20008410000 */
[----:B------:R-:W-:Y:S01]  /*8340*/  FMUL.FTZ R130, R130, UR25 ;  /* 0x0000001982827c20 */ /* 0x000fe20008410000 */
[----:B------:R-:W-:Y:S01]  /*8350*/  FFMA.FTZ R41, R129, UR25, -R40 ;  /* 0x0000001981297c23 */ /* 0x000fe20008010828 */
[----:B------:R-:W-:Y:S01]  /*8360*/  FFMA.FTZ R101, R149, UR25, -R112 ;  /* 0x0000001995657c23 */ /* 0x000fe20008010870 */
[----:B------:R-:W-:Y:S01]  /*8370*/  FFMA.FTZ R107, R157, UR25, -R120 ;  /* 0x000000199d6b7c23 */ /* 0x000fe20008010878 */
[----:B------:R-:W-:Y:S01]  /*8380*/  FFMA.FTZ R129, R129, UR42, R130 ;  /* 0x0000002a81817c23 */ /* 0x000fe20008010082 */
        /* <DEDUP_REMOVED lines=108> */
.L_x_770:
[----:B------:R-:W2:Y:S01]  /*8a50*/  LDL.LU R42, [R1+0x8] ;  /* 0x00000800012a7983 */ /* 0x000ea20000300800 */
[----:B------:R-:W-:Y:S01]  /*8a60*/  F2FP.BF16.F32.PACK_AB R35, R36, R35 ;  /* 0x000000232423723e */ /* 0x000fe200000010ff */
[----:B------:R-:W-:Y:S01]  /*8a70*/  BAR.SYNC.DEFER_BLOCKING 0x0 ;  /* 0x0000000000007b1d */ /* 0x000fe20000010000 */
[----:B------:R-:W-:Y:S02]  /*8a80*/  F2FP.BF16.F32.PACK_AB R37, R38, R37 ;  /* 0x000000252625723e */ /* 0x000fe400000010ff */
[----:B------:R-:W-:Y:S02]  /*8a90*/  PRMT R7, R35, 0x7632, R7 ;  /* 0x0000763223077816 */ /* 0x000fe40000000007 */
[----:B------:R-:W-:Y:S02]  /*8aa0*/  F2FP.BF16.F32.PACK_AB R39, R52, R39 ;  /* 0x000000273427723e */ /* 0x000fe400000010ff */
[----:B------:R-:W-:Y:S01]  /*8ab0*/  F2FP.BF16.F32.PACK_AB R53, R54, R53 ;  /* 0x000000353635723e */ /* 0x000fe200000010ff */
[----:B------:R-:W3:Y:S01]  /*8ac0*/  LDL.LU R41, [R1+0x4] ;  /* 0x0000040001297983 */ /* 0x000ee20000300800 */
[----:B------:R-:W-:-:S02]  /*8ad0*/  F2FP.BF16.F32.PACK_AB R55, R56, R55 ;  /* 0x000000373837723e */ /* 0x000fc400000010ff */
[----:B------:R-:W-:Y:S01]  /*8ae0*/  F2FP.BF16.F32.PACK_AB R57, R58, R57 ;  /* 0x000000393a39723e */ /* 0x000fe200000010ff */
[----:B------:R-:W4:Y:S01]  /*8af0*/  LDL.LU R40, [R1] ;  /* 0x0000000001287983 */ /* 0x000f220000300800 */
[----:B------:R-:W-:Y:S01]  /*8b00*/  PRMT R18, R37, 0x7632, R18 ;  /* 0x0000763225127816 */ /* 0x000fe20000000012 */
[----:B------:R-:W-:Y:S02]  /*8b10*/  USHF.L.U32 UR8, UR6, 0xa, URZ ;  /* 0x0000000a06087899 */ /* 0x000fe400080006ff */
[----:B------:R-:W5:Y:S01]  /*8b20*/  LDL.LU R38, [R1+0x48] ;  /* 0x0000480001267983 */ /* 0x000f620000300800 */
[----:B------:R-:W-:Y:S02]  /*8b30*/  F2FP.BF16.F32.PACK_AB R59, R60, R59 ;  /* 0x0000003b3c3b723e */ /* 0x000fe400000010ff */
[----:B------:R-:W-:Y:S01]  /*8b40*/  F2FP.BF16.F32.PACK_AB R34, R34, R61 ;  /* 0x0000003d2222723e */ /* 0x000fe200000010ff */
[----:B------:R-:W5:Y:S01]  /*8b50*/  LDL.LU R36, [R1+0x44] ;  /* 0x0000440001247983 */ /* 0x000f620000300800 */
[----:B------:R-:W-:Y:S01]  /*8b60*/  ISETP.NE.AND P0, PT, R5, RZ, PT ;  /* 0x000000ff0500720c */ /* 0x000fe20003f05270 */
[----:B------:R-:W0:Y:S01]  /*8b70*/  S2UR UR24, SR_CTAID.X ;  /* 0x00000000001879c3 */ /* 0x000e220000002500 */
[----:B------:R-:W-:Y:S01]  /*8b80*/  UMOV UR9, URZ ;  /* 0x000000ff00097c82 */ /* 0x000fe20008000000 */
[----:B------:R-:W1:Y:S01]  /*8b90*/  LDCU.64 UR26, c[0x0][0x478] ;  /* 0x00008f00ff1a77ac */ /* 0x000e620008000a00 */
[----:B--2---:R2:W-:Y:S04]  /*8ba0*/  STS.U16 [R42], R35 ;  /* 0x000000232a007388 */ /* 0x0045e80000000400 */
[----:B--2---:R-:W2:Y:S04]  /*8bb0*/  LDL.LU R35, [R1+0x40] ;  /* 0x0000400001237983 */ /* 0x004ea80000300800 */
        /* <DEDUP_REMOVED lines=13> */
[----:B------:R-:W-:-:S02]  /*8c90*/  PRMT R19, R39, 0x7632, R19 ;  /* 0x0000763227137816 */ /* 0x000fc40000000013 */
[----:B------:R-:W-:Y:S01]  /*8ca0*/  PRMT R20, R53, 0x7632, R20 ;  /* 0x0000763235147816 */ /* 0x000fe20000000014 */
[----:B---3--:R3:W-:Y:S04]  /*8cb0*/  STS.U16 [R41+0x2], R7 ;  /* 0x0000020729007388 */ /* 0x0087e80000000400 */
[----:B----4-:R-:W-:Y:S04]  /*8cc0*/  STS.U16 [R40+0x4], R37 ;  /* 0x0000042528007388 */ /* 0x010fe80000000400 */
[----:B------:R4:W-:Y:S01]  /*8cd0*/  STS.U16 [R165+0x6], R18 ;  /* 0x00000612a5007388 */ /* 0x0009e20000000400 */
[----:B---3--:R-:W-:-:S03]  /*8ce0*/  PRMT R7, R55, 0x7632, R7 ;  /* 0x0000763237077816 */ /* 0x008fc60000000007 */
[----:B------:R-:W-:Y:S01]  /*8cf0*/  STS.U16 [R164+0x8], R39 ;  /* 0x00000827a4007388 */ /* 0x000fe20000000400 */
[----:B------:R-:W-:Y:S01]  /*8d00*/  UIADD3 UR7, UPT, UPT, -UR8, UR19, URZ ;  /* 0x0000001308077290 */ /* 0x000fe2000fffe1ff */
[----:B------:R-:W0:Y:S02]  /*8d10*/  LDCU.128 UR16, c[0x0][0x420] ;  /* 0x00008400ff1077ac */ /* 0x000e240008000c00 */
[----:B------:R-:W-:Y:S01]  /*8d20*/  STS.U16 [R163+0xa], R19 ;  /* 0x00000a13a3007388 */ /* 0x000fe20000000400 */
[----:B----4-:R-:W-:-:S03]  /*8d30*/  PRMT R18, R57, 0x7632, R18 ;  /* 0x0000763239127816 */ /* 0x010fc60000000012 */
[----:B------:R3:W-:Y:S04]  /*8d40*/  STS.U16 [R8+0xc], R53 ;  /* 0x00000c3508007388 */ /* 0x0007e80000000400 */
[----:B------:R-:W-:Y:S04]  /*8d50*/  STS.U16 [R9+0xe], R20 ;  /* 0x00000e1409007388 */ /* 0x000fe80000000400 */
[----:B------:R4:W-:Y:S01]  /*8d60*/  STS.U16 [R10+0x10], R55 ;  /* 0x000010370a007388 */ /* 0x0009e20000000400 */
[----:B---3--:R-:W-:-:S03]  /*8d70*/  PRMT R8, R59, 0x7632, R8 ;  /* 0x000076323b087816 */ /* 0x008fc60000000008 */
[----:B------:R3:W-:Y:S04]  /*8d80*/  STS.U16 [R11+0x12], R7 ;  /* 0x000012070b007388 */ /* 0x0007e80000000400 */
[----:B------:R-:W-:Y:S01]  /*8d90*/  STS.U16 [R12+0x14], R57 ;  /* 0x000014390c007388 */ /* 0x000fe20000000400 */
[----:B----4-:R-:W-:-:S03]  /*8da0*/  PRMT R10, R34, 0x7632, R10 ;  /* 0x00007632220a7816 */ /* 0x010fc6000000000a */
[----:B------:R-:W-:Y:S01]  /*8db0*/  STS.U16 [R13+0x16], R18 ;  /* 0x000016120d007388 */ /* 0x000fe20000000400 */
[----:B---3--:R-:W-:-:S03]  /*8dc0*/  MOV R7, UR7 ;  /* 0x0000000700077c02 */ /* 0x008fc60008000f00 */
[----:B------:R-:W-:Y:S04]  /*8dd0*/  STS.U16 [R14+0x18], R59 ;  /* 0x0000183b0e007388 */ /* 0x000fe80000000400 */
[----:B------:R-:W-:Y:S04]  /*8de0*/  STS.U16 [R15+0x1a], R8 ;  /* 0x00001a080f007388 */ /* 0x000fe80000000400 */
[----:B------:R-:W-:Y:S04]  /*8df0*/  STS.U16 [R16+0x1c], R34 ;  /* 0x00001c2210007388 */ /* 0x000fe80000000400 */
[----:B------:R-:W-:Y:S01]  /*8e00*/  STS.U16 [R17+0x1e], R10 ;  /* 0x00001e0a11007388 */ /* 0x000fe20000000400 */
[----:B------:R-:W-:-:S03]  /*8e10*/  NOP ;  /* 0x0000000000007918 */ /* 0x000fc60000000000 */
[----:B-----5:R-:W-:Y:S04]  /*8e20*/  LDS.U16 R9, [R38] ;  /* 0x0000000026097984 */ /* 0x020fe80000000400 */
[----:B------:R-:W-:Y:S01]  /*8e30*/  LDS.U16 R13, [R36+0x40] ;  /* 0x00004000240d7984 */ /* 0x000fe20000000400 */
[----:B------:R-:W3:Y:S01]  /*8e40*/  S2UR UR7, SR_CTAID.Y ;  /* 0x00000000000779c3 */ /* 0x000ee20000002600 */
[----:B0-----:R-:W-:Y:S01]  /*8e50*/  UIMAD.WIDE.U32 UR8, UR24, UR16, UR8 ;  /* 0x00000010180872a5 */ /* 0x001fe2000f8e0008 */
[----:B------:R-:W-:-:S03]  /*8e60*/  LOP3.LUT R6, R6, 0x3e00, RZ, 0xc0, !PT ;  /* 0x00003e0006067812 */ /* 0x000fc600078ec0ff */
[----:B------:R-:W-:Y:S01]  /*8e70*/  UIMAD UR9, UR24, UR17, UR9 ;  /* 0x00000011180972a4 */ /* 0x000fe2000f8e0209 */
[----:B------:R-:W-:-:S04]  /*8e80*/  LOP3.LUT R11, R6, 0x1f, R5, 0xf8, !PT ;  /* 0x0000001f060b7812 */ /* 0x000fc800078ef805 */
[C---:B------:R-:W-:Y:S02]  /*8e90*/  LOP3.LUT R43, R11.reuse, 0x20, RZ, 0xfc, !PT ;  /* 0x000000200b2b7812 */ /* 0x040fe400078efcff */
[----:B------:R-:W-:Y:S01]  /*8ea0*/  LOP3.LUT R45, R11, 0x40, RZ, 0xfc, !PT ;  /* 0x000000400b2d7812 */ /* 0x000fe200078efcff */
[----:B---3--:R-:W-:-:S04]  /*8eb0*/  UIMAD.WIDE.U32 UR8, UR7, UR18, UR8 ;  /* 0x00000012070872a5 */ /* 0x008fc8000f8e0008 */
[----:B------:R-:W-:Y:S01]  /*8ec0*/  UIMAD UR19, UR7, UR19, UR9 ;  /* 0x00000013071372a4 */ /* 0x000fe2000f8e0209 */
[C---:B------:R-:W-:Y:S01]  /*8ed0*/  LOP3.LUT R47, R11.reuse, 0xa0, RZ, 0xfc, !PT ;  /* 0x000000a00b2f7812 */ /* 0x040fe200078efcff */
[----:B------:R-:W0:Y:S01]  /*8ee0*/  LDCU UR7, c[0x0][0x394] ;  /* 0x00007280ff0777ac */ /* 0x000e220008000800 */
[C---:B------:R-:W-:Y:S01]  /*8ef0*/  LOP3.LUT R49, R11.reuse, 0xc0, RZ, 0xfc, !PT ;  /* 0x000000c00b317812 */ /* 0x040fe200078efcff */
[----:B------:R-:W-:Y:S02]  /*8f00*/  UIADD3 UR15, UP0, UPT, UR15, 0x1000, URZ ;  /* 0x000010000f0f7890 */ /* 0x000fe4000ff1e0ff */
[----:B------:R-:W-:Y:S02]  /*8f10*/  UIADD3 UR6, UPT, UPT, UR6, 0x1, URZ ;  /* 0x0000000106067890 */ /* 0x000fe4000fffe0ff */
[----:B------:R-:W-:Y:S02]  /*8f20*/  UIADD3.X UR20, UPT, UPT, URZ, UR20, URZ, UP0, !UPT ;  /* 0x00000014ff147290 */ /* 0x000fe400087fe4ff */
[----:B0-----:R-:W-:Y:S01]  /*8f30*/  UISETP.GE.AND UP0, UPT, UR6, UR7, UPT ;  /* 0x000000070600728c */ /* 0x001fe2000bf06270 */
[----:B--2---:R-:W-:Y:S04]  /*8f40*/  LDS.U16 R15, [R35+0x80] ;  /* 0x00008000230f7984 */ /* 0x004fe80000000400 */
        /* <DEDUP_REMOVED lines=16> */
[----:B0-----:R-:W-:-:S04]  /*9050*/  IADD3 R7, P0, PT, R11, UR8, RZ ;  /* 0x000000080b077c10 */ /* 0x001fc8000ff1e0ff */
[----:B------:R-:W-:Y:S02]  /*9060*/  IADD3.X R10, PT, PT, RZ, UR19, RZ, P0, !PT ;  /* 0x00000013ff0a7c10 */ /* 0x000fe400087fe4ff */
[----:B-1----:R-:W-:-:S04]  /*9070*/  LEA R6, P0, R7, UR26, 0x1 ;  /* 0x0000001a07067c11 */ /* 0x002fc8000f8008ff */
[----:B------:R-:W-:Y:S02]  /*9080*/  LEA.HI.X R7, R7, UR27, R10, 0x1, P0 ;  /* 0x0000001b07077c11 */ /* 0x000fe400080f0c0a */
[-C--:B--2---:R-:W-:Y:S02]  /*9090*/  ISETP.GE.AND P2, PT, R11, R8.reuse, PT ;  /* 0x000000080b00720c */ /* 0x084fe40003f46270 */
        /* <DEDUP_REMOVED lines=43> */
[----:B------:R-:W-:Y:S02]  /*9350*/  UIADD3 UR11, UP2, UPT, UR11, 0x800, URZ ;  /* 0x000008000b0b7890 */ /* 0x000fe4000ff5e0ff */
[----:B------:R-:W-:Y:S02]  /*9360*/  UIADD3.X UR14, UPT, UPT, URZ, UR14, URZ, UP1, !UPT ;  /* 0x0000000eff0e7290 */ /* 0x000fe40008ffe4ff */
[----:B------:R-:W-:Y:S01]  /*9370*/  UIADD3.X UR13, UPT, UPT, URZ, UR13, URZ, UP2, !UPT ;  /* 0x0000000dff0d7290 */ /* 0x000fe200097fe4ff */
[----:B------:R-:W-:Y:S11]  /*9380*/  BRA.U !UP0, `(.L_x_777) ;  /* 0xffffff7108b87547 */ /* 0x000ff6000b83ffff */
[----:B------:R-:W-:Y:S05]  /*9390*/  EXIT ;  /* 0x000000000000794d */ /* 0x000fea0003800000 */
.L_x_778:
        /* <DEDUP_REMOVED lines=14> */
.L_x_5016:


//--------------------- .text._Z25selective_scan_fwd_kernelI32Selective_Scan_fwd_kernel_traitsILi64ELi16ELi1ELb0ELb0ELb1ELb1EN3c108BFloat16ENS1_7complexIfEEEEv13SSMParamsBase --------------------------
	.section	.text._Z25selective_scan_fwd_kernelI32Selective_Scan_fwd_kernel_traitsILi64ELi16ELi1ELb0ELb0ELb1ELb1EN3c108BFloat16ENS1_7complexIfEEEEv13SSMParamsBase,"ax",@progbits
	.align	128
        .global         _Z25selective_scan_fwd_kernelI32Selective_Scan_fwd_kernel_traitsILi64ELi16ELi1ELb0ELb0ELb1ELb1EN3c108BFloat16ENS1_7complexIfEEEEv13SSMParamsBase
        .type           _Z25selective_scan_fwd_kernelI32Selective_Scan_fwd_kernel_traitsILi64ELi16ELi1ELb0ELb0ELb1ELb1EN3c108BFloat16ENS1_7complexIfEEEEv13SSMParamsBase,@function
        .size           _Z25selective_scan_fwd_kernelI32Selective_Scan_fwd_kernel_traitsILi64ELi16ELi1ELb0ELb0ELb1ELb1EN3c108BFloat16ENS1_7complexIfEEEEv13SSMParamsBase,(.L_x_5017 - _Z25selective_scan_fwd_kernelI32Selective_Scan_fwd_kernel_traitsILi64ELi16ELi1ELb0ELb0ELb1ELb1EN3c108BFloat16ENS1_7complexIfEEEEv13SSMParamsBase)
        .other          _Z25selective_scan_fwd_kernelI32Selective_Scan_fwd_kernel_traitsILi64ELi16ELi1ELb0ELb0ELb1ELb1EN3c108BFloat16ENS1_7complexIfEEEEv13SSMParamsBase,@"STO_CUDA_ENTRY STV_DEFAULT"
_Z25selective_scan_fwd_kernelI32Selective_Scan_fwd_kernel_traitsILi64ELi16ELi1ELb0ELb0ELb1ELb1EN3c108BFloat16ENS1_7complexIfEEEEv13SSMParamsBase:
.text._Z25selective_scan_fwd_kernelI32Selective_Scan_fwd_kernel_traitsILi64ELi16ELi1ELb0ELb0ELb1ELb1EN3c108BFloat16ENS1_7complexIfEEEEv13SSMParamsBase:
        /* <DEDUP_REMOVED lines=13> */
[----:B---3--:R-:W-:Y:S01]  /*00d0*/  IMAD.U32 R0, RZ, RZ, UR32 ;  /* 0x00000020ff007e24 */ /* 0x008fe2000f8e00ff */
        /* <DEDUP_REMOVED lines=69> */
[----:B0-----:R-:W-:Y:S01]  /*0530*/  SHF.L.U32 R0, R5, 0x4, RZ ;  /* 0x0000000405007819 */ /* 0x001fe200000006ff */
[----:B------:R-:W-:Y:S01]  /*0540*/  ULEA UR19, UP0, UR14, UR8, 0x1 ;  /* 0x000000080e137291 */ /* 0x000fe2000f8008ff */
[----:B------:R-:W-:Y:S01]  /*0550*/  UMOV UR5, URZ ;  /* 0x000000ff00057c82 */ /* 0x000fe20008000000 */
[----:B-----5:R-:W-:-:S02]  /*0560*/  @P1 R2UR UR5, R4 ;  /* 0x00000000040512ca */ /* 0x020fc400000e0000 */
[----:B------:R-:W-:Y:S01]  /*0570*/  ULEA.HI.X UR9, UR14, UR9, UR4, 0x1, UP0 ;  /* 0x000000090e097291 */ /* 0x000fe200080f0c04 */
[----:B------:R-:W-:Y:S01]  /*0580*/  LOP3.LUT R0, R0, 0x3e00, RZ, 0xc0, !PT ;  /* 0x00003e0000007812 */ /* 0x000fe200078ec0ff */
[----:B-1----:R-:W-:Y:S01]  /*0590*/  UIMAD UR20, UR25, UR18, UR20 ;  /* 0x00000012191472a4 */ /* 0x002fe2000f8e0214 */
[----:B------:R-:W-:Y:S01]  /*05a0*/  UMOV UR4, URZ ;  /* 0x000000ff00047c82 */ /* 0x000fe20008000000 */
[----:B------:R-:W-:Y:S01]  /*05b0*/  @P0 R2UR UR4, R2 ;  /* 0x00000000020402ca */ /* 0x000fe200000e0000 */
[----:B------:R-:W-:Y:S01]  /*05c0*/  ULEA UR16, UP1, UR12, UR6, 0x1 ;  /* 0x000000060c107291 */ /* 0x000fe2000f8208ff */
[----:B------:R-:W-:Y:S01]  /*05d0*/  LOP3.LUT R20, R0, 0x1f, R5, 0xf8, !PT ;  /* 0x0000001f00147812 */ /* 0x000fe200078ef805 */
[----:B------:R-:W-:Y:S02]  /*05e0*/  UIMAD UR18, UR20, UR30, URZ ;  /* 0x0000001e141272a4 */ /* 0x000fe4000f8e02ff */
[----:B------:R-:W-:Y:S02]  /*05f0*/  ULEA.HI.X UR10, UR12, UR7, UR13, 0x1, UP1 ;  /* 0x000000070c0a7291 */ /* 0x000fe400088f0c0d */
[----:B--2---:R-:W-:Y:S01]  /*0600*/  UIMAD UR18, UR18, UR24, URZ ;  /* 0x00000018121272a4 */ /* 0x004fe2000f8e02ff */
[----:B------:R-:W-:Y:S01]  /*0610*/  UMOV UR6, URZ ;  /* 0x000000ff00067c82 */ /* 0x000fe20008000000 */
[----:B------:R-:W-:-:S10]  /*0620*/  UMOV UR20, UR9 ;  /* 0x0000000900147c82 */ /* 0x000fd40008000000 */
.L_x_818:
        /* <DEDUP_REMOVED lines=8> */
[C---:B------:R-:W-:Y:S01]  /*06b0*/  LOP3.LUT R10, R33.reuse, 0x40, RZ, 0xfc, !PT ;  /* 0x00000040210a7812 */ /* 0x040fe200078efcff */
        /* <DEDUP_REMOVED lines=58> */
[C---:B------:R-:W-:Y:S02]  /*0a60*/  LOP3.LUT R28, R33.reuse, 0x180, RZ, 0xfc, !PT ;  /* 0x00000180211c7812 */ /* 0x040fe400078efcff */
[----:B------:R-:W-:Y:S01]  /*0a70*/  LOP3.LUT R30, R33, 0x1a0, RZ, 0xfc, !PT ;  /* 0x000001a0211e7812 */ /* 0x000fe200078efcff */
[----:B------:R-:W4:Y:S01]  /*0a80*/  @!P0 LDG.E.U16 R21, desc[UR22][R8.64+0x200] ;  /* 0x0002001608158981 */ /* 0x000f22000c1e1500 */
[----:B------:R-:W-:Y:S02]  /*0a90*/  @P0 LOP3.LUT R34, R34, 0x1, RZ, 0xfc, !PT ;  /* 0x0000000122220812 */ /* 0x000fe400078efcff */
[----:B------:R-:W-:Y:S02]  /*0aa0*/  ISETP.GE.AND P0, PT, R22, UR7, PT ;  /* 0x0000000716007c0c */ /* 0x000fe4000bf06270 */
[----:B------:R-:W-:Y:S02]  /*0ab0*/  ISETP.GE.AND P1, PT, R24, UR7, PT ;  /* 0x0000000718007c0c */ /* 0x000fe4000bf26270 */
[----:B------:R-:W-:-:S02]  /*0ac0*/  ISETP.GE.AND P2, PT, R26, UR7, PT ;  /* 0x000000071a007c0c */ /* 0x000fc4000bf46270 */
[----:B------:R-:W-:Y:S02]  /*0ad0*/  ISETP.GE.AND P3, PT, R28, UR7, PT ;  /* 0x000000071c007c0c */ /* 0x000fe4000bf66270 */
[----:B------:R-:W-:Y:S02]  /*0ae0*/  ISETP.GE.AND P4, PT, R30, UR7, PT ;  /* 0x000000071e007c0c */ /* 0x000fe4000bf86270 */
[----:B------:R-:W-:Y:S02]  /*0af0*/  PRMT R25, RZ, 0x7610, R25 ;  /* 0x00007610ff197816 */ /* 0x000fe40000000019 */
[----:B------:R-:W-:Y:S01]  /*0b00*/  PRMT R27, RZ, 0x7610, R27 ;  /* 0x00007610ff1b7816 */ /* 0x000fe2000000001b */
[----:B------:R-:W4:Y:S01]  /*0b10*/  @!P0 LDG.E.U16 R23, desc[UR22][R8.64+0x240] ;  /* 0x0002401608178981 */ /* 0x000f22000c1e1500 */
[----:B------:R-:W-:Y:S02]  /*0b20*/  PRMT R29, RZ, 0x7610, R29 ;  /* 0x00007610ff1d7816 */ /* 0x000fe4000000001d */
[----:B------:R-:W-:Y:S01]  /*0b30*/  PRMT R31, RZ, 0x7610, R31 ;  /* 0x00007610ff1f7816 */ /* 0x000fe2000000001f */
[----:B------:R-:W4:Y:S01]  /*0b40*/  @!P1 LDG.E.U16 R25, desc[UR22][R8.64+0x280] ;  /* 0x0002801608199981 */ /* 0x000f22000c1e1500 */
[----:B------:R-:W-:-:S02]  /*0b50*/  LOP3.LUT R7, R33, 0x1c0, RZ, 0xfc, !PT ;  /* 0x000001c021077812 */ /* 0x000fc400078efcff */
[----:B------:R-:W-:Y:S01]  /*0b60*/  LOP3.LUT R22, R33, 0x1e0, RZ, 0xfc, !PT ;  /* 0x000001e021167812 */ /* 0x000fe200078efcff */
[----:B------:R-:W4:Y:S01]  /*0b70*/  @!P2 LDG.E.U16 R27, desc[UR22][R8.64+0x2c0] ;  /* 0x0002c016081ba981 */ /* 0x000f22000c1e1500 */
[----:B------:R-:W-:Y:S02]  /*0b80*/  ISETP.GE.AND P5, PT, R7, UR7, PT ;  /* 0x0000000707007c0c */ /* 0x000fe4000bfa6270 */
[----:B------:R-:W-:Y:S01]  /*0b90*/  ISETP.GE.AND P6, PT, R22, UR7, PT ;  /* 0x0000000716007c0c */ /* 0x000fe2000bfc6270 */
[----:B------:R-:W4:Y:S04]  /*0ba0*/  @!P3 LDG.E.U16 R29, desc[UR22][R8.64+0x300] ;  /* 0x00030016081db981 */ /* 0x000f28000c1e1500 */
[----:B------:R-:W4:Y:S01]  /*0bb0*/  @!P4 LDG.E.U16 R31, desc[UR22][R8.64+0x340] ;  /* 0x00034016081fc981 */ /* 0x000f22000c1e1500 */
[----:B------:R-:W-:-:S02]  /*0bc0*/  PRMT R20, RZ, 0x7610, R20 ;  /* 0x00007610ff147816 */ /* 0x000fc40000000014 */
        /* <DEDUP_REMOVED lines=14> */
[C---:B------:R-:W-:Y:S01]  /*0cb0*/  IADD3 R37, PT, PT, R22.reuse, 0x60, RZ ;  /* 0x0000006016257810 */ /* 0x040fe20007ffe0ff */
[C---:B------:R-:W-:Y:S01]  /*0cc0*/  VIADD R9, R22.reuse, 0xa0 ;  /* 0x000000a016097836 */ /* 0x040fe20000000000 */
[CC--:B------:R-:W-:Y:S02]  /*0cd0*/  LEA.HI.SX32 R26, R22.reuse, R22.reuse, 0x1b ;  /* 0x00000016161a7211 */ /* 0x0c0fe400078fdaff */
[----:B------:R-:W-:Y:S02]  /*0ce0*/  LEA.HI.SX32 R33, R33, R22, 0x1b ;  /* 0x0000001621217211 */ /* 0x000fe400078fdaff */
[----:B------:R-:W-:-:S02]  /*0cf0*/  IADD3 R39, PT, PT, R22, 0x80, RZ ;  /* 0x0000008016277810 */ /* 0x000fc40007ffe0ff */
[-C--:B------:R-:W-:Y:S02]  /*0d00*/  LEA.HI.SX32 R35, R35, R22.reuse, 0x1b ;  /* 0x0000001623237211 */ /* 0x080fe400078fdaff */
        /* <DEDUP_REMOVED lines=47> */
[----:B---3--:R-:W-:Y:S04]  /*1000*/  STS.U16 [R71], R10 ;  /* 0x0000000a47007388 */ /* 0x008fe80000000400 */
[----:B--2---:R0:W-:Y:S04]  /*1010*/  STS.U16 [R70+0x40], R11 ;  /* 0x0000400b46007388 */ /* 0x0041e80000000400 */
[----:B-----5:R-:W-:Y:S01]  /*1020*/  STS.U16 [R69+0x80], R12 ;  /* 0x0000800c45007388 */ /* 0x020fe20000000400 */
[----:B0-----:R-:W-:-:S03]  /*1030*/  VIADD R11, R22, 0x160 ;  /* 0x00000160160b7836 */ /* 0x001fc60000000000 */
[----:B----4-:R0:W-:Y:S02]  /*1040*/  STS.U16 [R68+0xc0], R13 ;  /* 0x0000c00d44007388 */ /* 0x0101e40000000400 */
[----:B------:R-:W-:Y:S02]  /*1050*/  LEA.HI.SX32 R11, R11, R22, 0x1b ;  /* 0x000000160b0b7211 */ /* 0x000fe400078fdaff */
[----:B------:R-:W-:Y:S01]  /*1060*/  STS.U16 [R67+0x100], R14 ;  /* 0x0001000e43007388 */ /* 0x000fe20000000400 */
[----:B0-----:R-:W-:-:S03]  /*1070*/  IADD3 R13, PT, PT, R22, 0x180, RZ ;  /* 0x00000180160d7810 */ /* 0x001fc60007ffe0ff */
[----:B------:R-:W-:Y:S01]  /*1080*/  STS.U16 [R66+0x140], R15 ;  /* 0x0001400f42007388 */ /* 0x000fe20000000400 */
[----:B------:R-:W-:-:S03]  /*1090*/  LEA.HI.SX32 R13, R13, R22, 0x1b ;  /* 0x000000160d0d7211 */ /* 0x000fc600078fdaff */
[----:B------:R-:W-:Y:S01]  /*10a0*/  STS.U16 [R65+0x180], R16 ;  /* 0x0001801041007388 */ /* 0x000fe20000000400 */
[----:B------:R-:W-:Y:S02]  /*10b0*/  LEA R60, R11, UR21, 0x1 ;  /* 0x000000150b3c7c11 */ /* 0x000fe4000f8e08ff */
[----:B------:R-:W-:Y:S01]  /*10c0*/  LEA R59, R13, UR21, 0x1 ;  /* 0x000000150d3b7c11 */ /* 0x000fe2000f8e08ff */
[----:B------:R-:W-:Y:S01]  /*10d0*/  STS.U16 [R64+0x1c0], R17 ;  /* 0x0001c01140007388 */ /* 0x000fe20000000400 */
[----:B------:R-:W-:-:S03]  /*10e0*/  IMAD R22, R7, 0xf, R22 ;  /* 0x0000000f07167824 */ /* 0x000fc600078e0216 */
[----:B------:R-:W-:Y:S04]  /*10f0*/  STS.U16 [R63+0x200], R21 ;  /* 0x000200153f007388 */ /* 0x000fe80000000400 */
[----:B------:R-:W-:Y:S01]  /*1100*/  STS.U16 [R62+0x240], R23 ;  /* 0x000240173e007388 */ /* 0x000fe20000000400 */
[----:B------:R-:W-:-:S03]  /*1110*/  VIADD R11, R22, 0x2 ;  /* 0x00000002160b7836 */ /* 0x000fc60000000000 */
[----:B------:R0:W-:Y:S01]  /*1120*/  STS.U16 [R61+0x280], R25 ;  /* 0x000280193d007388 */ /* 0x0001e20000000400 */
[----:B------:R-:W-:-:S03]  /*1130*/  VIADD R41, R22, 0xe ;  /* 0x0000000e16297836 */ /* 0x000fc60000000000 */
[----:B------:R1:W-:Y:S01]  /*1140*/  STS.U16 [R60+0x2c0], R27 ;  /* 0x0002c01b3c007388 */ /* 0x0003e20000000400 */
[----:B------:R-:W-:-:S03]  /*1150*/  IADD3 R9, PT, PT, R22, 0x1, RZ ;  /* 0x0000000116097810 */ /* 0x000fc60007ffe0ff */
[----:B------:R2:W-:Y:S01]  /*1160*/  STS.U16 [R59+0x300], R29 ;  /* 0x0003001d3b007388 */ /* 0x0005e20000000400 */
[C---:B------:R-:W-:Y:S01]  /*1170*/  IADD3 R13, PT, PT, R22.reuse, 0x3, RZ ;  /* 0x00000003160d7810 */ /* 0x040fe20007ffe0ff */
[C---:B0-----:R-:W-:Y:S01]  /*1180*/  VIADD R25, R22.reuse, 0x8 ;  /* 0x0000000816197836 */ /* 0x041fe20000000000 */
[C---:B------:R-:W-:Y:S01]  /*1190*/  IADD3 R15, PT, PT, R22.reuse, 0x4, RZ ;  /* 0x00000004160f7810 */ /* 0x040fe20007ffe0ff */
[----:B------:R0:W-:Y:S01]  /*11a0*/  STS.U16 [R58+0x340], R31 ;  /* 0x0003401f3a007388 */ /* 0x0001e20000000400 */
[C---:B------:R-:W-:Y:S02]  /*11b0*/  IADD3 R17, PT, PT, R22.reuse, 0x5, RZ ;  /* 0x0000000516117810 */ /* 0x040fe40007ffe0ff */
[C---:B------:R-:W-:Y:S02]  /*11c0*/  IADD3 R21, PT, PT, R22.reuse, 0x6, RZ ;  /* 0x0000000616157810 */ /* 0x040fe40007ffe0ff */
[C---:B------:R-:W-:Y:S02]  /*11d0*/  IADD3 R23, PT, PT, R22.reuse, 0x7, RZ ;  /* 0x0000000716177810 */ /* 0x040fe40007ffe0ff */
[----:B-1----:R-:W-:-:S02]  /*11e0*/  IADD3 R27, PT, PT, R22, 0x9, RZ ;  /* 0x00000009161b7810 */ /* 0x002fc40007ffe0ff */
[C---:B--2---:R-:W-:Y:S02]  /*11f0*/  IADD3 R29, PT, PT, R22.reuse, 0xa, RZ ;  /* 0x0000000a161d7810 */ /* 0x044fe40007ffe0ff */
[C---:B0-----:R-:W-:Y:S02]  /*1200*/  IADD3 R31, PT, PT, R22.reuse, 0xb, RZ ;  /* 0x0000000b161f7810 */ /* 0x041fe40007ffe0ff */
        /* <DEDUP_REMOVED lines=203> */
.L_x_780:
[----:B------:R-:W-:Y:S05]  /*1ec0*/  BSYNC.RECONVERGENT B0 ;  /* 0x0000000000007941 */ /* 0x000fea0003800200 */
.L_x_779:
        /* <DEDUP_REMOVED lines=35> */
.L_x_782:
[----:B------:R-:W-:Y:S05]  /*2100*/  BSYNC.RECONVERGENT B0 ;  /* 0x0000000000007941 */ /* 0x000fea0003800200 */
.L_x_781:
        /* <DEDUP_REMOVED lines=37> */
.L_x_784:
[----:B------:R-:W-:Y:S05]  /*2360*/  BSYNC.RECONVERGENT B0 ;  /* 0x0000000000007941 */ /* 0x000fea0003800200 */
.L_x_783:
        /* <DEDUP_REMOVED lines=35> */
.L_x_786:
[----:B------:R-:W-:Y:S05]  /*25a0*/  BSYNC.RECONVERGENT B0 ;  /* 0x0000000000007941 */ /* 0x000fea0003800200 */
.L_x_785:
[----:B------:R-:W-:Y:S01]  /*25b0*/  PRMT R51, RZ, 0x7610, R51 ;  /* 0x00007610ff337816 */ /* 0x000fe20000000033 */
[----:B------:R-:W-:Y:S01]  /*25c0*/  BSSY.RECONVERGENT B0, `(.L_x_787) ;  /* 0x0000028000007945 */ /* 0x000fe20003800200 */
[----:B------:R-:W-:Y:S02]  /*25d0*/  ISETP.EQ.OR P6, PT, RZ, UR7, P2 ;  /* 0x00000007ff007c0c */ /* 0x000fe400097c2670 */
[----:B------:R-:W-:Y:S01]  /*25e0*/  SHF.L.U32 R50, R49, 0x10, RZ ;  /* 0x0000001031327819 */ /* 0x000fe200000006ff */
[----:B------:R0:W-:Y:S01]  /*25f0*/  STL.S16 [R1+0x4c], R51 ;  /* 0x00004c3301007387 */ /* 0x0001e20000100600 */
[----:B------:R-:W-:Y:S02]  /*2600*/  SHF.L.U32 R49, R28, 0x10, RZ ;  /* 0x000000101c317819 */ /* 0x000fe400000006ff */
[----:B------:R-:W-:Y:S01]  /*2610*/  FSETP.GTU.FTZ.AND P5, PT, R27, 20, PT ;  /* 0x41a000001b00780b */ /* 0x000fe20003fbc000 */
[----:B------:R-:W-:Y:S01]  /*2620*/  FADD.FTZ R28, R50, UR5 ;  /* 0x00000005321c7e21 */ /* 0x000fe20008010000 */
[----:B------:R-:W-:-:S02]  /*2630*/  ISETP.EQ.OR P2, PT, RZ, UR7, P3 ;  /* 0x00000007ff007c0c */ /* 0x000fc40009f42670 */
[----:B------:R-:W-:-:S03]  /*2640*/  LOP3.LUT R62, R5, 0x1f, RZ, 0xc0, !PT ;  /* 0x0000001f053e7812 */ /* 0x000fc600078ec0ff */
        /* <DEDUP_REMOVED lines=31> */
.L_x_788:
[----:B------:R-:W-:Y:S05]  /*2840*/  BSYNC.RECONVERGENT B0 ;  /* 0x0000000000007941 */ /* 0x000fea0003800200 */
.L_x_787:
[----:B------:R-:W-:Y:S01]  /*2850*/  SHF.L.U32 R50, R48, 0x10, RZ ;  /* 0x0000001030327819 */ /* 0x000fe200000006ff */
[----:B------:R-:W-:Y:S01]  /*2860*/  BSSY.RECONVERGENT B0, `(.L_x_789) ;  /* 0x0000026000007945 */ /* 0x000fe20003800200 */
[----:B------:R-:W-:Y:S01]  /*2870*/  IMAD.U32 R48, R41, 0x10000, RZ ;  /* 0x0001000029307824 */ /* 0x000fe200078e00ff */
[----:B------:R-:W-:Y:S02]  /*2880*/  SHF.L.U32 R41, R29, 0x10, RZ ;  /* 0x000000101d297819 */ /* 0x000fe400000006ff */
        /* <DEDUP_REMOVED lines=35> */
.L_x_790:
[----:B------:R-:W-:Y:S05]  /*2ac0*/  BSYNC.RECONVERGENT B0 ;  /* 0x0000000000007941 */ /* 0x000fea0003800200 */
.L_x_789:
        /* <DEDUP_REMOVED lines=41> */
.L_x_792:
[----:B------:R-:W-:Y:S05]  /*2d60*/  BSYNC.RECONVERGENT B0 ;  /* 0x0000000000007941 */ /* 0x000fea0003800200 */
.L_x_791:
        /* <DEDUP_REMOVED lines=39> */
.L_x_794:
[----:B------:R-:W-:Y:S05]  /*2fe0*/  BSYNC.RECONVERGENT B0 ;  /* 0x0000000000007941 */ /* 0x000fea0003800200 */
.L_x_793:
        /* <DEDUP_REMOVED lines=41> */
.L_x_796:
[----:B------:R-:W-:Y:S05]  /*3280*/  BSYNC.RECONVERGENT B0 ;  /* 0x0000000000007941 */ /* 0x000fea0003800200 */
.L_x_795:
        /* <DEDUP_REMOVED lines=39> */
.L_x_798:
[----:B------:R-:W-:Y:S05]  /*3500*/  BSYNC.RECONVERGENT B0 ;  /* 0x0000000000007941 */ /* 0x000fea0003800200 */
.L_x_797:
        /* <DEDUP_REMOVED lines=45> */
.L_x_800:
[----:B------:R-:W-:Y:S05]  /*37e0*/  BSYNC.RECONVERGENT B0 ;  /* 0x0000000000007941 */ /* 0x000fea0003800200 */
.L_x_799:
        /* <DEDUP_REMOVED lines=32> */
.L_x_802:
[----:B------:R-:W-:Y:S05]  /*39f0*/  BSYNC.RECONVERGENT B0 ;  /* 0x0000000000007941 */ /* 0x000fea0003800200 */
.L_x_801:
        /* <DEDUP_REMOVED lines=32> */
.L_x_804:
[----:B------:R-:W-:Y:S05]  /*3c00*/  BSYNC.RECONVERGENT B0 ;  /* 0x0000000000007941 */ /* 0x000fea0003800200 */
.L_x_803:
        /* <DEDUP_REMOVED lines=32> */
.L_x_806:
[----:B------:R-:W-:Y:S05]  /*3e10*/  BSYNC.RECONVERGENT B0 ;  /* 0x0000000000007941 */ /* 0x000fea0003800200 */
.L_x_805:
        /* <DEDUP_REMOVED lines=32> */
.L_x_808:
[----:B------:R-:W-:Y:S05]  /*4020*/  BSYNC.RECONVERGENT B0 ;  /* 0x0000000000007941 */ /* 0x000fea0003800200 */
.L_x_807:
        /* <DEDUP_REMOVED lines=32> */
.L_x_810:
[----:B------:R-:W-:Y:S05]  /*4230*/  BSYNC.RECONVERGENT B0 ;  /* 0x0000000000007941 */ /* 0x000fea0003800200 */
.L_x_809:
        /* <DEDUP_REMOVED lines=11> */
[----:B------:R-:W-:Y:S01]  /*42f0*/  IMAD.SHL.U32 R6, R5, 0x20, RZ ;  /* 0x0000002005067824 */ /* 0x000fe200078e00ff */
[----:B------:R-:W-:Y:S01]  /*4300*/  ISETP.NE.AND P0, PT, RZ, UR6, PT ;  /* 0x00000006ff007c0c */ /* 0x000fe2000bf05270 */
[----:B------:R-:W-:Y:S01]  /*4310*/  FMUL.FTZ R72, R73, R28 ;  /* 0x0000001c49487220 */ /* 0x000fe20000410000 */
[----:B------:R-:W-:Y:S01]  /*4320*/  USHF.L.U32 UR7, UR6, 0xb, URZ ;  /* 0x0000000b06077899 */ /* 0x000fe200080006ff */
[----:B------:R-:W-:Y:S01]  /*4330*/  FMUL.FTZ R73, R74, R29 ;  /* 0x0000001d4a497220 */ /* 0x000fe20000410000 */
[----:B------:R-:W-:Y:S01]  /*4340*/  LOP3.LUT R6, R6, R5, RZ, 0xfc, !PT ;  /* 0x0000000506067212 */ /* 0x000fe200078efcff */
[----:B------:R-:W-:Y:S01]  /*4350*/  FMUL.FTZ R74, R75, R30 ;  /* 0x0000001e4b4a7220 */ /* 0x000fe20000410000 */
[----:B------:R-:W-:Y:S01]  /*4360*/  ULEA UR24, UR15, -UR7, 0x1 ;  /* 0x800000070f187291 */ /* 0x000fe2000f8e08ff */
[----:B------:R-:W-:Y:S01]  /*4370*/  ISETP.EQ.AND P0, PT, R62, RZ, P0 ;  /* 0x000000ff3e00720c */ /* 0x000fe20000702270 */
[----:B------:R-:W-:Y:S01]  /*4380*/  FMUL.FTZ R75, R76, R31 ;  /* 0x0000001f4c4b7220 */ /* 0x000fe20000410000 */
[----:B------:R-:W-:Y:S01]  /*4390*/  LOP3.LUT R6, R6, 0x7c1f, RZ, 0xc0, !PT ;  /* 0x00007c1f06067812 */ /* 0x000fe200078ec0ff */
[----:B------:R-:W-:Y:S01]  /*43a0*/  FMUL.FTZ R62, R49, R18 ;  /* 0x00000012313e7220 */ /* 0x000fe20000410000 */
        /* <DEDUP_REMOVED lines=24> */
.L_x_817:
        /* <DEDUP_REMOVED lines=10> */
[----:B------:R-:W-:Y:S01]  /*45d0*/  IMAD.MOV.U32 R43, RZ, RZ, RZ ;  /* 0x000000ffff2b7224 */ /* 0x000fe200078e00ff */
[----:B0-----:R-:W-:Y:S02]  /*45e0*/  MOV R47, UR38 ;  /* 0x00000026002f7c02 */ /* 0x001fe40008000f00 */
[----:B------:R-:W-:Y:S02]  /*45f0*/  LOP3.LUT R78, R78, R5, RZ, 0xfc, !PT ;  /* 0x000000054e4e7212 */ /* 0x000fe400078efcff */
[----:B------:R-:W-:Y:S02]  /*4600*/  MOV R45, UR39 ;  /* 0x00000027002d7c02 */ /* 0x000fe40008000f00 */
[----:B------:R-:W-:Y:S02]  /*4610*/  LOP3.LUT R42, R78, 0x7c1f, RZ, 0xc0, !PT ;  /* 0x00007c1f4e2a7812 */ /* 0x000fe400078ec0ff */
[----:B------:R-:W-:-:S02]  /*4620*/  PRMT R118, RZ, 0x7610, R118 ;  /* 0x00007610ff767816 */ /* 0x000fc40000000076 */
[----:B------:R-:W-:Y:S01]  /*4630*/  LOP3.LUT R6, R42, 0x20, RZ, 0xfc, !PT ;  /* 0x000000202a067812 */ /* 0x000fe200078efcff */
[----:B------:R-:W-:Y:S01]  /*4640*/  IMAD.WIDE.U32 R46, R47, UR7, R42 ;  /* 0x000000072f2e7c25 */ /* 0x000fe2000f8e002a */
[----:B------:R-:W-:Y:S02]  /*4650*/  PRMT R120, RZ, 0x7610, R120 ;  /* 0x00007610ff787816 */ /* 0x000fe40000000078 */
[----:B------:R-:W-:Y:S01]  /*4660*/  ISETP.GE.AND P2, PT, R6, UR24, PT ;  /* 0x0000001806007c0c */ /* 0x000fe2000bf46270 */
[----:B------:R-:W-:Y:S01]  /*4670*/  IMAD R43, R45, UR7, R47 ;  /* 0x000000072d2b7c24 */ /* 0x000fe2000f8e022f */
[----:B------:R-:W-:-:S04]  /*4680*/  LEA R44, P3, R46, UR19, 0x1 ;  /* 0x000000132e2c7c11 */ /* 0x000fc8000f8608ff */
[----:B------:R-:W-:Y:S02]  /*4690*/  LEA.HI.X R45, R46, UR20, R43, 0x1, P3 ;  /* 0x000000142e2d7c11 */ /* 0x000fe400098f0c2b */
[C---:B------:R-:W-:Y:S02]  /*46a0*/  LOP3.LUT R6, R42.reuse, 0x40, RZ, 0xfc, !PT ;  /* 0x000000402a067812 */ /* 0x040fe400078efcff */
[C---:B------:R-:W-:Y:S01]  /*46b0*/  LOP3.LUT R43, R42.reuse, 0x60, RZ, 0xfc, !PT ;  /* 0x000000602a2b7812 */ /* 0x040fe200078efcff */
[----:B------:R-:W3:Y:S01]  /*46c0*/  @!P1 LDG.E.U16 R118, desc[UR22][R44.64] ;  /* 0x000000162c769981 */ /* 0x000ee2000c1e1500 */
[C---:B------:R-:W-:Y:S02]  /*46d0*/  LOP3.LUT R46, R42.reuse, 0x80, RZ, 0xfc, !PT ;  /* 0x000000802a2e7812 */ /* 0x040fe400078efcff */
[----:B------:R-:W-:Y:S01]  /*46e0*/  LOP3.LUT R47, R42, 0xa0, RZ, 0xfc, !PT ;  /* 0x000000a02a2f7812 */ /* 0x000fe200078efcff */
[----:B------:R-:W5:Y:S01]  /*46f0*/  @!P2 LDG.E.U16 R120, desc[UR22][R44.64+0x40] ;  /* 0x000040162c78a981 */ /* 0x000f62000c1e1500 */
[----:B------:R-:W-:Y:S01]  /*4700*/  ISETP.GE.AND P2, PT, R6, UR24, PT ;  /* 0x0000001806007c0c */ /* 0x000fe2000bf46270 */
[----:B-1----:R-:W-:Y:S01]  /*4710*/  UIMAD UR13, UR6, -0x400, UR15 ;  /* 0xfffffc00060d78a4 */ /* 0x002fe2000f8e020f */
        /* <DEDUP_REMOVED lines=159> */
[----:B------:R-:W-:Y:S01]  /*5110*/  FMUL.FTZ R85, R85, R84 ;  /* 0x0000005455557220 */ /* 0x000fe20000410000 */
[----:B------:R-:W-:Y:S01]  /*5120*/  FMUL.RZ R104, R102, 0.15915493667125701904 ;  /* 0x3e22f98366687820 */ /* 0x000fe2000040c000 */
[----:B------:R-:W0:Y:S01]  /*5130*/  MUFU.SIN R93, R96 ;  /* 0x00000060005d7308 */ /* 0x000e220000000400 */
[----:B------:R-:W-:Y:S01]  /*5140*/  IADD3 R102, PT, PT, R6, 0x7, RZ ;  /* 0x0000000706667810 */ /* 0x000fe20007ffe0ff */
[----:B------:R-:W-:Y:S01]  /*5150*/  FMUL.RZ R103, R78, 0.15915493667125701904 ;  /* 0x3e22f9834e677820 */ /* 0x000fe2000040c000 */
[----:B------:R-:W-:Y:S01]  /*5160*/  IADD3 R42, PT, PT, R6, 0x3, RZ ;  /* 0x00000003062a7810 */ /* 0x000fe20007ffe0ff */
        /* <DEDUP_REMOVED lines=26> */
[C---:B------:R-:W-:Y:S01]  /*5310*/  IADD3 R45, PT, PT, R6.reuse, 0x6, RZ ;  /* 0x00000006062d7810 */ /* 0x040fe20007ffe0ff */
[C---:B------:R-:W-:Y:S01]  /*5320*/  VIADD R42, R6.reuse, 0x5 ;  /* 0x00000005062a7836 */ /* 0x040fe20000000000 */
[----:B------:R-:W-:Y:S01]  /*5330*/  ISETP.GE.U32.AND P5, PT, R6, UR13, PT ;  /* 0x0000000d06007c0c */ /* 0x000fe2000bfa6070 */
[----:B0-----:R-:W-:-:S04]  /*5340*/  FMUL.FTZ R103, R41, R27 ;  /* 0x0000001b29677220 */ /* 0x001fc80000410000 */
[----:B------:R-:W5:Y:S01]  /*5350*/  MUFU.EX2 R98, R98 ;  /* 0x0000006200627308 */ /* 0x000f620000000800 */
[----:B------:R-:W-:Y:S01]  /*5360*/  FMUL.RZ R107, R103, 0.15915493667125701904 ;  /* 0x3e22f983676b7820 */ /* 0x000fe2000040c000 */
[----:B------:R-:W-:Y:S02]  /*5370*/  IADD3 R103, PT, PT, R6, 0x8, RZ ;  /* 0x0000000806677810 */ /* 0x000fe40007ffe0ff */
        /* <DEDUP_REMOVED lines=35> */
[----:B----4-:R-:W-:Y:S01]  /*55b0*/  FMUL.FTZ R104, R41, R28 ;  /* 0x0000001c29687220 */ /* 0x010fe20000410000 */
[----:B------:R-:W-:Y:S01]  /*55c0*/  FMUL.RZ R115, R103, 0.15915493667125701904 ;  /* 0x3e22f98367737820 */ /* 0x000fe2000040c000 */
[----:B------:R-:W-:Y:S01]  /*55d0*/  IADD3 R103, PT, PT, R6, 0xc, RZ ;  /* 0x0000000c06677810 */ /* 0x000fe20007ffe0ff */
[----:B------:R-:W-:Y:S01]  /*55e0*/  MUFU.SIN R106, R107 ;  /* 0x0000006b006a7308 */ /* 0x000fe20000000400 */
[----:B------:R-:W-:Y:S01]  /*55f0*/  FMUL.RZ R114, R104, 0.15915493667125701904 ;  /* 0x3e22f98368727820 */ /* 0x000fe2000040c000 */
[----:B------:R-:W-:Y:S01]  /*5600*/  FSEL R99, R69, RZ, !P4 ;  /* 0x000000ff45637208 */ /* 0x000fe20006000000 */
[----:B------:R-:W-:Y:S01]  /*5610*/  VIADD R104, R6, 0xb ;  /* 0x0000000b06687836 */ /* 0x000fe20000000000 */
[----:B------:R-:W-:-:S02]  /*5620*/  FSEL R100, R100, RZ, !P4 ;  /* 0x000000ff64647208 */ /* 0x000fc40006000000 */
[----:B------:R-:W-:Y:S02]  /*5630*/  FSEL R101, R102, 1, !P4 ;  /* 0x3f80000066657808 */ /* 0x000fe40006000000 */
[----:B------:R1:W4:Y:S01]  /*5640*/  MUFU.COS R122, R107 ;  /* 0x0000006b007a7308 */ /* 0x0003220000000000 */
[----:B------:R-:W-:Y:S01]  /*5650*/  ISETP.GE.U32.AND P4, PT, R103, UR13, PT ;  /* 0x0000000d67007c0c */ /* 0x000fe2000bf86070 */
[----:B------:R-:W-:Y:S01]  /*5660*/  FMUL.FTZ R105, R112, R27 ;  /* 0x0000001b70697220 */ /* 0x000fe20000410000 */
[C---:B0-----:R-:W-:Y:S01]  /*5670*/  FMUL.FTZ R44, R45.reuse, R44 ;  /* 0x0000002c2d2c7220 */ /* 0x041fe20000410000 */
[----:B------:R-:W-:Y:S01]  /*5680*/  FMUL.FTZ R103, R45, R42 ;  /* 0x0000002a2d677220 */ /* 0x000fe20000410000 */
[----:B-1----:R-:W-:Y:S02]  /*5690*/  LOP3.LUT R107, R5, 0x3e0, RZ, 0xc0, !PT ;  /* 0x000003e0056b7812 */ /* 0x002fe400078ec0ff */
[----:B------:R-:W-:Y:S02]  /*56a0*/  FSEL R96, R68, RZ, !P2 ;  /* 0x000000ff44607208 */ /* 0x000fe40005000000 */
[----:B------:R-:W-:-:S02]  /*56b0*/  IADD3 R42, PT, PT, R107, R7, RZ ;  /* 0x000000076b2a7210 */ /* 0x000fc40007ffe0ff */
[----:B------:R-:W-:Y:S02]  /*56c0*/  FSEL R97, R97, RZ, !P2 ;  /* 0x000000ff61617208 */ /* 0x000fe40005000000 */
[----:B------:R-:W-:Y:S01]  /*56d0*/  ISETP.GE.U32.AND P2, PT, R104, UR13, PT ;  /* 0x0000000d68007c0c */ /* 0x000fe2000bf46070 */
[----:B------:R-:W4:Y:S01]  /*56e0*/  MUFU.EX2 R105, R105 ;  /* 0x0000006900697308 */ /* 0x000f220000000800 */
[----:B------:R-:W-:Y:S01]  /*56f0*/  FSEL R104, R44, 1, !P6 ;  /* 0x3f8000002c687808 */ /* 0x000fe20007000000 */
[----:B------:R-:W-:Y:S01]  /*5700*/  IMAD R44, R107, 0x1f, R42 ;  /* 0x0000001f6b2c7824 */ /* 0x000fe200078e022a */
[----:B------:R-:W-:Y:S01]  /*5710*/  ULEA UR21, UR12, UR21, 0x18 ;  /* 0x000000150c157291 */ /* 0x000fe2000f8ec0ff */
[----:B------:R-:W-:-:S03]  /*5720*/  FMUL.FTZ R145, R41, R30 ;  /* 0x0000001e29917220 */ /* 0x000fc60000410000 */
[----:B------:R-:W-:Y:S01]  /*5730*/  LEA.HI.SX32 R124, R44, R44, 0x1b ;  /* 0x0000002c2c7c7211 */ /* 0x000fe200078fdaff */
[----:B------:R-:W0:Y:S01]  /*5740*/  MUFU.SIN R125, R114 ;  /* 0x00000072007d7308 */ /* 0x000e220000000400 */
[----:B------:R-:W-:Y:S02]  /*5750*/  FMUL.FTZ R143, R112, R28 ;  /* 0x0000001c708f7220 */ /* 0x000fe40000410000 */
[----:B------:R-:W-:Y:S01]  /*5760*/  LEA R124, R124, UR21, 0x1 ;  /* 0x000000157c7c7c11 */ /* 0x000fe2000f8e08ff */
[----:B------:R-:W-:-:S04]  /*5770*/  FMUL.RZ R145, R145, 0.15915493667125701904 ;  /* 0x3e22f98391917820 */ /* 0x000fc8000040c000 */
[----:B------:R1:W5:Y:S01]  /*5780*/  MUFU.COS R144, R114 ;  /* 0x0000007200907308 */ /* 0x0003620000000000 */
[----:B------:R-:W-:Y:S01]  /*5790*/  FSEL R102, R70, RZ, !P6 ;  /* 0x000000ff46667208 */ /* 0x000fe20007000000 */
[----:B----4-:R-:W-:Y:S01]  /*57a0*/  FMUL.FTZ R107, R105, R122 ;  /* 0x0000007a696b7220 */ /* 0x010fe20000410000 */
[----:B------:R-:W-:Y:S01]  /*57b0*/  FSEL R103, R103, RZ, !P6 ;  /* 0x000000ff67677208 */ /* 0x000fe20007000000 */
[----:B------:R4:W-:Y:S01]  /*57c0*/  STS.U16 [R124], R118 ;  /* 0x000000767c007388 */ /* 0x0009e20000000400 */
[----:B-1----:R-:W-:-:S03]  /*57d0*/  IADD3 R114, PT, PT, R6, 0xd, RZ ;  /* 0x0000000d06727810 */ /* 0x002fc60007ffe0ff */
[----:B------:R-:W-:Y:S01]  /*57e0*/  MUFU.SIN R119, R115 ;  /* 0x0000007300777308 */ /* 0x000fe20000000400 */
[----:B------:R-:W-:Y:S02]  /*57f0*/  IADD3 R122, PT, PT, R44, 0x20, RZ ;  /* 0x000000202c7a7810 */ /* 0x000fe40007ffe0ff */
[----:B------:R-:W-:Y:S01]  /*5800*/  ISETP.GE.U32.AND P6, PT, R114, UR13, PT ;  /* 0x0000000d72007c0c */ /* 0x000fe2000bfc6070 */
[C---:B----4-:R-:W-:Y:S01]  /*5810*/  VIADD R124, R44.reuse, 0x40 ;  /* 0x000000402c7c7836 */ /* 0x050fe20000000000 */
[----:B------:R-:W-:-:S03]  /*5820*/  IADD3 R146, PT, PT, R44, 0x80, RZ ;  /* 0x000000802c927810 */ /* 0x000fc60007ffe0ff */
[----:B------:R-:W1:Y:S01]  /*5830*/  MUFU.COS R45, R115 ;  /* 0x00000073002d7308 */ /* 0x000e620000000000 */
[----:B------:R-:W-:Y:S01]  /*5840*/  LEA.HI.SX32 R122, R122, R44, 0x1b ;  /* 0x0000002c7a7a7211 */ /* 0x000fe200078fdaff */
[----:B------:R-:W-:Y:S01]  /*5850*/  FMUL.FTZ R106, R105, R106 ;  /* 0x0000006a696a7220 */ /* 0x000fe20000410000 */
[----:B------:R-:W-:-:S05]  /*5860*/  IADD3 R147, PT, PT, R44, 0xa0, RZ ;  /* 0x000000a02c937810 */ /* 0x000fca0007ffe0ff */
[----:B------:R-:W-:Y:S01]  /*5870*/  MUFU.SIN R114, R145 ;  /* 0x0000009100727308 */ /* 0x000fe20000000400 */
[----:B------:R-:W-:-:S07]  /*5880*/  LEA.HI.SX32 R124, R124, R44, 0x1b ;  /* 0x0000002c7c7c7211 */ /* 0x000fce00078fdaff */
        /* <DEDUP_REMOVED lines=101> */
[C---:B------:R-:W-:Y:S01]  /*5ee0*/  FMUL.FTZ R41, R88.reuse, R116 ;  /* 0x0000007458297220 */ /* 0x040fe20000410000 */
[----:B------:R-:W-:Y:S01]  /*5ef0*/  FMUL.FTZ R122, R88, R113 ;  /* 0x00000071587a7220 */ /* 0x000fe20000410000 */
[C---:B------:R-:W-:Y:S01]  /*5f00*/  FMUL.FTZ R118, R97.reuse, R112 ;  /* 0x0000007061767220 */ /* 0x040fe20000410000 */
[----:B------:R-:W-:Y:S01]  /*5f10*/  FMUL.FTZ R119, R97, R143 ;  /* 0x0000008f61777220 */ /* 0x000fe20000410000 */
[C---:B------:R-:W-:Y:S01]  /*5f20*/  FFMA.FTZ R113, R89.reuse, R113, -R41 ;  /* 0x0000007159717223 */ /* 0x040fe20000010829 */
[----:B------:R-:W-:Y:S01]  /*5f30*/  FFMA.FTZ R41, R89, R116, R122 ;  /* 0x0000007459297223 */ /* 0x000fe2000001007a */
[C---:B------:R-:W-:Y:S01]  /*5f40*/  FFMA.FTZ R143, R98.reuse, R143, -R118 ;  /* 0x0000008f628f7223 */ /* 0x040fe20000010876 */
[----:B------:R-:W-:Y:S01]  /*5f50*/  FFMA.FTZ R116, R98, R112, R119 ;  /* 0x0000007062747223 */ /* 0x000fe20000010077 */
[C---:B------:R-:W-:Y:S01]  /*5f60*/  FMUL.FTZ R119, R91.reuse, R113 ;  /* 0x000000715b777220 */ /* 0x040fe20000410000 */
[-C--:B------:R-:W-:Y:S01]  /*5f70*/  FMUL.FTZ R122, R91, R41.reuse ;  /* 0x000000295b7a7220 */ /* 0x080fe20000410000 */
[----:B------:R-:W-:Y:S01]  /*5f80*/  FADD.FTZ R112, R96, R143 ;  /* 0x0000008f60707221 */ /* 0x000fe20000010000 */
[----:B------:R-:W-:Y:S01]  /*5f90*/  FADD.FTZ R116, RZ, R116 ;  /* 0x00000074ff747221 */ /* 0x000fe20000010000 */
[C---:B------:R-:W-:Y:S01]  /*5fa0*/  FFMA.FTZ R118, R92.reuse, R41, R119 ;  /* 0x000000295c767223 */ /* 0x040fe20000010077 */
[----:B------:R-:W-:Y:S01]  /*5fb0*/  FFMA.FTZ R122, R92, R113, -R122 ;  /* 0x000000715c7a7223 */ /* 0x000fe2000001087a */
[C---:B------:R-:W-:Y:S01]  /*5fc0*/  FMUL.FTZ R41, R100.reuse, R112 ;  /* 0x0000007064297220 */ /* 0x040fe20000410000 */
[----:B------:R-:W-:Y:S01]  /*5fd0*/  FMUL.FTZ R143, R100, R116 ;  /* 0x00000074648f7220 */ /* 0x000fe20000410000 */
        /* <DEDUP_REMOVED lines=8> */
[C---:B------:R-:W-:Y:S01]  /*6060*/  FMUL.FTZ R41, R97.reuse, R113 ;  /* 0x0000007161297220 */ /* 0x040fe20000410000 */
[----:B------:R-:W-:Y:S01]  /*6070*/  FMUL.FTZ R122, R97, R119 ;  /* 0x00000077617a7220 */ /* 0x000fe20000410000 */
[CC--:B------:R-:W-:Y:S01]  /*6080*/  FMUL.FTZ R116, R103.reuse, R112.reuse ;  /* 0x0000007067747220 */ /* 0x0c0fe20000410000 */
        /* <DEDUP_REMOVED lines=14> */
[C---:B------:R-:W-:Y:S01]  /*6170*/  FFMA.FTZ R41, R107.reuse, R112, R41 ;  /* 0x000000706b297223 */ /* 0x040fe20000010029 */
[----:B------:R-:W-:Y:S01]  /*6180*/  FFMA.FTZ R143, R107, R113, -R143 ;  /* 0x000000716b8f7223 */ /* 0x000fe2000001088f */
[-C--:B------:R-:W-:Y:S01]  /*6190*/  FMUL.FTZ R118, R103, R116.reuse ;  /* 0x0000007467767220 */ /* 0x080fe20000410000 */
[C---:B------:R-:W-:Y:S01]  /*61a0*/  FFMA.FTZ R119, R104.reuse, R116, -R119 ;  /* 0x0000007468777223 */ /* 0x040fe20000010877 */
[----:B------:R-:W-:Y:S01]  /*61b0*/  FADD.FTZ R41, RZ, R41 ;  /* 0x00000029ff297221 */ /* 0x000fe20000010000 */
[----:B------:R-:W-:Y:S01]  /*61c0*/  FADD.FTZ R112, R105, R143 ;  /* 0x0000008f69707221 */ /* 0x000fe20000010000 */
[----:B------:R-:W-:Y:S01]  /*61d0*/  FFMA.FTZ R118, R104, R122, R118 ;  /* 0x0000007a68767223 */ /* 0x000fe20000010076 */
[C---:B------:R-:W-:Y:S01]  /*61e0*/  FMUL.FTZ R122, R106.reuse, R119 ;  /* 0x000000776a7a7220 */ /* 0x040fe20000410000 */
[CC--:B------:R-:W-:Y:S01]  /*61f0*/  FMUL.FTZ R113, R109.reuse, R41.reuse ;  /* 0x000000296d717220 */ /* 0x0c0fe20000410000 */
[----:B------:R-:W-:Y:S01]  /*6200*/  FMUL.FTZ R116, R109, R112 ;  /* 0x000000706d747220 */ /* 0x000fe20000410000 */
[-C--:B------:R-:W-:Y:S01]  /*6210*/  FMUL.FTZ R143, R106, R118.reuse ;  /* 0x000000766a8f7220 */ /* 0x080fe20000410000 */
[----:B------:R-:W-:Y:S01]  /*6220*/  FFMA.FTZ R118, R107, R118, R122 ;  /* 0x000000766b767223 */ /* 0x000fe2000001007a */
[C---:B------:R-:W-:Y:S01]  /*6230*/  FFMA.FTZ R113, R110.reuse, R112, -R113 ;  /* 0x000000706e717223 */ /* 0x040fe20000010871 */
[----:B------:R-:W-:Y:S01]  /*6240*/  FFMA.FTZ R116, R110, R41, R116 ;  /* 0x000000296e747223 */ /* 0x000fe20000010074 */
[----:B------:R-:W-:Y:S01]  /*6250*/  FSEL R111, R111, RZ, !P2 ;  /* 0x000000ff6f6f7208 */ /* 0x000fe20005000000 */
[----:B------:R-:W-:Y:S01]  /*6260*/  FFMA.FTZ R143, R107, R119, -R143 ;  /* 0x000000776b8f7223 */ /* 0x000fe2000001088f */
[----:B------:R-:W-:Y:S01]  /*6270*/  FSEL R112, R45, 1, !P2 ;  /* 0x3f8000002d707808 */ /* 0x000fe20005000000 */
[----:B------:R-:W-:Y:S01]  /*6280*/  FADD.FTZ R45, R108, R113 ;  /* 0x000000716c2d7221 */ /* 0x000fe20000010000 */
[C---:B------:R-:W-:Y:S01]  /*6290*/  FMUL.FTZ R119, R109.reuse, R118 ;  /* 0x000000766d777220 */ /* 0x040fe20000410000 */
[----:B------:R-:W-:Y:S01]  /*62a0*/  FADD.FTZ R116, RZ, R116 ;  /* 0x00000074ff747221 */ /* 0x000fe20000010000 */
[----:B------:R-:W-:Y:S01]  /*62b0*/  FMUL.FTZ R41, R109, R143 ;  /* 0x0000008f6d297220 */ /* 0x000fe20000410000 */
[C---:B------:R-:W-:Y:S01]  /*62c0*/  FMUL.FTZ R113, R111.reuse, R45 ;  /* 0x0000002d6f717220 */ /* 0x040fe20000410000 */
[----:B------:R-:W-:Y:S01]  /*62d0*/  FFMA.FTZ R143, R110, R143, -R119 ;  /* 0x0000008f6e8f7223 */ /* 0x000fe20000010877 */
[----:B------:R-:W-:-:S02]  /*62e0*/  FMUL.FTZ R119, R111, R116 ;  /* 0x000000746f777220 */ /* 0x000fc40000410000 */
[C---:B------:R-:W-:Y:S01]  /*62f0*/  FFMA.FTZ R116, R112.reuse, R116, R113 ;  /* 0x0000007470747223 */ /* 0x040fe20000010071 */
[----:B------:R-:W-:Y:S01]  /*6300*/  FSEL R113, R73, RZ, !P2 ;  /* 0x000000ff49717208 */ /* 0x000fe20005000000 */
[----:B------:R-:W-:Y:S01]  /*6310*/  FFMA.FTZ R119, R112, R45, -R119 ;  /* 0x0000002d70777223 */ /* 0x000fe20000010877 */
[----:B------:R-:W-:Y:S01]  /*6320*/  FFMA.FTZ R41, R110, R118, R41 ;  /* 0x000000766e297223 */ /* 0x000fe20000010029 */
[----:B------:R-:W-:Y:S02]  /*6330*/  FSEL R114, R114, RZ, !P4 ;  /* 0x000000ff72727208 */ /* 0x000fe40006000000 */
        /* <DEDUP_REMOVED lines=40> */
[----:B------:R-:W-:Y:S02]  /*65c0*/  VIADD R45, R44, 0xe0 ;  /* 0x000000e02c2d7836 */ /* 0x000fe40000000000 */
[----:B------:R-:W-:Y:S01]  /*65d0*/  FADD.FTZ R162, RZ, R162 ;  /* 0x000000a2ffa27221 */ /* 0x000fe20000010000 */
[----:B------:R-:W-:Y:S01]  /*65e0*/  FSEL R124, R124, 1, !P5 ;  /* 0x3f8000007c7c7808 */ /* 0x000fe20006800000 */
[C---:B------:R-:W-:Y:S01]  /*65f0*/  FMUL.FTZ R143, R123.reuse, R161 ;  /* 0x000000a17b8f7220 */ /* 0x040fe20000410000 */
[----:B------:R-:W-:Y:S01]  /*6600*/  FMUL.FTZ R158, R120, R41 ;  /* 0x00000029789e7220 */ /* 0x000fe20000410000 */
[----:B------:R-:W-:Y:S01]  /*6610*/  FMUL.FTZ R144, R123, R162 ;  /* 0x000000a27b907220 */ /* 0x000fe20000410000 */
[----:B------:R-:W-:Y:S01]  /*6620*/  LEA.HI.SX32 R45, R45, R44, 0x1b ;  /* 0x0000002c2d2d7211 */ /* 0x000fe200078fdaff */
[----:B------:R-:W-:Y:S01]  /*6630*/  FFMA.FTZ R162, R124, R162, R143 ;  /* 0x000000a27ca27223 */ /* 0x000fe2000001008f */
[-C--:B------:R-:W-:Y:S01]  /*6640*/  FFMA.FTZ R158, R121, R125.reuse, -R158 ;  /* 0x0000007d799e7223 */ /* 0x080fe2000001089e */
[----:B------:R-:W-:Y:S01]  /*6650*/  FMUL.FTZ R143, R120, R125 ;  /* 0x0000007d788f7220 */ /* 0x000fe20000410000 */
[----:B------:R-:W-:Y:S01]  /*6660*/  LEA R45, R45, UR21, 0x1 ;  /* 0x000000152d2d7c11 */ /* 0x000fe2000f8e08ff */
[----:B------:R-:W-:Y:S01]  /*6670*/  FADD.FTZ R162, RZ, R162 ;  /* 0x000000a2ffa27221 */ /* 0x000fe20000010000 */
[----:B------:R-:W-:Y:S01]  /*6680*/  FSEL R125, R77, RZ, !P5 ;  /* 0x000000ff4d7d7208 */ /* 0x000fe20006800000 */
[----:B------:R-:W-:-:S02]  /*6690*/  FFMA.FTZ R161, R124, R161, -R144 ;  /* 0x000000a17ca17223 */ /* 0x000fc40000010890 */
[----:B------:R-:W-:Y:S02]  /*66a0*/  STS.U16 [R45+0x1c0], R142 ;  /* 0x0001c08e2d007388 */ /* 0x000fe40000000400 */
[----:B------:R-:W-:Y:S02]  /*66b0*/  FADD.FTZ R161, R125, R161 ;  /* 0x000000a17da17221 */ /* 0x000fe40000010000 */
[----:B------:R-:W0:Y:S01]  /*66c0*/  SHFL.UP PT, R45, R162, 0x1, RZ ;  /* 0x04200000a22d7989 */ /* 0x000e2200000e00ff */
[----:B------:R-:W-:Y:S01]  /*66d0*/  FFMA.FTZ R41, R121, R41, R143 ;  /* 0x0000002979297223 */ /* 0x000fe2000001008f */
[C---:B------:R-:W-:Y:S02]  /*66e0*/  FMUL.FTZ R159, R123.reuse, R158 ;  /* 0x0000009e7b9f7220 */ /* 0x040fe40000410000 */
[----:B------:R-:W1:Y:S01]  /*66f0*/  SHFL.UP PT, R143, R161, 0x1, RZ ;  /* 0x04200000a18f7989 */ /* 0x000e6200000e00ff */
[----:B------:R-:W-:Y:S01]  /*6700*/  IADD3 R144, PT, PT, R44, 0x100, RZ ;  /* 0x000001002c907810 */ /* 0x000fe20007ffe0ff */
[-C--:B------:R-:W-:Y:S01]  /*6710*/  FFMA.FTZ R159, R124, R41.reuse, R159 ;  /* 0x000000297c9f7223 */ /* 0x080fe2000001009f */
[----:B------:R-:W-:-:S02]  /*6720*/  FMUL.FTZ R41, R123, R41 ;  /* 0x000000297b297220 */ /* 0x000fc40000410000 */
[----:B------:R-:W-:Y:S02]  /*6730*/  LEA.HI.SX32 R144, R144, R44, 0x1b ;  /* 0x0000002c90907211 */ /* 0x000fe400078fdaff */
[----:B------:R-:W-:Y:S01]  /*6740*/  FFMA.FTZ R158, R124, R158, -R41 ;  /* 0x0000009e7c9e7223 */ /* 0x000fe20000010829 */
[----:B------:R-:W4:Y:S01]  /*6750*/  SHFL.UP PT, R142, R159, 0x1, RZ ;  /* 0x042000009f8e7989 */ /* 0x000f2200000e00ff */
[----:B------:R-:W-:Y:S02]  /*6760*/  LEA R144, R144, UR21, 0x1 ;  /* 0x0000001590907c11 */ /* 0x000fe4000f8e08ff */
[----:B------:R-:W-:Y:S01]  /*6770*/  ISETP.GE.AND P2, PT, R7, 0x1, PT ;  /* 0x000000010700780c */ /* 0x000fe20003f46270 */
[----:B------:R-:W5:Y:S04]  /*6780*/  SHFL.UP PT, R41, R158, 0x1, RZ ;  /* 0x042000009e297989 */ /* 0x000f6800000e00ff */
[----:B------:R2:W-:Y:S02]  /*6790*/  STS.U16 [R144+0x200], R138 ;  /* 0x0002008a90007388 */ /* 0x0005e40000000400 */
[----:B--2---:R-:W-:Y:S01]  /*67a0*/  IADD3 R138, PT, PT, R44, 0x120, RZ ;  /* 0x000001202c8a7810 */ /* 0x004fe20007ffe0ff */
[-C--:B0-----:R-:W-:Y:S01]  /*67b0*/  FMUL.FTZ R144, R159, R45.reuse ;  /* 0x0000002d9f907220 */ /* 0x081fe20000410000 */
[----:B------:R-:W-:-:S02]  /*67c0*/  FMUL.FTZ R45, R158, R45 ;  /* 0x0000002d9e2d7220 */ /* 0x000fc40000410000 */
        /* <DEDUP_REMOVED lines=20> */
[----:B------:R-:W-:Y:S02]  /*6910*/  LEA R137, R137, UR21, 0x1 ;  /* 0x0000001589897c11 */ /* 0x000fe4000f8e08ff */
[----:B--2---:R-:W-:Y:S01]  /*6920*/  IADD3 R142, PT, PT, R44, 0x180, RZ ;  /* 0x000001802c8e7810 */ /* 0x004fe20007ffe0ff */
[----:B------:R-:W2:Y:S03]  /*6930*/  SHFL.UP PT, R132, R158, 0x2, RZ ;  /* 0x044000009e847989 */ /* 0x000ea600000e00ff */
[----:B------:R-:W-:Y:S01]  /*6940*/  LEA.HI.SX32 R142, R142, R44, 0x1b ;  /* 0x0000002c8e8e7211 */ /* 0x000fe200078fdaff */
[----:B------:R5:W-:Y:S01]  /*6950*/  STS.U16 [R137+0x2c0], R133 ;  /* 0x0002c08589007388 */ /* 0x000be20000000400 */
[----:B------:R-:W-:Y:S02]  /*6960*/  ISETP.GE.AND P2, PT, R7, 0x2, PT ;  /* 0x000000020700780c */ /* 0x000fe40003f46270 */
[----:B------:R-:W-:-:S05]  /*6970*/  LEA R142, R142, UR21, 0x1 ;  /* 0x000000158e8e7c11 */ /* 0x000fca000f8e08ff */
[----:B------:R0:W-:Y:S01]  /*6980*/  STS.U16 [R142+0x300], R134 ;  /* 0x000300868e007388 */ /* 0x0001e20000000400 */
[C---:B-----5:R-:W-:Y:S01]  /*6990*/  VIADD R137, R44.reuse, 0x1a0 ;  /* 0x000001a02c897836 */ /* 0x060fe20000000000 */
[----:B------:R-:W-:-:S04]  /*69a0*/  IADD3 R133, PT, PT, R44, 0x1c0, RZ ;  /* 0x000001c02c857810 */ /* 0x000fc80007ffe0ff */
[-C--:B------:R-:W-:Y:S01]  /*69b0*/  LEA.HI.SX32 R137, R137, R44.reuse, 0x1b ;  /* 0x0000002c89897211 */ /* 0x080fe200078fdaff */
[CC--:B0-----:R-:W-:Y:S01]  /*69c0*/  FMUL.FTZ R134, R158.reuse, R45.reuse ;  /* 0x0000002d9e867220 */ /* 0x0c1fe20000410000 */
[----:B------:R-:W-:Y:S01]  /*69d0*/  LEA.HI.SX32 R133, R133, R44, 0x1b ;  /* 0x0000002c85857211 */ /* 0x000fe200078fdaff */
[C---:B------:R-:W-:Y:S02]  /*69e0*/  FMUL.FTZ R45, R159.reuse, R45 ;  /* 0x0000002d9f2d7220 */ /* 0x040fe40000410000 */
        /* <DEDUP_REMOVED lines=25> */
[-C--:B------:R-:W-:Y:S02]  /*6b80*/  LEA.HI.SX32 R135, R135, R44.reuse, 0x1b ;  /* 0x0000002c87877211 */ /* 0x080fe400078fdaff */
[----:B------:R-:W-:Y:S01]  /*6b90*/  LEA.HI.SX32 R136, R136, R44, 0x1b ;  /* 0x0000002c88887211 */ /* 0x000fe200078fdaff */
[-C--:B----4-:R-:W-:Y:S01]  /*6ba0*/  FMUL.FTZ R133, R159, R41.reuse ;  /* 0x000000299f857220 */ /* 0x090fe20000410000 */
[----:B------:R-:W-:Y:S01]  /*6bb0*/  @P2 FADD.FTZ R162, R162, R45 ;  /* 0x0000002da2a22221 */ /* 0x000fe20000010000 */
[----:B------:R-:W-:Y:S02]  /*6bc0*/  IADD3 R137, PT, PT, R44, 0x240, RZ ;  /* 0x000002402c897810 */ /* 0x000fe40007ffe0ff */
        /* <DEDUP_REMOVED lines=14> */
[----:B------:R-:W-:-:S03]  /*6cb0*/  VIADD R138, R44, 0x260 ;  /* 0x000002602c8a7836 */ /* 0x000fc60000000000 */
[----:B------:R2:W-:Y:S04]  /*6cc0*/  STS.U16 [R137+0x480], R128 ;  /* 0x0004808089007388 */ /* 0x0005e80000000400 */
[----:B------:R-:W4:Y:S01]  /*6cd0*/  SHFL.UP PT, R135, R159, 0x8, RZ ;  /* 0x050000009f877989 */ /* 0x000f2200000e00ff */
[-C--:B------:R-:W-:Y:S02]  /*6ce0*/  LEA.HI.SX32 R138, R138, R44.reuse, 0x1b ;  /* 0x0000002c8a8a7211 */ /* 0x080fe400078fdaff */
[----:B--2---:R-:W-:Y:S01]  /*6cf0*/  IADD3 R128, PT, PT, R44, 0x280, RZ ;  /* 0x000002802c807810 */ /* 0x004fe20007ffe0ff */
[----:B------:R-:W2:Y:S03]  /*6d00*/  SHFL.UP PT, R134, R158, 0x8, RZ ;  /* 0x050000009e867989 */ /* 0x000ea600000e00ff */
[----:B------:R-:W-:-:S02]  /*6d10*/  LEA.HI.SX32 R128, R128, R44, 0x1b ;  /* 0x0000002c80807211 */ /* 0x000fc400078fdaff */
[----:B------:R-:W-:Y:S02]  /*6d20*/  LEA R138, R138, UR21, 0x1 ;  /* 0x000000158a8a7c11 */ /* 0x000fe4000f8e08ff */
[----:B------:R-:W-:Y:S02]  /*6d30*/  LEA R128, R128, UR21, 0x1 ;  /* 0x0000001580807c11 */ /* 0x000fe4000f8e08ff */
[----:B------:R-:W-:Y:S01]  /*6d40*/  ISETP.GE.AND P2, PT, R7, 0x8, PT ;  /* 0x000000080700780c */ /* 0x000fe20003f46270 */
[----:B------:R5:W-:Y:S01]  /*6d50*/  STS.U16 [R138+0x4c0], R131 ;  /* 0x0004c0838a007388 */ /* 0x000be20000000400 */
[----:B------:R-:W-:-:S03]  /*6d60*/  IADD3 R130, PT, PT, R44, 0x2a0, RZ ;  /* 0x000002a02c827810 */ /* 0x000fc60007ffe0ff */
[----:B------:R0:W-:Y:S01]  /*6d70*/  STS.U16 [R128+0x500], R43 ;  /* 0x0005002b80007388 */ /* 0x0001e20000000400 */
[C---:B------:R-:W-:Y:S01]  /*6d80*/  VIADD R45, R44.reuse, 0x320 ;  /* 0x000003202c2d7836 */ /* 0x040fe20000000000 */
[C---:B------:R-:W-:Y:S02]  /*6d90*/  IADD3 R137, PT, PT, R44.reuse, 0x2c0, RZ ;  /* 0x000002c02c897810 */ /* 0x040fe40007ffe0ff */
[C---:B------:R-:W-:Y:S01]  /*6da0*/  IADD3 R127, PT, PT, R44.reuse, 0x2e0, RZ ;  /* 0x000002e02c7f7810 */ /* 0x040fe20007ffe0ff */
[----:B-----5:R-:W-:Y:S02]  /*6db0*/  VIADD R138, R44, 0x3e0 ;  /* 0x000003e02c8a7836 */ /* 0x020fe40000000000 */
[-C--:B0-----:R-:W-:Y:S01]  /*6dc0*/  FMUL.FTZ R43, R158, R133.reuse ;  /* 0x000000859e2b7220 */ /* 0x081fe20000410000 */
[C---:B------:R-:W-:Y:S01]  /*6dd0*/  IADD3 R41, PT, PT, R44.reuse, 0x300, RZ ;  /* 0x000003002c297810 */ /* 0x040fe20007ffe0ff */
[C---:B------:R-:W-:Y:S01]  /*6de0*/  FMUL.FTZ R133, R159.reuse, R133 ;  /* 0x000000859f857220 */ /* 0x040fe20000410000 */
[C---:B------:R-:W-:Y:S01]  /*6df0*/  IADD3 R132, PT, PT, R44.reuse, 0x340, RZ ;  /* 0x000003402c847810 */ /* 0x040fe20007ffe0ff */
[----:B-1----:R-:W-:Y:S01]  /*6e00*/  FFMA.FTZ R43, R159, R136, R43 ;  /* 0x000000889f2b7223 */ /* 0x002fe2000001002b */
[----:B------:R-:W-:-:S02]  /*6e10*/  IADD3 R143, PT, PT, R44, 0x360, RZ ;  /* 0x000003602c8f7810 */ /* 0x000fc40007ffe0ff */
[C---:B------:R-:W-:Y:S02]  /*6e20*/  IADD3 R142, PT, PT, R44.reuse, 0x380, RZ ;  /* 0x000003802c8e7810 */ /* 0x040fe40007ffe0ff */
[C---:B------:R-:W-:Y:S02]  /*6e30*/  IADD3 R129, PT, PT, R44.reuse, 0x3a0, RZ ;  /* 0x000003a02c817810 */ /* 0x040fe40007ffe0ff */
[----:B------:R-:W-:Y:S02]  /*6e40*/  IADD3 R131, PT, PT, R44, 0x3c0, RZ ;  /* 0x000003c02c837810 */ /* 0x000fe40007ffe0ff */
[----:B------:R-:W-:Y:S01]  /*6e50*/  LEA.HI.SX32 R130, R130, R44, 0x1b ;  /* 0x0000002c82827211 */ /* 0x000fe200078fdaff */
[----:B------:R-:W-:Y:S01]  /*6e60*/  FFMA.FTZ R133, R158, R136, -R133 ;  /* 0x000000889e857223 */ /* 0x000fe20000010885 */
[-C--:B------:R-:W-:Y:S01]  /*6e70*/  LEA.HI.SX32 R137, R137, R44.reuse, 0x1b ;  /* 0x0000002c89897211 */ /* 0x080fe200078fdaff */
[----:B------:R-:W-:Y:S01]  /*6e80*/  @P2 FADD.FTZ R162, R162, R43 ;  /* 0x0000002ba2a22221 */ /* 0x000fe20000010000 */
        /* <DEDUP_REMOVED lines=9> */
[-C--:B----4-:R-:W-:Y:S01]  /*6f20*/  FMUL.FTZ R44, R158, R135.reuse ;  /* 0x000000879e2c7220 */ /* 0x090fe20000410000 */
[----:B------:R-:W-:Y:S01]  /*6f30*/  LEA R130, R130, UR21, 0x1 ;  /* 0x0000001582827c11 */ /* 0x000fe2000f8e08ff */
[----:B------:R-:W-:Y:S01]  /*6f40*/  FMUL.FTZ R135, R159, R135 ;  /* 0x000000879f877220 */ /* 0x000fe20000410000 */
[----:B------:R-:W-:Y:S01]  /*6f50*/  @P2 FADD.FTZ R161, R161, R133 ;  /* 0x00000085a1a12221 */ /* 0x000fe20000010000 */
[-C--:B--2---:R-:W-:Y:S01]  /*6f60*/  @P2 FFMA.FTZ R159, R159, R134.reuse, R44 ;  /* 0x000000869f9f2223 */ /* 0x084fe2000001002c */
[----:B------:R-:W0:Y:S01]  /*6f70*/  SHFL.UP PT, R43, R162, 0x10, RZ ;  /* 0x06000000a22b7989 */ /* 0x000e2200000e00ff */
[----:B------:R-:W-:-:S03]  /*6f80*/  @P2 FFMA.FTZ R158, R158, R134, -R135 ;  /* 0x000000869e9e2223 */ /* 0x000fc60000010887 */
[----:B------:R1:W-:Y:S01]  /*6f90*/  STS.U16 [R130+0x540], R51 ;  /* 0x0005403382007388 */ /* 0x0003e20000000400 */
[----:B------:R-:W-:-:S03]  /*6fa0*/  LEA R133, R45, UR21, 0x1 ;  /* 0x000000152d857c11 */ /* 0x000fc6000f8e08ff */
[----:B------:R-:W2:Y:S01]  /*6fb0*/  SHFL.UP PT, R44, R159, 0x10, RZ ;  /* 0x060000009f2c7989 */ /* 0x000ea200000e00ff */
[----:B-1----:R-:W-:-:S03]  /*6fc0*/  LEA R51, R41, UR21, 0x1 ;  /* 0x0000001529337c11 */ /* 0x002fc6000f8e08ff */
[----:B------:R-:W1:Y:S04]  /*6fd0*/  SHFL.UP PT, R41, R161, 0x10, RZ ;  /* 0x06000000a1297989 */ /* 0x000e6800000e00ff */
[----:B------:R-:W4:Y:S01]  /*6fe0*/  SHFL.UP PT, R45, R158, 0x10, RZ ;  /* 0x060000009e2d7989 */ /* 0x000f2200000e00ff */
[----:B------:R-:W-:Y:S02]  /*6ff0*/  LEA R137, R137, UR21, 0x1 ;  /* 0x0000001589897c11 */ /* 0x000fe4000f8e08ff */
[----:B------:R-:W-:Y:S02]  /*7000*/  LEA R127, R127, UR21, 0x1 ;  /* 0x000000157f7f7c11 */ /* 0x000fe4000f8e08ff */
[----:B------:R-:W-:Y:S01]  /*7010*/  LEA R132, R132, UR21, 0x1 ;  /* 0x0000001584847c11 */ /* 0x000fe2000f8e08ff */
[----:B------:R5:W-:Y:S01]  /*7020*/  STS.U16 [R137+0x580], R49 ;  /* 0x0005803189007388 */ /* 0x000be20000000400 */
[----:B------:R-:W-:-:S03]  /*7030*/  ISETP.NE.AND P2, PT, R7, 0x1f, PT ;  /* 0x0000001f0700780c */ /* 0x000fc60003f45270 */
[----:B------:R2:W-:Y:S01]  /*7040*/  STS.U16 [R127+0x5c0], R40 ;  /* 0x0005c0287f007388 */ /* 0x0005e20000000400 */
[----:B------:R-:W-:-:S03]  /*7050*/  UIMAD.WIDE.U32 UR12, UR43, UR30, URZ ;  /* 0x0000001e2b0c72a5 */ /* 0x000fc6000f8e00ff */
[----:B------:R-:W-:Y:S01]  /*7060*/  STS.U16 [R51+0x600], R46 ;  /* 0x0006002e33007388 */ /* 0x000fe20000000400 */
[----:B0-----:R-:W-:-:S03]  /*7070*/  FMUL.FTZ R130, R158, R43 ;  /* 0x0000002b9e827220 */ /* 0x001fc60000410000 */
[----:B------:R-:W-:Y:S04]  /*7080*/  STS.U16 [R133+0x640], R48 ;  /* 0x0006403085007388 */ /* 0x000fe80000000400 */
[----:B------:R0:W-:Y:S01]  /*7090*/  STS.U16 [R132+0x680], R47 ;  /* 0x0006802f84007388 */ /* 0x0001e20000000400 */
[----:B------:R-:W-:Y:S01]  /*70a0*/  LEA R143, R143, UR21, 0x1 ;  /* 0x000000158f8f7c11 */ /* 0x000fe2000f8e08ff */
[----:B------:R-:W-:Y:S01]  /*70b0*/  UIMAD UR13, UR43, UR31, UR13 ;  /* 0x0000001f2b0d72a4 */ /* 0x000fe2000f8e020d */
[----:B-----5:R-:W-:Y:S01]  /*70c0*/  LEA R49, R142, UR21, 0x1 ;  /* 0x000000158e317c11 */ /* 0x020fe2000f8e08ff */
[CC--:B--2---:R-:W-:Y:S01]  /*70d0*/  FMUL.FTZ R40, R159.reuse, R44.reuse ;  /* 0x0000002c9f287220 */ /* 0x0c4fe20000410000 */
[----:B------:R-:W-:Y:S01]  /*70e0*/  VOTEU.ANY UP1, P0 ;  /* 0x0000000000ff7886 */ /* 0x000fe20000020100 */
[----:B0-----:R-:W-:Y:S01]  /*70f0*/  FMUL.FTZ R47, R159, R43 ;  /* 0x0000002b9f2f7220 */ /* 0x001fe20000410000 */
[----:B------:R-:W-:-:S03]  /*7100*/  FMUL.FTZ R48, R158, R44 ;  /* 0x0000002c9e307220 */ /* 0x000fc60000410000 */
[-C--:B-1----:R-:W-:Y:S01]  /*7110*/  FFMA.FTZ R46, R158, R41.reuse, -R47 ;  /* 0x000000299e2e7223 */ /* 0x082fe2000001082f */
[----:B------:R-:W-:Y:S01]  /*7120*/  FFMA.FTZ R47, R159, R41, R130 ;  /* 0x000000299f2f7223 */ /* 0x000fe20000010082 */
[----:B------:R-:W-:Y:S01]  /*7130*/  SHF.L.U32 R41, R42, 0x5, RZ ;  /* 0x000000052a297819 */ /* 0x000fe200000006ff */
[----:B------:R-:W-:Y:S01]  /*7140*/  UIMAD.WIDE.U32 UR12, UR7, UR32, UR12 ;  /* 0x00000020070c72a5 */ /* 0x000fe2000f8e000c */
[----:B------:R-:W-:Y:S01]  /*7150*/  STS.U16 [R143+0x6c0], R126 ;  /* 0x0006c07e8f007388 */ /* 0x000fe20000000400 */
[-C--:B----4-:R-:W-:Y:S01]  /*7160*/  FFMA.FTZ R44, R158, R45.reuse, -R40 ;  /* 0x0000002d9e2c7223 */ /* 0x090fe20000010828 */
[----:B------:R-:W-:Y:S01]  /*7170*/  LEA R128, R129, UR21, 0x1 ;  /* 0x0000001581807c11 */ /* 0x000fe2000f8e08ff */
[----:B------:R-:W-:Y:S01]  /*7180*/  FFMA.FTZ R45, R159, R45, R48 ;  /* 0x0000002d9f2d7223 */ /* 0x000fe20000010030 */
[----:B------:R0:W-:Y:S01]  /*7190*/  STS.U16 [R49+0x700], R50 ;  /* 0x0007003231007388 */ /* 0x0001e20000000400 */
[----:B------:R-:W-:Y:S02]  /*71a0*/  @UP1 ULEA UR25, UR7, UR21, 0x4 ;  /* 0x0000001507191291 */ /* 0x000fe4000f8e20ff */
[----:B------:R-:W-:Y:S01]  /*71b0*/  LEA R131, R131, UR21, 0x1 ;  /* 0x0000001583837c11 */ /* 0x000fe2000f8e08ff */
[----:B------:R-:W-:Y:S01]  /*71c0*/  UIMAD UR13, UR7, UR33, UR13 ;  /* 0x00000021070d72a4 */ /* 0x000fe2000f8e020d */
[----:B------:R-:W-:Y:S01]  /*71d0*/  @!P2 SHF.R.U32.HI R48, RZ, 0x1, R5 ;  /* 0x00000001ff30a819 */ /* 0x000fe20000011605 */
[----:B------:R-:W-:Y:S01]  /*71e0*/  ULEA UR40, UP0, UR12, UR34, 0x3 ;  /* 0x000000220c287291 */ /* 0x000fe2000f8018ff */
[----:B------:R-:W-:Y:S01]  /*71f0*/  LEA R138, R138, UR21, 0x1 ;  /* 0x000000158a8a7c11 */ /* 0x000fe2000f8e08ff */
[----:B------:R-:W-:Y:S01]  /*7200*/  HFMA2 R40, -RZ, RZ, 1.875, 0 ;  /* 0x3f800000ff287431 */ /* 0x000fe200000001ff */
[----:B0-----:R-:W-:-:S02]  /*7210*/  LEA.HI.SX32 R50, R41, R41, 0x1b ;  /* 0x0000002929327211 */ /* 0x001fc400078fdaff */
[----:B------:R-:W-:Y:S02]  /*7220*/  CS2R R42, SRZ ;  /* 0x00000000002a7805 */ /* 0x000fe4000001ff00 */
[----:B------:R-:W-:Y:S01]  /*7230*/  MOV R41, RZ ;  /* 0x000000ff00297202 */ /* 0x000fe20000000f00 */
[----:B------:R-:W-:Y:S01]  /*7240*/  STS.U16 [R128+0x740], R141 ;  /* 0x0007408d80007388 */ /* 0x000fe20000000400 */
        /* <DEDUP_REMOVED lines=9> */
[----:B------:R-:W-:-:S03]  /*72e0*/  MOV R49, UR12 ;  /* 0x0000000c00317c02 */ /* 0x000fc60008000f00 */
[----:B------:R-:W1:Y:S04]  /*72f0*/  LDS.U16 R130, [R50+0x2] ;  /* 0x0000020032827984 */ /* 0x000e680000000400 */
[----:B------:R-:W2:Y:S04]  /*7300*/  LDS.U16 R131, [R50+0x4] ;  /* 0x0000040032837984 */ /* 0x000ea80000000400 */
[----:B------:R-:W3:Y:S04]  /*7310*/  LDS.U16 R132, [R50+0x6] ;  /* 0x0000060032847984 */ /* 0x000ee80000000400 */
        /* <DEDUP_REMOVED lines=43> */
[----:B------:R-:W-:-:S03]  /*75d0*/  IMAD.U32 R129, R129, 0x10000, RZ ;  /* 0x0001000081817824 */ /* 0x000fc600078e00ff */
        /* <DEDUP_REMOVED lines=16> */
[----:B------:R-:W-:Y:S01]  /*76e0*/  SHF.L.U32 R136, R136, 0x10, RZ ;  /* 0x0000001088887819 */ /* 0x000fe200000006ff */
[----:B------:R-:W-:Y:S01]  /*76f0*/  IMAD.U32 R156, R156, 0x10000, RZ ;  /* 0x000100009c9c7824 */ /* 0x000fe200078e00ff */
        /* <DEDUP_REMOVED lines=37> */
[----:B------:R-:W-:Y:S01]  /*7950*/  ISETP.NE.AND P2, PT, R7, RZ, PT ;  /* 0x000000ff0700720c */ /* 0x000fe20003f45270 */
[----:B------:R-:W-:Y:S02]  /*7960*/  IMAD.MOV.U32 R45, RZ, RZ, R41 ;  /* 0x000000ffff2d7224 */ /* 0x000fe400078e0029 */
[C---:B------:R-:W-:Y:S01]  /*7970*/  FFMA.FTZ R44, R159.reuse, R2, R44 ;  /* 0x000000029f2c7223 */ /* 0x040fe2000001002c */
[----:B------:R-:W-:Y:S01]  /*7980*/  FFMA.FTZ R48, R158, R4, -R48 ;  /* 0x000000049e307223 */ /* 0x000fe20000010830 */
[----:B------:R-:W-:Y:S02]  /*7990*/  MOV R47, R43 ;  /* 0x0000002b002f7202 */ /* 0x000fe40000000f00 */
[----:B------:R-:W-:Y:S01]  /*79a0*/  FADD.FTZ R162, R162, R44 ;  /* 0x0000002ca2a27221 */ /* 0x000fe20000010000 */
[----:B------:R-:W-:Y:S01]  /*79b0*/  FMUL.FTZ R44, R159, R0 ;  /* 0x000000009f2c7220 */ /* 0x000fe20000410000 */
[----:B------:R-:W-:-:S03]  /*79c0*/  MOV R46, R42 ;  /* 0x0000002a002e7202 */ /* 0x000fc60000000f00 */
[C---:B------:R-:W-:Y:S01]  /*79d0*/  FFMA.FTZ R44, R158.reuse, R2, -R44 ;  /* 0x000000029e2c7223 */ /* 0x040fe2000001082c */
[----:B------:R-:W-:Y:S01]  /*79e0*/  FMUL.FTZ R158, R158, R3 ;  /* 0x000000039e9e7220 */ /* 0x000fe20000410000 */
[----:B------:R-:W-:Y:S02]  /*79f0*/  FSEL R162, R0, R162, !P2 ;  /* 0x000000a200a27208 */ /* 0x000fe40005000000 */
[----:B------:R-:W-:Y:S01]  /*7a00*/  FADD.FTZ R161, R161, R44 ;  /* 0x0000002ca1a17221 */ /* 0x000fe20000010000 */
[----:B------:R-:W-:Y:S01]  /*7a10*/  FFMA.FTZ R159, R159, R4, R158 ;  /* 0x000000049f9f7223 */ /* 0x000fe2000001009e */
[----:B------:R-:W-:Y:S02]  /*7a20*/  MOV R44, R40 ;  /* 0x00000028002c7202 */ /* 0x000fe40000000f00 */
[----:B------:R-:W-:Y:S02]  /*7a30*/  FSEL R158, R4, R48, !P2 ;  /* 0x00000030049e7208 */ /* 0x000fe40005000000 */
[----:B------:R-:W-:-:S02]  /*7a40*/  FSEL R159, R3, R159, !P2 ;  /* 0x0000009f039f7208 */ /* 0x000fc40005000000 */
[----:B------:R-:W-:Y:S01]  /*7a50*/  FSEL R161, R2, R161, !P2 ;  /* 0x000000a102a17208 */ /* 0x000fe20005000000 */
[----:B------:R-:W-:Y:S06]  /*7a60*/  BRA `(.L_x_814) ;  /* 0x0000000000407947 */ /* 0x000fec0003800000 */
.L_x_813:
        /* <DEDUP_REMOVED lines=16> */
.L_x_814:
[----:B------:R-:W-:Y:S05]  /*7b70*/  BSYNC.RECONVERGENT B0 ;  /* 0x0000000000007941 */ /* 0x000fea0003800200 */
.L_x_812:
        /* <DEDUP_REMOVED lines=118> */
.L_x_816:
[----:B------:R-:W-:Y:S05]  /*82e0*/  BSYNC.RECONVERGENT B0 ;  /* 0x0000000000007941 */ /* 0x000fea0003800200 */
.L_x_815:
        /* <DEDUP_REMOVED lines=116> */
.L_x_811:
[----:B------:R0:W2:Y:S01]  /*8a30*/  LDL.LU R78, [R1+0x4c] ;  /* 0x00004c00014e7983 */ /* 0x0000a20000300800 */
[----:B------:R-:W-:Y:S02]  /*8a40*/  F2FP.BF16.F32.PACK_AB R7, R36, R35 ;  /* 0x000000232407723e */ /* 0x000fe400000010ff */
[----:B------:R-:W-:Y:S01]  /*8a50*/  F2FP.BF16.F32.PACK_AB R18, R38, R37 ;  /* 0x000000252612723e */ /* 0x000fe200000010ff */
[----:B------:R-:W3:Y:S01]  /*8a60*/  LDL.LU R104, [R1+0x8] ;  /* 0x0000080001687983 */ /* 0x000ee20000300800 */
[----:B------:R-:W-:Y:S01]  /*8a70*/  USHF.L.U32 UR8, UR6, 0xa, URZ ;  /* 0x0000000a06087899 */ /* 0x000fe200080006ff */
[----:B------:R-:W-:Y:S01]  /*8a80*/  ISETP.NE.AND P0, PT, R5, RZ, PT ;  /* 0x000000ff0500720c */ /* 0x000fe20003f05270 */
[----:B------:R-:W1:Y:S01]  /*8a90*/  S2UR UR26, SR_CTAID.X ;  /* 0x00000000001a79c3 */ /* 0x000e620000002500 */
[----:B------:R-:W4:Y:S07]  /*8aa0*/  LDL.LU R103, [R1+0x4] ;  /* 0x0000040001677983 */ /* 0x000f2e0000300800 */
[----:B------:R-:W5:Y:S01]  /*8ab0*/  S2UR UR27, SR_CTAID.Y ;  /* 0x00000000001b79c3 */ /* 0x000f620000002600 */
[----:B------:R-:W2:Y:S01]  /*8ac0*/  LDL.LU R102, [R1] ;  /* 0x0000000001667983 */ /* 0x000ea20000300800 */
        /* <DEDUP_REMOVED lines=25> */
[----:B------:R-:W1:Y:S01]  /*8c60*/  LDCU.128 UR12, c[0x0][0x420] ;  /* 0x00008400ff0c77ac */ /* 0x000e620008000c00 */
[----:B------:R-:W-:Y:S02]  /*8c70*/  F2FP.BF16.F32.PACK_AB R18, R54, R53 ;  /* 0x000000353612723e */ /* 0x000fe400000010ff */
[C---:B------:R-:W-:Y:S02]  /*8c80*/  PRMT R82, R7.reuse, 0x7610, R82 ;  /* 0x0000761007527816 */ /* 0x040fe40000000052 */
[----:B------:R-:W-:Y:S02]  /*8c90*/  PRMT R23, R7, 0x7632, R23 ;  /* 0x0000763207177816 */ /* 0x000fe40000000017 */
[----:B------:R-:W-:-:S02]  /*8ca0*/  F2FP.BF16.F32.PACK_AB R7, R56, R55 ;  /* 0x000000373807723e */ /* 0x000fc400000010ff */
[----:B------:R-:W-:Y:S02]  /*8cb0*/  PRMT R24, R18, 0x7610, R24 ;  /* 0x0000761012187816 */ /* 0x000fe40000000018 */
[----:B------:R-:W-:Y:S02]  /*8cc0*/  LOP3.LUT R6, R6, 0x3e00, RZ, 0xc0, !PT ;  /* 0x00003e0006067812 */ /* 0x000fe400078ec0ff */
[----:B------:R-:W-:Y:S02]  /*8cd0*/  PRMT R46, RZ, 0x7610, R46 ;  /* 0x00007610ff2e7816 */ /* 0x000fe4000000002e */
[----:B------:R-:W-:Y:S01]  /*8ce0*/  PRMT R48, RZ, 0x7610, R48 ;  /* 0x00007610ff307816 */ /* 0x000fe20000000030 */
[----:B-1----:R-:W-:-:S04]  /*8cf0*/  UIMAD.WIDE.U32 UR24, UR26, UR12, UR8 ;  /* 0x0000000c1a1872a5 */ /* 0x002fc8000f8e0008 */
[----:B------:R-:W-:-:S04]  /*8d00*/  UIMAD UR25, UR26, UR13, UR25 ;  /* 0x0000000d1a1972a4 */ /* 0x000fc8000f8e0219 */
[----:B-----5:R-:W-:-:S04]  /*8d10*/  UIMAD.WIDE.U32 UR24, UR27, UR14, UR24 ;  /* 0x0000000e1b1872a5 */ /* 0x020fc8000f8e0018 */
[----:B------:R-:W-:Y:S01]  /*8d20*/  UIMAD UR25, UR27, UR15, UR25 ;  /* 0x0000000f1b1972a4 */ /* 0x000fe2000f8e0219 */
[----:B------:R-:W1:Y:S01]  /*8d30*/  LDCU.128 UR12, c[0x0][0x410] ;  /* 0x00008200ff0c77ac */ /* 0x000e620008000c00 */
[----:B------:R-:W-:Y:S02]  /*8d40*/  PRMT R50, RZ, 0x7610, R50 ;  /* 0x00007610ff327816 */ /* 0x000fe40000000032 */
[----:B------:R-:W-:Y:S02]  /*8d50*/  PRMT R62, RZ, 0x7610, R62 ;  /* 0x00007610ff3e7816 */ /* 0x000fe4000000003e */
[----:B------:R-:W-:Y:S01]  /*8d60*/  PRMT R64, RZ, 0x7610, R64 ;  /* 0x00007610ff407816 */ /* 0x000fe20000000040 */
[----:B---3--:R3:W-:Y:S04]  /*8d70*/  STS.U16 [R104], R19 ;  /* 0x0000001368007388 */ /* 0x0087e80000000400 */
[----:B----4-:R4:W-:Y:S01]  /*8d80*/  STS.U16 [R103+0x2], R20 ;  /* 0x0000021467007388 */ /* 0x0109e20000000400 */
[----:B---3--:R-:W-:-:S02]  /*8d90*/  PRMT R19, R18, 0x7632, R19 ;  /* 0x0000763212137816 */ /* 0x008fc40000000013 */
[----:B------:R-:W-:Y:S01]  /*8da0*/  F2FP.BF16.F32.PACK_AB R18, R58, R57 ;  /* 0x000000393a12723e */ /* 0x000fe200000010ff */
[----:B--2---:R2:W-:Y:S01]  /*8db0*/  STS.U16 [R102+0x4], R21 ;  /* 0x0000041566007388 */ /* 0x0045e20000000400 */
[C---:B----4-:R-:W-:Y:S02]  /*8dc0*/  PRMT R20, R7.reuse, 0x7610, R20 ;  /* 0x0000761007147816 */ /* 0x050fe40000000014 */
[----:B------:R-:W-:Y:S01]  /*8dd0*/  PRMT R25, R18, 0x7632, R25 ;  /* 0x0000763212197816 */ /* 0x000fe20000000019 */
[----:B------:R3:W-:Y:S04]  /*8de0*/  STS.U16 [R165+0x6], R22 ;  /* 0x00000616a5007388 */ /* 0x0007e80000000400 */
[----:B------:R-:W-:Y:S01]  /*8df0*/  STS.U16 [R164+0x8], R82 ;  /* 0x00000852a4007388 */ /* 0x000fe20000000400 */
[----:B--2---:R-:W-:-:S02]  /*8e00*/  PRMT R21, R7, 0x7632, R21 ;  /* 0x0000763207157816 */ /* 0x004fc40000000015 */
[----:B------:R-:W-:Y:S01]  /*8e10*/  F2FP.BF16.F32.PACK_AB R7, R60, R59 ;  /* 0x0000003b3c07723e */ /* 0x000fe200000010ff */
[----:B------:R2:W-:Y:S01]  /*8e20*/  STS.U16 [R163+0xa], R23 ;  /* 0x00000a17a3007388 */ /* 0x0005e20000000400 */
[----:B---3--:R-:W-:Y:S02]  /*8e30*/  PRMT R22, R18, 0x7610, R22 ;  /* 0x0000761012167816 */ /* 0x008fe40000000016 */
[----:B------:R-:W-:Y:S01]  /*8e40*/  F2FP.BF16.F32.PACK_AB R18, R34, R61 ;  /* 0x0000003d2212723e */ /* 0x000fe200000010ff */
[----:B------:R3:W-:Y:S04]  /*8e50*/  STS.U16 [R8+0xc], R24 ;  /* 0x00000c1808007388 */ /* 0x0007e80000000400 */
        /* <DEDUP_REMOVED lines=11> */
[----:B------:R2:W-:Y:S01]  /*8f10*/  STS.U16 [R17+0x1e], R20 ;  /* 0x00001e1411007388 */ /* 0x0005e20000000400 */
[----:B------:R-:W-:-:S03]  /*8f20*/  NOP ;  /* 0x0000000000007918 */ /* 0x000fc60000000000 */
[----:B------:R-:W-:Y:S01]  /*8f30*/  LDS.U16 R19, [R101] ;  /* 0x0000000065137984 */ /* 0x000fe20000000400 */
[----:B--2---:R-:W-:-:S03]  /*8f40*/  LOP3.LUT R20, R6, 0x1f, R5, 0xf8, !PT ;  /* 0x0000001f06147812 */ /* 0x004fc600078ef805 */
[----:B------:R-:W-:Y:S01]  /*8f50*/  LDS.U16 R33, [R100+0x40] ;  /* 0x0000400064217984 */ /* 0x000fe20000000400 */
[----:B------:R-:W-:-:S03]  /*8f60*/  IADD3 R7, P1, PT, R20, UR24, RZ ;  /* 0x0000001814077c10 */ /* 0x000fc6000ff3e0ff */
[----:B------:R-:W-:Y:S01]  /*8f70*/  LDS.U16 R41, [R99+0x80] ;  /* 0x0000800063297984 */ /* 0x000fe20000000400 */
[C---:B------:R-:W-:Y:S02]  /*8f80*/  LOP3.LUT R25, R20.reuse, 0x20, RZ, 0xfc, !PT ;  /* 0x0000002014197812 */ /* 0x040fe400078efcff */
[----:B------:R-:W-:Y:S01]  /*8f90*/  IADD3.X R26, PT, PT, RZ, UR25, RZ, P1, !PT ;  /* 0x00000019ff1a7c10 */ /* 0x000fe20008ffe4ff */
[----:B------:R-:W-:Y:S01]  /*8fa0*/  LDS.U16 R43, [R98+0xc0] ;  /* 0x0000c000622b7984 */ /* 0x000fe20000000400 */
[C---:B0-----:R-:W-:Y:S01]  /*8fb0*/  LEA R6, P5, R7.reuse, UR28, 0x1 ;  /* 0x0000001c07067c11 */ /* 0x041fe2000f8a08ff */
[----:B-1----:R-:W-:Y:S01]  /*8fc0*/  UIMAD.WIDE.U32 UR24, UR26, UR12, UR8 ;  /* 0x0000000c1a1872a5 */ /* 0x002fe2000f8e0008 */
[C---:B------:R-:W-:Y:S01]  /*8fd0*/  LOP3.LUT R21, R20.reuse, 0x40, RZ, 0xfc, !PT ;  /* 0x0000004014157812 */ /* 0x040fe200078efcff */
[----:B------:R-:W-:Y:S01]  /*8fe0*/  LDS.U16 R45, [R97+0x100] ;  /* 0x00010000612d7984 */ /* 0x000fe20000000400 */
[C---:B------:R-:W-:Y:S01]  /*8ff0*/  LOP3.LUT R22, R20.reuse, 0x60, RZ, 0xfc, !PT ;  /* 0x0000006014167812 */ /* 0x040fe200078efcff */
[----:B------:R-:W-:Y:S01]  /*9000*/  UIMAD UR13, UR26, UR13, UR25 ;  /* 0x0000000d1a0d72a4 */ /* 0x000fe2000f8e0219 */
[C---:B------:R-:W-:Y:S01]  /*9010*/  LOP3.LUT R23, R20.reuse, 0x80, RZ, 0xfc, !PT ;  /* 0x0000008014177812 */ /* 0x040fe200078efcff */
[----:B------:R-:W-:Y:S01]  /*9020*/  LDS.U16 R47, [R96+0x140] ;  /* 0x00014000602f7984 */ /* 0x000fe20000000400 */
[----:B------:R-:W-:Y:S01]  /*9030*/  LEA.HI.X R7, R7, UR29, R26, 0x1, P5 ;  /* 0x0000001d07077c11 */ /* 0x000fe2000a8f0c1a */
[----:B------:R-:W-:Y:S01]  /*9040*/  UMOV UR12, UR24 ;  /* 0x00000018000c7c82 */ /* 0x000fe20008000000 */
        /* <DEDUP_REMOVED lines=99> */
[----:B------:R-:W-:Y:S01]  /*9680*/  PRMT R51, RZ, 0x7610, R51 ;  /* 0x00007610ff337816 */ /* 0x000fe20000000033 */
[----:B------:R-:W5:Y:S01]  /*9690*/  @!P1 LDG.E.U16 R62, desc[UR22][R18.64+0x2c0] ;  /* 0x0002c016123e9981 */ /* 0x000f62000c1e1500 */
[----:B------:R-:W-:Y:S02]  /*96a0*/  PRMT R63, RZ, 0x7610, R63 ;  /* 0x00007610ff3f7816 */ /* 0x000fe4000000003f */
[----:B------:R-:W-:Y:S01]  /*96b0*/  PRMT R65, RZ, 0x7610, R65 ;  /* 0x00007610ff417816 */ /* 0x000fe20000000041 */
[----:B------:R-:W5:Y:S01]  /*96c0*/  @!P3 LDG.E.U16 R64, desc[UR22][R18.64+0x340] ;  /* 0x000340161240b981 */ /* 0x000f62000c1e1500 */
[----:B-1----:R-:W-:Y:S01]  /*96d0*/  UIMAD.WIDE.U32 UR8, UR26, UR12, UR8 ;  /* 0x0000000c1a0872a5 */ /* 0x002fe2000f8e0008 */
[----:B------:R-:W1:Y:S02]  /*96e0*/  LDCU UR7, c[0x0][0x394] ;  /* 0x00007280ff0777ac */ /* 0x000e640008000800 */
[----:B------:R-:W5:Y:S04]  /*96f0*/  @!P6 LDG.E.U16 R51, desc[UR22][R18.64+0x280] ;  /* 0x000280161233e981 */ /* 0x000f68000c1e1500 */
[----:B------:R-:W5:Y:S04]  /*9700*/  @!P2 LDG.E.U16 R63, desc[UR22][R18.64+0x300] ;  /* 0x00030016123fa981 */ /* 0x000f68000c1e1500 */
[----:B------:R-:W5:Y:S04]  /*9710*/  @!P4 LDG.E.U16 R65, desc[UR22][R18.64+0x380] ;  /* 0x000380161241c981 */ /* 0x000f68000c1e1500 */
[----:B------:R-:W5:Y:S01]  /*9720*/  @!P5 LDG.E.U16 R78, desc[UR22][R18.64+0x3c0] ;  /* 0x0003c016124ed981 */ /* 0x000f62000c1e1500 */
[----:B------:R-:W-:-:S04]  /*9730*/  UIMAD UR9, UR26, UR13, UR9 ;  /* 0x0000000d1a0972a4 */ /* 0x000fc8000f8e0209 */
[----:B------:R-:W-:Y:S01]  /*9740*/  UIMAD.WIDE.U32 UR8, UR27, UR14, UR8 ;  /* 0x0000000e1b0872a5 */ /* 0x000fe2000f8e0008 */
        /* <DEDUP_REMOVED lines=26> */
[----:B------:R-:W-:Y:S04]  /*98f0*/  LDS.U16 R48, [R11+0x12] ;  /* 0x000012000b307984 */ /* 0x000fe80000000400 */
[----:B------:R-:W1:Y:S01]  /*9900*/  LDS.U16 R50, [R13+0x16] ;  /* 0x000016000d327984 */ /* 0x000e620000000400 */
[----:B--2---:R-:W-:-:S03]  /*9910*/  SHF.L.U32 R63, R6, 0x10, RZ ;  /* 0x00000010063f7819 */ /* 0x004fc600000006ff */
[----:B------:R-:W-:Y:S01]  /*9920*/  LDS.U16 R51, [R15+0x1a] ;  /* 0x00001a000f337984 */ /* 0x000fe20000000400 */
[----:B---3--:R-:W-:-:S03]  /*9930*/  SHF.L.U32 R65, R7, 0x10, RZ ;  /* 0x0000001007417819 */ /* 0x008fc600000006ff */
[----:B------:R-:W2:Y:S04]  /*9940*/  LDS.U16 R6, [R14+0x18] ;  /* 0x000018000e067984 */ /* 0x000ea80000000400 */
[----:B------:R-:W3:Y:S04]  /*9950*/  LDS.U16 R7, [R16+0x1c] ;  /* 0x00001c0010077984 */ /* 0x000ee80000000400 */
[----:B------:R-:W3:Y:S04]  /*9960*/  LDS.U16 R62, [R17+0x1e] ;  /* 0x00001e00113e7984 */ /* 0x000ee80000000400 */
[----:B------:R-:W3:Y:S01]  /*9970*/  LDS.U16 R49, [R12+0x14] ;  /* 0x000014000c317984 */ /* 0x000ee20000000400 */
[----:B------:R-:W-:Y:S01]  /*9980*/  FMUL.FTZ R64, R63, -1.4426950216293334961 ;  /* 0xbfb8aa3b3f407820 */ /* 0x000fe20000410000 */
[----:B----4-:R-:W-:Y:S01]  /*9990*/  SHF.L.U32 R67, R18, 0x10, RZ ;  /* 0x0000001012437819 */ /* 0x010fe200000006ff */
[----:B------:R-:W-:Y:S01]  /*99a0*/  FMUL.FTZ R18, R65, -1.4426950216293334961 ;  /* 0xbfb8aa3b41127820 */ /* 0x000fe20000410000 */
[----:B-----5:R-:W-:Y:S01]  /*99b0*/  SHF.L.U32 R73, R45, 0x10, RZ ;  /* 0x000000102d497819 */ /* 0x020fe200000006ff */
[----:B0-----:R-:W-:-:S02]  /*99c0*/  IMAD.U32 R69, R19, 0x10000, RZ ;  /* 0x0001000013457824 */ /* 0x001fc400078e00ff */
[----:B------:R-:W0:Y:S01]  /*99d0*/  MUFU.EX2 R64, R64 ;  /* 0x0000004000407308 */ /* 0x000e220000000800 */
[----:B-1----:R-:W-:Y:S01]  /*99e0*/  SHF.L.U32 R71, R43, 0x10, RZ ;  /* 0x000000102b477819 */ /* 0x002fe200000006ff */
[----:B------:R-:W-:Y:S02]  /*99f0*/  FMUL.FTZ R19, R67, -1.4426950216293334961 ;  /* 0xbfb8aa3b43137820 */ /* 0x000fe40000410000 */
[----:B------:R1:W4:Y:S01]  /*9a00*/  MUFU.EX2 R66, R18 ;  /* 0x0000001200427308 */ /* 0x0003220000000800 */
[----:B------:R-:W-:Y:S01]  /*9a10*/  FMUL.FTZ R70, R69, -1.4426950216293334961 ;  /* 0xbfb8aa3b45467820 */ /* 0x000fe20000410000 */
[----:B------:R-:W-:Y:S02]  /*9a20*/  SHF.L.U32 R43, R44, 0x10, RZ ;  /* 0x000000102c2b7819 */ /* 0x000fe400000006ff */
[----:B------:R-:W-:Y:S01]  /*9a30*/  SHF.L.U32 R74, R46, 0x10, RZ ;  /* 0x000000102e4a7819 */ /* 0x000fe200000006ff */
[----:B------:R-:W-:Y:S01]  /*9a40*/  FMUL.FTZ R72, R71, -1.4426950216293334961 ;  /* 0xbfb8aa3b47487820 */ /* 0x000fe20000410000 */
[----:B-1----:R-:W-:Y:S01]  /*9a50*/  FMUL.FTZ R18, R73, -1.4426950216293334961 ;  /* 0xbfb8aa3b49127820 */ /* 0x002fe20000410000 */
[----:B------:R1:W-:Y:S01]  /*9a60*/  MUFU.EX2 R68, R19 ;  /* 0x0000001300447308 */ /* 0x0003e20000000800 */
[----:B------:R2:W-:Y:S01]  /*9a70*/  @!P5 STL [R1+0x4c], R78 ;  /* 0x00004c4e0100d387 */ /* 0x0005e20000100800 */
[----:B------:R-:W-:-:S02]  /*9a80*/  SHF.L.U32 R75, R47, 0x10, RZ ;  /* 0x000000102f4b7819 */ /* 0x000fc400000006ff */
[----:B------:R5:W-:Y:S01]  /*9a90*/  MUFU.EX2 R46, R18 ;  /* 0x00000012002e7308 */ /* 0x000be20000000800 */
[----:B------:R-:W-:Y:S01]  /*9aa0*/  SHF.L.U32 R76, R50, 0x10, RZ ;  /* 0x00000010324c7819 */ /* 0x000fe200000006ff */
[----:B------:R-:W-:Y:S01]  /*9ab0*/  FMUL.FTZ R45, R43, -1.4426950216293334961 ;  /* 0xbfb8aa3b2b2d7820 */ /* 0x000fe20000410000 */
[----:B------:R-:W-:Y:S01]  /*9ac0*/  FMUL.FTZ R47, R74, -1.4426950216293334961 ;  /* 0xbfb8aa3b4a2f7820 */ /* 0x000fe20000410000 */
[----:B-1----:R-:W-:Y:S01]  /*9ad0*/  SHF.L.U32 R19, R48, 0x10, RZ ;  /* 0x0000001030137819 */ /* 0x002fe200000006ff */
[----:B------:R-:W1:Y:S01]  /*9ae0*/  MUFU.EX2 R70, R70 ;  /* 0x0000004600467308 */ /* 0x000e620000000800 */
[----:B--2---:R-:W-:Y:S02]  /*9af0*/  SHF.L.U32 R78, R6, 0x10, RZ ;  /* 0x00000010064e7819 */ /* 0x004fe400000006ff */
[----:B-----5:R-:W-:Y:S02]  /*9b00*/  SHF.L.U32 R18, R51, 0x10, RZ ;  /* 0x0000001033127819 */ /* 0x020fe400000006ff */
[----:B---3--:R-:W-:-:S02]  /*9b10*/  SHF.L.U32 R7, R7, 0x10, RZ ;  /* 0x0000001007077819 */ /* 0x008fc400000006ff */
[----:B------:R-:W-:Y:S01]  /*9b20*/  SHF.L.U32 R6, R62, 0x10, RZ ;  /* 0x000000103e067819 */ /* 0x000fe200000006ff */
[----:B------:R-:W2:Y:S01]  /*9b30*/  MUFU.EX2 R72, R72 ;  /* 0x0000004800487308 */ /* 0x000ea20000000800 */
[----:B------:R-:W-:Y:S02]  /*9b40*/  IMAD.U32 R44, R49, 0x10000, RZ ;  /* 0x00010000312c7824 */ /* 0x000fe400078e00ff */
[----:B------:R-:W-:Y:S01]  /*9b50*/  FMUL.FTZ R48, R75, -1.4426950216293334961 ;  /* 0xbfb8aa3b4b307820 */ /* 0x000fe20000410000 */
[----:B------:R-:W-:Y:S01]  /*9b60*/  FMUL.FTZ R49, R19, -1.4426950216293334961 ;  /* 0xbfb8aa3b13317820 */ /* 0x000fe20000410000 */
[----:B------:R-:W-:Y:S01]  /*9b70*/  FMUL.FTZ R77, R76, -1.4426950216293334961 ;  /* 0xbfb8aa3b4c4d7820 */ /* 0x000fe20000410000 */
[----:B------:R-:W-:Y:S01]  /*9b80*/  FMUL.FTZ R62, R18, -1.4426950216293334961 ;  /* 0xbfb8aa3b123e7820 */ /* 0x000fe20000410000 */
[----:B0-----:R-:W-:Y:S01]  /*9b90*/  FADD.FTZ R64, R64, 1 ;  /* 0x3f80000040407421 */ /* 0x001fe20000010000 */
[----:B------:R-:W-:Y:S01]  /*9ba0*/  FMUL.FTZ R79, R7, -1.4426950216293334961 ;  /* 0xbfb8aa3b074f7820 */ /* 0x000fe20000410000 */
[----:B------:R-:W0:Y:S01]  /*9bb0*/  MUFU.EX2 R45, R45 ;  /* 0x0000002d002d7308 */ /* 0x000e220000000800 */
[----:B------:R-:W-:Y:S01]  /*9bc0*/  FMUL.FTZ R50, R44, -1.4426950216293334961 ;  /* 0xbfb8aa3b2c327820 */ /* 0x000fe20000410000 */
[----:B------:R-:W-:Y:S01]  /*9bd0*/  FMUL.FTZ R51, R78, -1.4426950216293334961 ;  /* 0xbfb8aa3b4e337820 */ /* 0x000fe20000410000 */
[----:B------:R-:W-:Y:S01]  /*9be0*/  FMUL.FTZ R80, R6, -1.4426950216293334961 ;  /* 0xbfb8aa3b06507820 */ /* 0x000fe20000410000 */
[----:B------:R-:W3:Y:S01]  /*9bf0*/  MUFU.EX2 R47, R47 ;  /* 0x0000002f002f7308 */ /* 0x000ee20000000800 */
[----:B----4-:R-:W-:-:S03]  /*9c00*/  FADD.FTZ R66, R66, 1 ;  /* 0x3f80000042427421 */ /* 0x010fc60000010000 */
[----:B------:R-:W4:Y:S04]  /*9c10*/  MUFU.EX2 R48, R48 ;  /* 0x0000003000307308 */ /* 0x000f280000000800 */
[----:B------:R-:W5:Y:S04]  /*9c20*/  MUFU.EX2 R49, R49 ;  /* 0x0000003100317308 */ /* 0x000f680000000800 */
[----:B------:R-:W5:Y:S04]  /*9c30*/  MUFU.EX2 R77, R77 ;  /* 0x0000004d004d7308 */ /* 0x000f680000000800 */
[----:B------:R-:W5:Y:S04]  /*9c40*/  MUFU.EX2 R62, R62 ;  /* 0x0000003e003e7308 */ /* 0x000f680000000800 */
[----:B------:R-:W5:Y:S01]  /*9c50*/  MUFU.RCP R64, R64 ;  /* 0x0000004000407308 */ /* 0x000f620000001000 */
[----:B-1----:R-:W-:Y:S01]  /*9c60*/  FADD.FTZ R70, R70, 1 ;  /* 0x3f80000046467421 */ /* 0x002fe20000010000 */
[----:B------:R-:W-:-:S06]  /*9c70*/  FADD.FTZ R68, R68, 1 ;  /* 0x3f80000044447421 */ /* 0x000fcc0000010000 */
[----:B------:R-:W1:Y:S04]  /*9c80*/  MUFU.EX2 R79, R79 ;  /* 0x0000004f004f7308 */ /* 0x000e680000000800 */
[----:B------:R-:W1:Y:S04]  /*9c90*/  MUFU.EX2 R50, R50 ;  /* 0x0000003200327308 */ /* 0x000e680000000800 */
[----:B------:R-:W1:Y:S04]  /*9ca0*/  MUFU.EX2 R51, R51 ;  /* 0x0000003300337308 */ /* 0x000e680000000800 */
[----:B------:R-:W1:Y:S01]  /*9cb0*/  MUFU.EX2 R80, R80 ;  /* 0x0000005000507308 */ /* 0x000e620000000800 */
[----:B--2---:R-:W-:-:S03]  /*9cc0*/  FADD.FTZ R72, R72, 1 ;  /* 0x3f80000048487421 */ /* 0x004fc60000010000 */
[----:B------:R-:W2:Y:S01]  /*9cd0*/  MUFU.RCP R66, R66 ;  /* 0x0000004200427308 */ /* 0x000ea20000001000 */
[----:B0-----:R-:W-:Y:S01]  /*9ce0*/  FADD.FTZ R45, R45, 1 ;  /* 0x3f8000002d2d7421 */ /* 0x001fe20000010000 */
[----:B---3--:R-:W-:Y:S01]  /*9cf0*/  FADD.FTZ R47, R47, 1 ;  /* 0x3f8000002f2f7421 */ /* 0x008fe20000010000 */
[----:B------:R-:W-:Y:S01]  /*9d00*/  FADD.FTZ R46, R46, 1 ;  /* 0x3f8000002e2e7421 */ /* 0x000fe20000010000 */
[----:B----4-:R-:W-:Y:S01]  /*9d10*/  FADD.FTZ R48, R48, 1 ;  /* 0x3f80000030307421 */ /* 0x010fe20000010000 */
[----:B-----5:R-:W-:-:S03]  /*9d20*/  FADD.FTZ R49, R49, 1 ;  /* 0x3f80000031317421 */ /* 0x020fc60000010000 */
[----:B------:R-:W0:Y:S01]  /*9d30*/  MUFU.RCP R70, R70 ;  /* 0x0000004600467308 */ /* 0x000e220000001000 */
[----:B------:R-:W-:Y:S01]  /*9d40*/  FADD.FTZ R77, R77, 1 ;  /* 0x3f8000004d4d7421 */ /* 0x000fe20000010000 */
[----:B------:R-:W-:Y:S01]  /*9d50*/  FADD.FTZ R62, R62, 1 ;  /* 0x3f8000003e3e7421 */ /* 0x000fe20000010000 */
[----:B-1----:R-:W-:Y:S01]  /*9d60*/  FADD.FTZ R79, R79, 1 ;  /* 0x3f8000004f4f7421 */ /* 0x002fe20000010000 */
[----:B------:R-:W-:-:S04]  /*9d70*/  FADD.FTZ R50, R50, 1 ;  /* 0x3f80000032327421 */ /* 0x000fc80000010000 */
[----:B------:R-:W1:Y:S01]  /*9d80*/  MUFU.RCP R68, R68 ;  /* 0x0000004400447308 */ /* 0x000e620000001000 */
[----:B------:R-:W-:Y:S01]  /*9d90*/  FADD.FTZ R51, R51, 1 ;  /* 0x3f80000033337421 */ /* 0x000fe20000010000 */
[----:B------:R-:W-:-:S06]  /*9da0*/  FADD.FTZ R80, R80, 1 ;  /* 0x3f80000050507421 */ /* 0x000fcc0000010000 */
[----:B------:R-:W3:Y:S08]  /*9db0*/  MUFU.RCP R72, R72 ;  /* 0x0000004800487308 */ /* 0x000ef00000001000 */
[----:B------:R-:W4:Y:S08]  /*9dc0*/  MUFU.RCP R82, R45 ;  /* 0x0000002d00527308 */ /* 0x000f300000001000 */
[----:B------:R5:W4:Y:S08]  /*9dd0*/  MUFU.RCP R84, R46 ;  /* 0x0000002e00547308 */ /* 0x000b300000001000 */
[----:B------:R-:W4:Y:S01]  /*9de0*/  MUFU.RCP R47, R47 ;  /* 0x0000002f002f7308 */ /* 0x000f220000001000 */
[----:B-----5:R-:W-:-:S07]  /*9df0*/  FMUL.FTZ R46, R63, R64 ;  /* 0x000000403f2e7220 */ /* 0x020fce0000410000 */
[----:B------:R3:W5:Y:S01]  /*9e00*/  MUFU.RCP R86, R48 ;  /* 0x0000003000567308 */ /* 0x0007620000001000 */
[----:B--2---:R-:W-:-:S07]  /*9e10*/  FMUL.FTZ R65, R65, R66 ;  /* 0x0000004241417220 */ /* 0x004fce0000410000 */
[----:B------:R-:W2:Y:S08]  /*9e20*/  MUFU.RCP R88, R49 ;  /* 0x0000003100587308 */ /* 0x000eb00000001000 */
[----:B------:R-:W2:Y:S08]  /*9e30*/  MUFU.RCP R45, R62 ;  /* 0x0000003e002d7308 */ /* 0x000eb00000001000 */
[----:B------:R-:W2:Y:S08]  /*9e40*/  MUFU.RCP R64, R79 ;  /* 0x0000004f00407308 */ /* 0x000eb00000001000 */
[----:B------:R5:W2:Y:S08]  /*9e50*/  MUFU.RCP R81, R50 ;  /* 0x0000003200517308 */ /* 0x000ab00000001000 */
[----:B------:R-:W2:Y:S08]  /*9e60*/  MUFU.RCP R77, R77 ;  /* 0x0000004d004d7308 */ /* 0x000eb00000001000 */
[----:B------:R-:W2:Y:S01]  /*9e70*/  MUFU.RCP R49, R80 ;  /* 0x0000005000317308 */ /* 0x000ea20000001000 */
[----:B------:R-:W-:-:S07]  /*9e80*/  FMUL.FTZ R65, R65, R36 ;  /* 0x0000002441417220 */ /* 0x000fce0000410000 */
[----:B------:R-:W2:Y:S01]  /*9e90*/  MUFU.RCP R51, R51 ;  /* 0x0000003300337308 */ /* 0x000ea20000001000 */
[----:B0-----:R-:W-:Y:S01]  /*9ea0*/  FMUL.FTZ R69, R69, R70 ;  /* 0x0000004645457220 */ /* 0x001fe20000410000 */
[----:B-1----:R-:W-:Y:S01]  /*9eb0*/  FMUL.FTZ R36, R67, R68 ;  /* 0x0000004443247220 */ /* 0x002fe20000410000 */
[----:B---3--:R-:W-:Y:S01]  /*9ec0*/  FMUL.FTZ R48, R71, R72 ;  /* 0x0000004847307220 */ /* 0x008fe20000410000 */
[----:B------:R-:W-:Y:S01]  /*9ed0*/  FMUL.FTZ R46, R46, R35 ;  /* 0x000000232e2e7220 */ /* 0x000fe20000410000 */
[----:B----4-:R-:W-:Y:S01]  /*9ee0*/  FMUL.FTZ R43, R43, R82 ;  /* 0x000000522b2b7220 */ /* 0x010fe20000410000 */
[----:B------:R-:W-:Y:S01]  /*9ef0*/  FMUL.FTZ R69, R69, R38 ;  /* 0x0000002645457220 */ /* 0x000fe20000410000 */
[----:B------:R-:W-:Y:S01]  /*9f00*/  FMUL.FTZ R36, R36, R37 ;  /* 0x0000002524247220 */ /* 0x000fe20000410000 */
[----:B------:R-:W-:Y:S01]  /*9f10*/  FMUL.FTZ R38, R73, R84 ;  /* 0x0000005449267220 */ /* 0x000fe20000410000 */
[----:B------:R-:W-:Y:S01]  /*9f20*/  FMUL.FTZ R35, R74, R47 ;  /* 0x0000002f4a237220 */ /* 0x000fe20000410000 */
[----:B------:R-:W-:Y:S01]  /*9f30*/  BAR.SYNC.DEFER_BLOCKING 0x0 ;  /* 0x0000000000007b1d */ /* 0x000fe20000010000 */
        /* <DEDUP_REMOVED lines=26> */
[----:B------:R-:W-:Y:S01]  /*a0e0*/  STS.U16 [R104], R46 ;  /* 0x0000002e68007388 */ /* 0x000fe20000000400 */
[----:B------:R-:W-:-:S02]  /*a0f0*/  PRMT R45, R43, 0x7632, R45 ;  /* 0x000076322b2d7816 */ /* 0x000fc4000000002d */
[----:B------:R-:W-:Y:S01]  /*a100*/  F2FP.BF16.F32.PACK_AB R19, R19, R50 ;  /* 0x000000321313723e */ /* 0x000fe200000010ff */
[----:B------:R0:W-:Y:S01]  /*a110*/  STS.U16 [R103+0x2], R6 ;  /* 0x0000020667007388 */ /* 0x0001e20000000400 */
[----:B------:R-:W-:Y:S02]  /*a120*/  PRMT R38, R35, 0x7632, R38 ;  /* 0x0000763223267816 */ /* 0x000fe40000000026 */
[----:B------:R-:W-:Y:S01]  /*a130*/  F2FP.BF16.F32.PACK_AB R37, R37, R44 ;  /* 0x0000002c2525723e */ /* 0x000fe200000010ff */
        /* <DEDUP_REMOVED lines=40> */
[----:B------:R-:W-:Y:S01]  /*a3c0*/  UIMAD UR15, UR27, UR15, UR9 ;  /* 0x0000000f1b0f72a4 */ /* 0x000fe2000f8e0209 */
[----:B0-----:R-:W-:-:S04]  /*a3d0*/  IADD3 R7, P0, PT, R20, UR8, RZ ;  /* 0x0000000814077c10 */ /* 0x001fc8000ff1e0ff */
[----:B------:R-:W-:Y:S02]  /*a3e0*/  LEA R6, P3, R7, UR24, 0x1 ;  /* 0x0000001807067c11 */ /* 0x000fe4000f8608ff */
[----:B------:R-:W-:-:S04]  /*a3f0*/  IADD3.X R10, PT, PT, RZ, UR15, RZ, P0, !PT ;  /* 0x0000000fff0a7c10 */ /* 0x000fc800087fe4ff */
        /* <DEDUP_REMOVED lines=43> */
.L_x_819:
        /* <DEDUP_REMOVED lines=13> */
.L_x_5017:


//--------------------- .text._Z25selective_scan_fwd_kernelI32Selective_Scan_fwd_kernel_traitsILi64ELi16ELi1ELb0ELb1ELb0ELb0EN3c108BFloat16ENS1_7complexIfEEEEv13SSMParamsBase --------------------------
	.section	.text._Z25selective_scan_fwd_kernelI32Selective_Scan_fwd_kernel_traitsILi64ELi16ELi1ELb0ELb1ELb0ELb0EN3c108BFloat16ENS1_7complexIfEEEEv13SSMParamsBase,"ax",@progbits
	.align	128
        .global         _Z25selective_scan_fwd_kernelI32Selective_Scan_fwd_kernel_traitsILi64ELi16ELi1ELb0ELb1ELb0ELb0EN3c108BFloat16ENS1_7complexIfEEEEv13SSMParamsBase
        .type           _Z25selective_scan_fwd_kernelI32Selective_Scan_fwd_kernel_traitsILi64ELi16ELi1ELb0ELb1ELb0ELb0EN3c108BFloat16ENS1_7complexIfEEEEv13SSMParamsBase,@function
        .size           _Z25selective_scan_fwd_kernelI32Selective_Scan_fwd_kernel_traitsILi64ELi16ELi1ELb0ELb1ELb0ELb0EN3c108BFloat16ENS1_7complexIfEEEEv13SSMParamsBase,(.L_x_5018 - _Z25selective_scan_fwd_kernelI32Selective_Scan_fwd_kernel_traitsILi64ELi16ELi1ELb0ELb1ELb0ELb0EN3c108BFloat16ENS1_7complexIfEEEEv13SSMParamsBase)
        .other          _Z25selective_scan_fwd_kernelI32Selective_Scan_fwd_kernel_traitsILi64ELi16ELi1ELb0ELb1ELb0ELb0EN3c108BFloat16ENS1_7complexIfEEEEv13SSMParamsBase,@"STO_CUDA_ENTRY STV_DEFAULT"
_Z25selective_scan_fwd_kernelI32Selective_Scan_fwd_kernel_traitsILi64ELi16ELi1ELb0ELb1ELb0ELb0EN3c108BFloat16ENS1_7complexIfEEEEv13SSMParamsBase:
.text._Z25selective_scan_fwd_kernelI32Selective_Scan_fwd_kernel_traitsILi64ELi16ELi1ELb0ELb1ELb0ELb0EN3c108BFloat16ENS1_7complexIfEEEEv13SSMParamsBase:
[----:B------:R-:W0:Y:S01]  /*0000*/  LDC R1, c[0x0][0x37c] ;  /* 0x0000df00ff017b82 */ /* 0x000e220000000800 */
[----:B------:R-:W1:Y:S07]  /*0010*/  LDCU.64 UR6, c[0x0][0x470] ;  /* 0x00008e00ff0677ac */ /* 0x000e6e0008000a00 */
[----:B------:R-:W2:Y:S01]  /*0020*/  S2UR UR17, SR_CTAID.Y ;  /* 0x00000000001179c3 */ /* 0x000ea20000002600 */
[----:B0-----:R-:W-:Y:S01]  /*0030*/  IADD3 R1, PT, PT, R1, -0x30, RZ ;  /* 0xffffffd001017810 */ /* 0x001fe20007ffe0ff */
[----:B------:R-:W0:Y:S01]  /*0040*/  LDCU.64 UR24, c[0x0][0x358] ;  /* 0x00006b00ff1877ac */ /* 0x000e220008000a00 */
[----:B------:R-:W3:Y:S01]  /*0050*/  LDCU UR30, c[0x0][0x398] ;  /* 0x00007300ff1e77ac */ /* 0x000ee20008000800 */
[----:B------:R-:W4:Y:S04]  /*0060*/  LDCU.64 UR4, c[0x0][0x458] ;  /* 0x00008b00ff0477ac */ /* 0x000f280008000a00 */
[----:B------:R-:W0:Y:S01]  /*0070*/  S2UR UR20, SR_CTAID.X ;  /* 0x00000000001479c3 */ /* 0x000e220000002500 */
[----:B------:R-:W0:Y:S01]  /*0080*/  LDCU.128 UR8, c[0x0][0x400] ;  /* 0x00008000ff0877ac */ /* 0x000e220008000c00 */
[----:B-1----:R-:W-:Y:S01]  /*0090*/  UISETP.NE.U32.AND UP1, UPT, UR6, URZ, UPT ;  /* 0x000000ff0600728c */ /* 0x002fe2000bf25070 */
[----:B------:R-:W1:Y:S03]  /*00a0*/  LDCU UR21, c[0x0][0x394] ;  /* 0x00007280ff1577ac */ /* 0x000e660008000800 */
        /* <DEDUP_REMOVED lines=10> */
[----:B------:R-:W-:Y:S01]  /*0150*/  IMAD.U32 R4, RZ, RZ, UR6 ;  /* 0x00000006ff047e24 */ /* 0x000fe2000f8e00ff */
[----:B------:R-:W-:Y:S01]  /*0160*/  R2UR UR28, R0 ;  /* 0x00000000001c72ca */ /* 0x000fe200000e0000 */
[----:B------:R-:W2:Y:S01]  /*0170*/  LDCU.64 UR26, c[0x0][0x3c8] ;  /* 0x00007900ff1a77ac */ /* 0x000ea20008000a00 */
[----:B------:R-:W-:Y:S02]  /*0180*/  PLOP3.LUT P0, PT, PT, PT, UP0, 0x80, 0x8 ;  /* 0x000000000008781c */ /* 0x000fe40003f0f008 */
[----:B------:R-:W-:Y:S02]  /*0190*/  MOV R5, UR7 ;  /* 0x0000000700057c02 */ /* 0x000fe40008000f00 */
[----:B------:R-:W-:-:S03]  /*01a0*/  @UP0 ULEA UR4, UP2, UR17, UR4, 0x2 ;  /* 0x0000000411040291 */ /* 0x000fc6000f8410ff */
[----:B0-----:R-:W5:Y:S01]  /*01b0*/  @P1 LDG.E R4, desc[UR24][R4.64] ;  /* 0x0000001804041981 */ /* 0x001f62000c1e1900 */
[----:B------:R-:W-:Y:S02]  /*01c0*/  @UP0 ULEA.HI.X UR5, UR17, UR5, URZ, 0x2, UP2 ;  /* 0x0000000511050291 */ /* 0x000fe400090f14ff */
[----:B------:R-:W-:Y:S01]  /*01d0*/  MOV R2, UR4 ;  /* 0x0000000400027c02 */ /* 0x000fe20008000f00 */
[----:B------:R-:W0:Y:S03]  /*01e0*/  I2F.RP R0, UR28 ;  /* 0x0000001c00007d06 */ /* 0x000e260008209400 */
[----:B------:R-:W-:-:S05]  /*01f0*/  MOV R3, UR5 ;  /* 0x0000000500037c02 */ /* 0x000fca0008000f00 */
[----:B------:R1:W5:Y:S01]  /*0200*/  @P0 LDG.E R2, desc[UR24][R2.64] ;  /* 0x0000001802020981 */ /* 0x000362000c1e1900 */
[----:B0-----:R-:W0:Y:S02]  /*0210*/  MUFU.RCP R0, R0 ;  /* 0x0000000000007308 */ /* 0x001e240000001000 */
[----:B0-----:R-:W-:-:S06]  /*0220*/  IADD3 R6, PT, PT, R0, 0xffffffe, RZ ;  /* 0x0ffffffe00067810 */ /* 0x001fcc0007ffe0ff */
[----:B------:R-:W0:Y:S01]  /*0230*/  F2I.FTZ.U32.TRUNC.NTZ R6, R6 ;  /* 0x0000000600067305 */ /* 0x000e22000021f000 */
[----:B-1----:R-:W-:Y:S02]  /*0240*/  IABS R3, UR17 ;  /* 0x0000001100037c13 */ /* 0x002fe40008000000 */
[----:B0-----:R-:W-:Y:S02]  /*0250*/  R2UR UR5, R6 ;  /* 0x00000000060572ca */ /* 0x001fe400000e0000 */
[----:B------:R-:W-:Y:S01]  /*0260*/  R2UR UR16, R3 ;  /* 0x00000000031072ca */ /* 0x000fe200000e0000 */
[----:B------:R-:W-:-:S10]  /*0270*/  UMOV UR4, URZ ;  /* 0x000000ff00047c82 */ /* 0x000fd40008000000 */
[----:B------:R-:W-:-:S04]  /*0280*/  UIADD3 UR6, UPT, UPT, URZ, -UR5, URZ ;  /* 0x80000005ff067290 */ /* 0x000fc8000fffe0ff */
[----:B------:R-:W-:-:S04]  /*0290*/  UIMAD UR6, UR6, UR28, URZ ;  /* 0x0000001c060672a4 */ /* 0x000fc8000f8e02ff */
[----:B------:R-:W-:-:S04]  /*02a0*/  UIMAD.WIDE.U32 UR4, UR5, UR6, UR4 ;  /* 0x00000006050472a5 */ /* 0x000fc8000f8e0004 */
[----:B------:R-:W-:Y:S02]  /*02b0*/  UIMAD.WIDE.U32 UR18, UR5, UR16, URZ ;  /* 0x00000010051272a5 */ /* 0x000fe4000f8e00ff */
[----:B------:R-:W-:Y:S02]  /*02c0*/  UIMAD.WIDE.U32 UR6, UR20, UR8, URZ ;  /* 0x00000008140672a5 */ /* 0x000fe4000f8e00ff */
[----:B------:R-:W-:-:S04]  /*02d0*/  UIADD3 UR8, UPT, UPT, -UR19, URZ, URZ ;  /* 0x000000ff13087290 */ /* 0x000fc8000fffe1ff */
[----:B------:R-:W-:Y:S02]  /*02e0*/  UIMAD UR16, UR28, UR8, UR16 ;  /* 0x000000081c1072a4 */ /* 0x000fe4000f8e0210 */
[----:B------:R-:W-:Y:S02]  /*02f0*/  UISETP.GE.AND UP1, UPT, UR21, 0x1, UPT ;  /* 0x000000011500788c */ /* 0x000fe4000bf26270 */
[----:B------:R-:W-:Y:S02]  /*0300*/  UISETP.GT.U32.AND UP2, UPT, UR28, UR16, UPT ;  /* 0x000000101c00728c */ /* 0x000fe4000bf44070 */
[----:B---3--:R-:W-:Y:S02]  /*0310*/  UIMAD.WIDE.U32 UR4, UR20, UR12, URZ ;  /* 0x0000000c140472a5 */ /* 0x008fe4000f8e00ff */
[----:B------:R-:W-:Y:S01]  /*0320*/  PLOP3.LUT P2, PT, PT, PT, UP1, 0x80, 0x8 ;  /* 0x000000000008781c */ /* 0x000fe20003f4f018 */
[----:B------:R-:W-:Y:S02]  /*0330*/  UIMAD UR7, UR20, UR9, UR7 ;  /* 0x00000009140772a4 */ /* 0x000fe4000f8e0207 */
[----:B------:R-:W-:Y:S01]  /*0340*/  UIMAD UR5, UR20, UR13, UR5 ;  /* 0x0000000d140572a4 */ /* 0x000fe2000f8e0205 */
[----:B------:R-:W0:Y:S03]  /*0350*/  LDCU UR18, c[0x0][0x384] ;  /* 0x00007080ff1277ac */ /* 0x000e260008000800 */
[----:B------:R-:W-:-:S04]  /*0360*/  @!UP2 UIADD3 UR16, UPT, UPT, UR16, -UR28, URZ ;  /* 0x8000001c1010a290 */ /* 0x000fc8000fffe0ff */
[----:B------:R-:W-:Y:S02]  /*0370*/  UISETP.GE.U32.AND UP0, UPT, UR16, UR28, UPT ;  /* 0x0000001c1000728c */ /* 0x000fe4000bf06070 */
[----:B------:R-:W-:Y:S02]  /*0380*/  UIMAD.WIDE.U32 UR12, UR17, UR10, UR6 ;  /* 0x0000000a110c72a5 */ /* 0x000fe4000f8e0006 */
[----:B------:R-:W-:Y:S02]  /*0390*/  UIMAD.WIDE.U32 UR8, UR17, UR14, UR4 ;  /* 0x0000000e110872a5 */ /* 0x000fe4000f8e0004 */
[----:B------:R-:W-:Y:S02]  /*03a0*/  ULOP3.LUT UR16, UR17, UR30, URZ, 0x3c, !UPT ;  /* 0x0000001e11107292 */ /* 0x000fe4000f8e3cff */
[----:B------:R-:W-:Y:S02]  /*03b0*/  @!UP2 UIADD3 UR19, UPT, UPT, UR19, 0x1, URZ ;  /* 0x000000011313a890 */ /* 0x000fe4000fffe0ff */
[----:B------:R-:W-:-:S02]  /*03c0*/  UIMAD UR14, UR17, UR11, UR13 ;  /* 0x0000000b110e72a4 */ /* 0x000fc4000f8e020d */
[----:B------:R-:W-:Y:S01]  /*03d0*/  UIMAD UR15, UR17, UR15, UR9 ;  /* 0x0000000f110f72a4 */ /* 0x000fe2000f8e0209 */
[----:B------:R-:W1:Y:S01]  /*03e0*/  LDCU.128 UR4, c[0x0][0x460] ;  /* 0x00008c00ff0477ac */ /* 0x000e620008000c00 */
[----:B------:R-:W-:Y:S02]  /*03f0*/  UISETP.NE.AND UP1, UPT, UR30, URZ, UPT ;  /* 0x000000ff1e00728c */ /* 0x000fe4000bf25270 */
[----:B----4-:R-:W-:Y:S02]  /*0400*/  UIMAD.WIDE.U32 UR10, UR20, UR22, URZ ;  /* 0x00000016140a72a5 */ /* 0x010fe4000f8e00ff */
[----:B------:R-:W-:Y:S02]  /*0410*/  UISETP.GE.AND UP2, UPT, UR16, URZ, UPT ;  /* 0x000000ff1000728c */ /* 0x000fe4000bf46270 */
[----:B------:R-:W-:Y:S01]  /*0420*/  @UP0 UIADD3 UR19, UPT, UPT, UR19, 0x1, URZ ;  /* 0x0000000113130890 */ /* 0x000fe2000fffe0ff */
[----:B012---:R-:W-:Y:S11]  /*0430*/  @!P2 EXIT ;  /* 0x000000000000a94d */ /* 0x007ff60003800000 */
[----:B------:R-:W0:Y:S01]  /*0440*/  S2R R82, SR_TID.X ;  /* 0x0000000000527919 */ /* 0x000e220000002100 */
[----:B------:R-:W-:Y:S02]  /*0450*/  @!UP2 UIADD3 UR19, UPT, UPT, -UR19, URZ, URZ ;  /* 0x000000ff1313a290 */ /* 0x000fe4000fffe1ff */
[----:B------:R-:W-:Y:S02]  /*0460*/  @!UP1 ULOP3.LUT UR19, URZ, UR30, URZ, 0x33, !UPT ;  /* 0x0000001eff139292 */ /* 0x000fe4000f8e33ff */
[----:B------:R-:W-:Y:S02]  /*0470*/  ULEA UR13, UP0, UR8, UR4, 0x1 ;  /* 0x00000004080d7291 */ /* 0x000fe4000f8008ff */
[----:B------:R-:W-:Y:S01]  /*0480*/  USHF.R.S32.HI UR4, URZ, 0x1f, UR19 ;  /* 0x0000001fff047899 */ /* 0x000fe20008011413 */
[----:B------:R-:W1:Y:S01]  /*0490*/  LDCU.64 UR28, c[0x0][0x448] ;  /* 0x00008900ff1c77ac */ /* 0x000e620008000a00 */
[----:B------:R-:W-:Y:S02]  /*04a0*/  ULEA.HI.X UR8, UR8, UR5, UR15, 0x1, UP0 ;  /* 0x0000000508087291 */ /* 0x000fe400080f0c0f */
[----:B------:R-:W-:-:S02]  /*04b0*/  ULEA UR9, UP1, UR12, UR6, 0x1 ;  /* 0x000000060c097291 */ /* 0x000fc4000f8208ff */
[----:B------:R-:W-:Y:S02]  /*04c0*/  UIMAD UR4, UR4, UR26, URZ ;  /* 0x0000001a040472a4 */ /* 0x000fe4000f8e02ff */
[----:B------:R-:W-:Y:S02]  /*04d0*/  UIMAD UR5, UR20, UR18, UR17 ;  /* 0x00000012140572a4 */ /* 0x000fe4000f8e0211 */
[----:B------:R-:W-:Y:S01]  /*04e0*/  UIMAD UR11, UR20, UR23, UR11 ;  /* 0x00000017140b72a4 */ /* 0x000fe2000f8e020b */
[----:B------:R-:W2:Y:S01]  /*04f0*/  LDCU UR22, c[0x0][0x38c] ;  /* 0x00007180ff1677ac */ /* 0x000ea20008000800 */
[----:B------:R-:W-:Y:S02]  /*0500*/  ULEA.HI.X UR14, UR12, UR7, UR14, 0x1, UP1 ;  /* 0x000000070c0e7291 */ /* 0x000fe400088f0c0e */
[----:B------:R-:W-:Y:S02]  /*0510*/  UIMAD.WIDE.U32 UR6, UR19, UR26, UR10 ;  /* 0x0000001a130672a5 */ /* 0x000fe4000f8e000a */
[----:B------:R-:W-:Y:S01]  /*0520*/  UIMAD UR16, UR19, UR27, UR4 ;  /* 0x0000001b131072a4 */ /* 0x000fe2000f8e0204 */
[C---:B0-----:R-:W-:Y:S01]  /*0530*/  IMAD.SHL.U32 R0, R82.reuse, 0x10, RZ ;  /* 0x0000001052007824 */ /* 0x041fe200078e00ff */
[----:B------:R-:W-:Y:S01]  /*0540*/  UIMAD UR10, UR5, UR21, URZ ;  /* 0x00000015050a72a4 */ /* 0x000fe2000f8e02ff */
[----:B------:R-:W-:Y:S01]  /*0550*/  SHF.L.U32 R81, R82, 0x5, RZ ;  /* 0x0000000552517819 */ /* 0x000fe200000006ff */
[----:B------:R-:W-:Y:S01]  /*0560*/  UMOV UR4, URZ ;  /* 0x000000ff00047c82 */ /* 0x000fe20008000000 */
[----:B------:R-:W-:Y:S01]  /*0570*/  UMOV UR5, URZ ;  /* 0x000000ff00057c82 */ /* 0x000fe20008000000 */
[----:B-----5:R-:W-:Y:S01]  /*0580*/  @P0 R2UR UR4, R2 ;  /* 0x00000000020402ca */ /* 0x020fe200000e0000 */
[----:B-1----:R-:W-:Y:S01]  /*0590*/  ULEA UR15, UP0, UR6, UR28, 0x1 ;  /* 0x0000001c060f7291 */ /* 0x002fe2000f8008ff */
[----:B------:R-:W-:Y:S01]  /*05a0*/  @P1 R2UR UR5, R4 ;  /* 0x00000000040512ca */ /* 0x000fe200000e0000 */
[----:B------:R-:W-:Y:S01]  /*05b0*/  UIADD3 UR16, UPT, UPT, UR7, UR16, URZ ;  /* 0x0000001007107290 */ /* 0x000fe2000fffe0ff */
[----:B------:R-:W-:Y:S01]  /*05c0*/  LOP3.LUT R3, R0, 0x3e00, RZ, 0xc0, !PT ;  /* 0x00003e0000037812 */ /* 0x000fe200078ec0ff */
[----:B------:R-:W-:Y:S01]  /*05d0*/  UMOV UR11, UR13 ;  /* 0x0000000d000b7c82 */ /* 0x000fe20008000000 */
[--C-:B------:R-:W-:Y:S01]  /*05e0*/  LOP3.LUT R81, R81, 0x7c1f, R82.reuse, 0xc8, !PT ;  /* 0x00007c1f51517812 */ /* 0x100fe200078ec852 */
[----:B------:R-:W-:Y:S01]  /*05f0*/  ULEA.HI.X UR16, UR6, UR29, UR16, 0x1, UP0 ;  /* 0x0000001d06107291 */ /* 0x000fe200080f0c10 */
[----:B------:R-:W-:Y:S01]  /*0600*/  LOP3.LUT R5, R3, 0x1f, R82, 0xf8, !PT ;  /* 0x0000001f03057812 */ /* 0x000fe200078ef852 */
[----:B--2---:R-:W-:Y:S01]  /*0610*/  UIMAD UR10, UR10, UR22, URZ ;  /* 0x000000160a0a72a4 */ /* 0x004fe2000f8e02ff */
[----:B------:R-:W-:Y:S01]  /*0620*/  UMOV UR12, UR9 ;  /* 0x00000009000c7c82 */ /* 0x000fe20008000000 */
[----:B------:R-:W-:Y:S01]  /*0630*/  UMOV UR6, URZ ;  /* 0x000000ff00067c82 */ /* 0x000fe20008000000 */
[----:B------:R-:W-:-:S09]  /*0640*/  UMOV UR13, UR8 ;  /* 0x00000008000d7c82 */ /* 0x000fd20008000000 */
.L_x_859:
[----:B------:R-:W0:Y:S01]  /*0650*/  LDCU UR18, c[0x0][0x388] ;  /* 0x00007100ff1277ac */ /* 0x000e220008000800 */
[----:B------:R-:W-:Y:S01]  /*0660*/  SHF.L.U32 R123, R82, 0x4, RZ ;  /* 0x00000004527b7819 */ /* 0x000fe200000006ff */
[----:B--2---:R-:W-:Y:S01]  /*0670*/  IMAD.U32 R3, RZ, RZ, UR13 ;  /* 0x0000000dff037e24 */ /* 0x004fe2000f8e00ff */
[----:B------:R-:W-:Y:S01]  /*0680*/  LOP3.LUT R28, R28, 0xfffffeff, RZ, 0xc0, !PT ;  /* 0xfffffeff1c1c7812 */ /* 0x000fe200078ec0ff */
[----:B------:R-:W-:Y:S01]  /*0690*/  USHF.L.U32 UR7, UR6, 0xa, URZ ;  /* 0x0000000a06077899 */ /* 0x000fe200080006ff */
[----:B------:R-:W-:Y:S02]  /*06a0*/  LOP3.LUT R27, R123, 0x3e00, RZ, 0xc0, !PT ;  /* 0x00003e007b1b7812 */ /* 0x000fe400078ec0ff */
[----:B------:R-:W-:Y:S02]  /*06b0*/  MOV R2, UR11 ;  /* 0x0000000b00027c02 */ /* 0x000fe40008000f00 */
[----:B------:R-:W-:Y:S02]  /*06c0*/  LOP3.LUT R26, R27, 0x1f, R82, 0xf8, !PT ;  /* 0x0000001f1b1a7812 */ /* 0x000fe400078ef852 */
[----:B------:R-:W-:-:S02]  /*06d0*/  PRMT R13, RZ, 0x7610, R13 ;  /* 0x00007610ff0d7816 */ /* 0x000fc4000000000d */
[C---:B------:R-:W-:Y:S02]  /*06e0*/  LOP3.LUT R0, R26.reuse, 0x20, RZ, 0xfc, !PT ;  /* 0x000000201a007812 */ /* 0x040fe400078efcff */
[C---:B------:R-:W-:Y:S02]  /*06f0*/  LOP3.LUT R6, R26.reuse, 0x40, RZ, 0xfc, !PT ;  /* 0x000000401a067812 */ /* 0x040fe400078efcff */
[----:B------:R-:W-:Y:S01]  /*0700*/  LOP3.LUT R7, R26, 0x60, RZ, 0xfc, !PT ;  /* 0x000000601a077812 */ /* 0x000fe200078efcff */
[----:B0-----:R-:W-:Y:S01]  /*0710*/  UIADD3 UR7, UPT, UPT, -UR7, UR18, URZ ;  /* 0x0000001207077290 */ /* 0x001fe2000fffe1ff */
        /* <DEDUP_REMOVED lines=15> */
[----:B------:R-:W-:Y:S01]  /*0810*/  BAR.SYNC.DEFER_BLOCKING 0x0 ;  /* 0x0000000000007b1d */ /* 0x000fe20000010000 */
[----:B------:R-:W-:-:S02]  /*0820*/  @P6 LOP3.LUT R28, R28, 0x80, RZ, 0xfc, !PT ;  /* 0x000000801c1c6812 */ /* 0x000fc400078efcff */
[----:B------:R-:W-:Y:S02]  /*0830*/  IADD3.X R3, PT, PT, RZ, UR14, RZ, P0, !PT ;  /* 0x0000000eff037c10 */ /* 0x000fe400087fe4ff */
[----:B------:R-:W-:Y:S02]  /*0840*/  LOP3.LUT R28, R28, 0xffffffbf, RZ, 0xc0, !PT ;  /* 0xffffffbf1c1c7812 */ /* 0x000fe400078ec0ff */
[----:B------:R-:W-:Y:S02]  /*0850*/  LOP3.LUT R6, R26, 0xc0, RZ, 0xfc, !PT ;  /* 0x000000c01a067812 */ /* 0x000fe400078efcff */
[----:B------:R-:W-:Y:S02]  /*0860*/  @P5 LOP3.LUT R28, R28, 0x40, RZ, 0xfc, !PT ;  /* 0x000000401c1c5812 */ /* 0x000fe400078efcff */
[----:B------:R-:W-:Y:S02]  /*0870*/  ISETP.GE.AND P1, PT, R6, UR7, PT ;  /* 0x0000000706007c0c */ /* 0x000fe4000bf26270 */
[----:B------:R-:W-:-:S02]  /*0880*/  LOP3.LUT R28, R28, 0xffffffdf, RZ, 0xc0, !PT ;  /* 0xffffffdf1c1c7812 */ /* 0x000fc400078ec0ff */
[----:B------:R-:W-:Y:S02]  /*0890*/  PRMT R0, RZ, 0x7610, R0 ;  /* 0x00007610ff007816 */ /* 0x000fe40000000000 */
[----:B------:R-:W-:Y:S02]  /*08a0*/  @P4 LOP3.LUT R28, R28, 0x20, RZ, 0xfc, !PT ;  /* 0x000000201c1c4812 */ /* 0x000fe400078efcff */
[----:B------:R-:W-:Y:S02]  /*08b0*/  LOP3.LUT R12, R26, 0xe0, RZ, 0xfc, !PT ;  /* 0x000000e01a0c7812 */ /* 0x000fe400078efcff */
[C---:B------:R-:W-:Y:S02]  /*08c0*/  LOP3.LUT P0, RZ, R28.reuse, 0x100, RZ, 0xc0, !PT ;  /* 0x000001001cff7812 */ /* 0x040fe4000780c0ff */
[----:B------:R-:W-:Y:S01]  /*08d0*/  LOP3.LUT R28, R28, 0xffffffef, RZ, 0xc0, !PT ;  /* 0xffffffef1c1c7812 */ /* 0x000fe200078ec0ff */
[----:B------:R-:W2:Y:S01]  /*08e0*/  @!P1 LDG.E.U16 R11, desc[UR24][R4.64+0x180] ;  /* 0x00018018040b9981 */ /* 0x000ea2000c1e1500 */
[----:B------:R-:W-:-:S02]  /*08f0*/  LOP3.LUT R14, R26, 0x100, RZ, 0xfc, !PT ;  /* 0x000001001a0e7812 */ /* 0x000fc400078efcff */
[----:B------:R-:W-:Y:S01]  /*0900*/  @P3 LOP3.LUT R28, R28, 0x10, RZ, 0xfc, !PT ;  /* 0x000000101c1c3812 */ /* 0x000fe200078efcff */
[----:B------:R-:W3:Y:S01]  /*0910*/  @!P2 LDG.E.U16 R10, desc[UR24][R4.64+0x140] ;  /* 0x00014018040aa981 */ /* 0x000ee2000c1e1500 */
        /* <DEDUP_REMOVED lines=9> */
[----:B------:R-:W2:Y:S01]  /*09b0*/  @!P3 LDG.E.U16 R9, desc[UR24][R4.64+0x100] ;  /* 0x000100180409b981 */ /* 0x000ea2000c1e1500 */
[----:B------:R-:W-:Y:S02]  /*09c0*/  @P1 LOP3.LUT R28, R28, 0x4, RZ, 0xfc, !PT ;  /* 0x000000041c1c1812 */ /* 0x000fe400078efcff */
[----:B------:R-:W-:Y:S02]  /*09d0*/  LOP3.LUT R18, R26, 0x140, RZ, 0xfc, !PT ;  /* 0x000001401a127812 */ /* 0x000fe400078efcff */
[----:B------:R-:W-:Y:S02]  /*09e0*/  LOP3.LUT R28, R28, 0xfffffffd, RZ, 0xc0, !PT ;  /* 0xfffffffd1c1c7812 */ /* 0x000fe400078ec0ff */
[----:B------:R-:W-:Y:S01]  /*09f0*/  LOP3.LUT R20, R26, 0x160, RZ, 0xfc, !PT ;  /* 0x000001601a147812 */ /* 0x000fe200078efcff */
[----:B------:R-:W3:Y:S01]  /*0a00*/  @!P0 LDG.E.U16 R13, desc[UR24][R4.64+0x1c0] ;  /* 0x0001c018040d8981 */ /* 0x000ee2000c1e1500 */
[----:B------:R-:W-:-:S02]  /*0a10*/  @P0 LOP3.LUT R28, R28, 0x2, RZ, 0xfc, !PT ;  /* 0x000000021c1c0812 */ /* 0x000fc400078efcff */
[----:B------:R-:W-:Y:S02]  /*0a20*/  ISETP.GE.AND P0, PT, R14, UR7, PT ;  /* 0x000000070e007c0c */ /* 0x000fe4000bf06270 */
[----:B------:R-:W-:Y:S02]  /*0a30*/  LOP3.LUT R28, R28, 0xfffffffe, RZ, 0xc0, !PT ;  /* 0xfffffffe1c1c7812 */ /* 0x000fe400078ec0ff */
[----:B------:R-:W-:Y:S02]  /*0a40*/  PRMT R7, RZ, 0x7610, R7 ;  /* 0x00007610ff077816 */ /* 0x000fe40000000007 */
[----:B------:R-:W-:Y:S02]  /*0a50*/  LOP3.LUT R22, R26, 0x180, RZ, 0xfc, !PT ;  /* 0x000001801a167812 */ /* 0x000fe400078efcff */
[----:B------:R-:W-:Y:S02]  /*0a60*/  PRMT R8, RZ, 0x7610, R8 ;  /* 0x00007610ff087816 */ /* 0x000fe40000000008 */
[----:B------:R-:W-:Y:S01]  /*0a70*/  ISETP.GE.AND P1, PT, R18, UR7, PT ;  /* 0x0000000712007c0c */ /* 0x000fe2000bf26270 */
[----:B------:R-:W2:Y:S01]  /*0a80*/  @!P5 LDG.E.U16 R7, desc[UR24][R4.64+0x80] ;  /* 0x000080180407d981 */ /* 0x000ea2000c1e1500 */
[----:B------:R-:W-:-:S02]  /*0a90*/  PRMT R17, RZ, 0x7610, R17 ;  /* 0x00007610ff117816 */ /* 0x000fc40000000011 */
[----:B------:R-:W-:Y:S01]  /*0aa0*/  @P0 LOP3.LUT R28, R28, 0x1, RZ, 0xfc, !PT ;  /* 0x000000011c1c0812 */ /* 0x000fe200078efcff */
[----:B------:R-:W3:Y:S01]  /*0ab0*/  @!P0 LDG.E.U16 R15, desc[UR24][R4.64+0x200] ;  /* 0x00020018040f8981 */ /* 0x000ee2000c1e1500 */
[----:B------:R-:W-:Y:S02]  /*0ac0*/  ISETP.GE.AND P0, PT, R16, UR7, PT ;  /* 0x0000000710007c0c */ /* 0x000fe4000bf06270 */
[----:B------:R-:W-:Y:S01]  /*0ad0*/  ISETP.GE.AND P2, PT, R20, UR7, PT ;  /* 0x0000000714007c0c */ /* 0x000fe2000bf46270 */
[----:B------:R-:W3:Y:S01]  /*0ae0*/  @!P4 LDG.E.U16 R8, desc[UR24][R4.64+0xc0] ;  /* 0x0000c0180408c981 */ /* 0x000ee2000c1e1500 */
[----:B------:R-:W-:Y:S02]  /*0af0*/  ISETP.GE.AND P3, PT, R22, UR7, PT ;  /* 0x0000000716007c0c */ /* 0x000fe4000bf66270 */
[----:B------:R-:W-:Y:S02]  /*0b00*/  PRMT R19, RZ, 0x7610, R19 ;  /* 0x00007610ff137816 */ /* 0x000fe40000000013 */
[----:B------:R-:W-:-:S02]  /*0b10*/  PRMT R21, RZ, 0x7610, R21 ;  /* 0x00007610ff157816 */ /* 0x000fc40000000015 */
[C---:B------:R-:W-:Y:S02]  /*0b20*/  LOP3.LUT R23, R26.reuse, 0x1a0, RZ, 0xfc, !PT ;  /* 0x000001a01a177812 */ /* 0x040fe400078efcff */
        /* <DEDUP_REMOVED lines=18> */
[----:B------:R-:W-:-:S02]  /*0c50*/  P2R R29, PR, RZ, 0x1 ;  /* 0x00000001ff1d7803 */ /* 0x000fc40000000000 */
[----:B------:R-:W-:-:S04]  /*0c60*/  LOP3.LUT P0, RZ, R28, 0x1, RZ, 0xc0, !PT ;  /* 0x000000011cff7812 */ /* 0x000fc8000780c0ff */
[----:B------:R-:W-:Y:S02]  /*0c70*/  P2R R31, PR, RZ, 0x1 ;  /* 0x00000001ff1f7803 */ /* 0x000fe40000000000 */
[----:B------:R-:W-:Y:S01]  /*0c80*/  LOP3.LUT P0, RZ, R28, 0x2, RZ, 0xc0, !PT ;  /* 0x000000021cff7812 */ /* 0x000fe2000780c0ff */
[----:B------:R-:W-:-:S03]  /*0c90*/  UMOV UR7, 0x400 ;  /* 0x0000040000077882 */ /* 0x000fc60000000000 */
        /* <DEDUP_REMOVED lines=8> */
[CC--:B------:R-:W-:Y:S02]  /*0d20*/  LEA.HI.SX32 R12, R27.reuse, R27.reuse, 0x1b ;  /* 0x0000001b1b0c7211 */ /* 0x0c0fe400078fdaff */
[C---:B------:R-:W-:Y:S02]  /*0d30*/  IADD3 R20, PT, PT, R27.reuse, 0x60, RZ ;  /* 0x000000601b147810 */ /* 0x040fe40007ffe0ff */
[----:B------:R-:W-:Y:S02]  /*0d40*/  LEA.HI.SX32 R16, R16, R27, 0x1b ;  /* 0x0000001b10107211 */ /* 0x000fe400078fdaff */
[----:B------:R-:W-:Y:S02]  /*0d50*/  IADD3 R4, PT, PT, R27, 0xa0, RZ ;  /* 0x000000a01b047810 */ /* 0x000fe40007ffe0ff */
[----:B------:R-:W-:-:S02]  /*0d60*/  P2R R39, PR, RZ, 0x1 ;  /* 0x00000001ff277803 */ /* 0x000fc40000000000 */
[----:B------:R-:W-:Y:S02]  /*0d70*/  LEA R53, R12, UR26, 0x1 ;  /* 0x0000001a0c357c11 */ /* 0x000fe4000f8e08ff */
[-C--:B------:R-:W-:Y:S01]  /*0d80*/  LEA.HI.SX32 R18, R18, R27.reuse, 0x1b ;  /* 0x0000001b12127211 */ /* 0x080fe200078fdaff */
[C---:B------:R-:W-:Y:S01]  /*0d90*/  VIADD R12, R27.reuse, 0xc0 ;  /* 0x000000c01b0c7836 */ /* 0x040fe20000000000 */
[----:B------:R-:W-:Y:S02]  /*0da0*/  LOP3.LUT P0, RZ, R28, 0x10, RZ, 0xc0, !PT ;  /* 0x000000101cff7812 */ /* 0x000fe4000780c0ff */
[----:B------:R-:W-:Y:S02]  /*0db0*/  IADD3 R22, PT, PT, R27, 0x80, RZ ;  /* 0x000000801b167810 */ /* 0x000fe40007ffe0ff */
[----:B------:R-:W-:Y:S02]  /*0dc0*/  LEA.HI.SX32 R20, R20, R27, 0x1b ;  /* 0x0000001b14147211 */ /* 0x000fe400078fdaff */
[----:B------:R-:W-:-:S02]  /*0dd0*/  LEA R52, R16, UR26, 0x1 ;  /* 0x0000001a10347c11 */ /* 0x000fc4000f8e08ff */
[-C--:B------:R-:W-:Y:S02]  /*0de0*/  LEA.HI.SX32 R4, R4, R27.reuse, 0x1b ;  /* 0x0000001b04047211 */ /* 0x080fe400078fdaff */
[----:B------:R-:W-:Y:S02]  /*0df0*/  LEA R51, R18, UR26, 0x1 ;  /* 0x0000001a12337c11 */ /* 0x000fe4000f8e08ff */
[----:B------:R-:W-:Y:S02]  /*0e00*/  IADD3 R16, PT, PT, R27, 0xe0, RZ ;  /* 0x000000e01b107810 */ /* 0x000fe40007ffe0ff */
[----:B------:R-:W-:Y:S02]  /*0e10*/  P2R R38, PR, RZ, 0x1 ;  /* 0x00000001ff267803 */ /* 0x000fe40000000000 */
[----:B------:R-:W-:Y:S02]  /*0e20*/  LEA.HI.SX32 R22, R22, R27, 0x1b ;  /* 0x0000001b16167211 */ /* 0x000fe400078fdaff */
[----:B------:R-:W-:-:S02]  /*0e30*/  LEA R50, R20, UR26, 0x1 ;  /* 0x0000001a14327c11 */ /* 0x000fc4000f8e08ff */
[C---:B------:R-:W-:Y:S02]  /*0e40*/  IADD3 R18, PT, PT, R27.reuse, 0x100, RZ ;  /* 0x000001001b127810 */ /* 0x040fe40007ffe0ff */
[----:B------:R-:W-:Y:S02]  /*0e50*/  LOP3.LUT P0, RZ, R28, 0x20, RZ, 0xc0, !PT ;  /* 0x000000201cff7812 */ /* 0x000fe4000780c0ff */
[----:B------:R-:W-:Y:S02]  /*0e60*/  IADD3 R20, PT, PT, R27, 0x120, RZ ;  /* 0x000001201b147810 */ /* 0x000fe40007ffe0ff */
[-C--:B------:R-:W-:Y:S02]  /*0e70*/  LEA.HI.SX32 R12, R12, R27.reuse, 0x1b ;  /* 0x0000001b0c0c7211 */ /* 0x080fe400078fdaff */
[----:B------:R-:W-:Y:S02]  /*0e80*/  LEA R48, R4, UR26, 0x1 ;  /* 0x0000001a04307c11 */ /* 0x000fe4000f8e08ff */
[----:B------:R-:W-:-:S02]  /*0e90*/  LEA.HI.SX32 R16, R16, R27, 0x1b ;  /* 0x0000001b10107211 */ /* 0x000fc400078fdaff */
[----:B------:R-:W-:Y:S02]  /*0ea0*/  IADD3 R4, PT, PT, R27, 0x160, RZ ;  /* 0x000001601b047810 */ /* 0x000fe40007ffe0ff */
[----:B------:R-:W-:Y:S02]  /*0eb0*/  LEA R49, R22, UR26, 0x1 ;  /* 0x0000001a16317c11 */ /* 0x000fe4000f8e08ff */
[-C--:B------:R-:W-:Y:S02]  /*0ec0*/  LEA.HI.SX32 R18, R18, R27.reuse, 0x1b ;  /* 0x0000001b12127211 */ /* 0x080fe400078fdaff */
[----:B------:R-:W-:Y:S02]  /*0ed0*/  P2R R37, PR, RZ, 0x1 ;  /* 0x00000001ff257803 */ /* 0x000fe40000000000 */
[----:B------:R-:W-:Y:S02]  /*0ee0*/  LEA.HI.SX32 R20, R20, R27, 0x1b ;  /* 0x0000001b14147211 */ /* 0x000fe400078fdaff */
[----:B------:R-:W-:-:S02]  /*0ef0*/  LOP3.LUT P0, RZ, R28, 0x40, RZ, 0xc0, !PT ;  /* 0x000000401cff7812 */ /* 0x000fc4000780c0ff */
[----:B------:R-:W-:Y:S01]  /*0f00*/  LEA R47, R12, UR26, 0x1 ;  /* 0x0000001a0c2f7c11 */ /* 0x000fe2000f8e08ff */
[C---:B------:R-:W-:Y:S01]  /*0f10*/  VIADD R12, R27.reuse, 0x1c0 ;  /* 0x000001c01b0c7836 */ /* 0x040fe20000000000 */
[----:B------:R-:W-:Y:S02]  /*0f20*/  LEA R46, R16, UR26, 0x1 ;  /* 0x0000001a102e7c11 */ /* 0x000fe4000f8e08ff */
[----:B------:R-:W-:Y:S02]  /*0f30*/  LEA.HI.SX32 R4, R4, R27, 0x1b ;  /* 0x0000001b04047211 */ /* 0x000fe400078fdaff */
[----:B------:R-:W-:Y:S02]  /*0f40*/  LEA R45, R18, UR26, 0x1 ;  /* 0x0000001a122d7c11 */ /* 0x000fe4000f8e08ff */
[----:B------:R-:W-:Y:S02]  /*0f50*/  IADD3 R16, PT, PT, R27, 0x1e0, RZ ;  /* 0x000001e01b107810 */ /* 0x000fe40007ffe0ff */
[----:B------:R-:W-:-:S02]  /*0f60*/  LEA R44, R20, UR26, 0x1 ;  /* 0x0000001a142c7c11 */ /* 0x000fc4000f8e08ff */
[----:B------:R-:W-:Y:S02]  /*0f70*/  P2R R35, PR, RZ, 0x1 ;  /* 0x00000001ff237803 */ /* 0x000fe40000000000 */
[----:B------:R-:W-:Y:S02]  /*0f80*/  LOP3.LUT P0, RZ, R28, 0x80, RZ, 0xc0, !PT ;  /* 0x000000801cff7812 */ /* 0x000fe4000780c0ff */
[----:B------:R-:W-:Y:S02]  /*0f90*/  LEA R42, R4, UR26, 0x1 ;  /* 0x0000001a042a7c11 */ /* 0x000fe4000f8e08ff */
[-C--:B------:R-:W-:Y:S02]  /*0fa0*/  LEA.HI.SX32 R12, R12, R27.reuse, 0x1b ;  /* 0x0000001b0c0c7211 */ /* 0x080fe400078fdaff */
[----:B------:R-:W-:Y:S02]  /*0fb0*/  LEA.HI.SX32 R16, R16, R27, 0x1b ;  /* 0x0000001b10107211 */ /* 0x000fe400078fdaff */
[----:B------:R-:W-:-:S02]  /*0fc0*/  P2R R33, PR, RZ, 0x1 ;  /* 0x00000001ff217803 */ /* 0x000fc40000000000 */
[----:B------:R-:W-:Y:S02]  /*0fd0*/  LOP3.LUT P0, RZ, R28, 0x100, RZ, 0xc0, !PT ;  /* 0x000001001cff7812 */ /* 0x000fe4000780c0ff */
[----:B------:R-:W-:Y:S02]  /*0fe0*/  LEA R163, R12, UR26, 0x1 ;  /* 0x0000001a0ca37c11 */ /* 0x000fe4000f8e08ff */
[----:B------:R-:W-:Y:S01]  /*0ff0*/  LEA R162, R16, UR26, 0x1 ;  /* 0x0000001a10a27c11 */ /* 0x000fe2000f8e08ff */
[----:B----4-:R0:W-:Y:S04]  /*1000*/  STS.U16 [R53], R0 ;  /* 0x0000000035007388 */ /* 0x0101e80000000400 */
[----:B-----5:R1:W-:Y:S01]  /*1010*/  STS.U16 [R52+0x40], R6 ;  /* 0x0000400634007388 */ /* 0x0203e20000000400 */
[C---:B0-----:R-:W-:Y:S01]  /*1020*/  VIADD R0, R27.reuse, 0x140 ;  /* 0x000001401b007836 */ /* 0x041fe20000000000 */
[----:B-1----:R-:W-:-:S04]  /*1030*/  IADD3 R6, PT, PT, R27, 0x180, RZ ;  /* 0x000001801b067810 */ /* 0x002fc80007ffe0ff */
[-C--:B------:R-:W-:Y:S02]  /*1040*/  LEA.HI.SX32 R0, R0, R27.reuse, 0x1b ;  /* 0x0000001b00007211 */ /* 0x080fe400078fdaff */
[----:B------:R-:W-:Y:S02]  /*1050*/  LEA.HI.SX32 R6, R6, R27, 0x1b ;  /* 0x0000001b06067211 */ /* 0x000fe400078fdaff */
[----:B------:R-:W-:Y:S02]  /*1060*/  LEA R43, R0, UR26, 0x1 ;  /* 0x0000001a002b7c11 */ /* 0x000fe4000f8e08ff */
[----:B------:R-:W-:Y:S01]  /*1070*/  LEA R165, R6, UR26, 0x1 ;  /* 0x0000001a06a57c11 */ /* 0x000fe2000f8e08ff */
[----:B--2---:R-:W-:Y:S04]  /*1080*/  STS.U16 [R51+0x80], R7 ;  /* 0x0000800733007388 */ /* 0x004fe80000000400 */
[----:B---3--:R0:W-:Y:S04]  /*1090*/  STS.U16 [R50+0xc0], R8 ;  /* 0x0000c00832007388 */ /* 0x0081e80000000400 */
[----:B------:R-:W-:Y:S04]  /*10a0*/  STS.U16 [R49+0x100], R9 ;  /* 0x0001000931007388 */ /* 0x000fe80000000400 */
[----:B------:R1:W-:Y:S01]  /*10b0*/  STS.U16 [R48+0x140], R10 ;  /* 0x0001400a30007388 */ /* 0x0003e20000000400 */
[----:B0-----:R-:W-:-:S03]  /*10c0*/  IADD3 R8, PT, PT, R27, 0x1a0, RZ ;  /* 0x000001a01b087810 */ /* 0x001fc60007ffe0ff */
[----:B------:R-:W-:Y:S01]  /*10d0*/  STS.U16 [R47+0x180], R11 ;  /* 0x0001800b2f007388 */ /* 0x000fe20000000400 */
[----:B------:R-:W-:Y:S01]  /*10e0*/  LEA.HI.SX32 R8, R8, R27, 0x1b ;  /* 0x0000001b08087211 */ /* 0x000fe200078fdaff */
[----:B------:R-:W-:Y:S02]  /*10f0*/  IMAD R27, R80, 0xf, R27 ;  /* 0x0000000f501b7824 */ /* 0x000fe400078e021b */
[----:B------:R-:W-:Y:S04]  /*1100*/  STS.U16 [R46+0x1c0], R13 ;  /* 0x0001c00d2e007388 */ /* 0x000fe80000000400 */
[----:B------:R-:W-:Y:S01]  /*1110*/  STS.U16 [R45+0x200], R15 ;  /* 0x0002000f2d007388 */ /* 0x000fe20000000400 */
[----:B------:R-:W-:-:S03]  /*1120*/  LEA R164, R8, UR26, 0x1 ;  /* 0x0000001a08a47c11 */ /* 0x000fc6000f8e08ff */
[----:B------:R-:W-:Y:S01]  /*1130*/  STS.U16 [R44+0x240], R17 ;  /* 0x000240112c007388 */ /* 0x000fe20000000400 */
[----:B------:R-:W-:-:S03]  /*1140*/  VIADD R6, R27, 0x3 ;  /* 0x000000031b067836 */ /* 0x000fc60000000000 */
[----:B------:R-:W-:Y:S01]  /*1150*/  STS.U16 [R43+0x280], R19 ;  /* 0x000280132b007388 */ /* 0x000fe20000000400 */
[C---:B------:R-:W-:Y:S01]  /*1160*/  VIADD R20, R27.reuse, 0x7 ;  /* 0x000000071b147836 */ /* 0x040fe20000000000 */
[C---:B------:R-:W-:Y:S01]  /*1170*/  IADD3 R0, PT, PT, R27.reuse, 0x1, RZ ;  /* 0x000000011b007810 */ /* 0x040fe20007ffe0ff */
[C---:B------:R-:W-:Y:S01]  /*1180*/  VIADD R28, R27.reuse, 0xb ;  /* 0x0000000b1b1c7836 */ /* 0x040fe20000000000 */
[----:B------:R-:W-:Y:S01]  /*1190*/  STS.U16 [R42+0x2c0], R21 ;  /* 0x0002c0152a007388 */ /* 0x000fe20000000400 */
[C---:B------:R-:W-:Y:S01]  /*11a0*/  VIADD R36, R27.reuse, 0xf ;  /* 0x0000000f1b247836 */ /* 0x040fe20000000000 */
[C---:B------:R-:W-:Y:S02]  /*11b0*/  IADD3 R4, PT, PT, R27.reuse, 0x2, RZ ;  /* 0x000000021b047810 */ /* 0x040fe40007ffe0ff */
[----:B------:R0:W-:Y:S01]  /*11c0*/  STS.U16 [R165+0x300], R24 ;  /* 0x00030018a5007388 */ /* 0x0001e20000000400 */
[C---:B------:R-:W-:Y:S02]  /*11d0*/  IADD3 R8, PT, PT, R27.reuse, 0x4, RZ ;  /* 0x000000041b087810 */ /* 0x040fe40007ffe0ff */
[----:B-1----:R-:W-:-:S02]  /*11e0*/  IADD3 R10, PT, PT, R27, 0x5, RZ ;  /* 0x000000051b0a7810 */ /* 0x002fc40007ffe0ff */
[C---:B------:R-:W-:Y:S02]  /*11f0*/  IADD3 R18, PT, PT, R27.reuse, 0x6, RZ ;  /* 0x000000061b127810 */ /* 0x040fe40007ffe0ff */
[C---:B------:R-:W-:Y:S02]  /*1200*/  IADD3 R22, PT, PT, R27.reuse, 0x8, RZ ;  /* 0x000000081b167810 */ /* 0x040fe40007ffe0ff */
[C---:B------:R-:W-:Y:S02]  /*1210*/  IADD3 R26, PT, PT, R27.reuse, 0x9, RZ ;  /* 0x000000091b1a7810 */ /* 0x040fe40007ffe0ff */
[C---:B0-----:R-:W-:Y:S02]  /*1220*/  IADD3 R24, PT, PT, R27.reuse, 0xa, RZ ;  /* 0x0000000a1b187810 */ /* 0x041fe40007ffe0ff */
        /* <DEDUP_REMOVED lines=66> */
[----:B0-----:R-:W-:-:S11]  /*1650*/  PRMT R23, RZ, 0x7610, R23 ;  /* 0x00007610ff177816 */ /* 0x001fd60000000017 */
        /* <DEDUP_REMOVED lines=130> */
.L_x_821:
[----:B------:R-:W-:Y:S05]  /*1e80*/  BSYNC.RECONVERGENT B0 ;  /* 0x0000000000007941 */ /* 0x000fea0003800200 */
.L_x_820:
        /* <DEDUP_REMOVED lines=35> */
.L_x_823:
[----:B------:R-:W-:Y:S05]  /*20c0*/  BSYNC.RECONVERGENT B0 ;  /* 0x0000000000007941 */ /* 0x000fea0003800200 */
.L_x_822:
        /* <DEDUP_REMOVED lines=37> */
.L_x_825:
[----:B------:R-:W-:Y:S05]  /*2320*/  BSYNC.RECONVERGENT B0 ;  /* 0x0000000000007941 */ /* 0x000fea0003800200 */
.L_x_824:
        /* <DEDUP_REMOVED lines=35> */
.L_x_827:
[----:B------:R-:W-:Y:S05]  /*2560*/  BSYNC.RECONVERGENT B0 ;  /* 0x0000000000007941 */ /* 0x000fea0003800200 */
.L_x_826:
[----:B------:R-:W-:Y:S01]  /*2570*/  ISETP.EQ.OR P6, PT, RZ, UR7, P2 ;  /* 0x00000007ff007c0c */ /* 0x000fe200097c2670 */
[----:B------:R-:W-:Y:S01]  /*2580*/  BSSY.RECONVERGENT B0, `(.L_x_828) ;  /* 0x0000026000007945 */ /* 0x000fe20003800200 */
[----:B------:R-:W-:Y:S02]  /*2590*/  SHF.L.U32 R22, R22, 0x10, RZ ;  /* 0x0000001016167819 */ /* 0x000fe400000006ff */
[----:B------:R-:W-:Y:S02]  /*25a0*/  FSETP.GTU.FTZ.AND P5, PT, R59, 20, PT ;  /* 0x41a000003b00780b */ /* 0x000fe40003fbc000 */
[----:B------:R-:W-:Y:S01]  /*25b0*/  ISETP.EQ.OR P2, PT, RZ, UR7, P3 ;  /* 0x00000007ff007c0c */ /* 0x000fe20009f42670 */
[----:B------:R-:W-:Y:S01]  /*25c0*/  FADD.FTZ R58, R22, UR5 ;  /* 0x00000005163a7e21 */ /* 0x000fe20008010000 */
[----:B------:R-:W-:Y:S02]  /*25d0*/  LOP3.LUT R24, R82, 0x1f, RZ, 0xc0, !PT ;  /* 0x0000001f52187812 */ /* 0x000fe400078ec0ff */
        /* <DEDUP_REMOVED lines=32> */
.L_x_829:
[----:B------:R-:W-:Y:S05]  /*27e0*/  BSYNC.RECONVERGENT B0 ;  /* 0x0000000000007941 */ /* 0x000fea0003800200 */
.L_x_828:
        /* <DEDUP_REMOVED lines=39> */
.L_x_831:
[----:B------:R-:W-:Y:S05]  /*2a60*/  BSYNC.RECONVERGENT B0 ;  /* 0x0000000000007941 */ /* 0x000fea0003800200 */
.L_x_830:
        /* <DEDUP_REMOVED lines=41> */
.L_x_833:
[----:B------:R-:W-:Y:S05]  /*2d00*/  BSYNC.RECONVERGENT B0 ;  /* 0x0000000000007941 */ /* 0x000fea0003800200 */
.L_x_832:
        /* <DEDUP_REMOVED lines=39> */
.L_x_835:
[----:B------:R-:W-:Y:S05]  /*2f80*/  BSYNC.RECONVERGENT B0 ;  /* 0x0000000000007941 */ /* 0x000fea0003800200 */
.L_x_834:
        /* <DEDUP_REMOVED lines=41> */
.L_x_837:
[----:B------:R-:W-:Y:S05]  /*3220*/  BSYNC.RECONVERGENT B0 ;  /* 0x0000000000007941 */ /* 0x000fea0003800200 */
.L_x_836:
        /* <DEDUP_REMOVED lines=39> */
.L_x_839:
[----:B------:R-:W-:Y:S05]  /*34a0*/  BSYNC.RECONVERGENT B0 ;  /* 0x0000000000007941 */ /* 0x000fea0003800200 */
.L_x_838:
        /* <DEDUP_REMOVED lines=45> */
.L_x_841:
[----:B------:R-:W-:Y:S05]  /*3780*/  BSYNC.RECONVERGENT B0 ;  /* 0x0000000000007941 */ /* 0x000fea0003800200 */
.L_x_840:
        /* <DEDUP_REMOVED lines=32> */
.L_x_843:
[----:B------:R-:W-:Y:S05]  /*3990*/  BSYNC.RECONVERGENT B0 ;  /* 0x0000000000007941 */ /* 0x000fea0003800200 */
.L_x_842:
        /* <DEDUP_REMOVED lines=32> */
.L_x_845:
[----:B------:R-:W-:Y:S05]  /*3ba0*/  BSYNC.RECONVERGENT B0 ;  /* 0x0000000000007941 */ /* 0x000fea0003800200 */
.L_x_844:
        /* <DEDUP_REMOVED lines=32> */
.L_x_847:
[----:B------:R-:W-:Y:S05]  /*3db0*/  BSYNC.RECONVERGENT B0 ;  /* 0x0000000000007941 */ /* 0x000fea0003800200 */
.L_x_846:
        /* <DEDUP_REMOVED lines=32> */
.L_x_849:
[----:B------:R-:W-:Y:S05]  /*3fc0*/  BSYNC.RECONVERGENT B0 ;  /* 0x0000000000007941 */ /* 0x000fea0003800200 */
.L_x_848:
        /* <DEDUP_REMOVED lines=32> */
.L_x_851:
[----:B------:R-:W-:Y:S05]  /*41d0*/  BSYNC.RECONVERGENT B0 ;  /* 0x0000000000007941 */ /* 0x000fea0003800200 */
.L_x_850:
        /* <DEDUP_REMOVED lines=9> */
[----:B------:R-:W0:Y:S01]  /*4270*/  LDCU.64 UR20, c[0x0][0x3a0] ;  /* 0x00007400ff1477ac */ /* 0x000e220008000a00 */
[----:B------:R-:W-:Y:S01]  /*4280*/  LOP3.LUT R3, R82, 0x3e0, RZ, 0xc0, !PT ;  /* 0x000003e052037812 */ /* 0x000fe200078ec0ff */
[----:B------:R-:W-:Y:S01]  /*4290*/  FMUL.FTZ R23, R23, R54 ;  /* 0x0000003617177220 */ /* 0x000fe20000410000 */
[----:B------:R-:W-:Y:S01]  /*42a0*/  ISETP.NE.AND P0, PT, RZ, UR6, PT ;  /* 0x00000006ff007c0c */ /* 0x000fe2000bf05270 */
[----:B------:R-:W-:Y:S01]  /*42b0*/  USHF.L.U32 UR7, UR6, 0xb, URZ ;  /* 0x0000000b06077899 */ /* 0x000fe200080006ff */
[----:B------:R-:W-:Y:S01]  /*42c0*/  IADD3 R2, PT, PT, R3, R80, RZ ;  /* 0x0000005003027210 */ /* 0x000fe20007ffe0ff */
[----:B------:R-:W-:Y:S01]  /*42d0*/  FMUL.FTZ R22, R22, R55 ;  /* 0x0000003716167220 */ /* 0x000fe20000410000 */
[----:B------:R-:W-:Y:S01]  /*42e0*/  ISETP.EQ.AND P0, PT, R24, RZ, P0 ;  /* 0x000000ff1800720c */ /* 0x000fe20000702270 */
[----:B------:R-:W-:Y:S01]  /*42f0*/  FMUL.FTZ R24, R0, R53 ;  /* 0x0000003500187220 */ /* 0x000fe20000410000 */
[----:B------:R-:W-:Y:S01]  /*4300*/  FMUL.FTZ R21, R21, R56 ;  /* 0x0000003815157220 */ /* 0x000fe20000410000 */
[----:B------:R-:W-:-:S02]  /*4310*/  IMAD R2, R3, 0x1f, R2 ;  /* 0x0000001f03027824 */ /* 0x000fc400078e0202 */
[----:B------:R-:W-:Y:S01]  /*4320*/  FMUL.FTZ R20, R20, R57 ;  /* 0x0000003914147220 */ /* 0x000fe20000410000 */
[----:B------:R-:W-:Y:S01]  /*4330*/  FMUL.FTZ R19, R19, R58 ;  /* 0x0000003a13137220 */ /* 0x000fe20000410000 */
[----:B------:R-:W-:Y:S01]  /*4340*/  FMUL.FTZ R18, R18, R59 ;  /* 0x0000003b12127220 */ /* 0x000fe20000410000 */
[C---:B------:R-:W-:Y:S01]  /*4350*/  VIADD R5, R2.reuse, 0x80 ;  /* 0x0000008002057836 */ /* 0x040fe20000000000 */
[C---:B------:R-:W-:Y:S01]  /*4360*/  IADD3 R3, PT, PT, R2.reuse, 0x20, RZ ;  /* 0x0000002002037810 */ /* 0x040fe20007ffe0ff */
[C---:B------:R-:W-:Y:S01]  /*4370*/  VIADD R47, R2.reuse, 0x120 ;  /* 0x00000120022f7836 */ /* 0x040fe20000000000 */
[C---:B------:R-:W-:Y:S01]  /*4380*/  IADD3 R9, PT, PT, R2.reuse, 0xc0, RZ ;  /* 0x000000c002097810 */ /* 0x040fe20007ffe0ff */
[----:B0-----:R-:W-:Y:S01]  /*4390*/  UIMAD.WIDE.U32 UR8, UR17, UR20, URZ ;  /* 0x00000014110872a5 */ /* 0x001fe2000f8e00ff */
[C---:B------:R-:W-:Y:S01]  /*43a0*/  IADD3 R7, PT, PT, R2.reuse, 0xa0, RZ ;  /* 0x000000a002077810 */ /* 0x040fe20007ffe0ff */
[----:B------:R-:W-:Y:S01]  /*43b0*/  FMUL.FTZ R17, R17, R60 ;  /* 0x0000003c11117220 */ /* 0x000fe20000410000 */
[C---:B------:R-:W-:Y:S01]  /*43c0*/  IADD3 R11, PT, PT, R2.reuse, 0xe0, RZ ;  /* 0x000000e0020b7810 */ /* 0x040fe20007ffe0ff */
[----:B------:R-:W-:Y:S01]  /*43d0*/  UIMAD UR20, UR17, UR21, UR9 ;  /* 0x00000015111472a4 */ /* 0x000fe2000f8e0209 */
[C---:B------:R-:W-:Y:S01]  /*43e0*/  IADD3 R13, PT, PT, R2.reuse, 0x100, RZ ;  /* 0x00000100020d7810 */ /* 0x040fe20007ffe0ff */
[----:B------:R-:W-:Y:S01]  /*43f0*/  ULEA UR21, UR18, -UR7, 0x1 ;  /* 0x8000000712157291 */ /* 0x000fe2000f8e08ff */
[----:B------:R-:W-:Y:S01]  /*4400*/  IADD3 R49, PT, PT, R2, 0x160, RZ ;  /* 0x0000016002317810 */ /* 0x000fe20007ffe0ff */
[----:B------:R-:W-:Y:S01]  /*4410*/  FMUL.FTZ R16, R16, R61 ;  /* 0x0000003d10107220 */ /* 0x000fe20000410000 */
[----:B------:R-:W-:Y:S01]  /*4420*/  LEA.HI.SX32 R5, R5, R2, 0x1b ;  /* 0x0000000205057211 */ /* 0x000fe200078fdaff */
[----:B------:R-:W-:Y:S01]  /*4430*/  FMUL.FTZ R15, R15, R62 ;  /* 0x0000003e0f0f7220 */ /* 0x000fe20000410000 */
[-C--:B------:R-:W-:Y:S01]  /*4440*/  LEA.HI.SX32 R3, R3, R2.reuse, 0x1b ;  /* 0x0000000203037211 */ /* 0x080fe200078fdaff */
[----:B------:R-:W-:Y:S01]  /*4450*/  FMUL.FTZ R14, R14, R63 ;  /* 0x0000003f0e0e7220 */ /* 0x000fe20000410000 */
[-C--:B------:R-:W-:Y:S01]  /*4460*/  LEA.HI.SX32 R4, R9, R2.reuse, 0x1b ;  /* 0x0000000209047211 */ /* 0x080fe200078fdaff */
[----:B------:R-:W-:Y:S01]  /*4470*/  FMUL.FTZ R12, R42, R65 ;  /* 0x000000412a0c7220 */ /* 0x000fe20000410000 */
[-C--:B------:R-:W-:Y:S01]  /*4480*/  LEA.HI.SX32 R6, R7, R2.reuse, 0x1b ;  /* 0x0000000207067211 */ /* 0x080fe200078fdaff */
[----:B------:R-:W-:Y:S01]  /*4490*/  FMUL.FTZ R10, R40, R67 ;  /* 0x00000043280a7220 */ /* 0x000fe20000410000 */
[----:B------:R-:W-:Y:S01]  /*44a0*/  LEA.HI.SX32 R44, R11, R2, 0x1b ;  /* 0x000000020b2c7211 */ /* 0x000fe200078fdaff */
[----:B------:R-:W-:Y:S01]  /*44b0*/  FMUL.FTZ R11, R43, R66 ;  /* 0x000000422b0b7220 */ /* 0x000fe20000410000 */
[----:B------:R-:W-:Y:S01]  /*44c0*/  LEA.HI.SX32 R46, R13, R2, 0x1b ;  /* 0x000000020d2e7211 */ /* 0x000fe200078fdaff */
[----:B------:R-:W-:Y:S01]  /*44d0*/  FMUL.FTZ R13, R45, R64 ;  /* 0x000000402d0d7220 */ /* 0x000fe20000410000 */
[----:B------:R-:W-:Y:S01]  /*44e0*/  LEA.HI.SX32 R47, R47, R2, 0x1b ;  /* 0x000000022f2f7211 */ /* 0x000fe200078fdaff */
[----:B------:R-:W-:Y:S01]  /*44f0*/  FMUL.FTZ R9, R41, R68 ;  /* 0x0000004429097220 */ /* 0x000fe20000410000 */
[----:B------:R-:W-:Y:S01]  /*4500*/  LEA.HI.SX32 R49, R49, R2, 0x1b ;  /* 0x0000000231317211 */ /* 0x000fe200078fdaff */
[----:B------:R-:W0:Y:S01]  /*4510*/  LDCU UR44, c[0x0][0x38c] ;  /* 0x00007180ff2c77ac */ /* 0x000e220008000800 */
[----:B------:R-:W-:-:S02]  /*4520*/  LEA R7, R5, UR26, 0x1 ;  /* 0x0000001a05077c11 */ /* 0x000fc4000f8e08ff */
[----:B------:R-:W-:Y:S01]  /*4530*/  LEA R8, R3, UR26, 0x1 ;  /* 0x0000001a03087c11 */ /* 0x000fe2000f8e08ff */
[----:B------:R-:W1:Y:S01]  /*4540*/  LDCU UR43, c[0x0][0x388] ;  /* 0x00007100ff2b77ac */ /* 0x000e620008000800 */
[----:B------:R-:W-:Y:S02]  /*4550*/  LEA R5, R4, UR26, 0x1 ;  /* 0x0000001a04057c11 */ /* 0x000fe4000f8e08ff */
[----:B------:R-:W-:Y:S01]  /*4560*/  ISETP.GE.AND P1, PT, R81, UR21, PT ;  /* 0x0000001551007c0c */ /* 0x000fe2000bf26270 */
[----:B------:R-:W2:Y:S01]  /*4570*/  LDCU.64 UR36, c[0x0][0x3a8] ;  /* 0x00007500ff2477ac */ /* 0x000ea20008000a00 */
[----:B------:R-:W-:Y:S02]  /*4580*/  LEA R6, R6, UR26, 0x1 ;  /* 0x0000001a06067c11 */ /* 0x000fe4000f8e08ff */
[----:B------:R-:W-:Y:S01]  /*4590*/  LEA R4, R44, UR26, 0x1 ;  /* 0x0000001a2c047c11 */ /* 0x000fe2000f8e08ff */
[----:B------:R-:W3:Y:S01]  /*45a0*/  LDCU.64 UR34, c[0x0][0x440] ;  /* 0x00008800ff2277ac */ /* 0x000ee20008000a00 */
[----:B------:R-:W-:-:S02]  /*45b0*/  LEA R3, R46, UR26, 0x1 ;  /* 0x0000001a2e037c11 */ /* 0x000fc4000f8e08ff */
[----:B------:R-:W-:Y:S01]  /*45c0*/  LEA R2, R47, UR26, 0x1 ;  /* 0x0000001a2f027c11 */ /* 0x000fe2000f8e08ff */
[----:B------:R-:W4:Y:S01]  /*45d0*/  LDCU.64 UR32, c[0x0][0x3d8] ;  /* 0x00007b00ff2077ac */ /* 0x000f220008000a00 */
[----:B------:R-:W-:Y:S01]  /*45e0*/  LEA R0, R49, UR26, 0x1 ;  /* 0x0000001a31007c11 */ /* 0x000fe2000f8e08ff */
[----:B------:R-:W0:Y:S01]  /*45f0*/  LDCU.64 UR30, c[0x0][0x3e0] ;  /* 0x00007c00ff1e77ac */ /* 0x000e220008000a00 */
[----:B------:R-:W0:Y:S01]  /*4600*/  LDCU.64 UR28, c[0x0][0x450] ;  /* 0x00008a00ff1c77ac */ /* 0x000e220008000a00 */
[----:B------:R-:W0:Y:S01]  /*4610*/  LDCU.64 UR22, c[0x0][0x480] ;  /* 0x00009000ff1677ac */ /* 0x000e220008000a00 */
[----:B------:R-:W0:Y:S01]  /*4620*/  LDCU.64 UR38, c[0x0][0x3c0] ;  /* 0x00007800ff2677ac */ /* 0x000e220008000a00 */
[----:B-1----:R-:W-:-:S05]  /*4630*/  UMOV UR7, URZ ;  /* 0x000000ff00077c82 */ /* 0x002fca0008000000 */
.L_x_858:
[----:B0-----:R-:W-:Y:S01]  /*4640*/  MOV R43, UR38 ;  /* 0x00000026002b7c02 */ /* 0x001fe20008000f00 */
[----:B------:R-:W-:Y:S01]  /*4650*/  IMAD.U32 R47, RZ, RZ, UR39 ;  /* 0x00000027ff2f7e24 */ /* 0x000fe2000f8e00ff */
[----:B------:R-:W-:Y:S01]  /*4660*/  @!P1 MOV R40, R81 ;  /* 0x0000005100289202 */ /* 0x000fe20000000f00 */
[----:B------:R-:W-:Y:S01]  /*4670*/  UMOV UR18, UR8 ;  /* 0x0000000800127c82 */ /* 0x000fe20008000000 */
[----:B------:R-:W-:Y:S01]  /*4680*/  @!P1 MOV R41, RZ ;  /* 0x000000ff00299202 */ /* 0x000fe20000000f00 */
[----:B------:R-:W-:Y:S01]  /*4690*/  UMOV UR19, UR20 ;  /* 0x0000001400137c82 */ /* 0x000fe20008000000 */
[----:B------:R-:W-:Y:S01]  /*46a0*/  SHF.L.U32 R87, R82, 0x5, RZ ;  /* 0x0000000552577819 */ /* 0x000fe200000006ff */
[----:B--2---:R-:W-:Y:S01]  /*46b0*/  UIMAD.WIDE.U32 UR18, UR7, UR36, UR18 ;  /* 0x00000024071272a5 */ /* 0x004fe2000f8e0012 */
[----:B------:R-:W-:Y:S01]  /*46c0*/  PRMT R49, RZ, 0x7610, R49 ;  /* 0x00007610ff317816 */ /* 0x000fe20000000031 */
[----:B------:R-:W-:Y:S01]  /*46d0*/  @!P1 IMAD.WIDE.U32 R40, R43, UR7, R40 ;  /* 0x000000072b289c25 */ /* 0x000fe2000f8e0028 */
[----:B------:R-:W-:Y:S01]  /*46e0*/  LOP3.LUT R87, R87, R82, RZ, 0xfc, !PT ;  /* 0x0000005257577212 */ /* 0x000fe200078efcff */
[----:B------:R-:W-:-:S02]  /*46f0*/  UIMAD UR19, UR7, UR37, UR19 ;  /* 0x00000025071372a4 */ /* 0x000fc4000f8e0213 */
[----:B------:R-:W-:Y:S01]  /*4700*/  @!P1 IMAD R41, R47, UR7, R41 ;  /* 0x000000072f299c24 */ /* 0x000fe2000f8e0229 */
[C---:B------:R-:W-:Y:S01]  /*4710*/  @!P1 LEA R44, P2, R40.reuse, UR15, 0x1 ;  /* 0x0000000f282c9c11 */ /* 0x040fe2000f8408ff */
[----:B---3--:R-:W-:Y:S01]  /*4720*/  ULEA UR26, UP0, UR18, UR34, 0x3 ;  /* 0x00000022121a7291 */ /* 0x008fe2000f8018ff */
[----:B------:R-:W-:Y:S02]  /*4730*/  LOP3.LUT R81, R87, 0x7c1f, RZ, 0xc0, !PT ;  /* 0x00007c1f57517812 */ /* 0x000fe400078ec0ff */
[----:B------:R-:W-:Y:S01]  /*4740*/  @!P1 LEA.HI.X R45, R40, UR16, R41, 0x1, P2 ;  /* 0x00000010282d9c11 */ /* 0x000fe200090f0c29 */
[----:B------:R-:W-:Y:S01]  /*4750*/  HFMA2 R41, -RZ, RZ, 0, 0 ;  /* 0x00000000ff297431 */ /* 0x000fe200000001ff */
[----:B------:R-:W-:Y:S01]  /*4760*/  MOV R40, R81 ;  /* 0x0000005100287202 */ /* 0x000fe20000000f00 */
[----:B------:R-:W-:Y:S01]  /*4770*/  ULEA.HI.X UR18, UR18, UR35, UR19, 0x3, UP0 ;  /* 0x0000002312127291 */ /* 0x000fe200080f1c13 */
[C---:B------:R-:W-:Y:S02]  /*4780*/  LOP3.LUT R42, R81.reuse, 0x20, RZ, 0xfc, !PT ;  /* 0x00000020512a7812 */ /* 0x040fe400078efcff */
[----:B------:R-:W-:Y:S01]  /*4790*/  LOP3.LUT R48, R81, 0x80, RZ, 0xfc, !PT ;  /* 0x0000008051307812 */ /* 0x000fe200078efcff */
[----:B------:R-:W-:Y:S01]  /*47a0*/  IMAD.WIDE.U32 R40, R43, UR7, R40 ;  /* 0x000000072b287c25 */ /* 0x000fe2000f8e0028 */
[----:B------:R-:W-:-:S02]  /*47b0*/  ISETP.GE.AND P4, PT, R42, UR21, PT ;  /* 0x000000152a007c0c */ /* 0x000fc4000bf86270 */
[----:B------:R-:W-:Y:S01]  /*47c0*/  LOP3.LUT R43, R81, 0x40, RZ, 0xfc, !PT ;  /* 0x00000040512b7812 */ /* 0x000fe200078efcff */
[----:B------:R-:W-:Y:S01]  /*47d0*/  IMAD R41, R47, UR7, R41 ;  /* 0x000000072f297c24 */ /* 0x000fe2000f8e0229 */
[C---:B------:R-:W-:Y:S01]  /*47e0*/  LEA R42, P2, R40.reuse, UR15, 0x1 ;  /* 0x0000000f282a7c11 */ /* 0x040fe2000f8408ff */
[----:B------:R-:W-:Y:S01]  /*47f0*/  IMAD.U32 R47, RZ, RZ, UR18 ;  /* 0x00000012ff2f7e24 */ /* 0x000fe2000f8e00ff */
[----:B------:R-:W-:Y:S02]  /*4800*/  ISETP.GE.AND P5, PT, R43, UR21, PT ;  /* 0x000000152b007c0c */ /* 0x000fe4000bfa6270 */
[----:B------:R-:W-:Y:S02]  /*4810*/  LOP3.LUT R46, R81, 0x60, RZ, 0xfc, !PT ;  /* 0x00000060512e7812 */ /* 0x000fe400078efcff */
[----:B------:R-:W-:Y:S02]  /*4820*/  LEA.HI.X R43, R40, UR16, R41, 0x1, P2 ;  /* 0x00000010282b7c11 */ /* 0x000fe400090f0c29 */
[----:B------:R-:W-:-:S02]  /*4830*/  ISETP.GE.AND P2, PT, R48, UR21, PT ;  /* 0x0000001530007c0c */ /* 0x000fc4000bf46270 */
[----:B------:R-:W-:Y:S01]  /*4840*/  ISETP.GE.AND P6, PT, R46, UR21, PT ;  /* 0x000000152e007c0c */ /* 0x000fe2000bfc6270 */
[----:B------:R-:W2:Y:S01]  /*4850*/  @!P4 LDG.E.U16 R49, desc[UR24][R42.64+0x40] ;  /* 0x000040182a31c981 */ /* 0x000ea2000c1e1500 */
[C---:B------:R-:W-:Y:S02]  /*4860*/  LOP3.LUT R50, R81.reuse, 0xa0, RZ, 0xfc, !PT ;  /* 0x000000a051327812 */ /* 0x040fe400078efcff */
[----:B------:R-:W-:Y:S02]  /*4870*/  LOP3.LUT R48, R81, 0xc0, RZ, 0xfc, !PT ;  /* 0x000000c051307812 */ /* 0x000fe400078efcff */
[----:B------:R-:W-:Y:S02]  /*4880*/  PRMT R113, RZ, 0x7610, R113 ;  /* 0x00007610ff717816 */ /* 0x000fe40000000071 */
[----:B------:R-:W-:Y:S02]  /*4890*/  MOV R46, UR26 ;  /* 0x0000001a002e7c02 */ /* 0x000fe40008000f00 */
[----:B------:R-:W-:-:S02]  /*48a0*/  ISETP.GE.AND P3, PT, R50, UR21, PT ;  /* 0x0000001532007c0c */ /* 0x000fc4000bf66270 */
[----:B------:R-:W-:Y:S01]  /*48b0*/  ISETP.GE.AND P4, PT, R48, UR21, PT ;  /* 0x0000001530007c0c */ /* 0x000fe2000bf86270 */
[----:B------:R0:W3:Y:S01]  /*48c0*/  LDG.E.64 R40, desc[UR24][R46.64] ;  /* 0x000000182e287981 */ /* 0x0000e2000c1e1b00 */
[C---:B------:R-:W-:Y:S02]  /*48d0*/  LOP3.LUT R48, R81.reuse, 0xe0, RZ, 0xfc, !PT ;  /* 0x000000e051307812 */ /* 0x040fe400078efcff */
[----:B------:R-:W-:Y:S01]  /*48e0*/  PRMT R116, RZ, 0x7610, R116 ;  /* 0x00007610ff747816 */ /* 0x000fe20000000074 */
[----:B------:R-:W5:Y:S01]  /*48f0*/  @!P5 LDG.E.U16 R113, desc[UR24][R42.64+0x80] ;  /* 0x000080182a71d981 */ /* 0x000f62000c1e1500 */
[----:B------:R-:W-:Y:S02]  /*4900*/  PRMT R117, RZ, 0x7610, R117 ;  /* 0x00007610ff757816 */ /* 0x000fe40000000075 */
[----:B------:R-:W-:Y:S02]  /*4910*/  ISETP.GE.AND P5, PT, R48, UR21, PT ;  /* 0x0000001530007c0c */ /* 0x000fe4000bfa6270 */
[C---:B------:R-:W-:Y:S01]  /*4920*/  LOP3.LUT R50, R81.reuse, 0x100, RZ, 0xfc, !PT ;  /* 0x0000010051327812 */ /* 0x040fe200078efcff */
[----:B------:R-:W4:Y:S01]  /*4930*/  @!P2 LDG.E.U16 R116, desc[UR24][R42.64+0x100] ;  /* 0x000100182a74a981 */ /* 0x000f22000c1e1500 */
[----:B0-----:R-:W-:-:S02]  /*4940*/  LOP3.LUT R46, R81, 0x120, RZ, 0xfc, !PT ;  /* 0x00000120512e7812 */ /* 0x001fc400078efcff */
        /* <DEDUP_REMOVED lines=15> */
[----:B------:R-:W-:-:S02]  /*4a40*/  PRMT R51, RZ, 0x7610, R51 ;  /* 0x00007610ff337816 */ /* 0x000fc40000000033 */
[----:B------:R-:W-:Y:S01]  /*4a50*/  ISETP.GE.AND P4, PT, R47, UR21, PT ;  /* 0x000000152f007c0c */ /* 0x000fe2000bf86270 */
[----:B------:R-:W4:Y:S01]  /*4a60*/  @!P6 LDG.E.U16 R50, desc[UR24][R42.64+0x200] ;  /* 0x000200182a32e981 */ /* 0x000f22000c1e1500 */
[C---:B------:R-:W-:Y:S02]  /*4a70*/  LOP3.LUT R46, R81.reuse, 0x1a0, RZ, 0xfc, !PT ;  /* 0x000001a0512e7812 */ /* 0x040fe400078efcff */
[----:B------:R-:W-:Y:S01]  /*4a80*/  PRMT R48, RZ, 0x7610, R48 ;  /* 0x00007610ff307816 */ /* 0x000fe20000000030 */
[----:B------:R-:W4:Y:S01]  /*4a90*/  @!P2 LDG.E.U16 R51, desc[UR24][R42.64+0x240] ;  /* 0x000240182a33a981 */ /* 0x000f22000c1e1500 */
[C---:B------:R-:W-:Y:S02]  /*4aa0*/  LOP3.LUT R47, R81.reuse, 0x1c0, RZ, 0xfc, !PT ;  /* 0x000001c0512f7812 */ /* 0x040fe400078efcff */
[----:B------:R-:W-:Y:S02]  /*4ab0*/  ISETP.GE.AND P6, PT, R46, UR21, PT ;  /* 0x000000152e007c0c */ /* 0x000fe4000bfc6270 */
[----:B------:R-:W-:Y:S01]  /*4ac0*/  LOP3.LUT R46, R81, 0x1e0, RZ, 0xfc, !PT ;  /* 0x000001e0512e7812 */ /* 0x000fe200078efcff */
[----:B------:R-:W4:Y:S01]  /*4ad0*/  @!P3 LDG.E.U16 R48, desc[UR24][R42.64+0x280] ;  /* 0x000280182a30b981 */ /* 0x000f22000c1e1500 */
[----:B------:R-:W-:-:S02]  /*4ae0*/  ISETP.GE.AND P2, PT, R47, UR21, PT ;  /* 0x000000152f007c0c */ /* 0x000fc4000bf46270 */
[----:B------:R-:W-:Y:S02]  /*4af0*/  PRMT R47, RZ, 0x7610, R47 ;  /* 0x00007610ff2f7816 */ /* 0x000fe4000000002f */
[----:B------:R-:W-:Y:S02]  /*4b00*/  ISETP.GE.AND P3, PT, R46, UR21, PT ;  /* 0x000000152e007c0c */ /* 0x000fe4000bf66270 */
[----:B------:R-:W-:Y:S02]  /*4b10*/  LOP3.LUT R88, R81, 0x200, RZ, 0xfc, !PT ;  /* 0x0000020051587812 */ /* 0x000fe400078efcff */
[----:B------:R-:W-:Y:S01]  /*4b20*/  PRMT R114, RZ, 0x7610, R114 ;  /* 0x00007610ff727816 */ /* 0x000fe20000000072 */
[----:B------:R-:W4:Y:S01]  /*4b30*/  @!P4 LDG.E.U16 R47, desc[UR24][R42.64+0x2c0] ;  /* 0x0002c0182a2fc981 */ /* 0x000f22000c1e1500 */
[----:B------:R-:W-:Y:S02]  /*4b40*/  PRMT R46, RZ, 0x7610, R46 ;  /* 0x00007610ff2e7816 */ /* 0x000fe4000000002e */
[----:B------:R-:W-:-:S02]  /*4b50*/  PRMT R109, RZ, 0x7610, R109 ;  /* 0x00007610ff6d7816 */ /* 0x000fc4000000006d */
[----:B------:R-:W-:Y:S01]  /*4b60*/  ISETP.GE.AND P4, PT, R88, UR21, PT ;  /* 0x0000001558007c0c */ /* 0x000fe2000bf86270 */
[----:B------:R0:W2:Y:S01]  /*4b70*/  @!P1 LDG.E.U16 R114, desc[UR24][R44.64] ;  /* 0x000000182c729981 */ /* 0x0000a2000c1e1500 */
[C---:B------:R-:W-:Y:S02]  /*4b80*/  LOP3.LUT R89, R81.reuse, 0x220, RZ, 0xfc, !PT ;  /* 0x0000022051597812 */ /* 0x040fe400078efcff */
[----:B------:R-:W-:Y:S01]  /*4b90*/  LOP3.LUT R88, R81, 0x240, RZ, 0xfc, !PT ;  /* 0x0000024051587812 */ /* 0x000fe200078efcff */
[----:B------:R-:W4:Y:S01]  /*4ba0*/  @!P5 LDG.E.U16 R46, desc[UR24][R42.64+0x300] ;  /* 0x000300182a2ed981 */ /* 0x000f22000c1e1500 */
[----:B------:R-:W-:Y:S02]  /*4bb0*/  PRMT R105, RZ, 0x7610, R105 ;  /* 0x00007610ff697816 */ /* 0x000fe40000000069 */
[----:B------:R-:W-:Y:S01]  /*4bc0*/  PRMT R106, RZ, 0x7610, R106 ;  /* 0x00007610ff6a7816 */ /* 0x000fe2000000006a */
[----:B------:R-:W4:Y:S01]  /*4bd0*/  @!P6 LDG.E.U16 R109, desc[UR24][R42.64+0x340] ;  /* 0x000340182a6de981 */ /* 0x000f22000c1e1500 */
[----:B------:R-:W-:-:S02]  /*4be0*/  ISETP.GE.AND P5, PT, R89, UR21, PT ;  /* 0x0000001559007c0c */ /* 0x000fc4000bfa6270 */
[----:B------:R-:W-:Y:S01]  /*4bf0*/  ISETP.GE.AND P6, PT, R88, UR21, PT ;  /* 0x0000001558007c0c */ /* 0x000fe2000bfc6270 */
[----:B------:R-:W4:Y:S01]  /*4c00*/  @!P3 LDG.E.U16 R105, desc[UR24][R42.64+0x3c0] ;  /* 0x0003c0182a69b981 */ /* 0x000f22000c1e1500 */
[C---:B0-----:R-:W-:Y:S02]  /*4c10*/  LOP3.LUT R44, R81.reuse, 0x280, RZ, 0xfc, !PT ;  /* 0x00000280512c7812 */ /* 0x041fe400078efcff */
[----:B------:R-:W-:Y:S01]  /*4c20*/  LOP3.LUT R89, R81, 0x260, RZ, 0xfc, !PT ;  /* 0x0000026051597812 */ /* 0x000fe200078efcff */
[----:B------:R-:W4:Y:S01]  /*4c30*/  @!P2 LDG.E.U16 R106, desc[UR24][R42.64+0x380] ;  /* 0x000380182a6aa981 */ /* 0x000f22000c1e1500 */
[----:B------:R-:W-:Y:S02]  /*4c40*/  PRMT R104, RZ, 0x7610, R104 ;  /* 0x00007610ff687816 */ /* 0x000fe40000000068 */
[----:B------:R-:W-:Y:S02]  /*4c50*/  ISETP.GE.AND P3, PT, R44, UR21, PT ;  /* 0x000000152c007c0c */ /* 0x000fe4000bf66270 */
[----:B------:R-:W-:-:S02]  /*4c60*/  ISETP.GE.AND P2, PT, R89, UR21, PT ;  /* 0x0000001559007c0c */ /* 0x000fc4000bf46270 */
[C---:B------:R-:W-:Y:S01]  /*4c70*/  LOP3.LUT R44, R81.reuse, 0x2a0, RZ, 0xfc, !PT ;  /* 0x000002a0512c7812 */ /* 0x040fe200078efcff */
[----:B------:R-:W4:Y:S01]  /*4c80*/  @!P4 LDG.E.U16 R104, desc[UR24][R42.64+0x400] ;  /* 0x000400182a68c981 */ /* 0x000f22000c1e1500 */
[----:B------:R-:W-:Y:S02]  /*4c90*/  PRMT R102, RZ, 0x7610, R102 ;  /* 0x00007610ff667816 */ /* 0x000fe40000000066 */
[----:B------:R-:W-:Y:S02]  /*4ca0*/  ISETP.GE.AND P4, PT, R44, UR21, PT ;  /* 0x000000152c007c0c */ /* 0x000fe4000bf86270 */
[----:B------:R-:W-:Y:S02]  /*4cb0*/  LOP3.LUT R44, R81, 0x2e0, RZ, 0xfc, !PT ;  /* 0x000002e0512c7812 */ /* 0x000fe400078efcff */
[----:B------:R-:W-:Y:S01]  /*4cc0*/  PRMT R103, RZ, 0x7610, R103 ;  /* 0x00007610ff677816 */ /* 0x000fe20000000067 */
[----:B------:R-:W4:Y:S01]  /*4cd0*/  @!P6 LDG.E.U16 R102, desc[UR24][R42.64+0x480] ;  /* 0x000480182a66e981 */ /* 0x000f22000c1e1500 */
[----:B------:R-:W-:-:S02]  /*4ce0*/  PRMT R101, RZ, 0x7610, R101 ;  /* 0x00007610ff657816 */ /* 0x000fc40000000065 */
[C---:B------:R-:W-:Y:S02]  /*4cf0*/  LOP3.LUT R45, R81.reuse, 0x2c0, RZ, 0xfc, !PT ;  /* 0x000002c0512d7812 */ /* 0x040fe400078efcff */
[----:B------:R-:W-:Y:S01]  /*4d00*/  ISETP.GE.AND P6, PT, R44, UR21, PT ;  /* 0x000000152c007c0c */ /* 0x000fe2000bfc6270 */
[----:B------:R-:W4:Y:S01]  /*4d10*/  @!P5 LDG.E.U16 R103, desc[UR24][R42.64+0x440] ;  /* 0x000440182a67d981 */ /* 0x000f22000c1e1500 */
[----:B------:R-:W-:Y:S02]  /*4d20*/  LOP3.LUT R44, R81, 0x300, RZ, 0xfc, !PT ;  /* 0x00000300512c7812 */ /* 0x000fe400078efcff */
[----:B------:R-:W-:Y:S01]  /*4d30*/  PRMT R100, RZ, 0x7610, R100 ;  /* 0x00007610ff647816 */ /* 0x000fe20000000064 */
[----:B------:R-:W4:Y:S01]  /*4d40*/  @!P2 LDG.E.U16 R101, desc[UR24][R42.64+0x4c0] ;  /* 0x0004c0182a65a981 */ /* 0x000f22000c1e1500 */
[----:B------:R-:W-:Y:S02]  /*4d50*/  PRMT R89, RZ, 0x7610, R89 ;  /* 0x00007610ff597816 */ /* 0x000fe40000000059 */
[----:B------:R-:W-:-:S02]  /*4d60*/  ISETP.GE.AND P5, PT, R45, UR21, PT ;  /* 0x000000152d007c0c */ /* 0x000fc4000bfa6270 */
[C---:B------:R-:W-:Y:S01]  /*4d70*/  LOP3.LUT R45, R81.reuse, 0x320, RZ, 0xfc, !PT ;  /* 0x00000320512d7812 */ /* 0x040fe200078efcff */
[----:B------:R-:W4:Y:S01]  /*4d80*/  @!P3 LDG.E.U16 R100, desc[UR24][R42.64+0x500] ;  /* 0x000500182a64b981 */ /* 0x000f22000c1e1500 */
[----:B------:R-:W-:Y:S02]  /*4d90*/  ISETP.GE.AND P2, PT, R44, UR21, PT ;  /* 0x000000152c007c0c */ /* 0x000fe4000bf46270 */
[----:B------:R-:W-:Y:S01]  /*4da0*/  LOP3.LUT R44, R81, 0x340, RZ, 0xfc, !PT ;  /* 0x00000340512c7812 */ /* 0x000fe200078efcff */
[----:B------:R-:W4:Y:S01]  /*4db0*/  @!P4 LDG.E.U16 R89, desc[UR24][R42.64+0x540] ;  /* 0x000540182a59c981 */ /* 0x000f22000c1e1500 */
[----:B------:R-:W-:Y:S02]  /*4dc0*/  ISETP.GE.AND P3, PT, R45, UR21, PT ;  /* 0x000000152d007c0c */ /* 0x000fe4000bf66270 */
[----:B------:R-:W-:Y:S02]  /*4dd0*/  ISETP.GE.AND P4, PT, R44, UR21, PT ;  /* 0x000000152c007c0c */ /* 0x000fe4000bf86270 */
[----:B------:R-:W-:-:S02]  /*4de0*/  PRMT R99, RZ, 0x7610, R99 ;  /* 0x00007610ff637816 */ /* 0x000fc40000000063 */
[----:B------:R-:W-:Y:S02]  /*4df0*/  PRMT R98, RZ, 0x7610, R98 ;  /* 0x00007610ff627816 */ /* 0x000fe40000000062 */
[C---:B------:R-:W-:Y:S02]  /*4e00*/  LOP3.LUT R44, R81.reuse, 0x360, RZ, 0xfc, !PT ;  /* 0x00000360512c7812 */ /* 0x040fe400078efcff */
[----:B------:R-:W-:Y:S01]  /*4e10*/  LOP3.LUT R45, R81, 0x380, RZ, 0xfc, !PT ;  /* 0x00000380512d7812 */ /* 0x000fe200078efcff */
[----:B------:R-:W4:Y:S01]  /*4e20*/  @!P5 LDG.E.U16 R99, desc[UR24][R42.64+0x580] ;  /* 0x000580182a63d981 */ /* 0x000f22000c1e1500 */
[----:B------:R-:W-:Y:S02]  /*4e30*/  PRMT R97, RZ, 0x7610, R97 ;  /* 0x00007610ff617816 */ /* 0x000fe40000000061 */
[----:B------:R-:W-:Y:S01]  /*4e40*/  PRMT R96, RZ, 0x7610, R96 ;  /* 0x00007610ff607816 */ /* 0x000fe20000000060 */
[----:B------:R-:W4:Y:S01]  /*4e50*/  @!P6 LDG.E.U16 R98, desc[UR24][R42.64+0x5c0] ;  /* 0x0005c0182a62e981 */ /* 0x000f22000c1e1500 */
[----:B------:R-:W-:-:S02]  /*4e60*/  PRMT R94, RZ, 0x7610, R94 ;  /* 0x00007610ff5e7816 */ /* 0x000fc4000000005e */
[----:B------:R-:W-:Y:S01]  /*4e70*/  ISETP.GE.AND P5, PT, R44, UR21, PT ;  /* 0x000000152c007c0c */ /* 0x000fe2000bfa6270 */
[----:B------:R-:W4:Y:S01]  /*4e80*/  @!P3 LDG.E.U16 R97, desc[UR24][R42.64+0x640] ;  /* 0x000640182a61b981 */ /* 0x000f22000c1e1500 */
[----:B------:R-:W-:Y:S02]  /*4e90*/  ISETP.GE.AND P6, PT, R45, UR21, PT ;  /* 0x000000152d007c0c */ /* 0x000fe4000bfc6270 */
[C---:B------:R-:W-:Y:S01]  /*4ea0*/  LOP3.LUT R44, R81.reuse, 0x3a0, RZ, 0xfc, !PT ;  /* 0x000003a0512c7812 */ /* 0x040fe200078efcff */
[----:B------:R-:W4:Y:S01]  /*4eb0*/  @!P4 LDG.E.U16 R96, desc[UR24][R42.64+0x680] ;  /* 0x000680182a60c981 */ /* 0x000f22000c1e1500 */
[----:B------:R-:W-:Y:S02]  /*4ec0*/  LOP3.LUT R45, R81, 0x3c0, RZ, 0xfc, !PT ;  /* 0x000003c0512d7812 */ /* 0x000fe400078efcff */
[----:B------:R-:W-:Y:S01]  /*4ed0*/  LOP3.LUT R87, R87, 0x3e0, RZ, 0xfc, !PT ;  /* 0x000003e057577812 */ /* 0x000fe200078efcff */
        /* <DEDUP_REMOVED lines=14> */
[----:B------:R-:W0:Y:S01]  /*4fc0*/  S2UR UR18, SR_CgaCtaId ;  /* 0x00000000001279c3 */ /* 0x000e220000008800 */
[----:B------:R-:W-:-:S04]  /*4fd0*/  LOP3.LUT R135, R82, 0x3e0, RZ, 0xc0, !PT ;  /* 0x000003e052877812 */ /* 0x000fc800078ec0ff */
[----:B------:R-:W-:Y:S01]  /*4fe0*/  IADD3 R112, PT, PT, R135, R80, RZ ;  /* 0x0000005087707210 */ /* 0x000fe20007ffe0ff */
[----:B------:R-:W-:-:S04]  /*4ff0*/  UMOV UR26, 0x400 ;  /* 0x00000400001a7882 */ /* 0x000fc80000000000 */
[----:B------:R-:W-:-:S05]  /*5000*/  IMAD R135, R135, 0x1f, R112 ;  /* 0x0000001f87877824 */ /* 0x000fca00078e0270 */
[C---:B------:R-:W-:Y:S02]  /*5010*/  IADD3 R88, PT, PT, R135.reuse, 0x40, RZ ;  /* 0x0000004087587810 */ /* 0x040fe40007ffe0ff */
[C---:B------:R-:W-:Y:S02]  /*5020*/  IADD3 R140, PT, PT, R135.reuse, 0x60, RZ ;  /* 0x00000060878c7810 */ /* 0x040fe40007ffe0ff */
[CC--:B------:R-:W-:Y:S02]  /*5030*/  LEA.HI.SX32 R139, R135.reuse, R135.reuse, 0x1b ;  /* 0x00000087878b7211 */ /* 0x0c0fe400078fdaff */
[----:B------:R-:W-:Y:S01]  /*5040*/  IADD3 R144, PT, PT, R135, 0x380, RZ ;  /* 0x0000038087907810 */ /* 0x000fe20007ffe0ff */
[----:B0-----:R-:W-:Y:S01]  /*5050*/  ULEA UR26, UR18, UR26, 0x18 ;  /* 0x0000001a121a7291 */ /* 0x001fe2000f8ec0ff */
[-C--:B------:R-:W-:Y:S02]  /*5060*/  LEA.HI.SX32 R88, R88, R135.reuse, 0x1b ;  /* 0x0000008758587211 */ /* 0x080fe400078fdaff */
[----:B------:R-:W-:-:S02]  /*5070*/  LEA.HI.SX32 R140, R140, R135, 0x1b ;  /* 0x000000878c8c7211 */ /* 0x000fc400078fdaff */
[----:B------:R-:W-:Y:S02]  /*5080*/  LEA.HI.SX32 R129, R144, R135, 0x1b ;  /* 0x0000008790817211 */ /* 0x000fe400078fdaff */
[----:B------:R-:W-:Y:S01]  /*5090*/  LEA R139, R139, UR26, 0x1 ;  /* 0x0000001a8b8b7c11 */ /* 0x000fe2000f8e08ff */
[C---:B------:R-:W-:Y:S01]  /*50a0*/  VIADD R108, R135.reuse, 0x180 ;  /* 0x00000180876c7836 */ /* 0x040fe20000000000 */
[C---:B------:R-:W-:Y:S02]  /*50b0*/  IADD3 R136, PT, PT, R135.reuse, 0x140, RZ ;  /* 0x0000014087887810 */ /* 0x040fe40007ffe0ff */
[----:B------:R-:W-:Y:S02]  /*50c0*/  LEA R144, R88, UR26, 0x1 ;  /* 0x0000001a58907c11 */ /* 0x000fe4000f8e08ff */
[----:B------:R-:W-:Y:S02]  /*50d0*/  LEA R140, R140, UR26, 0x1 ;  /* 0x0000001a8c8c7c11 */ /* 0x000fe4000f8e08ff */
[----:B------:R-:W-:-:S02]  /*50e0*/  IADD3 R138, PT, PT, R135, 0x1a0, RZ ;  /* 0x000001a0878a7810 */ /* 0x000fc40007ffe0ff */
[C---:B------:R-:W-:Y:S02]  /*50f0*/  IADD3 R132, PT, PT, R135.reuse, 0x1c0, RZ ;  /* 0x000001c087847810 */ /* 0x040fe40007ffe0ff */
[-C--:B------:R-:W-:Y:S01]  /*5100*/  LEA.HI.SX32 R136, R136, R135.reuse, 0x1b ;  /* 0x0000008788887211 */ /* 0x080fe200078fdaff */
[C---:B------:R-:W-:Y:S01]  /*5110*/  VIADD R118, R135.reuse, 0x220 ;  /* 0x0000022087767836 */ /* 0x040fe20000000000 */
[C---:B------:R-:W-:Y:S02]  /*5120*/  IADD3 R160, PT, PT, R135.reuse, 0x1e0, RZ ;  /* 0x000001e087a07810 */ /* 0x040fe40007ffe0ff */
[----:B------:R-:W-:Y:S02]  /*5130*/  IADD3 R134, PT, PT, R135, 0x200, RZ ;  /* 0x0000020087867810 */ /* 0x000fe40007ffe0ff */
[-C--:B------:R-:W-:Y:S02]  /*5140*/  LEA.HI.SX32 R137, R108, R135.reuse, 0x1b ;  /* 0x000000876c897211 */ /* 0x080fe400078fdaff */
[----:B------:R-:W-:-:S02]  /*5150*/  LEA.HI.SX32 R138, R138, R135, 0x1b ;  /* 0x000000878a8a7211 */ /* 0x000fc400078fdaff */
[C---:B------:R-:W-:Y:S02]  /*5160*/  IADD3 R158, PT, PT, R135.reuse, 0x240, RZ ;  /* 0x00000240879e7810 */ /* 0x040fe40007ffe0ff */
[-C--:B------:R-:W-:Y:S02]  /*5170*/  LEA.HI.SX32 R132, R132, R135.reuse, 0x1b ;  /* 0x0000008784847211 */ /* 0x080fe400078fdaff */
[C---:B------:R-:W-:Y:S02]  /*5180*/  IADD3 R120, PT, PT, R135.reuse, 0x260, RZ ;  /* 0x0000026087787810 */ /* 0x040fe40007ffe0ff */
[-C--:B------:R-:W-:Y:S01]  /*5190*/  LEA.HI.SX32 R133, R160, R135.reuse, 0x1b ;  /* 0x00000087a0857211 */ /* 0x080fe200078fdaff */
[C---:B------:R-:W-:Y:S01]  /*51a0*/  VIADD R148, R135.reuse, 0x2c0 ;  /* 0x000002c087947836 */ /* 0x040fe20000000000 */
[----:B------:R-:W-:Y:S02]  /*51b0*/  IADD3 R150, PT, PT, R135, 0x280, RZ ;  /* 0x0000028087967810 */ /* 0x000fe40007ffe0ff */
[----:B------:R-:W-:-:S02]  /*51c0*/  LEA.HI.SX32 R134, R134, R135, 0x1b ;  /* 0x0000008786867211 */ /* 0x000fc400078fdaff */
[----:B------:R-:W-:Y:S02]  /*51d0*/  LEA R137, R137, UR26, 0x1 ;  /* 0x0000001a89897c11 */ /* 0x000fe4000f8e08ff */
[C---:B------:R-:W-:Y:S02]  /*51e0*/  IADD3 R122, PT, PT, R135.reuse, 0x2a0, RZ ;  /* 0x000002a0877a7810 */ /* 0x040fe40007ffe0ff */
[-C--:B------:R-:W-:Y:S02]  /*51f0*/  LEA.HI.SX32 R118, R118, R135.reuse, 0x1b ;  /* 0x0000008776767211 */ /* 0x080fe400078fdaff */
[----:B------:R-:W-:Y:S02]  /*5200*/  LEA R138, R138, UR26, 0x1 ;  /* 0x0000001a8a8a7c11 */ /* 0x000fe4000f8e08ff */
[----:B------:R-:W-:Y:S02]  /*5210*/  LEA.HI.SX32 R119, R158, R135, 0x1b ;  /* 0x000000879e777211 */ /* 0x000fe400078fdaff */
[----:B------:R-:W-:-:S02]  /*5220*/  IADD3 R124, PT, PT, R135, 0x2e0, RZ ;  /* 0x000002e0877c7810 */ /* 0x000fc40007ffe0ff */
[-C--:B------:R-:W-:Y:S02]  /*5230*/  LEA.HI.SX32 R120, R120, R135.reuse, 0x1b ;  /* 0x0000008778787211 */ /* 0x080fe400078fdaff */
[C---:B------:R-:W-:Y:S02]  /*5240*/  IADD3 R44, PT, PT, R135.reuse, 0x300, RZ ;  /* 0x00000300872c7810 */ /* 0x040fe40007ffe0ff */
[-C--:B------:R-:W-:Y:S01]  /*5250*/  LEA.HI.SX32 R121, R150, R135.reuse, 0x1b ;  /* 0x0000008796797211 */ /* 0x080fe200078fdaff */
[C---:B------:R-:W-:Y:S01]  /*5260*/  VIADD R128, R135.reuse, 0x360 ;  /* 0x0000036087807836 */ /* 0x040fe20000000000 */
[----:B------:R-:W-:Y:S02]  /*5270*/  IADD3 R126, PT, PT, R135, 0x320, RZ ;  /* 0x00000320877e7810 */ /* 0x000fe40007ffe0ff */
[----:B------:R-:W-:Y:S02]  /*5280*/  LEA.HI.SX32 R122, R122, R135, 0x1b ;  /* 0x000000877a7a7211 */ /* 0x000fe400078fdaff */
[----:B------:R-:W-:-:S02]  /*5290*/  LEA R118, R118, UR26, 0x1 ;  /* 0x0000001a76767c11 */ /* 0x000fc4000f8e08ff */
[----:B------:R-:W-:Y:S02]  /*52a0*/  IADD3 R146, PT, PT, R135, 0x340, RZ ;  /* 0x0000034087927810 */ /* 0x000fe40007ffe0ff */
[-C--:B------:R-:W-:Y:S02]  /*52b0*/  LEA.HI.SX32 R123, R148, R135.reuse, 0x1b ;  /* 0x00000087947b7211 */ /* 0x080fe400078fdaff */
[----:B------:R-:W-:Y:S02]  /*52c0*/  LEA R119, R119, UR26, 0x1 ;  /* 0x0000001a77777c11 */ /* 0x000fe4000f8e08ff */
[-C--:B------:R-:W-:Y:S02]  /*52d0*/  LEA.HI.SX32 R124, R124, R135.reuse, 0x1b ;  /* 0x000000877c7c7211 */ /* 0x080fe400078fdaff */
[----:B------:R-:W-:Y:S02]  /*52e0*/  LEA R120, R120, UR26, 0x1 ;  /* 0x0000001a78787c11 */ /* 0x000fe4000f8e08ff */
[----:B------:R-:W-:-:S02]  /*52f0*/  LEA.HI.SX32 R125, R44, R135, 0x1b ;  /* 0x000000872c7d7211 */ /* 0x000fc400078fdaff */
[----:B------:R-:W-:Y:S02]  /*5300*/  LEA R121, R121, UR26, 0x1 ;  /* 0x0000001a79797c11 */ /* 0x000fe4000f8e08ff */
[C---:B------:R-:W-:Y:S02]  /*5310*/  IADD3 R130, PT, PT, R135.reuse, 0x3a0, RZ ;  /* 0x000003a087827810 */ /* 0x040fe40007ffe0ff */
[-C--:B------:R-:W-:Y:S02]  /*5320*/  LEA.HI.SX32 R126, R126, R135.reuse, 0x1b ;  /* 0x000000877e7e7211 */ /* 0x080fe400078fdaff */
[----:B------:R-:W-:Y:S02]  /*5330*/  LEA R122, R122, UR26, 0x1 ;  /* 0x0000001a7a7a7c11 */ /* 0x000fe4000f8e08ff */
[----:B------:R-:W-:Y:S02]  /*5340*/  IADD3 R142, PT, PT, R135, 0x3c0, RZ ;  /* 0x000003c0878e7810 */ /* 0x000fe40007ffe0ff */
[-C--:B------:R-:W-:Y:S01]  /*5350*/  LEA.HI.SX32 R127, R146, R135.reuse, 0x1b ;  /* 0x00000087927f7211 */ /* 0x080fe200078fdaff */
[----:B------:R-:W-:Y:S01]  /*5360*/  IMAD.SHL.U32 R112, R112, 0x20, RZ ;  /* 0x0000002070707824 */ /* 0x000fe200078e00ff */
[----:B------:R-:W-:-:S02]  /*5370*/  LEA.HI.SX32 R128, R128, R135, 0x1b ;  /* 0x0000008780807211 */ /* 0x000fc400078fdaff */
[----:B------:R-:W-:Y:S02]  /*5380*/  LEA R125, R125, UR26, 0x1 ;  /* 0x0000001a7d7d7c11 */ /* 0x000fe4000f8e08ff */
[----:B------:R-:W-:Y:S01]  /*5390*/  LEA.HI.SX32 R130, R130, R135, 0x1b ;  /* 0x0000008782827211 */ /* 0x000fe200078fdaff */
[----:B---3--:R-:W-:Y:S01]  /*53a0*/  FMUL.FTZ R42, R41, R68 ;  /* 0x00000044292a7220 */ /* 0x008fe20000410000 */
[----:B------:R-:W-:-:S03]  /*53b0*/  FMUL.FTZ R40, R40, 1.4426950216293334961 ;  /* 0x3fb8aa3b28287820 */ /* 0x000fc60000410000 */
[----:B------:R-:W-:Y:S01]  /*53c0*/  FMUL.RZ R43, R42, 0.15915493667125701904 ;  /* 0x3e22f9832a2b7820 */ /* 0x000fe2000040c000 */
[----:B------:R-:W-:Y:S02]  /*53d0*/  IADD3 R42, PT, PT, R135, 0x3e0, RZ ;  /* 0x000003e0872a7810 */ /* 0x000fe40007ffe0ff */
[----:B------:R-:W-:Y:S02]  /*53e0*/  LEA R126, R126, UR26, 0x1 ;  /* 0x0000001a7e7e7c11 */ /* 0x000fe4000f8e08ff */
[-C--:B------:R-:W-:Y:S02]  /*53f0*/  LEA.HI.SX32 R131, R142, R135.reuse, 0x1b ;  /* 0x000000878e837211 */ /* 0x080fe400078fdaff */
[----:B------:R-:W-:Y:S02]  /*5400*/  LEA R127, R127, UR26, 0x1 ;  /* 0x0000001a7f7f7c11 */ /* 0x000fe4000f8e08ff */
[----:B------:R-:W-:Y:S02]  /*5410*/  LEA.HI.SX32 R135, R42, R135, 0x1b ;  /* 0x000000872a877211 */ /* 0x000fe400078fdaff */
[----:B------:R-:W-:-:S02]  /*5420*/  LEA R128, R128, UR26, 0x1 ;  /* 0x0000001a80807c11 */ /* 0x000fc4000f8e08ff */
[----:B------:R-:W-:Y:S01]  /*5430*/  LEA R131, R131, UR26, 0x1 ;  /* 0x0000001a83837c11 */ /* 0x000fe2000f8e08ff */
[----:B--2---:R-:W-:Y:S04]  /*5440*/  STS.U16 [R139], R114 ;  /* 0x000000728b007388 */ /* 0x004fe80000000400 */
[----:B------:R-:W-:Y:S04]  /*5450*/  STS.U16 [R8+0x40], R49 ;  /* 0x0000403108007388 */ /* 0x000fe80000000400 */
[----:B-----5:R0:W-:Y:S04]  /*5460*/  STS.U16 [R144+0x80], R113 ;  /* 0x0000807190007388 */ /* 0x0201e80000000400 */
[----:B----4-:R-:W-:Y:S04]  /*5470*/  STS.U16 [R140+0xc0], R117 ;  /* 0x0000c0758c007388 */ /* 0x010fe80000000400 */
[----:B------:R-:W-:Y:S01]  /*5480*/  STS.U16 [R7+0x100], R116 ;  /* 0x0001007407007388 */ /* 0x000fe20000000400 */
[----:B0-----:R-:W-:-:S03]  /*5490*/  LEA R113, R136, UR26, 0x1 ;  /* 0x0000001a88717c11 */ /* 0x001fc6000f8e08ff */
[----:B------:R-:W-:Y:S04]  /*54a0*/  STS.U16 [R6+0x140], R115 ;  /* 0x0001407306007388 */ /* 0x000fe80000000400 */
[----:B------:R0:W-:Y:S04]  /*54b0*/  STS.U16 [R5+0x180], R110 ;  /* 0x0001806e05007388 */ /* 0x0001e80000000400 */
[----:B------:R1:W-:Y:S04]  /*54c0*/  STS.U16 [R4+0x1c0], R111 ;  /* 0x0001c06f04007388 */ /* 0x0003e80000000400 */
[----:B------:R-:W-:Y:S01]  /*54d0*/  STS.U16 [R3+0x200], R50 ;  /* 0x0002003203007388 */ /* 0x000fe20000000400 */
[----:B0-----:R-:W-:-:S03]  /*54e0*/  LEA R110, R133, UR26, 0x1 ;  /* 0x0000001a856e7c11 */ /* 0x001fc6000f8e08ff */
[----:B------:R0:W-:Y:S01]  /*54f0*/  STS.U16 [R2+0x240], R51 ;  /* 0x0002403302007388 */ /* 0x0001e20000000400 */
[----:B-1----:R-:W-:-:S03]  /*5500*/  LEA R111, R132, UR26, 0x1 ;  /* 0x0000001a846f7c11 */ /* 0x002fc6000f8e08ff */
[----:B------:R-:W-:Y:S04]  /*5510*/  STS.U16 [R113+0x280], R48 ;  /* 0x0002803071007388 */ /* 0x000fe80000000400 */
[----:B------:R-:W-:Y:S01]  /*5520*/  STS.U16 [R0+0x2c0], R47 ;  /* 0x0002c02f00007388 */ /* 0x000fe20000000400 */
[----:B0-----:R-:W-:-:S03]  /*5530*/  LEA R51, R134, UR26, 0x1 ;  /* 0x0000001a86337c11 */ /* 0x001fc6000f8e08ff */
[----:B------:R0:W-:Y:S04]  /*5540*/  STS.U16 [R137+0x300], R46 ;  /* 0x0003002e89007388 */ /* 0x0001e80000000400 */
[----:B------:R-:W-:Y:S04]  /*5550*/  STS.U16 [R138+0x340], R109 ;  /* 0x0003406d8a007388 */ /* 0x000fe80000000400 */
[----:B------:R-:W-:Y:S01]  /*5560*/  STS.U16 [R111+0x380], R106 ;  /* 0x0003806a6f007388 */ /* 0x000fe20000000400 */
[----:B0-----:R-:W-:-:S03]  /*5570*/  LEA R46, R123, UR26, 0x1 ;  /* 0x0000001a7b2e7c11 */ /* 0x001fc6000f8e08ff */
[----:B------:R0:W-:Y:S04]  /*5580*/  STS.U16 [R110+0x3c0], R105 ;  /* 0x0003c0696e007388 */ /* 0x0001e80000000400 */
[----:B------:R1:W-:Y:S04]  /*5590*/  STS.U16 [R51+0x400], R104 ;  /* 0x0004006833007388 */ /* 0x0003e80000000400 */
[----:B------:R2:W-:Y:S01]  /*55a0*/  STS.U16 [R118+0x440], R103 ;  /* 0x0004406776007388 */ /* 0x0005e20000000400 */
[----:B0-----:R-:W-:-:S03]  /*55b0*/  LEA R105, R124, UR26, 0x1 ;  /* 0x0000001a7c697c11 */ /* 0x001fc6000f8e08ff */
[----:B------:R0:W-:Y:S01]  /*55c0*/  STS.U16 [R119+0x480], R102 ;  /* 0x0004806677007388 */ /* 0x0001e20000000400 */
[----:B------:R-:W-:-:S03]  /*55d0*/  FMUL.FTZ R106, R40, R64 ;  /* 0x00000040286a7220 */ /* 0x000fc60000410000 */
[----:B------:R-:W-:Y:S01]  /*55e0*/  STS.U16 [R120+0x4c0], R101 ;  /* 0x0004c06578007388 */ /* 0x000fe20000000400 */
[----:B-1----:R-:W-:-:S03]  /*55f0*/  LEA R104, R129, UR26, 0x1 ;  /* 0x0000001a81687c11 */ /* 0x002fc6000f8e08ff */
[----:B------:R-:W-:Y:S01]  /*5600*/  STS.U16 [R121+0x500], R100 ;  /* 0x0005006479007388 */ /* 0x000fe20000000400 */
[----:B--2---:R-:W-:-:S03]  /*5610*/  FMUL.FTZ R103, R41, R63 ;  /* 0x0000003f29677220 */ /* 0x004fc60000410000 */
[----:B------:R1:W-:Y:S01]  /*5620*/  STS.U16 [R122+0x540], R89 ;  /* 0x000540597a007388 */ /* 0x0003e20000000400 */
[----:B0-----:R0:W-:Y:S03]  /*5630*/  MUFU.EX2 R102, R106 ;  /* 0x0000006a00667308 */ /* 0x0011e60000000800 */
[----:B------:R2:W-:Y:S04]  /*5640*/  STS.U16 [R46+0x580], R99 ;  /* 0x000580632e007388 */ /* 0x0005e80000000400 */
[----:B------:R-:W-:Y:S01]  /*5650*/  STS.U16 [R105+0x5c0], R98 ;  /* 0x0005c06269007388 */ /* 0x000fe20000000400 */
[----:B-1----:R-:W-:-:S03]  /*5660*/  LEA R89, R130, UR26, 0x1 ;  /* 0x0000001a82597c11 */ /* 0x002fc6000f8e08ff */
[----:B------:R-:W-:Y:S01]  /*5670*/  STS.U16 [R125+0x600], R94 ;  /* 0x0006005e7d007388 */ /* 0x000fe20000000400 */
[----:B--2---:R-:W-:-:S03]  /*5680*/  LEA.HI.SX32 R46, R112, R112, 0x1b ;  /* 0x00000070702e7211 */ /* 0x004fc600078fdaff */
[----:B------:R-:W-:Y:S01]  /*5690*/  STS.U16 [R126+0x640], R97 ;  /* 0x000640617e007388 */ /* 0x000fe20000000400 */
[----:B0-----:R-:W-:Y:S01]  /*56a0*/  LEA R106, R135, UR26, 0x1 ;  /* 0x0000001a876a7c11 */ /* 0x001fe2000f8e08ff */
[----:B------:R-:W-:Y:S01]  /*56b0*/  FMUL.RZ R103, R103, 0.15915493667125701904 ;  /* 0x3e22f98367677820 */ /* 0x000fe2000040c000 */
[----:B------:R-:W-:Y:S01]  /*56c0*/  FMUL.FTZ R101, R41, R62 ;  /* 0x0000003e29657220 */ /* 0x000fe20000410000 */
[----:B------:R0:W-:Y:S01]  /*56d0*/  STS.U16 [R127+0x680], R96 ;  /* 0x000680607f007388 */ /* 0x0001e20000000400 */
[----:B------:R-:W-:-:S03]  /*56e0*/  LEA R46, R46, UR26, 0x1 ;  /* 0x0000001a2e2e7c11 */ /* 0x000fc6000f8e08ff */
[----:B------:R-:W-:Y:S04]  /*56f0*/  STS.U16 [R128+0x6c0], R95 ;  /* 0x0006c05f80007388 */ /* 0x000fe80000000400 */
[----:B------:R-:W-:Y:S01]  /*5700*/  STS.U16 [R104+0x700], R93 ;  /* 0x0007005d68007388 */ /* 0x000fe20000000400 */
[----:B------:R-:W-:Y:S03]  /*5710*/  MUFU.SIN R100, R103 ;  /* 0x0000006700647308 */ /* 0x000fe60000000400 */
[----:B------:R1:W-:Y:S01]  /*5720*/  STS.U16 [R89+0x740], R90 ;  /* 0x0007405a59007388 */ /* 0x0003e20000000400 */
[----:B0-----:R-:W-:-:S03]  /*5730*/  FMUL.RZ R96, R101, 0.15915493667125701904 ;  /* 0x3e22f98365607820 */ /* 0x001fc6000040c000 */
[----:B------:R-:W-:Y:S01]  /*5740*/  STS.U16 [R131+0x780], R92 ;  /* 0x0007805c83007388 */ /* 0x000fe20000000400 */
[----:B------:R0:W-:Y:S03]  /*5750*/  MUFU.COS R98, R103 ;  /* 0x0000006700627308 */ /* 0x0001e60000000000 */
[----:B------:R2:W-:Y:S01]  /*5760*/  STS.U16 [R106+0x7c0], R91 ;  /* 0x0007c05b6a007388 */ /* 0x0005e20000000400 */
[----:B------:R-:W-:-:S03]  /*5770*/  NOP ;  /* 0x0000000000007918 */ /* 0x000fc60000000000 */
[----:B------:R-:W-:Y:S04]  /*5780*/  LDS.U16 R101, [R46] ;  /* 0x000000002e657984 */ /* 0x000fe80000000400 */
[----:B0-----:R-:W0:Y:S04]  /*5790*/  LDS.U16 R103, [R46+0x2] ;  /* 0x000002002e677984 */ /* 0x001e280000000400 */
[----:B------:R-:W3:Y:S01]  /*57a0*/  LDS.U16 R106, [R46+0x4] ;  /* 0x000004002e6a7984 */ /* 0x000ee20000000400 */
[----:B------:R-:W4:Y:S01]  /*57b0*/  MUFU.SIN R87, R43 ;  /* 0x0000002b00577308 */ /* 0x000f220000000400 */
[----:B------:R-:W-:-:S02]  /*57c0*/  FMUL.FTZ R45, R40, R68 ;  /* 0x00000044282d7220 */ /* 0x000fc40000410000 */
[----:B------:R-:W5:Y:S01]  /*57d0*/  LDS.U16 R105, [R46+0x8] ;  /* 0x000008002e697984 */ /* 0x000f620000000400 */
[----:B------:R-:W-:Y:S01]  /*57e0*/  USHF.L.U32 UR18, UR6, 0xa, URZ ;  /* 0x0000000a06127899 */ /* 0x000fe200080006ff */
[----:B------:R-:W-:-:S03]  /*57f0*/  SHF.L.U32 R123, R82, 0x4, RZ ;  /* 0x00000004527b7819 */ /* 0x000fc600000006ff */
[----:B------:R-:W0:Y:S01]  /*5800*/  MUFU.COS R107, R43 ;  /* 0x0000002b006b7308 */ /* 0x000e220000000000 */
[C---:B-1----:R-:W-:Y:S01]  /*5810*/  FMUL.FTZ R89, R41.reuse, R61 ;  /* 0x0000003d29597220 */ /* 0x042fe20000410000 */
[----:B------:R-:W-:Y:S01]  /*5820*/  UIADD3 UR18, UPT, UPT, -UR18, UR43, URZ ;  /* 0x0000002b12127290 */ /* 0x000fe2000fffe1ff */
[C---:B------:R-:W-:Y:S01]  /*5830*/  FMUL.FTZ R141, R41.reuse, R67 ;  /* 0x00000043298d7220 */ /* 0x040fe20000410000 */
[C---:B------:R-:W-:Y:S01]  /*5840*/  FMUL.FTZ R143, R41.reuse, R66 ;  /* 0x00000042298f7220 */ /* 0x040fe20000410000 */
[----:B------:R-:W-:Y:S01]  /*5850*/  FMUL.FTZ R48, R41, R64 ;  /* 0x0000004029307220 */ /* 0x000fe20000410000 */
[C---:B------:R-:W-:Y:S01]  /*5860*/  FMUL.FTZ R111, R40.reuse, R60 ;  /* 0x0000003c286f7220 */ /* 0x040fe20000410000 */
[----:B------:R-:W-:Y:S01]  /*5870*/  FMUL.FTZ R114, R40, R65 ;  /* 0x0000004128727220 */ /* 0x000fe20000410000 */
[----:B------:R-:W4:Y:S01]  /*5880*/  MUFU.EX2 R108, R45 ;  /* 0x0000002d006c7308 */ /* 0x000f220000000800 */
[----:B------:R-:W-:-:S03]  /*5890*/  FMUL.RZ R104, R89, 0.15915493667125701904 ;  /* 0x3e22f98359687820 */ /* 0x000fc6000040c000 */
[----:B------:R-:W-:Y:S01]  /*58a0*/  MUFU.SIN R97, R96 ;  /* 0x0000006000617308 */ /* 0x000fe20000000400 */
[----:B------:R-:W-:Y:S01]  /*58b0*/  FMUL.RZ R141, R141, 0.15915493667125701904 ;  /* 0x3e22f9838d8d7820 */ /* 0x000fe2000040c000 */
[----:B------:R-:W-:-:S06]  /*58c0*/  FMUL.RZ R142, R143, 0.15915493667125701904 ;  /* 0x3e22f9838f8e7820 */ /* 0x000fcc000040c000 */
[----:B------:R1:W-:Y:S01]  /*58d0*/  MUFU.COS R95, R96 ;  /* 0x00000060005f7308 */ /* 0x0003e20000000000 */
[----:B------:R-:W-:Y:S01]  /*58e0*/  ISETP.GE.U32.AND P2, PT, R123, UR18, PT ;  /* 0x000000127b007c0c */ /* 0x000fe2000bf46070 */
[----:B----4-:R-:W-:Y:S01]  /*58f0*/  FMUL.FTZ R87, R108, R87 ;  /* 0x000000576c577220 */ /* 0x010fe20000410000 */
[----:B------:R-:W-:Y:S01]  /*5900*/  FMUL.FTZ R112, R41, R59 ;  /* 0x0000003b29707220 */ /* 0x000fe20000410000 */
[----:B------:R-:W-:Y:S01]  /*5910*/  LDS.U16 R128, [R46+0x18] ;  /* 0x000018002e807984 */ /* 0x000fe20000000400 */
[C---:B------:R-:W-:Y:S01]  /*5920*/  FMUL.FTZ R99, R40.reuse, R63 ;  /* 0x0000003f28637220 */ /* 0x040fe20000410000 */
[C---:B------:R-:W-:Y:S01]  /*5930*/  FMUL.FTZ R94, R40.reuse, R62 ;  /* 0x0000003e285e7220 */ /* 0x040fe20000410000 */
[C---:B------:R-:W-:Y:S01]  /*5940*/  FMUL.FTZ R93, R40.reuse, R61 ;  /* 0x0000003d285d7220 */ /* 0x040fe20000410000 */
[C---:B------:R-:W-:Y:S01]  /*5950*/  FMUL.FTZ R129, R40.reuse, R57 ;  /* 0x0000003928817220 */ /* 0x040fe20000410000 */
[----:B-1----:R-:W-:Y:S01]  /*5960*/  VIADD R96, R123, 0x4 ;  /* 0x000000047b607836 */ /* 0x002fe20000000000 */
[----:B--2---:R-:W-:Y:S01]  /*5970*/  MUFU.SIN R91, R104 ;  /* 0x00000068005b7308 */ /* 0x004fe20000000400 */
[----:B0-----:R-:W-:Y:S01]  /*5980*/  SHF.L.U32 R110, R103, 0x10, RZ ;  /* 0x00000010676e7819 */ /* 0x001fe200000006ff */
[----:B------:R-:W-:Y:S01]  /*5990*/  FMUL.FTZ R89, R41, R60 ;  /* 0x0000003c29597220 */ /* 0x000fe20000410000 */
[----:B------:R-:W-:Y:S01]  /*59a0*/  FMUL.FTZ R124, R40, R59 ;  /* 0x0000003b287c7220 */ /* 0x000fe20000410000 */
[----:B------:R-:W-:Y:S01]  /*59b0*/  ISETP.GE.U32.AND P6, PT, R96, UR18, PT ;  /* 0x0000001260007c0c */ /* 0x000fe2000bfc6070 */
[----:B------:R-:W-:Y:S01]  /*59c0*/  FMUL.FTZ R107, R108, R107 ;  /* 0x0000006b6c6b7220 */ /* 0x000fe20000410000 */
[----:B------:R-:W0:Y:S02]  /*59d0*/  LDS.U16 R96, [R46+0xa] ;  /* 0x00000a002e607984 */ /* 0x000e240000000400 */
[----:B------:R1:W-:Y:S01]  /*59e0*/  MUFU.COS R92, R104 ;  /* 0x00000068005c7308 */ /* 0x0003e20000000000 */
[----:B------:R-:W-:Y:S01]  /*59f0*/  FMUL.FTZ R110, R9, R110 ;  /* 0x0000006e096e7220 */ /* 0x000fe20000410000 */
[----:B------:R-:W-:Y:S01]  /*5a00*/  FSEL R122, R87, RZ, !P2 ;  /* 0x000000ff577a7208 */ /* 0x000fe20005000000 */
[----:B------:R-:W-:Y:S01]  /*5a10*/  FMUL.RZ R109, R48, 0.15915493667125701904 ;  /* 0x3e22f983306d7820 */ /* 0x000fe2000040c000 */
[----:B------:R-:W-:Y:S01]  /*5a20*/  LDS.U16 R103, [R46+0xe] ;  /* 0x00000e002e677984 */ /* 0x000fe20000000400 */
[----:B------:R-:W-:-:S03]  /*5a30*/  FMUL.FTZ R147, R40, R53 ;  /* 0x0000003528937220 */ /* 0x000fc60000410000 */
[----:B------:R-:W-:Y:S01]  /*5a40*/  LDS.U16 R145, [R46+0x36] ;  /* 0x000036002e917984 */ /* 0x000fe20000000400 */
[----:B-1----:R-:W-:Y:S01]  /*5a50*/  SHF.L.U32 R104, R101, 0x10, RZ ;  /* 0x0000001065687819 */ /* 0x002fe200000006ff */
[----:B------:R-:W-:Y:S01]  /*5a60*/  MUFU.SIN R43, R141 ;  /* 0x0000008d002b7308 */ /* 0x000fe20000000400 */
[----:B------:R-:W-:Y:S01]  /*5a70*/  IADD3 R101, PT, PT, R123, 0x5, RZ ;  /* 0x000000057b657810 */ /* 0x000fe20007ffe0ff */
[----:B------:R-:W-:Y:S02]  /*5a80*/  LDS.U16 R150, [R46+0x3e] ;  /* 0x00003e002e967984 */ /* 0x000fe40000000400 */
[----:B------:R-:W-:Y:S02]  /*5a90*/  FMUL.FTZ R104, R9, R104 ;  /* 0x0000006809687220 */ /* 0x000fe40000410000 */
[----:B------:R-:W-:Y:S02]  /*5aa0*/  LDS.U16 R151, [R46+0x3c] ;  /* 0x00003c002e977984 */ /* 0x000fe40000000400 */
[----:B------:R1:W-:Y:S01]  /*5ab0*/  MUFU.COS R44, R141 ;  /* 0x0000008d002c7308 */ /* 0x0003e20000000000 */
[----:B---3--:R-:W-:Y:S01]  /*5ac0*/  SHF.L.U32 R87, R106, 0x10, RZ ;  /* 0x000000106a577819 */ /* 0x008fe200000006ff */
[----:B------:R-:W-:-:S06]  /*5ad0*/  FMUL.RZ R113, R89, 0.15915493667125701904 ;  /* 0x3e22f98359717820 */ /* 0x000fcc000040c000 */
[----:B------:R-:W2:Y:S01]  /*5ae0*/  MUFU.COS R88, R142 ;  /* 0x0000008e00587308 */ /* 0x000ea20000000000 */
[----:B-1----:R-:W-:Y:S01]  /*5af0*/  FMUL.FTZ R141, R40, R66 ;  /* 0x00000042288d7220 */ /* 0x002fe20000410000 */
[----:B------:R-:W-:Y:S02]  /*5b00*/  IADD3 R89, PT, PT, R123, 0x1, RZ ;  /* 0x000000017b597810 */ /* 0x000fe40007ffe0ff */
[----:B------:R-:W-:Y:S02]  /*5b10*/  FSEL R121, R104, RZ, !P2 ;  /* 0x000000ff68797208 */ /* 0x000fe40005000000 */
[----:B------:R-:W-:Y:S02]  /*5b20*/  FSEL R120, R110, RZ, !P2 ;  /* 0x000000ff6e787208 */ /* 0x000fe40005000000 */
[----:B------:R-:W-:Y:S01]  /*5b30*/  FSEL R119, R107, 1, !P2 ;  /* 0x3f8000006b777808 */ /* 0x000fe20005000000 */
[----:B------:R-:W2:Y:S01]  /*5b40*/  MUFU.EX2 R139, R141 ;  /* 0x0000008d008b7308 */ /* 0x000ea20000000800 */
[----:B------:R-:W-:Y:S01]  /*5b50*/  ISETP.GE.U32.AND P2, PT, R101, UR18, PT ;  /* 0x0000001265007c0c */ /* 0x000fe2000bf46070 */
[----:B------:R-:W-:Y:S01]  /*5b60*/  FMUL.FTZ R101, R41, R58 ;  /* 0x0000003a29657220 */ /* 0x000fe20000410000 */
[----:B------:R-:W-:Y:S01]  /*5b70*/  FMUL.FTZ R87, R10, R87 ;  /* 0x000000570a577220 */ /* 0x000fe20000410000 */
[----:B------:R-:W-:Y:S01]  /*5b80*/  ISETP.GE.U32.AND P3, PT, R89, UR18, PT ;  /* 0x0000001259007c0c */ /* 0x000fe2000bf66070 */
[----:B------:R-:W-:Y:S01]  /*5b90*/  MUFU.SIN R48, R109 ;  /* 0x0000006d00307308 */ /* 0x000fe20000000400 */
[----:B------:R-:W-:Y:S01]  /*5ba0*/  IADD3 R89, PT, PT, R123, 0x3, RZ ;  /* 0x000000037b597810 */ /* 0x000fe20007ffe0ff */
[----:B------:R-:W-:Y:S01]  /*5bb0*/  LDS.U16 R104, [R46+0xc] ;  /* 0x00000c002e687984 */ /* 0x000fe20000000400 */
[----:B------:R-:W-:Y:S01]  /*5bc0*/  FMUL.RZ R107, R101, 0.15915493667125701904 ;  /* 0x3e22f983656b7820 */ /* 0x000fe2000040c000 */
[----:B------:R-:W-:-:S02]  /*5bd0*/  FSEL R117, R87, RZ, !P3 ;  /* 0x000000ff57757208 */ /* 0x000fc40005800000 */
[----:B------:R-:W-:Y:S02]  /*5be0*/  LDS.U16 R101, [R46+0x10] ;  /* 0x000010002e657984 */ /* 0x000fe40000000400 */
[----:B------:R1:W-:Y:S01]  /*5bf0*/  MUFU.COS R51, R109 ;  /* 0x0000006d00337308 */ /* 0x0003e20000000000 */
[----:B------:R-:W-:Y:S01]  /*5c00*/  ISETP.GE.U32.AND P5, PT, R89, UR18, PT ;  /* 0x0000001259007c0c */ /* 0x000fe2000bfa6070 */
[----:B------:R-:W-:Y:S04]  /*5c10*/  LDS.U16 R87, [R46+0x12] ;  /* 0x000012002e577984 */ /* 0x000fe80000000400 */
[----:B-1----:R-:W1:Y:S02]  /*5c20*/  LDS.U16 R109, [R46+0x6] ;  /* 0x000006002e6d7984 */ /* 0x002e640000000400 */
[----:B------:R2:W-:Y:S01]  /*5c30*/  MUFU.EX2 R89, R111 ;  /* 0x0000006f00597308 */ /* 0x0005e20000000800 */
[----:B------:R-:W-:Y:S01]  /*5c40*/  IADD3 R90, PT, PT, R123, 0x2, RZ ;  /* 0x000000027b5a7810 */ /* 0x000fe20007ffe0ff */
[----:B------:R-:W-:Y:S01]  /*5c50*/  FMUL.FTZ R143, R41, R65 ;  /* 0x00000041298f7220 */ /* 0x000fe20000410000 */
[----:B--2---:R-:W-:Y:S01]  /*5c60*/  FMUL.FTZ R111, R139, R88 ;  /* 0x000000588b6f7220 */ /* 0x004fe20000410000 */
[----:B-----5:R-:W-:Y:S01]  /*5c70*/  SHF.L.U32 R88, R105, 0x10, RZ ;  /* 0x0000001069587819 */ /* 0x020fe200000006ff */
[----:B------:R-:W-:Y:S01]  /*5c80*/  FMUL.FTZ R45, R40, R67 ;  /* 0x00000043282d7220 */ /* 0x000fe20000410000 */
[----:B------:R-:W-:-:S03]  /*5c90*/  ISETP.GE.U32.AND P4, PT, R90, UR18, PT ;  /* 0x000000125a007c0c */ /* 0x000fc6000bf86070 */
[----:B------:R-:W-:Y:S01]  /*5ca0*/  FMUL.FTZ R88, R11, R88 ;  /* 0x000000580b587220 */ /* 0x000fe20000410000 */
[----:B------:R-:W-:Y:S01]  /*5cb0*/  FMUL.RZ R143, R143, 0.15915493667125701904 ;  /* 0x3e22f9838f8f7820 */ /* 0x000fe2000040c000 */
[----:B------:R-:W2:Y:S08]  /*5cc0*/  MUFU.SIN R42, R142 ;  /* 0x0000008e002a7308 */ /* 0x000eb00000000400 */
[----:B------:R-:W-:Y:S08]  /*5cd0*/  MUFU.SIN R126, R113 ;  /* 0x00000071007e7308 */ /* 0x000ff00000000400 */
[----:B------:R3:W-:Y:S01]  /*5ce0*/  MUFU.COS R90, R113 ;  /* 0x00000071005a7308 */ /* 0x0007e20000000000 */
[----:B0-----:R-:W-:-:S02]  /*5cf0*/  SHF.L.U32 R96, R96, 0x10, RZ ;  /* 0x0000001060607819 */ /* 0x001fc400000006ff */
[----:B---3--:R-:W-:-:S05]  /*5d00*/  FSEL R113, R88, RZ, !P4 ;  /* 0x000000ff58717208 */ /* 0x008fca0006000000 */
[----:B------:R-:W0:Y:S01]  /*5d10*/  MUFU.SIN R49, R143 ;  /* 0x0000008f00317308 */ /* 0x000e220000000400 */
[----:B------:R-:W3:Y:S07]  /*5d20*/  LDS.U16 R88, [R46+0x16] ;  /* 0x000016002e587984 */ /* 0x000eee0000000400 */
[----:B------:R-:W4:Y:S04]  /*5d30*/  MUFU.EX2 R45, R45 ;  /* 0x0000002d002d7308 */ /* 0x000f280000000800 */
[----:B------:R-:W5:Y:S01]  /*5d40*/  MUFU.COS R50, R143 ;  /* 0x0000008f00327308 */ /* 0x000f620000000000 */
[----:B------:R-:W-:-:S07]  /*5d50*/  FMUL.RZ R112, R112, 0.15915493667125701904 ;  /* 0x3e22f98370707820 */ /* 0x000fce000040c000 */
[----:B------:R-:W0:Y:S01]  /*5d60*/  MUFU.EX2 R47, R114 ;  /* 0x00000072002f7308 */ /* 0x000e220000000800 */
[----:B------:R-:W-:Y:S01]  /*5d70*/  FMUL.FTZ R96, R11, R96 ;  /* 0x000000600b607220 */ /* 0x000fe20000410000 */
[----:B----4-:R-:W-:Y:S01]  /*5d80*/  FMUL.FTZ R43, R45, R43 ;  /* 0x0000002b2d2b7220 */ /* 0x010fe20000410000 */
[----:B--2---:R-:W-:Y:S01]  /*5d90*/  FMUL.FTZ R42, R139, R42 ;  /* 0x0000002a8b2a7220 */ /* 0x004fe20000410000 */
[----:B------:R-:W-:Y:S01]  /*5da0*/  MUFU.SIN R127, R112 ;  /* 0x00000070007f7308 */ /* 0x000fe20000000400 */
[----:B------:R-:W-:Y:S01]  /*5db0*/  FMUL.FTZ R106, R41, R57 ;  /* 0x00000039296a7220 */ /* 0x000fe20000410000 */
[----:B------:R-:W-:Y:S01]  /*5dc0*/  IADD3 R105, PT, PT, R123, 0x7, RZ ;  /* 0x000000077b697810 */ /* 0x000fe20007ffe0ff */
[----:B------:R-:W-:-:S05]  /*5dd0*/  FMUL.FTZ R115, R45, R44 ;  /* 0x0000002c2d737220 */ /* 0x000fca0000410000 */
[----:B------:R2:W-:Y:S01]  /*5de0*/  MUFU.COS R125, R112 ;  /* 0x00000070007d7308 */ /* 0x0005e20000000000 */
[----:B------:R-:W-:Y:S01]  /*5df0*/  FMUL.RZ R106, R106, 0.15915493667125701904 ;  /* 0x3e22f9836a6a7820 */ /* 0x000fe2000040c000 */
[----:B0-----:R-:W-:Y:S01]  /*5e00*/  FMUL.FTZ R49, R47, R49 ;  /* 0x000000312f317220 */ /* 0x001fe20000410000 */
[----:B------:R-:W-:Y:S02]  /*5e10*/  FSEL R118, R43, RZ, !P3 ;  /* 0x000000ff2b767208 */ /* 0x000fe40005800000 */
[----:B------:R-:W-:Y:S02]  /*5e20*/  FSEL R114, R42, RZ, !P4 ;  /* 0x000000ff2a727208 */ /* 0x000fe40006000000 */
[----:B--2---:R-:W-:Y:S02]  /*5e30*/  FSEL R112, R96, RZ, !P4 ;  /* 0x000000ff60707208 */ /* 0x004fe40006000000 */
[----:B------:R-:W0:Y:S01]  /*5e40*/  LDS.U16 R96, [R46+0x14] ;  /* 0x000014002e607984 */ /* 0x000e220000000400 */
[----:B------:R-:W-:Y:S01]  /*5e50*/  FSEL R111, R111, 1, !P4 ;  /* 0x3f8000006f6f7808 */ /* 0x000fe20006000000 */
[----:B------:R-:W-:Y:S01]  /*5e60*/  MUFU.SIN R44, R107 ;  /* 0x0000006b002c7308 */ /* 0x000fe20000000400 */
[----:B------:R-:W-:Y:S01]  /*5e70*/  ISETP.GE.U32.AND P4, PT, R105, UR18, PT ;  /* 0x0000001269007c0c */ /* 0x000fe2000bf86070 */
[----:B-1----:R-:W-:Y:S01]  /*5e80*/  IMAD.U32 R109, R109, 0x10000, RZ ;  /* 0x000100006d6d7824 */ /* 0x002fe200078e00ff */
[----:B------:R-:W-:Y:S01]  /*5e90*/  SHF.L.U32 R103, R103, 0x10, RZ ;  /* 0x0000001067677819 */ /* 0x000fe200000006ff */
[----:B------:R-:W-:Y:S01]  /*5ea0*/  IMAD.U32 R105, R104, 0x10000, RZ ;  /* 0x0001000068697824 */ /* 0x000fe200078e00ff */
[----:B------:R-:W-:-:S03]  /*5eb0*/  FSEL R110, R49, RZ, !P5 ;  /* 0x000000ff316e7208 */ /* 0x000fc60006800000 */
[----:B------:R5:W1:Y:S01]  /*5ec0*/  MUFU.COS R43, R107 ;  /* 0x0000006b002b7308 */ /* 0x000a620000000000 */
[----:B------:R-:W-:Y:S01]  /*5ed0*/  SHF.L.U32 R104, R101, 0x10, RZ ;  /* 0x0000001065687819 */ /* 0x000fe200000006ff */
[----:B------:R-:W2:Y:S01]  /*5ee0*/  LDS.U16 R49, [R46+0x1a] ;  /* 0x00001a002e317984 */ /* 0x000ea20000000400 */
[----:B------:R-:W-:Y:S01]  /*5ef0*/  FMUL.FTZ R109, R10, R109 ;  /* 0x0000006d0a6d7220 */ /* 0x000fe20000410000 */
[----:B------:R-:W-:-:S04]  /*5f00*/  FMUL.FTZ R103, R12, R103 ;  /* 0x000000670c677220 */ /* 0x000fc80000410000 */
[----:B------:R-:W-:Y:S01]  /*5f10*/  MUFU.SIN R42, R106 ;  /* 0x0000006a002a7308 */ /* 0x000fe20000000400 */
[----:B-----5:R-:W-:Y:S01]  /*5f20*/  FMUL.FTZ R107, R47, R50 ;  /* 0x000000322f6b7220 */ /* 0x020fe20000410000 */
[----:B------:R-:W-:Y:S01]  /*5f30*/  FMUL.FTZ R105, R12, R105 ;  /* 0x000000690c697220 */ /* 0x000fe20000410000 */
[----:B------:R-:W-:-:S05]  /*5f40*/  FMUL.FTZ R104, R13, R104 ;  /* 0x000000680d687220 */ /* 0x000fca0000410000 */
[----:B------:R4:W-:Y:S01]  /*5f50*/  MUFU.COS R50, R106 ;  /* 0x0000006a00327308 */ /* 0x0009e20000000000 */
[----:B------:R-:W-:Y:S02]  /*5f60*/  FSEL R116, R109, RZ, !P3 ;  /* 0x000000ff6d747208 */ /* 0x000fe40005800000 */
[----:B----4-:R-:W-:Y:S01]  /*5f70*/  SHF.L.U32 R106, R87, 0x10, RZ ;  /* 0x00000010576a7819 */ /* 0x010fe200000006ff */
[----:B------:R-:W-:Y:S01]  /*5f80*/  FMUL.FTZ R51, R102, R51 ;  /* 0x0000003366337220 */ /* 0x000fe20000410000 */
[----:B------:R-:W-:-:S03]  /*5f90*/  FSEL R108, R103, RZ, !P5 ;  /* 0x000000ff676c7208 */ /* 0x000fc60006800000 */
[----:B------:R-:W-:Y:S01]  /*5fa0*/  FMUL.FTZ R87, R13, R106 ;  /* 0x0000006a0d577220 */ /* 0x000fe20000410000 */
[----:B------:R-:W-:Y:S01]  /*5fb0*/  FSEL R109, R105, RZ, !P5 ;  /* 0x000000ff696d7208 */ /* 0x000fe20006800000 */
[----:B------:R-:W-:Y:S01]  /*5fc0*/  FMUL.FTZ R103, R41, R56 ;  /* 0x0000003829677220 */ /* 0x000fe20000410000 */
[----:B------:R-:W-:Y:S01]  /*5fd0*/  FMUL.FTZ R48, R102, R48 ;  /* 0x0000003066307220 */ /* 0x000fe20000410000 */
[----:B------:R-:W-:Y:S01]  /*5fe0*/  VIADD R101, R123, 0x9 ;  /* 0x000000097b657836 */ /* 0x000fe20000000000 */
[----:B------:R-:W-:Y:S02]  /*5ff0*/  FSEL R105, R104, RZ, !P6 ;  /* 0x000000ff68697208 */ /* 0x000fe40007000000 */
[----:B------:R-:W-:Y:S01]  /*6000*/  FSEL R104, R87, RZ, !P6 ;  /* 0x000000ff57687208 */ /* 0x000fe20007000000 */
[----:B------:R-:W-:Y:S01]  /*6010*/  FMUL.FTZ R87, R41, R55 ;  /* 0x0000003729577220 */ /* 0x000fe20000410000 */
[----:B------:R-:W-:Y:S01]  /*6020*/  FMUL.RZ R102, R103, 0.15915493667125701904 ;  /* 0x3e22f98367667820 */ /* 0x000fe2000040c000 */
[----:B------:R-:W-:-:S02]  /*6030*/  FSEL R106, R48, RZ, !P6 ;  /* 0x000000ff306a7208 */ /* 0x000fc40007000000 */
[----:B------:R-:W-:Y:S02]  /*6040*/  FSEL R103, R51, 1, !P6 ;  /* 0x3f80000033677808 */ /* 0x000fe40007000000 */
[----:B------:R-:W-:Y:S01]  /*6050*/  ISETP.GE.U32.AND P6, PT, R101, UR18, PT ;  /* 0x0000001265007c0c */ /* 0x000fe2000bfc6070 */
[----:B------:R-:W-:Y:S01]  /*6060*/  FMUL.RZ R131, R87, 0.15915493667125701904 ;  /* 0x3e22f98357837820 */ /* 0x000fe2000040c000 */
[----:B---3--:R-:W-:Y:S01]  /*6070*/  SHF.L.U32 R101, R88, 0x10, RZ ;  /* 0x0000001058657819 */ /* 0x008fe200000006ff */
[----:B------:R-:W-:Y:S01]  /*6080*/  LDS.U16 R87, [R46+0x20] ;  /* 0x000020002e577984 */ /* 0x000fe20000000400 */
[----:B------:R-:W3:Y:S03]  /*6090*/  MUFU.EX2 R99, R99 ;  /* 0x0000006300637308 */ /* 0x000ee60000000800 */
[----:B------:R-:W4:Y:S04]  /*60a0*/  LDS.U16 R88, [R46+0x22] ;  /* 0x000022002e587984 */ /* 0x000f280000000400 */
[----:B------:R-:W5:Y:S01]  /*60b0*/  LDS.U16 R51, [R46+0x1e] ;  /* 0x00001e002e337984 */ /* 0x000f620000000400 */
[----:B------:R-:W1:Y:S01]  /*60c0*/  MUFU.EX2 R94, R94 ;  /* 0x0000005e005e7308 */ /* 0x000e620000000800 */
[----:B------:R-:W-:Y:S01]  /*60d0*/  IADD3 R45, PT, PT, R123, 0x6, RZ ;  /* 0x000000067b2d7810 */ /* 0x000fe20007ffe0ff */
[C---:B---3--:R-:W-:Y:S01]  /*60e0*/  FMUL.FTZ R98, R99.reuse, R98 ;  /* 0x0000006263627220 */ /* 0x048fe20000410000 */
[----:B------:R-:W-:Y:S01]  /*60f0*/  FMUL.FTZ R100, R99, R100 ;  /* 0x0000006463647220 */ /* 0x000fe20000410000 */
[----:B0-----:R-:W-:Y:S01]  /*6100*/  SHF.L.U32 R99, R96, 0x10, RZ ;  /* 0x0000001060637819 */ /* 0x001fe200000006ff */
[----:B------:R-:W-:Y:S01]  /*6110*/  FMUL.FTZ R96, R14, R101 ;  /* 0x000000650e607220 */ /* 0x000fe20000410000 */
[----:B------:R-:W0:Y:S01]  /*6120*/  MUFU.EX2 R93, R93 ;  /* 0x0000005d005d7308 */ /* 0x000e220000000800 */
[----:B------:R-:W-:-:S02]  /*6130*/  FSEL R115, R115, 1, !P3 ;  /* 0x3f80000073737808 */ /* 0x000fc40005800000 */
[----:B------:R-:W-:Y:S01]  /*6140*/  ISETP.GE.U32.AND P3, PT, R45, UR18, PT ;  /* 0x000000122d007c0c */ /* 0x000fe2000bf66070 */
[----:B------:R-:W-:Y:S01]  /*6150*/  MUFU.SIN R134, R102 ;  /* 0x0000006600867308 */ /* 0x000fe20000000400 */
[----:B------:R-:W-:Y:S01]  /*6160*/  FMUL.FTZ R99, R14, R99 ;  /* 0x000000630e637220 */ /* 0x000fe20000410000 */
[C---:B-1----:R-:W-:Y:S01]  /*6170*/  FMUL.FTZ R95, R94.reuse, R95 ;  /* 0x0000005f5e5f7220 */ /* 0x042fe20000410000 */
[----:B------:R-:W-:Y:S01]  /*6180*/  FMUL.FTZ R97, R94, R97 ;  /* 0x000000615e617220 */ /* 0x000fe20000410000 */
[----:B------:R-:W-:Y:S01]  /*6190*/  FMUL.FTZ R45, R40, R58 ;  /* 0x0000003a282d7220 */ /* 0x000fe20000410000 */
[----:B------:R-:W-:-:S03]  /*61a0*/  SHF.L.U32 R94, R128, 0x10, RZ ;  /* 0x00000010805e7819 */ /* 0x000fc600000006ff */
[----:B------:R1:W3:Y:S01]  /*61b0*/  MUFU.COS R135, R102 ;  /* 0x0000006600877308 */ /* 0x0002e20000000000 */
[----:B------:R-:W-:Y:S01]  /*61c0*/  FMUL.FTZ R48, R40, R56 ;  /* 0x0000003828307220 */ /* 0x000fe20000410000 */
[----:B------:R-:W-:Y:S01]  /*61d0*/  IADD3 R130, PT, PT, R123, 0xa, RZ ;  /* 0x0000000a7b827810 */ /* 0x000fe20007ffe0ff */
[----:B------:R-:W-:Y:S01]  /*61e0*/  FMUL.FTZ R94, R15, R94 ;  /* 0x0000005e0f5e7220 */ /* 0x000fe20000410000 */
[----:B------:R-:W-:Y:S02]  /*61f0*/  FSEL R101, R99, RZ, !P2 ;  /* 0x000000ff63657208 */ /* 0x000fe40005000000 */
[----:B-1----:R-:W-:Y:S02]  /*6200*/  FSEL R102, R100, RZ, !P2 ;  /* 0x000000ff64667208 */ /* 0x002fe40005000000 */
[----:B------:R-:W-:Y:S01]  /*6210*/  FSEL R100, R96, RZ, !P2 ;  /* 0x000000ff60647208 */ /* 0x000fe20005000000 */
[----:B--2---:R-:W-:Y:S01]  /*6220*/  IMAD.U32 R96, R49, 0x10000, RZ ;  /* 0x0001000031607824 */ /* 0x004fe200078e00ff */
[----:B------:R-:W-:Y:S01]  /*6230*/  FSEL R99, R98, 1, !P2 ;  /* 0x3f80000062637808 */ /* 0x000fe20005000000 */
[----:B------:R-:W1:Y:S01]  /*6240*/  MUFU.EX2 R45, R45 ;  /* 0x0000002d002d7308 */ /* 0x000e620000000800 */
[----:B------:R-:W-:Y:S01]  /*6250*/  ISETP.GE.U32.AND P2, PT, R130, UR18, PT ;  /* 0x0000001282007c0c */ /* 0x000fe2000bf46070 */
[----:B------:R-:W-:Y:S01]  /*6260*/  FMUL.FTZ R96, R15, R96 ;  /* 0x000000600f607220 */ /* 0x000fe20000410000 */
[C---:B------:R-:W-:Y:S01]  /*6270*/  IADD3 R47, PT, PT, R123.reuse, 0x8, RZ ;  /* 0x000000087b2f7810 */ /* 0x040fe20007ffe0ff */
[----:B------:R-:W3:Y:S01]  /*6280*/  MUFU.EX2 R48, R48 ;  /* 0x0000003000307308 */ /* 0x000ee20000000800 */
[----:B------:R-:W-:Y:S01]  /*6290*/  IADD3 R130, PT, PT, R123, 0xb, RZ ;  /* 0x0000000b7b827810 */ /* 0x000fe20007ffe0ff */
[----:B------:R-:W-:Y:S01]  /*62a0*/  FMUL.FTZ R49, R40, R55 ;  /* 0x0000003728317220 */ /* 0x000fe20000410000 */
[----:B------:R-:W-:Y:S01]  /*62b0*/  FSEL R98, R97, RZ, !P3 ;  /* 0x000000ff61627208 */ /* 0x000fe20005800000 */
[----:B0-----:R-:W-:Y:S01]  /*62c0*/  FMUL.FTZ R91, R93, R91 ;  /* 0x0000005b5d5b7220 */ /* 0x001fe20000410000 */
[----:B------:R-:W-:-:S02]  /*62d0*/  FSEL R97, R94, RZ, !P3 ;  /* 0x000000ff5e617208 */ /* 0x000fc40005800000 */
[----:B------:R-:W-:Y:S02]  /*62e0*/  FSEL R96, R96, RZ, !P3 ;  /* 0x000000ff60607208 */ /* 0x000fe40005800000 */
[----:B------:R-:W-:Y:S01]  /*62f0*/  FSEL R95, R95, 1, !P3 ;  /* 0x3f8000005f5f7808 */ /* 0x000fe20005800000 */
[----:B------:R-:W0:Y:S01]  /*6300*/  MUFU.COS R128, R131 ;  /* 0x0000008300807308 */ /* 0x000e220000000000 */
[----:B------:R-:W-:Y:S02]  /*6310*/  FSEL R107, R107, 1, !P5 ;  /* 0x3f8000006b6b7808 */ /* 0x000fe40006800000 */
[----:B------:R-:W-:Y:S01]  /*6320*/  ISETP.GE.U32.AND P3, PT, R130, UR18, PT ;  /* 0x0000001282007c0c */ /* 0x000fe2000bf66070 */
[----:B------:R-:W-:Y:S01]  /*6330*/  FMUL.FTZ R130, R93, R92 ;  /* 0x0000005c5d827220 */ /* 0x000fe20000410000 */
[----:B------:R-:W-:-:S03]  /*6340*/  ISETP.GE.U32.AND P5, PT, R47, UR18, PT ;  /* 0x000000122f007c0c */ /* 0x000fc6000bfa6070 */
[----:B------:R-:W2:Y:S01]  /*6350*/  MUFU.EX2 R47, R129 ;  /* 0x00000081002f7308 */ /* 0x000ea20000000800 */
[----:B------:R-:W-:Y:S01]  /*6360*/  FSEL R94, R91, RZ, !P4 ;  /* 0x000000ff5b5e7208 */ /* 0x000fe20006000000 */
[----:B------:R-:W-:Y:S01]  /*6370*/  FMUL.FTZ R143, R41, R54 ;  /* 0x00000036298f7220 */ /* 0x000fe20000410000 */
[----:B------:R-:W-:Y:S01]  /*6380*/  FSEL R91, R130, 1, !P4 ;  /* 0x3f800000825b7808 */ /* 0x000fe20006000000 */
[----:B------:R-:W0:Y:S01]  /*6390*/  MUFU.EX2 R49, R49 ;  /* 0x0000003100317308 */ /* 0x000e220000000800 */
[----:B----4-:R-:W-:Y:S01]  /*63a0*/  SHF.L.U32 R88, R88, 0x10, RZ ;  /* 0x0000001058587819 */ /* 0x010fe200000006ff */
[----:B------:R-:W-:Y:S01]  /*63b0*/  IMAD.U32 R130, R87, 0x10000, RZ ;  /* 0x0001000057827824 */ /* 0x000fe200078e00ff */
[----:B-----5:R-:W-:Y:S01]  /*63c0*/  SHF.L.U32 R51, R51, 0x10, RZ ;  /* 0x0000001033337819 */ /* 0x020fe200000006ff */
[----:B------:R-:W-:Y:S01]  /*63d0*/  FMUL.FTZ R87, R89, R90 ;  /* 0x0000005a59577220 */ /* 0x000fe20000410000 */
[C---:B-1----:R-:W-:Y:S01]  /*63e0*/  FMUL.FTZ R43, R45.reuse, R43 ;  /* 0x0000002b2d2b7220 */ /* 0x042fe20000410000 */
[----:B------:R-:W-:Y:S01]  /*63f0*/  FMUL.FTZ R44, R45, R44 ;  /* 0x0000002c2d2c7220 */ /* 0x000fe20000410000 */
[----:B------:R-:W-:Y:S01]  /*6400*/  FMUL.RZ R143, R143, 0.15915493667125701904 ;  /* 0x3e22f9838f8f7820 */ /* 0x000fe2000040c000 */
[----:B------:R-:W-:Y:S01]  /*6410*/  FMUL.FTZ R90, R89, R126 ;  /* 0x0000007e595a7220 */ /* 0x000fe20000410000 */
[----:B------:R-:W-:Y:S01]  /*6420*/  FMUL.FTZ R45, R119, R118 ;  /* 0x00000076772d7220 */ /* 0x000fe20000410000 */
[C---:B------:R-:W-:Y:S01]  /*6430*/  FMUL.FTZ R89, R17.reuse, R130 ;  /* 0x0000008211597220 */ /* 0x040fe20000410000 */
[----:B------:R-:W-:Y:S01]  /*6440*/  FMUL.FTZ R88, R17, R88 ;  /* 0x0000005811587220 */ /* 0x000fe20000410000 */
[C---:B---3--:R-:W-:Y:S01]  /*6450*/  FMUL.FTZ R135, R48.reuse, R135 ;  /* 0x0000008730877220 */ /* 0x048fe20000410000 */
[----:B------:R-:W-:Y:S01]  /*6460*/  FMUL.FTZ R134, R48, R134 ;  /* 0x0000008630867220 */ /* 0x000fe20000410000 */
[----:B------:R-:W-:Y:S01]  /*6470*/  FMUL.FTZ R48, R122, R118 ;  /* 0x000000767a307220 */ /* 0x000fe20000410000 */
[----:B------:R-:W-:Y:S01]  /*6480*/  IADD3 R126, PT, PT, R123, 0xd, RZ ;  /* 0x0000000d7b7e7810 */ /* 0x000fe20007ffe0ff */
[----:B------:R-:W-:Y:S01]  /*6490*/  FMUL.FTZ R142, R40, R54 ;  /* 0x00000036288e7220 */ /* 0x000fe20000410000 */
[----:B------:R-:W-:Y:S01]  /*64a0*/  FMUL.FTZ R92, R16, R51 ;  /* 0x00000033105c7220 */ /* 0x000fe20000410000 */
[-C--:B------:R-:W-:Y:S01]  /*64b0*/  FFMA.FTZ R45, R122, R115.reuse, R45 ;  /* 0x000000737a2d7223 */ /* 0x080fe2000001002d */
[----:B------:R1:W-:Y:S01]  /*64c0*/  MUFU.SIN R138, R131 ;  /* 0x00000083008a7308 */ /* 0x0003e20000000400 */
[----:B------:R-:W-:Y:S01]  /*64d0*/  FSEL R90, R90, RZ, !P5 ;  /* 0x000000ff5a5a7208 */ /* 0x000fe20006800000 */
[----:B--2---:R-:W-:Y:S01]  /*64e0*/  FMUL.FTZ R42, R47, R42 ;  /* 0x0000002a2f2a7220 */ /* 0x004fe20000410000 */
[----:B------:R-:W-:Y:S01]  /*64f0*/  FSEL R89, R89, RZ, !P5 ;  /* 0x000000ff59597208 */ /* 0x000fe20006800000 */
[----:B------:R-:W-:Y:S01]  /*6500*/  FFMA.FTZ R48, R119, R115, -R48 ;  /* 0x0000007377307223 */ /* 0x000fe20000010830 */
[----:B------:R-:W-:Y:S01]  /*6510*/  FSEL R88, R88, RZ, !P5 ;  /* 0x000000ff58587208 */ /* 0x000fe20006800000 */
[----:B------:R-:W2:Y:S01]  /*6520*/  LDS.U16 R129, [R46+0x1c] ;  /* 0x00001c002e817984 */ /* 0x000ea20000000400 */
[----:B------:R-:W-:Y:S01]  /*6530*/  FSEL R87, R87, 1, !P5 ;  /* 0x3f80000057577808 */ /* 0x000fe20006800000 */
[----:B------:R-:W-:Y:S01]  /*6540*/  MUFU.SIN R51, R143 ;  /* 0x0000008f00337308 */ /* 0x000fe20000000400 */
[----:B-1----:R-:W-:Y:S01]  /*6550*/  FMUL.FTZ R131, R47, R50 ;  /* 0x000000322f837220 */ /* 0x002fe20000410000 */
[----:B------:R-:W-:Y:S01]  /*6560*/  ISETP.GE.U32.AND P5, PT, R126, UR18, PT ;  /* 0x000000127e007c0c */ /* 0x000fe2000bfa6070 */
[----:B------:R-:W-:Y:S01]  /*6570*/  FMUL.FTZ R47, R121, R118 ;  /* 0x00000076792f7220 */ /* 0x000fe20000410000 */
[----:B------:R-:W-:Y:S01]  /*6580*/  FMUL.FTZ R126, R114, R45 ;  /* 0x0000002d727e7220 */ /* 0x000fe20000410000 */
[----:B0-----:R-:W-:-:S03]  /*6590*/  FMUL.FTZ R141, R49, R128 ;  /* 0x00000080318d7220 */ /* 0x001fc60000410000 */
[----:B------:R-:W0:Y:S01]  /*65a0*/  MUFU.COS R143, R143 ;  /* 0x0000008f008f7308 */ /* 0x000e220000000000 */
[----:B------:R-:W-:Y:S01]  /*65b0*/  FMUL.FTZ R50, R120, R118 ;  /* 0x0000007678327220 */ /* 0x000fe20000410000 */
[-C--:B------:R-:W-:Y:S01]  /*65c0*/  FMUL.FTZ R128, R114, R48.reuse ;  /* 0x0000003072807220 */ /* 0x080fe20000410000 */
[-C--:B------:R-:W-:Y:S01]  /*65d0*/  FFMA.FTZ R47, R120, R115.reuse, R47 ;  /* 0x00000073782f7223 */ /* 0x080fe2000001002f */
[----:B------:R-:W-:Y:S01]  /*65e0*/  FFMA.FTZ R126, R111, R48, -R126 ;  /* 0x000000306f7e7223 */ /* 0x000fe2000001087e */
[----:B------:R-:W-:-:S03]  /*65f0*/  FFMA.FTZ R50, R121, R115, -R50 ;  /* 0x0000007379327223 */ /* 0x000fc60000010832 */
[----:B------:R-:W0:Y:S01]  /*6600*/  MUFU.EX2 R142, R142 ;  /* 0x0000008e008e7308 */ /* 0x000e220000000800 */
[----:B------:R-:W-:Y:S01]  /*6610*/  FFMA.FTZ R128, R111, R45, R128 ;  /* 0x0000002d6f807223 */ /* 0x000fe20000010080 */
[----:B------:R-:W-:Y:S01]  /*6620*/  FADD.FTZ R47, R116, R47 ;  /* 0x0000002f742f7221 */ /* 0x000fe20000010000 */
[C---:B------:R-:W-:Y:S01]  /*6630*/  FMUL.FTZ R130, R110.reuse, R126 ;  /* 0x0000007e6e827220 */ /* 0x040fe20000410000 */
[----:B------:R-:W-:Y:S01]  /*6640*/  FADD.FTZ R50, R117, R50 ;  /* 0x0000003275327221 */ /* 0x000fe20000010000 */
[-C--:B------:R-:W-:Y:S01]  /*6650*/  FMUL.FTZ R45, R110, R128.reuse ;  /* 0x000000806e2d7220 */ /* 0x080fe20000410000 */
[CC--:B------:R-:W-:Y:S01]  /*6660*/  FMUL.FTZ R48, R114.reuse, R47.reuse ;  /* 0x0000002f72307220 */ /* 0x0c0fe20000410000 */
[C---:B------:R-:W-:Y:S01]  /*6670*/  FFMA.FTZ R130, R107.reuse, R128, R130 ;  /* 0x000000806b827223 */ /* 0x040fe20000010082 */
[----:B------:R-:W-:Y:S01]  /*6680*/  FMUL.FTZ R128, R114, R50 ;  /* 0x0000003272807220 */ /* 0x000fe20000410000 */
[----:B------:R-:W-:Y:S01]  /*6690*/  FFMA.FTZ R45, R107, R126, -R45 ;  /* 0x0000007e6b2d7223 */ /* 0x000fe2000001082d */
[C---:B------:R-:W-:Y:S01]  /*66a0*/  FFMA.FTZ R48, R111.reuse, R50, -R48 ;  /* 0x000000326f307223 */ /* 0x040fe20000010830 */
[----:B------:R-:W-:Y:S01]  /*66b0*/  FMUL.FTZ R50, R106, R130 ;  /* 0x000000826a327220 */ /* 0x000fe20000410000 */
[----:B------:R-:W-:Y:S01]  /*66c0*/  FFMA.FTZ R47, R111, R47, R128 ;  /* 0x0000002f6f2f7223 */ /* 0x000fe20000010080 */
[C---:B0-----:R-:W-:Y:S01]  /*66d0*/  FMUL.FTZ R143, R142.reuse, R143 ;  /* 0x0000008f8e8f7220 */ /* 0x041fe20000410000 */
[----:B------:R-:W-:Y:S01]  /*66e0*/  FMUL.FTZ R142, R142, R51 ;  /* 0x000000338e8e7220 */ /* 0x000fe20000410000 */
[-C--:B------:R-:W-:Y:S01]  /*66f0*/  FMUL.FTZ R51, R106, R45.reuse ;  /* 0x0000002d6a337220 */ /* 0x080fe20000410000 */
[----:B------:R-:W-:Y:S01]  /*6700*/  FMUL.FTZ R138, R49, R138 ;  /* 0x0000008a318a7220 */ /* 0x000fe20000410000 */
[----:B------:R-:W-:Y:S01]  /*6710*/  FADD.FTZ R48, R113, R48 ;  /* 0x0000003071307221 */ /* 0x000fe20000010000 */
[C---:B------:R-:W-:Y:S01]  /*6720*/  FFMA.FTZ R49, R103.reuse, R45, -R50 ;  /* 0x0000002d67317223 */ /* 0x040fe20000010832 */
[----:B------:R-:W-:Y:S01]  /*6730*/  FADD.FTZ R47, R112, R47 ;  /* 0x0000002f702f7221 */ /* 0x000fe20000010000 */
[----:B------:R-:W-:Y:S01]  /*6740*/  FFMA.FTZ R51, R103, R130, R51 ;  /* 0x0000008267337223 */ /* 0x000fe20000010033 */
[-C--:B------:R-:W-:Y:S01]  /*6750*/  FMUL.FTZ R50, R110, R48.reuse ;  /* 0x000000306e327220 */ /* 0x080fe20000410000 */
[----:B------:R-:W-:Y:S01]  /*6760*/  FMUL.FTZ R128, R102, R49 ;  /* 0x0000003166807220 */ /* 0x000fe20000410000 */
[----:B------:R-:W-:Y:S01]  /*6770*/  FMUL.FTZ R45, R110, R47 ;  /* 0x0000002f6e2d7220 */ /* 0x000fe20000410000 */
[----:B------:R-:W-:Y:S01]  /*6780*/  FMUL.FTZ R126, R102, R51 ;  /* 0x00000033667e7220 */ /* 0x000fe20000410000 */
[----:B------:R-:W-:Y:S01]  /*6790*/  FFMA.FTZ R47, R107, R47, R50 ;  /* 0x0000002f6b2f7223 */ /* 0x000fe20000010032 */
[----:B------:R-:W-:Y:S01]  /*67a0*/  FFMA.FTZ R128, R99, R51, R128 ;  /* 0x0000003363807223 */ /* 0x000fe20000010080 */
[----:B------:R-:W-:Y:S01]  /*67b0*/  FFMA.FTZ R48, R107, R48, -R45 ;  /* 0x000000306b307223 */ /* 0x000fe2000001082d */
[----:B------:R-:W-:Y:S01]  /*67c0*/  FFMA.FTZ R126, R99, R49, -R126 ;  /* 0x00000031637e7223 */ /* 0x000fe2000001087e */
[----:B------:R-:W-:Y:S01]  /*67d0*/  FADD.FTZ R47, R108, R47 ;  /* 0x0000002f6c2f7221 */ /* 0x000fe20000010000 */
[C---:B------:R-:W-:Y:S01]  /*67e0*/  FMUL.FTZ R130, R98.reuse, R128 ;  /* 0x0000008062827220 */ /* 0x040fe20000410000 */
[----:B------:R-:W-:Y:S01]  /*67f0*/  FADD.FTZ R48, R109, R48 ;  /* 0x000000306d307221 */ /* 0x000fe20000010000 */
[-C--:B------:R-:W-:Y:S01]  /*6800*/  FMUL.FTZ R45, R98, R126.reuse ;  /* 0x0000007e622d7220 */ /* 0x080fe20000410000 */
[CC--:B------:R-:W-:Y:S01]  /*6810*/  FMUL.FTZ R50, R106.reuse, R47.reuse ;  /* 0x0000002f6a327220 */ /* 0x0c0fe20000410000 */
[C---:B------:R-:W-:Y:S01]  /*6820*/  FFMA.FTZ R130, R95.reuse, R126, -R130 ;  /* 0x0000007e5f827223 */ /* 0x040fe20000010882 */
[----:B------:R-:W-:Y:S01]  /*6830*/  FMUL.FTZ R126, R106, R48 ;  /* 0x000000306a7e7220 */ /* 0x000fe20000410000 */
[----:B------:R-:W-:Y:S01]  /*6840*/  FFMA.FTZ R45, R95, R128, R45 ;  /* 0x000000805f2d7223 */ /* 0x000fe2000001002d */
[C---:B------:R-:W-:Y:S01]  /*6850*/  FFMA.FTZ R50, R103.reuse, R48, -R50 ;  /* 0x0000003067327223 */ /* 0x040fe20000010832 */
[----:B------:R-:W0:Y:S01]  /*6860*/  MUFU.EX2 R124, R124 ;  /* 0x0000007c007c7308 */ /* 0x000e220000000800 */
[----:B------:R-:W-:Y:S01]  /*6870*/  FFMA.FTZ R47, R103, R47, R126 ;  /* 0x0000002f672f7223 */ /* 0x000fe2000001007e */
[----:B------:R-:W-:Y:S01]  /*6880*/  FMUL.FTZ R40, R94, R45 ;  /* 0x0000002d5e287220 */ /* 0x000fe20000410000 */
[----:B------:R-:W-:-:S02]  /*6890*/  FADD.FTZ R50, R105, R50 ;  /* 0x0000003269327221 */ /* 0x000fc40000010000 */
[----:B------:R-:W-:Y:S01]  /*68a0*/  FADD.FTZ R47, R104, R47 ;  /* 0x0000002f682f7221 */ /* 0x000fe20000010000 */
[CC--:B------:R-:W-:Y:S01]  /*68b0*/  FFMA.FTZ R51, R91.reuse, R130.reuse, -R40 ;  /* 0x000000825b337223 */ /* 0x0c0fe20000010828 */
[----:B------:R-:W-:Y:S01]  /*68c0*/  FMUL.FTZ R130, R94, R130 ;  /* 0x000000825e827220 */ /* 0x000fe20000410000 */
[CC--:B------:R-:W-:Y:S01]  /*68d0*/  FMUL.FTZ R48, R102.reuse, R50.reuse ;  /* 0x0000003266307220 */ /* 0x0c0fe20000410000 */
[----:B------:R-:W-:Y:S02]  /*68e0*/  FMUL.FTZ R40, R102, R47 ;  /* 0x0000002f66287220 */ /* 0x000fe40000410000 */
[----:B------:R-:W-:Y:S01]  /*68f0*/  FFMA.FTZ R130, R91, R45, R130 ;  /* 0x0000002d5b827223 */ /* 0x000fe20000010082 */
[C---:B------:R-:W-:Y:S01]  /*6900*/  FFMA.FTZ R47, R99.reuse, R47, R48 ;  /* 0x0000002f632f7223 */ /* 0x040fe20000010030 */
[----:B------:R-:W-:Y:S01]  /*6910*/  FFMA.FTZ R50, R99, R50, -R40 ;  /* 0x0000003263327223 */ /* 0x000fe20000010828 */
[----:B0-----:R-:W-:Y:S01]  /*6920*/  FMUL.FTZ R125, R124, R125 ;  /* 0x0000007d7c7d7220 */ /* 0x001fe20000410000 */
[----:B------:R-:W-:Y:S01]  /*6930*/  FMUL.FTZ R126, R90, R130 ;  /* 0x000000825a7e7220 */ /* 0x000fe20000410000 */
[----:B------:R-:W-:Y:S01]  /*6940*/  FADD.FTZ R47, R100, R47 ;  /* 0x0000002f642f7221 */ /* 0x000fe20000010000 */
[----:B------:R-:W-:Y:S01]  /*6950*/  FMUL.FTZ R124, R124, R127 ;  /* 0x0000007f7c7c7220 */ /* 0x000fe20000410000 */
[----:B------:R-:W-:Y:S01]  /*6960*/  FMUL.FTZ R49, R41, R53 ;  /* 0x0000003529317220 */ /* 0x000fe20000410000 */
[----:B------:R-:W-:Y:S01]  /*6970*/  FADD.FTZ R45, R101, R50 ;  /* 0x00000032652d7221 */ /* 0x000fe20000010000 */
[----:B------:R-:W0:Y:S01]  /*6980*/  LDS.U16 R41, [R46+0x24] ;  /* 0x000024002e297984 */ /* 0x000e220000000400 */
[-C--:B------:R-:W-:Y:S01]  /*6990*/  FMUL.FTZ R127, R90, R51.reuse ;  /* 0x000000335a7f7220 */ /* 0x080fe20000410000 */
[----:B------:R-:W-:Y:S01]  /*69a0*/  FFMA.FTZ R51, R87, R51, -R126 ;  /* 0x0000003357337223 */ /* 0x000fe2000001087e */
[----:B--2---:R-:W-:Y:S01]  /*69b0*/  SHF.L.U32 R129, R129, 0x10, RZ ;  /* 0x0000001081817819 */ /* 0x004fe200000006ff */
[----:B------:R-:W1:Y:S01]  /*69c0*/  LDS.U16 R40, [R46+0x26] ;  /* 0x000026002e287984 */ /* 0x000e620000000400 */
[C---:B------:R-:W-:Y:S01]  /*69d0*/  FMUL.FTZ R126, R98.reuse, R47 ;  /* 0x0000002f627e7220 */ /* 0x040fe20000410000 */
[----:B------:R-:W-:-:S02]  /*69e0*/  FMUL.FTZ R128, R98, R45 ;  /* 0x0000002d62807220 */ /* 0x000fc40000410000 */
[----:B------:R-:W-:Y:S01]  /*69f0*/  FMUL.FTZ R93, R16, R129 ;  /* 0x00000081105d7220 */ /* 0x000fe20000410000 */
[C---:B------:R-:W-:Y:S01]  /*6a00*/  FFMA.FTZ R126, R95.reuse, R45, -R126 ;  /* 0x0000002d5f7e7223 */ /* 0x040fe2000001087e */
[----:B------:R-:W-:Y:S01]  /*6a10*/  FFMA.FTZ R45, R95, R47, R128 ;  /* 0x0000002f5f2d7223 */ /* 0x000fe20000010080 */
[----:B------:R-:W-:Y:S01]  /*6a20*/  IADD3 R129, PT, PT, R123, 0xc, RZ ;  /* 0x0000000c7b817810 */ /* 0x000fe20007ffe0ff */
[----:B------:R-:W-:Y:S01]  /*6a30*/  FMUL.RZ R49, R49, 0.15915493667125701904 ;  /* 0x3e22f98331317820 */ /* 0x000fe2000040c000 */
[----:B------:R-:W-:Y:S01]  /*6a40*/  FSEL R124, R124, RZ, !P6 ;  /* 0x000000ff7c7c7208 */ /* 0x000fe20007000000 */
[----:B------:R-:W-:Y:S01]  /*6a50*/  FFMA.FTZ R50, R87, R130, R127 ;  /* 0x0000008257327223 */ /* 0x000fe2000001007f */
[----:B------:R-:W-:Y:S01]  /*6a60*/  FADD.FTZ R127, R96, R45 ;  /* 0x0000002d607f7221 */ /* 0x000fe20000010000 */
[----:B------:R-:W-:Y:S01]  /*6a70*/  FSEL R93, R93, RZ, !P4 ;  /* 0x000000ff5d5d7208 */ /* 0x000fe20006000000 */
[----:B------:R-:W2:Y:S01]  /*6a80*/  LDS.U16 R47, [R46+0x2a] ;  /* 0x00002a002e2f7984 */ /* 0x000ea20000000400 */
[----:B------:R-:W-:Y:S01]  /*6a90*/  FSEL R92, R92, RZ, !P4 ;  /* 0x000000ff5c5c7208 */ /* 0x000fe20006000000 */
[----:B------:R-:W3:Y:S01]  /*6aa0*/  MUFU.COS R48, R49 ;  /* 0x0000003100307308 */ /* 0x000ee20000000000 */
[----:B------:R-:W-:Y:S01]  /*6ab0*/  ISETP.GE.U32.AND P4, PT, R129, UR18, PT ;  /* 0x0000001281007c0c */ /* 0x000fe2000bf86070 */
[C---:B------:R-:W-:Y:S01]  /*6ac0*/  FMUL.FTZ R129, R124.reuse, R51 ;  /* 0x000000337c817220 */ /* 0x040fe20000410000 */
[----:B------:R-:W-:Y:S01]  /*6ad0*/  FSEL R125, R125, 1, !P6 ;  /* 0x3f8000007d7d7808 */ /* 0x000fe20007000000 */
[----:B------:R-:W-:Y:S01]  /*6ae0*/  FMUL.FTZ R132, R124, R50 ;  /* 0x000000327c847220 */ /* 0x000fe20000410000 */
[----:B------:R-:W-:Y:S01]  /*6af0*/  FADD.FTZ R126, R97, R126 ;  /* 0x0000007e617e7221 */ /* 0x000fe20000010000 */
[C---:B------:R-:W-:Y:S01]  /*6b00*/  FMUL.FTZ R130, R94.reuse, R127 ;  /* 0x0000007f5e827220 */ /* 0x040fe20000410000 */
[----:B------:R-:W4:Y:S01]  /*6b10*/  LDS.U16 R45, [R46+0x28] ;  /* 0x000028002e2d7984 */ /* 0x000f220000000400 */
[----:B------:R5:W0:Y:S01]  /*6b20*/  MUFU.SIN R128, R49 ;  /* 0x0000003100807308 */ /* 0x000a220000000400 */
[----:B------:R-:W-:Y:S01]  /*6b30*/  FFMA.FTZ R51, R125, R51, -R132 ;  /* 0x000000337d337223 */ /* 0x000fe20000010884 */
[----:B------:R-:W-:-:S06]  /*6b40*/  FMUL.FTZ R132, R94, R126 ;  /* 0x0000007e5e847220 */ /* 0x000fcc0000410000 */
[----:B------:R-:W3:Y:S01]  /*6b50*/  MUFU.EX2 R147, R147 ;  /* 0x0000009300937308 */ /* 0x000ee20000000800 */
[----:B-----5:R-:W-:Y:S01]  /*6b60*/  FFMA.FTZ R49, R125, R50, R129 ;  /* 0x000000327d317223 */ /* 0x020fe20000010081 */
[C---:B------:R-:W-:Y:S01]  /*6b70*/  FFMA.FTZ R50, R91.reuse, R126, -R130 ;  /* 0x0000007e5b327223 */ /* 0x040fe20000010882 */
[----:B------:R-:W-:-:S03]  /*6b80*/  FFMA.FTZ R129, R91, R127, R132 ;  /* 0x0000007f5b817223 */ /* 0x000fc60000010084 */
[----:B------:R-:W-:Y:S01]  /*6b90*/  FADD.FTZ R50, R93, R50 ;  /* 0x000000325d327221 */ /* 0x000fe20000010000 */
[----:B------:R-:W-:Y:S01]  /*6ba0*/  FSEL R126, R44, RZ, !P2 ;  /* 0x000000ff2c7e7208 */ /* 0x000fe20005000000 */
[----:B------:R-:W-:Y:S02]  /*6bb0*/  FADD.FTZ R129, R92, R129 ;  /* 0x000000815c817221 */ /* 0x000fe40000010000 */
[C---:B------:R-:W-:Y:S01]  /*6bc0*/  FMUL.FTZ R44, R90.reuse, R50 ;  /* 0x000000325a2c7220 */ /* 0x040fe20000410000 */
[----:B------:R-:W-:Y:S02]  /*6bd0*/  FSEL R127, R43, 1, !P2 ;  /* 0x3f8000002b7f7808 */ /* 0x000fe40005000000 */
[----:B------:R-:W5:Y:S01]  /*6be0*/  LDS.U16 R43, [R46+0x2c] ;  /* 0x00002c002e2b7984 */ /* 0x000f620000000400 */
[C---:B---3--:R-:W-:Y:S01]  /*6bf0*/  FMUL.FTZ R149, R147.reuse, R48 ;  /* 0x0000003093957220 */ /* 0x048fe20000410000 */
[----:B0-----:R-:W-:Y:S01]  /*6c00*/  FMUL.FTZ R147, R147, R128 ;  /* 0x0000008093937220 */ /* 0x001fe20000410000 */
[CC--:B------:R-:W-:Y:S01]  /*6c10*/  FFMA.FTZ R133, R87.reuse, R129.reuse, R44 ;  /* 0x0000008157857223 */ /* 0x0c0fe2000001002c */
[----:B------:R-:W-:Y:S01]  /*6c20*/  FMUL.FTZ R128, R90, R129 ;  /* 0x000000815a807220 */ /* 0x000fe20000410000 */
[----:B------:R-:W0:Y:S01]  /*6c30*/  LDS.U16 R44, [R46+0x2e] ;  /* 0x00002e002e2c7984 */ /* 0x000e220000000400 */
[C---:B------:R-:W-:Y:S01]  /*6c40*/  FMUL.FTZ R48, R126.reuse, R49 ;  /* 0x000000317e307220 */ /* 0x040fe20000410000 */
[-C--:B------:R-:W-:Y:S01]  /*6c50*/  FMUL.FTZ R130, R126, R51.reuse ;  /* 0x000000337e827220 */ /* 0x080fe20000410000 */
[----:B------:R-:W-:Y:S01]  /*6c60*/  FFMA.FTZ R128, R87, R50, -R128 ;  /* 0x0000003257807223 */ /* 0x000fe20000010880 */
[----:B------:R-:W-:Y:S01]  /*6c70*/  FADD.FTZ R50, R88, R133 ;  /* 0x0000008558327221 */ /* 0x000fe20000010000 */
[----:B------:R-:W-:Y:S01]  /*6c80*/  FFMA.FTZ R48, R127, R51, -R48 ;  /* 0x000000337f307223 */ /* 0x000fe20000010830 */
[----:B------:R-:W-:Y:S01]  /*6c90*/  SHF.L.U32 R41, R41, 0x10, RZ ;  /* 0x0000001029297819 */ /* 0x000fe200000006ff */
[----:B------:R-:W-:Y:S01]  /*6ca0*/  FFMA.FTZ R49, R127, R49, R130 ;  /* 0x000000317f317223 */ /* 0x000fe20000010082 */
[----:B-1----:R-:W-:Y:S01]  /*6cb0*/  SHF.L.U32 R51, R40, 0x10, RZ ;  /* 0x0000001028337819 */ /* 0x002fe200000006ff */
[----:B------:R-:W-:Y:S01]  /*6cc0*/  FADD.FTZ R40, R89, R128 ;  /* 0x0000008059287221 */ /* 0x000fe20000010000 */
[----:B------:R-:W-:Y:S01]  /*6cd0*/  FMUL.FTZ R130, R124, R50 ;  /* 0x000000327c827220 */ /* 0x000fe20000410000 */
[----:B------:R-:W-:-:S02]  /*6ce0*/  FMUL.FTZ R129, R18, R41 ;  /* 0x0000002912817220 */ /* 0x000fc40000410000 */
[----:B------:R-:W1:Y:S01]  /*6cf0*/  LDS.U16 R41, [R46+0x32] ;  /* 0x000032002e297984 */ /* 0x000e620000000400 */
[-C--:B------:R-:W-:Y:S01]  /*6d00*/  FFMA.FTZ R136, R125, R40.reuse, -R130 ;  /* 0x000000287d887223 */ /* 0x080fe20000010882 */
[----:B------:R-:W-:Y:S01]  /*6d10*/  FMUL.FTZ R130, R124, R40 ;  /* 0x000000287c827220 */ /* 0x000fe20000410000 */
[----:B------:R-:W-:Y:S01]  /*6d20*/  FMUL.FTZ R51, R18, R51 ;  /* 0x0000003312337220 */ /* 0x000fe20000410000 */
[----:B------:R-:W3:Y:S01]  /*6d30*/  LDS.U16 R40, [R46+0x30] ;  /* 0x000030002e287984 */ /* 0x000ee20000000400 */
[----:B------:R-:W-:Y:S01]  /*6d40*/  FSEL R129, R129, RZ, !P6 ;  /* 0x000000ff81817208 */ /* 0x000fe20007000000 */
[----:B--2---:R-:W-:Y:S02]  /*6d50*/  IMAD.U32 R132, R47, 0x10000, RZ ;  /* 0x000100002f847824 */ /* 0x004fe400078e00ff */
[----:B------:R-:W-:Y:S01]  /*6d60*/  FFMA.FTZ R47, R125, R50, R130 ;  /* 0x000000327d2f7223 */ /* 0x000fe20000010082 */
[----:B------:R-:W-:Y:S02]  /*6d70*/  FSEL R128, R51, RZ, !P6 ;  /* 0x000000ff33807208 */ /* 0x000fe40007000000 */
[----:B------:R-:W-:Y:S01]  /*6d80*/  FSEL R130, R42, RZ, !P3 ;  /* 0x000000ff2a827208 */ /* 0x000fe20005800000 */
[----:B------:R-:W-:Y:S01]  /*6d90*/  FADD.FTZ R42, R129, R136 ;  /* 0x00000088812a7221 */ /* 0x000fe20000010000 */
[----:B----4-:R-:W-:Y:S01]  /*6da0*/  SHF.L.U32 R50, R45, 0x10, RZ ;  /* 0x000000102d327819 */ /* 0x010fe200000006ff */
[----:B------:R-:W-:Y:S01]  /*6db0*/  FMUL.FTZ R132, R19, R132 ;  /* 0x0000008413847220 */ /* 0x000fe20000410000 */
[----:B------:R-:W-:Y:S01]  /*6dc0*/  FADD.FTZ R47, R128, R47 ;  /* 0x0000002f802f7221 */ /* 0x000fe20000010000 */
[----:B------:R-:W-:-:S02]  /*6dd0*/  FMUL.FTZ R136, R126, R42 ;  /* 0x0000002a7e887220 */ /* 0x000fc40000410000 */
[----:B------:R-:W-:Y:S01]  /*6de0*/  FMUL.FTZ R133, R19, R50 ;  /* 0x0000003213857220 */ /* 0x000fe20000410000 */
[----:B------:R-:W-:Y:S01]  /*6df0*/  FSEL R132, R132, RZ, !P2 ;  /* 0x000000ff84847208 */ /* 0x000fe20005000000 */
[-C--:B------:R-:W-:Y:S01]  /*6e00*/  FFMA.FTZ R45, R127, R47.reuse, R136 ;  /* 0x0000002f7f2d7223 */ /* 0x080fe20000010088 */
[----:B------:R-:W-:Y:S01]  /*6e10*/  FMUL.FTZ R136, R126, R47 ;  /* 0x0000002f7e887220 */ /* 0x000fe20000410000 */
[----:B------:R-:W-:Y:S01]  /*6e20*/  FSEL R131, R131, 1, !P3 ;  /* 0x3f80000083837808 */ /* 0x000fe20005800000 */
[CC--:B------:R-:W-:Y:S01]  /*6e30*/  FMUL.FTZ R140, R130.reuse, R49.reuse ;  /* 0x00000031828c7220 */ /* 0x0c0fe20000410000 */
[----:B------:R-:W-:Y:S01]  /*6e40*/  FMUL.FTZ R50, R130, R48 ;  /* 0x0000003082327220 */ /* 0x000fe20000410000 */
[----:B------:R-:W-:Y:S01]  /*6e50*/  FSEL R133, R133, RZ, !P2 ;  /* 0x000000ff85857208 */ /* 0x000fe20005000000 */
[----:B------:R-:W-:Y:S01]  /*6e60*/  FFMA.FTZ R136, R127, R42, -R136 ;  /* 0x0000002a7f887223 */ /* 0x000fe20000010888 */
[----:B------:R-:W-:Y:S01]  /*6e70*/  FADD.FTZ R45, R132, R45 ;  /* 0x0000002d842d7221 */ /* 0x000fe20000010000 */
[C---:B------:R-:W-:Y:S01]  /*6e80*/  FFMA.FTZ R47, R131.reuse, R48, -R140 ;  /* 0x00000030832f7223 */ /* 0x040fe2000001088c */
[----:B------:R-:W-:Y:S01]  /*6e90*/  FFMA.FTZ R42, R131, R49, R50 ;  /* 0x00000031832a7223 */ /* 0x000fe20000010032 */
[----:B------:R-:W-:Y:S01]  /*6ea0*/  FADD.FTZ R136, R133, R136 ;  /* 0x0000008885887221 */ /* 0x000fe20000010000 */
[----:B------:R-:W-:Y:S01]  /*6eb0*/  FMUL.FTZ R48, R130, R45 ;  /* 0x0000002d82307220 */ /* 0x000fe20000410000 */
[----:B-----5:R-:W-:-:S02]  /*6ec0*/  SHF.L.U32 R49, R43, 0x10, RZ ;  /* 0x000000102b317819 */ /* 0x020fc400000006ff */
[----:B0-----:R-:W-:Y:S01]  /*6ed0*/  SHF.L.U32 R43, R44, 0x10, RZ ;  /* 0x000000102c2b7819 */ /* 0x001fe200000006ff */
[-C--:B------:R-:W-:Y:S01]  /*6ee0*/  FFMA.FTZ R44, R131, R136.reuse, -R48 ;  /* 0x00000088832c7223 */ /* 0x080fe20000010830 */
[----:B------:R-:W-:Y:S01]  /*6ef0*/  FSEL R134, R134, RZ, !P4 ;  /* 0x000000ff86867208 */ /* 0x000fe20006000000 */
[----:B------:R-:W-:Y:S01]  /*6f00*/  FMUL.FTZ R48, R130, R136 ;  /* 0x0000008882307220 */ /* 0x000fe20000410000 */
[C---:B------:R-:W-:Y:S01]  /*6f10*/  FMUL.FTZ R49, R20.reuse, R49 ;  /* 0x0000003114317220 */ /* 0x040fe20000410000 */
[----:B------:R-:W-:Y:S01]  /*6f20*/  FMUL.FTZ R136, R20, R43 ;  /* 0x0000002b14887220 */ /* 0x000fe20000410000 */
[----:B------:R-:W-:Y:S01]  /*6f30*/  FSEL R135, R135, 1, !P4 ;  /* 0x3f80000087877808 */ /* 0x000fe20006000000 */
[----:B------:R-:W-:Y:S01]  /*6f40*/  FMUL.FTZ R50, R134, R42 ;  /* 0x0000002a86327220 */ /* 0x000fe20000410000 */
[----:B------:R-:W-:Y:S01]  /*6f50*/  FFMA.FTZ R43, R131, R45, R48 ;  /* 0x0000002d832b7223 */ /* 0x000fe20000010030 */
[----:B------:R-:W-:Y:S02]  /*6f60*/  FSEL R137, R49, RZ, !P3 ;  /* 0x000000ff31897208 */ /* 0x000fe40005800000 */
[----:B------:R-:W-:Y:S01]  /*6f70*/  FSEL R136, R136, RZ, !P3 ;  /* 0x000000ff88887208 */ /* 0x000fe20005800000 */
[-C--:B------:R-:W-:Y:S01]  /*6f80*/  FFMA.FTZ R157, R135, R47.reuse, -R50 ;  /* 0x0000002f879d7223 */ /* 0x080fe20000010832 */
[----:B-1----:R-:W-:Y:S01]  /*6f90*/  SHF.L.U32 R50, R41, 0x10, RZ ;  /* 0x0000001029327819 */ /* 0x002fe200000006ff */
[----:B------:R-:W-:Y:S01]  /*6fa0*/  FMUL.FTZ R48, R134, R47 ;  /* 0x0000002f86307220 */ /* 0x000fe20000410000 */
[----:B---3--:R-:W-:-:S02]  /*6fb0*/  IMAD.U32 R40, R40, 0x10000, RZ ;  /* 0x0001000028287824 */ /* 0x008fc400078e00ff */
[----:B------:R-:W-:Y:S01]  /*6fc0*/  FADD.FTZ R41, R136, R43 ;  /* 0x0000002b88297221 */ /* 0x000fe20000010000 */
[----:B------:R-:W-:Y:S01]  /*6fd0*/  FADD.FTZ R44, R137, R44 ;  /* 0x0000002c892c7221 */ /* 0x000fe20000010000 */
[----:B------:R-:W-:Y:S01]  /*6fe0*/  FMUL.FTZ R50, R21, R50 ;  /* 0x0000003215327220 */ /* 0x000fe20000410000 */
[----:B------:R-:W-:Y:S01]  /*6ff0*/  FFMA.FTZ R42, R135, R42, R48 ;  /* 0x0000002a872a7223 */ /* 0x000fe20000010030 */
[CC--:B------:R-:W-:Y:S01]  /*7000*/  FMUL.FTZ R140, R134.reuse, R41.reuse ;  /* 0x00000029868c7220 */ /* 0x0c0fe20000410000 */
[----:B------:R-:W-:Y:S01]  /*7010*/  FMUL.FTZ R40, R21, R40 ;  /* 0x0000002815287220 */ /* 0x000fe20000410000 */
[----:B------:R-:W0:Y:S01]  /*7020*/  LDS.U16 R45, [R46+0x34] ;  /* 0x000034002e2d7984 */ /* 0x000e220000000400 */
[-C--:B------:R-:W-:Y:S01]  /*7030*/  FMUL.FTZ R48, R134, R44.reuse ;  /* 0x0000002c86307220 */ /* 0x080fe20000410000 */
[----:B------:R-:W-:Y:S01]  /*7040*/  FSEL R138, R138, RZ, !P5 ;  /* 0x000000ff8a8a7208 */ /* 0x000fe20006800000 */
[C---:B------:R-:W-:Y:S01]  /*7050*/  FFMA.FTZ R43, R135.reuse, R44, -R140 ;  /* 0x0000002c872b7223 */ /* 0x040fe2000001088c */
[----:B------:R-:W-:Y:S01]  /*7060*/  FSEL R139, R50, RZ, !P4 ;  /* 0x000000ff328b7208 */ /* 0x000fe20006000000 */
[----:B------:R-:W-:Y:S01]  /*7070*/  FFMA.FTZ R48, R135, R41, R48 ;  /* 0x0000002987307223 */ /* 0x000fe20000010030 */
[----:B------:R-:W-:Y:S01]  /*7080*/  FSEL R140, R40, RZ, !P4 ;  /* 0x000000ff288c7208 */ /* 0x000fe20006000000 */
[C---:B------:R-:W-:Y:S01]  /*7090*/  FMUL.FTZ R40, R138.reuse, R42 ;  /* 0x0000002a8a287220 */ /* 0x040fe20000410000 */
[----:B------:R-:W-:Y:S01]  /*70a0*/  FSEL R141, R141, 1, !P5 ;  /* 0x3f8000008d8d7808 */ /* 0x000fe20006800000 */
[----:B------:R-:W-:Y:S01]  /*70b0*/  FMUL.FTZ R47, R138, R157 ;  /* 0x0000009d8a2f7220 */ /* 0x000fe20000410000 */
[----:B------:R-:W-:Y:S01]  /*70c0*/  FADD.FTZ R41, R139, R48 ;  /* 0x000000308b297221 */ /* 0x000fe20000010000 */
[----:B------:R-:W-:-:S02]  /*70d0*/  FADD.FTZ R43, R140, R43 ;  /* 0x0000002b8c2b7221 */ /* 0x000fc40000010000 */
[C---:B------:R-:W-:Y:S01]  /*70e0*/  FFMA.FTZ R157, R141.reuse, R157, -R40 ;  /* 0x0000009d8d9d7223 */ /* 0x040fe20000010828 */
[----:B------:R-:W-:Y:S01]  /*70f0*/  FFMA.FTZ R158, R141, R42, R47 ;  /* 0x0000002a8d9e7223 */ /* 0x000fe2000001002f */
[C---:B------:R-:W-:Y:S01]  /*7100*/  FMUL.FTZ R40, R138.reuse, R41 ;  /* 0x000000298a287220 */ /* 0x040fe20000410000 */
[----:B------:R-:W-:-:S03]  /*7110*/  FMUL.FTZ R42, R138, R43 ;  /* 0x0000002b8a2a7220 */ /* 0x000fc60000410000 */
[C---:B------:R-:W-:Y:S01]  /*7120*/  FFMA.FTZ R40, R141.reuse, R43, -R40 ;  /* 0x0000002b8d287223 */ /* 0x040fe20000010828 */
[----:B------:R-:W-:Y:S02]  /*7130*/  FFMA.FTZ R43, R141, R41, R42 ;  /* 0x000000298d2b7223 */ /* 0x000fe4000001002a */
[----:B------:R-:W1:Y:S04]  /*7140*/  LDS.U16 R41, [R46+0x38] ;  /* 0x000038002e297984 */ /* 0x000e680000000400 */
[----:B------:R-:W2:Y:S01]  /*7150*/  LDS.U16 R42, [R46+0x3a] ;  /* 0x00003a002e2a7984 */ /* 0x000ea20000000400 */
[----:B------:R-:W-:Y:S02]  /*7160*/  SHF.L.U32 R145, R145, 0x10, RZ ;  /* 0x0000001091917819 */ /* 0x000fe400000006ff */
[----:B------:R-:W-:-:S02]  /*7170*/  IADD3 R44, PT, PT, R123, 0xe, RZ ;  /* 0x0000000e7b2c7810 */ /* 0x000fc40007ffe0ff */
[----:B0-----:R-:W-:Y:S01]  /*7180*/  SHF.L.U32 R45, R45, 0x10, RZ ;  /* 0x000000102d2d7819 */ /* 0x001fe200000006ff */
[----:B------:R-:W-:-:S04]  /*7190*/  FMUL.FTZ R145, R22, R145 ;  /* 0x0000009116917220 */ /* 0x000fc80000410000 */
[----:B------:R-:W-:Y:S01]  /*71a0*/  FMUL.FTZ R144, R22, R45 ;  /* 0x0000002d16907220 */ /* 0x000fe20000410000 */
[----:B------:R-:W-:-:S04]  /*71b0*/  ISETP.GE.U32.AND P2, PT, R44, UR18, PT ;  /* 0x000000122c007c0c */ /* 0x000fc8000bf46070 */
[----:B------:R-:W-:Y:S02]  /*71c0*/  FSEL R144, R144, RZ, !P5 ;  /* 0x000000ff90907208 */ /* 0x000fe40006800000 */
[----:B------:R-:W-:Y:S02]  /*71d0*/  FSEL R142, R142, RZ, !P2 ;  /* 0x000000ff8e8e7208 */ /* 0x000fe40005000000 */
[----:B------:R-:W-:Y:S01]  /*71e0*/  FSEL R145, R145, RZ, !P5 ;  /* 0x000000ff91917208 */ /* 0x000fe20006800000 */
[----:B------:R-:W-:Y:S01]  /*71f0*/  FADD.FTZ R160, R144, R40 ;  /* 0x0000002890a07221 */ /* 0x000fe20000010000 */
[----:B------:R-:W-:Y:S01]  /*7200*/  FSEL R143, R143, 1, !P2 ;  /* 0x3f8000008f8f7808 */ /* 0x000fe20005000000 */
[C---:B------:R-:W-:Y:S02]  /*7210*/  FMUL.FTZ R44, R142.reuse, R157 ;  /* 0x0000009d8e2c7220 */ /* 0x040fe40000410000 */
[----:B------:R-:W-:Y:S01]  /*7220*/  FADD.FTZ R43, R145, R43 ;  /* 0x0000002b912b7221 */ /* 0x000fe20000010000 */
[C---:B------:R-:W-:Y:S01]  /*7230*/  FMUL.FTZ R40, R142.reuse, R160 ;  /* 0x000000a08e287220 */ /* 0x040fe20000410000 */
[----:B-1----:R-:W-:Y:S01]  /*7240*/  SHF.L.U32 R41, R41, 0x10, RZ ;  /* 0x0000001029297819 */ /* 0x002fe200000006ff */
[CC--:B------:R-:W-:Y:S01]  /*7250*/  FMUL.FTZ R45, R142.reuse, R158.reuse ;  /* 0x0000009e8e2d7220 */ /* 0x0c0fe20000410000 */
[C---:B------:R-:W-:Y:S01]  /*7260*/  FFMA.FTZ R158, R143.reuse, R158, R44 ;  /* 0x0000009e8f9e7223 */ /* 0x040fe2000001002c */
[-C--:B------:R-:W-:Y:S01]  /*7270*/  FMUL.FTZ R44, R142, R43.reuse ;  /* 0x0000002b8e2c7220 */ /* 0x080fe20000410000 */
[----:B------:R-:W-:Y:S01]  /*7280*/  FFMA.FTZ R40, R143, R43, R40 ;  /* 0x0000002b8f287223 */ /* 0x000fe20000010028 */
[----:B--2---:R-:W-:-:S02]  /*7290*/  IMAD.U32 R42, R42, 0x10000, RZ ;  /* 0x000100002a2a7824 */ /* 0x004fc400078e00ff */
[----:B------:R-:W-:Y:S01]  /*72a0*/  FMUL.FTZ R41, R23, R41 ;  /* 0x0000002917297220 */ /* 0x000fe20000410000 */
[----:B------:R-:W-:Y:S01]  /*72b0*/  IADD3 R43, PT, PT, R123, 0xf, RZ ;  /* 0x0000000f7b2b7810 */ /* 0x000fe20007ffe0ff */
[----:B------:R-:W-:Y:S01]  /*72c0*/  FMUL.FTZ R148, R23, R42 ;  /* 0x0000002a17947220 */ /* 0x000fe20000410000 */
[----:B------:R-:W-:Y:S02]  /*72d0*/  FFMA.FTZ R160, R143, R160, -R44 ;  /* 0x000000a08fa07223 */ /* 0x000fe4000001082c */
[----:B------:R-:W-:Y:S02]  /*72e0*/  ISETP.GE.U32.AND P3, PT, R43, UR18, PT ;  /* 0x000000122b007c0c */ /* 0x000fe4000bf66070 */
[----:B------:R-:W-:Y:S02]  /*72f0*/  FSEL R146, R41, RZ, !P2 ;  /* 0x000000ff29927208 */ /* 0x000fe40005000000 */
[----:B------:R-:W-:Y:S02]  /*7300*/  SHF.L.U32 R150, R150, 0x10, RZ ;  /* 0x0000001096967819 */ /* 0x000fe400000006ff */
[----:B------:R-:W-:Y:S01]  /*7310*/  FSEL R147, R147, RZ, !P3 ;  /* 0x000000ff93937208 */ /* 0x000fe20005800000 */
[----:B------:R-:W-:Y:S01]  /*7320*/  FADD.FTZ R160, R146, R160 ;  /* 0x000000a092a07221 */ /* 0x000fe20000010000 */
[----:B------:R-:W-:Y:S01]  /*7330*/  FSEL R148, R148, RZ, !P2 ;  /* 0x000000ff94947208 */ /* 0x000fe20005000000 */
[----:B------:R-:W-:Y:S01]  /*7340*/  FMUL.FTZ R150, R24, R150 ;  /* 0x0000009618967220 */ /* 0x000fe20000410000 */
[----:B------:R-:W-:Y:S01]  /*7350*/  SHF.L.U32 R151, R151, 0x10, RZ ;  /* 0x0000001097977819 */ /* 0x000fe200000006ff */
[----:B------:R-:W-:Y:S01]  /*7360*/  FMUL.FTZ R161, R147, R160 ;  /* 0x000000a093a17220 */ /* 0x000fe20000410000 */
[----:B------:R-:W-:Y:S01]  /*7370*/  FSEL R149, R149, 1, !P3 ;  /* 0x3f80000095957808 */ /* 0x000fe20005800000 */
[----:B------:R-:W-:Y:S01]  /*7380*/  FADD.FTZ R40, R148, R40 ;  /* 0x0000002894287221 */ /* 0x000fe20000010000 */
[----:B------:R-:W-:Y:S01]  /*7390*/  FSEL R150, R150, RZ, !P3 ;  /* 0x000000ff96967208 */ /* 0x000fe20005800000 */
[----:B------:R-:W-:-:S02]  /*73a0*/  FMUL.FTZ R151, R24, R151 ;  /* 0x0000009718977220 */ /* 0x000fc40000410000 */
        /* <DEDUP_REMOVED lines=21> */
[-C--:B--2---:R-:W-:Y:S01]  /*7500*/  FMUL.FTZ R40, R158, R41.reuse ;  /* 0x000000299e287220 */ /* 0x084fe20000410000 */
[----:B------:R-:W-:Y:S01]  /*7510*/  @P2 FADD.FTZ R160, R160, R44 ;  /* 0x0000002ca0a02221 */ /* 0x000fe20000010000 */
        /* <DEDUP_REMOVED lines=29> */
[C---:B------:R-:W-:Y:S01]  /*76f0*/  FMUL.FTZ R41, R157.reuse, R41 ;  /* 0x000000299d297220 */ /* 0x040fe20000410000 */
        /* <DEDUP_REMOVED lines=11> */
[C---:B------:R-:W-:Y:S01]  /*77b0*/  FFMA.FTZ R44, R157.reuse, R40, -R44 ;  /* 0x000000289d2c7223 */ /* 0x040fe2000001082c */
[-C--:B--2---:R-:W-:Y:S01]  /*77c0*/  FMUL.FTZ R40, R158, R41.reuse ;  /* 0x000000299e287220 */ /* 0x084fe20000410000 */
[----:B------:R-:W-:-:S05]  /*77d0*/  FMUL.FTZ R41, R157, R41 ;  /* 0x000000299d297220 */ /* 0x000fca0000410000 */
[----:B------:R-:W-:Y:S01]  /*77e0*/  @P2 FADD.FTZ R161, R161, R43 ;  /* 0x0000002ba1a12221 */ /* 0x000fe20000010000 */
[-C--:B---3--:R-:W-:Y:S01]  /*77f0*/  @P2 FFMA.FTZ R158, R158, R42.reuse, R41 ;  /* 0x0000002a9e9e2223 */ /* 0x088fe20000010029 */
[----:B------:R-:W-:Y:S01]  /*7800*/  @P2 FADD.FTZ R160, R160, R44 ;  /* 0x0000002ca0a02221 */ /* 0x000fe20000010000 */
[----:B------:R-:W-:Y:S02]  /*7810*/  @P2 FFMA.FTZ R157, R157, R42, -R40 ;  /* 0x0000002a9d9d2223 */ /* 0x000fe40000010828 */
[----:B------:R-:W0:Y:S04]  /*7820*/  SHFL.UP PT, R41, R161, 0x10, RZ ;  /* 0x06000000a1297989 */ /* 0x000e2800000e00ff */
[----:B------:R-:W1:Y:S04]  /*7830*/  SHFL.UP PT, R40, R158, 0x10, RZ ;  /* 0x060000009e287989 */ /* 0x000e6800000e00ff */
[----:B------:R-:W2:Y:S04]  /*7840*/  SHFL.UP PT, R47, R160, 0x10, RZ ;  /* 0x06000000a02f7989 */ /* 0x000ea800000e00ff */
[----:B------:R-:W3:Y:S01]  /*7850*/  SHFL.UP PT, R45, R157, 0x10, RZ ;  /* 0x060000009d2d7989 */ /* 0x000ee200000e00ff */
[----:B------:R-:W-:Y:S01]  /*7860*/  ISETP.NE.AND P2, PT, R80, 0x1f, PT ;  /* 0x0000001f5000780c */ /* 0x000fe20003f45270 */
[----:B------:R-:W-:Y:S01]  /*7870*/  UIMAD.WIDE.U32 UR18, UR17, UR32, URZ ;  /* 0x00000020111272a5 */ /* 0x000fe2000f8e00ff */
[----:B------:R-:W-:-:S03]  /*7880*/  VOTEU.ANY UP0, P0 ;  /* 0x0000000000ff7886 */ /* 0x000fc60000000100 */
[----:B------:R-:W-:-:S04]  /*7890*/  UIMAD UR19, UR17, UR33, UR19 ;  /* 0x00000021111372a4 */ /* 0x000fc8000f8e0213 */
[----:B------:R-:W-:Y:S01]  /*78a0*/  UIMAD.WIDE.U32 UR18, UR7, UR30, UR18 ;  /* 0x0000001e071272a5 */ /* 0x000fe2000f8e0012 */
[CC--:B0-----:R-:W-:Y:S01]  /*78b0*/  FMUL.FTZ R46, R158.reuse, R41.reuse ;  /* 0x000000299e2e7220 */ /* 0x0c1fe20000410000 */
[C---:B------:R-:W-:Y:S01]  /*78c0*/  FMUL.FTZ R41, R157.reuse, R41 ;  /* 0x000000299d297220 */ /* 0x040fe20000410000 */
[CC--:B-1----:R-:W-:Y:S01]  /*78d0*/  FMUL.FTZ R44, R158.reuse, R40.reuse ;  /* 0x000000289e2c7220 */ /* 0x0c2fe20000410000 */
[C---:B------:R-:W-:Y:S01]  /*78e0*/  FMUL.FTZ R40, R157.reuse, R40 ;  /* 0x000000289d287220 */ /* 0x040fe20000410000 */
[----:B------:R-:W-:Y:S01]  /*78f0*/  @UP0 ULEA UR27, UR7, UR26, 0x4 ;  /* 0x0000001a071b0291 */ /* 0x000fe2000f8e20ff */
[----:B------:R-:W-:Y:S01]  /*7900*/  @!P2 SHF.R.U32.HI R48, RZ, 0x1, R82 ;  /* 0x00000001ff30a819 */ /* 0x000fe20000011652 */
[CC--:B--2---:R-:W-:Y:S01]  /*7910*/  FFMA.FTZ R46, R157.reuse, R47.reuse, -R46 ;  /* 0x0000002f9d2e7223 */ /* 0x0c4fe2000001082e */
[C---:B------:R-:W-:Y:S01]  /*7920*/  FFMA.FTZ R47, R158.reuse, R47, R41 ;  /* 0x0000002f9e2f7223 */ /* 0x040fe20000010029 */
[----:B------:R-:W-:Y:S01]  /*7930*/  UIMAD UR19, UR7, UR31, UR19 ;  /* 0x0000001f071372a4 */ /* 0x000fe2000f8e0213 */
[-C--:B---3--:R-:W-:Y:S01]  /*7940*/  FFMA.FTZ R44, R157, R45.reuse, -R44 ;  /* 0x0000002d9d2c7223 */ /* 0x088fe2000001082c */
[----:B------:R-:W-:Y:S01]  /*7950*/  ULEA UR40, UP0, UR18, UR28, 0x3 ;  /* 0x0000001c12287291 */ /* 0x000fe2000f8018ff */
[----:B------:R-:W-:Y:S01]  /*7960*/  FFMA.FTZ R45, R158, R45, R40 ;  /* 0x0000002d9e2d7223 */ /* 0x000fe20000010028 */
[----:B------:R-:W-:-:S02]  /*7970*/  MOV R40, 0x3f800000 ;  /* 0x3f80000000287802 */ /* 0x000fc40000000f00 */
[----:B------:R-:W-:Y:S01]  /*7980*/  CS2R R42, SRZ ;  /* 0x00000000002a7805 */ /* 0x000fe2000001ff00 */
[----:B------:R-:W-:Y:S01]  /*7990*/  IMAD.MOV.U32 R41, RZ, RZ, RZ ;  /* 0x000000ffff297224 */ /* 0x000fe200078e00ff */
[----:B------:R-:W-:Y:S01]  /*79a0*/  @!P2 LOP3.LUT R48, R48, 0x1f0, RZ, 0xc0, !PT ;  /* 0x000001f03030a812 */ /* 0x000fe200078ec0ff */
[----:B------:R-:W-:Y:S01]  /*79b0*/  FADD.FTZ R46, R160, R46 ;  /* 0x0000002ea02e7221 */ /* 0x000fe20000010000 */
[----:B------:R-:W-:Y:S01]  /*79c0*/  FADD.FTZ R47, R161, R47 ;  /* 0x0000002fa12f7221 */ /* 0x000fe20000010000 */
[----:B------:R-:W-:Y:S02]  /*79d0*/  ULEA.HI.X UR18, UR18, UR29, UR19, 0x3, UP0 ;  /* 0x0000001d12127291 */ /* 0x000fe400080f1c13 */
[----:B------:R-:W-:Y:S04]  /*79e0*/  @P0 LDS.128 R40, [UR27+0x10c0] ;  /* 0x0010c01bff280984 */ /* 0x000fe80008000c00 */
[----:B------:R0:W-:Y:S01]  /*79f0*/  @!P2 STS.128 [R48+UR26+0x1080], R44 ;  /* 0x0010802c3000a988 */ /* 0x0001e20008000c1a */
[----:B------:R-:W-:-:S02]  /*7a00*/  MOV R49, UR18 ;  /* 0x0000001200317c02 */ /* 0x000fc40008000f00 */
[----:B0-----:R-:W-:-:S06]  /*7a10*/  MOV R48, UR40 ;  /* 0x0000002800307c02 */ /* 0x001fcc0008000f00 */
[----:B------:R-:W2:Y:S01]  /*7a20*/  LDG.E.64 R48, desc[UR24][R48.64] ;  /* 0x0000001830307981 */ /* 0x000ea2000c1e1b00 */
[----:B------:R-:W-:Y:S01]  /*7a30*/  BAR.SYNC.DEFER_BLOCKING 0x0 ;  /* 0x0000000000007b1d */ /* 0x000fe20000010000 */
[----:B------:R-:W-:-:S04]  /*7a40*/  ISETP.GE.AND P2, PT, R80, 0x10, PT ;  /* 0x000000105000780c */ /* 0x000fc80003f46270 */
[----:B------:R-:W-:Y:S02]  /*7a50*/  FSEL R157, R157, R44, !P2 ;  /* 0x0000002c9d9d7208 */ /* 0x000fe40005000000 */
[----:B------:R-:W-:Y:S02]  /*7a60*/  SHF.R.U32.HI R44, RZ, 0x5, R82 ;  /* 0x00000005ff2c7819 */ /* 0x000fe40000011652 */
[----:B------:R-:W-:Y:S02]  /*7a70*/  FSEL R158, R158, R45, !P2 ;  /* 0x0000002d9e9e7208 */ /* 0x000fe40005000000 */
[----:B------:R-:W-:Y:S02]  /*7a80*/  FSEL R160, R160, R46, !P2 ;  /* 0x0000002ea0a07208 */ /* 0x000fe40005000000 */
[----:B------:R-:W-:Y:S02]  /*7a90*/  FSEL R161, R161, R47, !P2 ;  /* 0x0000002fa1a17208 */ /* 0x000fe40005000000 */
[----:B------:R-:W-:-:S02]  /*7aa0*/  ISETP.NE.AND P2, PT, R44, 0x1, PT ;  /* 0x000000012c00780c */ /* 0x000fc40003f45270 */
[----:B------:R-:W0:Y:S01]  /*7ab0*/  LDS.128 R44, [UR26+0x1080] ;  /* 0x0010801aff2c7984 */ /* 0x000e220008000c00 */
[----:B------:R-:W-:Y:S03]  /*7ac0*/  BSSY.RECONVERGENT B0, `(.L_x_853) ;  /* 0x000003c000007945 */ /* 0x000fe60003800200 */
[----:B------:R-:W-:Y:S04]  /*7ad0*/  SHFL.UP PT, R157, R157, 0x1, RZ ;  /* 0x042000009d9d7989 */ /* 0x000fe800000e00ff */
[----:B------:R-:W-:Y:S04]  /*7ae0*/  SHFL.UP PT, R158, R158, 0x1, RZ ;  /* 0x042000009e9e7989 */ /* 0x000fe800000e00ff */
[----:B------:R-:W-:Y:S04]  /*7af0*/  SHFL.UP PT, R160, R160, 0x1, RZ ;  /* 0x04200000a0a07989 */ /* 0x000fe800000e00ff */
[----:B------:R-:W-:Y:S01]  /*7b00*/  SHFL.UP PT, R161, R161, 0x1, RZ ;  /* 0x04200000a1a17989 */ /* 0x000fe200000e00ff */
[----:B0-----:R-:W-:-:S02]  /*7b10*/  FSEL R83, R44, R83, !P2 ;  /* 0x000000532c537208 */ /* 0x001fc40005000000 */
[----:B------:R-:W-:Y:S02]  /*7b20*/  FSEL R84, R45, R84, !P2 ;  /* 0x000000542d547208 */ /* 0x000fe40005000000 */
[----:B------:R-:W-:Y:S02]  /*7b30*/  FSEL R85, R46, R85, !P2 ;  /* 0x000000552e557208 */ /* 0x000fe40005000000 */
[----:B------:R-:W-:Y:S02]  /*7b40*/  FSEL R86, R47, R86, !P2 ;  /* 0x000000562f567208 */ /* 0x000fe40005000000 */
[----:B------:R-:W-:Y:S02]  /*7b50*/  ISETP.GE.U32.AND P2, PT, R82, 0x20, PT ;  /* 0x000000205200780c */ /* 0x000fe40003f46070 */
[----:B--2---:R-:W-:Y:S02]  /*7b60*/  R2UR UR42, R49 ;  /* 0x00000000312a72ca */ /* 0x004fe400000e0000 */
[----:B------:R-:W-:-:S02]  /*7b70*/  R2UR UR27, R48 ;  /* 0x00000000301b72ca */ /* 0x000fc400000e0000 */
        /* <DEDUP_REMOVED lines=32> */
.L_x_854:
        /* <DEDUP_REMOVED lines=8> */
[-C--:B------:R-:W-:Y:S01]  /*7e00*/  FFMA.FTZ R45, R159, R41.reuse, R47 ;  /* 0x000000299f2d7223 */ /* 0x080fe2000001002f */
[----:B------:R-:W-:Y:S01]  /*7e10*/  FADD.FTZ R47, R51, R48 ;  /* 0x00000030332f7221 */ /* 0x000fe20000010000 */
[----:B------:R0:W-:Y:S01]  /*7e20*/  @!P2 STS.128 [UR26+0x10b0], R40 ;  /* 0x0010b028ff00a988 */ /* 0x0001e20008000c1a */
[-C--:B------:R-:W-:Y:S01]  /*7e30*/  FFMA.FTZ R44, R159, R40.reuse, -R44 ;  /* 0x000000289f2c7223 */ /* 0x080fe2000001082c */
[----:B------:R-:W-:Y:S01]  /*7e40*/  @!P2 MOV R157, R40 ;  /* 0x00000028009da202 */ /* 0x000fe20000000f00 */
[----:B------:R-:W-:Y:S01]  /*7e50*/  @!P2 IMAD.MOV.U32 R161, RZ, RZ, R43 ;  /* 0x000000ffffa1a224 */ /* 0x000fe200078e002b */
[----:B------:R-:W-:Y:S02]  /*7e60*/  @!P2 MOV R158, R41 ;  /* 0x00000029009ea202 */ /* 0x000fe40000000f00 */
[----:B------:R-:W-:-:S07]  /*7e70*/  @!P2 MOV R160, R42 ;  /* 0x0000002a00a0a202 */ /* 0x000fce0000000f00 */
.L_x_855:
[----:B------:R-:W-:Y:S05]  /*7e80*/  BSYNC.RECONVERGENT B0 ;  /* 0x0000000000007941 */ /* 0x000fea0003800200 */
.L_x_853:
        /* <DEDUP_REMOVED lines=119> */
.L_x_857:
[----:B------:R-:W-:Y:S05]  /*8600*/  BSYNC.RECONVERGENT B0 ;  /* 0x0000000000007941 */ /* 0x000fea0003800200 */
.L_x_856:
[----:B------:R-:W-:Y:S01]  /*8610*/  UIADD3 UR7, UPT, UPT, UR7, 0x1, URZ ;  /* 0x0000000107077890 */ /* 0x000fe2000fffe0ff */
[----:B------:R-:W-:Y:S01]  /*8620*/  FMUL.FTZ R120, R120, UR42 ;  /* 0x0000002a78787c20 */ /* 0x000fe20008410000 */
[----:B------:R-:W-:Y:S01]  /*8630*/  FMUL.FTZ R116, R116, UR42 ;  /* 0x0000002a74747c20 */ /* 0x000fe20008410000 */
[----:B------:R-:W-:Y:S01]  /*8640*/  FMUL.FTZ R112, R112, UR42 ;  /* 0x0000002a70707c20 */ /* 0x000fe20008410000 */
[----:B------:R-:W-:Y:S01]  /*8650*/  UISETP.GE.AND UP0, UPT, UR7, UR44, UPT ;  /* 0x0000002c0700728c */ /* 0x000fe2000bf06270 */
        /* <DEDUP_REMOVED lines=11> */
[----:B0-----:R-:W-:Y:S01]  /*8710*/  FMUL.FTZ R41, R148, UR42 ;  /* 0x0000002a94297c20 */ /* 0x001fe20008410000 */
        /* <DEDUP_REMOVED lines=34> */
.L_x_852:
[----:B------:R-:W2:Y:S01]  /*8940*/  LDL.LU R51, [R1+0x2c] ;  /* 0x00002c0001337983 */ /* 0x000ea20000300800 */
[----:B------:R-:W0:Y:S03]  /*8950*/  LDCU UR7, c[0x0][0x388] ;  /* 0x00007100ff0777ac */ /* 0x000e260008000800 */
[----:B------:R-:W3:Y:S01]  /*8960*/  LDL.LU R50, [R1+0x28] ;  /* 0x0000280001327983 */ /* 0x000ee20000300800 */
[----:B------:R-:W-:Y:S01]  /*8970*/  BAR.SYNC.DEFER_BLOCKING 0x0 ;  /* 0x0000000000007b1d */ /* 0x000fe20000010000 */
[----:B------:R-:W-:Y:S02]  /*8980*/  F2FP.BF16.F32.PACK_AB R38, R38, R39 ;  /* 0x000000272626723e */ /* 0x000fe400000010ff */
[----:B------:R-:W-:Y:S02]  /*8990*/  F2FP.BF16.F32.PACK_AB R36, R36, R37 ;  /* 0x000000252424723e */ /* 0x000fe400000010ff */
[----:B------:R-:W-:-:S02]  /*89a0*/  F2FP.BF16.F32.PACK_AB R34, R34, R35 ;  /* 0x000000232222723e */ /* 0x000fc400000010ff */
[----:B------:R-:W-:Y:S01]  /*89b0*/  F2FP.BF16.F32.PACK_AB R32, R32, R33 ;  /* 0x000000212020723e */ /* 0x000fe200000010ff */
[----:B------:R-:W4:Y:S01]  /*89c0*/  LDL.LU R49, [R1+0x24] ;  /* 0x0000240001317983 */ /* 0x000f220000300800 */
[----:B------:R-:W-:Y:S01]  /*89d0*/  F2FP.BF16.F32.PACK_AB R30, R30, R31 ;  /* 0x0000001f1e1e723e */ /* 0x000fe200000010ff */
[----:B------:R-:W-:Y:S02]  /*89e0*/  USHF.L.U32 UR8, UR6, 0xa, URZ ;  /* 0x0000000a06087899 */ /* 0x000fe400080006ff */
[----:B------:R-:W5:Y:S01]  /*89f0*/  LDL.LU R48, [R1+0x20] ;  /* 0x0000200001307983 */ /* 0x000f620000300800 */
[----:B------:R-:W-:Y:S01]  /*8a00*/  F2FP.BF16.F32.PACK_AB R28, R28, R29 ;  /* 0x0000001d1c1c723e */ /* 0x000fe200000010ff */
[----:B------:R-:W1:Y:S02]  /*8a10*/  LDCU.128 UR20, c[0x0][0x420] ;  /* 0x00008400ff1477ac */ /* 0x000e640008000c00 */
[----:B------:R-:W5:Y:S01]  /*8a20*/  LDL.LU R47, [R1+0x1c] ;  /* 0x00001c00012f7983 */ /* 0x000f620000300800 */
[----:B------:R-:W-:Y:S01]  /*8a30*/  F2FP.BF16.F32.PACK_AB R26, R26, R27 ;  /* 0x0000001b1a1a723e */ /* 0x000fe200000010ff */
[----:B------:R-:W5:Y:S02]  /*8a40*/  LDCU.64 UR18, c[0x0][0x478] ;  /* 0x00008f00ff1277ac */ /* 0x000f640008000a00 */
[----:B------:R-:W5:Y:S04]  /*8a50*/  LDL.LU R46, [R1+0x18] ;  /* 0x00001800012e7983 */ /* 0x000f680000300800 */
[----:B------:R-:W5:Y:S04]  /*8a60*/  LDL.LU R45, [R1+0x14] ;  /* 0x00001400012d7983 */ /* 0x000f680000300800 */
[----:B------:R-:W5:Y:S04]  /*8a70*/  LDL.LU R44, [R1+0x10] ;  /* 0x00001000012c7983 */ /* 0x000f680000300800 */
[----:B------:R-:W5:Y:S04]  /*8a80*/  LDL.LU R43, [R1+0xc] ;  /* 0x00000c00012b7983 */ /* 0x000f680000300800 */
[----:B------:R-:W5:Y:S04]  /*8a90*/  LDL.LU R42, [R1+0x8] ;  /* 0x00000800012a7983 */ /* 0x000f680000300800 */
[----:B------:R-:W5:Y:S04]  /*8aa0*/  LDL.LU R41, [R1+0x4] ;  /* 0x0000040001297983 */ /* 0x000f680000300800 */
[----:B------:R-:W5:Y:S01]  /*8ab0*/  LDL.LU R40, [R1] ;  /* 0x0000000001287983 */ /* 0x000f620000300800 */
[----:B------:R-:W-:Y:S01]  /*8ac0*/  PRMT R0, R38, 0x7632, R0 ;  /* 0x0000763226007816 */ /* 0x000fe20000000000 */
[----:B0-----:R-:W-:Y:S01]  /*8ad0*/  UIADD3 UR9, UPT, UPT, -UR8, UR7, URZ ;  /* 0x0000000708097290 */ /* 0x001fe2000fffe1ff */
[----:B------:R-:W-:Y:S01]  /*8ae0*/  PRMT R2, R36, 0x7632, R2 ;  /* 0x0000763224027816 */ /* 0x000fe20000000002 */
[----:B------:R-:W-:Y:S01]  /*8af0*/  STS.U16 [R156], R38 ;  /* 0x000000269c007388 */ /* 0x000fe20000000400 */
[----:B------:R-:W-:Y:S01]  /*8b00*/  PRMT R3, R34, 0x7632, R3 ;  /* 0x0000763222037816 */ /* 0x000fe20000000003 */
[----:B------:R-:W1:Y:S01]  /*8b10*/  S2UR UR7, SR_CTAID.X ;  /* 0x00000000000779c3 */ /* 0x000e620000002500 */
[----:B------:R-:W-:Y:S01]  /*8b20*/  ISETP.NE.AND P0, PT, R82, RZ, PT ;  /* 0x000000ff5200720c */ /* 0x000fe20003f05270 */
[----:B------:R0:W-:Y:S01]  /*8b30*/  STS.U16 [R155+0x2], R0 ;  /* 0x000002009b007388 */ /* 0x0001e20000000400 */
[----:B------:R-:W-:Y:S01]  /*8b40*/  F2FP.BF16.F32.PACK_AB R25, R52, R25 ;  /* 0x000000193419723e */ /* 0x000fe200000010ff */
[----:B------:R-:W-:Y:S01]  /*8b50*/  UIADD3 UR15, UP0, UPT, UR15, 0x1000, URZ ;  /* 0x000010000f0f7890 */ /* 0x000fe2000ff1e0ff */
[----:B------:R-:W-:Y:S01]  /*8b60*/  LOP3.LUT R5, R123, 0x3e00, RZ, 0xc0, !PT ;  /* 0x00003e007b057812 */ /* 0x000fe200078ec0ff */
[----:B------:R-:W-:Y:S01]  /*8b70*/  STS.U16 [R154+0x4], R36 ;  /* 0x000004249a007388 */ /* 0x000fe20000000400 */
[----:B------:R-:W-:Y:S01]  /*8b80*/  PRMT R4, R25, 0x7632, R4 ;  /* 0x0000763219047816 */ /* 0x000fe20000000004 */
[----:B------:R-:W-:Y:S01]  /*8b90*/  UIADD3 UR6, UPT, UPT, UR6, 0x1, URZ ;  /* 0x0000000106067890 */ /* 0x000fe2000fffe0ff */
[----:B------:R-:W-:Y:S01]  /*8ba0*/  LOP3.LUT R5, R5, 0x1f, R82, 0xf8, !PT ;  /* 0x0000001f05057812 */ /* 0x000fe200078ef852 */
[----:B------:R1:W-:Y:S01]  /*8bb0*/  STS.U16 [R153+0x6], R2 ;  /* 0x0000060299007388 */ /* 0x0003e20000000400 */
[----:B------:R-:W-:Y:S01]  /*8bc0*/  UIADD3.X UR16, UPT, UPT, URZ, UR16, URZ, UP0, !UPT ;  /* 0x00000010ff107290 */ /* 0x000fe200087fe4ff */
[----:B0-----:R-:W-:Y:S01]  /*8bd0*/  PRMT R0, R32, 0x7632, R0 ;  /* 0x0000763220007816 */ /* 0x001fe20000000000 */
[----:B------:R-:W-:Y:S01]  /*8be0*/  UIADD3 UR12, UP1, UPT, UR12, 0x800, URZ ;  /* 0x000008000c0c7890 */ /* 0x000fe2000ff3e0ff */
[----:B------:R-:W-:Y:S01]  /*8bf0*/  STS.U16 [R152+0x8], R34 ;  /* 0x0000082298007388 */ /* 0x000fe20000000400 */
[C---:B------:R-:W-:Y:S01]  /*8c00*/  LOP3.LUT R35, R5.reuse, 0x20, RZ, 0xfc, !PT ;  /* 0x0000002005237812 */ /* 0x040fe200078efcff */
[----:B------:R-:W-:Y:S01]  /*8c10*/  UIADD3 UR11, UP2, UPT, UR11, 0x800, URZ ;  /* 0x000008000b0b7890 */ /* 0x000fe2000ff5e0ff */
[C---:B------:R-:W-:Y:S01]  /*8c20*/  LOP3.LUT R37, R5.reuse, 0x40, RZ, 0xfc, !PT ;  /* 0x0000004005257812 */ /* 0x040fe200078efcff */
[----:B------:R0:W-:Y:S01]  /*8c30*/  STS.U16 [R79+0xa], R3 ;  /* 0x00000a034f007388 */ /* 0x0001e20000000400 */
[----:B------:R-:W-:Y:S01]  /*8c40*/  LOP3.LUT R39, R5, 0xa0, RZ, 0xfc, !PT ;  /* 0x000000a005277812 */ /* 0x000fe200078efcff */
[----:B------:R-:W-:Y:S01]  /*8c50*/  UIADD3.X UR14, UPT, UPT, URZ, UR14, URZ, UP1, !UPT ;  /* 0x0000000eff0e7290 */ /* 0x000fe20008ffe4ff */
[----:B-1----:R-:W-:Y:S01]  /*8c60*/  PRMT R2, R30, 0x7632, R2 ;  /* 0x000076321e027816 */ /* 0x002fe20000000002 */
[----:B------:R-:W-:Y:S01]  /*8c70*/  STS.U16 [R78+0xc], R32 ;  /* 0x00000c204e007388 */ /* 0x000fe20000000400 */
[----:B------:R-:W-:-:S03]  /*8c80*/  UIADD3.X UR13, UPT, UPT, URZ, UR13, URZ, UP2, !UPT ;  /* 0x0000000dff0d7290 */ /* 0x000fc600097fe4ff */
[----:B------:R1:W-:Y:S01]  /*8c90*/  STS.U16 [R77+0xe], R0 ;  /* 0x00000e004d007388 */ /* 0x0003e20000000400 */
[----:B0-----:R-:W-:-:S03]  /*8ca0*/  PRMT R3, R28, 0x7632, R3 ;  /* 0x000076321c037816 */ /* 0x001fc60000000003 */
[----:B------:R-:W-:Y:S04]  /*8cb0*/  STS.U16 [R76+0x10], R30 ;  /* 0x0000101e4c007388 */ /* 0x000fe80000000400 */
[----:B------:R0:W-:Y:S01]  /*8cc0*/  STS.U16 [R75+0x12], R2 ;  /* 0x000012024b007388 */ /* 0x0001e20000000400 */
[----:B-1----:R-:W-:-:S03]  /*8cd0*/  PRMT R0, R26, 0x7632, R0 ;  /* 0x000076321a007816 */ /* 0x002fc60000000000 */
[----:B------:R-:W-:Y:S04]  /*8ce0*/  STS.U16 [R74+0x14], R28 ;  /* 0x0000141c4a007388 */ /* 0x000fe80000000400 */
[----:B------:R1:W-:Y:S01]  /*8cf0*/  STS.U16 [R73+0x16], R3 ;  /* 0x0000160349007388 */ /* 0x0003e20000000400 */
[----:B0-----:R-:W-:Y:S01]  /*8d00*/  MOV R2, UR9 ;  /* 0x0000000900027c02 */ /* 0x001fe20008000f00 */
[----:B------:R-:W-:Y:S02]  /*8d10*/  UMOV UR9, URZ ;  /* 0x000000ff00097c82 */ /* 0x000fe40008000000 */
[----:B------:R-:W-:Y:S01]  /*8d20*/  STS.U16 [R72+0x18], R26 ;  /* 0x0000181a48007388 */ /* 0x000fe20000000400 */
[----:B------:R-:W-:-:S03]  /*8d30*/  UIMAD.WIDE.U32 UR8, UR7, UR20, UR8 ;  /* 0x00000014070872a5 */ /* 0x000fc6000f8e0008 */
[----:B------:R-:W-:Y:S01]  /*8d40*/  STS.U16 [R71+0x1a], R0 ;  /* 0x00001a0047007388 */ /* 0x000fe20000000400 */
[----:B------:R-:W-:Y:S01]  /*8d50*/  UIMAD UR9, UR7, UR21, UR9 ;  /* 0x00000015070972a4 */ /* 0x000fe2000f8e0209 */
[----:B------:R-:W0:Y:S02]  /*8d60*/  LDCU UR7, c[0x0][0x394] ;  /* 0x00007280ff0777ac */ /* 0x000e240008000800 */
[----:B------:R-:W-:Y:S01]  /*8d70*/  STS.U16 [R70+0x1c], R25 ;  /* 0x00001c1946007388 */ /* 0x000fe20000000400 */
[----:B------:R-:W-:-:S03]  /*8d80*/  UIMAD.WIDE.U32 UR8, UR17, UR22, UR8 ;  /* 0x00000016110872a5 */ /* 0x000fc6000f8e0008 */
[----:B------:R-:W-:Y:S01]  /*8d90*/  STS.U16 [R69+0x1e], R4 ;  /* 0x00001e0445007388 */ /* 0x000fe20000000400 */
[----:B------:R-:W-:-:S03]  /*8da0*/  NOP ;  /* 0x0000000000007918 */ /* 0x000fc60000000000 */
[----:B------:R-:W-:Y:S01]  /*8db0*/  LDS.U16 R165, [R165+0x300] ;  /* 0x00030000a5a57984 */ /* 0x000fe20000000400 */
[----:B------:R-:W-:-:S03]  /*8dc0*/  UIMAD UR23, UR17, UR23, UR9 ;  /* 0x00000017111772a4 */ /* 0x000fc6000f8e0209 */
[----:B------:R-:W-:Y:S01]  /*8dd0*/  LDS.U16 R31, [R164+0x340] ;  /* 0x00034000a41f7984 */ /* 0x000fe20000000400 */
[----:B0-----:R-:W-:-:S03]  /*8de0*/  UISETP.GE.AND UP0, UPT, UR6, UR7, UPT ;  /* 0x000000070600728c */ /* 0x001fc6000bf06270 */
[----:B------:R-:W-:Y:S04]  /*8df0*/  LDS.U16 R163, [R163+0x380] ;  /* 0x00038000a3a37984 */ /* 0x000fe80000000400 */
[----:B------:R-:W-:Y:S04]  /*8e00*/  LDS.U16 R33, [R162+0x3c0] ;  /* 0x0003c000a2217984 */ /* 0x000fe80000000400 */
[----:B--2---:R-:W-:Y:S04]  /*8e10*/  LDS.U16 R7, [R51] ;  /* 0x0000000033077984 */ /* 0x004fe80000000400 */
[----:B---3--:R-:W-:Y:S04]  /*8e20*/  LDS.U16 R9, [R50+0x40] ;  /* 0x0000400032097984 */ /* 0x008fe80000000400 */
[----:B----4-:R-:W-:Y:S04]  /*8e30*/  LDS.U16 R11, [R49+0x80] ;  /* 0x00008000310b7984 */ /* 0x010fe80000000400 */
[----:B-----5:R-:W-:Y:S04]  /*8e40*/  LDS.U16 R13, [R48+0xc0] ;  /* 0x0000c000300d7984 */ /* 0x020fe80000000400 */
[----:B------:R-:W-:Y:S04]  /*8e50*/  LDS.U16 R15, [R47+0x100] ;  /* 0x000100002f0f7984 */ /* 0x000fe80000000400 */
[----:B------:R-:W-:Y:S04]  /*8e60*/  LDS.U16 R17, [R46+0x140] ;  /* 0x000140002e117984 */ /* 0x000fe80000000400 */
[----:B------:R-:W-:Y:S04]  /*8e70*/  LDS.U16 R19, [R45+0x180] ;  /* 0x000180002d137984 */ /* 0x000fe80000000400 */
[----:B------:R-:W-:Y:S04]  /*8e80*/  LDS.U16 R21, [R44+0x1c0] ;  /* 0x0001c0002c157984 */ /* 0x000fe80000000400 */
[----:B------:R-:W-:Y:S04]  /*8e90*/  LDS.U16 R23, [R43+0x200] ;  /* 0x000200002b177984 */ /* 0x000fe80000000400 */
[----:B------:R-:W-:Y:S04]  /*8ea0*/  LDS.U16 R25, [R42+0x240] ;  /* 0x000240002a197984 */ /* 0x000fe80000000400 */
[----:B------:R0:W-:Y:S04]  /*8eb0*/  LDS.U16 R27, [R41+0x280] ;  /* 0x00028000291b7984 */ /* 0x0001e80000000400 */
[----:B------:R-:W-:Y:S04]  /*8ec0*/  LDS.U16 R29, [R40+0x2c0] ;  /* 0x0002c000281d7984 */ /* 0x000fe80000000400 */
[----:B------:R2:W-:Y:S01]  /*8ed0*/  @!P0 STS [UR26+0x840], R2 ;  /* 0x00084002ff008988 */ /* 0x0005e2000800081a */
[----:B------:R-:W-:Y:S01]  /*8ee0*/  BAR.SYNC.DEFER_BLOCKING 0x0 ;  /* 0x0000000000007b1d */ /* 0x000fe20000010000 */
[----:B-1----:R-:W-:-:S02]  /*8ef0*/  IADD3 R3, P0, PT, R5, UR8, RZ ;  /* 0x0000000805037c10 */ /* 0x002fc4000ff1e0ff */
[----:B0-----:R-:W-:Y:S02]  /*8f00*/  LOP3.LUT R41, R5, 0xc0, RZ, 0xfc, !PT ;  /* 0x000000c005297812 */ /* 0x001fe400078efcff */
[----:B------:R-:W-:Y:S02]  /*8f10*/  IADD3.X R4, PT, PT, RZ, UR23, RZ, P0, !PT ;  /* 0x00000017ff047c10 */ /* 0x000fe400087fe4ff */
[----:B--2---:R-:W-:-:S04]  /*8f20*/  LEA R2, P0, R3, UR18, 0x1 ;  /* 0x0000001203027c11 */ /* 0x004fc8000f8008ff */
        /* <DEDUP_REMOVED lines=47> */
.L_x_860:
        /* <DEDUP_REMOVED lines=14> */
.L_x_5018:


//--------------------- .text._Z25selective_scan_fwd_kernelI32Selective_Scan_fwd_kernel_traitsILi64ELi16ELi1ELb0ELb1ELb0ELb1EN3c108BFloat16ENS1_7complexIfEEEEv13SSMParamsBase --------------------------
	.section	.text._Z25selective_scan_fwd_kernelI32Selective_Scan_fwd_kernel_traitsILi64ELi16ELi1ELb0ELb1ELb0ELb1EN3c108BFloat16ENS1_7complexIfEEEEv13SSMParamsBase,"ax",@progbits
	.align	128
        .global         _Z25selective_scan_fwd_kernelI32Selective_Scan_fwd_kernel_traitsILi64ELi16ELi1ELb0ELb1ELb0ELb1EN3c108BFloat16ENS1_7complexIfEEEEv13SSMParamsBase
        .type           _Z25selective_scan_fwd_kernelI32Selective_Scan_fwd_kernel_traitsILi64ELi16ELi1ELb0ELb1ELb0ELb1EN3c108BFloat16ENS1_7complexIfEEEEv13SSMParamsBase,@function
        .size           _Z25selective_scan_fwd_kernelI32Selective_Scan_fwd_kernel_traitsILi64ELi16ELi1ELb0ELb1ELb0ELb1EN3c108BFloat16ENS1_7complexIfEEEEv13SSMParamsBase,(.L_x_5019 - _Z25selective_scan_fwd_kernelI32Selective_Scan_fwd_kernel_traitsILi64ELi16ELi1ELb0ELb1ELb0ELb1EN3c108BFloat16ENS1_7complexIfEEEEv13SSMParamsBase)
        .other          _Z25selective_scan_fwd_kernelI32Selective_Scan_fwd_kernel_traitsILi64ELi16ELi1ELb0ELb1ELb0ELb1EN3c108BFloat16ENS1_7complexIfEEEEv13SSMParamsBase,@"STO_CUDA_ENTRY STV_DEFAULT"
_Z25selective_scan_fwd_kernelI32Selective_Scan_fwd_kernel_traitsILi64ELi16ELi1ELb0ELb1ELb0ELb1EN3c108BFloat16ENS1_7complexIfEEEEv13SSMParamsBase:
.text._Z25selective_scan_fwd_kernelI32Selective_Scan_fwd_kernel_traitsILi64ELi16ELi1ELb0ELb1ELb0ELb1EN3c108BFloat16ENS1_7complexIfEEEEv13SSMParamsBase:
        /* <DEDUP_REMOVED lines=16> */
[----:B------:R-:W4:Y:S03]  /*0100*/  LDCU UR28, c[0x0][0x384] ;  /* 0x00007080ff1c77ac */ /* 0x000f260008000800 */
        /* <DEDUP_REMOVED lines=17> */
[----:B0-----:R-:W-:-:S06]  /*0220*/  VIADD R6, R0, 0xffffffe ;  /* 0x0ffffffe00067836 */ /* 0x001fcc0000000000 */
        /* <DEDUP_REMOVED lines=8> */
[----:B------:R-:W-:-:S04]  /*02b0*/  UIMAD.WIDE.U32 UR16, UR5, UR18, URZ ;  /* 0x00000012051072a5 */ /* 0x000fc8000f8e00ff */
[----:B------:R-:W-:-:S04]  /*02c0*/  UIADD3 UR16, UPT, UPT, -UR17, URZ, URZ ;  /* 0x000000ff11107290 */ /* 0x000fc8000fffe1ff */
[----:B------:R-:W-:Y:S01]  /*02d0*/  UIMAD UR16, UR26, UR16, UR18 ;  /* 0x000000101a1072a4 */ /* 0x000fe2000f8e0212 */
[----:B------:R-:W0:Y:S03]  /*02e0*/  LDCU.64 UR18, c[0x0][0x3b0] ;  /* 0x00007600ff1277ac */ /* 0x000e260008000a00 */
[----:B------:R-:W-:Y:S02]  /*02f0*/  UISETP.GT.U32.AND UP2, UPT, UR26, UR16, UPT ;  /* 0x000000101a00728c */ /* 0x000fe4000bf44070 */
[----:B------:R-:W-:Y:S02]  /*0300*/  UISETP.GE.AND UP1, UPT, UR29, 0x1, UPT ;  /* 0x000000011d00788c */ /* 0x000fe4000bf26270 */
[----:B------:R-:W-:Y:S02]  /*0310*/  UIMAD.WIDE.U32 UR4, UR25, UR12, URZ ;  /* 0x0000000c190472a5 */ /* 0x000fe4000f8e00ff */
[----:B---3--:R-:W-:-:S02]  /*0320*/  UIMAD.WIDE.U32 UR6, UR25, UR8, URZ ;  /* 0x00000008190672a5 */ /* 0x008fc4000f8e00ff */
[----:B------:R-:W-:-:S03]  /*0330*/  PLOP3.LUT P2, PT, PT, PT, UP1, 0x80, 0x8 ;  /* 0x000000000008781c */ /* 0x000fc60003f4f018 */
[----:B------:R-:W-:Y:S02]  /*0340*/  @!UP2 UIADD3 UR16, UPT, UPT, UR16, -UR26, URZ ;  /* 0x8000001a1010a290 */ /* 0x000fe4000fffe0ff */
[----:B------:R-:W-:Y:S02]  /*0350*/  UIMAD UR5, UR25, UR13, UR5 ;  /* 0x0000000d190572a4 */ /* 0x000fe4000f8e0205 */
[----:B------:R-:W-:Y:S02]  /*0360*/  UIMAD UR7, UR25, UR9, UR7 ;  /* 0x00000009190772a4 */ /* 0x000fe4000f8e0207 */
[----:B------:R-:W-:Y:S02]  /*0370*/  UISETP.GE.U32.AND UP0, UPT, UR16, UR26, UPT ;  /* 0x0000001a1000728c */ /* 0x000fe4000bf06070 */
[----:B------:R-:W-:Y:S02]  /*0380*/  UIMAD.WIDE.U32 UR12, UR24, UR10, UR6 ;  /* 0x0000000a180c72a5 */ /* 0x000fe4000f8e0006 */
[----:B------:R-:W-:-:S02]  /*0390*/  UIMAD.WIDE.U32 UR8, UR24, UR14, UR4 ;  /* 0x0000000e180872a5 */ /* 0x000fc4000f8e0004 */
[----:B------:R-:W-:Y:S02]  /*03a0*/  ULOP3.LUT UR16, UR24, UR30, URZ, 0x3c, !UPT ;  /* 0x0000001e18107292 */ /* 0x000fe4000f8e3cff */
[----:B------:R-:W-:Y:S02]  /*03b0*/  @!UP2 UIADD3 UR17, UPT, UPT, UR17, 0x1, URZ ;  /* 0x000000011111a890 */ /* 0x000fe4000fffe0ff */
[----:B------:R-:W-:Y:S02]  /*03c0*/  UIMAD UR14, UR24, UR11, UR13 ;  /* 0x0000000b180e72a4 */ /* 0x000fe4000f8e020d */
[----:B------:R-:W-:Y:S01]  /*03d0*/  UIMAD UR15, UR24, UR15, UR9 ;  /* 0x0000000f180f72a4 */ /* 0x000fe2000f8e0209 */
[----:B------:R-:W1:Y:S01]  /*03e0*/  LDCU.128 UR4, c[0x0][0x460] ;  /* 0x00008c00ff0477ac */ /* 0x000e620008000c00 */
[----:B------:R-:W-:Y:S02]  /*03f0*/  UISETP.NE.AND UP1, UPT, UR30, URZ, UPT ;  /* 0x000000ff1e00728c */ /* 0x000fe4000bf25270 */
[----:B0-----:R-:W-:-:S02]  /*0400*/  UIMAD.WIDE.U32 UR10, UR25, UR18, URZ ;  /* 0x00000012190a72a5 */ /* 0x001fc4000f8e00ff */
[----:B------:R-:W-:Y:S02]  /*0410*/  UISETP.GE.AND UP2, UPT, UR16, URZ, UPT ;  /* 0x000000ff1000728c */ /* 0x000fe4000bf46270 */
[----:B------:R-:W-:Y:S01]  /*0420*/  @UP0 UIADD3 UR17, UPT, UPT, UR17, 0x1, URZ ;  /* 0x0000000111110890 */ /* 0x000fe2000fffe0ff */
[----:B-12-4-:R-:W-:Y:S11]  /*0430*/  @!P2 EXIT ;  /* 0x000000000000a94d */ /* 0x016ff60003800000 */
[----:B------:R-:W0:Y:S01]  /*0440*/  S2R R82, SR_TID.X ;  /* 0x0000000000527919 */ /* 0x000e220000002100 */
[----:B------:R-:W-:Y:S02]  /*0450*/  @!UP2 UIADD3 UR17, UPT, UPT, -UR17, URZ, URZ ;  /* 0x000000ff1111a290 */ /* 0x000fe4000fffe1ff */
[----:B------:R-:W-:Y:S02]  /*0460*/  @!UP1 ULOP3.LUT UR17, URZ, UR30, URZ, 0x33, !UPT ;  /* 0x0000001eff119292 */ /* 0x000fe4000f8e33ff */
[----:B------:R-:W-:Y:S02]  /*0470*/  UIMAD UR11, UR25, UR19, UR11 ;  /* 0x00000013190b72a4 */ /* 0x000fe4000f8e020b */
[----:B------:R-:W-:Y:S02]  /*0480*/  ULEA UR19, UP0, UR8, UR4, 0x1 ;  /* 0x0000000408137291 */ /* 0x000fe4000f8008ff */
[----:B------:R-:W-:Y:S01]  /*0490*/  USHF.R.S32.HI UR4, URZ, 0x1f, UR17 ;  /* 0x0000001fff047899 */ /* 0x000fe20008011411 */
[----:B------:R-:W1:Y:S01]  /*04a0*/  LDCU.64 UR26, c[0x0][0x448] ;  /* 0x00008900ff1a77ac */ /* 0x000e620008000a00 */
[----:B------:R-:W-:-:S02]  /*04b0*/  ULEA.HI.X UR8, UR8, UR5, UR15, 0x1, UP0 ;  /* 0x0000000508087291 */ /* 0x000fc400080f0c0f */
[----:B------:R-:W-:Y:S02]  /*04c0*/  ULEA UR18, UP1, UR12, UR6, 0x1 ;  /* 0x000000060c127291 */ /* 0x000fe4000f8208ff */
[----:B------:R-:W-:Y:S02]  /*04d0*/  UIMAD UR4, UR4, UR20, URZ ;  /* 0x00000014040472a4 */ /* 0x000fe4000f8e02ff */
[----:B------:R-:W-:Y:S01]  /*04e0*/  UIMAD UR5, UR25, UR28, UR24 ;  /* 0x0000001c190572a4 */ /* 0x000fe2000f8e0218 */
[----:B------:R-:W2:Y:S01]  /*04f0*/  LDCU UR9, c[0x0][0x38c] ;  /* 0x00007180ff0977ac */ /* 0x000ea20008000800 */
[----:B------:R-:W-:Y:S02]  /*0500*/  ULEA.HI.X UR16, UR12, UR7, UR14, 0x1, UP1 ;  /* 0x000000070c107291 */ /* 0x000fe400088f0c0e */
[----:B------:R-:W-:Y:S02]  /*0510*/  UIMAD.WIDE.U32 UR6, UR17, UR20, UR10 ;  /* 0x00000014110672a5 */ /* 0x000fe4000f8e000a */
[----:B------:R-:W-:Y:S01]  /*0520*/  UIMAD UR10, UR17, UR21, UR4 ;  /* 0x00000015110a72a4 */ /* 0x000fe2000f8e0204 */
[C---:B0-----:R-:W-:Y:S01]  /*0530*/  SHF.L.U32 R0, R82.reuse, 0x4, RZ ;  /* 0x0000000452007819 */ /* 0x041fe200000006ff */
        /* <DEDUP_REMOVED lines=9> */
[----:B--2---:R-:W-:Y:S01]  /*05d0*/  UIMAD UR20, UR20, UR9, URZ ;  /* 0x00000009141472a4 */ /* 0x004fe2000f8e02ff */
[--C-:B------:R-:W-:Y:S01]  /*05e0*/  LOP3.LUT R81, R81, 0x7c1f, R82.reuse, 0xc8, !PT ;  /* 0x00007c1f51517812 */ /* 0x100fe200078ec852 */
[----:B------:R-:W-:Y:S01]  /*05f0*/  ULEA.HI.X UR10, UR6, UR27, UR10, 0x1, UP0 ;  /* 0x0000001b060a7291 */ /* 0x000fe200080f0c0a */
[----:B------:R-:W-:Y:S01]  /*0600*/  LOP3.LUT R0, R3, 0x1f, R82, 0xf8, !PT ;  /* 0x0000001f03007812 */ /* 0x000fe200078ef852 */
[----:B------:R-:W-:Y:S01]  /*0610*/  UMOV UR17, UR8 ;  /* 0x0000000800117c82 */ /* 0x000fe20008000000 */
[----:B------:R-:W-:-:S09]  /*0620*/  UMOV UR6, URZ ;  /* 0x000000ff00067c82 */ /* 0x000fd20008000000 */
.L_x_900:
[----:B------:R-:W0:Y:S01]  /*0630*/  LDCU UR12, c[0x0][0x388] ;  /* 0x00007100ff0c77ac */ /* 0x000e220008000800 */
[----:B------:R-:W-:Y:S01]  /*0640*/  IMAD.SHL.U32 R123, R82, 0x10, RZ ;  /* 0x00000010527b7824 */ /* 0x000fe200078e00ff */
[----:B------:R-:W-:Y:S01]  /*0650*/  LOP3.LUT R28, R28, 0xfffffeff, RZ, 0xc0, !PT ;  /* 0xfffffeff1c1c7812 */ /* 0x000fe200078ec0ff */
[----:B------:R-:W-:Y:S01]  /*0660*/  USHF.L.U32 UR7, UR6, 0xa, URZ ;  /* 0x0000000a06077899 */ /* 0x000fe200080006ff */
[----:B------:R-:W-:Y:S02]  /*0670*/  MOV R2, UR19 ;  /* 0x0000001300027c02 */ /* 0x000fe40008000f00 */
[----:B------:R-:W-:Y:S02]  /*0680*/  LOP3.LUT R27, R123, 0x3e00, RZ, 0xc0, !PT ;  /* 0x00003e007b1b7812 */ /* 0x000fe400078ec0ff */
[----:B------:R-:W-:Y:S02]  /*0690*/  MOV R3, UR17 ;  /* 0x0000001100037c02 */ /* 0x000fe40008000f00 */
[----:B------:R-:W-:-:S02]  /*06a0*/  LOP3.LUT R26, R27, 0x1f, R82, 0xf8, !PT ;  /* 0x0000001f1b1a7812 */ /* 0x000fc400078ef852 */
[----:B------:R-:W-:Y:S01]  /*06b0*/  PRMT R13, RZ, 0x7610, R13 ;  /* 0x00007610ff0d7816 */ /* 0x000fe2000000000d */
[----:B------:R-:W-:Y:S01]  /*06c0*/  IMAD.WIDE.U32 R4, R0, 0x2, R2 ;  /* 0x0000000200047825 */ /* 0x000fe200078e0002 */
[C---:B------:R-:W-:Y:S02]  /*06d0*/  LOP3.LUT R6, R26.reuse, 0x20, RZ, 0xfc, !PT ;  /* 0x000000201a067812 */ /* 0x040fe400078efcff */
[C---:B------:R-:W-:Y:S01]  /*06e0*/  LOP3.LUT R7, R26.reuse, 0x40, RZ, 0xfc, !PT ;  /* 0x000000401a077812 */ /* 0x040fe200078efcff */
[----:B0-----:R-:W-:Y:S01]  /*06f0*/  UIADD3 UR7, UPT, UPT, -UR7, UR12, URZ ;  /* 0x0000000c07077290 */ /* 0x001fe2000fffe1ff */
[C---:B------:R-:W-:Y:S02]  /*0700*/  LOP3.LUT R8, R26.reuse, 0x60, RZ, 0xfc, !PT ;  /* 0x000000601a087812 */ /* 0x040fe400078efcff */
[----:B------:R-:W-:Y:S02]  /*0710*/  LOP3.LUT R3, R26, 0xa0, RZ, 0xfc, !PT ;  /* 0x000000a01a037812 */ /* 0x000fe400078efcff */
[----:B------:R-:W-:-:S02]  /*0720*/  PRMT R15, RZ, 0x7610, R15 ;  /* 0x00007610ff0f7816 */ /* 0x000fc4000000000f */
[----:B------:R-:W-:Y:S02]  /*0730*/  ISETP.GE.AND P0, PT, R0, UR7, PT ;  /* 0x0000000700007c0c */ /* 0x000fe4000bf06270 */
[----:B------:R-:W-:Y:S02]  /*0740*/  ISETP.GE.AND P6, PT, R6, UR7, PT ;  /* 0x0000000706007c0c */ /* 0x000fe4000bfc6270 */
[----:B------:R-:W-:Y:S02]  /*0750*/  ISETP.GE.AND P5, PT, R7, UR7, PT ;  /* 0x0000000707007c0c */ /* 0x000fe4000bfa6270 */
[----:B------:R-:W-:Y:S02]  /*0760*/  ISETP.GE.AND P4, PT, R8, UR7, PT ;  /* 0x0000000708007c0c */ /* 0x000fe4000bf86270 */
[----:B------:R-:W-:Y:S02]  /*0770*/  LOP3.LUT R0, R26, 0x80, RZ, 0xfc, !PT ;  /* 0x000000801a007812 */ /* 0x000fe400078efcff */
[----:B------:R-:W-:-:S02]  /*0780*/  ISETP.GE.AND P2, PT, R3, UR7, PT ;  /* 0x0000000703007c0c */ /* 0x000fc4000bf46270 */
[----:B------:R-:W-:Y:S02]  /*0790*/  ISETP.GE.AND P3, PT, R0, UR7, PT ;  /* 0x0000000700007c0c */ /* 0x000fe4000bf66270 */
[----:B------:R-:W-:Y:S02]  /*07a0*/  @P0 LOP3.LUT R28, R28, 0x100, RZ, 0xfc, !PT ;  /* 0x000001001c1c0812 */ /* 0x000fe400078efcff */
[----:B------:R-:W-:Y:S02]  /*07b0*/  LEA R2, P0, R26, UR18, 0x1 ;  /* 0x000000121a027c11 */ /* 0x000fe4000f8008ff */
[----:B------:R-:W-:Y:S02]  /*07c0*/  LOP3.LUT R28, R28, 0xffffff7f, RZ, 0xc0, !PT ;  /* 0xffffff7f1c1c7812 */ /* 0x000fe400078ec0ff */
[----:B------:R-:W-:Y:S02]  /*07d0*/  IADD3.X R3, PT, PT, RZ, UR16, RZ, P0, !PT ;  /* 0x00000010ff037c10 */ /* 0x000fe400087fe4ff */
[----:B------:R-:W-:-:S02]  /*07e0*/  @P6 LOP3.LUT R28, R28, 0x80, RZ, 0xfc, !PT ;  /* 0x000000801c1c6812 */ /* 0x000fc400078efcff */
[----:B------:R-:W-:Y:S02]  /*07f0*/  LOP3.LUT R6, R26, 0xc0, RZ, 0xfc, !PT ;  /* 0x000000c01a067812 */ /* 0x000fe400078efcff */
[----:B------:R-:W-:Y:S02]  /*0800*/  LOP3.LUT R28, R28, 0xffffffbf, RZ, 0xc0, !PT ;  /* 0xffffffbf1c1c7812 */ /* 0x000fe400078ec0ff */
[----:B------:R-:W-:Y:S02]  /*0810*/  ISETP.GE.AND P1, PT, R6, UR7, PT ;  /* 0x0000000706007c0c */ /* 0x000fe4000bf26270 */
[----:B------:R-:W-:Y:S02]  /*0820*/  @P5 LOP3.LUT R28, R28, 0x40, RZ, 0xfc, !PT ;  /* 0x000000401c1c5812 */ /* 0x000fe400078efcff */
[----:B------:R-:W-:Y:S02]  /*0830*/  PRMT R0, RZ, 0x7610, R0 ;  /* 0x00007610ff007816 */ /* 0x000fe40000000000 */
[----:B------:R-:W-:-:S02]  /*0840*/  LOP3.LUT R28, R28, 0xffffffdf, RZ, 0xc0, !PT ;  /* 0xffffffdf1c1c7812 */ /* 0x000fc400078ec0ff */
[----:B------:R-:W-:Y:S02]  /*0850*/  LOP3.LUT R12, R26, 0xe0, RZ, 0xfc, !PT ;  /* 0x000000e01a0c7812 */ /* 0x000fe400078efcff */
[----:B------:R-:W-:Y:S02]  /*0860*/  @P4 LOP3.LUT R28, R28, 0x20, RZ, 0xfc, !PT ;  /* 0x000000201c1c4812 */ /* 0x000fe400078efcff */
[----:B------:R-:W-:Y:S02]  /*0870*/  LOP3.LUT R14, R26, 0x100, RZ, 0xfc, !PT ;  /* 0x000001001a0e7812 */ /* 0x000fe400078efcff */
[C---:B------:R-:W-:Y:S01]  /*0880*/  LOP3.LUT P0, RZ, R28.reuse, 0x100, RZ, 0xc0, !PT ;  /* 0x000001001cff7812 */ /* 0x040fe2000780c0ff */
[----:B------:R-:W-:Y:S01]  /*0890*/  BAR.SYNC.DEFER_BLOCKING 0x0 ;  /* 0x0000000000007b1d */ /* 0x000fe20000010000 */
[----:B------:R-:W-:Y:S02]  /*08a0*/  LOP3.LUT R28, R28, 0xffffffef, RZ, 0xc0, !PT ;  /* 0xffffffef1c1c7812 */ /* 0x000fe400078ec0ff */
[----:B------:R-:W-:-:S02]  /*08b0*/  PRMT R11, RZ, 0x7610, R11 ;  /* 0x00007610ff0b7816 */ /* 0x000fc4000000000b */
[----:B------:R-:W-:Y:S02]  /*08c0*/  @P3 LOP3.LUT R28, R28, 0x10, RZ, 0xfc, !PT ;  /* 0x000000101c1c3812 */ /* 0x000fe400078efcff */
[----:B------:R-:W-:Y:S02]  /*08d0*/  PRMT R6, RZ, 0x7610, R6 ;  /* 0x00007610ff067816 */ /* 0x000fe40000000006 */
[----:B------:R-:W-:Y:S02]  /*08e0*/  LOP3.LUT R28, R28, 0xfffffff7, RZ, 0xc0, !PT ;  /* 0xfffffff71c1c7812 */ /* 0x000fe400078ec0ff */
[----:B------:R-:W-:Y:S02]  /*08f0*/  PRMT R10, RZ, 0x7610, R10 ;  /* 0x00007610ff0a7816 */ /* 0x000fe4000000000a */
[----:B------:R-:W-:Y:S02]  /*0900*/  @P2 LOP3.LUT R28, R28, 0x8, RZ, 0xfc, !PT ;  /* 0x000000081c1c2812 */ /* 0x000fe400078efcff */
[----:B------:R-:W-:-:S02]  /*0910*/  PRMT R9, RZ, 0x7610, R9 ;  /* 0x00007610ff097816 */ /* 0x000fc40000000009 */
[----:B------:R-:W-:Y:S02]  /*0920*/  LOP3.LUT R28, R28, 0xfffffffb, RZ, 0xc0, !PT ;  /* 0xfffffffb1c1c7812 */ /* 0x000fe400078ec0ff */
[----:B------:R-:W-:Y:S02]  /*0930*/  LOP3.LUT R16, R26, 0x120, RZ, 0xfc, !PT ;  /* 0x000001201a107812 */ /* 0x000fe400078efcff */
[----:B------:R-:W-:Y:S02]  /*0940*/  @P1 LOP3.LUT R28, R28, 0x4, RZ, 0xfc, !PT ;  /* 0x000000041c1c1812 */ /* 0x000fe400078efcff */
[----:B------:R-:W-:Y:S01]  /*0950*/  LOP3.LUT R18, R26, 0x140, RZ, 0xfc, !PT ;  /* 0x000001401a127812 */ /* 0x000fe200078efcff */
[----:B------:R-:W2:Y:S01]  /*0960*/  @!P0 LDG.E.U16 R0, desc[UR22][R4.64] ;  /* 0x0000001604008981 */ /* 0x000ea2000c1e1500 */
[----:B------:R-:W-:Y:S02]  /*0970*/  ISETP.GE.AND P0, PT, R12, UR7, PT ;  /* 0x000000070c007c0c */ /* 0x000fe4000bf06270 */
[----:B------:R-:W-:Y:S01]  /*0980*/  LOP3.LUT R28, R28, 0xfffffffd, RZ, 0xc0, !PT ;  /* 0xfffffffd1c1c7812 */ /* 0x000fe200078ec0ff */
[----:B------:R-:W3:Y:S01]  /*0990*/  @!P1 LDG.E.U16 R11, desc[UR22][R4.64+0x180] ;  /* 0x00018016040b9981 */ /* 0x000ee2000c1e1500 */
[----:B------:R-:W-:-:S02]  /*09a0*/  LOP3.LUT R19, R26, 0x160, RZ, 0xfc, !PT ;  /* 0x000001601a137812 */ /* 0x000fc400078efcff */
[----:B------:R-:W-:Y:S01]  /*09b0*/  PRMT R7, RZ, 0x7610, R7 ;  /* 0x00007610ff077816 */ /* 0x000fe20000000007 */
[----:B------:R-:W4:Y:S01]  /*09c0*/  @!P6 LDG.E.U16 R6, desc[UR22][R4.64+0x40] ;  /* 0x000040160406e981 */ /* 0x000f22000c1e1500 */
[----:B------:R-:W-:Y:S02]  /*09d0*/  LOP3.LUT R22, R26, 0x180, RZ, 0xfc, !PT ;  /* 0x000001801a167812 */ /* 0x000fe400078efcff */
[----:B------:R-:W-:Y:S01]  /*09e0*/  PRMT R8, RZ, 0x7610, R8 ;  /* 0x00007610ff087816 */ /* 0x000fe20000000008 */
[----:B------:R-:W5:Y:S01]  /*09f0*/  @!P2 LDG.E.U16 R10, desc[UR22][R4.64+0x140] ;  /* 0x00014016040aa981 */ /* 0x000f62000c1e1500 */
[----:B------:R-:W-:Y:S02]  /*0a00*/  PRMT R17, RZ, 0x7610, R17 ;  /* 0x00007610ff117816 */ /* 0x000fe40000000011 */
[----:B------:R-:W-:Y:S01]  /*0a10*/  @P0 LOP3.LUT R28, R28, 0x2, RZ, 0xfc, !PT ;  /* 0x000000021c1c0812 */ /* 0x000fe200078efcff */
[----:B------:R-:W3:Y:S01]  /*0a20*/  @!P0 LDG.E.U16 R13, desc[UR22][R4.64+0x1c0] ;  /* 0x0001c016040d8981 */ /* 0x000ee2000c1e1500 */
[----:B------:R-:W-:-:S02]  /*0a30*/  ISETP.GE.AND P0, PT, R14, UR7, PT ;  /* 0x000000070e007c0c */ /* 0x000fc4000bf06270 */
[----:B------:R-:W-:Y:S01]  /*0a40*/  LOP3.LUT R28, R28, 0xfffffffe, RZ, 0xc0, !PT ;  /* 0xfffffffe1c1c7812 */ /* 0x000fe200078ec0ff */
[----:B------:R-:W5:Y:S01]  /*0a50*/  @!P3 LDG.E.U16 R9, desc[UR22][R4.64+0x100] ;  /* 0x000100160409b981 */ /* 0x000f62000c1e1500 */
[----:B------:R-:W-:Y:S02]  /*0a60*/  ISETP.GE.AND P1, PT, R18, UR7, PT ;  /* 0x0000000712007c0c */ /* 0x000fe4000bf26270 */
[----:B------:R-:W-:Y:S01]  /*0a70*/  ISETP.GE.AND P2, PT, R19, UR7, PT ;  /* 0x0000000713007c0c */ /* 0x000fe2000bf46270 */
[----:B------:R-:W3:Y:S01]  /*0a80*/  @!P5 LDG.E.U16 R7, desc[UR22][R4.64+0x80] ;  /* 0x000080160407d981 */ /* 0x000ee2000c1e1500 */
[----:B------:R-:W-:Y:S02]  /*0a90*/  ISETP.GE.AND P3, PT, R22, UR7, PT ;  /* 0x0000000716007c0c */ /* 0x000fe4000bf66270 */
[----:B------:R-:W-:Y:S01]  /*0aa0*/  PRMT R20, RZ, 0x7610, R20 ;  /* 0x00007610ff147816 */ /* 0x000fe20000000014 */
[----:B------:R-:W5:Y:S01]  /*0ab0*/  @!P4 LDG.E.U16 R8, desc[UR22][R4.64+0xc0] ;  /* 0x0000c0160408c981 */ /* 0x000f62000c1e1500 */
[----:B------:R-:W-:-:S02]  /*0ac0*/  PRMT R21, RZ, 0x7610, R21 ;  /* 0x00007610ff157816 */ /* 0x000fc40000000015 */
[----:B------:R-:W-:Y:S01]  /*0ad0*/  @P0 LOP3.LUT R28, R28, 0x1, RZ, 0xfc, !PT ;  /* 0x000000011c1c0812 */ /* 0x000fe200078efcff */
[----:B------:R-:W5:Y:S01]  /*0ae0*/  @!P0 LDG.E.U16 R15, desc[UR22][R4.64+0x200] ;  /* 0x00020016040f8981 */ /* 0x000f62000c1e1500 */
[----:B------:R-:W-:Y:S02]  /*0af0*/  ISETP.GE.AND P0, PT, R16, UR7, PT ;  /* 0x0000000710007c0c */ /* 0x000fe4000bf06270 */
[C---:B------:R-:W-:Y:S01]  /*0b00*/  LOP3.LUT R23, R26.reuse, 0x1a0, RZ, 0xfc, !PT ;  /* 0x000001a01a177812 */ /* 0x040fe200078efcff */
[----:B------:R-:W5:Y:S01]  /*0b10*/  @!P1 LDG.E.U16 R20, desc[UR22][R4.64+0x280] ;  /* 0x0002801604149981 */ /* 0x000f62000c1e1500 */
[----:B------:R-:W-:Y:S02]  /*0b20*/  PRMT R24, RZ, 0x7610, R24 ;  /* 0x00007610ff187816 */ /* 0x000fe40000000018 */
[C---:B------:R-:W-:Y:S01]  /*0b30*/  LOP3.LUT R12, R26.reuse, 0x1c0, RZ, 0xfc, !PT ;  /* 0x000001c01a0c7812 */ /* 0x040fe200078efcff */
[----:B------:R-:W5:Y:S01]  /*0b40*/  @!P2 LDG.E.U16 R21, desc[UR22][R4.64+0x2c0] ;  /* 0x0002c0160415a981 */ /* 0x000f62000c1e1500 */
[----:B------:R-:W-:-:S02]  /*0b50*/  LOP3.LUT R14, R26, 0x1e0, RZ, 0xfc, !PT ;  /* 0x000001e01a0e7812 */ /* 0x000fc400078efcff */
[----:B------:R-:W-:Y:S01]  /*0b60*/  ISETP.GE.AND P4, PT, R23, UR7, PT ;  /* 0x0000000717007c0c */ /* 0x000fe2000bf86270 */
[----:B------:R-:W5:Y:S01]  /*0b70*/  @!P3 LDG.E.U16 R24, desc[UR22][R4.64+0x300] ;  /* 0x000300160418b981 */ /* 0x000f62000c1e1500 */
[----:B------:R-:W-:Y:S02]  /*0b80*/  ISETP.GE.AND P5, PT, R12, UR7, PT ;  /* 0x000000070c007c0c */ /* 0x000fe4000bfa6270 */
[----:B------:R-:W-:Y:S01]  /*0b90*/  PRMT R25, RZ, 0x7610, R25 ;  /* 0x00007610ff197816 */ /* 0x000fe20000000019 */
[----:B------:R-:W5:Y:S01]  /*0ba0*/  @!P0 LDG.E.U16 R17, desc[UR22][R4.64+0x240] ;  /* 0x0002401604118981 */ /* 0x000f62000c1e1500 */
[----:B------:R-:W-:Y:S02]  /*0bb0*/  ISETP.GE.AND P6, PT, R14, UR7, PT ;  /* 0x000000070e007c0c */ /* 0x000fe4000bfc6270 */
[----:B------:R-:W-:Y:S02]  /*0bc0*/  PRMT R19, RZ, 0x7610, R19 ;  /* 0x00007610ff137816 */ /* 0x000fe40000000013 */
[----:B------:R-:W-:-:S03]  /*0bd0*/  PRMT R16, RZ, 0x7610, R16 ;  /* 0x00007610ff107816 */ /* 0x000fc60000000010 */
[----:B------:R-:W5:Y:S04]  /*0be0*/  @!P4 LDG.E.U16 R25, desc[UR22][R4.64+0x340] ;  /* 0x000340160419c981 */ /* 0x000f68000c1e1500 */
[----:B------:R-:W5:Y:S04]  /*0bf0*/  @!P5 LDG.E.U16 R19, desc[UR22][R4.64+0x380] ;  /* 0x000380160413d981 */ /* 0x000f68000c1e1500 */
[----:B------:R0:W5:Y:S01]  /*0c00*/  @!P6 LDG.E.U16 R16, desc[UR22][R4.64+0x3c0] ;  /* 0x0003c0160410e981 */ /* 0x000162000c1e1500 */
        /* <DEDUP_REMOVED lines=12> */
[----:B-1----:R-:W-:-:S05]  /*0cd0*/  IMAD.IADD R23, R27, 0x1, R80 ;  /* 0x000000011b177824 */ /* 0x002fca00078e0250 */
[C---:B------:R-:W-:Y:S02]  /*0ce0*/  IADD3 R14, PT, PT, R23.reuse, 0x20, RZ ;  /* 0x00000020170e7810 */ /* 0x040fe40007ffe0ff */
[C---:B------:R-:W-:Y:S02]  /*0cf0*/  IADD3 R18, PT, PT, R23.reuse, 0x40, RZ ;  /* 0x0000004017127810 */ /* 0x040fe40007ffe0ff */
[CC--:B------:R-:W-:Y:S02]  /*0d00*/  LEA.HI.SX32 R12, R23.reuse, R23.reuse, 0x1b ;  /* 0x00000017170c7211 */ /* 0x0c0fe400078fdaff */
[C---:B------:R-:W-:Y:S02]  /*0d10*/  IADD3 R22, PT, PT, R23.reuse, 0x60, RZ ;  /* 0x0000006017167810 */ /* 0x040fe40007ffe0ff */
[-C--:B------:R-:W-:Y:S01]  /*0d20*/  LEA.HI.SX32 R14, R14, R23.reuse, 0x1b ;  /* 0x000000170e0e7211 */ /* 0x080fe200078fdaff */
[----:B------:R-:W-:Y:S01]  /*0d30*/  VIADD R26, R23, 0x80 ;  /* 0x00000080171a7836 */ /* 0x000fe20000000000 */
[----:B------:R-:W-:-:S02]  /*0d40*/  LEA.HI.SX32 R18, R18, R23, 0x1b ;  /* 0x0000001712127211 */ /* 0x000fc400078fdaff */
[----:B------:R-:W-:Y:S02]  /*0d50*/  IADD3 R4, PT, PT, R23, 0xa0, RZ ;  /* 0x000000a017047810 */ /* 0x000fe40007ffe0ff */
[----:B------:R-:W-:Y:S02]  /*0d60*/  P2R R39, PR, RZ, 0x1 ;  /* 0x00000001ff277803 */ /* 0x000fe40000000000 */
[----:B------:R-:W-:Y:S02]  /*0d70*/  LEA R51, R12, UR21, 0x1 ;  /* 0x000000150c337c11 */ /* 0x000fe4000f8e08ff */
[----:B------:R-:W-:Y:S02]  /*0d80*/  LEA.HI.SX32 R22, R22, R23, 0x1b ;  /* 0x0000001716167211 */ /* 0x000fe400078fdaff */
[----:B------:R-:W-:Y:S02]  /*0d90*/  LOP3.LUT P0, RZ, R28, 0x10, RZ, 0xc0, !PT ;  /* 0x000000101cff7812 */ /* 0x000fe4000780c0ff */
[----:B------:R-:W-:-:S02]  /*0da0*/  LEA R50, R14, UR21, 0x1 ;  /* 0x000000150e327c11 */ /* 0x000fc4000f8e08ff */
[----:B------:R-:W-:Y:S01]  /*0db0*/  LEA R49, R18, UR21, 0x1 ;  /* 0x0000001512317c11 */ /* 0x000fe2000f8e08ff */
[C---:B------:R-:W-:Y:S01]  /*0dc0*/  VIADD R18, R23.reuse, 0x100 ;  /* 0x0000010017127836 */ /* 0x040fe20000000000 */
[C---:B------:R-:W-:Y:S02]  /*0dd0*/  IADD3 R12, PT, PT, R23.reuse, 0xc0, RZ ;  /* 0x000000c0170c7810 */ /* 0x040fe40007ffe0ff */
[-C--:B------:R-:W-:Y:S02]  /*0de0*/  LEA.HI.SX32 R4, R4, R23.reuse, 0x1b ;  /* 0x0000001704047211 */ /* 0x080fe400078fdaff */
[----:B------:R-:W-:Y:S02]  /*0df0*/  IADD3 R14, PT, PT, R23, 0xe0, RZ ;  /* 0x000000e0170e7810 */ /* 0x000fe40007ffe0ff */
[----:B------:R-:W-:Y:S02]  /*0e00*/  LEA.HI.SX32 R26, R26, R23, 0x1b ;  /* 0x000000171a1a7211 */ /* 0x000fe400078fdaff */
[----:B------:R-:W-:-:S02]  /*0e10*/  LEA R48, R22, UR21, 0x1 ;  /* 0x0000001516307c11 */ /* 0x000fc4000f8e08ff */
[----:B------:R-:W-:Y:S02]  /*0e20*/  P2R R38, PR, RZ, 0x1 ;  /* 0x00000001ff267803 */ /* 0x000fe40000000000 */
[----:B------:R-:W-:Y:S02]  /*0e30*/  IADD3 R22, PT, PT, R23, 0x120, RZ ;  /* 0x0000012017167810 */ /* 0x000fe40007ffe0ff */
[----:B------:R-:W-:Y:S02]  /*0e40*/  LOP3.LUT P0, RZ, R28, 0x20, RZ, 0xc0, !PT ;  /* 0x000000201cff7812 */ /* 0x000fe4000780c0ff */
[-C--:B------:R-:W-:Y:S02]  /*0e50*/  LEA.HI.SX32 R12, R12, R23.reuse, 0x1b ;  /* 0x000000170c0c7211 */ /* 0x080fe400078fdaff */
[----:B------:R-:W-:Y:S02]  /*0e60*/  LEA R46, R4, UR21, 0x1 ;  /* 0x00000015042e7c11 */ /* 0x000fe4000f8e08ff */
[----:B------:R-:W-:-:S02]  /*0e70*/  LEA.HI.SX32 R14, R14, R23, 0x1b ;  /* 0x000000170e0e7211 */ /* 0x000fc400078fdaff */
[----:B------:R-:W-:Y:S02]  /*0e80*/  IADD3 R4, PT, PT, R23, 0x160, RZ ;  /* 0x0000016017047810 */ /* 0x000fe40007ffe0ff */
[----:B------:R-:W-:Y:S02]  /*0e90*/  LEA R47, R26, UR21, 0x1 ;  /* 0x000000151a2f7c11 */ /* 0x000fe4000f8e08ff */
[-C--:B------:R-:W-:Y:S02]  /*0ea0*/  LEA.HI.SX32 R18, R18, R23.reuse, 0x1b ;  /* 0x0000001712127211 */ /* 0x080fe400078fdaff */
[----:B------:R-:W-:Y:S02]  /*0eb0*/  LEA.HI.SX32 R22, R22, R23, 0x1b ;  /* 0x0000001716167211 */ /* 0x000fe400078fdaff */
[----:B------:R-:W-:Y:S02]  /*0ec0*/  P2R R37, PR, RZ, 0x1 ;  /* 0x00000001ff257803 */ /* 0x000fe40000000000 */
[----:B------:R-:W-:-:S02]  /*0ed0*/  LEA R45, R12, UR21, 0x1 ;  /* 0x000000150c2d7c11 */ /* 0x000fc4000f8e08ff */
[----:B------:R-:W-:Y:S02]  /*0ee0*/  LOP3.LUT P0, RZ, R28, 0x40, RZ, 0xc0, !PT ;  /* 0x000000401cff7812 */ /* 0x000fe4000780c0ff */
[----:B------:R-:W-:Y:S02]  /*0ef0*/  LEA R44, R14, UR21, 0x1 ;  /* 0x000000150e2c7c11 */ /* 0x000fe4000f8e08ff */
[----:B------:R-:W-:Y:S02]  /*0f00*/  LEA.HI.SX32 R4, R4, R23, 0x1b ;  /* 0x0000001704047211 */ /* 0x000fe400078fdaff */
[----:B------:R-:W-:Y:S02]  /*0f10*/  LEA R43, R18, UR21, 0x1 ;  /* 0x00000015122b7c11 */ /* 0x000fe4000f8e08ff */
[C---:B------:R-:W-:Y:S02]  /*0f20*/  IADD3 R12, PT, PT, R23.reuse, 0x1c0, RZ ;  /* 0x000001c0170c7810 */ /* 0x040fe40007ffe0ff */
[----:B------:R-:W-:-:S02]  /*0f30*/  IADD3 R14, PT, PT, R23, 0x1e0, RZ ;  /* 0x000001e0170e7810 */ /* 0x000fc40007ffe0ff */
[----:B------:R-:W-:Y:S02]  /*0f40*/  LEA R42, R22, UR21, 0x1 ;  /* 0x00000015162a7c11 */ /* 0x000fe4000f8e08ff */
[----:B------:R-:W-:Y:S02]  /*0f50*/  P2R R35, PR, RZ, 0x1 ;  /* 0x00000001ff237803 */ /* 0x000fe40000000000 */
[----:B------:R-:W-:Y:S02]  /*0f60*/  LEA R164, R4, UR21, 0x1 ;  /* 0x0000001504a47c11 */ /* 0x000fe4000f8e08ff */
[----:B------:R-:W-:Y:S02]  /*0f70*/  LOP3.LUT P0, RZ, R28, 0x80, RZ, 0xc0, !PT ;  /* 0x000000801cff7812 */ /* 0x000fe4000780c0ff */
[-C--:B------:R-:W-:Y:S02]  /*0f80*/  LEA.HI.SX32 R12, R12, R23.reuse, 0x1b ;  /* 0x000000170c0c7211 */ /* 0x080fe400078fdaff */
[----:B------:R-:W-:-:S02]  /*0f90*/  LEA.HI.SX32 R14, R14, R23, 0x1b ;  /* 0x000000170e0e7211 */ /* 0x000fc400078fdaff */
[----:B------:R-:W-:Y:S02]  /*0fa0*/  P2R R33, PR, RZ, 0x1 ;  /* 0x00000001ff217803 */ /* 0x000fe40000000000 */
[----:B------:R-:W-:Y:S02]  /*0fb0*/  LOP3.LUT P0, RZ, R28, 0x100, RZ, 0xc0, !PT ;  /* 0x000001001cff7812 */ /* 0x000fe4000780c0ff */
[----:B------:R-:W-:Y:S02]  /*0fc0*/  LEA R156, R12, UR21, 0x1 ;  /* 0x000000150c9c7c11 */ /* 0x000fe4000f8e08ff */
[----:B------:R-:W-:Y:S01]  /*0fd0*/  LEA R155, R14, UR21, 0x1 ;  /* 0x000000150e9b7c11 */ /* 0x000fe2000f8e08ff */
[----:B--2---:R0:W-:Y:S04]  /*0fe0*/  STS.U16 [R51], R0 ;  /* 0x0000000033007388 */ /* 0x0041e80000000400 */
[----:B----4-:R1:W-:Y:S01]  /*0ff0*/  STS.U16 [R50+0x40], R6 ;  /* 0x0000400632007388 */ /* 0x0103e20000000400 */
[----:B0-----:R-:W-:-:S04]  /*1000*/  IADD3 R0, PT, PT, R23, 0x140, RZ ;  /* 0x0000014017007810 */ /* 0x001fc80007ffe0ff */
[----:B------:R-:W-:Y:S01]  /*1010*/  LEA.HI.SX32 R0, R0, R23, 0x1b ;  /* 0x0000001700007211 */ /* 0x000fe200078fdaff */
[----:B-1----:R-:W-:-:S03]  /*1020*/  VIADD R6, R23, 0x180 ;  /* 0x0000018017067836 */ /* 0x002fc60000000000 */
[----:B------:R-:W-:Y:S01]  /*1030*/  LEA R165, R0, UR21, 0x1 ;  /* 0x0000001500a57c11 */ /* 0x000fe2000f8e08ff */
[----:B---3--:R-:W-:Y:S01]  /*1040*/  STS.U16 [R49+0x80], R7 ;  /* 0x0000800731007388 */ /* 0x008fe20000000400 */
[----:B------:R-:W-:-:S03]  /*1050*/  LEA.HI.SX32 R6, R6, R23, 0x1b ;  /* 0x0000001706067211 */ /* 0x000fc600078fdaff */
[----:B-----5:R0:W-:Y:S01]  /*1060*/  STS.U16 [R48+0xc0], R8 ;  /* 0x0000c00830007388 */ /* 0x0201e20000000400 */
[----:B------:R-:W-:-:S03]  /*1070*/  LEA R163, R6, UR21, 0x1 ;  /* 0x0000001506a37c11 */ /* 0x000fc6000f8e08ff */
        /* <DEDUP_REMOVED lines=11> */
[----:B------:R0:W-:Y:S01]  /*1130*/  STS.U16 [R165+0x280], R20 ;  /* 0x00028014a5007388 */ /* 0x0001e20000000400 */
[C---:B-1----:R-:W-:Y:S01]  /*1140*/  VIADD R10, R23.reuse, 0x5 ;  /* 0x00000005170a7836 */ /* 0x042fe20000000000 */
[C---:B------:R-:W-:Y:S01]  /*1150*/  IADD3 R4, PT, PT, R23.reuse, 0x2, RZ ;  /* 0x0000000217047810 */ /* 0x040fe20007ffe0ff */
[C---:B------:R-:W-:Y:S01]  /*1160*/  VIADD R26, R23.reuse, 0x9 ;  /* 0x00000009171a7836 */ /* 0x040fe20000000000 */
[----:B------:R-:W-:Y:S01]  /*1170*/  STS.U16 [R164+0x2c0], R21 ;  /* 0x0002c015a4007388 */ /* 0x000fe20000000400 */
[C---:B------:R-:W-:Y:S01]  /*1180*/  VIADD R32, R23.reuse, 0xd ;  /* 0x0000000d17207836 */ /* 0x040fe20000000000 */
[C---:B------:R-:W-:Y:S02]  /*1190*/  IADD3 R6, PT, PT, R23.reuse, 0x3, RZ ;  /* 0x0000000317067810 */ /* 0x040fe40007ffe0ff */
[----:B------:R1:W-:Y:S01]  /*11a0*/  STS.U16 [R163+0x300], R24 ;  /* 0x00030018a3007388 */ /* 0x0003e20000000400 */
[C---:B------:R-:W-:Y:S02]  /*11b0*/  IADD3 R8, PT, PT, R23.reuse, 0x4, RZ ;  /* 0x0000000417087810 */ /* 0x040fe40007ffe0ff */
[----:B------:R-:W-:-:S02]  /*11c0*/  IADD3 R18, PT, PT, R23, 0x6, RZ ;  /* 0x0000000617127810 */ /* 0x000fc40007ffe0ff */
[C---:B------:R-:W-:Y:S02]  /*11d0*/  IADD3 R22, PT, PT, R23.reuse, 0x7, RZ ;  /* 0x0000000717167810 */ /* 0x040fe40007ffe0ff */
[C---:B0-----:R-:W-:Y:S02]  /*11e0*/  IADD3 R20, PT, PT, R23.reuse, 0x8, RZ ;  /* 0x0000000817147810 */ /* 0x041fe40007ffe0ff */
[C---:B------:R-:W-:Y:S02]  /*11f0*/  IADD3 R28, PT, PT, R23.reuse, 0xb, RZ ;  /* 0x0000000b171c7810 */ /* 0x040fe40007ffe0ff */
[C---:B-1----:R-:W-:Y:S02]  /*1200*/  IADD3 R24, PT, PT, R23.reuse, 0xa, RZ ;  /* 0x0000000a17187810 */ /* 0x042fe40007ffe0ff */
        /* <DEDUP_REMOVED lines=144> */
[----:B------:R-:W-:Y:S01]  /*1b10*/  FSETP.GTU.FTZ.AND P0, PT, R66, 20, PT ;  /* 0x41a000004200780b */ /* 0x000fe20003f1c000 */
[----:B--2---:R-:W-:-:S03]  /*1b20*/  IMAD.U32 R24, R24, 0x10000, RZ ;  /* 0x0001000018187824 */ /* 0x004fc600078e00ff */
        /* <DEDUP_REMOVED lines=49> */
.L_x_862:
[----:B------:R-:W-:Y:S05]  /*1e40*/  BSYNC.RECONVERGENT B0 ;  /* 0x0000000000007941 */ /* 0x000fea0003800200 */
.L_x_861:
        /* <DEDUP_REMOVED lines=35> */
.L_x_864:
[----:B------:R-:W-:Y:S05]  /*2080*/  BSYNC.RECONVERGENT B0 ;  /* 0x0000000000007941 */ /* 0x000fea0003800200 */
.L_x_863:
        /* <DEDUP_REMOVED lines=37> */
.L_x_866:
[----:B------:R-:W-:Y:S05]  /*22e0*/  BSYNC.RECONVERGENT B0 ;  /* 0x0000000000007941 */ /* 0x000fea0003800200 */
.L_x_865:
        /* <DEDUP_REMOVED lines=35> */
.L_x_868:
[----:B------:R-:W-:Y:S05]  /*2520*/  BSYNC.RECONVERGENT B0 ;  /* 0x0000000000007941 */ /* 0x000fea0003800200 */
.L_x_867:
        /* <DEDUP_REMOVED lines=41> */
.L_x_870:
[----:B------:R-:W-:Y:S05]  /*27c0*/  BSYNC.RECONVERGENT B0 ;  /* 0x0000000000007941 */ /* 0x000fea0003800200 */
.L_x_869:
[----:B------:R-:W-:Y:S01]  /*27d0*/  IMAD.U32 R21, R21, 0x10000, RZ ;  /* 0x0001000015157824 */ /* 0x000fe200078e00ff */
        /* <DEDUP_REMOVED lines=38> */
.L_x_872:
[----:B------:R-:W-:Y:S05]  /*2a40*/  BSYNC.RECONVERGENT B0 ;  /* 0x0000000000007941 */ /* 0x000fea0003800200 */
.L_x_871:
[----:B------:R-:W-:Y:S01]  /*2a50*/  ISETP.EQ.OR P0, PT, RZ, UR7, P0 ;  /* 0x00000007ff007c0c */ /* 0x000fe20008702670 */
[----:B------:R-:W-:Y:S01]  /*2a60*/  BSSY.RECONVERGENT B0, `(.L_x_873) ;  /* 0x0000028000007945 */ /* 0x000fe20003800200 */
[----:B------:R-:W-:Y:S02]  /*2a70*/  SHF.L.U32 R20, R20, 0x10, RZ ;  /* 0x0000001014147819 */ /* 0x000fe400000006ff */
[----:B------:R-:W-:Y:S01]  /*2a80*/  SHF.L.U32 R44, R13, 0x10, RZ ;  /* 0x000000100d2c7819 */ /* 0x000fe200000006ff */
[----:B------:R-:W-:Y:S01]  /*2a90*/  IMAD.U32 R13, R12, 0x10000, RZ ;  /* 0x000100000c0d7824 */ /* 0x000fe200078e00ff */
        /* <DEDUP_REMOVED lines=36> */
.L_x_874:
[----:B------:R-:W-:Y:S05]  /*2ce0*/  BSYNC.RECONVERGENT B0 ;  /* 0x0000000000007941 */ /* 0x000fea0003800200 */
.L_x_873:
        /* <DEDUP_REMOVED lines=39> */
.L_x_876:
[----:B------:R-:W-:Y:S05]  /*2f60*/  BSYNC.RECONVERGENT B0 ;  /* 0x0000000000007941 */ /* 0x000fea0003800200 */
.L_x_875:
        /* <DEDUP_REMOVED lines=41> */
.L_x_878:
[----:B------:R-:W-:Y:S05]  /*3200*/  BSYNC.RECONVERGENT B0 ;  /* 0x0000000000007941 */ /* 0x000fea0003800200 */
.L_x_877:
        /* <DEDUP_REMOVED lines=39> */
.L_x_880:
[----:B------:R-:W-:Y:S05]  /*3480*/  BSYNC.RECONVERGENT B0 ;  /* 0x0000000000007941 */ /* 0x000fea0003800200 */
.L_x_879:
        /* <DEDUP_REMOVED lines=45> */
.L_x_882:
[----:B------:R-:W-:Y:S05]  /*3760*/  BSYNC.RECONVERGENT B0 ;  /* 0x0000000000007941 */ /* 0x000fea0003800200 */
.L_x_881:
        /* <DEDUP_REMOVED lines=32> */
.L_x_884:
[----:B------:R-:W-:Y:S05]  /*3970*/  BSYNC.RECONVERGENT B0 ;  /* 0x0000000000007941 */ /* 0x000fea0003800200 */
.L_x_883:
        /* <DEDUP_REMOVED lines=32> */
.L_x_886:
[----:B------:R-:W-:Y:S05]  /*3b80*/  BSYNC.RECONVERGENT B0 ;  /* 0x0000000000007941 */ /* 0x000fea0003800200 */
.L_x_885:
        /* <DEDUP_REMOVED lines=32> */
.L_x_888:
[----:B------:R-:W-:Y:S05]  /*3d90*/  BSYNC.RECONVERGENT B0 ;  /* 0x0000000000007941 */ /* 0x000fea0003800200 */
.L_x_887:
        /* <DEDUP_REMOVED lines=32> */
.L_x_890:
[----:B------:R-:W-:Y:S05]  /*3fa0*/  BSYNC.RECONVERGENT B0 ;  /* 0x0000000000007941 */ /* 0x000fea0003800200 */
.L_x_889:
        /* <DEDUP_REMOVED lines=32> */
.L_x_892:
[----:B------:R-:W-:Y:S05]  /*41b0*/  BSYNC.RECONVERGENT B0 ;  /* 0x0000000000007941 */ /* 0x000fea0003800200 */
.L_x_891:
        /* <DEDUP_REMOVED lines=30> */
[----:B------:R-:W-:Y:S01]  /*43a0*/  IADD3 R49, PT, PT, R2, 0x100, RZ ;  /* 0x0000010002317810 */ /* 0x000fe20007ffe0ff */
[----:B------:R-:W-:Y:S01]  /*43b0*/  UIMAD UR14, UR24, UR15, UR9 ;  /* 0x0000000f180e72a4 */ /* 0x000fe2000f8e0209 */
[-C--:B------:R-:W-:Y:S01]  /*43c0*/  LEA.HI.SX32 R3, R3, R2.reuse, 0x1b ;  /* 0x0000000203037211 */ /* 0x080fe200078fdaff */
[----:B------:R-:W-:Y:S01]  /*43d0*/  ULEA UR15, UR12, -UR7, 0x1 ;  /* 0x800000070c0f7291 */ /* 0x000fe2000f8e08ff */
[-C--:B------:R-:W-:Y:S01]  /*43e0*/  LEA.HI.SX32 R5, R5, R2.reuse, 0x1b ;  /* 0x0000000205057211 */ /* 0x080fe200078fdaff */
[----:B------:R-:W-:Y:S01]  /*43f0*/  FMUL.FTZ R14, R14, R59 ;  /* 0x0000003b0e0e7220 */ /* 0x000fe20000410000 */
[----:B------:R-:W-:Y:S01]  /*4400*/  LEA.HI.SX32 R4, R7, R2, 0x1b ;  /* 0x0000000207047211 */ /* 0x000fe200078fdaff */
[----:B------:R-:W-:Y:S01]  /*4410*/  FMUL.FTZ R13, R13, R60 ;  /* 0x0000003c0d0d7220 */ /* 0x000fe20000410000 */
[-C--:B------:R-:W-:Y:S01]  /*4420*/  LEA.HI.SX32 R46, R9, R2.reuse, 0x1b ;  /* 0x00000002092e7211 */ /* 0x080fe200078fdaff */
[----:B------:R-:W-:Y:S01]  /*4430*/  FMUL.FTZ R12, R44, R61 ;  /* 0x0000003d2c0c7220 */ /* 0x000fe20000410000 */
[----:B------:R-:W-:Y:S01]  /*4440*/  LEA.HI.SX32 R47, R11, R2, 0x1b ;  /* 0x000000020b2f7211 */ /* 0x000fe200078fdaff */
[----:B------:R-:W-:Y:S01]  /*4450*/  FMUL.FTZ R11, R45, R62 ;  /* 0x0000003e2d0b7220 */ /* 0x000fe20000410000 */
[----:B------:R-:W-:Y:S01]  /*4460*/  LEA.HI.SX32 R49, R49, R2, 0x1b ;  /* 0x0000000231317211 */ /* 0x000fe200078fdaff */
[----:B------:R-:W-:Y:S01]  /*4470*/  FMUL.FTZ R10, R42, R63 ;  /* 0x0000003f2a0a7220 */ /* 0x000fe20000410000 */
[----:B------:R-:W-:Y:S01]  /*4480*/  LEA R6, R3, UR21, 0x1 ;  /* 0x0000001503067c11 */ /* 0x000fe2000f8e08ff */
[----:B------:R-:W-:Y:S01]  /*4490*/  FMUL.FTZ R9, R43, R64 ;  /* 0x000000402b097220 */ /* 0x000fe20000410000 */
[----:B------:R-:W-:Y:S01]  /*44a0*/  FMUL.FTZ R8, R40, R65 ;  /* 0x0000004128087220 */ /* 0x000fe20000410000 */
[----:B------:R-:W-:Y:S01]  /*44b0*/  FMUL.FTZ R7, R41, R66 ;  /* 0x0000004229077220 */ /* 0x000fe20000410000 */
[----:B------:R-:W-:Y:S01]  /*44c0*/  ISETP.GE.AND P1, PT, R81, UR15, PT ;  /* 0x0000000f51007c0c */ /* 0x000fe2000bf26270 */
[----:B------:R-:W0:Y:S01]  /*44d0*/  LDCU UR45, c[0x0][0x38c] ;  /* 0x00007180ff2d77ac */ /* 0x000e220008000800 */
[----:B------:R-:W-:-:S02]  /*44e0*/  LEA R5, R5, UR21, 0x1 ;  /* 0x0000001505057c11 */ /* 0x000fc4000f8e08ff */
[----:B------:R-:W-:Y:S01]  /*44f0*/  LEA R4, R4, UR21, 0x1 ;  /* 0x0000001504047c11 */ /* 0x000fe2000f8e08ff */
[----:B------:R-:W1:Y:S01]  /*4500*/  LDCU UR44, c[0x0][0x388] ;  /* 0x00007100ff2c77ac */ /* 0x000e620008000800 */
[----:B------:R-:W-:Y:S02]  /*4510*/  LEA R3, R46, UR21, 0x1 ;  /* 0x000000152e037c11 */ /* 0x000fe4000f8e08ff */
[----:B------:R-:W-:Y:S01]  /*4520*/  LEA R2, R47, UR21, 0x1 ;  /* 0x000000152f027c11 */ /* 0x000fe2000f8e08ff */
[----:B------:R-:W2:Y:S01]  /*4530*/  LDCU.64 UR26, c[0x0][0x3a8] ;  /* 0x00007500ff1a77ac */ /* 0x000ea20008000a00 */
[----:B------:R-:W-:Y:S01]  /*4540*/  LEA R0, R49, UR21, 0x1 ;  /* 0x0000001531007c11 */ /* 0x000fe2000f8e08ff */
[----:B------:R-:W3:Y:S01]  /*4550*/  LDCU.64 UR28, c[0x0][0x440] ;  /* 0x00008800ff1c77ac */ /* 0x000ee20008000a00 */
[----:B------:R-:W4:Y:S01]  /*4560*/  LDCU.64 UR30, c[0x0][0x3d8] ;  /* 0x00007b00ff1e77ac */ /* 0x000f220008000a00 */
[----:B------:R-:W0:Y:S01]  /*4570*/  LDCU.64 UR32, c[0x0][0x3e0] ;  /* 0x00007c00ff2077ac */ /* 0x000e220008000a00 */
[----:B------:R-:W0:Y:S01]  /*4580*/  LDCU.64 UR34, c[0x0][0x450] ;  /* 0x00008a00ff2277ac */ /* 0x000e220008000a00 */
[----:B------:R-:W0:Y:S01]  /*4590*/  LDCU.64 UR36, c[0x0][0x480] ;  /* 0x00009000ff2477ac */ /* 0x000e220008000a00 */
[----:B------:R-:W0:Y:S01]  /*45a0*/  LDCU.64 UR38, c[0x0][0x3c0] ;  /* 0x00007800ff2677ac */ /* 0x000e220008000a00 */
[----:B------:R-:W-:-:S05]  /*45b0*/  UMOV UR7, URZ ;  /* 0x000000ff00077c82 */ /* 0x000fca0008000000 */
.L_x_899:
[----:B0-----:R-:W-:Y:S01]  /*45c0*/  MOV R49, UR38 ;  /* 0x0000002600317c02 */ /* 0x001fe20008000f00 */
[----:B------:R-:W-:Y:S01]  /*45d0*/  @!P1 IMAD.MOV.U32 R41, RZ, RZ, RZ ;  /* 0x000000ffff299224 */ /* 0x000fe200078e00ff */
[----:B------:R-:W-:Y:S01]  /*45e0*/  @!P1 MOV R40, R81 ;  /* 0x0000005100289202 */ /* 0x000fe20000000f00 */
[----:B------:R-:W-:Y:S01]  /*45f0*/  UMOV UR12, UR8 ;  /* 0x00000008000c7c82 */ /* 0x000fe20008000000 */
[----:B------:R-:W-:Y:S01]  /*4600*/  SHF.L.U32 R45, R82, 0x5, RZ ;  /* 0x00000005522d7819 */ /* 0x000fe200000006ff */
[----:B------:R-:W-:Y:S01]  /*4610*/  UMOV UR13, UR14 ;  /* 0x0000000e000d7c82 */ /* 0x000fe20008000000 */
[----:B------:R-:W-:Y:S01]  /*4620*/  MOV R51, UR39 ;  /* 0x0000002700337c02 */ /* 0x000fe20008000f00 */
[----:B------:R-:W-:Y:S01]  /*4630*/  @!P1 IMAD.WIDE.U32 R40, R49, UR7, R40 ;  /* 0x0000000731289c25 */ /* 0x000fe2000f8e0028 */
[----:B------:R-:W-:Y:S01]  /*4640*/  LOP3.LUT R47, R45, R82, RZ, 0xfc, !PT ;  /* 0x000000522d2f7212 */ /* 0x000fe200078efcff */
[----:B--2---:R-:W-:Y:S01]  /*4650*/  UIMAD.WIDE.U32 UR12, UR7, UR26, UR12 ;  /* 0x0000001a070c72a5 */ /* 0x004fe2000f8e000c */
[----:B------:R-:W-:Y:S01]  /*4660*/  PRMT R46, RZ, 0x7610, R46 ;  /* 0x00007610ff2e7816 */ /* 0x000fe2000000002e */
[----:B------:R-:W-:Y:S01]  /*4670*/  @!P1 IMAD R41, R51, UR7, R41 ;  /* 0x0000000733299c24 */ /* 0x000fe2000f8e0229 */
[----:B------:R-:W-:Y:S01]  /*4680*/  @!P1 LEA R42, P2, R40, UR11, 0x1 ;  /* 0x0000000b282a9c11 */ /* 0x000fe2000f8408ff */
[----:B------:R-:W-:Y:S01]  /*4690*/  UIMAD UR13, UR7, UR27, UR13 ;  /* 0x0000001b070d72a4 */ /* 0x000fe2000f8e020d */
[----:B------:R-:W-:-:S02]  /*46a0*/  LOP3.LUT R81, R47, 0x7c1f, RZ, 0xc0, !PT ;  /* 0x00007c1f2f517812 */ /* 0x000fc400078ec0ff */
[----:B------:R-:W-:Y:S01]  /*46b0*/  @!P1 LEA.HI.X R43, R40, UR10, R41, 0x1, P2 ;  /* 0x0000000a282b9c11 */ /* 0x000fe200090f0c29 */
[----:B------:R-:W-:Y:S01]  /*46c0*/  IMAD.MOV.U32 R41, RZ, RZ, RZ ;  /* 0x000000ffff297224 */ /* 0x000fe200078e00ff */
[----:B------:R-:W-:Y:S02]  /*46d0*/  MOV R40, R81 ;  /* 0x0000005100287202 */ /* 0x000fe40000000f00 */
[C---:B------:R-:W-:Y:S01]  /*46e0*/  LOP3.LUT R44, R81.reuse, 0x20, RZ, 0xfc, !PT ;  /* 0x00000020512c7812 */ /* 0x040fe200078efcff */
[----:B------:R0:W2:Y:S01]  /*46f0*/  @!P1 LDG.E.U16 R46, desc[UR22][R42.64] ;  /* 0x000000162a2e9981 */ /* 0x0000a2000c1e1500 */
[----:B------:R-:W-:Y:S01]  /*4700*/  LOP3.LUT R45, R81, 0x40, RZ, 0xfc, !PT ;  /* 0x00000040512d7812 */ /* 0x000fe200078efcff */
[----:B---3--:R-:W-:Y:S01]  /*4710*/  ULEA UR21, UP0, UR12, UR28, 0x3 ;  /* 0x0000001c0c157291 */ /* 0x008fe2000f8018ff */
[----:B------:R-:W-:Y:S02]  /*4720*/  ISETP.GE.AND P4, PT, R44, UR15, PT ;  /* 0x0000000f2c007c0c */ /* 0x000fe4000bf86270 */
[----:B------:R-:W-:Y:S01]  /*4730*/  ISETP.GE.AND P5, PT, R45, UR15, PT ;  /* 0x0000000f2d007c0c */ /* 0x000fe2000bfa6270 */
[----:B------:R-:W-:Y:S01]  /*4740*/  ULEA.HI.X UR12, UR12, UR29, UR13, 0x3, UP0 ;  /* 0x0000001d0c0c7291 */ /* 0x000fe200080f1c0d */
[----:B------:R-:W-:-:S02]  /*4750*/  LOP3.LUT R45, R81, 0x60, RZ, 0xfc, !PT ;  /* 0x00000060512d7812 */ /* 0x000fc400078efcff */
[----:B------:R-:W-:Y:S01]  /*4760*/  LOP3.LUT R48, R81, 0x80, RZ, 0xfc, !PT ;  /* 0x0000008051307812 */ /* 0x000fe200078efcff */
[----:B0-----:R-:W-:Y:S01]  /*4770*/  IMAD.WIDE.U32 R42, R49, UR7, R40 ;  /* 0x00000007312a7c25 */ /* 0x001fe2000f8e0028 */
[----:B------:R-:W-:Y:S02]  /*4780*/  ISETP.GE.AND P6, PT, R45, UR15, PT ;  /* 0x0000000f2d007c0c */ /* 0x000fe4000bfc6270 */
[----:B------:R-:W-:Y:S01]  /*4790*/  PRMT R133, RZ, 0x7610, R133 ;  /* 0x00007610ff857816 */ /* 0x000fe20000000085 */
[----:B------:R-:W-:Y:S01]  /*47a0*/  IMAD R43, R51, UR7, R43 ;  /* 0x00000007332b7c24 */ /* 0x000fe2000f8e022b */
[----:B------:R-:W-:Y:S02]  /*47b0*/  LEA R44, P3, R42, UR11, 0x1 ;  /* 0x0000000b2a2c7c11 */ /* 0x000fe4000f8608ff */
[----:B------:R-:W-:Y:S02]  /*47c0*/  ISETP.GE.AND P2, PT, R48, UR15, PT ;  /* 0x0000000f30007c0c */ /* 0x000fe4000bf46270 */
[----:B------:R-:W-:-:S02]  /*47d0*/  LEA.HI.X R45, R42, UR10, R43, 0x1, P3 ;  /* 0x0000000a2a2d7c11 */ /* 0x000fc400098f0c2b */
[C---:B------:R-:W-:Y:S02]  /*47e0*/  LOP3.LUT R42, R81.reuse, 0xc0, RZ, 0xfc, !PT ;  /* 0x000000c0512a7812 */ /* 0x040fe400078efcff */
[C---:B------:R-:W-:Y:S01]  /*47f0*/  LOP3.LUT R49, R81.reuse, 0xa0, RZ, 0xfc, !PT ;  /* 0x000000a051317812 */ /* 0x040fe200078efcff */
[----:B------:R-:W3:Y:S01]  /*4800*/  @!P4 LDG.E.U16 R133, desc[UR22][R44.64+0x40] ;  /* 0x000040162c85c981 */ /* 0x000ee2000c1e1500 */
[----:B------:R-:W-:Y:S02]  /*4810*/  PRMT R126, RZ, 0x7610, R126 ;  /* 0x00007610ff7e7816 */ /* 0x000fe4000000007e */
[----:B------:R-:W-:Y:S02]  /*4820*/  PRMT R103, RZ, 0x7610, R103 ;  /* 0x00007610ff677816 */ /* 0x000fe40000000067 */
[----:B------:R-:W-:Y:S02]  /*4830*/  ISETP.GE.AND P4, PT, R42, UR15, PT ;  /* 0x0000000f2a007c0c */ /* 0x000fe4000bf86270 */
[----:B------:R-:W-:Y:S01]  /*4840*/  LOP3.LUT R42, R81, 0x100, RZ, 0xfc, !PT ;  /* 0x00000100512a7812 */ /* 0x000fe200078efcff */
[----:B------:R-:W5:Y:S01]  /*4850*/  @!P6 LDG.E.U16 R126, desc[UR22][R44.64+0xc0] ;  /* 0x0000c0162c7ee981 */ /* 0x000f62000c1e1500 */
[----:B------:R-:W-:-:S02]  /*4860*/  ISETP.GE.AND P3, PT, R49, UR15, PT ;  /* 0x0000000f31007c0c */ /* 0x000fc4000bf66270 */
[----:B------:R-:W-:Y:S01]  /*4870*/  LOP3.LUT R43, R81, 0xe0, RZ, 0xfc, !PT ;  /* 0x000000e0512b7812 */ /* 0x000fe200078efcff */
[----:B------:R-:W4:Y:S01]  /*4880*/  @!P5 LDG.E.U16 R103, desc[UR22][R44.64+0x80] ;  /* 0x000080162c67d981 */ /* 0x000f22000c1e1500 */
[----:B------:R-:W-:Y:S02]  /*4890*/  PRMT R102, RZ, 0x7610, R102 ;  /* 0x00007610ff667816 */ /* 0x000fe40000000066 */
[----:B------:R-:W-:Y:S02]  /*48a0*/  ISETP.GE.AND P6, PT, R42, UR15, PT ;  /* 0x0000000f2a007c0c */ /* 0x000fe4000bfc6270 */
[----:B------:R-:W-:Y:S02]  /*48b0*/  ISETP.GE.AND P5, PT, R43, UR15, PT ;  /* 0x0000000f2b007c0c */ /* 0x000fe4000bfa6270 */
[----:B------:R-:W-:Y:S01]  /*48c0*/  LOP3.LUT R42, R81, 0x120, RZ, 0xfc, !PT ;  /* 0x00000120512a7812 */ /* 0x000fe200078efcff */
[----:B------:R-:W5:Y:S01]  /*48d0*/  @!P2 LDG.E.U16 R102, desc[UR22][R44.64+0x100] ;  /* 0x000100162c66a981 */ /* 0x000f62000c1e1500 */
[----:B------:R-:W-:-:S02]  /*48e0*/  PRMT R128, RZ, 0x7610, R128 ;  /* 0x00007610ff807816 */ /* 0x000fc40000000080 */
[----:B------:R-:W-:Y:S02]  /*48f0*/  PRMT R129, RZ, 0x7610, R129 ;  /* 0x00007610ff817816 */ /* 0x000fe40000000081 */
[----:B------:R-:W-:Y:S02]  /*4900*/  ISETP.GE.AND P2, PT, R42, UR15, PT ;  /* 0x0000000f2a007c0c */ /* 0x000fe4000bf46270 */
[C---:B------:R-:W-:Y:S01]  /*4910*/  LOP3.LUT R42, R81.reuse, 0x160, RZ, 0xfc, !PT ;  /* 0x00000160512a7812 */ /* 0x040fe200078efcff */
[----:B------:R-:W5:Y:S01]  /*4920*/  @!P4 LDG.E.U16 R128, desc[UR22][R44.64+0x180] ;  /* 0x000180162c80c981 */ /* 0x000f62000c1e1500 */
[----:B------:R-:W-:Y:S02]  /*4930*/  LOP3.LUT R43, R81, 0x140, RZ, 0xfc, !PT ;  /* 0x00000140512b7812 */ /* 0x000fe400078efcff */
[----:B------:R-:W-:Y:S01]  /*4940*/  PRMT R125, RZ, 0x7610, R125 ;  /* 0x00007610ff7d7816 */ /* 0x000fe2000000007d */
[----:B------:R-:W5:Y:S01]  /*4950*/  @!P3 LDG.E.U16 R129, desc[UR22][R44.64+0x140] ;  /* 0x000140162c81b981 */ /* 0x000f62000c1e1500 */
[----:B------:R-:W-:-:S02]  /*4960*/  ISETP.GE.AND P4, PT, R42, UR15, PT ;  /* 0x0000000f2a007c0c */ /* 0x000fc4000bf86270 */
[----:B------:R-:W-:Y:S02]  /*4970*/  ISETP.GE.AND P3, PT, R43, UR15, PT ;  /* 0x0000000f2b007c0c */ /* 0x000fe4000bf66270 */
[C---:B------:R-:W-:Y:S01]  /*4980*/  LOP3.LUT R42, R81.reuse, 0x180, RZ, 0xfc, !PT ;  /* 0x00000180512a7812 */ /* 0x040fe200078efcff */
[----:B------:R-:W5:Y:S01]  /*4990*/  @!P5 LDG.E.U16 R125, desc[UR22][R44.64+0x1c0] ;  /* 0x0001c0162c7dd981 */ /* 0x000f62000c1e1500 */
[----:B------:R-:W-:Y:S02]  /*49a0*/  PRMT R120, RZ, 0x7610, R120 ;  /* 0x00007610ff787816 */ /* 0x000fe40000000078 */
[----:B------:R-:W-:Y:S02]  /*49b0*/  PRMT R127, RZ, 0x7610, R127 ;  /* 0x00007610ff7f7816 */ /* 0x000fe4000000007f */
[----:B------:R-:W-:Y:S02]  /*49c0*/  ISETP.GE.AND P5, PT, R42, UR15, PT ;  /* 0x0000000f2a007c0c */ /* 0x000fe4000bfa6270 */
[C---:B------:R-:W-:Y:S01]  /*49d0*/  LOP3.LUT R42, R81.reuse, 0x1c0, RZ, 0xfc, !PT ;  /* 0x000001c0512a7812 */ /* 0x040fe200078efcff */
[----:B------:R-:W5:Y:S01]  /*49e0*/  @!P2 LDG.E.U16 R120, desc[UR22][R44.64+0x240] ;  /* 0x000240162c78a981 */ /* 0x000f62000c1e1500 */
[----:B------:R-:W-:-:S02]  /*49f0*/  LOP3.LUT R43, R81, 0x1a0, RZ, 0xfc, !PT ;  /* 0x000001a0512b7812 */ /* 0x000fc400078efcff */
[----:B------:R-:W-:Y:S01]  /*4a00*/  PRMT R119, RZ, 0x7610, R119 ;  /* 0x00007610ff777816 */ /* 0x000fe20000000077 */
[----:B------:R-:W5:Y:S01]  /*4a10*/  @!P6 LDG.E.U16 R127, desc[UR22][R44.64+0x200] ;  /* 0x000200162c7fe981 */ /* 0x000f62000c1e1500 */
[----:B------:R-:W-:Y:S02]  /*4a20*/  ISETP.GE.AND P2, PT, R42, UR15, PT ;  /* 0x0000000f2a007c0c */ /* 0x000fe4000bf46270 */
[----:B------:R-:W-:Y:S02]  /*4a30*/  ISETP.GE.AND P6, PT, R43, UR15, PT ;  /* 0x0000000f2b007c0c */ /* 0x000fe4000bfc6270 */
[----:B------:R-:W-:Y:S01]  /*4a40*/  LOP3.LUT R42, R81, 0x1e0, RZ, 0xfc, !PT ;  /* 0x000001e0512a7812 */ /* 0x000fe200078efcff */
[----:B------:R-:W5:Y:S01]  /*4a50*/  @!P3 LDG.E.U16 R119, desc[UR22][R44.64+0x280] ;  /* 0x000280162c77b981 */ /* 0x000f62000c1e1500 */
[----:B------:R-:W-:Y:S02]  /*4a60*/  PRMT R108, RZ, 0x7610, R108 ;  /* 0x00007610ff6c7816 */ /* 0x000fe4000000006c */
[----:B------:R-:W-:-:S02]  /*4a70*/  PRMT R109, RZ, 0x7610, R109 ;  /* 0x00007610ff6d7816 */ /* 0x000fc4000000006d */
[----:B------:R-:W-:Y:S02]  /*4a80*/  ISETP.GE.AND P3, PT, R42, UR15, PT ;  /* 0x0000000f2a007c0c */ /* 0x000fe4000bf66270 */
[C---:B------:R-:W-:Y:S01]  /*4a90*/  LOP3.LUT R42, R81.reuse, 0x220, RZ, 0xfc, !PT ;  /* 0x00000220512a7812 */ /* 0x040fe200078efcff */
[----:B------:R-:W5:Y:S01]  /*4aa0*/  @!P5 LDG.E.U16 R108, desc[UR22][R44.64+0x300] ;  /* 0x000300162c6cd981 */ /* 0x000f62000c1e1500 */
[----:B------:R-:W-:Y:S02]  /*4ab0*/  LOP3.LUT R43, R81, 0x200, RZ, 0xfc, !PT ;  /* 0x00000200512b7812 */ /* 0x000fe400078efcff */
[----:B------:R-:W-:Y:S01]  /*4ac0*/  PRMT R107, RZ, 0x7610, R107 ;  /* 0x00007610ff6b7816 */ /* 0x000fe2000000006b */
[----:B------:R-:W5:Y:S01]  /*4ad0*/  @!P4 LDG.E.U16 R109, desc[UR22][R44.64+0x2c0] ;  /* 0x0002c0162c6dc981 */ /* 0x000f62000c1e1500 */
[----:B------:R-:W-:Y:S02]  /*4ae0*/  ISETP.GE.AND P5, PT, R42, UR15, PT ;  /* 0x0000000f2a007c0c */ /* 0x000fe4000bfa6270 */
[----:B------:R-:W-:-:S02]  /*4af0*/  ISETP.GE.AND P4, PT, R43, UR15, PT ;  /* 0x0000000f2b007c0c */ /* 0x000fc4000bf86270 */
        /* <DEDUP_REMOVED lines=11> */
[----:B------:R-:W-:Y:S02]  /*4bb0*/  MOV R40, UR21 ;  /* 0x0000001500287c02 */ /* 0x000fe40008000f00 */
[----:B------:R-:W-:Y:S01]  /*4bc0*/  MOV R41, UR12 ;  /* 0x0000000c00297c02 */ /* 0x000fe20008000f00 */
[----:B------:R-:W5:Y:S01]  /*4bd0*/  @!P4 LDG.E.U16 R101, desc[UR22][R44.64+0x400] ;  /* 0x000400162c65c981 */ /* 0x000f62000c1e1500 */
[----:B------:R-:W-:Y:S02]  /*4be0*/  ISETP.GE.AND P2, PT, R43, UR15, PT ;  /* 0x0000000f2b007c0c */ /* 0x000fe4000bf46270 */
[----:B------:R-:W-:-:S02]  /*4bf0*/  LOP3.LUT R42, R81, 0x2a0, RZ, 0xfc, !PT ;  /* 0x000002a0512a7812 */ /* 0x000fc400078efcff */
[----:B------:R-:W-:Y:S01]  /*4c00*/  PRMT R97, RZ, 0x7610, R97 ;  /* 0x00007610ff617816 */ /* 0x000fe20000000061 */
[----:B------:R-:W4:Y:S01]  /*4c10*/  LDG.E.64 R40, desc[UR22][R40.64] ;  /* 0x0000001628287981 */ /* 0x000f22000c1e1b00 */
        /* <DEDUP_REMOVED lines=26> */
[----:B------:R-:W-:Y:S01]  /*4dc0*/  LOP3.LUT R42, R47, 0x3e0, RZ, 0xfc, !PT ;  /* 0x000003e02f2a7812 */ /* 0x000fe200078efcff */
[----:B------:R-:W5:Y:S01]  /*4dd0*/  @!P2 LDG.E.U16 R89, desc[UR22][R44.64+0x600] ;  /* 0x000600162c59a981 */ /* 0x000f62000c1e1500 */
[----:B------:R-:W-:Y:S02]  /*4de0*/  LOP3.LUT R43, R81, 0x380, RZ, 0xfc, !PT ;  /* 0x00000380512b7812 */ /* 0x000fe400078efcff */
[----:B------:R-:W-:Y:S01]  /*4df0*/  PRMT R92, RZ, 0x7610, R92 ;  /* 0x00007610ff5c7816 */ /* 0x000fe2000000005c */
[----:B------:R-:W5:Y:S01]  /*4e00*/  @!P6 LDG.E.U16 R93, desc[UR22][R44.64+0x5c0] ;  /* 0x0005c0162c5de981 */ /* 0x000f62000c1e1500 */
[----:B------:R-:W-:Y:S02]  /*4e10*/  PRMT R91, RZ, 0x7610, R91 ;  /* 0x00007610ff5b7816 */ /* 0x000fe4000000005b */
[----:B------:R-:W-:-:S02]  /*4e20*/  ISETP.GE.AND P2, PT, R42, UR15, PT ;  /* 0x0000000f2a007c0c */ /* 0x000fc4000bf46270 */
[----:B------:R-:W-:Y:S01]  /*4e30*/  ISETP.GE.AND P6, PT, R43, UR15, PT ;  /* 0x0000000f2b007c0c */ /* 0x000fe2000bfc6270 */
[----:B------:R-:W5:Y:S01]  /*4e40*/  @!P3 LDG.E.U16 R92, desc[UR22][R44.64+0x640] ;  /* 0x000640162c5cb981 */ /* 0x000f62000c1e1500 */
[C---:B------:R-:W-:Y:S02]  /*4e50*/  LOP3.LUT R42, R81.reuse, 0x3a0, RZ, 0xfc, !PT ;  /* 0x000003a0512a7812 */ /* 0x040fe400078efcff */
[----:B------:R-:W-:Y:S01]  /*4e60*/  LOP3.LUT R43, R81, 0x3c0, RZ, 0xfc, !PT ;  /* 0x000003c0512b7812 */ /* 0x000fe200078efcff */
[----:B------:R-:W5:Y:S01]  /*4e70*/  @!P4 LDG.E.U16 R91, desc[UR22][R44.64+0x680] ;  /* 0x000680162c5bc981 */ /* 0x000f62000c1e1500 */
[----:B------:R-:W-:Y:S02]  /*4e80*/  ISETP.GE.AND P3, PT, R42, UR15, PT ;  /* 0x0000000f2a007c0c */ /* 0x000fe4000bf66270 */
[----:B------:R-:W-:Y:S02]  /*4e90*/  ISETP.GE.AND P4, PT, R43, UR15, PT ;  /* 0x0000000f2b007c0c */ /* 0x000fe4000bf86270 */
[----:B------:R-:W-:-:S02]  /*4ea0*/  PRMT R90, RZ, 0x7610, R90 ;  /* 0x00007610ff5a7816 */ /* 0x000fc4000000005a */
        /* <DEDUP_REMOVED lines=8> */
[----:B------:R0:W5:Y:S01]  /*4f30*/  @!P2 LDG.E.U16 R51, desc[UR22][R44.64+0x7c0] ;  /* 0x0007c0162c33a981 */ /* 0x000162000c1e1500 */
[----:B------:R-:W1:Y:S01]  /*4f40*/  S2UR UR12, SR_CgaCtaId ;  /* 0x00000000000c79c3 */ /* 0x000e620000008800 */
[----:B------:R-:W-:-:S04]  /*4f50*/  LOP3.LUT R43, R82, 0x3e0, RZ, 0xc0, !PT ;  /* 0x000003e0522b7812 */ /* 0x000fc800078ec0ff */
[----:B------:R-:W-:Y:S01]  /*4f60*/  IADD3 R106, PT, PT, R43, R80, RZ ;  /* 0x000000502b6a7210 */ /* 0x000fe20007ffe0ff */
[----:B------:R-:W-:-:S04]  /*4f70*/  UMOV UR21, 0x400 ;  /* 0x0000040000157882 */ /* 0x000fc80000000000 */
[----:B------:R-:W-:-:S05]  /*4f80*/  IMAD R138, R43, 0x1f, R106 ;  /* 0x0000001f2b8a7824 */ /* 0x000fca00078e026a */
[C---:B------:R-:W-:Y:S01]  /*4f90*/  LEA.HI.SX32 R42, R138.reuse, R138, 0x1b ;  /* 0x0000008a8a2a7211 */ /* 0x040fe200078fdaff */
[C---:B------:R-:W-:Y:S01]  /*4fa0*/  VIADD R47, R138.reuse, 0x40 ;  /* 0x000000408a2f7836 */ /* 0x040fe20000000000 */
[----:B-1----:R-:W-:Y:S01]  /*4fb0*/  ULEA UR21, UR12, UR21, 0x18 ;  /* 0x000000150c157291 */ /* 0x002fe2000f8ec0ff */
[----:B------:R-:W-:-:S05]  /*4fc0*/  IADD3 R143, PT, PT, R138, 0x380, RZ ;  /* 0x000003808a8f7810 */ /* 0x000fca0007ffe0ff */
[----:B------:R-:W-:Y:S02]  /*4fd0*/  LEA R43, R42, UR21, 0x1 ;  /* 0x000000152a2b7c11 */ /* 0x000fe4000f8e08ff */
[C---:B------:R-:W-:Y:S02]  /*4fe0*/  IADD3 R99, PT, PT, R138.reuse, 0x60, RZ ;  /* 0x000000608a637810 */ /* 0x040fe40007ffe0ff */
[C---:B------:R-:W-:Y:S02]  /*4ff0*/  IADD3 R141, PT, PT, R138.reuse, 0x3c0, RZ ;  /* 0x000003c08a8d7810 */ /* 0x040fe40007ffe0ff */
[-C--:B------:R-:W-:Y:S02]  /*5000*/  LEA.HI.SX32 R116, R143, R138.reuse, 0x1b ;  /* 0x0000008a8f747211 */ /* 0x080fe400078fdaff */
[-C--:B------:R-:W-:Y:S01]  /*5010*/  LEA.HI.SX32 R140, R99, R138.reuse, 0x1b ;  /* 0x0000008a638c7211 */ /* 0x080fe200078fdaff */
[C---:B0-----:R-:W-:Y:S01]  /*5020*/  VIADD R44, R138.reuse, 0x160 ;  /* 0x000001608a2c7836 */ /* 0x041fe20000000000 */
[C---:B------:R-:W-:Y:S01]  /*5030*/  IADD3 R135, PT, PT, R138.reuse, 0x120, RZ ;  /* 0x000001208a877810 */ /* 0x040fe20007ffe0ff */
        /* <DEDUP_REMOVED lines=18> */
[----:B------:R-:W-:Y:S02]  /*5160*/  IADD3 R117, PT, PT, R138, 0x3a0, RZ ;  /* 0x000003a08a757810 */ /* 0x000fe40007ffe0ff */
[-C--:B------:R-:W-:Y:S02]  /*5170*/  LEA.HI.SX32 R48, R135, R138.reuse, 0x1b ;  /* 0x0000008a87307211 */ /* 0x080fe400078fdaff */
[-C--:B------:R-:W-:Y:S02]  /*5180*/  LEA.HI.SX32 R134, R161, R138.reuse, 0x1b ;  /* 0x0000008aa1867211 */ /* 0x080fe400078fdaff */
[----:B------:R-:W-:-:S02]  /*5190*/  LEA.HI.SX32 R135, R44, R138, 0x1b ;  /* 0x0000008a2c877211 */ /* 0x000fc400078fdaff */
[-C--:B------:R-:W-:Y:S02]  /*51a0*/  LEA.HI.SX32 R136, R136, R138.reuse, 0x1b ;  /* 0x0000008a88887211 */ /* 0x080fe400078fdaff */
[-C--:B------:R-:W-:Y:S02]  /*51b0*/  LEA.HI.SX32 R137, R137, R138.reuse, 0x1b ;  /* 0x0000008a89897211 */ /* 0x080fe400078fdaff */
[-C--:B------:R-:W-:Y:S02]  /*51c0*/  LEA.HI.SX32 R130, R159, R138.reuse, 0x1b ;  /* 0x0000008a9f827211 */ /* 0x080fe400078fdaff */
[-C--:B------:R-:W-:Y:S01]  /*51d0*/  LEA.HI.SX32 R131, R131, R138.reuse, 0x1b ;  /* 0x0000008a83837211 */ /* 0x080fe200078fdaff */
[----:B--2---:R0:W-:Y:S01]  /*51e0*/  STS.U16 [R43], R46 ;  /* 0x0000002e2b007388 */ /* 0x0041e20000000400 */
[-C--:B------:R-:W-:Y:S02]  /*51f0*/  LEA.HI.SX32 R132, R157, R138.reuse, 0x1b ;  /* 0x0000008a9d847211 */ /* 0x080fe400078fdaff */
[----:B------:R-:W-:-:S02]  /*5200*/  LEA.HI.SX32 R121, R121, R138, 0x1b ;  /* 0x0000008a79797211 */ /* 0x000fc400078fdaff */
[-C--:B------:R-:W-:Y:S02]  /*5210*/  LEA.HI.SX32 R122, R151, R138.reuse, 0x1b ;  /* 0x0000008a977a7211 */ /* 0x080fe400078fdaff */
[----:B0-----:R-:W-:Y:S02]  /*5220*/  IADD3 R43, PT, PT, R138, 0x280, RZ ;  /* 0x000002808a2b7810 */ /* 0x001fe40007ffe0ff */
[-C--:B------:R-:W-:Y:S02]  /*5230*/  LEA.HI.SX32 R123, R123, R138.reuse, 0x1b ;  /* 0x0000008a7b7b7211 */ /* 0x080fe400078fdaff */
[-C--:B------:R-:W-:Y:S02]  /*5240*/  LEA.HI.SX32 R124, R43, R138.reuse, 0x1b ;  /* 0x0000008a2b7c7211 */ /* 0x080fe400078fdaff */
[-C--:B------:R-:W-:Y:S02]  /*5250*/  LEA.HI.SX32 R45, R45, R138.reuse, 0x1b ;  /* 0x0000008a2d2d7211 */ /* 0x080fe400078fdaff */
[----:B------:R-:W-:-:S02]  /*5260*/  LEA.HI.SX32 R110, R149, R138, 0x1b ;  /* 0x0000008a956e7211 */ /* 0x000fc400078fdaff */
[-C--:B------:R-:W-:Y:S02]  /*5270*/  LEA.HI.SX32 R111, R111, R138.reuse, 0x1b ;  /* 0x0000008a6f6f7211 */ /* 0x080fe400078fdaff */
[-C--:B------:R-:W-:Y:S01]  /*5280*/  LEA.HI.SX32 R112, R147, R138.reuse, 0x1b ;  /* 0x0000008a93707211 */ /* 0x080fe200078fdaff */
[----:B---3--:R-:W-:Y:S01]  /*5290*/  STS.U16 [R6+0x40], R133 ;  /* 0x0000408506007388 */ /* 0x008fe20000000400 */
[-C--:B------:R-:W-:Y:S02]  /*52a0*/  LEA.HI.SX32 R113, R113, R138.reuse, 0x1b ;  /* 0x0000008a71717211 */ /* 0x080fe400078fdaff */
[-C--:B------:R-:W-:Y:S02]  /*52b0*/  LEA.HI.SX32 R114, R145, R138.reuse, 0x1b ;  /* 0x0000008a91727211 */ /* 0x080fe400078fdaff */
[-C--:B------:R-:W-:Y:S02]  /*52c0*/  LEA.HI.SX32 R115, R115, R138.reuse, 0x1b ;  /* 0x0000008a73737211 */ /* 0x080fe400078fdaff */
[----:B------:R-:W-:-:S02]  /*52d0*/  LEA.HI.SX32 R117, R117, R138, 0x1b ;  /* 0x0000008a75757211 */ /* 0x000fc400078fdaff */
        /* <DEDUP_REMOVED lines=8> */
[----:B------:R-:W-:Y:S02]  /*5360*/  SHF.L.U32 R106, R106, 0x5, RZ ;  /* 0x000000056a6a7819 */ /* 0x000fe400000006ff */
[----:B------:R-:W-:Y:S02]  /*5370*/  LEA R114, R114, UR21, 0x1 ;  /* 0x0000001572727c11 */ /* 0x000fe4000f8e08ff */
[----:B------:R-:W-:Y:S02]  /*5380*/  LEA R115, R115, UR21, 0x1 ;  /* 0x0000001573737c11 */ /* 0x000fe4000f8e08ff */
[----:B------:R-:W-:-:S02]  /*5390*/  LEA R117, R117, UR21, 0x1 ;  /* 0x0000001575757c11 */ /* 0x000fc4000f8e08ff */
[----:B------:R-:W-:Y:S01]  /*53a0*/  LEA R118, R118, UR21, 0x1 ;  /* 0x0000001576767c11 */ /* 0x000fe2000f8e08ff */
[C---:B----4-:R-:W-:Y:S01]  /*53b0*/  FMUL.FTZ R42, R41.reuse, R66 ;  /* 0x00000042292a7220 */ /* 0x050fe20000410000 */
[----:B------:R-:W-:-:S03]  /*53c0*/  FMUL.FTZ R143, R41, R64 ;  /* 0x00000040298f7220 */ /* 0x000fc60000410000 */
[----:B------:R-:W-:Y:S01]  /*53d0*/  FMUL.RZ R46, R42, 0.15915493667125701904 ;  /* 0x3e22f9832a2e7820 */ /* 0x000fe2000040c000 */
[-C--:B------:R-:W-:Y:S01]  /*53e0*/  LEA.HI.SX32 R42, R47, R138.reuse, 0x1b ;  /* 0x0000008a2f2a7211 */ /* 0x080fe200078fdaff */
[----:B------:R-:W-:Y:S01]  /*53f0*/  FMUL.RZ R141, R143, 0.15915493667125701904 ;  /* 0x3e22f9838f8d7820 */ /* 0x000fe2000040c000 */
[----:B------:R-:W-:Y:S02]  /*5400*/  LEA R143, R140, UR21, 0x1 ;  /* 0x000000158c8f7c11 */ /* 0x000fe4000f8e08ff */
[----:B------:R-:W-:Y:S02]  /*5410*/  LEA R144, R42, UR21, 0x1 ;  /* 0x000000152a907c11 */ /* 0x000fe4000f8e08ff */
[----:B------:R-:W-:-:S03]  /*5420*/  LEA.HI.SX32 R138, R139, R138, 0x1b ;  /* 0x0000008a8b8a7211 */ /* 0x000fc600078fdaff */
[----:B------:R-:W-:Y:S01]  /*5430*/  STS.U16 [R144+0x80], R103 ;  /* 0x0000806790007388 */ /* 0x000fe20000000400 */
[----:B------:R-:W-:-:S03]  /*5440*/  LEA R139, R48, UR21, 0x1 ;  /* 0x00000015308b7c11 */ /* 0x000fc6000f8e08ff */
[----:B-----5:R0:W-:Y:S04]  /*5450*/  STS.U16 [R143+0xc0], R126 ;  /* 0x0000c07e8f007388 */ /* 0x0201e80000000400 */
[----:B------:R-:W-:Y:S04]  /*5460*/  STS.U16 [R5+0x100], R102 ;  /* 0x0001006605007388 */ /* 0x000fe80000000400 */
[----:B------:R1:W-:Y:S01]  /*5470*/  STS.U16 [R4+0x140], R129 ;  /* 0x0001408104007388 */ /* 0x0003e20000000400 */
[----:B0-----:R-:W-:-:S03]  /*5480*/  LEA R126, R135, UR21, 0x1 ;  /* 0x00000015877e7c11 */ /* 0x001fc6000f8e08ff */
[----:B------:R0:W-:Y:S04]  /*5490*/  STS.U16 [R3+0x180], R128 ;  /* 0x0001808003007388 */ /* 0x0001e80000000400 */
[----:B------:R-:W-:Y:S01]  /*54a0*/  STS.U16 [R2+0x1c0], R125 ;  /* 0x0001c07d02007388 */ /* 0x000fe20000000400 */
[----:B-1----:R-:W-:-:S03]  /*54b0*/  LEA R129, R136, UR21, 0x1 ;  /* 0x0000001588817c11 */ /* 0x002fc6000f8e08ff */
[----:B------:R1:W-:Y:S01]  /*54c0*/  STS.U16 [R0+0x200], R127 ;  /* 0x0002007f00007388 */ /* 0x0003e20000000400 */
[----:B0-----:R-:W-:-:S03]  /*54d0*/  LEA R128, R137, UR21, 0x1 ;  /* 0x0000001589807c11 */ /* 0x001fc6000f8e08ff */
[----:B------:R0:W-:Y:S04]  /*54e0*/  STS.U16 [R139+0x240], R120 ;  /* 0x000240788b007388 */ /* 0x0001e80000000400 */
[----:B------:R-:W-:Y:S01]  /*54f0*/  STS.U16 [R134+0x280], R119 ;  /* 0x0002807786007388 */ /* 0x000fe20000000400 */
[----:B-1----:R-:W-:-:S03]  /*5500*/  LEA R127, R130, UR21, 0x1 ;  /* 0x00000015827f7c11 */ /* 0x002fc6000f8e08ff */
[----:B------:R-:W-:Y:S01]  /*5510*/  STS.U16 [R126+0x2c0], R109 ;  /* 0x0002c06d7e007388 */ /* 0x000fe20000000400 */
[----:B0-----:R-:W-:-:S03]  /*5520*/  LEA R120, R131, UR21, 0x1 ;  /* 0x0000001583787c11 */ /* 0x001fc6000f8e08ff */
[----:B------:R0:W-:Y:S04]  /*5530*/  STS.U16 [R129+0x300], R108 ;  /* 0x0003006c81007388 */ /* 0x0001e80000000400 */
[----:B------:R-:W-:Y:S04]  /*5540*/  STS.U16 [R128+0x340], R107 ;  /* 0x0003406b80007388 */ /* 0x000fe80000000400 */
[----:B------:R-:W-:Y:S01]  /*5550*/  STS.U16 [R127+0x380], R104 ;  /* 0x000380687f007388 */ /* 0x000fe20000000400 */
[----:B0-----:R-:W-:-:S03]  /*5560*/  LEA R108, R45, UR21, 0x1 ;  /* 0x000000152d6c7c11 */ /* 0x001fc6000f8e08ff */
[----:B------:R0:W-:Y:S01]  /*5570*/  STS.U16 [R120+0x3c0], R105 ;  /* 0x0003c06978007388 */ /* 0x0001e20000000400 */
[----:B------:R-:W-:-:S03]  /*5580*/  LEA R45, R110, UR21, 0x1 ;  /* 0x000000156e2d7c11 */ /* 0x000fc6000f8e08ff */
[----:B------:R-:W-:Y:S01]  /*5590*/  STS.U16 [R132+0x400], R101 ;  /* 0x0004006584007388 */ /* 0x000fe20000000400 */
[----:B------:R-:W-:-:S03]  /*55a0*/  LEA R110, R111, UR21, 0x1 ;  /* 0x000000156f6e7c11 */ /* 0x000fc6000f8e08ff */
[----:B------:R-:W-:Y:S04]  /*55b0*/  STS.U16 [R121+0x440], R100 ;  /* 0x0004406479007388 */ /* 0x000fe80000000400 */
[----:B------:R-:W-:Y:S01]  /*55c0*/  STS.U16 [R122+0x480], R97 ;  /* 0x000480617a007388 */ /* 0x000fe20000000400 */
[----:B------:R-:W-:-:S03]  /*55d0*/  FMUL.FTZ R40, R40, 1.4426950216293334961 ;  /* 0x3fb8aa3b28287820 */ /* 0x000fc60000410000 */
[----:B------:R-:W-:Y:S01]  /*55e0*/  STS.U16 [R123+0x4c0], R96 ;  /* 0x0004c0607b007388 */ /* 0x000fe20000000400 */
[----:B0-----:R-:W-:-:S03]  /*55f0*/  LEA R105, R116, UR21, 0x1 ;  /* 0x0000001574697c11 */ /* 0x001fc6000f8e08ff */
[----:B------:R-:W-:Y:S04]  /*5600*/  STS.U16 [R124+0x500], R95 ;  /* 0x0005005f7c007388 */ /* 0x000fe80000000400 */
[----:B------:R-:W-:Y:S04]  /*5610*/  STS.U16 [R108+0x540], R49 ;  /* 0x000540316c007388 */ /* 0x000fe80000000400 */
[----:B------:R0:W-:Y:S01]  /*5620*/  STS.U16 [R45+0x580], R94 ;  /* 0x0005805e2d007388 */ /* 0x0001e20000000400 */
[----:B------:R-:W-:-:S03]  /*5630*/  FMUL.FTZ R98, R40, R66 ;  /* 0x0000004228627220 */ /* 0x000fc60000410000 */
[----:B------:R-:W-:Y:S01]  /*5640*/  STS.U16 [R110+0x5c0], R93 ;  /* 0x0005c05d6e007388 */ /* 0x000fe20000000400 */
[----:B------:R-:W-:-:S03]  /*5650*/  LEA R138, R138, UR21, 0x1 ;  /* 0x000000158a8a7c11 */ /* 0x000fc6000f8e08ff */
[----:B------:R-:W-:Y:S01]  /*5660*/  STS.U16 [R112+0x600], R89 ;  /* 0x0006005970007388 */ /* 0x000fe20000000400 */
[----:B0-----:R-:W-:-:S03]  /*5670*/  LEA.HI.SX32 R45, R106, R106, 0x1b ;  /* 0x0000006a6a2d7211 */ /* 0x001fc600078fdaff */
[----:B------:R-:W-:Y:S01]  /*5680*/  STS.U16 [R113+0x640], R92 ;  /* 0x0006405c71007388 */ /* 0x000fe20000000400 */
[----:B------:R-:W-:Y:S01]  /*5690*/  FMUL.FTZ R49, R41, R60 ;  /* 0x0000003c29317220 */ /* 0x000fe20000410000 */
[----:B------:R-:W0:Y:S02]  /*56a0*/  MUFU.COS R99, R46 ;  /* 0x0000002e00637308 */ /* 0x000e240000000000 */
[----:B------:R-:W-:Y:S01]  /*56b0*/  STS.U16 [R114+0x680], R91 ;  /* 0x0006805b72007388 */ /* 0x000fe20000000400 */
[----:B------:R-:W-:-:S03]  /*56c0*/  LEA R45, R45, UR21, 0x1 ;  /* 0x000000152d2d7c11 */ /* 0x000fc6000f8e08ff */
[----:B------:R-:W-:Y:S04]  /*56d0*/  STS.U16 [R115+0x6c0], R90 ;  /* 0x0006c05a73007388 */ /* 0x000fe80000000400 */
[----:B------:R1:W-:Y:S01]  /*56e0*/  STS.U16 [R105+0x700], R88 ;  /* 0x0007005869007388 */ /* 0x0003e20000000400 */
[----:B------:R-:W0:Y:S03]  /*56f0*/  MUFU.EX2 R98, R98 ;  /* 0x0000006200627308 */ /* 0x000e260000000800 */
[----:B------:R2:W-:Y:S04]  /*5700*/  STS.U16 [R117+0x740], R50 ;  /* 0x0007403275007388 */ /* 0x0005e80000000400 */
[----:B------:R-:W-:Y:S01]  /*5710*/  STS.U16 [R118+0x780], R87 ;  /* 0x0007805776007388 */ /* 0x000fe20000000400 */
[----:B-1----:R-:W-:-:S03]  /*5720*/  FMUL.RZ R88, R49, 0.15915493667125701904 ;  /* 0x3e22f98331587820 */ /* 0x002fc6000040c000 */
[----:B------:R1:W-:Y:S01]  /*5730*/  STS.U16 [R138+0x7c0], R51 ;  /* 0x0007c0338a007388 */ /* 0x0003e20000000400 */
[----:B------:R-:W-:-:S03]  /*5740*/  NOP ;  /* 0x0000000000007918 */ /* 0x000fc60000000000 */
[----:B------:R-:W-:Y:S01]  /*5750*/  LDS.U16 R49, [R45] ;  /* 0x000000002d317984 */ /* 0x000fe20000000400 */
[----:B------:R-:W-:-:S03]  /*5760*/  FMUL.FTZ R119, R41, R62 ;  /* 0x0000003e29777220 */ /* 0x000fc60000410000 */
[----:B------:R-:W3:Y:S04]  /*5770*/  LDS.U16 R105, [R45+0x2] ;  /* 0x000002002d697984 */ /* 0x000ee80000000400 */
[----:B------:R-:W4:Y:S01]  /*5780*/  LDS.U16 R111, [R45+0x6] ;  /* 0x000006002d6f7984 */ /* 0x000f220000000400 */
[----:B------:R-:W-:-:S03]  /*5790*/  FMUL.RZ R119, R119, 0.15915493667125701904 ;  /* 0x3e22f98377777820 */ /* 0x000fc6000040c000 */
[----:B------:R-:W5:Y:S01]  /*57a0*/  LDS.U16 R110, [R45+0x4] ;  /* 0x000004002d6e7984 */ /* 0x000f620000000400 */
[----:B------:R-:W-:Y:S03]  /*57b0*/  MUFU.SIN R104, R119 ;  /* 0x0000007700687308 */ /* 0x000fe60000000400 */
[----:B------:R-:W5:Y:S01]  /*57c0*/  LDS.U16 R108, [R45+0x8] ;  /* 0x000008002d6c7984 */ /* 0x000f620000000400 */
[----:B--2---:R-:W-:Y:S01]  /*57d0*/  FMUL.FTZ R50, R41, R59 ;  /* 0x0000003b29327220 */ /* 0x004fe20000410000 */
[----:B------:R-:W-:Y:S01]  /*57e0*/  USHF.L.U32 UR12, UR6, 0xa, URZ ;  /* 0x0000000a060c7899 */ /* 0x000fe200080006ff */
[----:B------:R-:W-:Y:S02]  /*57f0*/  SHF.L.U32 R123, R82, 0x4, RZ ;  /* 0x00000004527b7819 */ /* 0x000fe400000006ff */
[----:B------:R-:W2:Y:S01]  /*5800*/  MUFU.SIN R47, R46 ;  /* 0x0000002e002f7308 */ /* 0x000ea20000000400 */
[----:B------:R-:W-:-:S07]  /*5810*/  FMUL.FTZ R140, R40, R64 ;  /* 0x00000040288c7220 */ /* 0x000fce0000410000 */
[----:B------:R-:W5:Y:S01]  /*5820*/  MUFU.COS R48, R141 ;  /* 0x0000008d00307308 */ /* 0x000f620000000000 */
[----:B------:R-:W-:-:S07]  /*5830*/  FMUL.FTZ R107, R40, R62 ;  /* 0x0000003e286b7220 */ /* 0x000fce0000410000 */
[----:B------:R-:W5:Y:S01]  /*5840*/  MUFU.SIN R42, R141 ;  /* 0x0000008d002a7308 */ /* 0x000f620000000400 */
[C---:B------:R-:W-:Y:S01]  /*5850*/  FMUL.FTZ R100, R41.reuse, R61 ;  /* 0x0000003d29647220 */ /* 0x040fe20000410000 */
[C---:B------:R-:W-:Y:S01]  /*5860*/  FMUL.FTZ R112, R41.reuse, R57 ;  /* 0x0000003929707220 */ /* 0x040fe20000410000 */
[C---:B------:R-:W-:Y:S01]  /*5870*/  FMUL.FTZ R142, R41.reuse, R65 ;  /* 0x00000041298e7220 */ /* 0x040fe20000410000 */
[CC--:B------:R-:W-:Y:S01]  /*5880*/  FMUL.FTZ R133, R41.reuse, R63.reuse ;  /* 0x0000003f29857220 */ /* 0x0c0fe20000410000 */
[----:B------:R-:W-:Y:S03]  /*5890*/  LDS.U16 R128, [R45+0x14] ;  /* 0x000014002d807984 */ /* 0x000fe60000000400 */
[----:B------:R0:W-:Y:S01]  /*58a0*/  MUFU.COS R101, R119 ;  /* 0x0000007700657308 */ /* 0x0001e20000000000 */
[----:B------:R-:W-:Y:S01]  /*58b0*/  FMUL.FTZ R130, R40, R63 ;  /* 0x0000003f28827220 */ /* 0x000fe20000410000 */
[----:B------:R-:W-:Y:S04]  /*58c0*/  LDS.U16 R134, [R45+0x18] ;  /* 0x000018002d867984 */ /* 0x000fe80000000400 */
[----:B------:R-:W-:Y:S01]  /*58d0*/  LDS.U16 R129, [R45+0x1a] ;  /* 0x00001a002d817984 */ /* 0x000fe20000000400 */
[----:B0-----:R-:W-:Y:S01]  /*58e0*/  FMUL.FTZ R119, R98, R99 ;  /* 0x0000006362777220 */ /* 0x001fe20000410000 */
[----:B------:R-:W-:Y:S02]  /*58f0*/  MUFU.COS R94, R88 ;  /* 0x00000058005e7308 */ /* 0x000fe40000000000 */
[----:B------:R-:W0:Y:S01]  /*5900*/  LDS.U16 R99, [R45+0xa] ;  /* 0x00000a002d637984 */ /* 0x000e220000000400 */
[----:B------:R-:W-:Y:S01]  /*5910*/  FMUL.RZ R90, R50, 0.15915493667125701904 ;  /* 0x3e22f983325a7820 */ /* 0x000fe2000040c000 */
[----:B------:R-:W-:Y:S01]  /*5920*/  FMUL.FTZ R50, R41, R58 ;  /* 0x0000003a29327220 */ /* 0x000fe20000410000 */
[----:B------:R-:W-:Y:S01]  /*5930*/  UIADD3 UR12, UPT, UPT, -UR12, UR44, URZ ;  /* 0x0000002c0c0c7290 */ /* 0x000fe2000fffe1ff */
[----:B------:R-:W-:Y:S02]  /*5940*/  LDS.U16 R132, [R45+0x22] ;  /* 0x000022002d847984 */ /* 0x000fe40000000400 */
[----:B------:R-:W-:Y:S01]  /*5950*/  FMUL.RZ R113, R50, 0.15915493667125701904 ;  /* 0x3e22f98332717820 */ /* 0x000fe2000040c000 */
[C---:B------:R-:W-:Y:S01]  /*5960*/  IADD3 R50, PT, PT, R123.reuse, 0x1, RZ ;  /* 0x000000017b327810 */ /* 0x040fe20007ffe0ff */
[C---:B------:R-:W-:Y:S01]  /*5970*/  FMUL.FTZ R91, R40.reuse, R60 ;  /* 0x0000003c285b7220 */ /* 0x040fe20000410000 */
[C---:B------:R-:W-:Y:S01]  /*5980*/  FMUL.FTZ R92, R40.reuse, R59 ;  /* 0x0000003b285c7220 */ /* 0x040fe20000410000 */
[----:B------:R-:W-:Y:S01]  /*5990*/  FMUL.FTZ R124, R40, R55 ;  /* 0x00000037287c7220 */ /* 0x000fe20000410000 */
[----:B------:R-:W-:Y:S01]  /*59a0*/  ISETP.GE.U32.AND P3, PT, R50, UR12, PT ;  /* 0x0000000c32007c0c */ /* 0x000fe2000bf66070 */
[----:B------:R-:W-:Y:S01]  /*59b0*/  FMUL.FTZ R127, R40, R54 ;  /* 0x00000036287f7220 */ /* 0x000fe20000410000 */
[C---:B------:R-:W-:Y:S01]  /*59c0*/  IADD3 R50, PT, PT, R123.reuse, 0x3, RZ ;  /* 0x000000037b327810 */ /* 0x040fe20007ffe0ff */
[----:B------:R-:W0:Y:S01]  /*59d0*/  MUFU.EX2 R103, R140 ;  /* 0x0000008c00677308 */ /* 0x000e220000000800 */
[----:B-1----:R-:W-:Y:S01]  /*59e0*/  VIADD R51, R123, 0x2 ;  /* 0x000000027b337836 */ /* 0x002fe20000000000 */
[----:B------:R-:W-:Y:S01]  /*59f0*/  LDS.U16 R131, [R45+0x1e] ;  /* 0x00001e002d837984 */ /* 0x000fe20000000400 */
[----:B------:R-:W-:Y:S01]  /*5a00*/  ISETP.GE.U32.AND P5, PT, R50, UR12, PT ;  /* 0x0000000c32007c0c */ /* 0x000fe2000bfa6070 */
[----:B---3--:R-:W-:Y:S01]  /*5a10*/  IMAD.U32 R106, R105, 0x10000, RZ ;  /* 0x00010000696a7824 */ /* 0x008fe200078e00ff */
[----:B------:R-:W-:-:S02]  /*5a20*/  SHF.L.U32 R50, R49, 0x10, RZ ;  /* 0x0000001031327819 */ /* 0x000fc400000006ff */
[----:B----4-:R-:W-:Y:S01]  /*5a30*/  SHF.L.U32 R111, R111, 0x10, RZ ;  /* 0x000000106f6f7819 */ /* 0x010fe200000006ff */
[----:B--2---:R-:W-:Y:S01]  /*5a40*/  FMUL.FTZ R47, R98, R47 ;  /* 0x0000002f622f7220 */ /* 0x004fe20000410000 */
[C---:B------:R-:W-:Y:S01]  /*5a50*/  FMUL.FTZ R106, R7.reuse, R106 ;  /* 0x0000006a076a7220 */ /* 0x040fe20000410000 */
[----:B------:R-:W-:Y:S01]  /*5a60*/  FMUL.FTZ R50, R7, R50 ;  /* 0x0000003207327220 */ /* 0x000fe20000410000 */
[----:B------:R-:W-:Y:S01]  /*5a70*/  ISETP.GE.U32.AND P4, PT, R51, UR12, PT ;  /* 0x0000000c33007c0c */ /* 0x000fe2000bf86070 */
[----:B------:R1:W-:Y:S01]  /*5a80*/  MUFU.EX2 R97, R107 ;  /* 0x0000006b00617308 */ /* 0x0003e20000000800 */
[C---:B------:R-:W-:Y:S01]  /*5a90*/  ISETP.GE.U32.AND P2, PT, R123.reuse, UR12, PT ;  /* 0x0000000c7b007c0c */ /* 0x040fe2000bf46070 */
[----:B------:R-:W-:Y:S01]  /*5aa0*/  FMUL.FTZ R111, R8, R111 ;  /* 0x0000006f086f7220 */ /* 0x000fe20000410000 */
[----:B-----5:R-:W-:Y:S02]  /*5ab0*/  SHF.L.U32 R105, R110, 0x10, RZ ;  /* 0x000000106e697819 */ /* 0x020fe400000006ff */
[----:B------:R-:W-:-:S02]  /*5ac0*/  IADD3 R51, PT, PT, R123, 0x4, RZ ;  /* 0x000000047b337810 */ /* 0x000fc40007ffe0ff */
[----:B------:R-:W-:Y:S01]  /*5ad0*/  IADD3 R98, PT, PT, R123, 0x5, RZ ;  /* 0x000000057b627810 */ /* 0x000fe20007ffe0ff */
[----:B-1----:R-:W-:Y:S01]  /*5ae0*/  FMUL.FTZ R107, R40, R58 ;  /* 0x0000003a286b7220 */ /* 0x002fe20000410000 */
[----:B------:R-:W-:Y:S01]  /*5af0*/  FSEL R122, R47, RZ, !P2 ;  /* 0x000000ff2f7a7208 */ /* 0x000fe20005000000 */
[----:B------:R-:W-:Y:S01]  /*5b00*/  FMUL.FTZ R105, R8, R105 ;  /* 0x0000006908697220 */ /* 0x000fe20000410000 */
[----:B------:R-:W-:Y:S02]  /*5b10*/  FSEL R121, R50, RZ, !P2 ;  /* 0x000000ff32797208 */ /* 0x000fe40005000000 */
[----:B------:R-:W-:Y:S02]  /*5b20*/  FSEL R120, R106, RZ, !P2 ;  /* 0x000000ff6a787208 */ /* 0x000fe40005000000 */
[----:B------:R-:W-:Y:S01]  /*5b30*/  FSEL R119, R119, 1, !P2 ;  /* 0x3f80000077777808 */ /* 0x000fe20005000000 */
[----:B------:R-:W1:Y:S01]  /*5b40*/  LDS.U16 R106, [R45+0xe] ;  /* 0x00000e002d6a7984 */ /* 0x000e620000000400 */
[----:B------:R-:W-:Y:S01]  /*5b50*/  ISETP.GE.U32.AND P2, PT, R98, UR12, PT ;  /* 0x0000000c62007c0c */ /* 0x000fe2000bf46070 */
[----:B------:R-:W-:Y:S01]  /*5b60*/  FMUL.FTZ R98, R41, R56 ;  /* 0x0000003829627220 */ /* 0x000fe20000410000 */
[----:B------:R-:W-:-:S02]  /*5b70*/  ISETP.GE.U32.AND P6, PT, R51, UR12, PT ;  /* 0x0000000c33007c0c */ /* 0x000fc4000bfc6070 */
[----:B------:R-:W-:Y:S01]  /*5b80*/  FSEL R116, R111, RZ, !P3 ;  /* 0x000000ff6f747208 */ /* 0x000fe20005800000 */
[----:B------:R2:W-:Y:S01]  /*5b90*/  MUFU.EX2 R51, R107 ;  /* 0x0000006b00337308 */ /* 0x0005e20000000800 */
[----:B0-----:R-:W-:Y:S01]  /*5ba0*/  FMUL.FTZ R111, R103, R48 ;  /* 0x00000030676f7220 */ /* 0x001fe20000410000 */
[----:B------:R-:W-:Y:S02]  /*5bb0*/  SHF.L.U32 R108, R108, 0x10, RZ ;  /* 0x000000106c6c7819 */ /* 0x000fe400000006ff */
[----:B------:R-:W-:Y:S01]  /*5bc0*/  SHF.L.U32 R48, R99, 0x10, RZ ;  /* 0x0000001063307819 */ /* 0x000fe200000006ff */
[----:B------:R-:W-:Y:S01]  /*5bd0*/  FMUL.RZ R96, R100, 0.15915493667125701904 ;  /* 0x3e22f98364607820 */ /* 0x000fe2000040c000 */
[----:B------:R-:W-:Y:S01]  /*5be0*/  FSEL R117, R105, RZ, !P3 ;  /* 0x000000ff69757208 */ /* 0x000fe20005800000 */
[----:B------:R-:W-:Y:S01]  /*5bf0*/  FMUL.RZ R110, R98, 0.15915493667125701904 ;  /* 0x3e22f983626e7820 */ /* 0x000fe2000040c000 */
[----:B------:R-:W-:Y:S04]  /*5c00*/  LDS.U16 R105, [R45+0x10] ;  /* 0x000010002d697984 */ /* 0x000fe80000000400 */
[----:B--2---:R-:W0:Y:S01]  /*5c10*/  LDS.U16 R107, [R45+0xc] ;  /* 0x00000c002d6b7984 */ /* 0x004e220000000400 */
[----:B------:R-:W-:Y:S01]  /*5c20*/  FMUL.RZ R112, R112, 0.15915493667125701904 ;  /* 0x3e22f98370707820 */ /* 0x000fe2000040c000 */
[----:B------:R-:W-:Y:S01]  /*5c30*/  FMUL.FTZ R42, R103, R42 ;  /* 0x0000002a672a7220 */ /* 0x000fe20000410000 */
[C---:B------:R-:W-:Y:S01]  /*5c40*/  FMUL.FTZ R108, R9.reuse, R108 ;  /* 0x0000006c096c7220 */ /* 0x040fe20000410000 */
[----:B------:R-:W2:Y:S01]  /*5c50*/  LDS.U16 R98, [R45+0x12] ;  /* 0x000012002d627984 */ /* 0x000ea20000000400 */
[----:B------:R-:W-:Y:S01]  /*5c60*/  FMUL.FTZ R48, R9, R48 ;  /* 0x0000003009307220 */ /* 0x000fe20000410000 */
[----:B------:R-:W-:Y:S01]  /*5c70*/  IADD3 R99, PT, PT, R123, 0x7, RZ ;  /* 0x000000077b637810 */ /* 0x000fe20007ffe0ff */
[----:B------:R-:W-:Y:S01]  /*5c80*/  MUFU.SIN R95, R96 ;  /* 0x00000060005f7308 */ /* 0x000fe20000000400 */
[----:B------:R-:W-:-:S02]  /*5c90*/  FSEL R114, R42, RZ, !P4 ;  /* 0x000000ff2a727208 */ /* 0x000fc40006000000 */
[----:B------:R-:W-:-:S05]  /*5ca0*/  FSEL R111, R111, 1, !P4 ;  /* 0x3f8000006f6f7808 */ /* 0x000fca0006000000 */
[----:B------:R-:W-:Y:S01]  /*5cb0*/  MUFU.COS R93, R96 ;  /* 0x00000060005d7308 */ /* 0x000fe20000000000 */
[----:B------:R-:W-:-:S07]  /*5cc0*/  FMUL.RZ R142, R142, 0.15915493667125701904 ;  /* 0x3e22f9838e8e7820 */ /* 0x000fce000040c000 */
[----:B------:R-:W-:Y:S01]  /*5cd0*/  MUFU.SIN R96, R88 ;  /* 0x0000005800607308 */ /* 0x000fe20000000400 */
[----:B------:R-:W-:-:S07]  /*5ce0*/  FMUL.FTZ R46, R40, R65 ;  /* 0x00000041282e7220 */ /* 0x000fce0000410000 */
[----:B------:R-:W-:Y:S01]  /*5cf0*/  MUFU.SIN R87, R90 ;  /* 0x0000005a00577308 */ /* 0x000fe20000000400 */
[----:B------:R-:W-:-:S07]  /*5d00*/  FMUL.RZ R133, R133, 0.15915493667125701904 ;  /* 0x3e22f98385857820 */ /* 0x000fce000040c000 */
[----:B------:R-:W-:Y:S08]  /*5d10*/  MUFU.COS R89, R90 ;  /* 0x0000005a00597308 */ /* 0x000ff00000000000 */
[----:B------:R-:W-:Y:S08]  /*5d20*/  MUFU.SIN R90, R113 ;  /* 0x00000071005a7308 */ /* 0x000ff00000000400 */
[----:B------:R3:W-:Y:S08]  /*5d30*/  MUFU.COS R88, R113 ;  /* 0x0000007100587308 */ /* 0x0007f00000000000 */
[----:B------:R-:W-:Y:S01]  /*5d40*/  MUFU.SIN R49, R112 ;  /* 0x0000007000317308 */ /* 0x000fe20000000400 */
[----:B---3--:R-:W-:-:S07]  /*5d50*/  FSEL R113, R108, RZ, !P4 ;  /* 0x000000ff6c717208 */ /* 0x008fce0006000000 */
[----:B------:R3:W-:Y:S02]  /*5d60*/  MUFU.COS R47, R112 ;  /* 0x00000070002f7308 */ /* 0x0007e40000000000 */
[----:B---3--:R-:W-:Y:S02]  /*5d70*/  FSEL R112, R48, RZ, !P4 ;  /* 0x000000ff30707208 */ /* 0x008fe40006000000 */
[----:B------:R-:W-:Y:S02]  /*5d80*/  ISETP.GE.U32.AND P4, PT, R99, UR12, PT ;  /* 0x0000000c63007c0c */ /* 0x000fe4000bf86070 */
[----:B------:R-:W3:Y:S02]  /*5d90*/  LDS.U16 R99, [R45+0x16] ;  /* 0x000016002d637984 */ /* 0x000ee40000000400 */
[----:B------:R-:W4:Y:S08]  /*5da0*/  MUFU.COS R44, R142 ;  /* 0x0000008e002c7308 */ /* 0x000f300000000000 */
[----:B------:R-:W-:Y:S08]  /*5db0*/  MUFU.SIN R102, R133 ;  /* 0x0000008500667308 */ /* 0x000ff00000000400 */
[----:B------:R-:W4:Y:S04]  /*5dc0*/  MUFU.EX2 R46, R46 ;  /* 0x0000002e002e7308 */ /* 0x000f280000000800 */
[----:B------:R-:W5:Y:S08]  /*5dd0*/  MUFU.SIN R43, R142 ;  /* 0x0000008e002b7308 */ /* 0x000f700000000400 */
[----:B------:R1:W0:Y:S04]  /*5de0*/  MUFU.EX2 R109, R130 ;  /* 0x00000082006d7308 */ /* 0x0002280000000800 */
[----:B------:R-:W3:Y:S01]  /*5df0*/  MUFU.COS R125, R133 ;  /* 0x00000085007d7308 */ /* 0x000ee20000000000 */
[----:B-1----:R-:W1:Y:S01]  /*5e00*/  LDS.U16 R130, [R45+0x20] ;  /* 0x000020002d827984 */ /* 0x002e620000000400 */
[----:B------:R-:W-:Y:S01]  /*5e10*/  FMUL.FTZ R100, R40, R61 ;  /* 0x0000003d28647220 */ /* 0x000fe20000410000 */
[----:B------:R-:W-:Y:S01]  /*5e20*/  FMUL.FTZ R103, R41, R55 ;  /* 0x0000003729677220 */ /* 0x000fe20000410000 */
[C---:B----4-:R-:W-:Y:S01]  /*5e30*/  FMUL.FTZ R44, R46.reuse, R44 ;  /* 0x0000002c2e2c7220 */ /* 0x050fe20000410000 */
[----:B-----5:R-:W-:Y:S01]  /*5e40*/  FMUL.FTZ R118, R46, R43 ;  /* 0x0000002b2e767220 */ /* 0x020fe20000410000 */
[----:B0-----:R-:W-:Y:S01]  /*5e50*/  FMUL.FTZ R102, R109, R102 ;  /* 0x000000666d667220 */ /* 0x001fe20000410000 */
[----:B------:R-:W-:Y:S01]  /*5e60*/  FMUL.RZ R126, R103, 0.15915493667125701904 ;  /* 0x3e22f983677e7820 */ /* 0x000fe2000040c000 */
[----:B------:R-:W-:Y:S01]  /*5e70*/  SHF.L.U32 R103, R106, 0x10, RZ ;  /* 0x000000106a677819 */ /* 0x000fe200000006ff */
[----:B------:R-:W0:Y:S01]  /*5e80*/  MUFU.EX2 R100, R100 ;  /* 0x0000006400647308 */ /* 0x000e220000000800 */
[----:B------:R-:W-:Y:S01]  /*5e90*/  FSEL R115, R44, 1, !P3 ;  /* 0x3f8000002c737808 */ /* 0x000fe20005800000 */
[----:B------:R-:W-:-:S02]  /*5ea0*/  IMAD.U32 R107, R107, 0x10000, RZ ;  /* 0x000100006b6b7824 */ /* 0x000fc400078e00ff */
[----:B------:R-:W4:Y:S01]  /*5eb0*/  MUFU.EX2 R91, R91 ;  /* 0x0000005b005b7308 */ /* 0x000f220000000800 */
[----:B------:R-:W-:Y:S01]  /*5ec0*/  FMUL.FTZ R103, R10, R103 ;  /* 0x000000670a677220 */ /* 0x000fe20000410000 */
[----:B--2---:R-:W-:Y:S02]  /*5ed0*/  IMAD.U32 R98, R98, 0x10000, RZ ;  /* 0x0001000062627824 */ /* 0x004fe400078e00ff */
[----:B------:R-:W-:Y:S01]  /*5ee0*/  FMUL.FTZ R104, R97, R104 ;  /* 0x0000006861687220 */ /* 0x000fe20000410000 */
[----:B------:R-:W-:Y:S01]  /*5ef0*/  MUFU.SIN R43, R110 ;  /* 0x0000006e002b7308 */ /* 0x000fe20000000400 */
[----:B------:R-:W-:Y:S01]  /*5f00*/  FMUL.FTZ R107, R10, R107 ;  /* 0x0000006b0a6b7220 */ /* 0x000fe20000410000 */
[----:B---3--:R-:W-:Y:S01]  /*5f10*/  FMUL.FTZ R125, R109, R125 ;  /* 0x0000007d6d7d7220 */ /* 0x008fe20000410000 */
[----:B------:R-:W-:Y:S01]  /*5f20*/  FMUL.FTZ R101, R97, R101 ;  /* 0x0000006561657220 */ /* 0x000fe20000410000 */
[----:B------:R-:W-:-:S04]  /*5f30*/  SHF.L.U32 R99, R99, 0x10, RZ ;  /* 0x0000001063637819 */ /* 0x000fc800000006ff */
[----:B------:R-:W2:Y:S01]  /*5f40*/  MUFU.EX2 R92, R92 ;  /* 0x0000005c005c7308 */ /* 0x000ea20000000800 */
[----:B------:R-:W-:Y:S01]  /*5f50*/  SHF.L.U32 R134, R134, 0x10, RZ ;  /* 0x0000001086867819 */ /* 0x000fe200000006ff */
[----:B------:R-:W-:Y:S01]  /*5f60*/  FMUL.FTZ R50, R40, R57 ;  /* 0x0000003928327220 */ /* 0x000fe20000410000 */
[----:B------:R-:W-:Y:S01]  /*5f70*/  IMAD.U32 R132, R132, 0x10000, RZ ;  /* 0x0001000084847824 */ /* 0x000fe200078e00ff */
[----:B------:R3:W5:Y:S01]  /*5f80*/  MUFU.COS R44, R110 ;  /* 0x0000006e002c7308 */ /* 0x0007620000000000 */
[----:B------:R-:W-:Y:S01]  /*5f90*/  IADD3 R106, PT, PT, R123, 0x8, RZ ;  /* 0x000000087b6a7810 */ /* 0x000fe20007ffe0ff */
[----:B------:R-:W-:Y:S01]  /*5fa0*/  FMUL.FTZ R98, R11, R98 ;  /* 0x000000620b627220 */ /* 0x000fe20000410000 */
[----:B------:R-:W-:Y:S01]  /*5fb0*/  FSEL R108, R103, RZ, !P5 ;  /* 0x000000ff676c7208 */ /* 0x000fe20006800000 */
[----:B------:R-:W-:Y:S01]  /*5fc0*/  FMUL.FTZ R90, R51, R90 ;  /* 0x0000005a335a7220 */ /* 0x000fe20000410000 */
[----:B------:R-:W5:Y:S01]  /*5fd0*/  LDS.U16 R133, [R45+0x1c] ;  /* 0x00001c002d857984 */ /* 0x000f620000000400 */
[----:B---3--:R-:W-:-:S02]  /*5fe0*/  FSEL R110, R102, RZ, !P5 ;  /* 0x000000ff666e7208 */ /* 0x008fc40006800000 */
[----:B------:R-:W-:Y:S01]  /*5ff0*/  SHF.L.U32 R102, R105, 0x10, RZ ;  /* 0x0000001069667819 */ /* 0x000fe200000006ff */
[----:B------:R-:W-:Y:S01]  /*6000*/  FMUL.FTZ R103, R41, R54 ;  /* 0x0000003629677220 */ /* 0x000fe20000410000 */
[----:B------:R-:W-:-:S03]  /*6010*/  FSEL R109, R107, RZ, !P5 ;  /* 0x000000ff6b6d7208 */ /* 0x000fc60006800000 */
[----:B------:R-:W-:Y:S01]  /*6020*/  FMUL.FTZ R102, R11, R102 ;  /* 0x000000660b667220 */ /* 0x000fe20000410000 */
[----:B------:R-:W-:Y:S02]  /*6030*/  FSEL R107, R125, 1, !P5 ;  /* 0x3f8000007d6b7808 */ /* 0x000fe40006800000 */
[----:B------:R-:W-:Y:S01]  /*6040*/  IADD3 R97, PT, PT, R123, 0x9, RZ ;  /* 0x000000097b617810 */ /* 0x000fe20007ffe0ff */
[----:B------:R-:W-:Y:S01]  /*6050*/  FMUL.RZ R135, R103, 0.15915493667125701904 ;  /* 0x3e22f98367877820 */ /* 0x000fe2000040c000 */
[----:B------:R-:W-:Y:S01]  /*6060*/  ISETP.GE.U32.AND P5, PT, R106, UR12, PT ;  /* 0x0000000c6a007c0c */ /* 0x000fe2000bfa6070 */
[----:B0-----:R-:W-:Y:S01]  /*6070*/  FMUL.FTZ R95, R100, R95 ;  /* 0x0000005f645f7220 */ /* 0x001fe20000410000 */
[----:B------:R-:W-:Y:S02]  /*6080*/  FSEL R106, R104, RZ, !P6 ;  /* 0x000000ff686a7208 */ /* 0x000fe40007000000 */
[----:B------:R-:W-:Y:S02]  /*6090*/  FSEL R105, R102, RZ, !P6 ;  /* 0x000000ff66697208 */ /* 0x000fe40007000000 */
[----:B------:R-:W-:-:S02]  /*60a0*/  FSEL R104, R98, RZ, !P6 ;  /* 0x000000ff62687208 */ /* 0x000fc40007000000 */
[----:B------:R-:W-:Y:S01]  /*60b0*/  FSEL R103, R101, 1, !P6 ;  /* 0x3f80000065677808 */ /* 0x000fe20007000000 */
[----:B------:R-:W-:Y:S01]  /*60c0*/  VIADD R46, R123, 0x6 ;  /* 0x000000067b2e7836 */ /* 0x000fe20000000000 */
[----:B------:R-:W-:Y:S01]  /*60d0*/  ISETP.GE.U32.AND P6, PT, R97, UR12, PT ;  /* 0x0000000c61007c0c */ /* 0x000fe2000bfc6070 */
[----:B------:R-:W-:Y:S01]  /*60e0*/  FMUL.FTZ R97, R100, R93 ;  /* 0x0000005d64617220 */ /* 0x000fe20000410000 */
[----:B------:R-:W-:Y:S01]  /*60f0*/  SHF.L.U32 R93, R128, 0x10, RZ ;  /* 0x00000010805d7819 */ /* 0x000fe200000006ff */
[----:B------:R-:W-:Y:S01]  /*6100*/  FMUL.FTZ R98, R41, R53 ;  /* 0x0000003529627220 */ /* 0x000fe20000410000 */
[----:B------:R-:W-:Y:S01]  /*6110*/  FMUL.FTZ R99, R12, R99 ;  /* 0x000000630c637220 */ /* 0x000fe20000410000 */
[----:B------:R-:W-:Y:S01]  /*6120*/  FSEL R102, R95, RZ, !P2 ;  /* 0x000000ff5f667208 */ /* 0x000fe20005000000 */
[----:B----4-:R-:W-:Y:S01]  /*6130*/  FMUL.FTZ R95, R91, R94 ;  /* 0x0000005e5b5f7220 */ /* 0x010fe20000410000 */
[----:B------:R-:W-:Y:S02]  /*6140*/  FSEL R118, R118, RZ, !P3 ;  /* 0x000000ff76767208 */ /* 0x000fe40005800000 */
[----:B------:R-:W-:Y:S01]  /*6150*/  SHF.L.U32 R94, R129, 0x10, RZ ;  /* 0x00000010815e7819 */ /* 0x000fe200000006ff */
[----:B------:R-:W-:Y:S01]  /*6160*/  FMUL.RZ R128, R98, 0.15915493667125701904 ;  /* 0x3e22f98362807820 */ /* 0x000fe2000040c000 */
[----:B------:R-:W-:Y:S01]  /*6170*/  ISETP.GE.U32.AND P3, PT, R46, UR12, PT ;  /* 0x0000000c2e007c0c */ /* 0x000fe2000bf66070 */
[----:B------:R-:W-:Y:S01]  /*6180*/  FMUL.FTZ R46, R40, R56 ;  /* 0x00000038282e7220 */ /* 0x000fe20000410000 */
[----:B------:R-:W-:Y:S01]  /*6190*/  FMUL.FTZ R93, R12, R93 ;  /* 0x0000005d0c5d7220 */ /* 0x000fe20000410000 */
[----:B------:R-:W-:Y:S01]  /*61a0*/  VIADD R98, R123, 0xa ;  /* 0x0000000a7b627836 */ /* 0x000fe20000000000 */
[----:B------:R-:W-:Y:S01]  /*61b0*/  FSEL R100, R99, RZ, !P2 ;  /* 0x000000ff63647208 */ /* 0x000fe20005000000 */
[----:B------:R-:W-:Y:S01]  /*61c0*/  FMUL.FTZ R96, R91, R96 ;  /* 0x000000605b607220 */ /* 0x000fe20000410000 */
[----:B------:R-:W-:Y:S01]  /*61d0*/  FSEL R99, R97, 1, !P2 ;  /* 0x3f80000061637808 */ /* 0x000fe20005000000 */
[C---:B------:R-:W-:Y:S01]  /*61e0*/  FMUL.FTZ R97, R13.reuse, R134 ;  /* 0x000000860d617220 */ /* 0x040fe20000410000 */
[----:B------:R-:W-:Y:S01]  /*61f0*/  FMUL.FTZ R94, R13, R94 ;  /* 0x0000005e0d5e7220 */ /* 0x000fe20000410000 */
[C---:B--2---:R-:W-:Y:S01]  /*6200*/  FMUL.FTZ R87, R92.reuse, R87 ;  /* 0x000000575c577220 */ /* 0x044fe20000410000 */
[----:B------:R-:W-:Y:S01]  /*6210*/  FSEL R101, R93, RZ, !P2 ;  /* 0x000000ff5d657208 */ /* 0x000fe20005000000 */
[----:B------:R-:W-:Y:S01]  /*6220*/  FMUL.FTZ R89, R92, R89 ;  /* 0x000000595c597220 */ /* 0x000fe20000410000 */
[----:B------:R-:W-:Y:S01]  /*6230*/  IADD3 R91, PT, PT, R123, 0xb, RZ ;  /* 0x0000000b7b5b7810 */ /* 0x000fe20007ffe0ff */
[----:B------:R-:W5:Y:S01]  /*6240*/  MUFU.EX2 R46, R46 ;  /* 0x0000002e002e7308 */ /* 0x000f620000000800 */
[----:B------:R-:W-:-:S02]  /*6250*/  ISETP.GE.U32.AND P2, PT, R98, UR12, PT ;  /* 0x0000000c62007c0c */ /* 0x000fc4000bf46070 */
[----:B-1----:R-:W-:Y:S01]  /*6260*/  SHF.L.U32 R130, R130, 0x10, RZ ;  /* 0x0000001082827819 */ /* 0x002fe200000006ff */
[----:B------:R-:W-:Y:S01]  /*6270*/  MUFU.SIN R42, R126 ;  /* 0x0000007e002a7308 */ /* 0x000fe20000000400 */
[----:B------:R-:W-:Y:S02]  /*6280*/  FSEL R98, R96, RZ, !P3 ;  /* 0x000000ff60627208 */ /* 0x000fe40005800000 */
[----:B------:R-:W-:Y:S02]  /*6290*/  FSEL R97, R97, RZ, !P3 ;  /* 0x000000ff61617208 */ /* 0x000fe40005800000 */
[----:B------:R-:W-:-:S03]  /*62a0*/  FSEL R96, R94, RZ, !P3 ;  /* 0x000000ff5e607208 */ /* 0x000fc60005800000 */
[----:B------:R-:W0:Y:S01]  /*62b0*/  MUFU.COS R48, R126 ;  /* 0x0000007e00307308 */ /* 0x000e220000000000 */
[----:B------:R-:W-:Y:S02]  /*62c0*/  FSEL R95, R95, 1, !P3 ;  /* 0x3f8000005f5f7808 */ /* 0x000fe40005800000 */
[----:B------:R-:W-:Y:S02]  /*62d0*/  ISETP.GE.U32.AND P3, PT, R91, UR12, PT ;  /* 0x0000000c5b007c0c */ /* 0x000fe4000bf66070 */
[----:B------:R-:W-:-:S03]  /*62e0*/  FSEL R94, R87, RZ, !P4 ;  /* 0x000000ff575e7208 */ /* 0x000fc60006000000 */
[----:B------:R1:W0:Y:S01]  /*62f0*/  MUFU.EX2 R125, R124 ;  /* 0x0000007c007d7308 */ /* 0x0002220000000800 */
[----:B------:R-:W-:Y:S01]  /*6300*/  FSEL R91, R89, 1, !P4 ;  /* 0x3f800000595b7808 */ /* 0x000fe20006000000 */
[----:B------:R-:W-:Y:S01]  /*6310*/  FMUL.FTZ R87, R51, R88 ;  /* 0x0000005833577220 */ /* 0x000fe20000410000 */
[C---:B------:R-:W-:Y:S01]  /*6320*/  FMUL.FTZ R89, R15.reuse, R130 ;  /* 0x000000820f597220 */ /* 0x040fe20000410000 */
[----:B------:R-:W-:Y:S01]  /*6330*/  MUFU.COS R126, R135 ;  /* 0x00000087007e7308 */ /* 0x000fe20000000000 */
[----:B------:R-:W-:Y:S01]  /*6340*/  FMUL.FTZ R88, R15, R132 ;  /* 0x000000840f587220 */ /* 0x000fe20000410000 */
[----:B------:R-:W-:-:S06]  /*6350*/  FMUL.FTZ R129, R40, R53 ;  /* 0x0000003528817220 */ /* 0x000fcc0000410000 */
[----:B-1----:R-:W1:Y:S01]  /*6360*/  MUFU.SIN R124, R135 ;  /* 0x00000087007c7308 */ /* 0x002e620000000400 */
[----:B------:R-:W-:Y:S02]  /*6370*/  IADD3 R51, PT, PT, R123, 0xd, RZ ;  /* 0x0000000d7b337810 */ /* 0x000fe40007ffe0ff */
[----:B------:R-:W-:-:S05]  /*6380*/  FSEL R90, R90, RZ, !P5 ;  /* 0x000000ff5a5a7208 */ /* 0x000fca0006800000 */
[----:B------:R-:W1:Y:S04]  /*6390*/  MUFU.EX2 R127, R127 ;  /* 0x0000007f007f7308 */ /* 0x000e680000000800 */
[----:B------:R-:W2:Y:S01]  /*63a0*/  MUFU.EX2 R50, R50 ;  /* 0x0000003200327308 */ /* 0x000ea20000000800 */
[----:B------:R-:W-:-:S03]  /*63b0*/  FSEL R89, R89, RZ, !P5 ;  /* 0x000000ff59597208 */ /* 0x000fc60006800000 */
[----:B------:R-:W-:Y:S01]  /*63c0*/  MUFU.SIN R138, R128 ;  /* 0x00000080008a7308 */ /* 0x000fe20000000400 */
[----:B------:R-:W-:Y:S02]  /*63d0*/  FSEL R88, R88, RZ, !P5 ;  /* 0x000000ff58587208 */ /* 0x000fe40006800000 */
[----:B------:R-:W-:Y:S02]  /*63e0*/  FSEL R87, R87, 1, !P5 ;  /* 0x3f80000057577808 */ /* 0x000fe40006800000 */
[----:B------:R-:W-:-:S03]  /*63f0*/  ISETP.GE.U32.AND P5, PT, R51, UR12, PT ;  /* 0x0000000c33007c0c */ /* 0x000fc6000bfa6070 */
[----:B------:R-:W3:Y:S01]  /*6400*/  MUFU.COS R128, R128 ;  /* 0x0000008000807308 */ /* 0x000ee20000000000 */
[----:B------:R-:W-:Y:S01]  /*6410*/  FMUL.FTZ R51, R119, R118 ;  /* 0x0000007677337220 */ /* 0x000fe20000410000 */
[C---:B-----5:R-:W-:Y:S01]  /*6420*/  FMUL.FTZ R44, R46.reuse, R44 ;  /* 0x0000002c2e2c7220 */ /* 0x060fe20000410000 */
[----:B------:R-:W-:Y:S01]  /*6430*/  FMUL.FTZ R43, R46, R43 ;  /* 0x0000002b2e2b7220 */ /* 0x000fe20000410000 */
[C---:B------:R-:W-:Y:S01]  /*6440*/  FMUL.FTZ R46, R122.reuse, R118 ;  /* 0x000000767a2e7220 */ /* 0x040fe20000410000 */
[----:B------:R-:W-:-:S03]  /*6450*/  FFMA.FTZ R51, R122, R115, R51 ;  /* 0x000000737a337223 */ /* 0x000fc60000010033 */
[----:B------:R-:W3:Y:S01]  /*6460*/  MUFU.EX2 R129, R129 ;  /* 0x0000008100817308 */ /* 0x000ee20000000800 */
[C---:B0-----:R-:W-:Y:S01]  /*6470*/  FMUL.FTZ R48, R125.reuse, R48 ;  /* 0x000000307d307220 */ /* 0x041fe20000410000 */
[----:B------:R-:W-:Y:S01]  /*6480*/  FMUL.FTZ R42, R125, R42 ;  /* 0x0000002a7d2a7220 */ /* 0x000fe20000410000 */
[----:B-1----:R-:W-:Y:S01]  /*6490*/  FMUL.FTZ R134, R127, R124 ;  /* 0x0000007c7f867220 */ /* 0x002fe20000410000 */
[----:B------:R-:W-:Y:S01]  /*64a0*/  FFMA.FTZ R46, R119, R115, -R46 ;  /* 0x00000073772e7223 */ /* 0x000fe2000001082e */
[-C--:B------:R-:W-:Y:S01]  /*64b0*/  FMUL.FTZ R125, R121, R118.reuse ;  /* 0x00000076797d7220 */ /* 0x080fe20000410000 */
[C---:B--2---:R-:W-:Y:S01]  /*64c0*/  FMUL.FTZ R47, R50.reuse, R47 ;  /* 0x0000002f322f7220 */ /* 0x044fe20000410000 */
[----:B------:R-:W-:Y:S01]  /*64d0*/  FMUL.FTZ R49, R50, R49 ;  /* 0x0000003132317220 */ /* 0x000fe20000410000 */
[----:B------:R-:W-:Y:S01]  /*64e0*/  FMUL.FTZ R124, R114, R51 ;  /* 0x00000033727c7220 */ /* 0x000fe20000410000 */
[----:B------:R-:W-:Y:S01]  /*64f0*/  FMUL.FTZ R50, R120, R118 ;  /* 0x0000007678327220 */ /* 0x000fe20000410000 */
[----:B------:R-:W-:Y:S01]  /*6500*/  FMUL.FTZ R135, R127, R126 ;  /* 0x0000007e7f877220 */ /* 0x000fe20000410000 */
[-C--:B------:R-:W-:Y:S01]  /*6510*/  FMUL.FTZ R126, R114, R46.reuse ;  /* 0x0000002e727e7220 */ /* 0x080fe20000410000 */
[-C--:B------:R-:W-:Y:S01]  /*6520*/  FFMA.FTZ R125, R120, R115.reuse, R125 ;  /* 0x00000073787d7223 */ /* 0x080fe2000001007d */
[----:B------:R-:W-:Y:S01]  /*6530*/  FFMA.FTZ R124, R111, R46, -R124 ;  /* 0x0000002e6f7c7223 */ /* 0x000fe2000001087c */
[----:B------:R-:W-:Y:S01]  /*6540*/  FFMA.FTZ R50, R121, R115, -R50 ;  /* 0x0000007379327223 */ /* 0x000fe20000010832 */
[----:B---3--:R-:W-:Y:S01]  /*6550*/  FMUL.FTZ R141, R129, R128 ;  /* 0x00000080818d7220 */ /* 0x008fe20000410000 */
        /* <DEDUP_REMOVED lines=10> */
[C---:B------:R-:W-:Y:S01]  /*6600*/  FMUL.FTZ R50, R106.reuse, R128 ;  /* 0x000000806a327220 */ /* 0x040fe20000410000 */
[----:B------:R-:W-:Y:S01]  /*6610*/  FFMA.FTZ R125, R111, R125, R126 ;  /* 0x0000007d6f7d7223 */ /* 0x000fe2000001007e */
[----:B------:R-:W-:-:S02]  /*6620*/  FMUL.FTZ R127, R106, R51 ;  /* 0x000000336a7f7220 */ /* 0x000fc40000410000 */
[C---:B------:R-:W-:Y:S01]  /*6630*/  FFMA.FTZ R124, R103.reuse, R51, -R50 ;  /* 0x00000033677c7223 */ /* 0x040fe20000010832 */
[----:B------:R-:W-:Y:S01]  /*6640*/  FADD.FTZ R125, R112, R125 ;  /* 0x0000007d707d7221 */ /* 0x000fe20000010000 */
[----:B------:R-:W-:Y:S01]  /*6650*/  FFMA.FTZ R127, R103, R128, R127 ;  /* 0x00000080677f7223 */ /* 0x000fe2000001007f */
[----:B------:R-:W-:Y:S01]  /*6660*/  FADD.FTZ R46, R113, R46 ;  /* 0x0000002e712e7221 */ /* 0x000fe20000010000 */
[----:B------:R-:W-:Y:S01]  /*6670*/  FMUL.FTZ R126, R102, R124 ;  /* 0x0000007c667e7220 */ /* 0x000fe20000410000 */
        /* <DEDUP_REMOVED lines=8> */
[C---:B------:R-:W-:Y:S01]  /*6700*/  FMUL.FTZ R124, R98.reuse, R126 ;  /* 0x0000007e627c7220 */ /* 0x040fe20000410000 */
[----:B------:R-:W-:Y:S01]  /*6710*/  FADD.FTZ R46, R109, R46 ;  /* 0x0000002e6d2e7221 */ /* 0x000fe20000010000 */
[-C--:B------:R-:W-:Y:S01]  /*6720*/  FMUL.FTZ R51, R98, R129.reuse ;  /* 0x0000008162337220 */ /* 0x080fe20000410000 */
[----:B------:R-:W-:Y:S01]  /*6730*/  FADD.FTZ R125, R108, R125 ;  /* 0x0000007d6c7d7221 */ /* 0x000fe20000010000 */
[C---:B------:R-:W-:Y:S01]  /*6740*/  FFMA.FTZ R129, R95.reuse, R129, -R124 ;  /* 0x000000815f817223 */ /* 0x040fe2000001087c */
[C---:B------:R-:W-:Y:S01]  /*6750*/  FMUL.FTZ R124, R106.reuse, R46 ;  /* 0x0000002e6a7c7220 */ /* 0x040fe20000410000 */
[----:B------:R-:W-:Y:S01]  /*6760*/  FFMA.FTZ R51, R95, R126, R51 ;  /* 0x0000007e5f337223 */ /* 0x000fe20000010033 */
[----:B------:R-:W-:-:S02]  /*6770*/  FMUL.FTZ R50, R106, R125 ;  /* 0x0000007d6a327220 */ /* 0x000fc40000410000 */
[C---:B------:R-:W-:Y:S01]  /*6780*/  FFMA.FTZ R125, R103.reuse, R125, R124 ;  /* 0x0000007d677d7223 */ /* 0x040fe2000001007c */
[C---:B------:R-:W-:Y:S01]  /*6790*/  FMUL.FTZ R142, R40.reuse, R52 ;  /* 0x00000034288e7220 */ /* 0x040fe20000410000 */
[----:B------:R-:W-:Y:S01]  /*67a0*/  FMUL.FTZ R147, R40, R39 ;  /* 0x0000002728937220 */ /* 0x000fe20000410000 */
[----:B------:R-:W-:Y:S01]  /*67b0*/  FMUL.FTZ R40, R94, R51 ;  /* 0x000000335e287220 */ /* 0x000fe20000410000 */
[----:B------:R-:W-:Y:S01]  /*67c0*/  FFMA.FTZ R50, R103, R46, -R50 ;  /* 0x0000002e67327223 */ /* 0x000fe20000010832 */
[----:B------:R-:W-:Y:S01]  /*67d0*/  FADD.FTZ R125, R104, R125 ;  /* 0x0000007d687d7221 */ /* 0x000fe20000010000 */
[-C--:B------:R-:W-:Y:S01]  /*67e0*/  FMUL.FTZ R46, R94, R129.reuse ;  /* 0x000000815e2e7220 */ /* 0x080fe20000410000 */
[----:B------:R-:W-:Y:S01]  /*67f0*/  FFMA.FTZ R126, R91, R129, -R40 ;  /* 0x000000815b7e7223 */ /* 0x000fe20000010828 */
[----:B------:R-:W-:Y:S01]  /*6800*/  FADD.FTZ R50, R105, R50 ;  /* 0x0000003269327221 */ /* 0x000fe20000010000 */
[----:B------:R-:W-:Y:S01]  /*6810*/  FMUL.FTZ R40, R102, R125 ;  /* 0x0000007d66287220 */ /* 0x000fe20000410000 */
[----:B------:R-:W-:-:S02]  /*6820*/  FFMA.FTZ R51, R91, R51, R46 ;  /* 0x000000335b337223 */ /* 0x000fc4000001002e */
[-C--:B------:R-:W-:Y:S01]  /*6830*/  FMUL.FTZ R124, R102, R50.reuse ;  /* 0x00000032667c7220 */ /* 0x080fe20000410000 */
[C---:B------:R-:W-:Y:S02]  /*6840*/  FFMA.FTZ R46, R99.reuse, R50, -R40 ;  /* 0x00000032632e7223 */ /* 0x040fe40000010828 */
[----:B------:R-:W0:Y:S01]  /*6850*/  LDS.U16 R40, [R45+0x26] ;  /* 0x000026002d287984 */ /* 0x000e220000000400 */
[----:B------:R-:W-:Y:S01]  /*6860*/  FFMA.FTZ R125, R99, R125, R124 ;  /* 0x0000007d637d7223 */ /* 0x000fe2000001007c */
[----:B------:R-:W-:Y:S01]  /*6870*/  FADD.FTZ R46, R101, R46 ;  /* 0x0000002e652e7221 */ /* 0x000fe20000010000 */
[C---:B------:R-:W-:Y:S01]  /*6880*/  FMUL.FTZ R143, R41.reuse, R52 ;  /* 0x00000034298f7220 */ /* 0x040fe20000410000 */
[----:B------:R-:W1:Y:S01]  /*6890*/  LDS.U16 R50, [R45+0x24] ;  /* 0x000024002d327984 */ /* 0x000e620000000400 */
[----:B------:R-:W-:Y:S01]  /*68a0*/  FMUL.FTZ R41, R41, R39 ;  /* 0x0000002729297220 */ /* 0x000fe20000410000 */
[----:B------:R-:W-:Y:S01]  /*68b0*/  FMUL.FTZ R124, R90, R51 ;  /* 0x000000335a7c7220 */ /* 0x000fe20000410000 */
[----:B------:R-:W-:Y:S01]  /*68c0*/  FADD.FTZ R125, R100, R125 ;  /* 0x0000007d647d7221 */ /* 0x000fe20000010000 */
[----:B------:R-:W-:Y:S01]  /*68d0*/  FMUL.FTZ R132, R98, R46 ;  /* 0x0000002e62847220 */ /* 0x000fe20000410000 */
[-C--:B------:R-:W-:Y:S01]  /*68e0*/  FMUL.FTZ R136, R90, R126.reuse ;  /* 0x0000007e5a887220 */ /* 0x080fe20000410000 */
[----:B------:R-:W-:Y:S01]  /*68f0*/  SHF.L.U32 R131, R131, 0x10, RZ ;  /* 0x0000001083837819 */ /* 0x000fe200000006ff */
[----:B------:R-:W-:Y:S01]  /*6900*/  FMUL.RZ R41, R41, 0.15915493667125701904 ;  /* 0x3e22f98329297820 */ /* 0x000fe2000040c000 */
[----:B------:R-:W-:Y:S01]  /*6910*/  FFMA.FTZ R126, R87, R126, -R124 ;  /* 0x0000007e577e7223 */ /* 0x000fe2000001087c */
[----:B------:R-:W-:Y:S01]  /*6920*/  FMUL.RZ R143, R143, 0.15915493667125701904 ;  /* 0x3e22f9838f8f7820 */ /* 0x000fe2000040c000 */
[----:B------:R-:W-:Y:S01]  /*6930*/  FSEL R124, R49, RZ, !P6 ;  /* 0x000000ff317c7208 */ /* 0x000fe20007000000 */
[-C--:B------:R-:W-:Y:S01]  /*6940*/  FMUL.FTZ R130, R98, R125.reuse ;  /* 0x0000007d62827220 */ /* 0x080fe20000410000 */
[----:B------:R-:W-:Y:S01]  /*6950*/  FFMA.FTZ R49, R95, R125, R132 ;  /* 0x0000007d5f317223 */ /* 0x000fe20000010084 */
[----:B------:R-:W-:Y:S01]  /*6960*/  IMAD.U32 R133, R133, 0x10000, RZ ;  /* 0x0001000085857824 */ /* 0x000fe200078e00ff */
[----:B------:R-:W2:Y:S01]  /*6970*/  MUFU.COS R128, R41 ;  /* 0x0000002900807308 */ /* 0x000ea20000000000 */
[----:B------:R-:W-:Y:S01]  /*6980*/  FMUL.FTZ R92, R14, R131 ;  /* 0x000000830e5c7220 */ /* 0x000fe20000410000 */
[----:B------:R-:W-:Y:S01]  /*6990*/  FFMA.FTZ R51, R87, R51, R136 ;  /* 0x0000003357337223 */ /* 0x000fe20000010088 */
[----:B------:R-:W-:Y:S01]  /*69a0*/  FFMA.FTZ R46, R95, R46, -R130 ;  /* 0x0000002e5f2e7223 */ /* 0x000fe20000010882 */
[----:B------:R-:W-:Y:S01]  /*69b0*/  FADD.FTZ R127, R96, R49 ;  /* 0x00000031607f7221 */ /* 0x000fe20000010000 */
[----:B------:R-:W-:Y:S01]  /*69c0*/  FMUL.FTZ R93, R14, R133 ;  /* 0x000000850e5d7220 */ /* 0x000fe20000410000 */
[----:B------:R-:W-:-:S02]  /*69d0*/  FSEL R125, R47, 1, !P6 ;  /* 0x3f8000002f7d7808 */ /* 0x000fc40007000000 */
[----:B------:R-:W-:Y:S01]  /*69e0*/  MUFU.SIN R131, R143 ;  /* 0x0000008f00837308 */ /* 0x000fe20000000400 */
[----:B------:R-:W3:Y:S01]  /*69f0*/  LDS.U16 R47, [R45+0x2a] ;  /* 0x00002a002d2f7984 */ /* 0x000ee20000000400 */
[----:B------:R-:W-:Y:S01]  /*6a00*/  FMUL.FTZ R136, R124, R51 ;  /* 0x000000337c887220 */ /* 0x000fe20000410000 */
[----:B------:R-:W-:Y:S01]  /*6a10*/  FADD.FTZ R49, R97, R46 ;  /* 0x0000002e61317221 */ /* 0x000fe20000010000 */
[----:B------:R-:W-:Y:S01]  /*6a20*/  FMUL.FTZ R132, R94, R127 ;  /* 0x0000007f5e847220 */ /* 0x000fe20000410000 */
[----:B------:R-:W4:Y:S03]  /*6a30*/  LDS.U16 R46, [R45+0x28] ;  /* 0x000028002d2e7984 */ /* 0x000f260000000400 */
[----:B------:R-:W5:Y:S01]  /*6a40*/  MUFU.COS R143, R143 ;  /* 0x0000008f008f7308 */ /* 0x000f620000000000 */
[----:B------:R-:W-:Y:S01]  /*6a50*/  FSEL R93, R93, RZ, !P4 ;  /* 0x000000ff5d5d7208 */ /* 0x000fe20006000000 */
[----:B------:R-:W-:-:S06]  /*6a60*/  FFMA.FTZ R129, R125, R126, -R136 ;  /* 0x0000007e7d817223 */ /* 0x000fcc0000010888 */
[----:B------:R-:W2:Y:S01]  /*6a70*/  MUFU.EX2 R147, R147 ;  /* 0x0000009300937308 */ /* 0x000ea20000000800 */
[----:B------:R-:W-:-:S03]  /*6a80*/  FFMA.FTZ R132, R91, R49, -R132 ;  /* 0x000000315b847223 */ /* 0x000fc60000010884 */
[----:B------:R-:W5:Y:S01]  /*6a90*/  MUFU.EX2 R142, R142 ;  /* 0x0000008e008e7308 */ /* 0x000f620000000800 */
[----:B------:R-:W-:Y:S01]  /*6aa0*/  FMUL.FTZ R140, R124, R126 ;  /* 0x0000007e7c8c7220 */ /* 0x000fe20000410000 */
[----:B------:R-:W-:Y:S01]  /*6ab0*/  FMUL.FTZ R136, R94, R49 ;  /* 0x000000315e887220 */ /* 0x000fe20000410000 */
[----:B------:R-:W-:Y:S01]  /*6ac0*/  FSEL R126, R43, RZ, !P2 ;  /* 0x000000ff2b7e7208 */ /* 0x000fe20005000000 */
[----:B------:R0:W3:Y:S01]  /*6ad0*/  MUFU.SIN R130, R41 ;  /* 0x0000002900827308 */ /* 0x0000e20000000400 */
[----:B------:R-:W-:Y:S01]  /*6ae0*/  FSEL R92, R92, RZ, !P4 ;  /* 0x000000ff5c5c7208 */ /* 0x000fe20006000000 */
[----:B------:R-:W-:Y:S01]  /*6af0*/  FADD.FTZ R43, R93, R132 ;  /* 0x000000845d2b7221 */ /* 0x000fe20000010000 */
[----:B------:R-:W-:Y:S01]  /*6b00*/  FFMA.FTZ R51, R125, R51, R140 ;  /* 0x000000337d337223 */ /* 0x000fe2000001008c */
[----:B--2---:R-:W-:Y:S01]  /*6b10*/  FMUL.FTZ R149, R147, R128 ;  /* 0x0000008093957220 */ /* 0x004fe20000410000 */
[----:B0-----:R-:W-:Y:S01]  /*6b20*/  FFMA.FTZ R41, R91, R127, R136 ;  /* 0x0000007f5b297223 */ /* 0x001fe20000010088 */
[----:B------:R-:W-:Y:S01]  /*6b30*/  FSEL R127, R44, 1, !P2 ;  /* 0x3f8000002c7f7808 */ /* 0x000fe20005000000 */
[----:B------:R-:W-:Y:S01]  /*6b40*/  FMUL.FTZ R44, R90, R43 ;  /* 0x0000002b5a2c7220 */ /* 0x000fe20000410000 */
[----:B------:R-:W-:Y:S01]  /*6b50*/  FMUL.FTZ R128, R126, R51 ;  /* 0x000000337e807220 */ /* 0x000fe20000410000 */
[----:B------:R-:W-:Y:S01]  /*6b60*/  FADD.FTZ R41, R92, R41 ;  /* 0x000000295c297221 */ /* 0x000fe20000010000 */
[C---:B-----5:R-:W-:Y:S01]  /*6b70*/  FMUL.FTZ R143, R142.reuse, R143 ;  /* 0x0000008f8e8f7220 */ /* 0x060fe20000410000 */
[----:B------:R-:W-:Y:S01]  /*6b80*/  FMUL.FTZ R142, R142, R131 ;  /* 0x000000838e8e7220 */ /* 0x000fe20000410000 */
[----:B------:R-:W-:Y:S01]  /*6b90*/  FFMA.FTZ R49, R127, R129, -R128 ;  /* 0x000000817f317223 */ /* 0x000fe20000010880 */
[-C--:B------:R-:W-:Y:S01]  /*6ba0*/  FFMA.FTZ R131, R87, R41.reuse, R44 ;  /* 0x0000002957837223 */ /* 0x080fe2000001002c */
[----:B------:R-:W-:Y:S01]  /*6bb0*/  FMUL.FTZ R128, R90, R41 ;  /* 0x000000295a807220 */ /* 0x000fe20000410000 */
[----:B------:R-:W0:Y:S01]  /*6bc0*/  LDS.U16 R44, [R45+0x2e] ;  /* 0x00002e002d2c7984 */ /* 0x000e220000000400 */
[----:B------:R-:W-:-:S03]  /*6bd0*/  FMUL.FTZ R132, R126, R129 ;  /* 0x000000817e847220 */ /* 0x000fc60000410000 */
[----:B------:R-:W2:Y:S01]  /*6be0*/  LDS.U16 R41, [R45+0x2c] ;  /* 0x00002c002d297984 */ /* 0x000ea20000000400 */
[----:B------:R-:W-:Y:S01]  /*6bf0*/  SHF.L.U32 R129, R40, 0x10, RZ ;  /* 0x0000001028817819 */ /* 0x000fe200000006ff */
[----:B------:R-:W-:Y:S01]  /*6c00*/  FFMA.FTZ R40, R87, R43, -R128 ;  /* 0x0000002b57287223 */ /* 0x000fe20000010880 */
[----:B-1----:R-:W-:Y:S01]  /*6c10*/  SHF.L.U32 R43, R50, 0x10, RZ ;  /* 0x00000010322b7819 */ /* 0x002fe200000006ff */
[----:B---3--:R-:W-:Y:S01]  /*6c20*/  FMUL.FTZ R147, R147, R130 ;  /* 0x0000008293937220 */ /* 0x008fe20000410000 */
[----:B------:R-:W-:Y:S01]  /*6c30*/  FADD.FTZ R130, R88, R131 ;  /* 0x0000008358827221 */ /* 0x000fe20000010000 */
[----:B------:R-:W-:Y:S02]  /*6c40*/  FFMA.FTZ R50, R127, R51, R132 ;  /* 0x000000337f327223 */ /* 0x000fe40000010084 */
[C---:B------:R-:W-:Y:S01]  /*6c50*/  FMUL.FTZ R43, R16.reuse, R43 ;  /* 0x0000002b102b7220 */ /* 0x040fe20000410000 */
[----:B------:R-:W-:Y:S01]  /*6c60*/  FADD.FTZ R51, R89, R40 ;  /* 0x0000002859337221 */ /* 0x000fe20000010000 */
[----:B------:R-:W-:Y:S01]  /*6c70*/  FMUL.FTZ R128, R16, R129 ;  /* 0x0000008110807220 */ /* 0x000fe20000410000 */
[----:B------:R-:W1:Y:S01]  /*6c80*/  LDS.U16 R40, [R45+0x32] ;  /* 0x000032002d287984 */ /* 0x000e620000000400 */
[CC--:B------:R-:W-:Y:S01]  /*6c90*/  FMUL.FTZ R132, R124.reuse, R130.reuse ;  /* 0x000000827c847220 */ /* 0x0c0fe20000410000 */
[----:B------:R-:W-:Y:S01]  /*6ca0*/  FSEL R129, R43, RZ, !P6 ;  /* 0x000000ff2b817208 */ /* 0x000fe20007000000 */
[-C--:B------:R-:W-:Y:S01]  /*6cb0*/  FMUL.FTZ R140, R124, R51.reuse ;  /* 0x000000337c8c7220 */ /* 0x080fe20000410000 */
[----:B------:R-:W3:Y:S01]  /*6cc0*/  LDS.U16 R43, [R45+0x30] ;  /* 0x000030002d2b7984 */ /* 0x000ee20000000400 */
[----:B------:R-:W-:Y:S01]  /*6cd0*/  FFMA.FTZ R136, R125, R51, -R132 ;  /* 0x000000337d887223 */ /* 0x000fe20000010884 */
[----:B------:R-:W-:Y:S01]  /*6ce0*/  IMAD.U32 R132, R47, 0x10000, RZ ;  /* 0x000100002f847824 */ /* 0x000fe200078e00ff */
[----:B------:R-:W-:Y:S01]  /*6cf0*/  FSEL R128, R128, RZ, !P6 ;  /* 0x000000ff80807208 */ /* 0x000fe20007000000 */
[----:B------:R-:W-:Y:S01]  /*6d00*/  FFMA.FTZ R47, R125, R130, R140 ;  /* 0x000000827d2f7223 */ /* 0x000fe2000001008c */
[----:B------:R-:W-:Y:S01]  /*6d10*/  FSEL R130, R42, RZ, !P3 ;  /* 0x000000ff2a827208 */ /* 0x000fe20005800000 */
[----:B------:R-:W-:Y:S01]  /*6d20*/  FADD.FTZ R42, R129, R136 ;  /* 0x00000088812a7221 */ /* 0x000fe20000010000 */
[----:B----4-:R-:W-:Y:S01]  /*6d30*/  SHF.L.U32 R46, R46, 0x10, RZ ;  /* 0x000000102e2e7819 */ /* 0x010fe200000006ff */
[----:B------:R-:W-:Y:S01]  /*6d40*/  FMUL.FTZ R132, R17, R132 ;  /* 0x0000008411847220 */ /* 0x000fe20000410000 */
[----:B------:R-:W-:Y:S01]  /*6d50*/  FADD.FTZ R47, R128, R47 ;  /* 0x0000002f802f7221 */ /* 0x000fe20000010000 */
[----:B------:R-:W-:Y:S01]  /*6d60*/  FMUL.FTZ R136, R126, R42 ;  /* 0x0000002a7e887220 */ /* 0x000fe20000410000 */
[----:B------:R-:W-:Y:S01]  /*6d70*/  IADD3 R133, PT, PT, R123, 0xc, RZ ;  /* 0x0000000c7b857810 */ /* 0x000fe20007ffe0ff */
[----:B------:R-:W-:Y:S01]  /*6d80*/  FMUL.FTZ R46, R17, R46 ;  /* 0x0000002e112e7220 */ /* 0x000fe20000410000 */
[----:B------:R-:W-:Y:S01]  /*6d90*/  FSEL R131, R48, 1, !P3 ;  /* 0x3f80000030837808 */ /* 0x000fe20005800000 */
[-C--:B------:R-:W-:Y:S01]  /*6da0*/  FMUL.FTZ R48, R126, R47.reuse ;  /* 0x0000002f7e307220 */ /* 0x080fe20000410000 */
[----:B------:R-:W-:Y:S01]  /*6db0*/  FSEL R132, R132, RZ, !P2 ;  /* 0x000000ff84847208 */ /* 0x000fe20005000000 */
[----:B------:R-:W-:Y:S01]  /*6dc0*/  FFMA.FTZ R51, R127, R47, R136 ;  /* 0x0000002f7f337223 */ /* 0x000fe20000010088 */
[----:B------:R-:W-:Y:S01]  /*6dd0*/  ISETP.GE.U32.AND P4, PT, R133, UR12, PT ;  /* 0x0000000c85007c0c */ /* 0x000fe2000bf86070 */
[----:B------:R-:W-:Y:S01]  /*6de0*/  FMUL.FTZ R47, R130, R49 ;  /* 0x00000031822f7220 */ /* 0x000fe20000410000 */
[----:B------:R-:W-:Y:S01]  /*6df0*/  FSEL R133, R46, RZ, !P2 ;  /* 0x000000ff2e857208 */ /* 0x000fe20005000000 */
[----:B------:R-:W-:Y:S01]  /*6e00*/  FFMA.FTZ R48, R127, R42, -R48 ;  /* 0x0000002a7f307223 */ /* 0x000fe20000010830 */
[----:B------:R-:W-:Y:S01]  /*6e10*/  FADD.FTZ R42, R132, R51 ;  /* 0x00000033842a7221 */ /* 0x000fe20000010000 */
[CC--:B------:R-:W-:Y:S01]  /*6e20*/  FMUL.FTZ R136, R130.reuse, R50.reuse ;  /* 0x0000003282887220 */ /* 0x0c0fe20000410000 */
[----:B------:R-:W-:Y:S01]  /*6e30*/  FFMA.FTZ R46, R131, R50, R47 ;  /* 0x00000032832e7223 */ /* 0x000fe2000001002f */
[----:B------:R-:W-:Y:S01]  /*6e40*/  FADD.FTZ R50, R133, R48 ;  /* 0x0000003085327221 */ /* 0x000fe20000010000 */
[----:B------:R-:W-:Y:S01]  /*6e50*/  FMUL.FTZ R48, R130, R42 ;  /* 0x0000002a82307220 */ /* 0x000fe20000410000 */
[----:B0-----:R-:W-:-:S02]  /*6e60*/  SHF.L.U32 R47, R44, 0x10, RZ ;  /* 0x000000102c2f7819 */ /* 0x001fc400000006ff */
[----:B--2---:R-:W-:Y:S01]  /*6e70*/  SHF.L.U32 R41, R41, 0x10, RZ ;  /* 0x0000001029297819 */ /* 0x004fe200000006ff */
[C---:B------:R-:W-:Y:S01]  /*6e80*/  FFMA.FTZ R49, R131.reuse, R49, -R136 ;  /* 0x0000003183317223 */ /* 0x040fe20000010888 */
[CC--:B------:R-:W-:Y:S01]  /*6e90*/  FFMA.FTZ R48, R131.reuse, R50.reuse, -R48 ;  /* 0x0000003283307223 */ /* 0x0c0fe20000010830 */
[----:B------:R-:W-:Y:S01]  /*6ea0*/  FMUL.FTZ R50, R130, R50 ;  /* 0x0000003282327220 */ /* 0x000fe20000410000 */
[C---:B------:R-:W-:Y:S01]  /*6eb0*/  FMUL.FTZ R136, R18.reuse, R47 ;  /* 0x0000002f12887220 */ /* 0x040fe20000410000 */
[----:B------:R-:W-:Y:S01]  /*6ec0*/  FMUL.FTZ R137, R18, R41 ;  /* 0x0000002912897220 */ /* 0x000fe20000410000 */
[----:B------:R-:W-:Y:S01]  /*6ed0*/  FSEL R134, R134, RZ, !P4 ;  /* 0x000000ff86867208 */ /* 0x000fe20006000000 */
[----:B------:R-:W-:Y:S01]  /*6ee0*/  FFMA.FTZ R47, R131, R42, R50 ;  /* 0x0000002a832f7223 */ /* 0x000fe20000010032 */
[----:B------:R-:W-:Y:S01]  /*6ef0*/  FSEL R135, R135, 1, !P4 ;  /* 0x3f80000087877808 */ /* 0x000fe20006000000 */
[----:B------:R-:W0:Y:S01]  /*6f00*/  LDS.U16 R42, [R45+0x36] ;  /* 0x000036002d2a7984 */ /* 0x000e220000000400 */
[----:B------:R-:W-:-:S02]  /*6f10*/  FSEL R136, R136, RZ, !P3 ;  /* 0x000000ff88887208 */ /* 0x000fc40005800000 */
[----:B------:R-:W-:Y:S01]  /*6f20*/  FSEL R137, R137, RZ, !P3 ;  /* 0x000000ff89897208 */ /* 0x000fe20005800000 */
[----:B------:R-:W2:Y:S01]  /*6f30*/  LDS.U16 R41, [R45+0x34] ;  /* 0x000034002d297984 */ /* 0x000ea20000000400 */
[-C--:B------:R-:W-:Y:S01]  /*6f40*/  FMUL.FTZ R144, R134, R49.reuse ;  /* 0x0000003186907220 */ /* 0x080fe20000410000 */
[----:B-1----:R-:W-:Y:S02]  /*6f50*/  IMAD.U32 R50, R40, 0x10000, RZ ;  /* 0x0001000028327824 */ /* 0x002fe400078e00ff */
[----:B------:R-:W-:Y:S01]  /*6f60*/  FADD.FTZ R40, R136, R47 ;  /* 0x0000002f88287221 */ /* 0x000fe20000010000 */
[----:B------:R-:W-:Y:S01]  /*6f70*/  FADD.FTZ R48, R137, R48 ;  /* 0x0000003089307221 */ /* 0x000fe20000010000 */
[CC--:B------:R-:W-:Y:S01]  /*6f80*/  FMUL.FTZ R44, R134.reuse, R46.reuse ;  /* 0x0000002e862c7220 */ /* 0x0c0fe20000410000 */
[----:B---3--:R-:W-:Y:S01]  /*6f90*/  SHF.L.U32 R140, R43, 0x10, RZ ;  /* 0x000000102b8c7819 */ /* 0x008fe200000006ff */
[----:B------:R-:W-:Y:S01]  /*6fa0*/  FFMA.FTZ R46, R135, R46, R144 ;  /* 0x0000002e872e7223 */ /* 0x000fe20000010090 */
[C---:B------:R-:W-:Y:S01]  /*6fb0*/  FMUL.FTZ R50, R19.reuse, R50 ;  /* 0x0000003213327220 */ /* 0x040fe20000410000 */
[C---:B------:R-:W-:Y:S01]  /*6fc0*/  FMUL.FTZ R144, R134.reuse, R40 ;  /* 0x0000002886907220 */ /* 0x040fe20000410000 */
[----:B------:R-:W-:Y:S01]  /*6fd0*/  FMUL.FTZ R47, R134, R48 ;  /* 0x00000030862f7220 */ /* 0x000fe20000410000 */
[----:B------:R-:W-:Y:S01]  /*6fe0*/  FMUL.FTZ R140, R19, R140 ;  /* 0x0000008c138c7220 */ /* 0x000fe20000410000 */
[----:B------:R-:W-:Y:S01]  /*6ff0*/  FSEL R138, R138, RZ, !P5 ;  /* 0x000000ff8a8a7208 */ /* 0x000fe20006800000 */
[C---:B------:R-:W-:Y:S01]  /*7000*/  FFMA.FTZ R43, R135.reuse, R48, -R144 ;  /* 0x00000030872b7223 */ /* 0x040fe20000010890 */
[----:B------:R-:W-:Y:S01]  /*7010*/  FSEL R139, R50, RZ, !P4 ;  /* 0x000000ff328b7208 */ /* 0x000fe20006000000 */
[----:B------:R-:W-:Y:S01]  /*7020*/  FFMA.FTZ R48, R135, R40, R47 ;  /* 0x0000002887307223 */ /* 0x000fe2000001002f */
[----:B------:R-:W-:Y:S01]  /*7030*/  FSEL R141, R141, 1, !P5 ;  /* 0x3f8000008d8d7808 */ /* 0x000fe20006800000 */
[----:B------:R-:W-:Y:S01]  /*7040*/  FFMA.FTZ R44, R135, R49, -R44 ;  /* 0x00000031872c7223 */ /* 0x000fe2000001082c */
[----:B------:R-:W-:Y:S01]  /*7050*/  FSEL R140, R140, RZ, !P4 ;  /* 0x000000ff8c8c7208 */ /* 0x000fe20006000000 */
[C---:B------:R-:W-:Y:S01]  /*7060*/  FMUL.FTZ R40, R138.reuse, R46 ;  /* 0x0000002e8a287220 */ /* 0x040fe20000410000 */
[----:B------:R-:W-:Y:S01]  /*7070*/  FADD.FTZ R48, R139, R48 ;  /* 0x000000308b307221 */ /* 0x000fe20000010000 */
[----:B------:R-:W-:-:S02]  /*7080*/  FMUL.FTZ R47, R138, R44 ;  /* 0x0000002c8a2f7220 */ /* 0x000fc40000410000 */
[C---:B------:R-:W-:Y:S01]  /*7090*/  FFMA.FTZ R40, R141.reuse, R44, -R40 ;  /* 0x0000002c8d287223 */ /* 0x040fe20000010828 */
[----:B------:R-:W-:Y:S01]  /*70a0*/  FADD.FTZ R43, R140, R43 ;  /* 0x0000002b8c2b7221 */ /* 0x000fe20000010000 */
[C---:B------:R-:W-:Y:S01]  /*70b0*/  FMUL.FTZ R44, R138.reuse, R48 ;  /* 0x000000308a2c7220 */ /* 0x040fe20000410000 */
[C---:B------:R-:W-:Y:S02]  /*70c0*/  FFMA.FTZ R158, R141.reuse, R46, R47 ;  /* 0x0000002e8d9e7223 */ /* 0x040fe4000001002f */
[-C--:B------:R-:W-:Y:S01]  /*70d0*/  FMUL.FTZ R47, R138, R43.reuse ;  /* 0x0000002b8a2f7220 */ /* 0x080fe20000410000 */
[C---:B------:R-:W-:Y:S01]  /*70e0*/  FFMA.FTZ R43, R141.reuse, R43, -R44 ;  /* 0x0000002b8d2b7223 */ /* 0x040fe2000001082c */
[----:B------:R-:W1:Y:S04]  /*70f0*/  LDS.U16 R46, [R45+0x3a] ;  /* 0x00003a002d2e7984 */ /* 0x000e680000000400 */
[----:B------:R-:W3:Y:S01]  /*7100*/  LDS.U16 R44, [R45+0x38] ;  /* 0x000038002d2c7984 */ /* 0x000ee20000000400 */
[----:B------:R-:W-:Y:S01]  /*7110*/  FFMA.FTZ R48, R141, R48, R47 ;  /* 0x000000308d307223 */ /* 0x000fe2000001002f */
[----:B------:R-:W-:Y:S01]  /*7120*/  IADD3 R47, PT, PT, R123, 0xe, RZ ;  /* 0x0000000e7b2f7810 */ /* 0x000fe20007ffe0ff */
[----:B0-----:R-:W-:-:S02]  /*7130*/  IMAD.U32 R145, R42, 0x10000, RZ ;  /* 0x000100002a917824 */ /* 0x001fc400078e00ff */
[----:B------:R-:W0:Y:S01]  /*7140*/  LDS.U16 R42, [R45+0x3e] ;  /* 0x00003e002d2a7984 */ /* 0x000e220000000400 */
[----:B------:R-:W-:Y:S02]  /*7150*/  ISETP.GE.U32.AND P2, PT, R47, UR12, PT ;  /* 0x0000000c2f007c0c */ /* 0x000fe4000bf46070 */
[----:B--2---:R-:W-:Y:S02]  /*7160*/  SHF.L.U32 R47, R41, 0x10, RZ ;  /* 0x00000010292f7819 */ /* 0x004fe400000006ff */
[----:B------:R2:W4:Y:S01]  /*7170*/  LDS.U16 R41, [R45+0x3c] ;  /* 0x00003c002d297984 */ /* 0x0005220000000400 */
[----:B------:R-:W-:Y:S01]  /*7180*/  FMUL.FTZ R145, R20, R145 ;  /* 0x0000009114917220 */ /* 0x000fe20000410000 */
[----:B------:R-:W-:Y:S01]  /*7190*/  FSEL R142, R142, RZ, !P2 ;  /* 0x000000ff8e8e7208 */ /* 0x000fe20005000000 */
[----:B------:R-:W-:Y:S01]  /*71a0*/  FMUL.FTZ R144, R20, R47 ;  /* 0x0000002f14907220 */ /* 0x000fe20000410000 */
[----:B------:R-:W-:Y:S02]  /*71b0*/  FSEL R143, R143, 1, !P2 ;  /* 0x3f8000008f8f7808 */ /* 0x000fe40005000000 */
[----:B------:R-:W-:Y:S01]  /*71c0*/  FSEL R145, R145, RZ, !P5 ;  /* 0x000000ff91917208 */ /* 0x000fe20006800000 */
[----:B------:R-:W-:Y:S01]  /*71d0*/  FMUL.FTZ R47, R142, R40 ;  /* 0x000000288e2f7220 */ /* 0x000fe20000410000 */
[----:B------:R-:W-:Y:S01]  /*71e0*/  FSEL R144, R144, RZ, !P5 ;  /* 0x000000ff90907208 */ /* 0x000fe20006800000 */
[----:B------:R-:W-:-:S02]  /*71f0*/  FMUL.FTZ R50, R142, R158 ;  /* 0x0000009e8e327220 */ /* 0x000fc40000410000 */
[----:B------:R-:W-:Y:S01]  /*7200*/  FADD.FTZ R48, R145, R48 ;  /* 0x0000003091307221 */ /* 0x000fe20000010000 */
[C---:B------:R-:W-:Y:S01]  /*7210*/  FFMA.FTZ R158, R143.reuse, R158, R47 ;  /* 0x0000009e8f9e7223 */ /* 0x040fe2000001002f */
[----:B------:R-:W-:Y:S01]  /*7220*/  FFMA.FTZ R40, R143, R40, -R50 ;  /* 0x000000288f287223 */ /* 0x000fe20000010832 */
[----:B------:R-:W-:Y:S01]  /*7230*/  FADD.FTZ R43, R144, R43 ;  /* 0x0000002b902b7221 */ /* 0x000fe20000010000 */
[----:B------:R-:W-:Y:S01]  /*7240*/  IADD3 R47, PT, PT, R123, 0xf, RZ ;  /* 0x0000000f7b2f7810 */ /* 0x000fe20007ffe0ff */
[C---:B------:R-:W-:Y:S02]  /*7250*/  FMUL.FTZ R50, R142.reuse, R48 ;  /* 0x000000308e327220 */ /* 0x040fe40000410000 */
[----:B--2---:R-:W-:Y:S01]  /*7260*/  FMUL.FTZ R45, R142, R43 ;  /* 0x0000002b8e2d7220 */ /* 0x004fe20000410000 */
[----:B------:R-:W-:Y:S02]  /*7270*/  ISETP.GE.U32.AND P3, PT, R47, UR12, PT ;  /* 0x0000000c2f007c0c */ /* 0x000fe4000bf66070 */
[----:B-1----:R-:W-:-:S02]  /*7280*/  SHF.L.U32 R46, R46, 0x10, RZ ;  /* 0x000000102e2e7819 */ /* 0x002fc400000006ff */
[----:B---3--:R-:W-:-:S03]  /*7290*/  SHF.L.U32 R44, R44, 0x10, RZ ;  /* 0x000000102c2c7819 */ /* 0x008fc600000006ff */
[C---:B------:R-:W-:Y:S02]  /*72a0*/  FMUL.FTZ R148, R21.reuse, R46 ;  /* 0x0000002e15947220 */ /* 0x040fe40000410000 */
[----:B------:R-:W-:Y:S01]  /*72b0*/  FMUL.FTZ R44, R21, R44 ;  /* 0x0000002c152c7220 */ /* 0x000fe20000410000 */
[----:B------:R-:W-:Y:S01]  /*72c0*/  FFMA.FTZ R43, R143, R43, -R50 ;  /* 0x0000002b8f2b7223 */ /* 0x000fe20000010832 */
[----:B0-----:R-:W-:-:S03]  /*72d0*/  IMAD.U32 R47, R42, 0x10000, RZ ;  /* 0x000100002a2f7824 */ /* 0x001fc600078e00ff */
[----:B------:R-:W-:Y:S01]  /*72e0*/  FSEL R146, R44, RZ, !P2 ;  /* 0x000000ff2c927208 */ /* 0x000fe20005000000 */
[----:B------:R-:W-:Y:S01]  /*72f0*/  FFMA.FTZ R45, R143, R48, R45 ;  /* 0x000000308f2d7223 */ /* 0x000fe2000001002d */
[----:B------:R-:W-:Y:S02]  /*7300*/  FSEL R147, R147, RZ, !P3 ;  /* 0x000000ff93937208 */ /* 0x000fe40005800000 */
[----:B------:R-:W-:Y:S01]  /*7310*/  FSEL R148, R148, RZ, !P2 ;  /* 0x000000ff94947208 */ /* 0x000fe20005000000 */
[----:B------:R-:W-:Y:S01]  /*7320*/  FADD.FTZ R160, R146, R43 ;  /* 0x0000002b92a07221 */ /* 0x000fe20000010000 */
[----:B----4-:R-:W-:Y:S01]  /*7330*/  SHF.L.U32 R41, R41, 0x10, RZ ;  /* 0x0000001029297819 */ /* 0x010fe200000006ff */
[----:B------:R-:W-:Y:S01]  /*7340*/  FMUL.FTZ R47, R22, R47 ;  /* 0x0000002f162f7220 */ /* 0x000fe20000410000 */
[----:B------:R-:W-:Y:S01]  /*7350*/  FSEL R149, R149, 1, !P3 ;  /* 0x3f80000095957808 */ /* 0x000fe20005800000 */
[----:B------:R-:W-:Y:S01]  /*7360*/  FADD.FTZ R42, R148, R45 ;  /* 0x0000002d942a7221 */ /* 0x000fe20000010000 */
[----:B------:R-:W-:Y:S01]  /*7370*/  FMUL.FTZ R44, R147, R160 ;  /* 0x000000a0932c7220 */ /* 0x000fe20000410000 */
[----:B------:R-:W-:Y:S01]  /*7380*/  FMUL.FTZ R151, R22, R41 ;  /* 0x0000002916977220 */ /* 0x000fe20000410000 */
[----:B------:R-:W-:Y:S01]  /*7390*/  FSEL R150, R47, RZ, !P3 ;  /* 0x000000ff2f967208 */ /* 0x000fe20005800000 */
[-C--:B------:R-:W-:Y:S01]  /*73a0*/  FMUL.FTZ R41, R147, R42.reuse ;  /* 0x0000002a93297220 */ /* 0x080fe20000410000 */
[----:B------:R-:W-:-:S02]  /*73b0*/  FFMA.FTZ R161, R149, R42, R44 ;  /* 0x0000002a95a17223 */ /* 0x000fc4000001002c */
[----:B------:R-:W-:Y:S01]  /*73c0*/  FSEL R151, R151, RZ, !P3 ;  /* 0x000000ff97977208 */ /* 0x000fe20005800000 */
[----:B------:R-:W-:Y:S01]  /*73d0*/  FFMA.FTZ R160, R149, R160, -R41 ;  /* 0x000000a095a07223 */ /* 0x000fe20000010829 */
[----:B------:R-:W-:Y:S01]  /*73e0*/  FADD.FTZ R161, R150, R161 ;  /* 0x000000a196a17221 */ /* 0x000fe20000010000 */
[----:B------:R-:W-:Y:S02]  /*73f0*/  FMUL.FTZ R42, R147, R158 ;  /* 0x0000009e932a7220 */ /* 0x000fe40000410000 */
[----:B------:R-:W-:Y:S02]  /*7400*/  FADD.FTZ R160, R151, R160 ;  /* 0x000000a097a07221 */ /* 0x000fe40000010000 */
        /* <DEDUP_REMOVED lines=84> */
[----:B------:R-:W-:Y:S01]  /*7950*/  HFMA2 R40, -RZ, RZ, 1.875, 0 ;  /* 0x3f800000ff287431 */ /* 0x000fe200000001ff */
[----:B------:R-:W-:-:S02]  /*7960*/  CS2R R42, SRZ ;  /* 0x00000000002a7805 */ /* 0x000fc4000001ff00 */
[----:B------:R-:W-:Y:S01]  /*7970*/  MOV R41, RZ ;  /* 0x000000ff00297202 */ /* 0x000fe20000000f00 */
[----:B------:R-:W-:Y:S01]  /*7980*/  FADD.FTZ R46, R160, R46 ;  /* 0x0000002ea02e7221 */ /* 0x000fe20000010000 */
[----:B------:R-:W-:Y:S01]  /*7990*/  @!P2 LOP3.LUT R48, R48, 0x1f0, RZ, 0xc0, !PT ;  /* 0x000001f03030a812 */ /* 0x000fe200078ec0ff */
[----:B------:R-:W-:Y:S01]  /*79a0*/  FADD.FTZ R47, R161, R47 ;  /* 0x0000002fa12f7221 */ /* 0x000fe20000010000 */
[----:B------:R-:W-:Y:S02]  /*79b0*/  ULEA.HI.X UR12, UR12, UR35, UR13, 0x3, UP0 ;  /* 0x000000230c0c7291 */ /* 0x000fe400080f1c0d */
[----:B------:R-:W-:Y:S04]  /*79c0*/  @P0 LDS.128 R40, [UR40+0x10c0] ;  /* 0x0010c028ff280984 */ /* 0x000fe80008000c00 */
[----:B------:R0:W-:Y:S01]  /*79d0*/  @!P2 STS.128 [R48+UR21+0x1080], R44 ;  /* 0x0010802c3000a988 */ /* 0x0001e20008000c15 */
[----:B------:R-:W-:Y:S01]  /*79e0*/  MOV R49, UR12 ;  /* 0x0000000c00317c02 */ /* 0x000fe20008000f00 */
[----:B0-----:R-:W-:-:S06]  /*79f0*/  IMAD.U32 R48, RZ, RZ, UR41 ;  /* 0x00000029ff307e24 */ /* 0x001fcc000f8e00ff */
        /* <DEDUP_REMOVED lines=54> */
.L_x_895:
        /* <DEDUP_REMOVED lines=16> */
.L_x_896:
[----:B------:R-:W-:Y:S05]  /*7e60*/  BSYNC.RECONVERGENT B0 ;  /* 0x0000000000007941 */ /* 0x000fea0003800200 */
.L_x_894:
        /* <DEDUP_REMOVED lines=119> */
.L_x_898:
[----:B------:R-:W-:Y:S05]  /*85e0*/  BSYNC.RECONVERGENT B0 ;  /* 0x0000000000007941 */ /* 0x000fea0003800200 */
.L_x_897:
        /* <DEDUP_REMOVED lines=51> */
.L_x_893:
[----:B------:R0:W2:Y:S01]  /*8920*/  LDL.LU R50, [R1+0x28] ;  /* 0x0000280001327983 */ /* 0x0000a20000300800 */
[----:B------:R-:W-:Y:S01]  /*8930*/  F2FP.BF16.F32.PACK_AB R0, R36, R37 ;  /* 0x000000252400723e */ /* 0x000fe200000010ff */
[----:B------:R-:W1:Y:S02]  /*8940*/  LDCU UR7, c[0x0][0x388] ;  /* 0x00007100ff0777ac */ /* 0x000e640008000800 */
[----:B------:R-:W3:Y:S01]  /*8950*/  LDL.LU R98, [R1+0x24] ;  /* 0x0000240001627983 */ /* 0x000ee20000300800 */
[----:B------:R-:W-:Y:S01]  /*8960*/  F2FP.BF16.F32.PACK_AB R2, R34, R35 ;  /* 0x000000232202723e */ /* 0x000fe200000010ff */
[----:B------:R-:W-:Y:S02]  /*8970*/  USHF.L.U32 UR8, UR6, 0xa, URZ ;  /* 0x0000000a06087899 */ /* 0x000fe400080006ff */
[----:B------:R-:W4:Y:S01]  /*8980*/  LDL.LU R97, [R1+0x20] ;  /* 0x0000200001617983 */ /* 0x000f220000300800 */
[----:B------:R-:W-:Y:S01]  /*8990*/  BAR.SYNC.DEFER_BLOCKING 0x0 ;  /* 0x0000000000007b1d */ /* 0x000fe20000010000 */
[----:B------:R-:W-:-:S05]  /*89a0*/  ISETP.NE.AND P0, PT, R82, RZ, PT ;  /* 0x000000ff5200720c */ /* 0x000fca0003f05270 */
[----:B------:R-:W5:Y:S01]  /*89b0*/  LDCU.128 UR12, c[0x0][0x420] ;  /* 0x00008400ff0c77ac */ /* 0x000f620008000c00 */
        /* <DEDUP_REMOVED lines=9> */
[----:B------:R-:W2:Y:S01]  /*8a50*/  LDL.LU R88, [R1] ;  /* 0x0000000001587983 */ /* 0x000ea20000300800 */
[C---:B------:R-:W-:Y:S01]  /*8a60*/  PRMT R3, R0.reuse, 0x7610, R3 ;  /* 0x0000761000037816 */ /* 0x040fe20000000003 */
[----:B-1----:R-:W-:Y:S01]  /*8a70*/  UIADD3 UR28, UPT, UPT, -UR8, UR7, URZ ;  /* 0x00000007081c7290 */ /* 0x002fe2000fffe1ff */
[----:B------:R-:W-:Y:S01]  /*8a80*/  PRMT R4, R0, 0x7632, R4 ;  /* 0x0000763200047816 */ /* 0x000fe20000000004 */
[----:B-----5:R-:W-:Y:S01]  /*8a90*/  UIMAD.WIDE.U32 UR26, UR25, UR12, UR8 ;  /* 0x0000000c191a72a5 */ /* 0x020fe2000f8e0008 */
[----:B------:R-:W-:Y:S01]  /*8aa0*/  F2FP.BF16.F32.PACK_AB R0, R32, R33 ;  /* 0x000000212000723e */ /* 0x000fe200000010ff */
[----:B------:R1:W-:Y:S01]  /*8ab0*/  STS.U16 [R154], R3 ;  /* 0x000000039a007388 */ /* 0x0003e20000000400 */
[C---:B------:R-:W-:Y:S01]  /*8ac0*/  PRMT R5, R2.reuse, 0x7610, R5 ;  /* 0x0000761002057816 */ /* 0x040fe20000000005 */
[----:B------:R-:W-:Y:S01]  /*8ad0*/  IMAD.U32 R9, RZ, RZ, UR28 ;  /* 0x0000001cff097e24 */ /* 0x000fe2000f8e00ff */
[----:B------:R-:W-:Y:S01]  /*8ae0*/  PRMT R6, R2, 0x7632, R6 ;  /* 0x0000763202067816 */ /* 0x000fe20000000006 */
[----:B------:R5:W-:Y:S01]  /*8af0*/  STS.U16 [R153+0x2], R4 ;  /* 0x0000020499007388 */ /* 0x000be20000000400 */
[----:B------:R-:W-:Y:S01]  /*8b00*/  F2FP.BF16.F32.PACK_AB R2, R30, R31 ;  /* 0x0000001f1e02723e */ /* 0x000fe200000010ff */
[----:B------:R-:W-:Y:S01]  /*8b10*/  UIMAD UR27, UR25, UR13, UR27 ;  /* 0x0000000d191b72a4 */ /* 0x000fe2000f8e021b */
[C---:B------:R-:W-:Y:S01]  /*8b20*/  PRMT R39, R0.reuse, 0x7610, R39 ;  /* 0x0000761000277816 */ /* 0x040fe20000000027 */
[----:B------:R0:W-:Y:S01]  /*8b30*/  STS.U16 [R152+0x4], R5 ;  /* 0x0000040598007388 */ /* 0x0001e20000000400 */
[----:B------:R-:W-:Y:S01]  /*8b40*/  PRMT R7, R0, 0x7632, R7 ;  /* 0x0000763200077816 */ /* 0x000fe20000000007 */
[----:B------:R-:W-:Y:S01]  /*8b50*/  UIMAD.WIDE.U32 UR26, UR24, UR14, UR26 ;  /* 0x0000000e181a72a5 */ /* 0x000fe2000f8e001a */
[----:B------:R-:W-:Y:S01]  /*8b60*/  F2FP.BF16.F32.PACK_AB R0, R28, R29 ;  /* 0x0000001d1c00723e */ /* 0x000fe200000010ff */
[----:B------:R0:W-:Y:S01]  /*8b70*/  STS.U16 [R79+0x6], R6 ;  /* 0x000006064f007388 */ /* 0x0001e20000000400 */
[C---:B------:R-:W-:Y:S01]  /*8b80*/  PRMT R8, R2.reuse, 0x7610, R8 ;  /* 0x0000761002087816 */ /* 0x040fe20000000008 */
[----:B------:R-:W-:Y:S01]  /*8b90*/  UIMAD UR7, UR24, UR15, UR27 ;  /* 0x0000000f180772a4 */ /* 0x000fe2000f8e021b */
[----:B-1----:R-:W-:Y:S01]  /*8ba0*/  PRMT R3, R2, 0x7632, R3 ;  /* 0x0000763202037816 */ /* 0x002fe20000000003 */
[----:B------:R-:W-:Y:S01]  /*8bb0*/  STS.U16 [R78+0x8], R39 ;  /* 0x000008274e007388 */ /* 0x000fe20000000400 */
[----:B------:R-:W-:Y:S01]  /*8bc0*/  F2FP.BF16.F32.PACK_AB R2, R26, R27 ;  /* 0x0000001b1a02723e */ /* 0x000fe200000010ff */
[----:B------:R-:W1:Y:S01]  /*8bd0*/  LDCU.128 UR12, c[0x0][0x410] ;  /* 0x00008200ff0c77ac */ /* 0x000e620008000c00 */
[C---:B-----5:R-:W-:Y:S01]  /*8be0*/  PRMT R4, R0.reuse, 0x7610, R4 ;  /* 0x0000761000047816 */ /* 0x060fe20000000004 */
[----:B------:R5:W-:Y:S01]  /*8bf0*/  STS.U16 [R77+0xa], R7 ;  /* 0x00000a074d007388 */ /* 0x000be20000000400 */
[----:B0-----:R-:W-:-:S02]  /*8c00*/  PRMT R5, R0, 0x7632, R5 ;  /* 0x0000763200057816 */ /* 0x001fc40000000005 */
[----:B------:R-:W-:Y:S01]  /*8c10*/  F2FP.BF16.F32.PACK_AB R0, R24, R25 ;  /* 0x000000191800723e */ /* 0x000fe200000010ff */
[----:B------:R-:W-:Y:S01]  /*8c20*/  STS.U16 [R76+0xc], R8 ;  /* 0x00000c084c007388 */ /* 0x000fe20000000400 */
[C---:B------:R-:W-:Y:S02]  /*8c30*/  PRMT R6, R2.reuse, 0x7610, R6 ;  /* 0x0000761002067816 */ /* 0x040fe40000000006 */
[----:B------:R-:W-:Y:S01]  /*8c40*/  LOP3.LUT R123, R123, 0x3e00, RZ, 0xc0, !PT ;  /* 0x00003e007b7b7812 */ /* 0x000fe200078ec0ff */
[----:B------:R0:W-:Y:S01]  /*8c50*/  STS.U16 [R75+0xe], R3 ;  /* 0x00000e034b007388 */ /* 0x0001e20000000400 */
[----:B------:R-:W-:Y:S02]  /*8c60*/  PRMT R40, RZ, 0x7610, R40 ;  /* 0x00007610ff287816 */ /* 0x000fe40000000028 */
[----:B-----5:R-:W-:Y:S01]  /*8c70*/  PRMT R7, R2, 0x7632, R7 ;  /* 0x0000763202077816 */ /* 0x020fe20000000007 */
[----:B------:R5:W-:Y:S01]  /*8c80*/  STS.U16 [R74+0x10], R4 ;  /* 0x000010044a007388 */ /* 0x000be20000000400 */
[----:B------:R-:W-:-:S02]  /*8c90*/  F2FP.BF16.F32.PACK_AB R2, R38, R23 ;  /* 0x000000172602723e */ /* 0x000fc400000010ff */
[----:B------:R-:W-:Y:S01]  /*8ca0*/  PRMT R42, RZ, 0x7610, R42 ;  /* 0x00007610ff2a7816 */ /* 0x000fe2000000002a */
[----:B------:R-:W-:Y:S01]  /*8cb0*/  STS.U16 [R73+0x12], R5 ;  /* 0x0000120549007388 */ /* 0x000fe20000000400 */
[----:B0-----:R-:W-:-:S03]  /*8cc0*/  PRMT R3, R0, 0x7632, R3 ;  /* 0x0000763200037816 */ /* 0x001fc60000000003 */
[----:B------:R-:W-:Y:S01]  /*8cd0*/  STS.U16 [R72+0x14], R6 ;  /* 0x0000140648007388 */ /* 0x000fe20000000400 */
[----:B-----5:R-:W-:-:S03]  /*8ce0*/  PRMT R4, R2, 0x7632, R4 ;  /* 0x0000763202047816 */ /* 0x020fc60000000004 */
[----:B------:R-:W-:Y:S04]  /*8cf0*/  STS.U16 [R71+0x16], R7 ;  /* 0x0000160747007388 */ /* 0x000fe80000000400 */
[----:B------:R0:W-:Y:S04]  /*8d00*/  STS.U16 [R70+0x18], R0 ;  /* 0x0000180046007388 */ /* 0x0001e80000000400 */
[----:B------:R5:W-:Y:S04]  /*8d10*/  STS.U16 [R69+0x1a], R3 ;  /* 0x00001a0345007388 */ /* 0x000be80000000400 */
[----:B------:R-:W-:Y:S01]  /*8d20*/  STS.U16 [R68+0x1c], R2 ;  /* 0x00001c0244007388 */ /* 0x000fe20000000400 */
[----:B0-----:R-:W-:-:S03]  /*8d30*/  LOP3.LUT R0, R123, 0x1f, R82, 0xf8, !PT ;  /* 0x0000001f7b007812 */ /* 0x001fc600078ef852 */
[----:B------:R0:W-:Y:S01]  /*8d40*/  STS.U16 [R67+0x1e], R4 ;  /* 0x00001e0443007388 */ /* 0x0001e20000000400 */
[----:B------:R-:W-:-:S03]  /*8d50*/  NOP ;  /* 0x0000000000007918 */ /* 0x000fc60000000000 */
[----:B------:R-:W-:Y:S01]  /*8d60*/  LDS.U16 R51, [R165+0x280] ;  /* 0x00028000a5337984 */ /* 0x000fe20000000400 */
[C---:B-----5:R-:W-:Y:S01]  /*8d70*/  IADD3 R3, P1, PT, R0.reuse, UR26, RZ ;  /* 0x0000001a00037c10 */ /* 0x060fe2000ff3e0ff */
[----:B-1----:R-:W-:Y:S01]  /*8d80*/  UIMAD.WIDE.U32 UR26, UR25, UR12, UR8 ;  /* 0x0000000c191a72a5 */ /* 0x002fe2000f8e0008 */
[C---:B------:R-:W-:Y:S01]  /*8d90*/  LOP3.LUT R10, R0.reuse, 0x20, RZ, 0xfc, !PT ;  /* 0x00000020000a7812 */ /* 0x040fe200078efcff */
[----:B------:R-:W-:Y:S01]  /*8da0*/  LDS.U16 R53, [R164+0x2c0] ;  /* 0x0002c000a4357984 */ /* 0x000fe20000000400 */
[----:B0-----:R-:W-:Y:S01]  /*8db0*/  IADD3.X R4, PT, PT, RZ, UR7, RZ, P1, !PT ;  /* 0x00000007ff047c10 */ /* 0x001fe20008ffe4ff */
[----:B------:R-:W-:Y:S01]  /*8dc0*/  UIMAD UR13, UR25, UR13, UR27 ;  /* 0x0000000d190d72a4 */ /* 0x000fe2000f8e021b */
[C---:B------:R-:W-:Y:S01]  /*8dd0*/  LEA R2, P5, R3.reuse, UR30, 0x1 ;  /* 0x0000001e03027c11 */ /* 0x040fe2000f8a08ff */
[----:B------:R-:W-:Y:S01]  /*8de0*/  LDS.U16 R55, [R163+0x300] ;  /* 0x00030000a3377984 */ /* 0x000fe20000000400 */
[C---:B------:R-:W-:Y:S01]  /*8df0*/  LOP3.LUT R6, R0.reuse, 0x40, RZ, 0xfc, !PT ;  /* 0x0000004000067812 */ /* 0x040fe200078efcff */
[----:B------:R-:W-:Y:S01]  /*8e00*/  UMOV UR12, UR26 ;  /* 0x0000001a000c7c82 */ /* 0x000fe20008000000 */
[C---:B------:R-:W-:Y:S01]  /*8e10*/  LOP3.LUT R7, R0.reuse, 0x60, RZ, 0xfc, !PT ;  /* 0x0000006000077812 */ /* 0x040fe200078efcff */
[----:B------:R-:W-:Y:S01]  /*8e20*/  LDS.U16 R57, [R162+0x340] ;  /* 0x00034000a2397984 */ /* 0x000fe20000000400 */
[C---:B------:R-:W-:Y:S01]  /*8e30*/  LOP3.LUT R8, R0.reuse, 0x80, RZ, 0xfc, !PT ;  /* 0x0000008000087812 */ /* 0x040fe200078efcff */
[----:B------:R-:W0:Y:S01]  /*8e40*/  LDCU.64 UR26, c[0x0][0x488] ;  /* 0x00009100ff1a77ac */ /* 0x000e220008000a00 */
[----:B------:R-:W-:Y:S01]  /*8e50*/  LEA.HI.X R3, R3, UR31, R4, 0x1, P5 ;  /* 0x0000001f03037c11 */ /* 0x000fe2000a8f0c04 */
        /* <DEDUP_REMOVED lines=8> */
[----:B------:R-:W1:Y:S01]  /*8ee0*/  LDCU UR7, c[0x0][0x394] ;  /* 0x00007280ff0777ac */ /* 0x000e620008000800 */
[----:B------:R-:W-:-:S02]  /*8ef0*/  LOP3.LUT R12, R0, 0x120, RZ, 0xfc, !PT ;  /* 0x00000120000c7812 */ /* 0x000fc400078efcff */
[C---:B------:R-:W-:Y:S02]  /*8f00*/  LOP3.LUT R11, R0.reuse, 0x140, RZ, 0xfc, !PT ;  /* 0x00000140000b7812 */ /* 0x040fe400078efcff */
[C---:B------:R-:W-:Y:S02]  /*8f10*/  LOP3.LUT R20, R0.reuse, 0x180, RZ, 0xfc, !PT ;  /* 0x0000018000147812 */ /* 0x040fe400078efcff */
[C---:B------:R-:W-:Y:S02]  /*8f20*/  LOP3.LUT R18, R0.reuse, 0x1c0, RZ, 0xfc, !PT ;  /* 0x000001c000127812 */ /* 0x040fe400078efcff */
[----:B------:R-:W-:Y:S01]  /*8f30*/  PRMT R44, RZ, 0x7610, R44 ;  /* 0x00007610ff2c7816 */ /* 0x000fe2000000002c */
[----:B---3--:R-:W-:Y:S04]  /*8f40*/  LDS.U16 R5, [R98] ;  /* 0x0000000062057984 */ /* 0x008fe80000000400 */
[----:B----4-:R-:W-:Y:S04]  /*8f50*/  LDS.U16 R17, [R97+0x40] ;  /* 0x0000400061117984 */ /* 0x010fe80000000400 */
        /* <DEDUP_REMOVED lines=10> */
[----:B------:R-:W2:Y:S02]  /*9000*/  LDS R63, [UR21+0x840] ;  /* 0x00084015ff3f7984 */ /* 0x000ea40008000800 */
[----:B--2---:R-:W-:-:S02]  /*9010*/  ISETP.GE.AND P1, PT, R0, R63, PT ;  /* 0x0000003f0000720c */ /* 0x004fc40003f26270 */
        /* <DEDUP_REMOVED lines=15> */
[C---:B--2---:R-:W-:Y:S01]  /*9110*/  LOP3.LUT R17, R0.reuse, 0x1e0, RZ, 0xfc, !PT ;  /* 0x000001e000117812 */ /* 0x044fe200078efcff */
[----:B------:R2:W-:Y:S01]  /*9120*/  @!P2 STG.E.U16 desc[UR22][R2.64+0x180], R43 ;  /* 0x0001802b0200a986 */ /* 0x0005e2000c101516 */
[----:B---3--:R-:W-:Y:S02]  /*9130*/  LOP3.LUT R19, R0, 0x1a0, RZ, 0xfc, !PT ;  /* 0x000001a000137812 */ /* 0x008fe400078efcff */
[-C--:B------:R-:W-:Y:S01]  /*9140*/  ISETP.GE.AND P2, PT, R18, R63.reuse, PT ;  /* 0x0000003f1200720c */ /* 0x080fe20003f46270 */
[----:B------:R3:W-:Y:S01]  /*9150*/  @!P3 STG.E.U16 desc[UR22][R2.64+0x140], R41 ;  /* 0x000140290200b986 */ /* 0x0007e2000c101516 */
[----:B----4-:R-:W-:Y:S02]  /*9160*/  LOP3.LUT R21, R0, 0x160, RZ, 0xfc, !PT ;  /* 0x0000016000157812 */ /* 0x010fe400078efcff */
[-C--:B------:R-:W-:Y:S01]  /*9170*/  ISETP.GE.AND P3, PT, R19, R63.reuse, PT ;  /* 0x0000003f1300720c */ /* 0x080fe20003f66270 */
[----:B------:R4:W-:Y:S01]  /*9180*/  @!P1 STG.E.U16 desc[UR22][R2.64+0x1c0], R45 ;  /* 0x0001c02d02009986 */ /* 0x0009e2000c101516 */
[----:B------:R-:W-:-:S02]  /*9190*/  ISETP.GE.AND P1, PT, R17, R63, PT ;  /* 0x0000003f1100720c */ /* 0x000fc40003f26270 */
[----:B-----5:R-:W-:Y:S01]  /*91a0*/  PRMT R39, RZ, 0x7610, R39 ;  /* 0x00007610ff277816 */ /* 0x020fe20000000027 */
[----:B------:R-:W-:Y:S01]  /*91b0*/  @!P4 STG.E.U16 desc[UR22][R2.64+0x200], R47 ;  /* 0x0002002f0200c986 */ /* 0x000fe2000c101516 */
[-C--:B------:R-:W-:Y:S02]  /*91c0*/  ISETP.GE.AND P4, PT, R20, R63.reuse, PT ;  /* 0x0000003f1400720c */ /* 0x080fe40003f86270 */
[----:B--2---:R-:W-:Y:S01]  /*91d0*/  PRMT R43, RZ, 0x7610, R43 ;  /* 0x00007610ff2b7816 */ /* 0x004fe2000000002b */
[----:B------:R-:W-:Y:S01]  /*91e0*/  @!P5 STG.E.U16 desc[UR22][R2.64+0x240], R49 ;  /* 0x000240310200d986 */ /* 0x000fe2000c101516 */
[----:B------:R-:W-:Y:S02]  /*91f0*/  ISETP.GE.AND P5, PT, R21, R63, PT ;  /* 0x0000003f1500720c */ /* 0x000fe40003fa6270 */
[----:B---3--:R-:W-:Y:S01]  /*9200*/  PRMT R41, RZ, 0x7610, R41 ;  /* 0x00007610ff297816 */ /* 0x008fe20000000029 */
[----:B------:R-:W-:Y:S01]  /*9210*/  @!P6 STG.E.U16 desc[UR22][R2.64+0x280], R51 ;  /* 0x000280330200e986 */ /* 0x000fe2000c101516 */
[----:B------:R-:W-:-:S03]  /*9220*/  IADD3 R5, P6, PT, R0, UR12, RZ ;  /* 0x0000000c00057c10 */ /* 0x000fc6000ffde0ff */
[----:B------:R-:W-:Y:S01]  /*9230*/  @!P3 STG.E.U16 desc[UR22][R2.64+0x340], R57 ;  /* 0x000340390200b986 */ /* 0x000fe2000c101516 */
[----:B------:R-:W-:Y:S01]  /*9240*/  IADD3.X R22, PT, PT, RZ, UR15, RZ, P6, !PT ;  /* 0x0000000fff167c10 */ /* 0x000fe2000b7fe4ff */
[----:B------:R-:W2:Y:S01]  /*9250*/  LDCU.128 UR12, c[0x0][0x430] ;  /* 0x00008600ff0c77ac */ /* 0x000ea20008000c00 */
        /* <DEDUP_REMOVED lines=15> */
[----:B----4-:R-:W-:Y:S02]  /*9350*/  PRMT R45, RZ, 0x7610, R45 ;  /* 0x00007610ff2d7816 */ /* 0x010fe4000000002d */
[----:B---3--:R-:W-:Y:S02]  /*9360*/  PRMT R2, RZ, 0x7610, R2 ;  /* 0x00007610ff027816 */ /* 0x008fe40000000002 */
[----:B------:R-:W-:Y:S01]  /*9370*/  PRMT R3, RZ, 0x7610, R3 ;  /* 0x00007610ff037816 */ /* 0x000fe20000000003 */
        /* <DEDUP_REMOVED lines=31> */
[----:B--2---:R-:W-:-:S03]  /*9570*/  UIMAD.WIDE.U32 UR8, UR25, UR12, UR8 ;  /* 0x0000000c190872a5 */ /* 0x004fc6000f8e0008 */
[----:B---3--:R-:W-:Y:S04]  /*9580*/  STS.U16 [R98], R22 ;  /* 0x0000001662007388 */ /* 0x008fe80000000400 */
        /* <DEDUP_REMOVED lines=23> */
[----:B------:R-:W-:Y:S04]  /*9700*/  LDS.U16 R42, [R75+0xe] ;  /* 0x00000e004b2a7984 */ /* 0x000fe80000000400 */
[----:B------:R3:W-:Y:S04]  /*9710*/  @!P5 STL [R1+0x28], R50 ;  /* 0x000028320100d387 */ /* 0x0007e80000100800 */
[----:B------:R-:W-:Y:S01]  /*9720*/  LDS.U16 R46, [R69+0x1a] ;  /* 0x00001a00452e7984 */ /* 0x000fe20000000400 */
[----:B--2---:R-:W-:-:S03]  /*9730*/  SHF.L.U32 R48, R2, 0x10, RZ ;  /* 0x0000001002307819 */ /* 0x004fc600000006ff */
[----:B------:R-:W-:Y:S04]  /*9740*/  LDS.U16 R41, [R74+0x10] ;  /* 0x000010004a297984 */ /* 0x000fe80000000400 */
[----:B------:R-:W2:Y:S01]  /*9750*/  LDS.U16 R2, [R70+0x18] ;  /* 0x0000180046027984 */ /* 0x000ea20000000400 */
[----:B---3--:R-:W-:-:S03]  /*9760*/  IMAD.U32 R50, R3, 0x10000, RZ ;  /* 0x0001000003327824 */ /* 0x008fc600078e00ff */
[----:B------:R-:W-:Y:S04]  /*9770*/  LDS.U16 R43, [R73+0x12] ;  /* 0x00001200492b7984 */ /* 0x000fe80000000400 */
[----:B------:R-:W3:Y:S04]  /*9780*/  LDS.U16 R45, [R71+0x16] ;  /* 0x00001600472d7984 */ /* 0x000ee80000000400 */
[----:B------:R-:W3:Y:S04]  /*9790*/  LDS.U16 R3, [R68+0x1c] ;  /* 0x00001c0044037984 */ /* 0x000ee80000000400 */
[----:B------:R-:W3:Y:S04]  /*97a0*/  LDS.U16 R44, [R72+0x14] ;  /* 0x00001400482c7984 */ /* 0x000ee80000000400 */
[----:B------:R-:W3:Y:S01]  /*97b0*/  LDS.U16 R47, [R67+0x1e] ;  /* 0x00001e00432f7984 */ /* 0x000ee20000000400 */
[----:B----4-:R-:W-:-:S02]  /*97c0*/  SHF.L.U32 R56, R22, 0x10, RZ ;  /* 0x0000001016387819 */ /* 0x010fc400000006ff */
[----:B-----5:R-:W-:Y:S01]  /*97d0*/  SHF.L.U32 R52, R4, 0x10, RZ ;  /* 0x0000001004347819 */ /* 0x020fe200000006ff */
[----:B------:R-:W-:Y:S01]  /*97e0*/  FMUL.FTZ R4, R50, -1.4426950216293334961 ;  /* 0xbfb8aa3b32047820 */ /* 0x000fe20000410000 */
[----:B-1----:R-:W-:Y:S01]  /*97f0*/  SHF.L.U32 R40, R40, 0x10, RZ ;  /* 0x0000001028287819 */ /* 0x002fe200000006ff */
[----:B------:R-:W-:Y:S01]  /*9800*/  FMUL.FTZ R57, R56, -1.4426950216293334961 ;  /* 0xbfb8aa3b38397820 */ /* 0x000fe20000410000 */
[----:B------:R-:W-:Y:S01]  /*9810*/  FMUL.FTZ R49, R48, -1.4426950216293334961 ;  /* 0xbfb8aa3b30317820 */ /* 0x000fe20000410000 */
[----:B0-----:R-:W-:Y:S01]  /*9820*/  SHF.L.U32 R54, R5, 0x10, RZ ;  /* 0x0000001005367819 */ /* 0x001fe200000006ff */
[----:B------:R0:W-:Y:S01]  /*9830*/  MUFU.EX2 R51, R4 ;  /* 0x0000000400337308 */ /* 0x0001e20000000800 */
[----:B------:R-:W-:Y:S02]  /*9840*/  IMAD.U32 R22, R39, 0x10000, RZ ;  /* 0x0001000027167824 */ /* 0x000fe400078e00ff */
[----:B------:R-:W-:Y:S01]  /*9850*/  FMUL.FTZ R5, R52, -1.4426950216293334961 ;  /* 0xbfb8aa3b34057820 */ /* 0x000fe20000410000 */
[----:B------:R-:W1:Y:S01]  /*9860*/  MUFU.EX2 R57, R57 ;  /* 0x0000003900397308 */ /* 0x000e620000000800 */
[----:B------:R-:W-:Y:S01]  /*9870*/  FMUL.FTZ R58, R22, -1.4426950216293334961 ;  /* 0xbfb8aa3b163a7820 */ /* 0x000fe20000410000 */
[----:B0-----:R-:W-:Y:S01]  /*9880*/  FMUL.FTZ R4, R40, -1.4426950216293334961 ;  /* 0xbfb8aa3b28047820 */ /* 0x001fe20000410000 */
[----:B--2---:R-:W-:Y:S01]  /*9890*/  SHF.L.U32 R63, R2, 0x10, RZ ;  /* 0x00000010023f7819 */ /* 0x004fe200000006ff */
[----:B------:R-:W-:Y:S01]  /*98a0*/  FMUL.FTZ R55, R54, -1.4426950216293334961 ;  /* 0xbfb8aa3b36377820 */ /* 0x000fe20000410000 */
[----:B------:R-:W-:Y:S01]  /*98b0*/  SHF.L.U32 R42, R42, 0x10, RZ ;  /* 0x000000102a2a7819 */ /* 0x000fe200000006ff */
[----:B------:R0:W-:Y:S01]  /*98c0*/  MUFU.EX2 R59, R4 ;  /* 0x00000004003b7308 */ /* 0x0001e20000000800 */
[----:B------:R-:W-:-:S03]  /*98d0*/  SHF.L.U32 R61, R41, 0x10, RZ ;  /* 0x00000010293d7819 */ /* 0x000fc600000006ff */
[----:B------:R-:W2:Y:S01]  /*98e0*/  MUFU.EX2 R49, R49 ;  /* 0x0000003100317308 */ /* 0x000ea20000000800 */
[----:B---3--:R-:W-:-:S03]  /*98f0*/  SHF.L.U32 R41, R45, 0x10, RZ ;  /* 0x000000102d297819 */ /* 0x008fc600000006ff */
[----:B------:R3:W4:Y:S01]  /*9900*/  MUFU.EX2 R53, R5 ;  /* 0x0000000500357308 */ /* 0x0007220000000800 */
[----:B0-----:R-:W-:Y:S02]  /*9910*/  IMAD.U32 R4, R46, 0x10000, RZ ;  /* 0x000100002e047824 */ /* 0x001fe400078e00ff */
[----:B------:R-:W-:Y:S01]  /*9920*/  FMUL.FTZ R46, R63, -1.4426950216293334961 ;  /* 0xbfb8aa3b3f2e7820 */ /* 0x000fe20000410000 */
[----:B------:R-:W-:Y:S01]  /*9930*/  SHF.L.U32 R3, R3, 0x10, RZ ;  /* 0x0000001003037819 */ /* 0x000fe200000006ff */
[----:B------:R-:W0:Y:S01]  /*9940*/  MUFU.EX2 R58, R58 ;  /* 0x0000003a003a7308 */ /* 0x000e220000000800 */
[----:B------:R-:W-:Y:S01]  /*9950*/  FMUL.FTZ R60, R42, -1.4426950216293334961 ;  /* 0xbfb8aa3b2a3c7820 */ /* 0x000fe20000410000 */
[----:B------:R-:W-:Y:S01]  /*9960*/  SHF.L.U32 R39, R44, 0x10, RZ ;  /* 0x000000102c277819 */ /* 0x000fe200000006ff */
[----:B---3--:R-:W-:Y:S01]  /*9970*/  IMAD.U32 R5, R43, 0x10000, RZ ;  /* 0x000100002b057824 */ /* 0x008fe200078e00ff */
[----:B------:R-:W-:Y:S01]  /*9980*/  SHF.L.U32 R2, R47, 0x10, RZ ;  /* 0x000000102f027819 */ /* 0x000fe200000006ff */
[----:B------:R-:W3:Y:S01]  /*9990*/  MUFU.EX2 R55, R55 ;  /* 0x0000003700377308 */ /* 0x000ee20000000800 */
[----:B------:R-:W-:Y:S01]  /*99a0*/  FMUL.FTZ R47, R4, -1.4426950216293334961 ;  /* 0xbfb8aa3b042f7820 */ /* 0x000fe20000410000 */
[----:B------:R-:W-:Y:S01]  /*99b0*/  FMUL.FTZ R44, R5, -1.4426950216293334961 ;  /* 0xbfb8aa3b052c7820 */ /* 0x000fe20000410000 */
[----:B------:R-:W-:Y:S01]  /*99c0*/  FMUL.FTZ R43, R61, -1.4426950216293334961 ;  /* 0xbfb8aa3b3d2b7820 */ /* 0x000fe20000410000 */
[----:B------:R-:W-:Y:S01]  /*99d0*/  FMUL.FTZ R62, R41, -1.4426950216293334961 ;  /* 0xbfb8aa3b293e7820 */ /* 0x000fe20000410000 */
[----:B------:R-:W5:Y:S01]  /*99e0*/  MUFU.EX2 R46, R46 ;  /* 0x0000002e002e7308 */ /* 0x000f620000000800 */
[----:B------:R-:W-:Y:S01]  /*99f0*/  FMUL.FTZ R64, R3, -1.4426950216293334961 ;  /* 0xbfb8aa3b03407820 */ /* 0x000fe20000410000 */
[----:B------:R-:W-:Y:S01]  /*9a00*/  FMUL.FTZ R45, R39, -1.4426950216293334961 ;  /* 0xbfb8aa3b272d7820 */ /* 0x000fe20000410000 */
[----:B------:R-:W-:Y:S01]  /*9a10*/  FMUL.FTZ R65, R2, -1.4426950216293334961 ;  /* 0xbfb8aa3b02417820 */ /* 0x000fe20000410000 */
[----:B------:R-:W5:Y:S01]  /*9a20*/  MUFU.EX2 R60, R60 ;  /* 0x0000003c003c7308 */ /* 0x000f620000000800 */
[----:B-1----:R-:W-:-:S03]  /*9a30*/  FADD.FTZ R57, R57, 1 ;  /* 0x3f80000039397421 */ /* 0x002fc60000010000 */
[----:B------:R-:W1:Y:S01]  /*9a40*/  MUFU.EX2 R44, R44 ;  /* 0x0000002c002c7308 */ /* 0x000e620000000800 */
[----:B--2---:R-:W-:-:S03]  /*9a50*/  FADD.FTZ R49, R49, 1 ;  /* 0x3f80000031317421 */ /* 0x004fc60000010000 */
[----:B------:R-:W2:Y:S04]  /*9a60*/  MUFU.EX2 R47, R47 ;  /* 0x0000002f002f7308 */ /* 0x000ea80000000800 */
[----:B------:R-:W2:Y:S04]  /*9a70*/  MUFU.EX2 R43, R43 ;  /* 0x0000002b002b7308 */ /* 0x000ea80000000800 */
[----:B------:R-:W2:Y:S04]  /*9a80*/  MUFU.EX2 R62, R62 ;  /* 0x0000003e003e7308 */ /* 0x000ea80000000800 */
[----:B------:R-:W2:Y:S01]  /*9a90*/  MUFU.EX2 R64, R64 ;  /* 0x0000004000407308 */ /* 0x000ea20000000800 */
[----:B------:R-:W-:Y:S01]  /*9aa0*/  FADD.FTZ R51, R51, 1 ;  /* 0x3f80000033337421 */ /* 0x000fe20000010000 */
[----:B----4-:R-:W-:-:S02]  /*9ab0*/  FADD.FTZ R53, R53, 1 ;  /* 0x3f80000035357421 */ /* 0x010fc40000010000 */
[----:B------:R-:W4:Y:S01]  /*9ac0*/  MUFU.EX2 R45, R45 ;  /* 0x0000002d002d7308 */ /* 0x000f220000000800 */
[----:B0-----:R-:W-:-:S03]  /*9ad0*/  FADD.FTZ R58, R58, 1 ;  /* 0x3f8000003a3a7421 */ /* 0x001fc60000010000 */
[----:B------:R-:W0:Y:S01]  /*9ae0*/  MUFU.EX2 R65, R65 ;  /* 0x0000004100417308 */ /* 0x000e220000000800 */
[----:B---3--:R-:W-:-:S03]  /*9af0*/  FADD.FTZ R55, R55, 1 ;  /* 0x3f80000037377421 */ /* 0x008fc60000010000 */
[----:B------:R-:W3:Y:S01]  /*9b00*/  MUFU.RCP R57, R57 ;  /* 0x0000003900397308 */ /* 0x000ee20000001000 */
[----:B-----5:R-:W-:Y:S01]  /*9b10*/  FADD.FTZ R46, R46, 1 ;  /* 0x3f8000002e2e7421 */ /* 0x020fe20000010000 */
[----:B------:R-:W-:Y:S01]  /*9b20*/  FADD.FTZ R59, R59, 1 ;  /* 0x3f8000003b3b7421 */ /* 0x000fe20000010000 */
[----:B------:R-:W-:-:S05]  /*9b30*/  FADD.FTZ R60, R60, 1 ;  /* 0x3f8000003c3c7421 */ /* 0x000fca0000010000 */
[----:B------:R-:W5:Y:S01]  /*9b40*/  MUFU.RCP R49, R49 ;  /* 0x0000003100317308 */ /* 0x000f620000001000 */
[----:B-1----:R-:W-:Y:S01]  /*9b50*/  FADD.FTZ R44, R44, 1 ;  /* 0x3f8000002c2c7421 */ /* 0x002fe20000010000 */
[----:B--2---:R-:W-:Y:S01]  /*9b60*/  FADD.FTZ R47, R47, 1 ;  /* 0x3f8000002f2f7421 */ /* 0x004fe20000010000 */
[----:B------:R-:W-:-:S05]  /*9b70*/  FADD.FTZ R43, R43, 1 ;  /* 0x3f8000002b2b7421 */ /* 0x000fca0000010000 */
[----:B------:R-:W1:Y:S01]  /*9b80*/  MUFU.RCP R87, R58 ;  /* 0x0000003a00577308 */ /* 0x000e620000001000 */
[----:B------:R-:W-:Y:S01]  /*9b90*/  FADD.FTZ R62, R62, 1 ;  /* 0x3f8000003e3e7421 */ /* 0x000fe20000010000 */
[----:B------:R-:W-:-:S06]  /*9ba0*/  FADD.FTZ R64, R64, 1 ;  /* 0x3f80000040407421 */ /* 0x000fcc0000010000 */
[----:B------:R-:W2:Y:S01]  /*9bb0*/  MUFU.RCP R51, R51 ;  /* 0x0000003300337308 */ /* 0x000ea20000001000 */
[----:B----4-:R-:W-:Y:S01]  /*9bc0*/  FADD.FTZ R45, R45, 1 ;  /* 0x3f8000002d2d7421 */ /* 0x010fe20000010000 */
[----:B0-----:R-:W-:-:S06]  /*9bd0*/  FADD.FTZ R65, R65, 1 ;  /* 0x3f80000041417421 */ /* 0x001fcc0000010000 */
[----:B------:R-:W0:Y:S08]  /*9be0*/  MUFU.RCP R53, R53 ;  /* 0x0000003500357308 */ /* 0x000e300000001000 */
[----:B------:R-:W4:Y:S08]  /*9bf0*/  MUFU.RCP R55, R55 ;  /* 0x0000003700377308 */ /* 0x000f300000001000 */
[----:B------:R-:W4:Y:S01]  /*9c00*/  MUFU.RCP R46, R46 ;  /* 0x0000002e002e7308 */ /* 0x000f220000001000 */
[----:B---3--:R-:W-:-:S07]  /*9c10*/  FMUL.FTZ R56, R56, R57 ;  /* 0x0000003938387220 */ /* 0x008fce0000410000 */
[----:B------:R-:W3:Y:S08]  /*9c20*/  MUFU.RCP R89, R60 ;  /* 0x0000003c00597308 */ /* 0x000ef00000001000 */
[----:B------:R-:W3:Y:S01]  /*9c30*/  MUFU.RCP R59, R59 ;  /* 0x0000003b003b7308 */ /* 0x000ee20000001000 */
[----:B-----5:R-:W-:-:S07]  /*9c40*/  FMUL.FTZ R48, R48, R49 ;  /* 0x0000003130307220 */ /* 0x020fce0000410000 */
[----:B------:R2:W5:Y:S08]  /*9c50*/  MUFU.RCP R66, R43 ;  /* 0x0000002b00427308 */ /* 0x0005700000001000 */
[----:B------:R-:W5:Y:S01]  /*9c60*/  MUFU.RCP R44, R44 ;  /* 0x0000002c002c7308 */ /* 0x000f620000001000 */
[----:B------:R-:W-:-:S07]  /*9c70*/  FMUL.FTZ R56, R56, R33 ;  /* 0x0000002138387220 */ /* 0x000fce0000410000 */
[----:B------:R-:W5:Y:S01]  /*9c80*/  MUFU.RCP R47, R47 ;  /* 0x0000002f002f7308 */ /* 0x000f620000001000 */
[----:B-1----:R-:W-:-:S07]  /*9c90*/  FMUL.FTZ R33, R22, R87 ;  /* 0x0000005716217220 */ /* 0x002fce0000410000 */
[----:B------:R-:W1:Y:S01]  /*9ca0*/  MUFU.RCP R80, R45 ;  /* 0x0000002d00507308 */ /* 0x000e620000001000 */
[----:B------:R-:W-:Y:S07]  /*9cb0*/  BAR.SYNC.DEFER_BLOCKING 0x0 ;  /* 0x0000000000007b1d */ /* 0x000fee0000010000 */
[----:B------:R-:W1:Y:S08]  /*9cc0*/  MUFU.RCP R62, R62 ;  /* 0x0000003e003e7308 */ /* 0x000e700000001000 */
[----:B------:R-:W1:Y:S01]  /*9cd0*/  MUFU.RCP R64, R64 ;  /* 0x0000004000407308 */ /* 0x000e620000001000 */
[----:B--2---:R-:W-:Y:S01]  /*9ce0*/  FMUL.FTZ R43, R50, R51 ;  /* 0x00000033322b7220 */ /* 0x004fe20000410000 */
[----:B0-----:R-:W-:-:S06]  /*9cf0*/  FMUL.FTZ R52, R52, R53 ;  /* 0x0000003534347220 */ /* 0x001fcc0000410000 */
[----:B------:R-:W0:Y:S01]  /*9d00*/  MUFU.RCP R65, R65 ;  /* 0x0000004100417308 */ /* 0x000e220000001000 */
[----:B------:R-:W-:Y:S01]  /*9d10*/  FMUL.FTZ R48, R48, R37 ;  /* 0x0000002530307220 */ /* 0x000fe20000410000 */
[----:B----4-:R-:W-:Y:S01]  /*9d20*/  FMUL.FTZ R37, R54, R55 ;  /* 0x0000003736257220 */ /* 0x010fe20000410000 */
[----:B------:R-:W-:Y:S01]  /*9d30*/  FMUL.FTZ R33, R33, R32 ;  /* 0x0000002021217220 */ /* 0x000fe20000410000 */
[----:B------:R-:W-:Y:S01]  /*9d40*/  FMUL.FTZ R43, R43, R36 ;  /* 0x000000242b2b7220 */ /* 0x000fe20000410000 */
[----:B------:R-:W-:Y:S01]  /*9d50*/  FMUL.FTZ R52, R52, R35 ;  /* 0x0000002334347220 */ /* 0x000fe20000410000 */
[----:B------:R-:W-:Y:S01]  /*9d60*/  FMUL.FTZ R32, R63, R46 ;  /* 0x0000002e3f207220 */ /* 0x000fe20000410000 */
        /* <DEDUP_REMOVED lines=8> */
[----:B------:R-:W-:Y:S01]  /*9df0*/  F2FP.BF16.F32.PACK_AB R43, R43, R48 ;  /* 0x000000302b2b723e */ /* 0x000fe200000010ff */
[----:B------:R-:W-:Y:S01]  /*9e00*/  FMUL.FTZ R40, R40, R31 ;  /* 0x0000001f28287220 */ /* 0x000fe20000410000 */
[----:B-1----:R-:W-:Y:S01]  /*9e10*/  FMUL.FTZ R30, R39, R80 ;  /* 0x00000050271e7220 */ /* 0x002fe20000410000 */
[----:B------:R-:W-:Y:S01]  /*9e20*/  FMUL.FTZ R41, R41, R62 ;  /* 0x0000003e29297220 */ /* 0x000fe20000410000 */
[----:B------:R-:W-:Y:S01]  /*9e30*/  FMUL.FTZ R4, R3, R64 ;  /* 0x0000004003047220 */ /* 0x000fe20000410000 */
[----:B------:R-:W-:Y:S01]  /*9e40*/  F2FP.BF16.F32.PACK_AB R37, R37, R52 ;  /* 0x000000342525723e */ /* 0x000fe200000010ff */
[----:B------:R-:W-:Y:S01]  /*9e50*/  FMUL.FTZ R22, R22, R29 ;  /* 0x0000001d16167220 */ /* 0x000fe20000410000 */
[----:B------:R-:W-:Y:S01]  /*9e60*/  FMUL.FTZ R5, R5, R28 ;  /* 0x0000001c05057220 */ /* 0x000fe20000410000 */
[----:B0-----:R-:W-:Y:S01]  /*9e70*/  FMUL.FTZ R3, R2, R65 ;  /* 0x0000004102037220 */ /* 0x001fe20000410000 */
        /* <DEDUP_REMOVED lines=15> */
[----:B------:R-:W-:Y:S01]  /*9f70*/  STS.U16 [R152+0x4], R37 ;  /* 0x0000042598007388 */ /* 0x000fe20000000400 */
[----:B------:R-:W-:-:S03]  /*9f80*/  F2FP.BF16.F32.PACK_AB R25, R25, R32 ;  /* 0x000000201919723e */ /* 0x000fc600000010ff */
[----:B------:R-:W-:Y:S01]  /*9f90*/  STS.U16 [R79+0x6], R23 ;  /* 0x000006174f007388 */ /* 0x000fe20000000400 */
[----:B------:R-:W-:Y:S02]  /*9fa0*/  F2FP.BF16.F32.PACK_AB R3, R3, R4 ;  /* 0x000000040303723e */ /* 0x000fe400000010ff */
[----:B0-----:R-:W-:Y:S01]  /*9fb0*/  PRMT R2, R5, 0x7632, R2 ;  /* 0x0000763205027816 */ /* 0x001fe20000000002 */
        /* <DEDUP_REMOVED lines=36> */
[----:B------:R-:W-:-:S04]  /*a200*/  UIMAD UR9, UR25, UR13, UR9 ;  /* 0x0000000d190972a4 */ /* 0x000fc8000f8e0209 */
        /* <DEDUP_REMOVED lines=48> */
.L_x_901:
        /* <DEDUP_REMOVED lines=15> */
.L_x_5019:


//--------------------- .text._Z25selective_scan_fwd_kernelI32Selective_Scan_fwd_kernel_traitsILi64ELi16ELi1ELb0ELb1ELb1ELb0EN3c108BFloat16ENS1_7complexIfEEEEv13SSMParamsBase --------------------------
	.section	.text._Z25selective_scan_fwd_kernelI32Selective_Scan_fwd_kernel_traitsILi64ELi16ELi1ELb0ELb1ELb1ELb0EN3c108BFloat16ENS1_7complexIfEEEEv13SSMParamsBase,"ax",@progbits
	.align	128
        .global         _Z25selective_scan_fwd_kernelI32Selective_Scan_fwd_kernel_traitsILi64ELi16ELi1ELb0ELb1ELb1ELb0EN3c108BFloat16ENS1_7complexIfEEEEv13SSMParamsBase
        .type           _Z25selective_scan_fwd_kernelI32Selective_Scan_fwd_kernel_traitsILi64ELi16ELi1ELb0ELb1ELb1ELb0EN3c108BFloat16ENS1_7complexIfEEEEv13SSMParamsBase,@function
        .size           _Z25selective_scan_fwd_kernelI32Selective_Scan_fwd_kernel_traitsILi64ELi16ELi1ELb0ELb1ELb1ELb0EN3c108BFloat16ENS1_7complexIfEEEEv13SSMParamsBase,(.L_x_5020 - _Z25selective_scan_fwd_kernelI32Selective_Scan_fwd_kernel_traitsILi64ELi16ELi1ELb0ELb1ELb1ELb0EN3c108BFloat16ENS1_7complexIfEEEEv13SSMParamsBase)
        .other          _Z25selective_scan_fwd_kernelI32Selective_Scan_fwd_kernel_traitsILi64ELi16ELi1ELb0ELb1ELb1ELb0EN3c108BFloat16ENS1_7complexIfEEEEv13SSMParamsBase,@"STO_CUDA_ENTRY STV_DEFAULT"
_Z25selective_scan_fwd_kernelI32Selective_Scan_fwd_kernel_traitsILi64ELi16ELi1ELb0ELb1ELb1ELb0EN3c108BFloat16ENS1_7complexIfEEEEv13SSMParamsBase:
.text._Z25selective_scan_fwd_kernelI32Selective_Scan_fwd_kernel_traitsILi64ELi16ELi1ELb0ELb1ELb1ELb0EN3c108BFloat16ENS1_7complexIfEEEEv13SSMParamsBase:
        /* <DEDUP_REMOVED lines=113> */
.L_x_941:
[----:B------:R-:W0:Y:S01]  /*0710*/  LDCU UR15, c[0x0][0x388] ;  /* 0x00007100ff0f77ac */ /* 0x000e220008000800 */
[----:B------:R-:W-:Y:S01]  /*0720*/  SHF.L.U32 R5, R16, 0x4, RZ ;  /* 0x0000000410057819 */ /* 0x000fe200000006ff */
[----:B--2---:R-:W-:Y:S01]  /*0730*/  IMAD.U32 R6, RZ, RZ, UR11 ;  /* 0x0000000bff067e24 */ /* 0x004fe2000f8e00ff */
        /* <DEDUP_REMOVED lines=36> */
[C---:B------:R-:W-:Y:S02]  /*0980*/  LOP3.LUT R26, R32.reuse, 0x160, RZ, 0xfc, !PT ;  /* 0x00000160201a7812 */ /* 0x040fe400078efcff */
[----:B------:R-:W-:Y:S01]  /*0990*/  LOP3.LUT R28, R32, 0x180, RZ, 0xfc, !PT ;  /* 0x00000180201c7812 */ /* 0x000fe200078efcff */
[----:B------:R-:W2:Y:S01]  /*09a0*/  @!P0 LDG.E.U16 R10, desc[UR26][R8.64] ;  /* 0x0000001a080a8981 */ /* 0x000ea2000c1e1500 */
[----:B------:R-:W-:Y:S02]  /*09b0*/  ISETP.GE.AND P0, PT, R18, UR7, PT ;  /* 0x0000000712007c0c */ /* 0x000fe4000bf06270 */
[----:B------:R-:W-:Y:S01]  /*09c0*/  P2R R40, PR, RZ, 0x2 ;  /* 0x00000002ff287803 */ /* 0x000fe20000000000 */
[----:B------:R-:W3:Y:S01]  /*09d0*/  @!P6 LDG.E.U16 R11, desc[UR26][R8.64+0x40] ;  /* 0x0000401a080be981 */ /* 0x000ee2000c1e1500 */
[----:B------:R-:W-:-:S02]  /*09e0*/  P2R R18, PR, RZ, 0x1 ;  /* 0x00000001ff127803 */ /* 0x000fc40000000000 */
[----:B------:R-:W-:Y:S01]  /*09f0*/  PRMT R23, RZ, 0x7610, R23 ;  /* 0x00007610ff177816 */ /* 0x000fe20000000017 */
[----:B------:R-:W4:Y:S01]  /*0a00*/  @!P5 LDG.E.U16 R12, desc[UR26][R8.64+0x80] ;  /* 0x0000801a080cd981 */ /* 0x000f22000c1e1500 */
[----:B------:R-:W-:Y:S02]  /*0a10*/  LOP3.LUT R30, R32, 0x1a0, RZ, 0xfc, !PT ;  /* 0x000001a0201e7812 */ /* 0x000fe400078efcff */
[----:B------:R-:W-:Y:S01]  /*0a20*/  P2R R42, PR, RZ, 0x4 ;  /* 0x00000004ff2a7803 */ /* 0x000fe20000000000 */
[----:B------:R-:W5:Y:S01]  /*0a30*/  @!P1 LDG.E.U16 R17, desc[UR26][R8.64+0x180] ;  /* 0x0001801a08119981 */ /* 0x000f62000c1e1500 */
[----:B------:R-:W-:Y:S02]  /*0a40*/  P2R R43, PR, RZ, 0x8 ;  /* 0x00000008ff2b7803 */ /* 0x000fe40000000000 */
[----:B------:R-:W-:Y:S01]  /*0a50*/  P2R R41, PR, RZ, 0x10 ;  /* 0x00000010ff297803 */ /* 0x000fe20000000000 */
[----:B------:R-:W5:Y:S01]  /*0a60*/  @!P0 LDG.E.U16 R19, desc[UR26][R8.64+0x1c0] ;  /* 0x0001c01a08138981 */ /* 0x000f62000c1e1500 */
[----:B------:R-:W-:-:S02]  /*0a70*/  ISETP.GE.AND P0, PT, R20, UR7, PT ;  /* 0x0000000714007c0c */ /* 0x000fc4000bf06270 */
[----:B------:R-:W-:Y:S01]  /*0a80*/  PRMT R25, RZ, 0x7610, R25 ;  /* 0x00007610ff197816 */ /* 0x000fe20000000019 */
[----:B------:R-:W5:Y:S01]  /*0a90*/  @!P4 LDG.E.U16 R13, desc[UR26][R8.64+0xc0] ;  /* 0x0000c01a080dc981 */ /* 0x000f62000c1e1500 */
[----:B------:R-:W-:Y:S02]  /*0aa0*/  P2R R20, PR, RZ, 0x1 ;  /* 0x00000001ff147803 */ /* 0x000fe40000000000 */
[----:B------:R-:W-:Y:S01]  /*0ab0*/  PRMT R27, RZ, 0x7610, R27 ;  /* 0x00007610ff1b7816 */ /* 0x000fe2000000001b */
[----:B------:R-:W5:Y:S01]  /*0ac0*/  @!P2 LDG.E.U16 R15, desc[UR26][R8.64+0x140] ;  /* 0x0001401a080fa981 */ /* 0x000f62000c1e1500 */
[----:B------:R-:W-:Y:S02]  /*0ad0*/  PRMT R29, RZ, 0x7610, R29 ;  /* 0x00007610ff1d7816 */ /* 0x000fe4000000001d */
[----:B------:R-:W-:Y:S01]  /*0ae0*/  PRMT R31, RZ, 0x7610, R31 ;  /* 0x00007610ff1f7816 */ /* 0x000fe2000000001f */
[----:B------:R-:W5:Y:S01]  /*0af0*/  @!P3 LDG.E.U16 R14, desc[UR26][R8.64+0x100] ;  /* 0x0001001a080eb981 */ /* 0x000f62000c1e1500 */
[----:B------:R-:W-:-:S02]  /*0b00*/  P2R R39, PR, RZ, 0x20 ;  /* 0x00000020ff277803 */ /* 0x000fc40000000000 */
[----:B------:R-:W-:Y:S01]  /*0b10*/  P2R R37, PR, RZ, 0x40 ;  /* 0x00000040ff257803 */ /* 0x000fe20000000000 */
[----:B------:R-:W5:Y:S01]  /*0b20*/  @!P0 LDG.E.U16 R21, desc[UR26][R8.64+0x200] ;  /* 0x0002001a08158981 */ /* 0x000f62000c1e1500 */
[----:B------:R-:W-:Y:S02]  /*0b30*/  ISETP.GE.AND P0, PT, R22, UR7, PT ;  /* 0x0000000716007c0c */ /* 0x000fe4000bf06270 */
[----:B------:R-:W-:Y:S02]  /*0b40*/  ISETP.GE.AND P1, PT, R24, UR7, PT ;  /* 0x0000000718007c0c */ /* 0x000fe4000bf26270 */
[----:B------:R-:W-:Y:S02]  /*0b50*/  ISETP.GE.AND P2, PT, R26, UR7, PT ;  /* 0x000000071a007c0c */ /* 0x000fe4000bf46270 */
[----:B------:R-:W-:Y:S02]  /*0b60*/  ISETP.GE.AND P3, PT, R28, UR7, PT ;  /* 0x000000071c007c0c */ /* 0x000fe4000bf66270 */
[----:B------:R-:W-:-:S02]  /*0b70*/  ISETP.GE.AND P4, PT, R30, UR7, PT ;  /* 0x000000071e007c0c */ /* 0x000fc4000bf86270 */
[----:B------:R-:W-:-:S03]  /*0b80*/  P2R R34, PR, RZ, 0x1 ;  /* 0x00000001ff227803 */ /* 0x000fc60000000000 */
[----:B------:R-:W5:Y:S01]  /*0b90*/  @!P0 LDG.E.U16 R23, desc[UR26][R8.64+0x240] ;  /* 0x0002401a08178981 */ /* 0x000f62000c1e1500 */
[----:B------:R-:W-:Y:S02]  /*0ba0*/  ISETP.NE.AND P0, PT, R20, RZ, PT ;  /* 0x000000ff1400720c */ /* 0x000fe40003f05270 */
[----:B------:R-:W-:Y:S01]  /*0bb0*/  LOP3.LUT R22, R32, 0x1e0, RZ, 0xfc, !PT ;  /* 0x000001e020167812 */ /* 0x000fe200078efcff */
[----:B------:R-:W5:Y:S01]  /*0bc0*/  @!P1 LDG.E.U16 R25, desc[UR26][R8.64+0x280] ;  /* 0x0002801a08199981 */ /* 0x000f62000c1e1500 */
[----:B------:R-:W-:Y:S02]  /*0bd0*/  P2R R36, PR, RZ, 0x1 ;  /* 0x00000001ff247803 */ /* 0x000fe40000000000 */
[----:B------:R-:W-:Y:S01]  /*0be0*/  ISETP.NE.AND P0, PT, R18, RZ, PT ;  /* 0x000000ff1200720c */ /* 0x000fe20003f05270 */
[----:B------:R-:W5:Y:S01]  /*0bf0*/  @!P2 LDG.E.U16 R27, desc[UR26][R8.64+0x2c0] ;  /* 0x0002c01a081ba981 */ /* 0x000f62000c1e1500 */
[----:B------:R-:W-:-:S03]  /*0c00*/  LOP3.LUT R18, R32, 0x1c0, RZ, 0xfc, !PT ;  /* 0x000001c020127812 */ /* 0x000fc600078efcff */
[----:B------:R-:W5:Y:S01]  /*0c10*/  @!P3 LDG.E.U16 R29, desc[UR26][R8.64+0x300] ;  /* 0x0003001a081db981 */ /* 0x000f62000c1e1500 */
[----:B------:R-:W-:Y:S02]  /*0c20*/  ISETP.GE.AND P5, PT, R18, UR7, PT ;  /* 0x0000000712007c0c */ /* 0x000fe4000bfa6270 */
[----:B------:R-:W-:Y:S01]  /*0c30*/  ISETP.GE.AND P6, PT, R22, UR7, PT ;  /* 0x0000000716007c0c */ /* 0x000fe2000bfc6270 */
[----:B------:R-:W5:Y:S01]  /*0c40*/  @!P4 LDG.E.U16 R31, desc[UR26][R8.64+0x340] ;  /* 0x0003401a081fc981 */ /* 0x000f62000c1e1500 */
[----:B------:R-:W-:Y:S02]  /*0c50*/  PRMT R20, RZ, 0x7610, R20 ;  /* 0x00007610ff147816 */ /* 0x000fe40000000014 */
[----:B------:R-:W-:-:S07]  /*0c60*/  PRMT R24, RZ, 0x7610, R24 ;  /* 0x00007610ff187816 */ /* 0x000fce0000000018 */
[----:B------:R-:W5:Y:S04]  /*0c70*/  @!P5 LDG.E.U16 R20, desc[UR26][R8.64+0x380] ;  /* 0x0003801a0814d981 */ /* 0x000f68000c1e1500 */
[----:B------:R0:W5:Y:S01]  /*0c80*/  @!P6 LDG.E.U16 R24, desc[UR26][R8.64+0x3c0] ;  /* 0x0003c01a0818e981 */ /* 0x000162000c1e1500 */
        /* <DEDUP_REMOVED lines=11> */
[----:B------:R-:W-:-:S04]  /*0d40*/  ISETP.NE.AND P0, PT, R39, RZ, PT ;  /* 0x000000ff2700720c */ /* 0x000fc80003f05270 */
[----:B------:R-:W-:Y:S02]  /*0d50*/  P2R R44, PR, RZ, 0x1 ;  /* 0x00000001ff2c7803 */ /* 0x000fe40000000000 */
[----:B-1----:R-:W-:Y:S02]  /*0d60*/  IADD3 R18, PT, PT, R33, R47, RZ ;  /* 0x0000002f21127210 */ /* 0x002fe40007ffe0ff */
[----:B------:R-:W-:Y:S01]  /*0d70*/  ISETP.NE.AND P0, PT, R37, RZ, PT ;  /* 0x000000ff2500720c */ /* 0x000fe20003f05270 */
[----:B------:R-:W-:Y:S02]  /*0d80*/  UMOV UR7, 0x400 ;  /* 0x0000040000077882 */ /* 0x000fe40000000000 */
[C---:B------:R-:W-:Y:S01]  /*0d90*/  VIADD R33, R18.reuse, 0x20 ;  /* 0x0000002012217836 */ /* 0x040fe20000000000 */
[----:B------:R-:W-:Y:S01]  /*0da0*/  P2R R43, PR, RZ, 0x1 ;  /* 0x00000001ff2b7803 */ /* 0x000fe20000000000 */
[----:B0-----:R-:W-:Y:S01]  /*0db0*/  ULEA UR23, UR23, UR7, 0x18 ;  /* 0x0000000717177291 */ /* 0x001fe2000f8ec0ff */
[----:B------:R-:W-:Y:S01]  /*0dc0*/  ISETP.NE.AND P0, PT, R35, RZ, PT ;  /* 0x000000ff2300720c */ /* 0x000fe20003f05270 */
[C---:B------:R-:W-:Y:S01]  /*0dd0*/  VIADD R37, R18.reuse, 0x60 ;  /* 0x0000006012257836 */ /* 0x040fe20000000000 */
[----:B------:R-:W-:-:S02]  /*0de0*/  IADD3 R35, PT, PT, R18, 0x40, RZ ;  /* 0x0000004012237810 */ /* 0x000fc40007ffe0ff */
[CC--:B------:R-:W-:Y:S02]  /*0df0*/  LEA.HI.SX32 R22, R18.reuse, R18.reuse, 0x1b ;  /* 0x0000001212167211 */ /* 0x0c0fe400078fdaff */
[-C--:B------:R-:W-:Y:S02]  /*0e00*/  LEA.HI.SX32 R33, R33, R18.reuse, 0x1b ;  /* 0x0000001221217211 */ /* 0x080fe400078fdaff */
[C---:B------:R-:W-:Y:S02]  /*0e10*/  IADD3 R39, PT, PT, R18.reuse, 0x80, RZ ;  /* 0x0000008012277810 */ /* 0x040fe40007ffe0ff */
[-C--:B------:R-:W-:Y:S02]  /*0e20*/  LEA.HI.SX32 R35, R35, R18.reuse, 0x1b ;  /* 0x0000001223237211 */ /* 0x080fe400078fdaff */
[----:B------:R-:W-:Y:S02]  /*0e30*/  LEA.HI.SX32 R37, R37, R18, 0x1b ;  /* 0x0000001225257211 */ /* 0x000fe400078fdaff */
[----:B------:R-:W-:-:S02]  /*0e40*/  IADD3 R9, PT, PT, R18, 0xa0, RZ ;  /* 0x000000a012097810 */ /* 0x000fc40007ffe0ff */
[----:B------:R-:W-:Y:S02]  /*0e50*/  LEA R79, R22, UR23, 0x1 ;  /* 0x00000017164f7c11 */ /* 0x000fe4000f8e08ff */
[----:B------:R-:W-:Y:S01]  /*0e60*/  LEA R78, R33, UR23, 0x1 ;  /* 0x00000017214e7c11 */ /* 0x000fe2000f8e08ff */
[----:B------:R-:W-:Y:S01]  /*0e70*/  VIADD R33, R18, 0xc0 ;  /* 0x000000c012217836 */ /* 0x000fe20000000000 */
[-C--:B------:R-:W-:Y:S02]  /*0e80*/  LEA.HI.SX32 R39, R39, R18.reuse, 0x1b ;  /* 0x0000001227277211 */ /* 0x080fe400078fdaff */
[----:B------:R-:W-:Y:S02]  /*0e90*/  LEA R77, R35, UR23, 0x1 ;  /* 0x00000017234d7c11 */ /* 0x000fe4000f8e08ff */
[----:B------:R-:W-:Y:S02]  /*0ea0*/  LEA R76, R37, UR23, 0x1 ;  /* 0x00000017254c7c11 */ /* 0x000fe4000f8e08ff */
[----:B------:R-:W-:-:S02]  /*0eb0*/  LEA.HI.SX32 R9, R9, R18, 0x1b ;  /* 0x0000001209097211 */ /* 0x000fc400078fdaff */
[----:B------:R-:W-:Y:S01]  /*0ec0*/  LEA R75, R39, UR23, 0x1 ;  /* 0x00000017274b7c11 */ /* 0x000fe2000f8e08ff */
[C---:B------:R-:W-:Y:S01]  /*0ed0*/  VIADD R39, R18.reuse, 0x120 ;  /* 0x0000012012277836 */ /* 0x040fe20000000000 */
[C---:B------:R-:W-:Y:S02]  /*0ee0*/  IADD3 R35, PT, PT, R18.reuse, 0xe0, RZ ;  /* 0x000000e012237810 */ /* 0x040fe40007ffe0ff */
[C---:B------:R-:W-:Y:S02]  /*0ef0*/  IADD3 R37, PT, PT, R18.reuse, 0x100, RZ ;  /* 0x0000010012257810 */ /* 0x040fe40007ffe0ff */
[----:B------:R-:W-:Y:S02]  /*0f00*/  LEA.HI.SX32 R33, R33, R18, 0x1b ;  /* 0x0000001221217211 */ /* 0x000fe400078fdaff */
[----:B------:R-:W-:Y:S02]  /*0f10*/  LEA R74, R9, UR23, 0x1 ;  /* 0x00000017094a7c11 */ /* 0x000fe4000f8e08ff */
[----:B------:R-:W-:-:S02]  /*0f20*/  IADD3 R9, PT, PT, R18, 0x140, RZ ;  /* 0x0000014012097810 */ /* 0x000fc40007ffe0ff */
[-C--:B------:R-:W-:Y:S02]  /*0f30*/  LEA.HI.SX32 R35, R35, R18.reuse, 0x1b ;  /* 0x0000001223237211 */ /* 0x080fe400078fdaff */
[-C--:B------:R-:W-:Y:S02]  /*0f40*/  LEA.HI.SX32 R37, R37, R18.reuse, 0x1b ;  /* 0x0000001225257211 */ /* 0x080fe400078fdaff */
[----:B------:R-:W-:Y:S02]  /*0f50*/  LEA R73, R33, UR23, 0x1 ;  /* 0x0000001721497c11 */ /* 0x000fe4000f8e08ff */
[-C--:B------:R-:W-:Y:S02]  /*0f60*/  LEA.HI.SX32 R39, R39, R18.reuse, 0x1b ;  /* 0x0000001227277211 */ /* 0x080fe400078fdaff */
[----:B------:R-:W-:Y:S02]  /*0f70*/  IADD3 R33, PT, PT, R18, 0x1a0, RZ ;  /* 0x000001a012217810 */ /* 0x000fe40007ffe0ff */
[----:B------:R-:W-:-:S02]  /*0f80*/  LEA.HI.SX32 R9, R9, R18, 0x1b ;  /* 0x0000001209097211 */ /* 0x000fc400078fdaff */
[----:B------:R-:W-:Y:S02]  /*0f90*/  LEA R72, R35, UR23, 0x1 ;  /* 0x0000001723487c11 */ /* 0x000fe4000f8e08ff */
        /* <DEDUP_REMOVED lines=14> */
[----:B----4-:R-:W-:Y:S01]  /*1080*/  STS.U16 [R77+0x80], R12 ;  /* 0x0000800c4d007388 */ /* 0x010fe20000000400 */
[----:B0-----:R-:W-:-:S03]  /*1090*/  IADD3 R11, PT, PT, R18, 0x160, RZ ;  /* 0x00000160120b7810 */ /* 0x001fc60007ffe0ff */
[----:B-----5:R0:W-:Y:S01]  /*10a0*/  STS.U16 [R76+0xc0], R13 ;  /* 0x0000c00d4c007388 */ /* 0x0201e20000000400 */
[-C--:B------:R-:W-:Y:S01]  /*10b0*/  LEA.HI.SX32 R11, R11, R18.reuse, 0x1b ;  /* 0x000000120b0b7211 */ /* 0x080fe200078fdaff */
[----:B0-----:R-:W-:Y:S02]  /*10c0*/  VIADD R13, R18, 0x180 ;  /* 0x00000180120d7836 */ /* 0x001fe40000000000 */
[----:B------:R-:W-:Y:S01]  /*10d0*/  STS.U16 [R75+0x100], R14 ;  /* 0x0001000e4b007388 */ /* 0x000fe20000000400 */
[----:B------:R-:W-:Y:S02]  /*10e0*/  LEA R68, R11, UR23, 0x1 ;  /* 0x000000170b447c11 */ /* 0x000fe4000f8e08ff */
[----:B------:R-:W-:Y:S01]  /*10f0*/  LEA.HI.SX32 R13, R13, R18, 0x1b ;  /* 0x000000120d0d7211 */ /* 0x000fe200078fdaff */
[----:B------:R-:W-:Y:S03]  /*1100*/  STS.U16 [R74+0x140], R15 ;  /* 0x0001400f4a007388 */ /* 0x000fe60000000400 */
[----:B------:R-:W-:Y:S01]  /*1110*/  LEA R67, R13, UR23, 0x1 ;  /* 0x000000170d437c11 */ /* 0x000fe2000f8e08ff */
[----:B------:R-:W-:Y:S01]  /*1120*/  STS.U16 [R73+0x180], R17 ;  /* 0x0001801149007388 */ /* 0x000fe20000000400 */
[----:B------:R-:W-:-:S03]  /*1130*/  IMAD R18, R47, 0xf, R18 ;  /* 0x0000000f2f127824 */ /* 0x000fc600078e0212 */
[----:B------:R0:W-:Y:S04]  /*1140*/  STS.U16 [R72+0x1c0], R19 ;  /* 0x0001c01348007388 */ /* 0x0001e80000000400 */
[----:B------:R-:W-:Y:S04]  /*1150*/  STS.U16 [R71+0x200], R21 ;  /* 0x0002001547007388 */ /* 0x000fe80000000400 */
[----:B------:R-:W-:Y:S04]  /*1160*/  STS.U16 [R70+0x240], R23 ;  /* 0x0002401746007388 */ /* 0x000fe80000000400 */
[----:B------:R1:W-:Y:S01]  /*1170*/  STS.U16 [R69+0x280], R25 ;  /* 0x0002801945007388 */ /* 0x0003e20000000400 */
[----:B------:R-:W-:-:S03]  /*1180*/  VIADD R13, R18, 0x3 ;  /* 0x00000003120d7836 */ /* 0x000fc60000000000 */
[----:B------:R-:W-:Y:S01]  /*1190*/  STS.U16 [R68+0x2c0], R27 ;  /* 0x0002c01b44007388 */ /* 0x000fe20000000400 */
[----:B0-----:R-:W-:-:S03]  /*11a0*/  VIADD R19, R18, 0x6 ;  /* 0x0000000612137836 */ /* 0x001fc60000000000 */
[----:B------:R-:W-:Y:S01]  /*11b0*/  STS.U16 [R67+0x300], R29 ;  /* 0x0003001d43007388 */ /* 0x000fe20000000400 */
[C---:B------:R-:W-:Y:S01]  /*11c0*/  VIADD R41, R18.reuse, 0xf ;  /* 0x0000000f12297836 */ /* 0x040fe20000000000 */
[C---:B------:R-:W-:Y:S01]  /*11d0*/  IADD3 R9, PT, PT, R18.reuse, 0x1, RZ ;  /* 0x0000000112097810 */ /* 0x040fe20007ffe0ff */
[C---:B-1----:R-:W-:Y:S01]  /*11e0*/  VIADD R25, R18.reuse, 0x9 ;  /* 0x0000000912197836 */ /* 0x042fe20000000000 */
[----:B------:R0:W-:Y:S01]  /*11f0*/  STS.U16 [R66+0x340], R31 ;  /* 0x0003401f42007388 */ /* 0x0001e20000000400 */
[C---:B------:R-:W-:Y:S02]  /*1200*/  IADD3 R11, PT, PT, R18.reuse, 0x2, RZ ;  /* 0x00000002120b7810 */ /* 0x040fe40007ffe0ff */
[C---:B------:R-:W-:Y:S02]  /*1210*/  IADD3 R15, PT, PT, R18.reuse, 0x4, RZ ;  /* 0x00000004120f7810 */ /* 0x040fe40007ffe0ff */
[C---:B------:R-:W-:Y:S02]  /*1220*/  IADD3 R17, PT, PT, R18.reuse, 0x5, RZ ;  /* 0x0000000512117810 */ /* 0x040fe40007ffe0ff */
[----:B------:R-:W-:-:S02]  /*1230*/  IADD3 R21, PT, PT, R18, 0x7, RZ ;  /* 0x0000000712157810 */ /* 0x000fc40007ffe0ff */
[C---:B------:R-:W-:Y:S01]  /*1240*/  IADD3 R23, PT, PT, R18.reuse, 0x8, RZ ;  /* 0x0000000812177810 */ /* 0x040fe20007ffe0ff */
[C---:B0-----:R-:W-:Y:S01]  /*1250*/  VIADD R31, R18.reuse, 0xc ;  /* 0x0000000c121f7836 */ /* 0x041fe20000000000 */
[C---:B------:R-:W-:Y:S02]  /*1260*/  IADD3 R27, PT, PT, R18.reuse, 0xa, RZ ;  /* 0x0000000a121b7810 */ /* 0x040fe40007ffe0ff */
        /* <DEDUP_REMOVED lines=215> */
.L_x_903:
[----:B------:R-:W-:Y:S05]  /*1fe0*/  BSYNC.RECONVERGENT B0 ;  /* 0x0000000000007941 */ /* 0x000fea0003800200 */
.L_x_902:
[----:B------:R-:W-:Y:S01]  /*1ff0*/  SHF.L.U32 R13, R13, 0x10, RZ ;  /* 0x000000100d0d7819 */ /* 0x000fe200000006ff */
[----:B------:R-:W-:Y:S01]  /*2000*/  BSSY.RECONVERGENT B0, `(.L_x_904) ;  /* 0x0000022000007945 */ /* 0x000fe20003800200 */
[----:B------:R-:W-:-:S03]  /*2010*/  FSETP.GTU.FTZ.AND P0, PT, R12, 20, PT ;  /* 0x41a000000c00780b */ /* 0x000fc60003f1c000 */
[----:B------:R-:W-:Y:S01]  /*2020*/  FADD.FTZ R13, R13, UR5 ;  /* 0x000000050d0d7e21 */ /* 0x000fe20008010000 */
[----:B------:R-:W-:Y:S09]  /*2030*/  @P1 BRA `(.L_x_905) ;  /* 0x0000000000781947 */ /* 0x000ff20003800000 */
[----:B------:R-:W-:Y:S01]  /*2040*/  FMUL.FTZ R7, R7, 1.4426950216293334961 ;  /* 0x3fb8aa3b07077820 */ /* 0x000fe20000410000 */
[----:B------:R-:W-:Y:S01]  /*2050*/  IMAD.MOV.U32 R44, RZ, RZ, 0x3e800000 ;  /* 0x3e800000ff2c7424 */ /* 0x000fe200078e00ff */
        /* <DEDUP_REMOVED lines=28> */
.L_x_905:
[----:B------:R-:W-:Y:S05]  /*2220*/  BSYNC.RECONVERGENT B0 ;  /* 0x0000000000007941 */ /* 0x000fea0003800200 */
.L_x_904:
        /* <DEDUP_REMOVED lines=37> */
.L_x_907:
[----:B------:R-:W-:Y:S05]  /*2480*/  BSYNC.RECONVERGENT B0 ;  /* 0x0000000000007941 */ /* 0x000fea0003800200 */
.L_x_906:
        /* <DEDUP_REMOVED lines=35> */
.L_x_909:
[----:B------:R-:W-:Y:S05]  /*26c0*/  BSYNC.RECONVERGENT B0 ;  /* 0x0000000000007941 */ /* 0x000fea0003800200 */
.L_x_908:
        /* <DEDUP_REMOVED lines=39> */
.L_x_911:
[----:B------:R-:W-:Y:S05]  /*2940*/  BSYNC.RECONVERGENT B0 ;  /* 0x0000000000007941 */ /* 0x000fea0003800200 */
.L_x_910:
        /* <DEDUP_REMOVED lines=39> */
.L_x_913:
[----:B------:R-:W-:Y:S05]  /*2bc0*/  BSYNC.RECONVERGENT B0 ;  /* 0x0000000000007941 */ /* 0x000fea0003800200 */
.L_x_912:
[----:B------:R-:W-:Y:S01]  /*2bd0*/  ISETP.EQ.OR P0, PT, RZ, UR7, P0 ;  /* 0x00000007ff007c0c */ /* 0x000fe20008702670 */
[----:B------:R-:W-:Y:S01]  /*2be0*/  IMAD.U32 R36, R36, 0x10000, RZ ;  /* 0x0001000024247824 */ /* 0x000fe200078e00ff */
[----:B------:R-:W-:Y:S01]  /*2bf0*/  BSSY.RECONVERGENT B0, `(.L_x_914) ;  /* 0x0000027000007945 */ /* 0x000fe20003800200 */
[----:B------:R-:W-:Y:S01]  /*2c00*/  SHF.L.U32 R49, R18, 0x10, RZ ;  /* 0x0000001012317819 */ /* 0x000fe200000006ff */
[----:B------:R-:W-:Y:S01]  /*2c10*/  IMAD.U32 R46, R26, 0x10000, RZ ;  /* 0x000100001a2e7824 */ /* 0x000fe200078e00ff */
[----:B------:R-:W-:Y:S01]  /*2c20*/  FSETP.GTU.FTZ.AND P2, PT, R17, 20, PT ;  /* 0x41a000001100780b */ /* 0x000fe20003f5c000 */
[----:B------:R-:W-:Y:S01]  /*2c30*/  FADD.FTZ R18, R36, UR5 ;  /* 0x0000000524127e21 */ /* 0x000fe20008010000 */
[----:B------:R-:W-:Y:S02]  /*2c40*/  ISETP.EQ.OR P1, PT, RZ, UR7, P1 ;  /* 0x00000007ff007c0c */ /* 0x000fe40008f22670 */
[----:B------:R-:W-:Y:S02]  /*2c50*/  SHF.L.U32 R44, R28, 0x10, RZ ;  /* 0x000000101c2c7819 */ /* 0x000fe400000006ff */
[----:B------:R-:W-:-:S02]  /*2c60*/  SHF.L.U32 R47, R27, 0x10, RZ ;  /* 0x000000101b2f7819 */ /* 0x000fc400000006ff */
[----:B------:R-:W-:Y:S07]  /*2c70*/  @P0 BRA `(.L_x_915) ;  /* 0x0000000000780947 */ /* 0x000fee0003800000 */
        /* <DEDUP_REMOVED lines=30> */
.L_x_915:
[----:B------:R-:W-:Y:S05]  /*2e60*/  BSYNC.RECONVERGENT B0 ;  /* 0x0000000000007941 */ /* 0x000fea0003800200 */
.L_x_914:
        /* <DEDUP_REMOVED lines=39> */
.L_x_917:
[----:B------:R-:W-:Y:S05]  /*30e0*/  BSYNC.RECONVERGENT B0 ;  /* 0x0000000000007941 */ /* 0x000fea0003800200 */
.L_x_916:
        /* <DEDUP_REMOVED lines=41> */
.L_x_919:
[----:B------:R-:W-:Y:S05]  /*3380*/  BSYNC.RECONVERGENT B0 ;  /* 0x0000000000007941 */ /* 0x000fea0003800200 */
.L_x_918:
        /* <DEDUP_REMOVED lines=39> */
.L_x_921:
[----:B------:R-:W-:Y:S05]  /*3600*/  BSYNC.RECONVERGENT B0 ;  /* 0x0000000000007941 */ /* 0x000fea0003800200 */
.L_x_920:
        /* <DEDUP_REMOVED lines=45> */
.L_x_923:
[----:B------:R-:W-:Y:S05]  /*38e0*/  BSYNC.RECONVERGENT B0 ;  /* 0x0000000000007941 */ /* 0x000fea0003800200 */
.L_x_922:
        /* <DEDUP_REMOVED lines=32> */
.L_x_925:
[----:B------:R-:W-:Y:S05]  /*3af0*/  BSYNC.RECONVERGENT B0 ;  /* 0x0000000000007941 */ /* 0x000fea0003800200 */
.L_x_924:
        /* <DEDUP_REMOVED lines=32> */
.L_x_927:
[----:B------:R-:W-:Y:S05]  /*3d00*/  BSYNC.RECONVERGENT B0 ;  /* 0x0000000000007941 */ /* 0x000fea0003800200 */
.L_x_926:
        /* <DEDUP_REMOVED lines=32> */
.L_x_929:
[----:B------:R-:W-:Y:S05]  /*3f10*/  BSYNC.RECONVERGENT B0 ;  /* 0x0000000000007941 */ /* 0x000fea0003800200 */
.L_x_928:
        /* <DEDUP_REMOVED lines=32> */
.L_x_931:
[----:B------:R-:W-:Y:S05]  /*4120*/  BSYNC.RECONVERGENT B0 ;  /* 0x0000000000007941 */ /* 0x000fea0003800200 */
.L_x_930:
        /* <DEDUP_REMOVED lines=32> */
.L_x_933:
[----:B------:R-:W-:Y:S05]  /*4330*/  BSYNC.RECONVERGENT B0 ;  /* 0x0000000000007941 */ /* 0x000fea0003800200 */
.L_x_932:
        /* <DEDUP_REMOVED lines=10> */
[----:B------:R-:W-:Y:S02]  /*43e0*/  USHF.L.U32 UR7, UR6, 0xb, URZ ;  /* 0x0000000b06077899 */ /* 0x000fe400080006ff */
[----:B------:R-:W-:Y:S01]  /*43f0*/  ISETP.NE.AND P0, PT, RZ, UR6, PT ;  /* 0x00000006ff007c0c */ /* 0x000fe2000bf05270 */
[----:B------:R-:W1:Y:S01]  /*4400*/  S2UR UR14, SR_CTAID.Y ;  /* 0x00000000000e79c3 */ /* 0x000e620000002600 */
[----:B------:R-:W1:Y:S01]  /*4410*/  LDCU.64 UR12, c[0x0][0x3a0] ;  /* 0x00007400ff0c77ac */ /* 0x000e620008000a00 */
[----:B------:R-:W-:Y:S01]  /*4420*/  LOP3.LUT R61, R61, 0xfeffffff, RZ, 0xc0, !PT ;  /* 0xfeffffff3d3d7812 */ /* 0x000fe200078ec0ff */
[----:B------:R-:W-:Y:S01]  /*4430*/  FMUL.FTZ R165, R52, R19 ;  /* 0x0000001334a57220 */ /* 0x000fe20000410000 */
[----:B------:R-:W-:Y:S01]  /*4440*/  ISETP.EQ.AND P1, PT, R38, RZ, P0 ;  /* 0x000000ff2600720c */ /* 0x000fe20000722270 */
[----:B------:R-:W-:Y:S01]  /*4450*/  ULEA UR24, UR15, -UR7, 0x1 ;  /* 0x800000070f187291 */ /* 0x000fe2000f8e08ff */
[----:B------:R-:W-:Y:S01]  /*4460*/  FMUL.FTZ R38, R54, R21 ;  /* 0x0000001536267220 */ /* 0x000fe20000410000 */
[----:B------:R-:W-:Y:S01]  /*4470*/  FMUL.FTZ R164, R51, R18 ;  /* 0x0000001233a47220 */ /* 0x000fe20000410000 */
[----:B------:R-:W-:Y:S01]  /*4480*/  FMUL.FTZ R163, R50, R17 ;  /* 0x0000001132a37220 */ /* 0x000fe20000410000 */
[----:B------:R-:W-:Y:S01]  /*4490*/  FMUL.FTZ R52, R49, R14 ;  /* 0x0000000e31347220 */ /* 0x000fe20000410000 */
[----:B------:R-:W-:Y:S01]  /*44a0*/  FMUL.FTZ R54, R47, R12 ;  /* 0x0000000c2f367220 */ /* 0x000fe20000410000 */
[----:B------:R2:W-:Y:S01]  /*44b0*/  STL [R1+0x4], R38 ;  /* 0x0000042601007387 */ /* 0x0005e20000100800 */
[----:B------:R-:W-:Y:S01]  /*44c0*/  FMUL.FTZ R56, R45, R10 ;  /* 0x0000000a2d387220 */ /* 0x000fe20000410000 */
[----:B------:R-:W-:Y:S01]  /*44d0*/  FMUL.FTZ R57, R42, R9 ;  /* 0x000000092a397220 */ /* 0x000fe20000410000 */
[----:B------:R-:W-:Y:S01]  /*44e0*/  FMUL.FTZ R58, R43, R8 ;  /* 0x000000082b3a7220 */ /* 0x000fe20000410000 */
[----:B------:R-:W-:Y:S01]  /*44f0*/  FMUL.FTZ R59, R40, R7 ;  /* 0x00000007283b7220 */ /* 0x000fe20000410000 */
[----:B------:R-:W-:Y:S01]  /*4500*/  FMUL.FTZ R60, R41, R6 ;  /* 0x00000006293c7220 */ /* 0x000fe20000410000 */
[----:B------:R-:W-:Y:S01]  /*4510*/  @P1 LOP3.LUT R61, R61, 0x1000000, RZ, 0xfc, !PT ;  /* 0x010000003d3d1812 */ /* 0x000fe200078efcff */
[----:B------:R-:W3:Y:S03]  /*4520*/  LDCU UR40, c[0x0][0x38c] ;  /* 0x00007180ff2877ac */ /* 0x000ee60008000800 */
[----:B------:R-:W-:Y:S01]  /*4530*/  LOP3.LUT R61, R61, 0xfbffffff, RZ, 0xc0, !PT ;  /* 0xfbffffff3d3d7812 */ /* 0x000fe200078ec0ff */
[----:B--2---:R-:W-:Y:S01]  /*4540*/  FMUL.FTZ R38, R39, R16 ;  /* 0x0000001027267220 */ /* 0x004fe20000410000 */
[----:B------:R-:W-:Y:S01]  /*4550*/  FMUL.FTZ R39, R48, R15 ;  /* 0x0000000f30277220 */ /* 0x000fe20000410000 */
[----:B-1----:R-:W-:Y:S01]  /*4560*/  UIMAD.WIDE.U32 UR8, UR14, UR12, URZ ;  /* 0x0000000c0e0872a5 */ /* 0x002fe2000f8e00ff */
[----:B------:R-:W1:Y:S01]  /*4570*/  LDCU UR15, c[0x0][0x388] ;  /* 0x00007100ff0f77ac */ /* 0x000e620008000800 */
[----:B0-----:R-:W-:-:S02]  /*4580*/  SHF.L.U32 R5, R55, 0x5, RZ ;  /* 0x0000000537057819 */ /* 0x001fc400000006ff */
[----:B------:R-:W-:Y:S01]  /*4590*/  UIMAD UR14, UR14, UR13, UR9 ;  /* 0x0000000d0e0e72a4 */ /* 0x000fe2000f8e0209 */
[----:B------:R-:W0:Y:S01]  /*45a0*/  LDCU.64 UR28, c[0x0][0x3a8] ;  /* 0x00007500ff1c77ac */ /* 0x000e220008000a00 */
[----:B------:R-:W-:Y:S01]  /*45b0*/  LOP3.LUT R55, R5, R55, RZ, 0xfc, !PT ;  /* 0x0000003705377212 */ /* 0x000fe200078efcff */
[----:B------:R-:W2:Y:S03]  /*45c0*/  LDCU.64 UR30, c[0x0][0x440] ;  /* 0x00008800ff1e77ac */ /* 0x000ea60008000a00 */
[----:B------:R-:W-:Y:S01]  /*45d0*/  LOP3.LUT R5, R55, 0x7c1f, RZ, 0xc0, !PT ;  /* 0x00007c1f37057812 */ /* 0x000fe200078ec0ff */
[----:B------:R-:W-:Y:S01]  /*45e0*/  FMUL.FTZ R55, R44, R11 ;  /* 0x0000000b2c377220 */ /* 0x000fe20000410000 */
[----:B------:R-:W4:Y:S02]  /*45f0*/  LDCU.64 UR32, c[0x0][0x480] ;  /* 0x00009000ff2077ac */ /* 0x000f240008000a00 */
[----:B------:R-:W-:Y:S01]  /*4600*/  ISETP.GE.AND P0, PT, R5, UR24, PT ;  /* 0x0000001805007c0c */ /* 0x000fe2000bf06270 */
[----:B------:R-:W-:Y:S01]  /*4610*/  FMUL.FTZ R5, R53, R20 ;  /* 0x0000001435057220 */ /* 0x000fe20000410000 */
[----:B------:R-:W-:Y:S01]  /*4620*/  FMUL.FTZ R53, R46, R13 ;  /* 0x0000000d2e357220 */ /* 0x000fe20000410000 */
[----:B------:R-:W0:Y:S03]  /*4630*/  LDCU.64 UR34, c[0x0][0x3c0] ;  /* 0x00007800ff2277ac */ /* 0x000e260008000a00 */
[----:B------:R0:W-:Y:S01]  /*4640*/  STL [R1], R5 ;  /* 0x0000000501007387 */ /* 0x0001e20000100800 */
[----:B------:R-:W0:Y:S01]  /*4650*/  LDCU.64 UR36, c[0x0][0x3e0] ;  /* 0x00007c00ff2477ac */ /* 0x000e220008000a00 */
[----:B------:R-:W-:-:S05]  /*4660*/  UMOV UR7, URZ ;  /* 0x000000ff00077c82 */ /* 0x000fca0008000000 */
[----:B-123--:R-:W-:-:S07]  /*4670*/  @P0 LOP3.LUT R61, R61, 0x4000000, RZ, 0xfc, !PT ;  /* 0x040000003d3d0812 */ /* 0x00efce00078efcff */
.L_x_940:
[----:B0-----:R-:W0:Y:S01]  /*4680*/  S2R R5, SR_TID.X ;  /* 0x0000000000057919 */ /* 0x001e220000002100 */
[----:B------:R-:W-:Y:S01]  /*4690*/  MOV R47, UR36 ;  /* 0x00000024002f7c02 */ /* 0x000fe20008000f00 */
[----:B------:R-:W-:Y:S01]  /*46a0*/  IMAD.MOV.U32 R45, RZ, RZ, RZ ;  /* 0x000000ffff2d7224 */ /* 0x000fe200078e00ff */
[----:B------:R-:W-:Y:S02]  /*46b0*/  MOV R43, UR34 ;  /* 0x00000022002b7c02 */ /* 0x000fe40008000f00 */
[----:B------:R-:W-:Y:S02]  /*46c0*/  MOV R41, UR35 ;  /* 0x0000002300297c02 */ /* 0x000fe40008000f00 */
        /* <DEDUP_REMOVED lines=8> */
[----:B------:R-:W-:-:S02]  /*4750*/  PRMT R112, RZ, 0x7610, R112 ;  /* 0x00007610ff707816 */ /* 0x000fc40000000070 */
[----:B------:R-:W-:Y:S02]  /*4760*/  LOP3.LUT R61, R61, 0xff7fffff, RZ, 0xc0, !PT ;  /* 0xff7fffff3d3d7812 */ /* 0x000fe400078ec0ff */
[----:B------:R-:W-:Y:S02]  /*4770*/  PRMT R109, RZ, 0x7610, R109 ;  /* 0x00007610ff6d7816 */ /* 0x000fe4000000006d */
[----:B------:R-:W-:Y:S02]  /*4780*/  PRMT R48, RZ, 0x7610, R48 ;  /* 0x00007610ff307816 */ /* 0x000fe40000000030 */
[----:B------:R-:W-:Y:S01]  /*4790*/  PRMT R70, RZ, 0x7610, R70 ;  /* 0x00007610ff467816 */ /* 0x000fe20000000046 */
[----:B0-----:R-:W-:Y:S01]  /*47a0*/  IMAD.SHL.U32 R49, R5, 0x20, RZ ;  /* 0x0000002005317824 */ /* 0x001fe200078e00ff */
[----:B------:R-:W-:Y:S02]  /*47b0*/  PRMT R80, RZ, 0x7610, R80 ;  /* 0x00007610ff507816 */ /* 0x000fe40000000050 */
[----:B------:R-:W-:-:S02]  /*47c0*/  PRMT R108, RZ, 0x7610, R108 ;  /* 0x00007610ff6c7816 */ /* 0x000fc4000000006c */
[----:B------:R-:W-:Y:S02]  /*47d0*/  LOP3.LUT R49, R49, R5, RZ, 0xfc, !PT ;  /* 0x0000000531317212 */ /* 0x000fe400078efcff */
[----:B------:R-:W-:Y:S02]  /*47e0*/  PRMT R99, RZ, 0x7610, R99 ;  /* 0x00007610ff637816 */ /* 0x000fe40000000063 */
[C---:B------:R-:W-:Y:S02]  /*47f0*/  LOP3.LUT R44, R49.reuse, 0x7c1f, RZ, 0xc0, !PT ;  /* 0x00007c1f312c7812 */ /* 0x040fe400078ec0ff */
[----:B------:R-:W-:Y:S02]  /*4800*/  LOP3.LUT R94, R49, 0x3e0, RZ, 0xfc, !PT ;  /* 0x000003e0315e7812 */ /* 0x000fe400078efcff */
[C---:B------:R-:W-:Y:S01]  /*4810*/  LOP3.LUT R5, R44.reuse, 0x20, RZ, 0xfc, !PT ;  /* 0x000000202c057812 */ /* 0x040fe200078efcff */
[----:B------:R-:W-:Y:S01]  /*4820*/  IMAD.WIDE.U32 R46, R47, UR7, R44 ;  /* 0x000000072f2e7c25 */ /* 0x000fe2000f8e002c */
[----:B------:R-:W-:-:S02]  /*4830*/  LOP3.LUT R92, R44, 0xc0, RZ, 0xfc, !PT ;  /* 0x000000c02c5c7812 */ /* 0x000fc400078efcff */
[----:B------:R-:W-:Y:S01]  /*4840*/  ISETP.GE.AND P6, PT, R5, UR24, PT ;  /* 0x0000001805007c0c */ /* 0x000fe2000bfc6270 */
[----:B------:R-:W-:Y:S01]  /*4850*/  IMAD.WIDE.U32 R42, R43, UR7, R44 ;  /* 0x000000072b2a7c25 */ /* 0x000fe2000f8e002c */
[----:B------:R-:W-:Y:S02]  /*4860*/  MOV R5, UR37 ;  /* 0x0000002500057c02 */ /* 0x000fe40008000f00 */
[----:B------:R-:W-:Y:S01]  /*4870*/  LEA R62, P0, R46, UR20, 0x1 ;  /* 0x000000142e3e7c11 */ /* 0x000fe2000f8008ff */
[----:B------:R-:W-:Y:S01]  /*4880*/  IMAD R41, R41, UR7, R43 ;  /* 0x0000000729297c24 */ /* 0x000fe2000f8e022b */
[----:B------:R-:W-:Y:S01]  /*4890*/  LEA R40, P1, R42, UR19, 0x1 ;  /* 0x000000132a287c11 */ /* 0x000fe2000f8208ff */
[----:B------:R-:W-:Y:S01]  /*48a0*/  IMAD R5, R5, UR7, R47 ;  /* 0x0000000705057c24 */ /* 0x000fe2000f8e022f */
[----:B------:R-:W-:Y:S02]  /*48b0*/  LOP3.LUT R91, R44, 0xe0, RZ, 0xfc, !PT ;  /* 0x000000e02c5b7812 */ /* 0x000fe400078efcff */
[----:B------:R-:W-:-:S02]  /*48c0*/  LEA.HI.X R41, R42, UR21, R41, 0x1, P1 ;  /* 0x000000152a297c11 */ /* 0x000fc400088f0c29 */
[--C-:B------:R-:W-:Y:S02]  /*48d0*/  LEA.HI.X R63, R46, UR22, R5.reuse, 0x1, P0 ;  /* 0x000000162e3f7c11 */ /* 0x100fe400080f0c05 */
[----:B------:R-:W-:Y:S01]  /*48e0*/  ISETP.GE.AND P0, PT, R92, UR24, PT ;  /* 0x000000185c007c0c */ /* 0x000fe2000bf06270 */
[----:B------:R-:W2:Y:S01]  /*48f0*/  @!P6 LDG.E.U16 R80, desc[UR26][R40.64+0x40] ;  /* 0x0000401a2850e981 */ /* 0x000ea2000c1e1500 */
[C---:B------:R-:W-:Y:S02]  /*4900*/  LOP3.LUT R90, R44.reuse, 0x100, RZ, 0xfc, !PT ;  /* 0x000001002c5a7812 */ /* 0x040fe400078efcff */
[C---:B------:R-:W-:Y:S02]  /*4910*/  LOP3.LUT R89, R44.reuse, 0x120, RZ, 0xfc, !PT ;  /* 0x000001202c597812 */ /* 0x040fe400078efcff */
[----:B------:R-:W-:Y:S02]  /*4920*/  PRMT R5, RZ, 0x7610, R5 ;  /* 0x00007610ff057816 */ /* 0x000fe40000000005 */
[----:B------:R-:W-:-:S02]  /*4930*/  LOP3.LUT R88, R44, 0x140, RZ, 0xfc, !PT ;  /* 0x000001402c587812 */ /* 0x000fc400078efcff */
[C---:B------:R-:W-:Y:S02]  /*4940*/  LOP3.LUT R87, R44.reuse, 0x160, RZ, 0xfc, !PT ;  /* 0x000001602c577812 */ /* 0x040fe400078efcff */
[C---:B------:R-:W-:Y:S01]  /*4950*/  LOP3.LUT R85, R44.reuse, 0x180, RZ, 0xfc, !PT ;  /* 0x000001802c557812 */ /* 0x040fe200078efcff */
[----:B------:R-:W3:Y:S01]  /*4960*/  @!P0 LDG.E.U16 R77, desc[UR26][R40.64+0x180] ;  /* 0x0001801a284d8981 */ /* 0x000ee2000c1e1500 */
[----:B------:R-:W-:Y:S02]  /*4970*/  ISETP.GE.AND P0, PT, R91, UR24, PT ;  /* 0x000000185b007c0c */ /* 0x000fe4000bf06270 */
[C---:B------:R-:W-:Y:S02]  /*4980*/  LOP3.LUT R66, R44.reuse, 0x1a0, RZ, 0xfc, !PT ;  /* 0x000001a02c427812 */ /* 0x040fe400078efcff */
[C---:B------:R-:W-:Y:S02]  /*4990*/  LOP3.LUT R86, R44.reuse, 0x80, RZ, 0xfc, !PT ;  /* 0x000000802c567812 */ /* 0x040fe400078efcff */
[----:B------:R-:W-:-:S02]  /*49a0*/  LOP3.LUT R71, R44, 0x1c0, RZ, 0xfc, !PT ;  /* 0x000001c02c477812 */ /* 0x000fc400078efcff */
[----:B------:R-:W-:Y:S02]  /*49b0*/  ISETP.GE.AND P3, PT, R86, UR24, PT ;  /* 0x0000001856007c0c */ /* 0x000fe4000bf66270 */
[----:B------:R-:W-:Y:S02]  /*49c0*/  LOP3.LUT R47, R44, 0x280, RZ, 0xfc, !PT ;  /* 0x000002802c2f7812 */ /* 0x000fe400078efcff */
[----:B------:R-:W-:Y:S01]  /*49d0*/  PRMT R42, RZ, 0x7610, R42 ;  /* 0x00007610ff2a7816 */ /* 0x000fe2000000002a */
[----:B------:R-:W5:Y:S01]  /*49e0*/  @!P0 LDG.E.U16 R83, desc[UR26][R40.64+0x1c0] ;  /* 0x0001c01a28538981 */ /* 0x000f62000c1e1500 */
[----:B------:R-:W-:Y:S02]  /*49f0*/  ISETP.GE.AND P0, PT, R90, UR24, PT ;  /* 0x000000185a007c0c */ /* 0x000fe4000bf06270 */
[C---:B------:R-:W-:Y:S02]  /*4a00*/  LOP3.LUT R72, R44.reuse, 0x1e0, RZ, 0xfc, !PT ;  /* 0x000001e02c487812 */ /* 0x040fe400078efcff */
[----:B------:R-:W-:-:S02]  /*4a10*/  LOP3.LUT R78, R44, 0x320, RZ, 0xfc, !PT ;  /* 0x000003202c4e7812 */ /* 0x000fc400078efcff */
[----:B------:R-:W-:Y:S01]  /*4a20*/  PRMT R46, RZ, 0x7610, R46 ;  /* 0x00007610ff2e7816 */ /* 0x000fe2000000002e */
[----:B------:R-:W4:Y:S01]  /*4a30*/  @!P3 LDG.E.U16 R93, desc[UR26][R40.64+0x100] ;  /* 0x0001001a285db981 */ /* 0x000f22000c1e1500 */
[C---:B------:R-:W-:Y:S02]  /*4a40*/  LOP3.LUT R76, R44.reuse, 0x200, RZ, 0xfc, !PT ;  /* 0x000002002c4c7812 */ /* 0x040fe400078efcff */
[----:B------:R-:W-:Y:S02]  /*4a50*/  @P6 LOP3.LUT R61, R61, 0x800000, RZ, 0xfc, !PT ;  /* 0x008000003d3d6812 */ /* 0x000fe400078efcff */
[----:B------:R-:W-:Y:S01]  /*4a60*/  LOP3.LUT R79, R44, 0x340, RZ, 0xfc, !PT ;  /* 0x000003402c4f7812 */ /* 0x000fe200078efcff */
[----:B------:R-:W5:Y:S01]  /*4a70*/  @!P0 LDG.E.U16 R121, desc[UR26][R40.64+0x200] ;  /* 0x0002001a28798981 */ /* 0x000f62000c1e1500 */
[----:B------:R-:W-:Y:S02]  /*4a80*/  ISETP.GE.AND P0, PT, R89, UR24, PT ;  /* 0x0000001859007c0c */ /* 0x000fe4000bf06270 */
[----:B------:R-:W-:-:S02]  /*4a90*/  ISETP.GE.AND P3, PT, R47, UR24, PT ;  /* 0x000000182f007c0c */ /* 0x000fc4000bf66270 */
[----:B------:R-:W-:Y:S02]  /*4aa0*/  LOP3.LUT P1, RZ, R61, 0x4000000, RZ, 0xc0, !PT ;  /* 0x040000003dff7812 */ /* 0x000fe4000782c0ff */
[C---:B------:R-:W-:Y:S02]  /*4ab0*/  LOP3.LUT R98, R44.reuse, 0x40, RZ, 0xfc, !PT ;  /* 0x000000402c627812 */ /* 0x040fe400078efcff */
[C---:B------:R-:W-:Y:S02]  /*4ac0*/  LOP3.LUT R97, R44.reuse, 0x60, RZ, 0xfc, !PT ;  /* 0x000000602c617812 */ /* 0x040fe400078efcff */
[C---:B------:R-:W-:Y:S02]  /*4ad0*/  LOP3.LUT R96, R44.reuse, 0xa0, RZ, 0xfc, !PT ;  /* 0x000000a02c607812 */ /* 0x040fe400078efcff */
[----:B------:R-:W-:Y:S01]  /*4ae0*/  LOP3.LUT R43, R44, 0x220, RZ, 0xfc, !PT ;  /* 0x000002202c2b7812 */ /* 0x000fe200078efcff */
[----:B------:R-:W5:Y:S01]  /*4af0*/  @!P0 LDG.E.U16 R5, desc[UR26][R40.64+0x240] ;  /* 0x0002401a28058981 */ /* 0x000f62000c1e1500 */
[----:B------:R-:W-:-:S02]  /*4b00*/  ISETP.GE.AND P0, PT, R88, UR24, PT ;  /* 0x0000001858007c0c */ /* 0x000fc4000bf06270 */
[----:B------:R-:W-:Y:S01]  /*4b10*/  P2R R47, PR, RZ, 0x8 ;  /* 0x00000008ff2f7803 */ /* 0x000fe20000000000 */
[----:B------:R-:W5:Y:S01]  /*4b20*/  @!P3 LDG.E.U16 R112, desc[UR26][R40.64+0x500] ;  /* 0x0005001a2870b981 */ /* 0x000f62000c1e1500 */
[----:B------:R-:W-:Y:S02]  /*4b30*/  ISETP.GE.AND P5, PT, R98, UR24, PT ;  /* 0x0000001862007c0c */ /* 0x000fe4000bfa6270 */
[----:B------:R-:W-:Y:S01]  /*4b40*/  ISETP.GE.AND P4, PT, R97, UR24, PT ;  /* 0x0000001861007c0c */ /* 0x000fe2000bf86270 */
[----:B------:R-:W2:Y:S01]  /*4b50*/  @!P1 LDG.E.U16 R70, desc[UR26][R40.64] ;  /* 0x0000001a28469981 */ /* 0x000ea2000c1e1500 */
[----:B------:R-:W-:Y:S02]  /*4b60*/  ISETP.GE.AND P2, PT, R96, UR24, PT ;  /* 0x0000001860007c0c */ /* 0x000fe4000bf46270 */
[----:B------:R-:W-:Y:S02]  /*4b70*/  LOP3.LUT R49, R44, 0x360, RZ, 0xfc, !PT ;  /* 0x000003602c317812 */ /* 0x000fe400078efcff */
[----:B------:R-:W-:Y:S01]  /*4b80*/  PRMT R102, RZ, 0x7610, R102 ;  /* 0x00007610ff667816 */ /* 0x000fe20000000066 */
[----:B------:R-:W5:Y:S01]  /*4b90*/  @!P0 LDG.E.U16 R67, desc[UR26][R40.64+0x280] ;  /* 0x0002801a28438981 */ /* 0x000f62000c1e1500 */
[----:B------:R-:W-:-:S02]  /*4ba0*/  ISETP.GE.AND P0, PT, R87, UR24, PT ;  /* 0x0000001857007c0c */ /* 0x000fc4000bf06270 */
[----:B------:R-:W-:Y:S01]  /*4bb0*/  ISETP.GE.AND P3, PT, R78, UR24, PT ;  /* 0x000000184e007c0c */ /* 0x000fe2000bf66270 */
[----:B------:R-:W3:Y:S01]  /*4bc0*/  @!P5 LDG.E.U16 R99, desc[UR26][R40.64+0x80] ;  /* 0x0000801a2863d981 */ /* 0x000ee2000c1e1500 */
[----:B------:R-:W-:Y:S02]  /*4bd0*/  PRMT R95, RZ, 0x7610, R95 ;  /* 0x00007610ff5f7816 */ /* 0x000fe4000000005f */
[----:B------:R-:W-:Y:S01]  /*4be0*/  PRMT R114, RZ, 0x7610, R114 ;  /* 0x00007610ff727816 */ /* 0x000fe20000000072 */
[----:B------:R-:W4:Y:S01]  /*4bf0*/  @!P4 LDG.E.U16 R102, desc[UR26][R40.64+0xc0] ;  /* 0x0000c01a2866c981 */ /* 0x000f22000c1e1500 */
[C---:B------:R-:W-:Y:S02]  /*4c00*/  LOP3.LUT R82, R44.reuse, 0x240, RZ, 0xfc, !PT ;  /* 0x000002402c527812 */ /* 0x040fe400078efcff */
[----:B------:R-:W-:Y:S01]  /*4c10*/  PRMT R100, RZ, 0x7610, R100 ;  /* 0x00007610ff647816 */ /* 0x000fe20000000064 */
[----:B------:R-:W5:Y:S01]  /*4c20*/  @!P2 LDG.E.U16 R95, desc[UR26][R40.64+0x140] ;  /* 0x0001401a285fa981 */ /* 0x000f62000c1e1500 */
[----:B------:R-:W-:-:S02]  /*4c30*/  LOP3.LUT R68, R44, 0x380, RZ, 0xfc, !PT ;  /* 0x000003802c447812 */ /* 0x000fc400078efcff */
[C---:B------:R-:W-:Y:S01]  /*4c40*/  LOP3.LUT R45, R44.reuse, 0x260, RZ, 0xfc, !PT ;  /* 0x000002602c2d7812 */ /* 0x040fe200078efcff */
[----:B------:R-:W5:Y:S01]  /*4c50*/  @!P0 LDG.E.U16 R73, desc[UR26][R40.64+0x2c0] ;  /* 0x0002c01a28498981 */ /* 0x000f62000c1e1500 */
[----:B------:R-:W-:Y:S02]  /*4c60*/  ISETP.GE.AND P0, PT, R85, UR24, PT ;  /* 0x0000001855007c0c */ /* 0x000fe4000bf06270 */
[C---:B------:R-:W-:Y:S01]  /*4c70*/  LOP3.LUT R81, R44.reuse, 0x300, RZ, 0xfc, !PT ;  /* 0x000003002c517812 */ /* 0x040fe200078efcff */
[----:B------:R-:W5:Y:S01]  /*4c80*/  @!P3 LDG.E.U16 R109, desc[UR26][R40.64+0x640] ;  /* 0x0006401a286db981 */ /* 0x000f62000c1e1500 */
[----:B------:R-:W-:Y:S02]  /*4c90*/  PRMT R113, RZ, 0x7610, R113 ;  /* 0x00007610ff717816 */ /* 0x000fe40000000071 */
[C---:B------:R-:W-:Y:S02]  /*4ca0*/  LOP3.LUT R50, R44.reuse, 0x2a0, RZ, 0xfc, !PT ;  /* 0x000002a02c327812 */ /* 0x040fe400078efcff */
[----:B------:R-:W-:-:S02]  /*4cb0*/  LOP3.LUT R51, R44, 0x2c0, RZ, 0xfc, !PT ;  /* 0x000002c02c337812 */ /* 0x000fc400078efcff */
[----:B------:R-:W-:Y:S02]  /*4cc0*/  LOP3.LUT R74, R44, 0x2e0, RZ, 0xfc, !PT ;  /* 0x000002e02c4a7812 */ /* 0x000fe400078efcff */
[----:B------:R-:W-:Y:S01]  /*4cd0*/  PRMT R101, RZ, 0x7610, R101 ;  /* 0x00007610ff657816 */ /* 0x000fe20000000065 */
[----:B------:R-:W5:Y:S01]  /*4ce0*/  @!P0 LDG.E.U16 R75, desc[UR26][R40.64+0x300] ;  /* 0x0003001a284b8981 */ /* 0x000f62000c1e1500 */
[----:B------:R-:W-:Y:S02]  /*4cf0*/  ISETP.GE.AND P0, PT, R66, UR24, PT ;  /* 0x0000001842007c0c */ /* 0x000fe4000bf06270 */
[----:B------:R-:W-:Y:S02]  /*4d00*/  LOP3.LUT R69, R44, 0x3a0, RZ, 0xfc, !PT ;  /* 0x000003a02c457812 */ /* 0x000fe400078efcff */
[----:B------:R-:W-:Y:S02]  /*4d10*/  PRMT R64, RZ, 0x7610, R64 ;  /* 0x00007610ff407816 */ /* 0x000fe40000000040 */
[----:B------:R-:W-:-:S02]  /*4d20*/  PRMT R110, RZ, 0x7610, R110 ;  /* 0x00007610ff6e7816 */ /* 0x000fc4000000006e */
[----:B------:R-:W-:Y:S02]  /*4d30*/  PRMT R111, RZ, 0x7610, R111 ;  /* 0x00007610ff6f7816 */ /* 0x000fe4000000006f */
[----:B------:R-:W-:Y:S02]  /*4d40*/  PRMT R65, RZ, 0x7610, R65 ;  /* 0x00007610ff417816 */ /* 0x000fe40000000041 */
[----:B------:R-:W-:Y:S01]  /*4d50*/  LOP3.LUT R84, R44, 0x3c0, RZ, 0xfc, !PT ;  /* 0x000003c02c547812 */ /* 0x000fe200078efcff */
[----:B------:R-:W5:Y:S01]  /*4d60*/  @!P0 LDG.E.U16 R116, desc[UR26][R40.64+0x340] ;  /* 0x0003401a28748981 */ /* 0x000f62000c1e1500 */
[----:B------:R-:W-:Y:S02]  /*4d70*/  ISETP.GE.AND P0, PT, R71, UR24, PT ;  /* 0x0000001847007c0c */ /* 0x000fe4000bf06270 */
[----:B------:R-:W-:Y:S02]  /*4d80*/  PRMT R107, RZ, 0x7610, R107 ;  /* 0x00007610ff6b7816 */ /* 0x000fe4000000006b */
[----:B------:R-:W-:-:S02]  /*4d90*/  PRMT R106, RZ, 0x7610, R106 ;  /* 0x00007610ff6a7816 */ /* 0x000fc4000000006a */
[----:B------:R-:W-:Y:S02]  /*4da0*/  PRMT R105, RZ, 0x7610, R105 ;  /* 0x00007610ff697816 */ /* 0x000fe40000000069 */
[----:B------:R-:W-:-:S05]  /*4db0*/  PRMT R104, RZ, 0x7610, R104 ;  /* 0x00007610ff687816 */ /* 0x000fca0000000068 */
[----:B------:R-:W5:Y:S01]  /*4dc0*/  @!P0 LDG.E.U16 R42, desc[UR26][R40.64+0x380] ;  /* 0x0003801a282a8981 */ /* 0x000f62000c1e1500 */
[----:B------:R-:W-:Y:S02]  /*4dd0*/  ISETP.GE.AND P0, PT, R72, UR24, PT ;  /* 0x0000001848007c0c */ /* 0x000fe4000bf06270 */
[----:B------:R-:W-:-:S11]  /*4de0*/  ISETP.GE.AND P3, PT, R79, UR24, PT ;  /* 0x000000184f007c0c */ /* 0x000fd6000bf66270 */
[----:B------:R-:W5:Y:S01]  /*4df0*/  @!P0 LDG.E.U16 R46, desc[UR26][R40.64+0x3c0] ;  /* 0x0003c01a282e8981 */ /* 0x000f62000c1e1500 */
[----:B------:R-:W-:-:S03]  /*4e00*/  ISETP.GE.AND P0, PT, R76, UR24, PT ;  /* 0x000000184c007c0c */ /* 0x000fc6000bf06270 */
[----:B------:R-:W5:Y:S01]  /*4e10*/  @!P3 LDG.E.U16 R108, desc[UR26][R40.64+0x680] ;  /* 0x0006801a286cb981 */ /* 0x000f62000c1e1500 */
[----:B------:R-:W-:-:S09]  /*4e20*/  ISETP.GE.AND P3, PT, R49, UR24, PT ;  /* 0x0000001831007c0c */ /* 0x000fd2000bf66270 */
[----:B------:R-:W5:Y:S01]  /*4e30*/  @!P0 LDG.E.U16 R48, desc[UR26][R40.64+0x400] ;  /* 0x0004001a28308981 */ /* 0x000f62000c1e1500 */
[----:B------:R-:W-:-:S03]  /*4e40*/  ISETP.GE.AND P0, PT, R43, UR24, PT ;  /* 0x000000182b007c0c */ /* 0x000fc6000bf06270 */
[----:B------:R-:W5:Y:S01]  /*4e50*/  @!P3 LDG.E.U16 R100, desc[UR26][R40.64+0x6c0] ;  /* 0x0006c01a2864b981 */ /* 0x000f62000c1e1500 */
[----:B------:R-:W-:-:S09]  /*4e60*/  ISETP.GE.AND P3, PT, R68, UR24, PT ;  /* 0x0000001844007c0c */ /* 0x000fd2000bf66270 */
[----:B------:R-:W5:Y:S01]  /*4e70*/  @!P0 LDG.E.U16 R114, desc[UR26][R40.64+0x440] ;  /* 0x0004401a28728981 */ /* 0x000f62000c1e1500 */
[----:B------:R-:W-:Y:S02]  /*4e80*/  ISETP.GE.AND P0, PT, R82, UR24, PT ;  /* 0x0000001852007c0c */ /* 0x000fe4000bf06270 */
[----:B------:R-:W-:Y:S01]  /*4e90*/  ISETP.GE.AND P4, PT, R45, UR24, PT ;  /* 0x000000182d007c0c */ /* 0x000fe2000bf86270 */
[----:B------:R-:W5:Y:S01]  /*4ea0*/  @!P3 LDG.E.U16 R101, desc[UR26][R40.64+0x700] ;  /* 0x0007001a2865b981 */ /* 0x000f62000c1e1500 */
[----:B------:R-:W-:Y:S02]  /*4eb0*/  ISETP.GE.AND P5, PT, R81, UR24, PT ;  /* 0x0000001851007c0c */ /* 0x000fe4000bfa6270 */
[----:B------:R-:W-:Y:S02]  /*4ec0*/  ISETP.GE.AND P2, PT, R50, UR24, PT ;  /* 0x0000001832007c0c */ /* 0x000fe4000bf46270 */
[----:B------:R-:W-:-:S05]  /*4ed0*/  ISETP.GE.AND P1, PT, R51, UR24, PT ;  /* 0x0000001833007c0c */ /* 0x000fca000bf26270 */
[----:B------:R-:W5:Y:S01]  /*4ee0*/  @!P0 LDG.E.U16 R113, desc[UR26][R40.64+0x480] ;  /* 0x0004801a28718981 */ /* 0x000f62000c1e1500 */
[----:B------:R-:W-:Y:S02]  /*4ef0*/  ISETP.GE.AND P0, PT, R74, UR24, PT ;  /* 0x000000184a007c0c */ /* 0x000fe4000bf06270 */
[----:B------:R-:W-:Y:S01]  /*4f00*/  ISETP.GE.AND P3, PT, R69, UR24, PT ;  /* 0x0000001845007c0c */ /* 0x000fe2000bf66270 */
[----:B------:R-:W5:Y:S01]  /*4f10*/  @!P4 LDG.E.U16 R64, desc[UR26][R40.64+0x4c0] ;  /* 0x0004c01a2840c981 */ /* 0x000f62000c1e1500 */
[----:B------:R-:W-:-:S03]  /*4f20*/  ISETP.GE.AND P6, PT, R94, UR24, PT ;  /* 0x000000185e007c0c */ /* 0x000fc6000bfc6270 */
[----:B------:R-:W5:Y:S01]  /*4f30*/  @!P5 LDG.E.U16 R110, desc[UR26][R40.64+0x600] ;  /* 0x0006001a286ed981 */ /* 0x000f62000c1e1500 */
[----:B------:R-:W-:-:S03]  /*4f40*/  ISETP.GE.AND P5, PT, R84, UR24, PT ;  /* 0x0000001854007c0c */ /* 0x000fc6000bfa6270 */
[----:B------:R-:W5:Y:S04]  /*4f50*/  @!P2 LDG.E.U16 R111, desc[UR26][R40.64+0x540] ;  /* 0x0005401a286fa981 */ /* 0x000f68000c1e1500 */
[----:B------:R-:W5:Y:S04]  /*4f60*/  @!P1 LDG.E.U16 R65, desc[UR26][R40.64+0x580] ;  /* 0x0005801a28419981 */ /* 0x000f68000c1e1500 */
[----:B------:R-:W5:Y:S04]  /*4f70*/  @!P0 LDG.E.U16 R107, desc[UR26][R40.64+0x5c0] ;  /* 0x0005c01a286b8981 */ /* 0x000f68000c1e1500 */
[----:B------:R-:W5:Y:S04]  /*4f80*/  @!P3 LDG.E.U16 R106, desc[UR26][R40.64+0x740] ;  /* 0x0007401a286ab981 */ /* 0x000f68000c1e1500 */
[----:B------:R-:W5:Y:S04]  /*4f90*/  @!P5 LDG.E.U16 R105, desc[UR26][R40.64+0x780] ;  /* 0x0007801a2869d981 */ /* 0x000f68000c1e1500 */
[----:B------:R0:W5:Y:S01]  /*4fa0*/  @!P6 LDG.E.U16 R104, desc[UR26][R40.64+0x7c0] ;  /* 0x0007c01a2868e981 */ /* 0x000162000c1e1500 */
[----:B------:R-:W1:Y:S01]  /*4fb0*/  S2R R153, SR_TID.X ;  /* 0x0000000000997919 */ /* 0x000e620000002100 */
[----:B------:R-:W0:Y:S01]  /*4fc0*/  S2R R152, SR_LANEID ;  /* 0x0000000000987919 */ /* 0x000e220000000000 */
[----:B------:R-:W0:Y:S01]  /*4fd0*/  S2UR UR12, SR_CgaCtaId ;  /* 0x00000000000c79c3 */ /* 0x000e220000008800 */
[----:B------:R-:W-:Y:S01]  /*4fe0*/  UMOV UR23, 0x400 ;  /* 0x0000040000177882 */ /* 0x000fe20000000000 */
[----:B-1----:R-:W-:-:S05]  /*4ff0*/  LOP3.LUT R51, R153, 0x3e0, RZ, 0xc0, !PT ;  /* 0x000003e099337812 */ /* 0x002fca00078ec0ff */
[----:B0-----:R-:W-:-:S04]  /*5000*/  IMAD.IADD R50, R51, 0x1, R152 ;  /* 0x0000000133327824 */ /* 0x001fc800078e0298 */
[----:B------:R-:W-:Y:S01]  /*5010*/  IMAD R51, R51, 0x1f, R50 ;  /* 0x0000001f33337824 */ /* 0x000fe200078e0232 */
[----:B------:R-:W-:-:S04]  /*5020*/  ULEA UR23, UR12, UR23, 0x18 ;  /* 0x000000170c177291 */ /* 0x000fc8000f8ec0ff */
[C---:B------:R-:W-:Y:S02]  /*5030*/  IADD3 R94, PT, PT, R51.reuse, 0x20, RZ ;  /* 0x00000020335e7810 */ /* 0x040fe40007ffe0ff */
[CC--:B------:R-:W-:Y:S01]  /*5040*/  LEA.HI.SX32 R103, R51.reuse, R51.reuse, 0x1b ;  /* 0x0000003333677211 */ /* 0x0c0fe200078fdaff */
[C---:B------:R-:W-:Y:S01]  /*5050*/  VIADD R84, R51.reuse, 0x60 ;  /* 0x0000006033547836 */ /* 0x040fe20000000000 */
[C---:B------:R-:W-:Y:S02]  /*5060*/  IADD3 R136, PT, PT, R51.reuse, 0x40, RZ ;  /* 0x0000004033887810 */ /* 0x040fe40007ffe0ff */
[----:B------:R-:W-:Y:S02]  /*5070*/  LEA.HI.SX32 R94, R94, R51, 0x1b ;  /* 0x000000335e5e7211 */ /* 0x000fe400078fdaff */
[----:B------:R-:W-:Y:S02]  /*5080*/  IADD3 R134, PT, PT, R51, 0x80, RZ ;  /* 0x0000008033867810 */ /* 0x000fe40007ffe0ff */
[----:B------:R-:W-:-:S02]  /*5090*/  LEA R103, R103, UR23, 0x1 ;  /* 0x0000001767677c11 */ /* 0x000fc4000f8e08ff */
[C---:B------:R-:W-:Y:S02]  /*50a0*/  IADD3 R147, PT, PT, R51.reuse, 0xa0, RZ ;  /* 0x000000a033937810 */ /* 0x040fe40007ffe0ff */
[-C--:B------:R-:W-:Y:S02]  /*50b0*/  LEA.HI.SX32 R136, R136, R51.reuse, 0x1b ;  /* 0x0000003388887211 */ /* 0x080fe400078fdaff */
[----:B------:R-:W-:Y:S01]  /*50c0*/  LEA R94, R94, UR23, 0x1 ;  /* 0x000000175e5e7c11 */ /* 0x000fe2000f8e08ff */
[C---:B------:R-:W-:Y:S01]  /*50d0*/  VIADD R132, R51.reuse, 0xc0 ;  /* 0x000000c033847836 */ /* 0x040fe20000000000 */
        /* <DEDUP_REMOVED lines=8> */
[----:B------:R-:W-:Y:S02]  /*5160*/  LEA.HI.SX32 R130, R130, R51, 0x1b ;  /* 0x0000003382827211 */ /* 0x000fe400078fdaff */
[----:B------:R-:W-:-:S02]  /*5170*/  LEA R147, R147, UR23, 0x1 ;  /* 0x0000001793937c11 */ /* 0x000fc4000f8e08ff */
[C---:B------:R-:W-:Y:S02]  /*5180*/  IADD3 R125, PT, PT, R51.reuse, 0x140, RZ ;  /* 0x00000140337d7810 */ /* 0x040fe40007ffe0ff */
[-C--:B------:R-:W-:Y:S01]  /*5190*/  LEA.HI.SX32 R128, R128, R51.reuse, 0x1b ;  /* 0x0000003380807211 */ /* 0x080fe200078fdaff */
[C---:B------:R-:W-:Y:S01]  /*51a0*/  VIADD R123, R51.reuse, 0x180 ;  /* 0x00000180337b7836 */ /* 0x040fe20000000000 */
[-C--:B------:R-:W-:Y:S02]  /*51b0*/  LEA.HI.SX32 R126, R126, R51.reuse, 0x1b ;  /* 0x000000337e7e7211 */ /* 0x080fe400078fdaff */
[----:B------:R-:W-:Y:S02]  /*51c0*/  IADD3 R124, PT, PT, R51, 0x160, RZ ;  /* 0x00000160337c7810 */ /* 0x000fe40007ffe0ff */
[----:B------:R-:W-:Y:S01]  /*51d0*/  LEA.HI.SX32 R125, R125, R51, 0x1b ;  /* 0x000000337d7d7211 */ /* 0x000fe200078fdaff */
[C---:B------:R-:W-:Y:S01]  /*51e0*/  VIADD R120, R51.reuse, 0x1e0 ;  /* 0x000001e033787836 */ /* 0x040fe20000000000 */
[----:B------:R-:W-:-:S02]  /*51f0*/  IADD3 R122, PT, PT, R51, 0x1a0, RZ ;  /* 0x000001a0337a7810 */ /* 0x000fc40007ffe0ff */
[-C--:B------:R-:W-:Y:S02]  /*5200*/  LEA.HI.SX32 R124, R124, R51.reuse, 0x1b ;  /* 0x000000337c7c7211 */ /* 0x080fe400078fdaff */
[----:B------:R-:W-:Y:S02]  /*5210*/  IADD3 R74, PT, PT, R51, 0x1c0, RZ ;  /* 0x000001c0334a7810 */ /* 0x000fe40007ffe0ff */
[-C--:B------:R-:W-:Y:S02]  /*5220*/  LEA.HI.SX32 R123, R123, R51.reuse, 0x1b ;  /* 0x000000337b7b7211 */ /* 0x080fe400078fdaff */
[C---:B------:R-:W-:Y:S02]  /*5230*/  IADD3 R119, PT, PT, R51.reuse, 0x200, RZ ;  /* 0x0000020033777810 */ /* 0x040fe40007ffe0ff */
[-C--:B------:R-:W-:Y:S02]  /*5240*/  LEA.HI.SX32 R122, R122, R51.reuse, 0x1b ;  /* 0x000000337a7a7211 */ /* 0x080fe400078fdaff */
[-C--:B------:R-:W-:Y:S01]  /*5250*/  LEA.HI.SX32 R74, R74, R51.reuse, 0x1b ;  /* 0x000000334a4a7211 */ /* 0x080fe200078fdaff */
[----:B------:R-:W-:Y:S01]  /*5260*/  VIADD R117, R51, 0x240 ;  /* 0x0000024033757836 */ /* 0x000fe20000000000 */
[----:B------:R-:W-:-:S02]  /*5270*/  LEA.HI.SX32 R120, R120, R51, 0x1b ;  /* 0x0000003378787211 */ /* 0x000fc400078fdaff */
[----:B------:R-:W-:Y:S02]  /*5280*/  IADD3 R118, PT, PT, R51, 0x220, RZ ;  /* 0x0000022033767810 */ /* 0x000fe40007ffe0ff */
[-C--:B------:R-:W-:Y:S01]  /*5290*/  LEA.HI.SX32 R119, R119, R51.reuse, 0x1b ;  /* 0x0000003377777211 */ /* 0x080fe200078fdaff */
[C---:B------:R-:W-:Y:S01]  /*52a0*/  VIADD R41, R51.reuse, 0x2a0 ;  /* 0x000002a033297836 */ /* 0x040fe20000000000 */
[C---:B------:R-:W-:Y:S02]  /*52b0*/  IADD3 R115, PT, PT, R51.reuse, 0x260, RZ ;  /* 0x0000026033737810 */ /* 0x040fe40007ffe0ff */
[----:B------:R-:W-:Y:S02]  /*52c0*/  LEA R74, R74, UR23, 0x1 ;  /* 0x000000174a4a7c11 */ /* 0x000fe4000f8e08ff */
[C---:B------:R-:W-:Y:S02]  /*52d0*/  IADD3 R40, PT, PT, R51.reuse, 0x280, RZ ;  /* 0x0000028033287810 */ /* 0x040fe40007ffe0ff */
[----:B------:R-:W-:Y:S01]  /*52e0*/  LEA.HI.SX32 R118, R118, R51, 0x1b ;  /* 0x0000003376767211 */ /* 0x000fe200078fdaff */
[C---:B------:R-:W-:Y:S01]  /*52f0*/  VIADD R139, R51.reuse, 0x300 ;  /* 0x00000300338b7836 */ /* 0x040fe20000000000 */
[----:B------:R-:W-:Y:S01]  /*5300*/  IADD3 R143, PT, PT, R51, 0x2c0, RZ ;  /* 0x000002c0338f7810 */ /* 0x000fe20007ffe0ff */
[----:B--2---:R0:W-:Y:S04]  /*5310*/  STS.U16 [R103], R70 ;  /* 0x0000004667007388 */ /* 0x0041e80000000400 */
[----:B------:R1:W-:Y:S01]  /*5320*/  STS.U16 [R94+0x40], R80 ;  /* 0x000040505e007388 */ /* 0x0003e20000000400 */
[----:B0-----:R-:W-:-:S02]  /*5330*/  LEA R70, R136, UR23, 0x1 ;  /* 0x0000001788467c11 */ /* 0x001fc4000f8e08ff */
[----:B-1----:R-:W-:-:S03]  /*5340*/  LEA R80, R134, UR23, 0x1 ;  /* 0x0000001786507c11 */ /* 0x002fc6000f8e08ff */
[----:B---3--:R0:W-:Y:S04]  /*5350*/  STS.U16 [R70+0x80], R99 ;  /* 0x0000806346007388 */ /* 0x0081e80000000400 */
[----:B----4-:R1:W-:Y:S04]  /*5360*/  STS.U16 [R84+0xc0], R102 ;  /* 0x0000c06654007388 */ /* 0x0103e80000000400 */
[----:B------:R2:W-:Y:S01]  /*5370*/  STS.U16 [R80+0x100], R93 ;  /* 0x0001005d50007388 */ /* 0x0005e20000000400 */
[----:B0-----:R-:W-:-:S03]  /*5380*/  LEA R99, R132, UR23, 0x1 ;  /* 0x0000001784637c11 */ /* 0x001fc6000f8e08ff */
[----:B-----5:R0:W-:Y:S01]  /*5390*/  STS.U16 [R147+0x140], R95 ;  /* 0x0001405f93007388 */ /* 0x0201e20000000400 */
[----:B-1----:R-:W-:Y:S02]  /*53a0*/  LEA R102, R128, UR23, 0x1 ;  /* 0x0000001780667c11 */ /* 0x002fe4000f8e08ff */
[----:B--2---:R-:W-:Y:S01]  /*53b0*/  LEA R93, R130, UR23, 0x1 ;  /* 0x00000017825d7c11 */ /* 0x004fe2000f8e08ff */
[----:B------:R1:W-:Y:S01]  /*53c0*/  STS.U16 [R99+0x180], R77 ;  /* 0x0001804d63007388 */ /* 0x0003e20000000400 */
[----:B0-----:R-:W-:-:S03]  /*53d0*/  LEA R95, R126, UR23, 0x1 ;  /* 0x000000177e5f7c11 */ /* 0x001fc6000f8e08ff */
[----:B------:R0:W-:Y:S04]  /*53e0*/  STS.U16 [R93+0x1c0], R83 ;  /* 0x0001c0535d007388 */ /* 0x0001e80000000400 */
[----:B------:R-:W-:Y:S01]  /*53f0*/  STS.U16 [R102+0x200], R121 ;  /* 0x0002007966007388 */ /* 0x000fe20000000400 */
[----:B-1----:R-:W-:-:S03]  /*5400*/  LEA R77, R125, UR23, 0x1 ;  /* 0x000000177d4d7c11 */ /* 0x002fc6000f8e08ff */
[----:B------:R1:W-:Y:S01]  /*5410*/  STS.U16 [R95+0x240], R5 ;  /* 0x000240055f007388 */ /* 0x0003e20000000400 */
[----:B0-----:R-:W-:-:S03]  /*5420*/  LEA R83, R124, UR23, 0x1 ;  /* 0x000000177c537c11 */ /* 0x001fc6000f8e08ff */
[----:B------:R0:W-:Y:S01]  /*5430*/  STS.U16 [R77+0x280], R67 ;  /* 0x000280434d007388 */ /* 0x0001e20000000400 */
[----:B-1----:R-:W-:-:S03]  /*5440*/  LEA R5, R123, UR23, 0x1 ;  /* 0x000000177b057c11 */ /* 0x002fc6000f8e08ff */
[----:B------:R1:W-:Y:S01]  /*5450*/  STS.U16 [R83+0x2c0], R73 ;  /* 0x0002c04953007388 */ /* 0x0003e20000000400 */
[----:B0-----:R-:W-:-:S03]  /*5460*/  LEA R67, R122, UR23, 0x1 ;  /* 0x000000177a437c11 */ /* 0x001fc6000f8e08ff */
[----:B------:R0:W-:Y:S01]  /*5470*/  STS.U16 [R5+0x300], R75 ;  /* 0x0003004b05007388 */ /* 0x0001e20000000400 */
[-C--:B------:R-:W-:Y:S02]  /*5480*/  LEA.HI.SX32 R117, R117, R51.reuse, 0x1b ;  /* 0x0000003375757211 */ /* 0x080fe400078fdaff */
[----:B------:R-:W-:Y:S02]  /*5490*/  IADD3 R141, PT, PT, R51, 0x2e0, RZ ;  /* 0x000002e0338d7810 */ /* 0x000fe40007ffe0ff */
[----:B-1----:R-:W-:Y:S01]  /*54a0*/  LEA R73, R120, UR23, 0x1 ;  /* 0x0000001778497c11 */ /* 0x002fe2000f8e08ff */
[----:B------:R-:W-:Y:S01]  /*54b0*/  STS.U16 [R67+0x340], R116 ;  /* 0x0003407443007388 */ /* 0x000fe20000000400 */
[-C--:B------:R-:W-:Y:S02]  /*54c0*/  LEA.HI.SX32 R115, R115, R51.reuse, 0x1b ;  /* 0x0000003373737211 */ /* 0x080fe400078fdaff */
[----:B0-----:R-:W-:Y:S01]  /*54d0*/  LEA R75, R119, UR23, 0x1 ;  /* 0x00000017774b7c11 */ /* 0x001fe2000f8e08ff */
[----:B------:R0:W-:Y:S01]  /*54e0*/  STS.U16 [R74+0x380], R42 ;  /* 0x0003802a4a007388 */ /* 0x0001e20000000400 */
[-C--:B------:R-:W-:Y:S01]  /*54f0*/  LEA.HI.SX32 R40, R40, R51.reuse, 0x1b ;  /* 0x0000003328287211 */ /* 0x080fe200078fdaff */
[----:B------:R-:W-:Y:S01]  /*5500*/  UMOV UR12, UR8 ;  /* 0x00000008000c7c82 */ /* 0x000fe20008000000 */
[----:B------:R-:W-:Y:S01]  /*5510*/  IADD3 R137, PT, PT, R51, 0x320, RZ ;  /* 0x0000032033897810 */ /* 0x000fe20007ffe0ff */
[----:B------:R-:W-:Y:S01]  /*5520*/  UMOV UR13, UR14 ;  /* 0x0000000e000d7c82 */ /* 0x000fe20008000000 */
[-C--:B------:R-:W-:Y:S01]  /*5530*/  LEA.HI.SX32 R41, R41, R51.reuse, 0x1b ;  /* 0x0000003329297211 */ /* 0x080fe200078fdaff */
[----:B------:R1:W-:Y:S01]  /*5540*/  STS.U16 [R73+0x3c0], R46 ;  /* 0x0003c02e49007388 */ /* 0x0003e20000000400 */
[C---:B------:R-:W-:Y:S01]  /*5550*/  IADD3 R135, PT, PT, R51.reuse, 0x340, RZ ;  /* 0x0000034033877810 */ /* 0x040fe20007ffe0ff */
[----:B------:R-:W-:Y:S01]  /*5560*/  VIADD R133, R51, 0x360 ;  /* 0x0000036033857836 */ /* 0x000fe20000000000 */
[----:B------:R-:W-:-:S02]  /*5570*/  LEA.HI.SX32 R143, R143, R51, 0x1b ;  /* 0x000000338f8f7211 */ /* 0x000fc400078fdaff */
[----:B0-----:R-:W-:Y:S01]  /*5580*/  LEA R42, R118, UR23, 0x1 ;  /* 0x00000017762a7c11 */ /* 0x001fe2000f8e08ff */
[----:B------:R-:W-:Y:S01]  /*5590*/  UIMAD.WIDE.U32 UR12, UR7, UR28, UR12 ;  /* 0x0000001c070c72a5 */ /* 0x000fe2000f8e000c */
[-C--:B------:R-:W-:Y:S02]  /*55a0*/  LEA.HI.SX32 R141, R141, R51.reuse, 0x1b ;  /* 0x000000338d8d7211 */ /* 0x080fe400078fdaff */
[----:B-1----:R-:W-:Y:S02]  /*55b0*/  LEA R46, R117, UR23, 0x1 ;  /* 0x00000017752e7c11 */ /* 0x002fe4000f8e08ff */
[----:B------:R-:W-:Y:S01]  /*55c0*/  IADD3 R131, PT, PT, R51, 0x380, RZ ;  /* 0x0000038033837810 */ /* 0x000fe20007ffe0ff */
[----:B------:R0:W-:Y:S01]  /*55d0*/  STS.U16 [R75+0x400], R48 ;  /* 0x000400304b007388 */ /* 0x0001e20000000400 */
[----:B------:R-:W-:Y:S02]  /*55e0*/  LEA.HI.SX32 R139, R139, R51, 0x1b ;  /* 0x000000338b8b7211 */ /* 0x000fe400078fdaff */
[----:B------:R-:W-:-:S02]  /*55f0*/  LEA R40, R40, UR23, 0x1 ;  /* 0x0000001728287c11 */ /* 0x000fc4000f8e08ff */
[----:B------:R-:W-:Y:S02]  /*5600*/  IADD3 R129, PT, PT, R51, 0x3a0, RZ ;  /* 0x000003a033817810 */ /* 0x000fe40007ffe0ff */
[-C--:B------:R-:W-:Y:S02]  /*5610*/  LEA.HI.SX32 R137, R137, R51.reuse, 0x1b ;  /* 0x0000003389897211 */ /* 0x080fe400078fdaff */
[----:B0-----:R-:W-:Y:S02]  /*5620*/  LEA R48, R115, UR23, 0x1 ;  /* 0x0000001773307c11 */ /* 0x001fe4000f8e08ff */
[----:B------:R-:W-:Y:S01]  /*5630*/  LEA R41, R41, UR23, 0x1 ;  /* 0x0000001729297c11 */ /* 0x000fe2000f8e08ff */
[----:B------:R-:W-:Y:S01]  /*5640*/  ULEA UR25, UP0, UR12, UR30, 0x3 ;  /* 0x0000001e0c197291 */ /* 0x000fe2000f8018ff */
[-C--:B------:R-:W-:Y:S01]  /*5650*/  LEA.HI.SX32 R135, R135, R51.reuse, 0x1b ;  /* 0x0000003387877211 */ /* 0x080fe200078fdaff */
[----:B------:R-:W-:Y:S01]  /*5660*/  STS.U16 [R42+0x440], R114 ;  /* 0x000440722a007388 */ /* 0x000fe20000000400 */
[----:B------:R-:W-:Y:S01]  /*5670*/  LEA R143, R143, UR23, 0x1 ;  /* 0x000000178f8f7c11 */ /* 0x000fe2000f8e08ff */
[----:B------:R-:W-:Y:S01]  /*5680*/  UIMAD UR13, UR7, UR29, UR13 ;  /* 0x0000001d070d72a4 */ /* 0x000fe2000f8e020d */
[----:B------:R-:W-:Y:S01]  /*5690*/  LEA.HI.SX32 R133, R133, R51, 0x1b ;  /* 0x0000003385857211 */ /* 0x000fe200078fdaff */
[----:B------:R-:W-:Y:S01]  /*56a0*/  VIADD R127, R51, 0x3c0 ;  /* 0x000003c0337f7836 */ /* 0x000fe20000000000 */
[----:B------:R-:W-:-:S02]  /*56b0*/  LEA R141, R141, UR23, 0x1 ;  /* 0x000000178d8d7c11 */ /* 0x000fc4000f8e08ff */
[-C--:B------:R-:W-:Y:S02]  /*56c0*/  LEA.HI.SX32 R131, R131, R51.reuse, 0x1b ;  /* 0x0000003383837211 */ /* 0x080fe400078fdaff */
[----:B------:R-:W-:Y:S02]  /*56d0*/  LEA R139, R139, UR23, 0x1 ;  /* 0x000000178b8b7c11 */ /* 0x000fe4000f8e08ff */
[----:B------:R-:W-:Y:S01]  /*56e0*/  LEA.HI.SX32 R129, R129, R51, 0x1b ;  /* 0x0000003381817211 */ /* 0x000fe200078fdaff */
[----:B------:R-:W-:Y:S01]  /*56f0*/  STS.U16 [R46+0x480], R113 ;  /* 0x000480712e007388 */ /* 0x000fe20000000400 */
[----:B------:R-:W-:-:S03]  /*5700*/  LEA R137, R137, UR23, 0x1 ;  /* 0x0000001789897c11 */ /* 0x000fc6000f8e08ff */
[----:B------:R0:W-:Y:S01]  /*5710*/  STS.U16 [R48+0x4c0], R64 ;  /* 0x0004c04030007388 */ /* 0x0001e20000000400 */
[----:B------:R-:W-:Y:S01]  /*5720*/  IADD3 R138, PT, PT, R51, 0x3e0, RZ ;  /* 0x000003e0338a7810 */ /* 0x000fe20007ffe0ff */
[----:B------:R-:W-:Y:S01]  /*5730*/  ULEA.HI.X UR12, UR12, UR31, UR13, 0x3, UP0 ;  /* 0x0000001f0c0c7291 */ /* 0x000fe200080f1c0d */
[----:B------:R-:W-:Y:S01]  /*5740*/  LEA R135, R135, UR23, 0x1 ;  /* 0x0000001787877c11 */ /* 0x000fe2000f8e08ff */
[----:B------:R-:W-:Y:S01]  /*5750*/  STS.U16 [R40+0x500], R112 ;  /* 0x0005007028007388 */ /* 0x000fe20000000400 */
[----:B------:R-:W-:Y:S02]  /*5760*/  P2R R45, PR, RZ, 0x10 ;  /* 0x00000010ff2d7803 */ /* 0x000fe40000000000 */
[----:B------:R-:W-:Y:S01]  /*5770*/  LEA R133, R133, UR23, 0x1 ;  /* 0x0000001785857c11 */ /* 0x000fe2000f8e08ff */
[----:B------:R-:W-:Y:S01]  /*5780*/  STS.U16 [R41+0x540], R111 ;  /* 0x0005406f29007388 */ /* 0x000fe20000000400 */
[----:B------:R-:W-:Y:S02]  /*5790*/  LEA R131, R131, UR23, 0x1 ;  /* 0x0000001783837c11 */ /* 0x000fe4000f8e08ff */
[----:B------:R-:W-:Y:S01]  /*57a0*/  ISETP.GE.AND P4, PT, R44, UR24, PT ;  /* 0x000000182c007c0c */ /* 0x000fe2000bf86270 */
[----:B------:R1:W-:Y:S01]  /*57b0*/  STS.U16 [R143+0x580], R65 ;  /* 0x000580418f007388 */ /* 0x0003e20000000400 */
[----:B------:R-:W-:-:S02]  /*57c0*/  LEA.HI.SX32 R127, R127, R51, 0x1b ;  /* 0x000000337f7f7211 */ /* 0x000fc400078fdaff */
[----:B------:R-:W-:Y:S01]  /*57d0*/  LEA R129, R129, UR23, 0x1 ;  /* 0x0000001781817c11 */ /* 0x000fe2000f8e08ff */
[----:B------:R-:W-:Y:S01]  /*57e0*/  STS.U16 [R141+0x5c0], R107 ;  /* 0x0005c06b8d007388 */ /* 0x000fe20000000400 */
[----:B------:R-:W-:-:S03]  /*57f0*/  LEA.HI.SX32 R51, R138, R51, 0x1b ;  /* 0x000000338a337211 */ /* 0x000fc600078fdaff */
[----:B------:R-:W-:Y:S01]  /*5800*/  STS.U16 [R139+0x600], R110 ;  /* 0x0006006e8b007388 */ /* 0x000fe20000000400 */
[----:B0-----:R-:W-:-:S03]  /*5810*/  MOV R64, UR25 ;  /* 0x0000001900407c02 */ /* 0x001fc60008000f00 */
[----:B------:R-:W-:Y:S01]  /*5820*/  STS.U16 [R137+0x640], R109 ;  /* 0x0006406d89007388 */ /* 0x000fe20000000400 */
[----:B-1----:R-:W-:Y:S01]  /*5830*/  IMAD.U32 R65, RZ, RZ, UR12 ;  /* 0x0000000cff417e24 */ /* 0x002fe2000f8e00ff */
[----:B------:R-:W-:Y:S02]  /*5840*/  LEA R127, R127, UR23, 0x1 ;  /* 0x000000177f7f7c11 */ /* 0x000fe4000f8e08ff */
[----:B------:R-:W-:Y:S01]  /*5850*/  STS.U16 [R135+0x680], R108 ;  /* 0x0006806c87007388 */ /* 0x000fe20000000400 */
[----:B------:R-:W-:-:S03]  /*5860*/  LOP3.LUT P3, RZ, R61, 0x800000, RZ, 0xc0, !PT ;  /* 0x008000003dff7812 */ /* 0x000fc6000786c0ff */
[----:B------:R-:W-:Y:S01]  /*5870*/  STS.U16 [R133+0x6c0], R100 ;  /* 0x0006c06485007388 */ /* 0x000fe20000000400 */
[----:B------:R-:W-:-:S03]  /*5880*/  LEA R51, R51, UR23, 0x1 ;  /* 0x0000001733337c11 */ /* 0x000fc6000f8e08ff */
[----:B------:R-:W-:Y:S04]  /*5890*/  STS.U16 [R131+0x700], R101 ;  /* 0x0007006583007388 */ /* 0x000fe80000000400 */
[----:B------:R0:W-:Y:S01]  /*58a0*/  STS.U16 [R129+0x740], R106 ;  /* 0x0007406a81007388 */ /* 0x0001e20000000400 */
[----:B------:R-:W-:-:S03]  /*58b0*/  PRMT R125, RZ, 0x7610, R125 ;  /* 0x00007610ff7d7816 */ /* 0x000fc6000000007d */
[----:B------:R-:W-:Y:S04]  /*58c0*/  STS.U16 [R127+0x780], R105 ;  /* 0x000780697f007388 */ /* 0x000fe80000000400 */
[----:B------:R-:W2:Y:S01]  /*58d0*/  LDG.E.64 R64, desc[UR26][R64.64] ;  /* 0x0000001a40407981 */ /* 0x000ea2000c1e1b00 */
[----:B0-----:R-:W-:-:S03]  /*58e0*/  PRMT R106, RZ, 0x7610, R106 ;  /* 0x00007610ff6a7816 */ /* 0x001fc6000000006a */
[----:B------:R-:W-:Y:S01]  /*58f0*/  STS.U16 [R51+0x7c0], R104 ;  /* 0x0007c06833007388 */ /* 0x000fe20000000400 */
[----:B------:R-:W-:-:S03]  /*5900*/  NOP ;  /* 0x0000000000007918 */ /* 0x000fc60000000000 */
[----:B------:R-:W3:Y:S01]  /*5910*/  @!P4 LDG.E.U16 R106, desc[UR26][R62.64] ;  /* 0x0000001a3e6ac981 */ /* 0x000ee2000c1e1500 */
[----:B------:R-:W-:-:S03]  /*5920*/  ISETP.GE.AND P4, PT, R98, UR24, PT ;  /* 0x0000001862007c0c */ /* 0x000fc6000bf86270 */
[----:B------:R-:W4:Y:S01]  /*5930*/  @!P3 LDG.E.U16 R125, desc[UR26][R62.64+0x40] ;  /* 0x0000401a3e7db981 */ /* 0x000f22000c1e1500 */
        /* <DEDUP_REMOVED lines=30> */
[----:B------:R-:W-:-:S09]  /*5b20*/  PRMT R85, RZ, 0x7610, R85 ;  /* 0x00007610ff557816 */ /* 0x000fd20000000055 */
[----:B------:R-:W5:Y:S01]  /*5b30*/  @!P4 LDG.E.U16 R85, desc[UR26][R62.64+0x300] ;  /* 0x0003001a3e55c981 */ /* 0x000f62000c1e1500 */
[----:B------:R-:W-:Y:S02]  /*5b40*/  ISETP.GE.AND P3, PT, R66, UR24, PT ;  /* 0x0000001842007c0c */ /* 0x000fe4000bf66270 */
[----:B------:R-:W-:Y:S02]  /*5b50*/  PRMT R66, RZ, 0x7610, R66 ;  /* 0x00007610ff427816 */ /* 0x000fe40000000042 */
[----:B------:R-:W-:-:S09]  /*5b60*/  ISETP.GE.AND P4, PT, R71, UR24, PT ;  /* 0x0000001847007c0c */ /* 0x000fd2000bf86270 */
[----:B------:R-:W5:Y:S01]  /*5b70*/  @!P3 LDG.E.U16 R66, desc[UR26][R62.64+0x340] ;  /* 0x0003401a3e42b981 */ /* 0x000f62000c1e1500 */
[----:B------:R-:W-:Y:S02]  /*5b80*/  ISETP.GE.AND P3, PT, R72, UR24, PT ;  /* 0x0000001848007c0c */ /* 0x000fe4000bf66270 */
[----:B------:R-:W-:Y:S02]  /*5b90*/  PRMT R71, RZ, 0x7610, R71 ;  /* 0x00007610ff477816 */ /* 0x000fe40000000047 */
[----:B------:R-:W-:-:S04]  /*5ba0*/  PRMT R72, RZ, 0x7610, R72 ;  /* 0x00007610ff487816 */ /* 0x000fc80000000048 */
[----:B------:R-:W5:Y:S01]  /*5bb0*/  @!P4 LDG.E.U16 R71, desc[UR26][R62.64+0x380] ;  /* 0x0003801a3e47c981 */ /* 0x000f62000c1e1500 */
[----:B------:R-:W-:-:S04]  /*5bc0*/  ISETP.GE.AND P4, PT, R76, UR24, PT ;  /* 0x000000184c007c0c */ /* 0x000fc8000bf86270 */
[----:B------:R-:W5:Y:S01]  /*5bd0*/  @!P3 LDG.E.U16 R72, desc[UR26][R62.64+0x3c0] ;  /* 0x0003c01a3e48b981 */ /* 0x000f62000c1e1500 */
[----:B------:R-:W-:-:S08]  /*5be0*/  PRMT R76, RZ, 0x7610, R76 ;  /* 0x00007610ff4c7816 */ /* 0x000fd0000000004c */
[----:B------:R-:W5:Y:S01]  /*5bf0*/  @!P4 LDG.E.U16 R76, desc[UR26][R62.64+0x400] ;  /* 0x0004001a3e4cc981 */ /* 0x000f62000c1e1500 */
[----:B------:R-:W-:Y:S02]  /*5c00*/  ISETP.GE.AND P3, PT, R43, UR24, PT ;  /* 0x000000182b007c0c */ /* 0x000fe4000bf66270 */
[----:B------:R-:W-:Y:S02]  /*5c10*/  PRMT R43, RZ, 0x7610, R43 ;  /* 0x00007610ff2b7816 */ /* 0x000fe4000000002b */
[----:B------:R-:W-:-:S09]  /*5c20*/  ISETP.GE.AND P4, PT, R82, UR24, PT ;  /* 0x0000001852007c0c */ /* 0x000fd2000bf86270 */
[----:B------:R-:W5:Y:S01]  /*5c30*/  @!P3 LDG.E.U16 R43, desc[UR26][R62.64+0x440] ;  /* 0x0004401a3e2bb981 */ /* 0x000f62000c1e1500 */
[----:B------:R-:W-:Y:S02]  /*5c40*/  ISETP.NE.AND P3, PT, R47, RZ, PT ;  /* 0x000000ff2f00720c */ /* 0x000fe40003f65270 */
[----:B------:R-:W-:-:S06]  /*5c50*/  PRMT R47, RZ, 0x7610, R47 ;  /* 0x00007610ff2f7816 */ /* 0x000fcc000000002f */
[----:B------:R-:W5:Y:S01]  /*5c60*/  @!P4 LDG.E.U16 R47, desc[UR26][R62.64+0x480] ;  /* 0x0004801a3e2fc981 */ /* 0x000f62000c1e1500 */
[----:B------:R-:W-:Y:S02]  /*5c70*/  ISETP.NE.AND P4, PT, R45, RZ, PT ;  /* 0x000000ff2d00720c */ /* 0x000fe40003f85270 */
[----:B------:R-:W-:Y:S02]  /*5c80*/  PRMT R45, RZ, 0x7610, R45 ;  /* 0x00007610ff2d7816 */ /* 0x000fe4000000002d */
[----:B------:R-:W-:Y:S02]  /*5c90*/  PRMT R44, RZ, 0x7610, R44 ;  /* 0x00007610ff2c7816 */ /* 0x000fe4000000002c */
[----:B------:R-:W-:-:S04]  /*5ca0*/  PRMT R138, RZ, 0x7610, R138 ;  /* 0x00007610ff8a7816 */ /* 0x000fc8000000008a */
[----:B------:R-:W5:Y:S04]  /*5cb0*/  @!P3 LDG.E.U16 R44, desc[UR26][R62.64+0x500] ;  /* 0x0005001a3e2cb981 */ /* 0x000f68000c1e1500 */
[----:B------:R-:W5:Y:S01]  /*5cc0*/  @!P4 LDG.E.U16 R45, desc[UR26][R62.64+0x4c0] ;  /* 0x0004c01a3e2dc981 */ /* 0x000f62000c1e1500 */
[----:B------:R-:W-:Y:S02]  /*5cd0*/  ISETP.GE.AND P4, PT, R81, UR24, PT ;  /* 0x0000001851007c0c */ /* 0x000fe4000bf86270 */
[----:B------:R-:W-:Y:S02]  /*5ce0*/  ISETP.GE.AND P3, PT, R78, UR24, PT ;  /* 0x000000184e007c0c */ /* 0x000fe4000bf66270 */
[----:B------:R-:W-:Y:S02]  /*5cf0*/  PRMT R144, RZ, 0x7610, R144 ;  /* 0x00007610ff907816 */ /* 0x000fe40000000090 */
[----:B------:R-:W-:-:S07]  /*5d00*/  SHF.L.U32 R50, R50, 0x5, RZ ;  /* 0x0000000532327819 */ /* 0x000fce00000006ff */
[----:B------:R-:W5:Y:S01]  /*5d10*/  @!P4 LDG.E.U16 R138, desc[UR26][R62.64+0x600] ;  /* 0x0006001a3e8ac981 */ /* 0x000f62000c1e1500 */
[----:B------:R-:W-:Y:S02]  /*5d20*/  ISETP.GE.AND P4, PT, R79, UR24, PT ;  /* 0x000000184f007c0c */ /* 0x000fe4000bf86270 */
[----:B------:R-:W-:Y:S01]  /*5d30*/  LEA.HI.SX32 R78, R50, R50, 0x1b ;  /* 0x00000032324e7211 */ /* 0x000fe200078fdaff */
[----:B------:R-:W5:Y:S01]  /*5d40*/  @!P2 LDG.E.U16 R144, desc[UR26][R62.64+0x540] ;  /* 0x0005401a3e90a981 */ /* 0x000f62000c1e1500 */
[----:B------:R-:W-:Y:S02]  /*5d50*/  PRMT R136, RZ, 0x7610, R136 ;  /* 0x00007610ff887816 */ /* 0x000fe40000000088 */
[----:B------:R-:W-:Y:S02]  /*5d60*/  PRMT R134, RZ, 0x7610, R134 ;  /* 0x00007610ff867816 */ /* 0x000fe40000000086 */
[----:B------:R-:W-:Y:S02]  /*5d70*/  ISETP.GE.AND P2, PT, R49, UR24, PT ;  /* 0x0000001831007c0c */ /* 0x000fe4000bf46270 */
[----:B------:R-:W-:Y:S01]  /*5d80*/  LEA R49, R78, UR23, 0x1 ;  /* 0x000000174e317c11 */ /* 0x000fe2000f8e08ff */
[----:B------:R-:W5:Y:S01]  /*5d90*/  @!P3 LDG.E.U16 R136, desc[UR26][R62.64+0x640] ;  /* 0x0006401a3e88b981 */ /* 0x000f62000c1e1500 */
[----:B------:R-:W-:-:S03]  /*5da0*/  ISETP.GE.AND P3, PT, R68, UR24, PT ;  /* 0x0000001844007c0c */ /* 0x000fc6000bf66270 */
[----:B------:R-:W5:Y:S01]  /*5db0*/  @!P4 LDG.E.U16 R134, desc[UR26][R62.64+0x680] ;  /* 0x0006801a3e86c981 */ /* 0x000f62000c1e1500 */
[----:B------:R-:W-:-:S03]  /*5dc0*/  ISETP.GE.AND P4, PT, R69, UR24, PT ;  /* 0x0000001845007c0c */ /* 0x000fc6000bf86270 */
[----:B------:R-:W-:Y:S04]  /*5dd0*/  LDS.U16 R69, [R49] ;  /* 0x0000000031457984 */ /* 0x000fe80000000400 */
[----:B------:R-:W0:Y:S04]  /*5de0*/  LDS.U16 R68, [R49+0x2] ;  /* 0x0000020031447984 */ /* 0x000e280000000400 */
[----:B------:R-:W-:Y:S04]  /*5df0*/  LDS.U16 R107, [R49+0x4] ;  /* 0x00000400316b7984 */ /* 0x000fe80000000400 */
[----:B------:R-:W1:Y:S04]  /*5e00*/  LDS.U16 R118, [R49+0x6] ;  /* 0x0000060031767984 */ /* 0x000e680000000400 */
        /* <DEDUP_REMOVED lines=8> */
[----:B------:R-:W1:Y:S04]  /*5e90*/  LDS.U16 R97, [R49+0x18] ;  /* 0x0000180031617984 */ /* 0x000e680000000400 */
        /* <DEDUP_REMOVED lines=10> */
[----:B------:R-:W1:Y:S01]  /*5f40*/  LDS.U16 R113, [R49+0x2e] ;  /* 0x00002e0031717984 */ /* 0x000e620000000400 */
[----:B--2---:R-:W-:-:S03]  /*5f50*/  R2UR UR12, R65 ;  /* 0x00000000410c72ca */ /* 0x004fc600000e0000 */
[----:B------:R-:W-:Y:S04]  /*5f60*/  LDS.U16 R114, [R49+0x30] ;  /* 0x0000300031727984 */ /* 0x000fe80000000400 */
[----:B------:R-:W2:Y:S04]  /*5f70*/  LDS.U16 R115, [R49+0x32] ;  /* 0x0000320031737984 */ /* 0x000ea80000000400 */
[----:B------:R-:W2:Y:S04]  /*5f80*/  LDS.U16 R116, [R49+0x34] ;  /* 0x0000340031747984 */ /* 0x000ea80000000400 */
[----:B------:R-:W2:Y:S04]  /*5f90*/  LDS.U16 R117, [R49+0x36] ;  /* 0x0000360031757984 */ /* 0x000ea80000000400 */
[----:B------:R-:W2:Y:S04]  /*5fa0*/  LDS.U16 R120, [R49+0x38] ;  /* 0x0000380031787984 */ /* 0x000ea80000000400 */
[----:B------:R-:W2:Y:S04]  /*5fb0*/  LDS.U16 R121, [R49+0x3a] ;  /* 0x00003a0031797984 */ /* 0x000ea80000000400 */
[----:B------:R-:W-:Y:S04]  /*5fc0*/  LDS.U16 R124, [R49+0x3c] ;  /* 0x00003c00317c7984 */ /* 0x000fe80000000400 */
[----:B------:R-:W2:Y:S04]  /*5fd0*/  LDS.U16 R122, [R49+0x3e] ;  /* 0x00003e00317a7984 */ /* 0x000ea80000000400 */
[----:B---3--:R-:W-:Y:S04]  /*5fe0*/  STS.U16 [R103+0x1080], R106 ;  /* 0x0010806a67007388 */ /* 0x008fe80000000400 */
[----:B----4-:R-:W-:Y:S04]  /*5ff0*/  STS.U16 [R94+0x10c0], R125 ;  /* 0x0010c07d5e007388 */ /* 0x010fe80000000400 */
[----:B-----5:R-:W-:Y:S04]  /*6000*/  STS.U16 [R70+0x1100], R123 ;  /* 0x0011007b46007388 */ /* 0x020fe80000000400 */
[----:B------:R-:W-:Y:S04]  /*6010*/  STS.U16 [R84+0x1140], R98 ;  /* 0x0011406254007388 */ /* 0x000fe80000000400 */
[----:B------:R-:W-:Y:S04]  /*6020*/  STS.U16 [R80+0x1180], R86 ;  /* 0x0011805650007388 */ /* 0x000fe80000000400 */
[----:B------:R-:W-:Y:S04]  /*6030*/  STS.U16 [R147+0x11c0], R149 ;  /* 0x0011c09593007388 */ /* 0x000fe80000000400 */
[----:B------:R3:W-:Y:S04]  /*6040*/  STS.U16 [R99+0x1200], R148 ;  /* 0x0012009463007388 */ /* 0x0007e80000000400 */
[----:B------:R-:W-:Y:S04]  /*6050*/  STS.U16 [R93+0x1240], R151 ;  /* 0x001240975d007388 */ /* 0x000fe80000000400 */
[----:B------:R-:W-:Y:S01]  /*6060*/  STS.U16 [R102+0x1280], R119 ;  /* 0x0012807766007388 */ /* 0x000fe20000000400 */
[----:B---3--:R-:W-:-:S03]  /*6070*/  FMUL.FTZ R99, R8, UR12 ;  /* 0x0000000c08637c20 */ /* 0x008fc60008410000 */
[----:B------:R3:W-:Y:S01]  /*6080*/  STS.U16 [R95+0x12c0], R146 ;  /* 0x0012c0925f007388 */ /* 0x0007e20000000400 */
[----:B------:R-:W-:Y:S01]  /*6090*/  FMUL.FTZ R88, R64, 1.4426950216293334961 ;  /* 0x3fb8aa3b40587820 */ /* 0x000fe20000410000 */
[----:B------:R-:W-:Y:S01]  /*60a0*/  FMUL.RZ R99, R99, 0.15915493667125701904 ;  /* 0x3e22f98363637820 */ /* 0x000fe2000040c000 */
[----:B------:R-:W-:Y:S01]  /*60b0*/  FMUL.FTZ R147, R9, UR12 ;  /* 0x0000000c09937c20 */ /* 0x000fe20008410000 */
[----:B------:R-:W-:Y:S02]  /*60c0*/  PRMT R142, RZ, 0x7610, R142 ;  /* 0x00007610ff8e7816 */ /* 0x000fe4000000008e */
[----:B------:R-:W-:Y:S02]  /*60d0*/  PRMT R140, RZ, 0x7610, R140 ;  /* 0x00007610ff8c7816 */ /* 0x000fe4000000008c */
[----:B------:R-:W-:Y:S02]  /*60e0*/  PRMT R132, RZ, 0x7610, R132 ;  /* 0x00007610ff847816 */ /* 0x000fe40000000084 */
[----:B------:R-:W-:Y:S01]  /*60f0*/  PRMT R130, RZ, 0x7610, R130 ;  /* 0x00007610ff827816 */ /* 0x000fe20000000082 */
[----:B---3--:R-:W-:Y:S01]  /*6100*/  FMUL.FTZ R95, R11, UR12 ;  /* 0x0000000c0b5f7c20 */ /* 0x008fe20008410000 */
[----:B------:R-:W-:Y:S03]  /*6110*/  STS.U16 [R77+0x1300], R145 ;  /* 0x001300914d007388 */ /* 0x000fe60000000400 */
[----:B------:R-:W-:Y:S01]  /*6120*/  FMUL.RZ R95, R95, 0.15915493667125701904 ;  /* 0x3e22f9835f5f7820 */ /* 0x000fe2000040c000 */
[C---:B------:R-:W-:Y:S01]  /*6130*/  FMUL.FTZ R125, R88.reuse, R8 ;  /* 0x00000008587d7220 */ /* 0x040fe20000410000 */
[----:B------:R-:W-:Y:S01]  /*6140*/  MUFU.SIN R148, R99 ;  /* 0x0000006300947308 */ /* 0x000fe20000000400 */
[----:B------:R3:W-:Y:S01]  /*6150*/  STS.U16 [R83+0x1340], R87 ;  /* 0x0013405753007388 */ /* 0x0007e20000000400 */
[----:B------:R-:W-:Y:S01]  /*6160*/  FMUL.RZ R147, R147, 0.15915493667125701904 ;  /* 0x3e22f98393937820 */ /* 0x000fe2000040c000 */
[C---:B------:R-:W-:Y:S01]  /*6170*/  FMUL.FTZ R70, R88.reuse, R9 ;  /* 0x0000000958467220 */ /* 0x040fe20000410000 */
[----:B------:R-:W-:Y:S01]  /*6180*/  PRMT R128, RZ, 0x7610, R128 ;  /* 0x00007610ff807816 */ /* 0x000fe20000000080 */
[----:B------:R-:W-:Y:S01]  /*6190*/  FMUL.FTZ R106, R88, R11 ;  /* 0x0000000b586a7220 */ /* 0x000fe20000410000 */
[----:B------:R-:W-:-:S02]  /*61a0*/  PRMT R126, RZ, 0x7610, R126 ;  /* 0x00007610ff7e7816 */ /* 0x000fc4000000007e */
[----:B------:R-:W-:Y:S01]  /*61b0*/  PRMT R50, RZ, 0x7610, R50 ;  /* 0x00007610ff327816 */ /* 0x000fe20000000032 */
[----:B------:R-:W-:Y:S01]  /*61c0*/  MUFU.SIN R146, R95 ;  /* 0x0000005f00927308 */ /* 0x000fe20000000400 */
[----:B------:R-:W-:Y:S01]  /*61d0*/  FMUL.FTZ R102, R10, UR12 ;  /* 0x0000000c0a667c20 */ /* 0x000fe20008410000 */
[----:B---3--:R-:W-:Y:S01]  /*61e0*/  FMUL.FTZ R87, R13, UR12 ;  /* 0x0000000c0d577c20 */ /* 0x008fe20008410000 */
[----:B------:R-:W3:Y:S01]  /*61f0*/  @!P1 LDG.E.U16 R142, desc[UR26][R62.64+0x580] ;  /* 0x0005801a3e8e9981 */ /* 0x000ee2000c1e1500 */
[C---:B------:R-:W-:Y:S01]  /*6200*/  FMUL.FTZ R86, R88.reuse, R14 ;  /* 0x0000000e58567220 */ /* 0x040fe20000410000 */
[----:B------:R-:W-:Y:S02]  /*6210*/  FMUL.FTZ R84, R88, R13 ;  /* 0x0000000d58547220 */ /* 0x000fe40000410000 */
[----:B------:R-:W4:Y:S01]  /*6220*/  @!P0 LDG.E.U16 R140, desc[UR26][R62.64+0x5c0] ;  /* 0x0005c01a3e8c8981 */ /* 0x000f22000c1e1500 */
[----:B------:R5:W-:Y:S01]  /*6230*/  MUFU.COS R77, R95 ;  /* 0x0000005f004d7308 */ /* 0x000be20000000000 */
[----:B------:R-:W-:-:S02]  /*6240*/  FMUL.RZ R87, R87, 0.15915493667125701904 ;  /* 0x3e22f98357577820 */ /* 0x000fc4000040c000 */
[----:B------:R-:W4:Y:S04]  /*6250*/  @!P2 LDG.E.U16 R132, desc[UR26][R62.64+0x6c0] ;  /* 0x0006c01a3e84a981 */ /* 0x000f28000c1e1500 */
[----:B------:R-:W4:Y:S01]  /*6260*/  @!P3 LDG.E.U16 R130, desc[UR26][R62.64+0x700] ;  /* 0x0007001a3e82b981 */ /* 0x000f22000c1e1500 */
[----:B-----5:R-:W-:Y:S01]  /*6270*/  FMUL.FTZ R95, R12, UR12 ;  /* 0x0000000c0c5f7c20 */ /* 0x020fe20008410000 */
[----:B------:R-:W5:Y:S02]  /*6280*/  MUFU.COS R99, R99 ;  /* 0x0000006300637308 */ /* 0x000f640000000000 */
[----:B------:R0:W-:Y:S01]  /*6290*/  STS.U16 [R5+0x1380], R85 ;  /* 0x0013805505007388 */ /* 0x0001e20000000400 */
[----:B------:R-:W-:-:S03]  /*62a0*/  FMUL.RZ R95, R95, 0.15915493667125701904 ;  /* 0x3e22f9835f5f7820 */ /* 0x000fc6000040c000 */
[----:B------:R-:W4:Y:S02]  /*62b0*/  @!P4 LDG.E.U16 R128, desc[UR26][R62.64+0x740] ;  /* 0x0007401a3e80c981 */ /* 0x000f24000c1e1500 */
[----:B------:R-:W5:Y:S02]  /*62c0*/  MUFU.EX2 R125, R125 ;  /* 0x0000007d007d7308 */ /* 0x000f640000000800 */
[----:B------:R-:W4:Y:S02]  /*62d0*/  @!P5 LDG.E.U16 R126, desc[UR26][R62.64+0x780] ;  /* 0x0007801a3e7ed981 */ /* 0x000f24000c1e1500 */
[----:B------:R-:W-:Y:S02]  /*62e0*/  MUFU.SIN R145, R95 ;  /* 0x0000005f00917308 */ /* 0x000fe40000000400 */
[----:B------:R1:W4:Y:S01]  /*62f0*/  @!P6 LDG.E.U16 R50, desc[UR26][R62.64+0x7c0] ;  /* 0x0007c01a3e32e981 */ /* 0x000322000c1e1500 */
[----:B------:R-:W-:Y:S01]  /*6300*/  FMUL.FTZ R65, R7, UR12 ;  /* 0x0000000c07417c20 */ /* 0x000fe20008410000 */
[----:B------:R-:W-:-:S02]  /*6310*/  UIMAD UR13, UR6, -0x400, UR15 ;  /* 0xfffffc00060d78a4 */ /* 0x000fc4000f8e020f */
[----:B------:R-:W3:Y:S02]  /*6320*/  LDL R151, [R1+0x4] ;  /* 0x0000040001977983 */ /* 0x000ee40000100800 */
[----:B------:R-:W-:Y:S08]  /*6330*/  MUFU.COS R83, R95 ;  /* 0x0000005f00537308 */ /* 0x000ff00000000000 */
[----:B------:R-:W-:Y:S08]  /*6340*/  MUFU.SIN R95, R87 ;  /* 0x00000057005f7308 */ /* 0x000ff00000000400 */
[----:B0-----:R0:W-:Y:S08]  /*6350*/  MUFU.COS R85, R87 ;  /* 0x0000005700557308 */ /* 0x0011f00000000000 */
[----:B------:R-:W2:Y:S01]  /*6360*/  MUFU.COS R119, R147 ;  /* 0x0000009300777308 */ /* 0x000ea20000000000 */
[----:B0-----:R-:W-:-:S04]  /*6370*/  FMUL.FTZ R87, R14, UR12 ;  /* 0x0000000c0e577c20 */ /* 0x001fc80008410000 */
[----:B------:R-:W-:-:S03]  /*6380*/  FMUL.RZ R87, R87, 0.15915493667125701904 ;  /* 0x3e22f98357577820 */ /* 0x000fc6000040c000 */
[----:B------:R-:W0:Y:S01]  /*6390*/  MUFU.SIN R93, R147 ;  /* 0x00000093005d7308 */ /* 0x000e220000000400 */
[----:B-1----:R-:W-:Y:S01]  /*63a0*/  FMUL.FTZ R62, R88, R12 ;  /* 0x0000000c583e7220 */ /* 0x002fe20000410000 */
[----:B-----5:R-:W-:-:S06]  /*63b0*/  FMUL.FTZ R99, R125, R99 ;  /* 0x000000637d637220 */ /* 0x020fcc0000410000 */
[----:B------:R-:W2:Y:S01]  /*63c0*/  MUFU.EX2 R70, R70 ;  /* 0x0000004600467308 */ /* 0x000ea20000000800 */
[----:B------:R-:W-:-:S03]  /*63d0*/  FMUL.RZ R102, R102, 0.15915493667125701904 ;  /* 0x3e22f98366667820 */ /* 0x000fc6000040c000 */
[----:B------:R-:W1:Y:S01]  /*63e0*/  MUFU.EX2 R106, R106 ;  /* 0x0000006a006a7308 */ /* 0x000e620000000800 */
[----:B------:R-:W-:Y:S01]  /*63f0*/  FMUL.FTZ R125, R125, R148 ;  /* 0x000000947d7d7220 */ /* 0x000fe20000410000 */
[----:B------:R-:W-:Y:S02]  /*6400*/  FMUL.FTZ R148, R15, UR12 ;  /* 0x0000000c0f947c20 */ /* 0x000fe40008410000 */
[----:B------:R-:W-:Y:S01]  /*6410*/  MUFU.SIN R5, R87 ;  /* 0x0000005700057308 */ /* 0x000fe20000000400 */
[----:B------:R-:W-:Y:S01]  /*6420*/  FMUL.FTZ R103, R88, R10 ;  /* 0x0000000a58677220 */ /* 0x000fe20000410000 */
[----:B------:R-:W-:-:S06]  /*6430*/  FMUL.RZ R148, R148, 0.15915493667125701904 ;  /* 0x3e22f98394947820 */ /* 0x000fcc000040c000 */
[----:B------:R-:W5:Y:S01]  /*6440*/  MUFU.COS R87, R87 ;  /* 0x0000005700577308 */ /* 0x000f620000000000 */
[----:B------:R-:W-:Y:S01]  /*6450*/  FMUL.RZ R65, R65, 0.15915493667125701904 ;  /* 0x3e22f98341417820 */ /* 0x000fe2000040c000 */
[----:B------:R-:W-:-:S06]  /*6460*/  FMUL.FTZ R123, R88, R15 ;  /* 0x0000000f587b7220 */ /* 0x000fcc0000410000 */
[----:B------:R0:W-:Y:S04]  /*6470*/  MUFU.EX2 R80, R62 ;  /* 0x0000003e00507308 */ /* 0x0001e80000000800 */
[----:B------:R-:W5:Y:S01]  /*6480*/  MUFU.EX2 R86, R86 ;  /* 0x0000005600567308 */ /* 0x000f620000000800 */
[----:B0-----:R-:W-:-:S03]  /*6490*/  FMUL.FTZ R62, R6, UR12 ;  /* 0x0000000c063e7c20 */ /* 0x001fc60008410000 */
[----:B------:R-:W0:Y:S01]  /*64a0*/  MUFU.EX2 R84, R84 ;  /* 0x0000005400547308 */ /* 0x000e220000000800 */
[----:B--2---:R-:W-:-:S03]  /*64b0*/  FMUL.FTZ R119, R70, R119 ;  /* 0x0000007746777220 */ /* 0x004fc60000410000 */
[----:B------:R-:W-:Y:S01]  /*64c0*/  MUFU.SIN R147, R102 ;  /* 0x0000006600937308 */ /* 0x000fe20000000400 */
[----:B------:R-:W-:Y:S01]  /*64d0*/  FMUL.RZ R62, R62, 0.15915493667125701904 ;  /* 0x3e22f9833e3e7820 */ /* 0x000fe2000040c000 */
[----:B------:R-:W-:Y:S01]  /*64e0*/  FMUL.FTZ R70, R70, R93 ;  /* 0x0000005d46467220 */ /* 0x000fe20000410000 */
[----:B------:R-:W-:-:S05]  /*64f0*/  FMUL.FTZ R63, R88, R7 ;  /* 0x00000007583f7220 */ /* 0x000fca0000410000 */
[----:B------:R-:W2:Y:S01]  /*6500*/  MUFU.COS R102, R102 ;  /* 0x0000006600667308 */ /* 0x000ea20000000000 */
[----:B------:R-:W-:Y:S01]  /*6510*/  FMUL.FTZ R64, R88, R6 ;  /* 0x0000000658407220 */ /* 0x000fe20000410000 */
[C---:B-1----:R-:W-:Y:S01]  /*6520*/  FMUL.FTZ R77, R106.reuse, R77 ;  /* 0x0000004d6a4d7220 */ /* 0x042fe20000410000 */
[----:B------:R-:W-:Y:S01]  /*6530*/  FMUL.FTZ R106, R106, R146 ;  /* 0x000000926a6a7220 */ /* 0x000fe20000410000 */
[----:B------:R-:W-:-:S04]  /*6540*/  FMUL.FTZ R146, R16, UR12 ;  /* 0x0000000c10927c20 */ /* 0x000fc80008410000 */
[----:B------:R-:W2:Y:S04]  /*6550*/  MUFU.EX2 R103, R103 ;  /* 0x0000006700677308 */ /* 0x000ea80000000800 */
[----:B------:R-:W1:Y:S01]  /*6560*/  MUFU.COS R93, R148 ;  /* 0x00000094005d7308 */ /* 0x000e620000000000 */
[----:B------:R-:W-:-:S07]  /*6570*/  FMUL.RZ R146, R146, 0.15915493667125701904 ;  /* 0x3e22f98392927820 */ /* 0x000fce000040c000 */
[----:B------:R-:W-:Y:S01]  /*6580*/  MUFU.SIN R149, R65 ;  /* 0x0000004100957308 */ /* 0x000fe20000000400 */
[----:B-----5:R-:W-:-:S07]  /*6590*/  FMUL.FTZ R87, R86, R87 ;  /* 0x0000005756577220 */ /* 0x020fce0000410000 */
[----:B------:R-:W5:Y:S01]  /*65a0*/  MUFU.SIN R148, R148 ;  /* 0x0000009400947308 */ /* 0x000f620000000400 */
[----:B------:R-:W-:-:S07]  /*65b0*/  FMUL.FTZ R94, R88, R16 ;  /* 0x00000010585e7220 */ /* 0x000fce0000410000 */
[----:B------:R-:W-:Y:S01]  /*65c0*/  MUFU.SIN R150, R62 ;  /* 0x0000003e00967308 */ /* 0x000fe20000000400 */
[----:B0-----:R-:W-:-:S07]  /*65d0*/  FMUL.FTZ R85, R84, R85 ;  /* 0x0000005554557220 */ /* 0x001fce0000410000 */
[----:B------:R-:W0:Y:S01]  /*65e0*/  MUFU.COS R65, R65 ;  /* 0x0000004100417308 */ /* 0x000e220000000000 */
[----:B------:R-:W-:-:S07]  /*65f0*/  FMUL.FTZ R86, R86, R5 ;  /* 0x0000000556567220 */ /* 0x000fce0000410000 */
[----:B------:R-:W0:Y:S01]  /*6600*/  MUFU.COS R62, R62 ;  /* 0x0000003e003e7308 */ /* 0x000e220000000000 */
[----:B------:R-:W-:Y:S01]  /*6610*/  FMUL.FTZ R83, R80, R83 ;  /* 0x0000005350537220 */ /* 0x000fe20000410000 */
[----:B------:R-:W-:-:S06]  /*6620*/  FMUL.FTZ R84, R84, R95 ;  /* 0x0000005f54547220 */ /* 0x000fcc0000410000 */
[----:B------:R-:W1:Y:S04]  /*6630*/  MUFU.EX2 R123, R123 ;  /* 0x0000007b007b7308 */ /* 0x000e680000000800 */
[----:B------:R-:W0:Y:S01]  /*6640*/  MUFU.EX2 R63, R63 ;  /* 0x0000003f003f7308 */ /* 0x000e220000000800 */
[----:B------:R-:W-:-:S03]  /*6650*/  SHF.L.U32 R5, R153, 0x4, RZ ;  /* 0x0000000499057819 */ /* 0x000fc600000006ff */
[----:B------:R-:W0:Y:S01]  /*6660*/  MUFU.EX2 R64, R64 ;  /* 0x0000004000407308 */ /* 0x000e220000000800 */
[----:B------:R-:W-:Y:S01]  /*6670*/  FMUL.FTZ R80, R80, R145 ;  /* 0x0000009150507220 */ /* 0x000fe20000410000 */
[C---:B--2---:R-:W-:Y:S01]  /*6680*/  FMUL.FTZ R102, R103.reuse, R102 ;  /* 0x0000006667667220 */ /* 0x044fe20000410000 */
[----:B------:R-:W-:Y:S01]  /*6690*/  FMUL.FTZ R98, R88, R17 ;  /* 0x0000001158627220 */ /* 0x000fe20000410000 */
[----:B------:R-:W2:Y:S01]  /*66a0*/  MUFU.COS R95, R146 ;  /* 0x00000092005f7308 */ /* 0x000ea20000000000 */
[----:B------:R-:W-:Y:S01]  /*66b0*/  FMUL.FTZ R103, R103, R147 ;  /* 0x0000009367677220 */ /* 0x000fe20000410000 */
[----:B------:R-:W-:Y:S01]  /*66c0*/  FMUL.FTZ R147, R17, UR12 ;  /* 0x0000000c11937c20 */ /* 0x000fe20008410000 */
[C---:B-1----:R-:W-:Y:S01]  /*66d0*/  FMUL.FTZ R93, R123.reuse, R93 ;  /* 0x0000005d7b5d7220 */ /* 0x042fe20000410000 */
[----:B------:R-:W4:Y:S04]  /*66e0*/  LDL R153, [R1] ;  /* 0x0000000001997983 */ /* 0x000f280000100800 */
[----:B------:R1:W2:Y:S01]  /*66f0*/  MUFU.SIN R145, R146 ;  /* 0x0000009200917308 */ /* 0x0002a20000000400 */
[----:B-----5:R-:W-:Y:S01]  /*6700*/  FMUL.FTZ R123, R123, R148 ;  /* 0x000000947b7b7220 */ /* 0x020fe20000410000 */
[----:B0-----:R-:W-:Y:S01]  /*6710*/  FMUL.FTZ R65, R63, R65 ;  /* 0x000000413f417220 */ /* 0x001fe20000410000 */
[----:B------:R-:W-:-:S05]  /*6720*/  FMUL.RZ R148, R147, 0.15915493667125701904 ;  /* 0x3e22f98393947820 */ /* 0x000fca000040c000 */
[----:B------:R-:W2:Y:S01]  /*6730*/  MUFU.EX2 R94, R94 ;  /* 0x0000005e005e7308 */ /* 0x000ea20000000800 */
[----:B-1----:R-:W-:Y:S02]  /*6740*/  VIADD R146, R5, 0x1 ;  /* 0x0000000105927836 */ /* 0x002fe40000000000 */
[----:B------:R-:W-:Y:S01]  /*6750*/  FMUL.FTZ R62, R64, R62 ;  /* 0x0000003e403e7220 */ /* 0x000fe20000410000 */
[----:B------:R-:W-:Y:S01]  /*6760*/  FMUL.FTZ R63, R63, R149 ;  /* 0x000000953f3f7220 */ /* 0x000fe20000410000 */
[C---:B------:R-:W-:Y:S02]  /*6770*/  ISETP.GE.U32.AND P0, PT, R5.reuse, UR13, PT ;  /* 0x0000000d05007c0c */ /* 0x040fe4000bf06070 */
[----:B------:R-:W-:Y:S02]  /*6780*/  ISETP.GE.U32.AND P1, PT, R146, UR13, PT ;  /* 0x0000000d92007c0c */ /* 0x000fe4000bf26070 */
[C---:B------:R-:W-:Y:S01]  /*6790*/  IADD3 R146, PT, PT, R5.reuse, 0x3, RZ ;  /* 0x0000000305927810 */ /* 0x040fe20007ffe0ff */
[----:B------:R-:W0:Y:S01]  /*67a0*/  MUFU.COS R147, R148 ;  /* 0x0000009400937308 */ /* 0x000e220000000000 */
[----:B------:R-:W-:Y:S01]  /*67b0*/  FMUL.FTZ R64, R64, R150 ;  /* 0x0000009640407220 */ /* 0x000fe20000410000 */
[----:B------:R-:W-:-:S02]  /*67c0*/  IADD3 R149, PT, PT, R5, 0x2, RZ ;  /* 0x0000000205957810 */ /* 0x000fc40007ffe0ff */
[----:B------:R-:W-:Y:S02]  /*67d0*/  ISETP.GE.U32.AND P3, PT, R146, UR13, PT ;  /* 0x0000000d92007c0c */ /* 0x000fe4000bf66070 */
[----:B------:R-:W-:Y:S02]  /*67e0*/  FSEL R62, R62, 1, !P0 ;  /* 0x3f8000003e3e7808 */ /* 0x000fe40004000000 */
[----:B------:R-:W-:Y:S01]  /*67f0*/  FSEL R63, R63, RZ, !P1 ;  /* 0x000000ff3f3f7208 */ /* 0x000fe20004800000 */
[----:B------:R1:W5:Y:S01]  /*6800*/  MUFU.SIN R146, R148 ;  /* 0x0000009400927308 */ /* 0x0003620000000400 */
[C---:B--2---:R-:W-:Y:S01]  /*6810*/  FMUL.FTZ R95, R94.reuse, R95 ;  /* 0x0000005f5e5f7220 */ /* 0x044fe20000410000 */
[----:B------:R-:W-:Y:S01]  /*6820*/  ISETP.GE.U32.AND P2, PT, R149, UR13, PT ;  /* 0x0000000d95007c0c */ /* 0x000fe2000bf46070 */
[----:B------:R-:W-:Y:S01]  /*6830*/  FMUL.FTZ R94, R94, R145 ;  /* 0x000000915e5e7220 */ /* 0x000fe20000410000 */
[----:B------:R-:W-:Y:S01]  /*6840*/  FSEL R64, R64, RZ, !P0 ;  /* 0x000000ff40407208 */ /* 0x000fe20004000000 */
[----:B------:R-:W-:Y:S01]  /*6850*/  FMUL.FTZ R145, R62, R63 ;  /* 0x0000003f3e917220 */ /* 0x000fe20000410000 */
[----:B------:R-:W-:-:S02]  /*6860*/  FSEL R65, R65, 1, !P1 ;  /* 0x3f80000041417808 */ /* 0x000fc40004800000 */
[----:B------:R-:W0:Y:S01]  /*6870*/  MUFU.EX2 R98, R98 ;  /* 0x0000006200627308 */ /* 0x000e220000000800 */
[----:B------:R2:W-:Y:S02]  /*6880*/  STS.U16 [R67+0x13c0], R66 ;  /* 0x0013c04243007388 */ /* 0x0005e40000000400 */
[----:B------:R-:W-:Y:S01]  /*6890*/  FFMA.FTZ R145, R64, R65, R145 ;  /* 0x0000004140917223 */ /* 0x000fe20000010091 */
[----:B------:R-:W-:Y:S01]  /*68a0*/  VIADD R149, R5, 0x4 ;  /* 0x0000000405957836 */ /* 0x000fe20000000000 */
[----:B------:R-:W-:Y:S02]  /*68b0*/  SHF.L.U32 R68, R68, 0x10, RZ ;  /* 0x0000001044447819 */ /* 0x000fe400000006ff */
[----:B--2---:R-:W-:Y:S01]  /*68c0*/  FSEL R66, R125, RZ, !P2 ;  /* 0x000000ff7d427208 */ /* 0x004fe20005000000 */
[----:B------:R-:W-:Y:S01]  /*68d0*/  FMUL.FTZ R125, R64, R63 ;  /* 0x0000003f407d7220 */ /* 0x000fe20000410000 */
[----:B------:R-:W-:-:S03]  /*68e0*/  FSEL R67, R99, 1, !P2 ;  /* 0x3f80000063437808 */ /* 0x000fc60005000000 */
[----:B------:R-:W-:Y:S01]  /*68f0*/  FFMA.FTZ R125, R62, R65, -R125 ;  /* 0x000000413e7d7223 */ /* 0x000fe2000001087d */
[----:B-1----:R-:W-:Y:S01]  /*6900*/  FMUL.FTZ R148, R66, R145 ;  /* 0x0000009142947220 */ /* 0x002fe20000410000 */
[C---:B0-----:R-:W-:Y:S01]  /*6910*/  FMUL.FTZ R99, R98.reuse, R147 ;  /* 0x0000009362637220 */ /* 0x041fe20000410000 */
[----:B------:R-:W-:Y:S02]  /*6920*/  ISETP.GE.U32.AND P4, PT, R149, UR13, PT ;  /* 0x0000000d95007c0c */ /* 0x000fe4000bf86070 */
[-C--:B------:R-:W-:Y:S01]  /*6930*/  FFMA.FTZ R147, R67, R125.reuse, -R148 ;  /* 0x0000007d43937223 */ /* 0x080fe20000010894 */
[----:B------:R-:W-:Y:S01]  /*6940*/  SHF.L.U32 R148, R69, 0x10, RZ ;  /* 0x0000001045947819 */ /* 0x000fe200000006ff */
[----:B-----5:R-:W-:Y:S01]  /*6950*/  FMUL.FTZ R98, R98, R146 ;  /* 0x0000009262627220 */ /* 0x020fe20000410000 */
[----:B------:R-:W-:Y:S01]  /*6960*/  FMUL.FTZ R69, R60, R68 ;  /* 0x000000443c457220 */ /* 0x000fe20000410000 */
[----:B------:R-:W-:Y:S01]  /*6970*/  FMUL.FTZ R146, R66, R125 ;  /* 0x0000007d42927220 */ /* 0x000fe20000410000 */
[----:B------:R-:W-:Y:S01]  /*6980*/  FMUL.FTZ R149, R18, UR12 ;  /* 0x0000000c12957c20 */ /* 0x000fe20008410000 */
[----:B------:R-:W-:Y:S01]  /*6990*/  FSEL R68, R70, RZ, !P3 ;  /* 0x000000ff46447208 */ /* 0x000fe20005800000 */
[----:B------:R-:W-:Y:S01]  /*69a0*/  FMUL.FTZ R148, R60, R148 ;  /* 0x000000943c947220 */ /* 0x000fe20000410000 */
[----:B------:R0:W-:Y:S01]  /*69b0*/  STS.U16 [R74+0x1400], R71 ;  /* 0x001400474a007388 */ /* 0x0001e20000000400 */
[----:B------:R-:W-:Y:S01]  /*69c0*/  FFMA.FTZ R145, R67, R145, R146 ;  /* 0x0000009143917223 */ /* 0x000fe20000010092 */
[----:B------:R-:W-:Y:S01]  /*69d0*/  FMUL.RZ R149, R149, 0.15915493667125701904 ;  /* 0x3e22f98395957820 */ /* 0x000fe2000040c000 */
[----:B------:R-:W-:Y:S01]  /*69e0*/  FMUL.FTZ R125, R88, R18 ;  /* 0x00000012587d7220 */ /* 0x000fe20000410000 */
[----:B------:R-:W-:Y:S01]  /*69f0*/  FSEL R70, R148, RZ, !P0 ;  /* 0x000000ff94467208 */ /* 0x000fe20004000000 */
[----:B------:R1:W-:Y:S01]  /*6a00*/  STS.U16 [R73+0x1440], R72 ;  /* 0x0014404849007388 */ /* 0x0003e20000000400 */
[----:B0-----:R-:W-:Y:S01]  /*6a10*/  FSEL R71, R119, 1, !P3 ;  /* 0x3f80000077477808 */ /* 0x001fe20005800000 */
[C---:B------:R-:W-:Y:S01]  /*6a20*/  FMUL.FTZ R74, R68.reuse, R147 ;  /* 0x00000093444a7220 */ /* 0x040fe20000410000 */
[-C--:B------:R-:W-:Y:S01]  /*6a30*/  FMUL.FTZ R119, R68, R145.reuse ;  /* 0x0000009144777220 */ /* 0x080fe20000410000 */
[----:B------:R-:W0:Y:S02]  /*6a40*/  MUFU.COS R148, R149 ;  /* 0x0000009500947308 */ /* 0x000e240000000000 */
[----:B------:R-:W-:Y:S01]  /*6a50*/  FFMA.FTZ R145, R71, R145, R74 ;  /* 0x0000009147917223 */ /* 0x000fe2000001004a */
[----:B-1----:R-:W-:Y:S01]  /*6a60*/  FMUL.FTZ R72, R88, R19 ;  /* 0x0000001358487220 */ /* 0x002fe20000410000 */
[----:B------:R-:W-:-:S02]  /*6a70*/  SHF.L.U32 R73, R118, 0x10, RZ ;  /* 0x0000001076497819 */ /* 0x000fc400000006ff */
[----:B------:R-:W-:Y:S02]  /*6a80*/  SHF.L.U32 R74, R107, 0x10, RZ ;  /* 0x000000106b4a7819 */ /* 0x000fe400000006ff */
[----:B------:R-:W1:Y:S08]  /*6a90*/  MUFU.SIN R149, R149 ;  /* 0x0000009500957308 */ /* 0x000e700000000400 */
[----:B------:R2:W-:Y:S04]  /*6aa0*/  MUFU.EX2 R118, R72 ;  /* 0x0000004800767308 */ /* 0x0005e80000000800 */
[----:B------:R-:W0:Y:S01]  /*6ab0*/  MUFU.EX2 R125, R125 ;  /* 0x0000007d007d7308 */ /* 0x000e220000000800 */
[C---:B--2---:R-:W-:Y:S01]  /*6ac0*/  FMUL.FTZ R72, R59.reuse, R73 ;  /* 0x000000493b487220 */ /* 0x044fe20000410000 */
[----:B------:R-:W-:Y:S01]  /*6ad0*/  FMUL.FTZ R73, R59, R74 ;  /* 0x0000004a3b497220 */ /* 0x000fe20000410000 */
[----:B------:R-:W-:-:S03]  /*6ae0*/  VIADD R74, R5, 0x6 ;  /* 0x00000006054a7836 */ /* 0x000fc60000000000 */
[----:B------:R-:W-:Y:S02]  /*6af0*/  FSEL R72, R72, RZ, !P1 ;  /* 0x000000ff48487208 */ /* 0x000fe40004800000 */
[----:B------:R-:W-:Y:S02]  /*6b00*/  FSEL R73, R73, RZ, !P1 ;  /* 0x000000ff49497208 */ /* 0x000fe40004800000 */
[----:B------:R-:W-:Y:S01]  /*6b10*/  ISETP.GE.U32.AND P1, PT, R74, UR13, PT ;  /* 0x0000000d4a007c0c */ /* 0x000fe2000bf26070 */
[----:B------:R-:W-:Y:S01]  /*6b20*/  VIADD R146, R5, 0x5 ;  /* 0x0000000505927836 */ /* 0x000fe20000000000 */
[----:B------:R-:W-:Y:S01]  /*6b30*/  FSEL R74, R103, RZ, !P4 ;  /* 0x000000ff674a7208 */ /* 0x000fe20006000000 */
[----:B------:R-:W-:Y:S01]  /*6b40*/  FFMA.FTZ R147, R71, R147, -R119 ;  /* 0x0000009347937223 */ /* 0x000fe20000010877 */
[----:B------:R2:W-:Y:S01]  /*6b50*/  STS.U16 [R75+0x1480], R76 ;  /* 0x0014804c4b007388 */ /* 0x0005e20000000400 */
[----:B------:R-:W-:Y:S01]  /*6b60*/  FMUL.FTZ R107, R19, UR12 ;  /* 0x0000000c136b7c20 */ /* 0x000fe20008410000 */
[----:B------:R-:W-:-:S02]  /*6b70*/  FSEL R69, R69, RZ, !P0 ;  /* 0x000000ff45457208 */ /* 0x000fc40004000000 */
[----:B------:R-:W-:Y:S01]  /*6b80*/  ISETP.GE.U32.AND P0, PT, R146, UR13, PT ;  /* 0x0000000d92007c0c */ /* 0x000fe2000bf06070 */
[----:B------:R-:W-:Y:S01]  /*6b90*/  FMUL.RZ R107, R107, 0.15915493667125701904 ;  /* 0x3e22f9836b6b7820 */ /* 0x000fe2000040c000 */
[C---:B0-----:R-:W-:Y:S01]  /*6ba0*/  FMUL.FTZ R103, R125.reuse, R148 ;  /* 0x000000947d677220 */ /* 0x041fe20000410000 */
[----:B--2---:R-:W-:Y:S01]  /*6bb0*/  FSEL R75, R102, 1, !P4 ;  /* 0x3f800000664b7808 */ /* 0x004fe20006000000 */
[C---:B------:R-:W-:Y:S01]  /*6bc0*/  FMUL.FTZ R76, R74.reuse, R145 ;  /* 0x000000914a4c7220 */ /* 0x040fe20000410000 */
[----:B-1----:R-:W-:Y:S01]  /*6bd0*/  FMUL.FTZ R102, R125, R149 ;  /* 0x000000957d667220 */ /* 0x002fe20000410000 */
[-C--:B------:R-:W-:Y:S02]  /*6be0*/  FMUL.FTZ R149, R74, R147.reuse ;  /* 0x000000934a957220 */ /* 0x080fe40000410000 */
[C---:B------:R-:W-:Y:S01]  /*6bf0*/  FFMA.FTZ R125, R75.reuse, R147, -R76 ;  /* 0x000000934b7d7223 */ /* 0x040fe2000001084c */
[----:B------:R-:W-:Y:S01]  /*6c00*/  FSEL R76, R106, RZ, !P0 ;  /* 0x000000ff6a4c7208 */ /* 0x000fe20004000000 */
[----:B------:R-:W-:Y:S01]  /*6c10*/  FFMA.FTZ R145, R75, R145, R149 ;  /* 0x000000914b917223 */ /* 0x000fe20000010095 */
[----:B------:R-:W-:Y:S01]  /*6c20*/  MUFU.SIN R146, R107 ;  /* 0x0000006b00927308 */ /* 0x000fe20000000400 */
[----:B------:R-:W-:Y:S01]  /*6c30*/  SHF.L.U32 R79, R79, 0x10, RZ ;  /* 0x000000104f4f7819 */ /* 0x000fe200000006ff */
[----:B------:R-:W-:Y:S01]  /*6c40*/  FMUL.FTZ R148, R20, UR12 ;  /* 0x0000000c14947c20 */ /* 0x000fe20008410000 */
[----:B------:R-:W-:Y:S01]  /*6c50*/  FSEL R77, R77, 1, !P0 ;  /* 0x3f8000004d4d7808 */ /* 0x000fe20004000000 */
[----:B------:R-:W-:Y:S01]  /*6c60*/  FMUL.FTZ R149, R76, R145 ;  /* 0x000000914c957220 */ /* 0x000fe20000410000 */
[----:B------:R-:W-:Y:S01]  /*6c70*/  SHF.L.U32 R106, R78, 0x10, RZ ;  /* 0x000000104e6a7819 */ /* 0x000fe200000006ff */
[----:B------:R-:W-:-:S02]  /*6c80*/  FMUL.FTZ R147, R76, R125 ;  /* 0x0000007d4c937220 */ /* 0x000fc40000410000 */
[----:B------:R-:W0:Y:S01]  /*6c90*/  MUFU.COS R107, R107 ;  /* 0x0000006b006b7308 */ /* 0x000e220000000000 */
[----:B------:R-:W-:Y:S01]  /*6ca0*/  FMUL.RZ R148, R148, 0.15915493667125701904 ;  /* 0x3e22f98394947820 */ /* 0x000fe2000040c000 */
[C---:B------:R-:W-:Y:S01]  /*6cb0*/  FMUL.FTZ R78, R58.reuse, R79 ;  /* 0x0000004f3a4e7220 */ /* 0x040fe20000410000 */
[----:B------:R-:W-:Y:S01]  /*6cc0*/  FFMA.FTZ R125, R77, R125, -R149 ;  /* 0x0000007d4d7d7223 */ /* 0x000fe20000010895 */
[----:B------:R-:W-:Y:S01]  /*6cd0*/  FMUL.FTZ R79, R58, R106 ;  /* 0x0000006a3a4f7220 */ /* 0x000fe20000410000 */
[----:B------:R-:W-:Y:S01]  /*6ce0*/  FMUL.FTZ R119, R88, R20 ;  /* 0x0000001458777220 */ /* 0x000fe20000410000 */
[----:B------:R-:W-:Y:S01]  /*6cf0*/  IMAD.U32 R82, R82, 0x10000, RZ ;  /* 0x0001000052527824 */ /* 0x000fe200078e00ff */
[----:B------:R-:W-:Y:S01]  /*6d00*/  SHF.L.U32 R149, R81, 0x10, RZ ;  /* 0x0000001051957819 */ /* 0x000fe200000006ff */
[----:B------:R-:W-:Y:S01]  /*6d10*/  FFMA.FTZ R145, R77, R145, R147 ;  /* 0x000000914d917223 */ /* 0x000fe20000010093 */
[----:B------:R-:W-:Y:S01]  /*6d20*/  IADD3 R106, PT, PT, R5, 0x7, RZ ;  /* 0x00000007056a7810 */ /* 0x000fe20007ffe0ff */
[----:B------:R-:W1:Y:S01]  /*6d30*/  MUFU.COS R147, R148 ;  /* 0x0000009400937308 */ /* 0x000e620000000000 */
[----:B------:R-:W-:Y:S01]  /*6d40*/  FSEL R78, R78, RZ, !P2 ;  /* 0x000000ff4e4e7208 */ /* 0x000fe20005000000 */
[----:B------:R-:W-:Y:S01]  /*6d50*/  FMUL.FTZ R81, R57, R82 ;  /* 0x0000005239517220 */ /* 0x000fe20000410000 */
[----:B------:R-:W-:Y:S01]  /*6d60*/  FSEL R79, R79, RZ, !P2 ;  /* 0x000000ff4f4f7208 */ /* 0x000fe20005000000 */
[----:B------:R-:W-:Y:S01]  /*6d70*/  FMUL.FTZ R82, R57, R149 ;  /* 0x0000009539527220 */ /* 0x000fe20000410000 */
[----:B------:R-:W-:Y:S01]  /*6d80*/  ISETP.GE.U32.AND P2, PT, R106, UR13, PT ;  /* 0x0000000d6a007c0c */ /* 0x000fe2000bf46070 */
[----:B------:R-:W-:-:S02]  /*6d90*/  VIADD R106, R5, 0x8 ;  /* 0x00000008056a7836 */ /* 0x000fc40000000000 */
[----:B------:R-:W1:Y:S01]  /*6da0*/  MUFU.EX2 R119, R119 ;  /* 0x0000007700777308 */ /* 0x000e620000000800 */
[----:B------:R-:W-:Y:S02]  /*6db0*/  FSEL R80, R80, RZ, !P1 ;  /* 0x000000ff50507208 */ /* 0x000fe40004800000 */
[----:B------:R-:W-:Y:S01]  /*6dc0*/  FSEL R81, R81, RZ, !P3 ;  /* 0x000000ff51517208 */ /* 0x000fe20005800000 */
[----:B------:R-:W2:Y:S01]  /*6dd0*/  MUFU.SIN R148, R148 ;  /* 0x0000009400947308 */ /* 0x000ea20000000400 */
[----:B------:R-:W-:Y:S01]  /*6de0*/  FSEL R82, R82, RZ, !P3 ;  /* 0x000000ff52527208 */ /* 0x000fe20005800000 */
[----:B0-----:R-:W-:Y:S01]  /*6df0*/  FMUL.FTZ R107, R118, R107 ;  /* 0x0000006b766b7220 */ /* 0x001fe20000410000 */
[----:B------:R-:W-:Y:S01]  /*6e00*/  ISETP.GE.U32.AND P3, PT, R106, UR13, PT ;  /* 0x0000000d6a007c0c */ /* 0x000fe2000bf66070 */
[----:B------:R-:W-:Y:S01]  /*6e10*/  FMUL.FTZ R106, R118, R146 ;  /* 0x00000092766a7220 */ /* 0x000fe20000410000 */
[----:B------:R-:W-:Y:S01]  /*6e20*/  FSEL R83, R83, 1, !P1 ;  /* 0x3f80000053537808 */ /* 0x000fe20004800000 */
[C---:B------:R-:W-:Y:S01]  /*6e30*/  FMUL.FTZ R118, R80.reuse, R125 ;  /* 0x0000007d50767220 */ /* 0x040fe20000410000 */
[----:B------:R-:W-:Y:S01]  /*6e40*/  FMUL.FTZ R146, R80, R145 ;  /* 0x0000009150927220 */ /* 0x000fe20000410000 */
[----:B------:R-:W-:-:S02]  /*6e50*/  FSEL R84, R84, RZ, !P2 ;  /* 0x000000ff54547208 */ /* 0x000fc40005000000 */
[C---:B------:R-:W-:Y:S01]  /*6e60*/  FFMA.FTZ R145, R83.reuse, R145, R118 ;  /* 0x0000009153917223 */ /* 0x040fe20000010076 */
[----:B------:R-:W-:Y:S01]  /*6e70*/  FFMA.FTZ R125, R83, R125, -R146 ;  /* 0x0000007d537d7223 */ /* 0x000fe20000010892 */
[----:B-1----:R-:W-:Y:S01]  /*6e80*/  FMUL.FTZ R118, R119, R147 ;  /* 0x0000009377767220 */ /* 0x002fe20000410000 */
[----:B------:R-:W-:Y:S01]  /*6e90*/  FSEL R85, R85, 1, !P2 ;  /* 0x3f80000055557808 */ /* 0x000fe20005000000 */
[C---:B------:R-:W-:Y:S01]  /*6ea0*/  FMUL.FTZ R147, R84.reuse, R145 ;  /* 0x0000009154937220 */ /* 0x040fe20000410000 */
[-C--:B------:R-:W-:Y:S01]  /*6eb0*/  FMUL.FTZ R146, R84, R125.reuse ;  /* 0x0000007d54927220 */ /* 0x080fe20000410000 */
[----:B------:R-:W-:Y:S02]  /*6ec0*/  FSEL R86, R86, RZ, !P3 ;  /* 0x000000ff56567208 */ /* 0x000fe40005800000 */
[----:B------:R-:W-:Y:S01]  /*6ed0*/  FFMA.FTZ R125, R85, R125, -R147 ;  /* 0x0000007d557d7223 */ /* 0x000fe20000010893 */
[----:B--2---:R-:W-:Y:S01]  /*6ee0*/  FMUL.FTZ R119, R119, R148 ;  /* 0x0000009477777220 */ /* 0x004fe20000410000 */
[----:B------:R-:W-:Y:S01]  /*6ef0*/  FFMA.FTZ R146, R85, R145, R146 ;  /* 0x0000009155927223 */ /* 0x000fe20000010092 */
[----:B------:R-:W-:Y:S01]  /*6f00*/  FSEL R87, R87, 1, !P3 ;  /* 0x3f80000057577808 */ /* 0x000fe20005800000 */
[----:B------:R-:W-:Y:S01]  /*6f10*/  FMUL.FTZ R145, R21, UR12 ;  /* 0x0000000c15917c20 */ /* 0x000fe20008410000 */
[----:B------:R-:W-:Y:S01]  /*6f20*/  FMUL.FTZ R148, R86, R125 ;  /* 0x0000007d56947220 */ /* 0x000fe20000410000 */
[----:B------:R-:W-:-:S02]  /*6f30*/  SHF.L.U32 R90, R90, 0x10, RZ ;  /* 0x000000105a5a7819 */ /* 0x000fc400000006ff */
[----:B------:R-:W-:Y:S01]  /*6f40*/  SHF.L.U32 R89, R89, 0x10, RZ ;  /* 0x0000001059597819 */ /* 0x000fe200000006ff */
[-C--:B------:R-:W-:Y:S01]  /*6f50*/  FMUL.FTZ R149, R86, R146.reuse ;  /* 0x0000009256957220 */ /* 0x080fe20000410000 */
[----:B------:R-:W-:Y:S01]  /*6f60*/  FMUL.RZ R147, R145, 0.15915493667125701904 ;  /* 0x3e22f98391937820 */ /* 0x000fe2000040c000 */
[C---:B------:R-:W-:Y:S01]  /*6f70*/  FFMA.FTZ R146, R87.reuse, R146, R148 ;  /* 0x0000009257927223 */ /* 0x040fe20000010094 */
[----:B------:R-:W-:Y:S01]  /*6f80*/  FMUL.FTZ R148, R88, R21 ;  /* 0x0000001558947220 */ /* 0x000fe20000410000 */
[C---:B------:R-:W-:Y:S01]  /*6f90*/  FMUL.FTZ R88, R56.reuse, R90 ;  /* 0x0000005a38587220 */ /* 0x040fe20000410000 */
[----:B------:R-:W-:Y:S01]  /*6fa0*/  FMUL.FTZ R89, R56, R89 ;  /* 0x0000005938597220 */ /* 0x000fe20000410000 */
[----:B------:R-:W-:Y:S01]  /*6fb0*/  FFMA.FTZ R145, R87, R125, -R149 ;  /* 0x0000007d57917223 */ /* 0x000fe20000010895 */
[----:B------:R-:W-:Y:S01]  /*6fc0*/  IADD3 R90, PT, PT, R5, 0x9, RZ ;  /* 0x00000009055a7810 */ /* 0x000fe20007ffe0ff */
[----:B------:R-:W-:Y:S01]  /*6fd0*/  MUFU.SIN R125, R147 ;  /* 0x00000093007d7308 */ /* 0x000fe20000000400 */
[----:B------:R-:W-:Y:S01]  /*6fe0*/  IMAD.U32 R92, R92, 0x10000, RZ ;  /* 0x000100005c5c7824 */ /* 0x000fe200078e00ff */
[----:B------:R-:W-:-:S02]  /*6ff0*/  SHF.L.U32 R149, R91, 0x10, RZ ;  /* 0x000000105b957819 */ /* 0x000fc400000006ff */
[----:B------:R-:W-:Y:S02]  /*7000*/  FSEL R88, R88, RZ, !P4 ;  /* 0x000000ff58587208 */ /* 0x000fe40006000000 */
[----:B------:R-:W-:Y:S02]  /*7010*/  FSEL R89, R89, RZ, !P4 ;  /* 0x000000ff59597208 */ /* 0x000fe40006000000 */
        /* <DEDUP_REMOVED lines=31> */
[CC--:B------:R-:W-:Y:S01]  /*7210*/  FMUL.FTZ R150, R66.reuse, R148.reuse ;  /* 0x0000009442967220 */ /* 0x0c0fe20000410000 */
[----:B------:R-:W-:Y:S01]  /*7220*/  FMUL.FTZ R149, R66, R147 ;  /* 0x0000009342957220 */ /* 0x000fe20000410000 */
[C---:B------:R-:W-:Y:S02]  /*7230*/  FMUL.FTZ R97, R54.reuse, R97 ;  /* 0x0000006136617220 */ /* 0x040fe40000410000 */
[C---:B------:R-:W-:Y:S01]  /*7240*/  FFMA.FTZ R147, R67.reuse, R147, -R150 ;  /* 0x0000009343937223 */ /* 0x040fe20000010896 */
[----:B------:R-:W-:Y:S01]  /*7250*/  FFMA.FTZ R148, R67, R148, R149 ;  /* 0x0000009443947223 */ /* 0x000fe20000010095 */
[----:B------:R-:W-:Y:S01]  /*7260*/  FMUL.FTZ R96, R54, R96 ;  /* 0x0000006036607220 */ /* 0x000fe20000410000 */
[----:B------:R-:W-:-:S02]  /*7270*/  VIADD R149, R5, 0xb ;  /* 0x0000000b05957836 */ /* 0x000fc40000000000 */
[----:B------:R-:W-:Y:S01]  /*7280*/  FADD.FTZ R147, R79, R147 ;  /* 0x000000934f937221 */ /* 0x000fe20000010000 */
[----:B------:R-:W-:Y:S01]  /*7290*/  FSEL R97, R97, RZ, !P1 ;  /* 0x000000ff61617208 */ /* 0x000fe20004800000 */
[----:B------:R-:W-:Y:S01]  /*72a0*/  FADD.FTZ R148, R78, R148 ;  /* 0x000000944e947221 */ /* 0x000fe20000010000 */
[----:B------:R-:W-:Y:S02]  /*72b0*/  FSEL R96, R96, RZ, !P1 ;  /* 0x000000ff60607208 */ /* 0x000fe40004800000 */
[----:B------:R-:W-:Y:S01]  /*72c0*/  ISETP.GE.U32.AND P1, PT, R149, UR13, PT ;  /* 0x0000000d95007c0c */ /* 0x000fe2000bf26070 */
[CC--:B------:R-:W-:Y:S01]  /*72d0*/  FMUL.FTZ R149, R68.reuse, R147.reuse ;  /* 0x0000009344957220 */ /* 0x0c0fe20000410000 */
[-C--:B------:R-:W-:Y:S02]  /*72e0*/  FMUL.FTZ R150, R68, R148.reuse ;  /* 0x0000009444967220 */ /* 0x080fe40000410000 */
[----:B------:R-:W-:Y:S01]  /*72f0*/  FSEL R98, R98, RZ, !P1 ;  /* 0x000000ff62627208 */ /* 0x000fe20004800000 */
[C---:B------:R-:W-:Y:S01]  /*7300*/  FFMA.FTZ R148, R71.reuse, R148, R149 ;  /* 0x0000009447947223 */ /* 0x040fe20000010095 */
[----:B------:R-:W-:Y:S01]  /*7310*/  FFMA.FTZ R147, R71, R147, -R150 ;  /* 0x0000009347937223 */ /* 0x000fe20000010896 */
[----:B------:R-:W-:-:S02]  /*7320*/  FSEL R99, R99, 1, !P1 ;  /* 0x3f80000063637808 */ /* 0x000fc40004800000 */
        /* <DEDUP_REMOVED lines=23> */
[C---:B------:R-:W-:Y:S01]  /*74a0*/  FFMA.FTZ R147, R77.reuse, R147, -R150 ;  /* 0x000000934d937223 */ /* 0x040fe20000010896 */
[----:B------:R-:W-:Y:S01]  /*74b0*/  FFMA.FTZ R148, R77, R148, R149 ;  /* 0x000000944d947223 */ /* 0x000fe20000010095 */
[----:B------:R-:W-:Y:S02]  /*74c0*/  FSEL R103, R103, 1, !P2 ;  /* 0x3f80000067677808 */ /* 0x000fe40005000000 */
[----:B------:R-:W-:Y:S01]  /*74d0*/  FMUL.FTZ R149, R102, R145 ;  /* 0x0000009166957220 */ /* 0x000fe20000410000 */
[----:B------:R-:W-:Y:S01]  /*74e0*/  FADD.FTZ R147, R92, R147 ;  /* 0x000000935c937221 */ /* 0x000fe20000010000 */
[-C--:B------:R-:W-:Y:S01]  /*74f0*/  FMUL.FTZ R150, R102, R146.reuse ;  /* 0x0000009266967220 */ /* 0x080fe20000410000 */
[----:B------:R-:W-:Y:S01]  /*7500*/  FADD.FTZ R148, R91, R148 ;  /* 0x000000945b947221 */ /* 0x000fe20000010000 */
[----:B------:R-:W-:Y:S01]  /*7510*/  FFMA.FTZ R146, R103, R146, R149 ;  /* 0x0000009267927223 */ /* 0x000fe20000010095 */
[----:B------:R-:W-:Y:S01]  /*7520*/  SHF.L.U32 R105, R105, 0x10, RZ ;  /* 0x0000001069697819 */ /* 0x000fe200000006ff */
[----:B------:R-:W-:Y:S01]  /*7530*/  FMUL.FTZ R149, R80, R147 ;  /* 0x0000009350957220 */ /* 0x000fe20000410000 */
[----:B------:R-:W-:Y:S01]  /*7540*/  SHF.L.U32 R104, R104, 0x10, RZ ;  /* 0x0000001068687819 */ /* 0x000fe200000006ff */
[----:B------:R-:W-:Y:S01]  /*7550*/  FFMA.FTZ R145, R103, R145, -R150 ;  /* 0x0000009167917223 */ /* 0x000fe20000010896 */
[-C--:B------:R-:W-:Y:S01]  /*7560*/  FMUL.FTZ R150, R80, R148.reuse ;  /* 0x0000009450967220 */ /* 0x080fe20000410000 */
[----:B------:R-:W-:Y:S01]  /*7570*/  FFMA.FTZ R148, R83, R148, R149 ;  /* 0x0000009453947223 */ /* 0x000fe20000010095 */
[C---:B------:R-:W-:Y:S01]  /*7580*/  FMUL.FTZ R105, R52.reuse, R105 ;  /* 0x0000006934697220 */ /* 0x040fe20000410000 */
[----:B------:R-:W-:Y:S01]  /*7590*/  FMUL.FTZ R104, R52, R104 ;  /* 0x0000006834687220 */ /* 0x000fe20000410000 */
[----:B------:R-:W-:-:S02]  /*75a0*/  VIADD R149, R5, 0xd ;  /* 0x0000000d05957836 */ /* 0x000fc40000000000 */
[----:B------:R-:W-:Y:S01]  /*75b0*/  FFMA.FTZ R147, R83, R147, -R150 ;  /* 0x0000009353937223 */ /* 0x000fe20000010896 */
[----:B------:R-:W-:Y:S01]  /*75c0*/  FADD.FTZ R148, R96, R148 ;  /* 0x0000009460947221 */ /* 0x000fe20000010000 */
[----:B------:R-:W-:Y:S02]  /*75d0*/  FSEL R105, R105, RZ, !P3 ;  /* 0x000000ff69697208 */ /* 0x000fe40005800000 */
[----:B------:R-:W-:Y:S01]  /*75e0*/  FSEL R104, R104, RZ, !P3 ;  /* 0x000000ff68687208 */ /* 0x000fe20005800000 */
[----:B------:R-:W-:Y:S01]  /*75f0*/  FADD.FTZ R147, R97, R147 ;  /* 0x0000009361937221 */ /* 0x000fe20000010000 */
[----:B------:R-:W-:Y:S01]  /*7600*/  ISETP.GE.U32.AND P3, PT, R149, UR13, PT ;  /* 0x0000000d95007c0c */ /* 0x000fe2000bf66070 */
[CC--:B------:R-:W-:Y:S02]  /*7610*/  FMUL.FTZ R150, R84.reuse, R148.reuse ;  /* 0x0000009454967220 */ /* 0x0c0fe40000410000 */
[-C--:B------:R-:W-:Y:S01]  /*7620*/  FMUL.FTZ R149, R84, R147.reuse ;  /* 0x0000009354957220 */ /* 0x080fe20000410000 */
[----:B------:R-:W-:Y:S01]  /*7630*/  FSEL R106, R106, RZ, !P3 ;  /* 0x000000ff6a6a7208 */ /* 0x000fe20005800000 */
[----:B------:R-:W-:Y:S01]  /*7640*/  FFMA.FTZ R147, R85, R147, -R150 ;  /* 0x0000009355937223 */ /* 0x000fe20000010896 */
[----:B------:R-:W-:Y:S01]  /*7650*/  FSEL R107, R107, 1, !P3 ;  /* 0x3f8000006b6b7808 */ /* 0x000fe20005800000 */
[----:B------:R-:W-:-:S02]  /*7660*/  FFMA.FTZ R148, R85, R148, R149 ;  /* 0x0000009455947223 */ /* 0x000fc40000010095 */
[C---:B------:R-:W-:Y:S01]  /*7670*/  FMUL.FTZ R149, R106.reuse, R145 ;  /* 0x000000916a957220 */ /* 0x040fe20000410000 */
[----:B------:R-:W-:Y:S01]  /*7680*/  FADD.FTZ R147, R101, R147 ;  /* 0x0000009365937221 */ /* 0x000fe20000010000 */
[-C--:B------:R-:W-:Y:S01]  /*7690*/  FMUL.FTZ R150, R106, R146.reuse ;  /* 0x000000926a967220 */ /* 0x080fe20000410000 */
[----:B------:R-:W-:Y:S01]  /*76a0*/  FADD.FTZ R148, R100, R148 ;  /* 0x0000009464947221 */ /* 0x000fe20000010000 */
[C---:B------:R-:W-:Y:S01]  /*76b0*/  FFMA.FTZ R146, R107.reuse, R146, R149 ;  /* 0x000000926b927223 */ /* 0x040fe20000010095 */
[C---:B------:R-:W-:Y:S01]  /*76c0*/  FMUL.FTZ R149, R86.reuse, R147 ;  /* 0x0000009356957220 */ /* 0x040fe20000410000 */
[----:B------:R-:W-:Y:S01]  /*76d0*/  FFMA.FTZ R145, R107, R145, -R150 ;  /* 0x000000916b917223 */ /* 0x000fe20000010896 */
[-C--:B------:R-:W-:Y:S01]  /*76e0*/  FMUL.FTZ R150, R86, R148.reuse ;  /* 0x0000009456967220 */ /* 0x080fe20000410000 */
[----:B------:R-:W-:Y:S01]  /*76f0*/  SHF.L.U32 R108, R108, 0x10, RZ ;  /* 0x000000106c6c7819 */ /* 0x000fe200000006ff */
[----:B------:R-:W-:Y:S01]  /*7700*/  FFMA.FTZ R148, R87, R148, R149 ;  /* 0x0000009457947223 */ /* 0x000fe20000010095 */
[----:B------:R-:W-:Y:S01]  /*7710*/  SHF.L.U32 R149, R109, 0x10, RZ ;  /* 0x000000106d957819 */ /* 0x000fe200000006ff */
[----:B------:R-:W-:-:S02]  /*7720*/  FFMA.FTZ R147, R87, R147, -R150 ;  /* 0x0000009357937223 */ /* 0x000fc40000010896 */
[----:B------:R-:W-:Y:S01]  /*7730*/  FADD.FTZ R148, R104, R148 ;  /* 0x0000009468947221 */ /* 0x000fe20000010000 */
[----:B------:R-:W-:Y:S01]  /*7740*/  FMUL.FTZ R109, R39, R108 ;  /* 0x0000006c276d7220 */ /* 0x000fe20000410000 */
[----:B------:R-:W-:Y:S01]  /*7750*/  FADD.FTZ R147, R105, R147 ;  /* 0x0000009369937221 */ /* 0x000fe20000010000 */
[----:B------:R-:W-:Y:S01]  /*7760*/  FMUL.FTZ R108, R39, R149 ;  /* 0x00000095276c7220 */ /* 0x000fe20000410000 */
[CC--:B------:R-:W-:Y:S02]  /*7770*/  FMUL.FTZ R150, R90.reuse, R148.reuse ;  /* 0x000000945a967220 */ /* 0x0c0fe40000410000 */
[-C--:B------:R-:W-:Y:S01]  /*7780*/  FMUL.FTZ R149, R90, R147.reuse ;  /* 0x000000935a957220 */ /* 0x080fe20000410000 */
[----:B------:R-:W-:Y:S01]  /*7790*/  FSEL R109, R109, RZ, !P4 ;  /* 0x000000ff6d6d7208 */ /* 0x000fe20006000000 */
[C---:B------:R-:W-:Y:S01]  /*77a0*/  FFMA.FTZ R147, R93.reuse, R147, -R150 ;  /* 0x000000935d937223 */ /* 0x040fe20000010896 */
[----:B------:R-:W-:Y:S01]  /*77b0*/  FSEL R108, R108, RZ, !P4 ;  /* 0x000000ff6c6c7208 */ /* 0x000fe20006000000 */
[----:B------:R-:W-:Y:S01]  /*77c0*/  FFMA.FTZ R148, R93, R148, R149 ;  /* 0x000000945d947223 */ /* 0x000fe20000010095 */
[----:B------:R-:W-:Y:S01]  /*77d0*/  IMAD.U32 R110, R110, 0x10000, RZ ;  /* 0x000100006e6e7824 */ /* 0x000fe200078e00ff */
[----:B------:R-:W-:Y:S01]  /*77e0*/  SHF.L.U32 R111, R111, 0x10, RZ ;  /* 0x000000106f6f7819 */ /* 0x000fe200000006ff */
[----:B------:R-:W-:Y:S01]  /*77f0*/  FADD.FTZ R149, R109, R147 ;  /* 0x000000936d957221 */ /* 0x000fe20000010000 */
[----:B------:R-:W-:Y:S01]  /*7800*/  FADD.FTZ R148, R108, R148 ;  /* 0x000000946c947221 */ /* 0x000fe20000010000 */
[----:B------:R-:W-:-:S02]  /*7810*/  FMUL.FTZ R147, R38, R110 ;  /* 0x0000006e26937220 */ /* 0x000fc40000410000 */
[----:B------:R-:W-:Y:S01]  /*7820*/  FMUL.FTZ R110, R38, R111 ;  /* 0x0000006f266e7220 */ /* 0x000fe20000410000 */
[C---:B------:R-:W-:Y:S01]  /*7830*/  FMUL.FTZ R111, R94.reuse, R149 ;  /* 0x000000955e6f7220 */ /* 0x040fe20000410000 */
[----:B------:R-:W-:-:S03]  /*7840*/  FMUL.FTZ R150, R94, R148 ;  /* 0x000000945e967220 */ /* 0x000fc60000410000 */
[----:B------:R-:W-:Y:S01]  /*7850*/  FFMA.FTZ R148, R95, R148, R111 ;  /* 0x000000945f947223 */ /* 0x000fe2000001006f */
[----:B------:R-:W-:Y:S01]  /*7860*/  FSEL R111, R147, RZ, !P0 ;  /* 0x000000ff936f7208 */ /* 0x000fe20004000000 */
[----:B------:R-:W-:Y:S01]  /*7870*/  FFMA.FTZ R149, R95, R149, -R150 ;  /* 0x000000955f957223 */ /* 0x000fe20000010896 */
[----:B------:R-:W-:Y:S02]  /*7880*/  FSEL R110, R110, RZ, !P0 ;  /* 0x000000ff6e6e7208 */ /* 0x000fe40004000000 */
[----:B------:R-:W-:Y:S01]  /*7890*/  SHF.L.U32 R112, R112, 0x10, RZ ;  /* 0x0000001070707819 */ /* 0x000fe200000006ff */
[----:B------:R-:W-:Y:S02]  /*78a0*/  IMAD.U32 R113, R113, 0x10000, RZ ;  /* 0x0001000071717824 */ /* 0x000fe400078e00ff */
[----:B------:R-:W-:Y:S01]  /*78b0*/  FADD.FTZ R149, R111, R149 ;  /* 0x000000956f957221 */ /* 0x000fe20000010000 */
[----:B------:R-:W-:Y:S01]  /*78c0*/  FADD.FTZ R148, R110, R148 ;  /* 0x000000946e947221 */ /* 0x000fe20000010000 */
[C---:B------:R-:W-:Y:S01]  /*78d0*/  FMUL.FTZ R147, R163.reuse, R112 ;  /* 0x00000070a3937220 */ /* 0x040fe20000410000 */
[----:B------:R-:W-:Y:S01]  /*78e0*/  FMUL.FTZ R112, R163, R113 ;  /* 0x00000071a3707220 */ /* 0x000fe20000410000 */
[C---:B------:R-:W-:Y:S01]  /*78f0*/  FMUL.FTZ R113, R98.reuse, R149 ;  /* 0x0000009562717220 */ /* 0x040fe20000410000 */
[----:B------:R-:W-:-:S03]  /*7900*/  FMUL.FTZ R150, R98, R148 ;  /* 0x0000009462967220 */ /* 0x000fc60000410000 */
[----:B------:R-:W-:Y:S01]  /*7910*/  FFMA.FTZ R148, R99, R148, R113 ;  /* 0x0000009463947223 */ /* 0x000fe20000010071 */
[----:B------:R-:W-:Y:S01]  /*7920*/  FSEL R113, R147, RZ, !P1 ;  /* 0x000000ff93717208 */ /* 0x000fe20004800000 */
[----:B------:R-:W-:Y:S01]  /*7930*/  FFMA.FTZ R149, R99, R149, -R150 ;  /* 0x0000009563957223 */ /* 0x000fe20000010896 */
[----:B------:R-:W-:Y:S02]  /*7940*/  SHF.L.U32 R115, R115, 0x10, RZ ;  /* 0x0000001073737819 */ /* 0x000fe400000006ff */
[----:B------:R-:W-:Y:S01]  /*7950*/  FSEL R112, R112, RZ, !P1 ;  /* 0x000000ff70707208 */ /* 0x000fe20004800000 */
[----:B------:R-:W-:Y:S01]  /*7960*/  FADD.FTZ R149, R113, R149 ;  /* 0x0000009571957221 */ /* 0x000fe20000010000 */
[----:B------:R-:W-:Y:S01]  /*7970*/  SHF.L.U32 R114, R114, 0x10, RZ ;  /* 0x0000001072727819 */ /* 0x000fe200000006ff */
[----:B------:R-:W-:Y:S02]  /*7980*/  FMUL.FTZ R115, R164, R115 ;  /* 0x00000073a4737220 */ /* 0x000fe40000410000 */
        /* <DEDUP_REMOVED lines=9> */
[----:B------:R-:W-:Y:S01]  /*7a20*/  VIADD R149, R5, 0xe ;  /* 0x0000000e05957836 */ /* 0x000fe20000000000 */
[----:B------:R-:W-:Y:S01]  /*7a30*/  SHF.L.U32 R116, R116, 0x10, RZ ;  /* 0x0000001074747819 */ /* 0x000fe200000006ff */
[----:B------:R-:W-:Y:S01]  /*7a40*/  FADD.FTZ R147, R114, R147 ;  /* 0x0000009372937221 */ /* 0x000fe20000010000 */
[C---:B------:R-:W-:Y:S01]  /*7a50*/  FMUL.FTZ R150, R106.reuse, R148 ;  /* 0x000000946a967220 */ /* 0x040fe20000410000 */
[----:B------:R-:W-:Y:S02]  /*7a60*/  SHF.L.U32 R117, R117, 0x10, RZ ;  /* 0x0000001075757819 */ /* 0x000fe400000006ff */
[----:B------:R-:W-:Y:S01]  /*7a70*/  ISETP.GE.U32.AND P0, PT, R149, UR13, PT ;  /* 0x0000000d95007c0c */ /* 0x000fe2000bf06070 */
[-C--:B------:R-:W-:Y:S01]  /*7a80*/  FMUL.FTZ R149, R106, R147.reuse ;  /* 0x000000936a957220 */ /* 0x080fe20000410000 */
[----:B------:R-:W-:Y:S01]  /*7a90*/  FFMA.FTZ R147, R107, R147, -R150 ;  /* 0x000000936b937223 */ /* 0x000fe20000010896 */
[----:B------:R-:W-:-:S02]  /*7aa0*/  FMUL.FTZ R150, R165, R116 ;  /* 0x00000074a5967220 */ /* 0x000fc40000410000 */
[----:B------:R-:W-:Y:S01]  /*7ab0*/  FFMA.FTZ R148, R107, R148, R149 ;  /* 0x000000946b947223 */ /* 0x000fe20000010095 */
[----:B------:R-:W-:Y:S01]  /*7ac0*/  FMUL.FTZ R149, R165, R117 ;  /* 0x00000075a5957220 */ /* 0x000fe20000410000 */
[----:B------:R-:W-:Y:S02]  /*7ad0*/  FSEL R116, R119, RZ, !P0 ;  /* 0x000000ff77747208 */ /* 0x000fe40004000000 */
[----:B------:R-:W-:Y:S02]  /*7ae0*/  FSEL R117, R118, 1, !P0 ;  /* 0x3f80000076757808 */ /* 0x000fe40004000000 */
[----:B------:R-:W-:Y:S02]  /*7af0*/  FSEL R118, R150, RZ, !P3 ;  /* 0x000000ff96767208 */ /* 0x000fe40005800000 */
[----:B------:R-:W-:Y:S01]  /*7b00*/  FSEL R119, R149, RZ, !P3 ;  /* 0x000000ff95777208 */ /* 0x000fe20005800000 */
[----:B------:R-:W-:Y:S02]  /*7b10*/  FMUL.FTZ R149, R116, R145 ;  /* 0x0000009174957220 */ /* 0x000fe40000410000 */
[----:B------:R-:W-:Y:S01]  /*7b20*/  FADD.FTZ R147, R118, R147 ;  /* 0x0000009376937221 */ /* 0x000fe20000010000 */
[CC--:B------:R-:W-:Y:S01]  /*7b30*/  FMUL.FTZ R150, R116.reuse, R146.reuse ;  /* 0x0000009274967220 */ /* 0x0c0fe20000410000 */
[----:B------:R-:W-:Y:S01]  /*7b40*/  FFMA.FTZ R146, R117, R146, R149 ;  /* 0x0000009275927223 */ /* 0x000fe20000010095 */
[----:B------:R-:W-:Y:S01]  /*7b50*/  FADD.FTZ R148, R119, R148 ;  /* 0x0000009477947221 */ /* 0x000fe20000010000 */
[----:B------:R-:W-:Y:S01]  /*7b60*/  FMUL.FTZ R149, R116, R147 ;  /* 0x0000009374957220 */ /* 0x000fe20000410000 */
[----:B------:R-:W-:Y:S01]  /*7b70*/  FFMA.FTZ R145, R117, R145, -R150 ;  /* 0x0000009175917223 */ /* 0x000fe20000010896 */
[----:B------:R-:W-:-:S02]  /*7b80*/  IMAD.U32 R120, R120, 0x10000, RZ ;  /* 0x0001000078787824 */ /* 0x000fc400078e00ff */
[-C--:B------:R-:W-:Y:S01]  /*7b90*/  FMUL.FTZ R150, R116, R148.reuse ;  /* 0x0000009474967220 */ /* 0x080fe20000410000 */
[----:B------:R-:W-:Y:S01]  /*7ba0*/  FFMA.FTZ R148, R117, R148, R149 ;  /* 0x0000009475947223 */ /* 0x000fe20000010095 */
[----:B------:R-:W-:Y:S01]  /*7bb0*/  SHF.L.U32 R121, R121, 0x10, RZ ;  /* 0x0000001079797819 */ /* 0x000fe200000006ff */
[----:B----4-:R-:W-:Y:S01]  /*7bc0*/  FMUL.FTZ R120, R153, R120 ;  /* 0x0000007899787220 */ /* 0x010fe20000410000 */
[----:B------:R-:W-:Y:S01]  /*7bd0*/  IADD3 R149, PT, PT, R5, 0xf, RZ ;  /* 0x0000000f05957810 */ /* 0x000fe20007ffe0ff */
[----:B------:R-:W-:-:S03]  /*7be0*/  FFMA.FTZ R147, R117, R147, -R150 ;  /* 0x0000009375937223 */ /* 0x000fc60000010896 */
[----:B------:R-:W-:Y:S01]  /*7bf0*/  ISETP.GE.U32.AND P1, PT, R149, UR13, PT ;  /* 0x0000000d95007c0c */ /* 0x000fe2000bf26070 */
[----:B------:R-:W-:Y:S01]  /*7c00*/  FMUL.FTZ R149, R153, R121 ;  /* 0x0000007999957220 */ /* 0x000fe20000410000 */
[----:B------:R-:W-:Y:S02]  /*7c10*/  FSEL R120, R120, RZ, !P0 ;  /* 0x000000ff78787208 */ /* 0x000fe40004000000 */
[----:B------:R-:W-:Y:S01]  /*7c20*/  FSEL R121, R125, RZ, !P1 ;  /* 0x000000ff7d797208 */ /* 0x000fe20004800000 */
[----:B------:R-:W-:Y:S01]  /*7c30*/  IMAD.U32 R125, R122, 0x10000, RZ ;  /* 0x000100007a7d7824 */ /* 0x000fe200078e00ff */
        /* <DEDUP_REMOVED lines=30> */
[----:B--2---:R-:W-:-:S03]  /*7e20*/  FMUL.FTZ R145, R160, R146 ;  /* 0x00000092a0917220 */ /* 0x004fc60000410000 */
[----:B------:R-:W0:Y:S01]  /*7e30*/  SHFL.UP PT, R149, R162, 0x2, RZ ;  /* 0x04400000a2957989 */ /* 0x000e2200000e00ff */
[C---:B------:R-:W-:Y:S01]  /*7e40*/  FMUL.FTZ R146, R159.reuse, R146 ;  /* 0x000000929f927220 */ /* 0x040fe20000410000 */
[-C--:B---3--:R-:W-:Y:S02]  /*7e50*/  @P0 FFMA.FTZ R159, R159, R147.reuse, -R145 ;  /* 0x000000939f9f0223 */ /* 0x088fe40000010891 */
[----:B------:R-:W1:Y:S01]  /*7e60*/  SHFL.UP PT, R145, R161, 0x2, RZ ;  /* 0x04400000a1917989 */ /* 0x000e6200000e00ff */
[----:B------:R-:W-:-:S05]  /*7e70*/  @P0 FFMA.FTZ R160, R160, R147, R146 ;  /* 0x00000093a0a00223 */ /* 0x000fca0000010092 */
[----:B------:R-:W2:Y:S01]  /*7e80*/  SHFL.UP PT, R146, R160, 0x2, RZ ;  /* 0x04400000a0927989 */ /* 0x000ea200000e00ff */
[----:B------:R-:W-:-:S03]  /*7e90*/  ISETP.GE.AND P0, PT, R152, 0x2, PT ;  /* 0x000000029800780c */ /* 0x000fc60003f06270 */
[----:B------:R-:W3:Y:S01]  /*7ea0*/  SHFL.UP PT, R147, R159, 0x2, RZ ;  /* 0x044000009f937989 */ /* 0x000ee200000e00ff */
[-C--:B0-----:R-:W-:Y:S01]  /*7eb0*/  FMUL.FTZ R148, R160, R149.reuse ;  /* 0x00000095a0947220 */ /* 0x081fe20000410000 */
[----:B------:R-:W-:-:S04]  /*7ec0*/  FMUL.FTZ R149, R159, R149 ;  /* 0x000000959f957220 */ /* 0x000fc80000410000 */
[-C--:B-1----:R-:W-:Y:S01]  /*7ed0*/  FFMA.FTZ R149, R160, R145.reuse, R149 ;  /* 0x00000091a0957223 */ /* 0x082fe20000010095 */
[----:B------:R-:W-:Y:S01]  /*7ee0*/  FFMA.FTZ R148, R159, R145, -R148 ;  /* 0x000000919f947223 */ /* 0x000fe20000010894 */
[----:B------:R2:W-:Y:S02]  /*7ef0*/  STS.U16 [R42+0x14c0], R43 ;  /* 0x0014c02b2a007388 */ /* 0x0005e40000000400 */
[----:B------:R-:W-:Y:S01]  /*7f00*/  @P0 FADD.FTZ R162, R162, R149 ;  /* 0x00000095a2a20221 */ /* 0x000fe20000010000 */
[----:B------:R-:W-:-:S04]  /*7f10*/  @P0 FADD.FTZ R161, R161, R148 ;  /* 0x00000094a1a10221 */ /* 0x000fc80000010000 */
[----:B------:R-:W0:Y:S01]  /*7f20*/  SHFL.UP PT, R43, R162, 0x4, RZ ;  /* 0x04800000a22b7989 */ /* 0x000e2200000e00ff */
[-C--:B--2---:R-:W-:Y:S01]  /*7f30*/  FMUL.FTZ R42, R159, R146.reuse ;  /* 0x000000929f2a7220 */ /* 0x084fe20000410000 */
[----:B------:R-:W-:-:S03]  /*7f40*/  FMUL.FTZ R146, R160, R146 ;  /* 0x00000092a0927220 */ /* 0x000fc60000410000 */
        /* <DEDUP_REMOVED lines=11> */
[----:B------:R-:W-:Y:S01]  /*8000*/  @P0 FADD.FTZ R161, R161, R43 ;  /* 0x0000002ba1a10221 */ /* 0x000fe20000010000 */
[CC--:B--2---:R-:W-:Y:S01]  /*8010*/  FMUL.FTZ R43, R159.reuse, R145.reuse ;  /* 0x000000919f2b7220 */ /* 0x0c4fe20000410000 */
[C---:B------:R-:W-:Y:S02]  /*8020*/  FMUL.FTZ R145, R160.reuse, R145 ;  /* 0x00000091a0917220 */ /* 0x040fe40000410000 */
[----:B------:R-:W0:Y:S01]  /*8030*/  SHFL.UP PT, R42, R162, 0x8, RZ ;  /* 0x05000000a22a7989 */ /* 0x000e2200000e00ff */
[-C--:B---3--:R-:W-:Y:S01]  /*8040*/  @P0 FFMA.FTZ R160, R160, R146.reuse, R43 ;  /* 0x00000092a0a00223 */ /* 0x088fe2000001002b */
[----:B------:R-:W-:Y:S02]  /*8050*/  @P0 FFMA.FTZ R159, R159, R146, -R145 ;  /* 0x000000929f9f0223 */ /* 0x000fe40000010891 */
[----:B------:R-:W1:Y:S04]  /*8060*/  SHFL.UP PT, R43, R161, 0x8, RZ ;  /* 0x05000000a12b7989 */ /* 0x000e6800000e00ff */
[----:B------:R-:W-:Y:S04]  /*8070*/  STS.U16 [R46+0x1500], R47 ;  /* 0x0015002f2e007388 */ /* 0x000fe80000000400 */
[----:B------:R-:W2:Y:S04]  /*8080*/  SHFL.UP PT, R46, R160, 0x8, RZ ;  /* 0x05000000a02e7989 */ /* 0x000ea800000e00ff */
[----:B------:R-:W3:Y:S01]  /*8090*/  SHFL.UP PT, R47, R159, 0x8, RZ ;  /* 0x050000009f2f7989 */ /* 0x000ee200000e00ff */
[----:B------:R-:W-:Y:S01]  /*80a0*/  ISETP.GE.AND P0, PT, R152, 0x8, PT ;  /* 0x000000089800780c */ /* 0x000fe20003f06270 */
[-C--:B0-----:R-:W-:Y:S01]  /*80b0*/  FMUL.FTZ R145, R159, R42.reuse ;  /* 0x0000002a9f917220 */ /* 0x081fe20000410000 */
[----:B------:R-:W-:-:S03]  /*80c0*/  FMUL.FTZ R42, R160, R42 ;  /* 0x0000002aa02a7220 */ /* 0x000fc60000410000 */
[-C--:B-1----:R-:W-:Y:S01]  /*80d0*/  FFMA.FTZ R145, R160, R43.reuse, R145 ;  /* 0x0000002ba0917223 */ /* 0x082fe20000010091 */
[C---:B------:R-:W-:Y:S01]  /*80e0*/  FFMA.FTZ R42, R159.reuse, R43, -R42 ;  /* 0x0000002b9f2a7223 */ /* 0x040fe2000001082a */
[----:B------:R-:W0:Y:S06]  /*80f0*/  S2R R158, SR_TID.X ;  /* 0x00000000009e7919 */ /* 0x000e2c0000002100 */
[----:B------:R-:W-:Y:S01]  /*8100*/  @P0 FADD.FTZ R162, R162, R145 ;  /* 0x00000091a2a20221 */ /* 0x000fe20000010000 */
[-C--:B--2---:R-:W-:Y:S01]  /*8110*/  FMUL.FTZ R43, R159, R46.reuse ;  /* 0x0000002e9f2b7220 */ /* 0x084fe20000410000 */
[----:B------:R-:W-:Y:S01]  /*8120*/  FMUL.FTZ R46, R160, R46 ;  /* 0x0000002ea02e7220 */ /* 0x000fe20000410000 */
[----:B------:R-:W-:-:S02]  /*8130*/  @P0 FADD.FTZ R161, R161, R42 ;  /* 0x0000002aa1a10221 */ /* 0x000fc40000010000 */
[-C--:B---3--:R-:W-:Y:S01]  /*8140*/  @P0 FFMA.FTZ R160, R160, R47.reuse, R43 ;  /* 0x0000002fa0a00223 */ /* 0x088fe2000001002b */
[----:B------:R-:W1:Y:S01]  /*8150*/  SHFL.UP PT, R42, R162, 0x10, RZ ;  /* 0x06000000a22a7989 */ /* 0x000e6200000e00ff */
[----:B------:R-:W-:-:S03]  /*8160*/  @P0 FFMA.FTZ R159, R159, R47, -R46 ;  /* 0x0000002f9f9f0223 */ /* 0x000fc6000001082e */
[----:B------:R-:W2:Y:S04]  /*8170*/  SHFL.UP PT, R47, R160, 0x10, RZ ;  /* 0x06000000a02f7989 */ /* 0x000ea800000e00ff */
[----:B------:R-:W3:Y:S04]  /*8180*/  SHFL.UP PT, R46, R161, 0x10, RZ ;  /* 0x06000000a12e7989 */ /* 0x000ee800000e00ff */
[----:B------:R-:W4:Y:S01]  /*8190*/  SHFL.UP PT, R43, R159, 0x10, RZ ;  /* 0x060000009f2b7989 */ /* 0x000f2200000e00ff */
[----:B------:R-:W-:-:S03]  /*81a0*/  LOP3.LUT P5, RZ, R61, 0x1000000, RZ, 0xc0, !PT ;  /* 0x010000003dff7812 */ /* 0x000fc600078ac0ff */
[----:B------:R-:W-:Y:S01]  /*81b0*/  STS.U16 [R48+0x1540], R45 ;  /* 0x0015402d30007388 */ /* 0x000fe20000000400 */
[----:B------:R-:W-:-:S03]  /*81c0*/  ISETP.NE.AND P1, PT, R152, 0x1f, PT ;  /* 0x0000001f9800780c */ /* 0x000fc60003f25270 */
[----:B------:R1:W-:Y:S04]  /*81d0*/  STS.U16 [R40+0x1580], R44 ;  /* 0x0015802c28007388 */ /* 0x0003e80000000400 */
[----:B------:R-:W-:Y:S04]  /*81e0*/  STS.U16 [R41+0x15c0], R144 ;  /* 0x0015c09029007388 */ /* 0x000fe80000000400 */
[----:B------:R-:W-:Y:S04]  /*81f0*/  STS.U16 [R143+0x1600], R142 ;  /* 0x0016008e8f007388 */ /* 0x000fe80000000400 */
[----:B------:R-:W-:Y:S04]  /*8200*/  STS.U16 [R141+0x1640], R140 ;  /* 0x0016408c8d007388 */ /* 0x000fe80000000400 */
[----:B------:R-:W-:Y:S04]  /*8210*/  STS.U16 [R139+0x1680], R138 ;  /* 0x0016808a8b007388 */ /* 0x000fe80000000400 */
[----:B------:R-:W-:Y:S04]  /*8220*/  STS.U16 [R137+0x16c0], R136 ;  /* 0x0016c08889007388 */ /* 0x000fe80000000400 */
[----:B------:R-:W-:Y:S01]  /*8230*/  STS.U16 [R135+0x1700], R134 ;  /* 0x0017008687007388 */ /* 0x000fe20000000400 */
[----:B------:R-:W-:-:S03]  /*8240*/  VOTEU.ANY UP0, P5 ;  /* 0x0000000000ff7886 */ /* 0x000fc60002800100 */
[----:B------:R-:W-:Y:S01]  /*8250*/  STS.U16 [R133+0x1740], R132 ;  /* 0x0017408485007388 */ /* 0x000fe20000000400 */
[----:B-1----:R-:W-:-:S03]  /*8260*/  FMUL.FTZ R40, R160, R42 ;  /* 0x0000002aa0287220 */ /* 0x002fc60000410000 */
[----:B------:R-:W-:Y:S04]  /*8270*/  STS.U16 [R131+0x1780], R130 ;  /* 0x0017808283007388 */ /* 0x000fe80000000400 */
[----:B------:R-:W-:Y:S01]  /*8280*/  STS.U16 [R129+0x17c0], R128 ;  /* 0x0017c08081007388 */ /* 0x000fe20000000400 */
[----:B--2---:R-:W-:-:S03]  /*8290*/  FMUL.FTZ R44, R160, R47 ;  /* 0x0000002fa02c7220 */ /* 0x004fc60000410000 */
[----:B------:R-:W-:Y:S01]  /*82a0*/  STS.U16 [R127+0x1800], R126 ;  /* 0x0018007e7f007388 */ /* 0x000fe20000000400 */
[----:B------:R-:W-:-:S03]  /*82b0*/  FMUL.FTZ R45, R159, R47 ;  /* 0x0000002f9f2d7220 */ /* 0x000fc60000410000 */
[----:B------:R1:W-:Y:S01]  /*82c0*/  STS.U16 [R51+0x1840], R50 ;  /* 0x0018403233007388 */ /* 0x0003e20000000400 */
[C---:B---3--:R-:W-:Y:S01]  /*82d0*/  FFMA.FTZ R47, R159.reuse, R46, -R40 ;  /* 0x0000002e9f2f7223 */ /* 0x048fe20000010828 */
[----:B------:R-:W-:Y:S01]  /*82e0*/  @UP0 ULEA UR12, UR7, UR23, 0x4 ;  /* 0x00000017070c0291 */ /* 0x000fe2000f8e20ff */
[----:B0-----:R-:W-:Y:S01]  /*82f0*/  @!P1 SHF.R.U32.HI R48, RZ, 0x1, R158 ;  /* 0x00000001ff309819 */ /* 0x001fe2000001169e */
[CC--:B----4-:R-:W-:Y:S01]  /*8300*/  FFMA.FTZ R44, R159.reuse, R43.reuse, -R44 ;  /* 0x0000002b9f2c7223 */ /* 0x0d0fe2000001082c */
[C---:B------:R-:W-:Y:S01]  /*8310*/  FFMA.FTZ R45, R160.reuse, R43, R45 ;  /* 0x0000002ba02d7223 */ /* 0x040fe2000001002d */
[----:B-1----:R-:W-:Y:S01]  /*8320*/  FMUL.FTZ R50, R159, R42 ;  /* 0x0000002a9f327220 */ /* 0x002fe20000410000 */
[----:B------:R-:W-:Y:S01]  /*8330*/  HFMA2 R40, -RZ, RZ, 1.875, 0 ;  /* 0x3f800000ff287431 */ /* 0x000fe200000001ff */
[----:B------:R-:W-:Y:S01]  /*8340*/  CS2R R42, SRZ ;  /* 0x00000000002a7805 */ /* 0x000fe2000001ff00 */
[----:B------:R-:W-:Y:S02]  /*8350*/  IMAD.MOV.U32 R41, RZ, RZ, RZ ;  /* 0x000000ffff297224 */ /* 0x000fe400078e00ff */
[----:B------:R-:W-:Y:S01]  /*8360*/  FFMA.FTZ R50, R160, R46, R50 ;  /* 0x0000002ea0327223 */ /* 0x000fe20000010032 */
[----:B------:R-:W-:Y:S01]  /*8370*/  FADD.FTZ R46, R161, R47 ;  /* 0x0000002fa12e7221 */ /* 0x000fe20000010000 */
[----:B------:R-:W-:Y:S01]  /*8380*/  @!P1 LOP3.LUT R48, R48, 0x1f0, RZ, 0xc0, !PT ;  /* 0x000001f030309812 */ /* 0x000fe200078ec0ff */
[----:B------:R-:W-:Y:S01]  /*8390*/  NOP ;  /* 0x0000000000007918 */ /* 0x000fe20000000000 */
[----:B------:R-:W-:Y:S01]  /*83a0*/  FADD.FTZ R47, R162, R50 ;  /* 0x00000032a22f7221 */ /* 0x000fe20000010000 */
[----:B------:R-:W-:Y:S01]  /*83b0*/  ISETP.GE.AND P0, PT, R152, 0x10, PT ;  /* 0x000000109800780c */ /* 0x000fe20003f06270 */
        /* <DEDUP_REMOVED lines=33> */
[----:B------:R0:W-:Y:S01]  /*85d0*/  @!P1 STS.128 [R48+UR23+0x2100], R44 ;  /* 0x0021002c30009988 */ /* 0x0001e20008000c17 */
[----:B------:R-:W-:Y:S01]  /*85e0*/  BAR.SYNC.DEFER_BLOCKING 0x0 ;  /* 0x0000000000007b1d */ /* 0x000fe20000010000 */
[----:B------:R-:W-:-:S02]  /*85f0*/  FSEL R159, R159, R44, !P0 ;  /* 0x0000002c9f9f7208 */ /* 0x000fc40004000000 */
[----:B------:R-:W-:Y:S02]  /*8600*/  FSEL R160, R160, R45, !P0 ;  /* 0x0000002da0a07208 */ /* 0x000fe40004000000 */
[----:B------:R-:W-:Y:S02]  /*8610*/  FSEL R161, R161, R46, !P0 ;  /* 0x0000002ea1a17208 */ /* 0x000fe40004000000 */
[----:B------:R-:W-:Y:S02]  /*8620*/  FSEL R162, R162, R47, !P0 ;  /* 0x0000002fa2a27208 */ /* 0x000fe40004000000 */
[----:B0-----:R-:W-:-:S04]  /*8630*/  SHF.R.U32.HI R44, RZ, 0x5, R158 ;  /* 0x00000005ff2c7819 */ /* 0x001fc8000001169e */
[----:B------:R-:W-:Y:S02]  /*8640*/  ISETP.NE.AND P0, PT, R44, 0x1, PT ;  /* 0x000000012c00780c */ /* 0x000fe40003f05270 */
[----:B------:R-:W0:Y:S04]  /*8650*/  LDS.128 R44, [UR23+0x2100] ;  /* 0x00210017ff2c7984 */ /* 0x000e280008000c00 */
[----:B------:R-:W1:Y:S01]  /*8660*/  LDS.128 R48, [UR23+0x2110] ;  /* 0x00211017ff307984 */ /* 0x000e620008000c00 */
[----:B0-----:R-:W-:Y:S01]  /*8670*/  FSEL R4, R44, R4, !P0 ;  /* 0x000000042c047208 */ /* 0x001fe20004000000 */
[----:B-1----:R-:W-:-:S04]  /*8680*/  FMUL.FTZ R158, R45, R49 ;  /* 0x000000312d9e7220 */ /* 0x002fc80000410000 */
[C---:B------:R-:W-:Y:S01]  /*8690*/  FFMA.FTZ R158, R44.reuse, R48, -R158 ;  /* 0x000000302c9e7223 */ /* 0x040fe2000001089e */
[----:B------:R-:W-:Y:S01]  /*86a0*/  FMUL.FTZ R44, R44, R49 ;  /* 0x000000312c2c7220 */ /* 0x000fe20000410000 */
[----:B------:R-:W-:-:S03]  /*86b0*/  FSEL R3, R45, R3, !P0 ;  /* 0x000000032d037208 */ /* 0x000fc60004000000 */
[----:B------:R-:W-:Y:S01]  /*86c0*/  FFMA.FTZ R45, R45, R48, R44 ;  /* 0x000000302d2d7223 */ /* 0x000fe2000001002c */
[----:B------:R-:W-:Y:S01]  /*86d0*/  FMUL.FTZ R44, R47, R49 ;  /* 0x000000312f2c7220 */ /* 0x000fe20000410000 */
[----:B------:R-:W-:-:S03]  /*86e0*/  FSEL R2, R46, R2, !P0 ;  /* 0x000000022e027208 */ /* 0x000fc60004000000 */
[C---:B------:R-:W-:Y:S01]  /*86f0*/  FFMA.FTZ R44, R46.reuse, R48, -R44 ;  /* 0x000000302e2c7223 */ /* 0x040fe2000001082c */
[----:B------:R-:W-:Y:S02]  /*8700*/  FMUL.FTZ R46, R46, R49 ;  /* 0x000000312e2e7220 */ /* 0x000fe40000410000 */
[----:B------:R-:W0:Y:S01]  /*8710*/  S2R R49, SR_TID.X ;  /* 0x0000000000317919 */ /* 0x000e220000002100 */
[C---:B------:R-:W-:Y:S01]  /*8720*/  FSEL R0, R47.reuse, R0, !P0 ;  /* 0x000000002f007208 */ /* 0x040fe20004000000 */
[----:B------:R-:W-:Y:S01]  /*8730*/  FFMA.FTZ R46, R47, R48, R46 ;  /* 0x000000302f2e7223 */ /* 0x000fe2000001002e */
[----:B------:R-:W-:Y:S01]  /*8740*/  BSSY.RECONVERGENT B0, `(.L_x_935) ;  /* 0x000004f000007945 */ /* 0x000fe20003800200 */
[----:B------:R-:W1:Y:S01]  /*8750*/  SHFL.UP PT, R159, R159, 0x1, RZ ;  /* 0x042000009f9f7989 */ /* 0x000e6200000e00ff */
[----:B------:R-:W-:-:S03]  /*8760*/  FADD.FTZ R50, R50, R44 ;  /* 0x0000002c32327221 */ /* 0x000fc60000010000 */
[----:B------:R-:W2:Y:S01]  /*8770*/  SHFL.UP PT, R160, R160, 0x1, RZ ;  /* 0x04200000a0a07989 */ /* 0x000ea200000e00ff */
[----:B------:R-:W-:-:S03]  /*8780*/  FADD.FTZ R51, R51, R46 ;  /* 0x0000002e33337221 */ /* 0x000fc60000010000 */
[----:B------:R-:W3:Y:S01]  /*8790*/  SHFL.UP PT, R161, R161, 0x1, RZ ;  /* 0x04200000a1a17989 */ /* 0x000ee200000e00ff */
[----:B------:R-:W-:-:S03]  /*87a0*/  SHF.L.U32 R129, R129, 0x10, RZ ;  /* 0x0000001081817819 */ /* 0x000fc600000006ff */
[----:B------:R-:W4:Y:S01]  /*87b0*/  SHFL.UP PT, R162, R162, 0x1, RZ ;  /* 0x04200000a2a27989 */ /* 0x000f2200000e00ff */
[----:B------:R-:W-:Y:S02]  /*87c0*/  SHF.L.U32 R130, R130, 0x10, RZ ;  /* 0x0000001082827819 */ /* 0x000fe400000006ff */
[----:B0-----:R-:W-:Y:S01]  /*87d0*/  ISETP.GE.U32.AND P0, PT, R49, 0x20, PT ;  /* 0x000000203100780c */ /* 0x001fe20003f06070 */
        /* <DEDUP_REMOVED lines=29> */
[----:B------:R-:W-:Y:S01]  /*89b0*/  SHF.L.U32 R128, R128, 0x10, RZ ;  /* 0x0000001080807819 */ /* 0x000fe200000006ff */
[----:B-1234-:R-:W-:Y:S06]  /*89c0*/  @!P0 BRA `(.L_x_936) ;  /* 0x0000000000548947 */ /* 0x01efec0003800000 */
[----:B------:R-:W0:Y:S01]  /*89d0*/  S2R R47, SR_LANEID ;  /* 0x00000000002f7919 */ /* 0x000e220000000000 */
[C---:B------:R-:W-:Y:S01]  /*89e0*/  FMUL.FTZ R44, R159.reuse, R0 ;  /* 0x000000009f2c7220 */ /* 0x040fe20000410000 */
[C---:B------:R-:W-:Y:S01]  /*89f0*/  FMUL.FTZ R48, R160.reuse, R3 ;  /* 0x00000003a0307220 */ /* 0x040fe20000410000 */
[----:B------:R-:W-:Y:S02]  /*8a00*/  MOV R46, R42 ;  /* 0x0000002a002e7202 */ /* 0x000fe40000000f00 */
[----:B------:R-:W-:Y:S01]  /*8a10*/  FFMA.FTZ R44, R160, R2, R44 ;  /* 0x00000002a02c7223 */ /* 0x000fe2000001002c */
[----:B------:R-:W-:Y:S01]  /*8a20*/  FFMA.FTZ R48, R159, R4, -R48 ;  /* 0x000000049f307223 */ /* 0x000fe20000010830 */
[----:B------:R-:W-:Y:S02]  /*8a30*/  MOV R45, R41 ;  /* 0x00000029002d7202 */ /* 0x000fe40000000f00 */
[----:B------:R-:W-:Y:S01]  /*8a40*/  FADD.FTZ R162, R162, R44 ;  /* 0x0000002ca2a27221 */ /* 0x000fe20000010000 */
[----:B------:R-:W-:-:S04]  /*8a50*/  FMUL.FTZ R44, R160, R0 ;  /* 0x00000000a02c7220 */ /* 0x000fc80000410000 */
[C---:B------:R-:W-:Y:S01]  /*8a60*/  FFMA.FTZ R44, R159.reuse, R2, -R44 ;  /* 0x000000029f2c7223 */ /* 0x040fe2000001082c */
[----:B------:R-:W-:-:S03]  /*8a70*/  FMUL.FTZ R159, R159, R3 ;  /* 0x000000039f9f7220 */ /* 0x000fc60000410000 */
[----:B------:R-:W-:Y:S01]  /*8a80*/  FADD.FTZ R161, R161, R44 ;  /* 0x0000002ca1a17221 */ /* 0x000fe20000010000 */
[----:B------:R-:W-:Y:S01]  /*8a90*/  FFMA.FTZ R160, R160, R4, R159 ;  /* 0x00000004a0a07223 */ /* 0x000fe2000001009f */
[----:B------:R-:W-:Y:S01]  /*8aa0*/  IMAD.MOV.U32 R44, RZ, RZ, R40 ;  /* 0x000000ffff2c7224 */ /* 0x000fe200078e0028 */
[----:B0-----:R-:W-:Y:S01]  /*8ab0*/  ISETP.NE.AND P0, PT, R47, RZ, PT ;  /* 0x000000ff2f00720c */ /* 0x001fe20003f05270 */
[----:B------:R-:W-:-:S03]  /*8ac0*/  IMAD.MOV.U32 R47, RZ, RZ, R43 ;  /* 0x000000ffff2f7224 */ /* 0x000fc600078e002b */
[----:B------:R-:W-:Y:S02]  /*8ad0*/  FSEL R159, R4, R48, !P0 ;  /* 0x00000030049f7208 */ /* 0x000fe40004000000 */
[----:B------:R-:W-:Y:S02]  /*8ae0*/  FSEL R160, R3, R160, !P0 ;  /* 0x000000a003a07208 */ /* 0x000fe40004000000 */
[----:B------:R-:W-:Y:S02]  /*8af0*/  FSEL R161, R2, R161, !P0 ;  /* 0x000000a102a17208 */ /* 0x000fe40004000000 */
[----:B------:R-:W-:Y:S01]  /*8b00*/  FSEL R162, R0, R162, !P0 ;  /* 0x000000a200a27208 */ /* 0x000fe20004000000 */
[----:B------:R-:W-:Y:S06]  /*8b10*/  BRA `(.L_x_937) ;  /* 0x0000000000447947 */ /* 0x000fec0003800000 */
.L_x_936:
[----:B------:R-:W0:Y:S01]  /*8b20*/  S2R R48, SR_LANEID ;  /* 0x0000000000307919 */ /* 0x000e220000000000 */
[C---:B------:R-:W-:Y:S01]  /*8b30*/  FMUL.FTZ R44, R45.reuse, R43 ;  /* 0x0000002b2d2c7220 */ /* 0x040fe20000410000 */
[----:B------:R-:W-:-:S03]  /*8b40*/  FMUL.FTZ R47, R45, R40 ;  /* 0x000000282d2f7220 */ /* 0x000fc60000410000 */
[----:B------:R-:W-:-:S04]  /*8b50*/  FFMA.FTZ R44, R158, R42, -R44 ;  /* 0x0000002a9e2c7223 */ /* 0x000fc8000001082c */
[----:B------:R-:W-:Y:S01]  /*8b60*/  FADD.FTZ R46, R50, R44 ;  /* 0x0000002c322e7221 */ /* 0x000fe20000010000 */
[----:B------:R-:W-:-:S04]  /*8b70*/  FMUL.FTZ R44, R45, R41 ;  /* 0x000000292d2c7220 */ /* 0x000fc80000410000 */
[----:B------:R-:W-:Y:S01]  /*8b80*/  FFMA.FTZ R44, R158, R40, -R44 ;  /* 0x000000289e2c7223 */ /* 0x000fe2000001082c */
[----:B0-----:R-:W-:Y:S01]  /*8b90*/  ISETP.NE.AND P0, PT, R48, RZ, PT ;  /* 0x000000ff3000720c */ /* 0x001fe20003f05270 */
[----:B------:R-:W-:Y:S01]  /*8ba0*/  FMUL.FTZ R48, R45, R42 ;  /* 0x0000002a2d307220 */ /* 0x000fe20000410000 */
[----:B------:R-:W-:-:S03]  /*8bb0*/  FFMA.FTZ R45, R158, R41, R47 ;  /* 0x000000299e2d7223 */ /* 0x000fc6000001002f */
[----:B------:R-:W-:-:S04]  /*8bc0*/  FFMA.FTZ R48, R158, R43, R48 ;  /* 0x0000002b9e307223 */ /* 0x000fc80000010030 */
[----:B------:R-:W-:-:S04]  /*8bd0*/  FADD.FTZ R47, R51, R48 ;  /* 0x00000030332f7221 */ /* 0x000fc80000010000 */
[----:B------:R0:W-:Y:S01]  /*8be0*/  @!P0 STS.128 [UR23+0x2130], R40 ;  /* 0x00213028ff008988 */ /* 0x0001e20008000c17 */
[----:B------:R-:W-:Y:S01]  /*8bf0*/  @!P0 MOV R159, R40 ;  /* 0x00000028009f8202 */ /* 0x000fe20000000f00 */
[----:B------:R-:W-:Y:S01]  /*8c00*/  @!P0 IMAD.MOV.U32 R161, RZ, RZ, R42 ;  /* 0x000000ffffa18224 */ /* 0x000fe200078e002a */
[----:B------:R-:W-:Y:S02]  /*8c10*/  @!P0 MOV R160, R41 ;  /* 0x0000002900a08202 */ /* 0x000fe40000000f00 */
[----:B------:R-:W-:-:S07]  /*8c20*/  @!P0 MOV R162, R43 ;  /* 0x0000002b00a28202 */ /* 0x000fce0000000f00 */
.L_x_937:
[----:B------:R-:W-:Y:S05]  /*8c30*/  BSYNC.RECONVERGENT B0 ;  /* 0x0000000000007941 */ /* 0x000fea0003800200 */
.L_x_935:
        /* <DEDUP_REMOVED lines=119> */
.L_x_939:
[----:B------:R-:W-:Y:S05]  /*93b0*/  BSYNC.RECONVERGENT B0 ;  /* 0x0000000000007941 */ /* 0x000fea0003800200 */
.L_x_938:
        /* <DEDUP_REMOVED lines=51> */
.L_x_934:
        /* <DEDUP_REMOVED lines=8> */
[----:B------:R-:W1:Y:S01]  /*9770*/  S2R R16, SR_TID.X ;  /* 0x0000000000107919 */ /* 0x000e620000002100 */
        /* <DEDUP_REMOVED lines=9> */
[----:B0-----:R-:W5:Y:S04]  /*9810*/  LDL.LU R47, [R1+0x34] ;  /* 0x00003400012f7983 */ /* 0x001f680000300800 */
        /* <DEDUP_REMOVED lines=15> */
[----:B0-----:R-:W-:-:S03]  /*9910*/  PRMT R6, R29, 0x7632, R6 ;  /* 0x000076321d067816 */ /* 0x001fc60000000006 */
[----:B-----5:R-:W-:Y:S04]  /*9920*/  STS.U16 [R48+0x6], R7 ;  /* 0x0000060730007388 */ /* 0x020fe80000000400 */
[----:B------:R-:W-:Y:S04]  /*9930*/  STS.U16 [R47+0x8], R27 ;  /* 0x0000081b2f007388 */ /* 0x000fe80000000400 */
[----:B------:R-:W-:Y:S04]  /*9940*/  STS.U16 [R46+0xa], R8 ;  /* 0x00000a082e007388 */ /* 0x000fe80000000400 */
[----:B------:R0:W-:Y:S04]  /*9950*/  STS.U16 [R45+0xc], R29 ;  /* 0x00000c1d2d007388 */ /* 0x0001e80000000400 */
[----:B------:R2:W-:Y:S04]  /*9960*/  STS.U16 [R44+0xe], R6 ;  /* 0x00000e062c007388 */ /* 0x0005e80000000400 */
[----:B0-----:R-:W3:Y:S04]  /*9970*/  LDL.LU R29, [R1+0x10] ;  /* 0x00001000011d7983 */ /* 0x001ee80000300800 */
[----:B------:R-:W4:Y:S04]  /*9980*/  LDL.LU R28, [R1+0xc] ;  /* 0x00000c00011c7983 */ /* 0x000f280000300800 */
[----:B--2---:R-:W2:Y:S04]  /*9990*/  LDL.LU R6, [R1+0x8] ;  /* 0x0000080001067983 */ /* 0x004ea80000300800 */
        /* <DEDUP_REMOVED lines=20> */
[----:B-1----:R-:W-:Y:S01]  /*9ae0*/  ISETP.NE.AND P0, PT, R16, RZ, PT ;  /* 0x000000ff1000720c */ /* 0x002fe20003f05270 */
[----:B------:R-:W-:Y:S01]  /*9af0*/  STS.U16 [R41+0x14], R33 ;  /* 0x0000142129007388 */ /* 0x000fe20000000400 */
[----:B------:R-:W-:Y:S01]  /*9b00*/  PRMT R10, R22, 0x7632, R10 ;  /* 0x00007632160a7816 */ /* 0x000fe2000000000a */
[----:B------:R-:W-:Y:S02]  /*9b10*/  UIADD3 UR7, UPT, UPT, -UR8, UR15, URZ ;  /* 0x0000000f08077290 */ /* 0x000fe4000fffe1ff */
[----:B------:R-:W-:Y:S01]  /*9b20*/  STS.U16 [R40+0x16], R7 ;  /* 0x0000160728007388 */ /* 0x000fe20000000400 */
[----:B------:R-:W0:Y:S03]  /*9b30*/  LDCU.128 UR12, c[0x0][0x420] ;  /* 0x00008400ff0c77ac */ /* 0x000e260008000c00 */
[----:B------:R-:W-:Y:S01]  /*9b40*/  STS.U16 [R30+0x18], R35 ;  /* 0x000018231e007388 */ /* 0x000fe20000000400 */
[----:B------:R-:W-:Y:S01]  /*9b50*/  LOP3.LUT R5, R5, 0x3e00, RZ, 0xc0, !PT ;  /* 0x00003e0005057812 */ /* 0x000fe200078ec0ff */
[----:B0-----:R-:W-:-:S04]  /*9b60*/  UIMAD.WIDE.U32 UR8, UR24, UR12, UR8 ;  /* 0x0000000c180872a5 */ /* 0x001fc8000f8e0008 */
        /* <DEDUP_REMOVED lines=10> */
[----:B---3--:R-:W-:Y:S04]  /*9c10*/  STS.U16 [R29+0x1a], R8 ;  /* 0x00001a081d007388 */ /* 0x008fe80000000400 */
[----:B----4-:R-:W-:Y:S04]  /*9c20*/  STS.U16 [R28+0x1c], R22 ;  /* 0x00001c161c007388 */ /* 0x010fe80000000400 */
[----:B--2---:R0:W-:Y:S01]  /*9c30*/  STS.U16 [R6+0x1e], R10 ;  /* 0x00001e0a06007388 */ /* 0x0041e20000000400 */
        /* <DEDUP_REMOVED lines=22> */
[----:B0-----:R-:W-:Y:S01]  /*9da0*/  LOP3.LUT R9, R5, 0x1f, R16, 0xf8, !PT ;  /* 0x0000001f05097812 */ /* 0x001fe200078ef810 */
[----:B--2---:R-:W-:-:S04]  /*9db0*/  UIMAD.WIDE.U32 UR8, UR7, UR14, UR8 ;  /* 0x0000000e070872a5 */ /* 0x004fc8000f8e0008 */
[----:B------:R-:W-:Y:S02]  /*9dc0*/  UIMAD UR15, UR7, UR15, UR9 ;  /* 0x0000000f070f72a4 */ /* 0x000fe4000f8e0209 */
[C---:B------:R-:W-:Y:S01]  /*9dd0*/  IADD3 R5, P0, PT, R9.reuse, UR8, RZ ;  /* 0x0000000809057c10 */ /* 0x040fe2000ff1e0ff */
[----:B------:R-:W0:Y:S01]  /*9de0*/  LDCU UR7, c[0x0][0x394] ;  /* 0x00007280ff0777ac */ /* 0x000e220008000800 */
[----:B------:R-:W-:Y:S02]  /*9df0*/  LOP3.LUT R43, R9, 0x20, RZ, 0xfc, !PT ;  /* 0x00000020092b7812 */ /* 0x000fe400078efcff */
[----:B------:R-:W-:Y:S02]  /*9e00*/  IADD3.X R10, PT, PT, RZ, UR15, RZ, P0, !PT ;  /* 0x0000000fff0a7c10 */ /* 0x000fe400087fe4ff */
[----:B-1----:R-:W-:Y:S02]  /*9e10*/  LEA R6, P0, R5, UR28, 0x1 ;  /* 0x0000001c05067c11 */ /* 0x002fe4000f8008ff */
[----:B------:R-:W-:-:S02]  /*9e20*/  LOP3.LUT R45, R9, 0x40, RZ, 0xfc, !PT ;  /* 0x00000040092d7812 */ /* 0x000fc400078efcff */
[----:B------:R-:W-:Y:S02]  /*9e30*/  LEA.HI.X R7, R5, UR29, R10, 0x1, P0 ;  /* 0x0000001d05077c11 */ /* 0x000fe400080f0c0a */
[C---:B------:R-:W-:Y:S02]  /*9e40*/  LOP3.LUT R5, R9.reuse, 0x60, RZ, 0xfc, !PT ;  /* 0x0000006009057812 */ /* 0x040fe400078efcff */
[C---:B------:R-:W-:Y:S02]  /*9e50*/  LOP3.LUT R47, R9.reuse, 0xc0, RZ, 0xfc, !PT ;  /* 0x000000c0092f7812 */ /* 0x040fe400078efcff */
[-C--:B---3--:R-:W-:Y:S02]  /*9e60*/  ISETP.GE.AND P2, PT, R9, R8.reuse, PT ;  /* 0x000000080900720c */ /* 0x088fe40003f46270 */
[-C--:B------:R-:W-:Y:S02]  /*9e70*/  ISETP.GE.AND P1, PT, R43, R8.reuse, PT ;  /* 0x000000082b00720c */ /* 0x080fe40003f26270 */
[----:B------:R-:W-:-:S02]  /*9e80*/  ISETP.GE.AND P0, PT, R45, R8, PT ;  /* 0x000000082d00720c */ /* 0x000fc40003f06270 */
[----:B------:R-:W-:Y:S02]  /*9e90*/  LOP3.LUT R43, R9, 0x80, RZ, 0xfc, !PT ;  /* 0x00000080092b7812 */ /* 0x000fe400078efcff */
[-C--:B------:R-:W-:Y:S02]  /*9ea0*/  ISETP.GE.AND P4, PT, R5, R8.reuse, PT ;  /* 0x000000080500720c */ /* 0x080fe40003f86270 */
[-C--:B------:R-:W-:Y:S02]  /*9eb0*/  ISETP.GE.AND P6, PT, R43, R8.reuse, PT ;  /* 0x000000082b00720c */ /* 0x080fe40003fc6270 */
[C---:B------:R-:W-:Y:S02]  /*9ec0*/  LOP3.LUT R5, R9.reuse, 0xe0, RZ, 0xfc, !PT ;  /* 0x000000e009057812 */ /* 0x040fe400078efcff */
[----:B------:R-:W-:Y:S01]  /*9ed0*/  LOP3.LUT R45, R9, 0xa0, RZ, 0xfc, !PT ;  /* 0x000000a0092d7812 */ /* 0x000fe200078efcff */
[----:B------:R1:W-:Y:S01]  /*9ee0*/  @!P2 STG.E.U16 desc[UR26][R6.64], R11 ;  /* 0x0000000b0600a986 */ /* 0x0003e2000c10151a */
[----:B------:R-:W-:-:S02]  /*9ef0*/  ISETP.GE.AND P2, PT, R5, R8, PT ;  /* 0x000000080500720c */ /* 0x000fc40003f46270 */
[-C--:B------:R-:W-:Y:S02]  /*9f00*/  ISETP.GE.AND P5, PT, R45, R8.reuse, PT ;  /* 0x000000082d00720c */ /* 0x080fe40003fa6270 */
[-C--:B------:R-:W-:Y:S02]  /*9f10*/  ISETP.GE.AND P3, PT, R47, R8.reuse, PT ;  /* 0x000000082f00720c */ /* 0x080fe40003f66270 */
[C---:B------:R-:W-:Y:S02]  /*9f20*/  LOP3.LUT R5, R9.reuse, 0x120, RZ, 0xfc, !PT ;  /* 0x0000012009057812 */ /* 0x040fe400078efcff */
[----:B------:R-:W-:Y:S01]  /*9f30*/  LOP3.LUT R43, R9, 0x100, RZ, 0xfc, !PT ;  /* 0x00000100092b7812 */ /* 0x000fe200078efcff */
[----:B------:R2:W-:Y:S01]  /*9f40*/  @!P0 STG.E.U16 desc[UR26][R6.64+0x80], R15 ;  /* 0x0000800f06008986 */ /* 0x0005e2000c10151a */
[-C--:B------:R-:W-:Y:S02]  /*9f50*/  ISETP.GE.AND P0, PT, R5, R8.reuse, PT ;  /* 0x000000080500720c */ /* 0x080fe40003f06270 */
[----:B------:R-:W-:Y:S01]  /*9f60*/  LOP3.LUT R5, R9, 0x160, RZ, 0xfc, !PT ;  /* 0x0000016009057812 */ /* 0x000fe200078efcff */
[----:B------:R2:W-:Y:S01]  /*9f70*/  @!P1 STG.E.U16 desc[UR26][R6.64+0x40], R13 ;  /* 0x0000400d06009986 */ /* 0x0005e2000c10151a */
[----:B------:R-:W-:-:S03]  /*9f80*/  ISETP.GE.AND P1, PT, R43, R8, PT ;  /* 0x000000082b00720c */ /* 0x000fc60003f26270 */
[----:B------:R2:W-:Y:S01]  /*9f90*/  @!P6 STG.E.U16 desc[UR26][R6.64+0x100], R19 ;  /* 0x000100130600e986 */ /* 0x0005e2000c10151a */
[-C--:B------:R-:W-:Y:S02]  /*9fa0*/  ISETP.GE.AND P6, PT, R5, R8.reuse, PT ;  /* 0x000000080500720c */ /* 0x080fe40003fc6270 */
[C---:B-1----:R-:W-:Y:S02]  /*9fb0*/  LOP3.LUT R11, R9.reuse, 0x180, RZ, 0xfc, !PT ;  /* 0x00000180090b7812 */ /* 0x042fe400078efcff */
[----:B------:R-:W-:Y:S01]  /*9fc0*/  LOP3.LUT R5, R9, 0x1a0, RZ, 0xfc, !PT ;  /* 0x000001a009057812 */ /* 0x000fe200078efcff */
[----:B------:R2:W-:Y:S01]  /*9fd0*/  @!P5 STG.E.U16 desc[UR26][R6.64+0x140], R21 ;  /* 0x000140150600d986 */ /* 0x0005e2000c10151a */
[----:B------:R-:W-:-:S03]  /*9fe0*/  ISETP.GE.AND P5, PT, R11, R8, PT ;  /* 0x000000080b00720c */ /* 0x000fc60003fa6270 */
[----:B------:R2:W-:Y:S01]  /*9ff0*/  @!P3 STG.E.U16 desc[UR26][R6.64+0x180], R23 ;  /* 0x000180170600b986 */ /* 0x0005e2000c10151a */
[-C--:B------:R-:W-:Y:S02]  /*a000*/  ISETP.GE.AND P3, PT, R5, R8.reuse, PT ;  /* 0x000000080500720c */ /* 0x080fe40003f66270 */
[C---:B------:R-:W-:Y:S02]  /*a010*/  LOP3.LUT R43, R9.reuse, 0x140, RZ, 0xfc, !PT ;  /* 0x00000140092b7812 */ /* 0x040fe400078efcff */
[C---:B------:R-:W-:Y:S02]  /*a020*/  LOP3.LUT R11, R9.reuse, 0x1c0, RZ, 0xfc, !PT ;  /* 0x000001c0090b7812 */ /* 0x040fe400078efcff */
[----:B------:R-:W-:Y:S01]  /*a030*/  LOP3.LUT R5, R9, 0x1e0, RZ, 0xfc, !PT ;  /* 0x000001e009057812 */ /* 0x000fe200078efcff */
        /* <DEDUP_REMOVED lines=16> */
.L_x_942:
        /* <DEDUP_REMOVED lines=12> */
.L_x_5020:


//--------------------- .text._Z25selective_scan_fwd_kernelI32Selective_Scan_fwd_kernel_traitsILi64ELi16ELi1ELb0ELb1ELb1ELb1EN3c108BFloat16ENS1_7complexIfEEEEv13SSMParamsBase --------------------------
	.section	.text._Z25selective_scan_fwd_kernelI32Selective_Scan_fwd_kernel_traitsILi64ELi16ELi1ELb0ELb1ELb1ELb1EN3c108BFloat16ENS1_7complexIfEEEEv13SSMParamsBase,"ax",@progbits
	.align	128
        .global         _Z25selective_scan_fwd_kernelI32Selective_Scan_fwd_kernel_traitsILi64ELi16ELi1ELb0ELb1ELb1ELb1EN3c108BFloat16ENS1_7complexIfEEEEv13SSMParamsBase
        .type           _Z25selective_scan_fwd_kernelI32Selective_Scan_fwd_kernel_traitsILi64ELi16ELi1ELb0ELb1ELb1ELb1EN3c108BFloat16ENS1_7complexIfEEEEv13SSMParamsBase,@function
        .size           _Z25selective_scan_fwd_kernelI32Selective_Scan_fwd_kernel_traitsILi64ELi16ELi1ELb0ELb1ELb1ELb1EN3c108BFloat16ENS1_7complexIfEEEEv13SSMParamsBase,(.L_x_5021 - _Z25selective_scan_fwd_kernelI32Selective_Scan_fwd_kernel_traitsILi64ELi16ELi1ELb0ELb1ELb1ELb1EN3c108BFloat16ENS1_7complexIfEEEEv13SSMParamsBase)
        .other          _Z25selective_scan_fwd_kernelI32Selective_Scan_fwd_kernel_traitsILi64ELi16ELi1ELb0ELb1ELb1ELb1EN3c108BFloat16ENS1_7complexIfEEEEv13SSMParamsBase,@"STO_CUDA_ENTRY STV_DEFAULT"
_Z25selective_scan_fwd_kernelI32Selective_Scan_fwd_kernel_traitsILi64ELi16ELi1ELb0ELb1ELb1ELb1EN3c108BFloat16ENS1_7complexIfEEEEv13SSMParamsBase:
.text._Z25selective_scan_fwd_kernelI32Selective_Scan_fwd_kernel_traitsILi64ELi16ELi1ELb0ELb1ELb1ELb1EN3c108BFloat16ENS1_7complexIfEEEEv13SSMParamsBase:
        /* <DEDUP_REMOVED lines=113> */
.L_x_982:
        /* <DEDUP_REMOVED lines=357> */
[----:B------:R-:W-:Y:S01]  /*1d60*/  FSETP.GTU.FTZ.AND P1, PT, R7, 20, PT ;  /* 0x41a000000700780b */ /* 0x000fe20003f3c000 */
[----:B-----5:R-:W-:Y:S01]  /*1d70*/  IMAD.U32 R12, R12, 0x10000, RZ ;  /* 0x000100000c0c7824 */ /* 0x020fe200078e00ff */
[----:B------:R-:W-:Y:S01]  /*1d80*/  BSSY.RECONVERGENT B0, `(.L_x_943) ;  /* 0x0000026000007945 */ /* 0x000fe20003800200 */
[----:B------:R-:W-:-:S02]  /*1d90*/  FSETP.GTU.FTZ.AND P5, PT, R8, 20, PT ;  /* 0x41a000000800780b */ /* 0x000fc40003fbc000 */
[----:B------:R-:W-:Y:S01]  /*1da0*/  FSETP.GTU.FTZ.AND P4, PT, R9, 20, PT ;  /* 0x41a000000900780b */ /* 0x000fe20003f9c000 */
[----:B------:R-:W-:Y:S01]  /*1db0*/  FADD.FTZ R12, R12, UR5 ;  /* 0x000000050c0c7e21 */ /* 0x000fe20008010000 */
[----:B------:R-:W-:Y:S02]  /*1dc0*/  FSETP.GTU.FTZ.AND P2, PT, R10, 20, PT ;  /* 0x41a000000a00780b */ /* 0x000fe40003f5c000 */
[----:B------:R-:W-:Y:S02]  /*1dd0*/  FSETP.GTU.FTZ.AND P3, PT, R11, 20, PT ;  /* 0x41a000000b00780b */ /* 0x000fe40003f7c000 */
[----:B------:R-:W-:Y:S01]  /*1de0*/  ISETP.EQ.OR P1, PT, RZ, UR7, P1 ;  /* 0x00000007ff007c0c */ /* 0x000fe20008f22670 */
[----:B-1----:R-:W-:-:S12]  /*1df0*/  @P0 BRA `(.L_x_944) ;  /* 0x0000000000780947 */ /* 0x002fd80003800000 */
[----:B------:R-:W-:Y:S01]  /*1e00*/  FMUL.FTZ R6, R6, 1.4426950216293334961 ;  /* 0x3fb8aa3b06067820 */ /* 0x000fe20000410000 */
[----:B------:R-:W-:Y:S02]  /*1e10*/  IMAD.MOV.U32 R42, RZ, RZ, 0x3e800000 ;  /* 0x3e800000ff2a7424 */ /* 0x000fe400078e00ff */
        /* <DEDUP_REMOVED lines=28> */
.L_x_944:
[----:B------:R-:W-:Y:S05]  /*1fe0*/  BSYNC.RECONVERGENT B0 ;  /* 0x0000000000007941 */ /* 0x000fea0003800200 */
.L_x_943:
[----:B------:R-:W-:Y:S01]  /*1ff0*/  IMAD.U32 R13, R13, 0x10000, RZ ;  /* 0x000100000d0d7824 */ /* 0x000fe200078e00ff */
[----:B------:R-:W-:Y:S01]  /*2000*/  BSSY.RECONVERGENT B0, `(.L_x_945) ;  /* 0x0000022000007945 */ /* 0x000fe20003800200 */
[----:B------:R-:W-:Y:S02]  /*2010*/  FSETP.GTU.FTZ.AND P0, PT, R12, 20, PT ;  /* 0x41a000000c00780b */ /* 0x000fe40003f1c000 */
[----:B------:R-:W-:Y:S01]  /*2020*/  FADD.FTZ R13, R13, UR5 ;  /* 0x000000050d0d7e21 */ /* 0x000fe20008010000 */
[----:B------:R-:W-:Y:S10]  /*2030*/  @P1 BRA `(.L_x_946) ;  /* 0x0000000000781947 */ /* 0x000ff40003800000 */
        /* <DEDUP_REMOVED lines=30> */
.L_x_946:
[----:B------:R-:W-:Y:S05]  /*2220*/  BSYNC.RECONVERGENT B0 ;  /* 0x0000000000007941 */ /* 0x000fea0003800200 */
.L_x_945:
[----:B------:R-:W-:Y:S01]  /*2230*/  ISETP.EQ.OR P6, PT, RZ, UR7, P5 ;  /* 0x00000007ff007c0c */ /* 0x000fe2000afc2670 */
[----:B------:R-:W-:Y:S01]  /*2240*/  IMAD.U32 R14, R14, 0x10000, RZ ;  /* 0x000100000e0e7824 */ /* 0x000fe200078e00ff */
[----:B------:R-:W-:Y:S01]  /*2250*/  BSSY.RECONVERGENT B0, `(.L_x_947) ;  /* 0x0000023000007945 */ /* 0x000fe20003800200 */
[----:B------:R-:W-:Y:S02]  /*2260*/  FSETP.GTU.FTZ.AND P1, PT, R13, 20, PT ;  /* 0x41a000000d00780b */ /* 0x000fe40003f3c000 */
[----:B------:R-:W-:Y:S01]  /*2270*/  ISETP.EQ.OR P5, PT, RZ, UR7, P4 ;  /* 0x00000007ff007c0c */ /* 0x000fe2000a7a2670 */
[----:B------:R-:W-:-:S07]  /*2280*/  FADD.FTZ R14, R14, UR5 ;  /* 0x000000050e0e7e21 */ /* 0x000fce0008010000 */
[----:B------:R-:W-:Y:S05]  /*2290*/  @P6 BRA `(.L_x_948) ;  /* 0x0000000000786947 */ /* 0x000fea0003800000 */
        /* <DEDUP_REMOVED lines=30> */
.L_x_948:
[----:B------:R-:W-:Y:S05]  /*2480*/  BSYNC.RECONVERGENT B0 ;  /* 0x0000000000007941 */ /* 0x000fea0003800200 */
.L_x_947:
[----:B------:R-:W-:Y:S01]  /*2490*/  IMAD.U32 R15, R15, 0x10000, RZ ;  /* 0x000100000f0f7824 */ /* 0x000fe200078e00ff */
[----:B------:R-:W-:Y:S01]  /*24a0*/  BSSY.RECONVERGENT B0, `(.L_x_949) ;  /* 0x0000022000007945 */ /* 0x000fe20003800200 */
[----:B------:R-:W-:Y:S02]  /*24b0*/  FSETP.GTU.FTZ.AND P4, PT, R14, 20, PT ;  /* 0x41a000000e00780b */ /* 0x000fe40003f9c000 */
[----:B------:R-:W-:Y:S01]  /*24c0*/  FADD.FTZ R15, R15, UR5 ;  /* 0x000000050f0f7e21 */ /* 0x000fe20008010000 */
[----:B------:R-:W-:Y:S10]  /*24d0*/  @P5 BRA `(.L_x_950) ;  /* 0x0000000000785947 */ /* 0x000ff40003800000 */
        /* <DEDUP_REMOVED lines=30> */
.L_x_950:
[----:B------:R-:W-:Y:S05]  /*26c0*/  BSYNC.RECONVERGENT B0 ;  /* 0x0000000000007941 */ /* 0x000fea0003800200 */
.L_x_949:
        /* <DEDUP_REMOVED lines=41> */
.L_x_952:
[----:B------:R-:W-:Y:S05]  /*2960*/  BSYNC.RECONVERGENT B0 ;  /* 0x0000000000007941 */ /* 0x000fea0003800200 */
.L_x_951:
        /* <DEDUP_REMOVED lines=39> */
.L_x_954:
[----:B------:R-:W-:Y:S05]  /*2be0*/  BSYNC.RECONVERGENT B0 ;  /* 0x0000000000007941 */ /* 0x000fea0003800200 */
.L_x_953:
        /* <DEDUP_REMOVED lines=41> */
.L_x_956:
[----:B------:R-:W-:Y:S05]  /*2e80*/  BSYNC.RECONVERGENT B0 ;  /* 0x0000000000007941 */ /* 0x000fea0003800200 */
.L_x_955:
        /* <DEDUP_REMOVED lines=39> */
.L_x_958:
[----:B------:R-:W-:Y:S05]  /*3100*/  BSYNC.RECONVERGENT B0 ;  /* 0x0000000000007941 */ /* 0x000fea0003800200 */
.L_x_957:
        /* <DEDUP_REMOVED lines=41> */
.L_x_960:
[----:B------:R-:W-:Y:S05]  /*33a0*/  BSYNC.RECONVERGENT B0 ;  /* 0x0000000000007941 */ /* 0x000fea0003800200 */
.L_x_959:
        /* <DEDUP_REMOVED lines=39> */
.L_x_962:
[----:B------:R-:W-:Y:S05]  /*3620*/  BSYNC.RECONVERGENT B0 ;  /* 0x0000000000007941 */ /* 0x000fea0003800200 */
.L_x_961:
        /* <DEDUP_REMOVED lines=45> */
.L_x_964:
[----:B------:R-:W-:Y:S05]  /*3900*/  BSYNC.RECONVERGENT B0 ;  /* 0x0000000000007941 */ /* 0x000fea0003800200 */
.L_x_963:
        /* <DEDUP_REMOVED lines=32> */
.L_x_966:
[----:B------:R-:W-:Y:S05]  /*3b10*/  BSYNC.RECONVERGENT B0 ;  /* 0x0000000000007941 */ /* 0x000fea0003800200 */
.L_x_965:
        /* <DEDUP_REMOVED lines=32> */
.L_x_968:
[----:B------:R-:W-:Y:S05]  /*3d20*/  BSYNC.RECONVERGENT B0 ;  /* 0x0000000000007941 */ /* 0x000fea0003800200 */
.L_x_967:
        /* <DEDUP_REMOVED lines=32> */
.L_x_970:
[----:B------:R-:W-:Y:S05]  /*3f30*/  BSYNC.RECONVERGENT B0 ;  /* 0x0000000000007941 */ /* 0x000fea0003800200 */
.L_x_969:
        /* <DEDUP_REMOVED lines=32> */
.L_x_972:
[----:B------:R-:W-:Y:S05]  /*4140*/  BSYNC.RECONVERGENT B0 ;  /* 0x0000000000007941 */ /* 0x000fea0003800200 */
.L_x_971:
        /* <DEDUP_REMOVED lines=32> */
.L_x_974:
[----:B------:R-:W-:Y:S05]  /*4350*/  BSYNC.RECONVERGENT B0 ;  /* 0x0000000000007941 */ /* 0x000fea0003800200 */
.L_x_973:
        /* <DEDUP_REMOVED lines=52> */
.L_x_981:
        /* <DEDUP_REMOVED lines=15> */
[----:B------:R-:W-:Y:S02]  /*4790*/  LOP3.LUT R61, R61, 0xff7fffff, RZ, 0xc0, !PT ;  /* 0xff7fffff3d3d7812 */ /* 0x000fe400078ec0ff */
[----:B------:R-:W-:Y:S02]  /*47a0*/  PRMT R105, RZ, 0x7610, R105 ;  /* 0x00007610ff697816 */ /* 0x000fe40000000069 */
[----:B------:R-:W-:Y:S01]  /*47b0*/  PRMT R69, RZ, 0x7610, R69 ;  /* 0x00007610ff457816 */ /* 0x000fe20000000045 */
[----:B0-----:R-:W-:Y:S01]  /*47c0*/  IMAD.SHL.U32 R49, R5, 0x20, RZ ;  /* 0x0000002005317824 */ /* 0x001fe200078e00ff */
        /* <DEDUP_REMOVED lines=15> */
[----:B------:R-:W-:Y:S01]  /*48c0*/  PRMT R102, RZ, 0x7610, R102 ;  /* 0x00007610ff667816 */ /* 0x000fe20000000066 */
[----:B------:R-:W0:Y:S01]  /*48d0*/  S2R R150, SR_TID.X ;  /* 0x0000000000967919 */ /* 0x000e220000002100 */
[----:B------:R-:W-:Y:S01]  /*48e0*/  LOP3.LUT R49, R49, R5, RZ, 0xfc, !PT ;  /* 0x0000000531317212 */ /* 0x000fe200078efcff */
[----:B------:R-:W1:Y:S03]  /*48f0*/  S2R R151, SR_LANEID ;  /* 0x0000000000977919 */ /* 0x000e660000000000 */
[C---:B------:R-:W-:Y:S02]  /*4900*/  LOP3.LUT R44, R49.reuse, 0x7c1f, RZ, 0xc0, !PT ;  /* 0x00007c1f312c7812 */ /* 0x040fe400078ec0ff */
[----:B------:R-:W-:Y:S01]  /*4910*/  LOP3.LUT R95, R49, 0x3e0, RZ, 0xfc, !PT ;  /* 0x000003e0315f7812 */ /* 0x000fe200078efcff */
[----:B------:R-:W2:Y:S01]  /*4920*/  S2UR UR12, SR_CgaCtaId ;  /* 0x00000000000c79c3 */ /* 0x000ea20000008800 */
[C---:B------:R-:W-:Y:S01]  /*4930*/  LOP3.LUT R5, R44.reuse, 0x20, RZ, 0xfc, !PT ;  /* 0x000000202c057812 */ /* 0x040fe200078efcff */
[--C-:B------:R-:W-:Y:S01]  /*4940*/  IMAD.WIDE.U32 R46, R47, UR7, R44.reuse ;  /* 0x000000072f2e7c25 */ /* 0x100fe2000f8e002c */
[----:B------:R-:W-:Y:S01]  /*4950*/  LOP3.LUT R97, R44, 0xc0, RZ, 0xfc, !PT ;  /* 0x000000c02c617812 */ /* 0x000fe200078efcff */
[----:B------:R-:W-:Y:S01]  /*4960*/  UMOV UR23, 0x400 ;  /* 0x0000040000177882 */ /* 0x000fe20000000000 */
[----:B------:R-:W-:Y:S01]  /*4970*/  ISETP.GE.AND P6, PT, R5, UR26, PT ;  /* 0x0000001a05007c0c */ /* 0x000fe2000bfc6270 */
[----:B------:R-:W-:Y:S01]  /*4980*/  IMAD.WIDE.U32 R42, R43, UR7, R44 ;  /* 0x000000072b2a7c25 */ /* 0x000fe2000f8e002c */
[----:B------:R-:W-:Y:S01]  /*4990*/  MOV R5, UR37 ;  /* 0x0000002500057c02 */ /* 0x000fe20008000f00 */
[----:B------:R-:W-:Y:S01]  /*49a0*/  UMOV UR13, UR14 ;  /* 0x0000000e000d7c82 */ /* 0x000fe20008000000 */
[----:B------:R-:W-:Y:S01]  /*49b0*/  LEA R62, P0, R46, UR20, 0x1 ;  /* 0x000000142e3e7c11 */ /* 0x000fe2000f8008ff */
[----:B------:R-:W-:Y:S01]  /*49c0*/  IMAD R41, R41, UR7, R43 ;  /* 0x0000000729297c24 */ /* 0x000fe2000f8e022b */
[----:B------:R-:W-:Y:S01]  /*49d0*/  LEA R40, P1, R42, UR19, 0x1 ;  /* 0x000000132a287c11 */ /* 0x000fe2000f8208ff */
[----:B------:R-:W-:Y:S01]  /*49e0*/  IMAD R5, R5, UR7, R47 ;  /* 0x0000000705057c24 */ /* 0x000fe2000f8e022f */
[----:B------:R-:W-:Y:S01]  /*49f0*/  LOP3.LUT R96, R44, 0xe0, RZ, 0xfc, !PT ;  /* 0x000000e02c607812 */ /* 0x000fe200078efcff */
[----:B------:R-:W3:Y:S01]  /*4a00*/  LDL R153, [R1] ;  /* 0x0000000001997983 */ /* 0x000ee20000100800 */
[----:B------:R-:W-:-:S02]  /*4a10*/  LEA.HI.X R41, R42, UR21, R41, 0x1, P1 ;  /* 0x000000152a297c11 */ /* 0x000fc400088f0c29 */
[----:B------:R-:W-:Y:S01]  /*4a20*/  LEA.HI.X R63, R46, UR22, R5, 0x1, P0 ;  /* 0x000000162e3f7c11 */ /* 0x000fe200080f0c05 */
[----:B------:R-:W5:Y:S01]  /*4a30*/  LDL R152, [R1+0x4] ;  /* 0x0000040001987983 */ /* 0x000f620000100800 */
[----:B------:R-:W-:Y:S02]  /*4a40*/  ISETP.GE.AND P0, PT, R97, UR26, PT ;  /* 0x0000001a61007c0c */ /* 0x000fe4000bf06270 */
[C---:B------:R-:W-:Y:S01]  /*4a50*/  LOP3.LUT R80, R44.reuse, 0x100, RZ, 0xfc, !PT ;  /* 0x000001002c507812 */ /* 0x040fe200078efcff */
[----:B------:R-:W4:Y:S01]  /*4a60*/  @!P6 LDG.E.U16 R73, desc[UR24][R40.64+0x40] ;  /* 0x000040182849e981 */ /* 0x000f22000c1e1500 */
[C---:B------:R-:W-:Y:S02]  /*4a70*/  LOP3.LUT R94, R44.reuse, 0x120, RZ, 0xfc, !PT ;  /* 0x000001202c5e7812 */ /* 0x040fe400078efcff */
[C---:B------:R-:W-:Y:S02]  /*4a80*/  LOP3.LUT R84, R44.reuse, 0x140, RZ, 0xfc, !PT ;  /* 0x000001402c547812 */ /* 0x040fe400078efcff */
[----:B------:R-:W-:-:S02]  /*4a90*/  LOP3.LUT R92, R44, 0x160, RZ, 0xfc, !PT ;  /* 0x000001602c5c7812 */ /* 0x000fc400078efcff */
[----:B------:R-:W-:Y:S02]  /*4aa0*/  LOP3.LUT R91, R44, 0x180, RZ, 0xfc, !PT ;  /* 0x000001802c5b7812 */ /* 0x000fe400078efcff */
[----:B------:R-:W-:Y:S01]  /*4ab0*/  PRMT R5, RZ, 0x7610, R5 ;  /* 0x00007610ff057816 */ /* 0x000fe20000000005 */
[----:B------:R-:W3:Y:S01]  /*4ac0*/  @!P0 LDG.E.U16 R83, desc[UR24][R40.64+0x180] ;  /* 0x0001801828538981 */ /* 0x000ee2000c1e1500 */
[----:B------:R-:W-:Y:S02]  /*4ad0*/  ISETP.GE.AND P0, PT, R96, UR26, PT ;  /* 0x0000001a60007c0c */ /* 0x000fe4000bf06270 */
[C---:B------:R-:W-:Y:S02]  /*4ae0*/  LOP3.LUT R90, R44.reuse, 0x1a0, RZ, 0xfc, !PT ;  /* 0x000001a02c5a7812 */ /* 0x040fe400078efcff */
[C---:B------:R-:W-:Y:S02]  /*4af0*/  LOP3.LUT R70, R44.reuse, 0x80, RZ, 0xfc, !PT ;  /* 0x000000802c467812 */ /* 0x040fe400078efcff */
[----:B------:R-:W-:-:S02]  /*4b00*/  LOP3.LUT R89, R44, 0x1c0, RZ, 0xfc, !PT ;  /* 0x000001c02c597812 */ /* 0x000fc400078efcff */
[----:B------:R-:W-:Y:S02]  /*4b10*/  ISETP.GE.AND P3, PT, R70, UR26, PT ;  /* 0x0000001a46007c0c */ /* 0x000fe4000bf66270 */
[----:B------:R-:W-:Y:S02]  /*4b20*/  PRMT R45, RZ, 0x7610, R45 ;  /* 0x00007610ff2d7816 */ /* 0x000fe4000000002d */
[----:B------:R-:W-:Y:S01]  /*4b30*/  LOP3.LUT R47, R44, 0x280, RZ, 0xfc, !PT ;  /* 0x000002802c2f7812 */ /* 0x000fe200078efcff */
[----:B------:R-:W5:Y:S01]  /*4b40*/  @!P0 LDG.E.U16 R79, desc[UR24][R40.64+0x1c0] ;  /* 0x0001c018284f8981 */ /* 0x000f62000c1e1500 */
[----:B------:R-:W-:Y:S02]  /*4b50*/  ISETP.GE.AND P0, PT, R80, UR26, PT ;  /* 0x0000001a50007c0c */ /* 0x000fe4000bf06270 */
[C---:B------:R-:W-:Y:S02]  /*4b60*/  LOP3.LUT R88, R44.reuse, 0x1e0, RZ, 0xfc, !PT ;  /* 0x000001e02c587812 */ /* 0x040fe400078efcff */
[----:B------:R-:W-:-:S02]  /*4b70*/  LOP3.LUT R50, R44, 0x320, RZ, 0xfc, !PT ;  /* 0x000003202c327812 */ /* 0x000fc400078efcff */
[C---:B------:R-:W-:Y:S01]  /*4b80*/  LOP3.LUT R82, R44.reuse, 0x200, RZ, 0xfc, !PT ;  /* 0x000002002c527812 */ /* 0x040fe200078efcff */
[----:B------:R-:W3:Y:S01]  /*4b90*/  @!P3 LDG.E.U16 R78, desc[UR24][R40.64+0x100] ;  /* 0x00010018284eb981 */ /* 0x000ee2000c1e1500 */
[----:B------:R-:W-:Y:S02]  /*4ba0*/  @P6 LOP3.LUT R61, R61, 0x800000, RZ, 0xfc, !PT ;  /* 0x008000003d3d6812 */ /* 0x000fe400078efcff */
[C---:B------:R-:W-:Y:S02]  /*4bb0*/  LOP3.LUT R98, R44.reuse, 0x40, RZ, 0xfc, !PT ;  /* 0x000000402c627812 */ /* 0x040fe400078efcff */
[----:B------:R-:W-:Y:S01]  /*4bc0*/  LOP3.LUT R100, R44, 0x60, RZ, 0xfc, !PT ;  /* 0x000000602c647812 */ /* 0x000fe200078efcff */
[----:B------:R-:W5:Y:S01]  /*4bd0*/  @!P0 LDG.E.U16 R87, desc[UR24][R40.64+0x200] ;  /* 0x0002001828578981 */ /* 0x000f62000c1e1500 */
[----:B------:R-:W-:Y:S02]  /*4be0*/  ISETP.GE.AND P0, PT, R94, UR26, PT ;  /* 0x0000001a5e007c0c */ /* 0x000fe4000bf06270 */
[----:B------:R-:W-:-:S02]  /*4bf0*/  ISETP.GE.AND P3, PT, R47, UR26, PT ;  /* 0x0000001a2f007c0c */ /* 0x000fc4000bf66270 */
[----:B------:R-:W-:Y:S02]  /*4c00*/  LOP3.LUT P1, RZ, R61, 0x4000000, RZ, 0xc0, !PT ;  /* 0x040000003dff7812 */ /* 0x000fe4000782c0ff */
[----:B------:R-:W-:Y:S02]  /*4c10*/  ISETP.GE.AND P5, PT, R98, UR26, PT ;  /* 0x0000001a62007c0c */ /* 0x000fe4000bfa6270 */
[----:B------:R-:W-:Y:S02]  /*4c20*/  PRMT R46, RZ, 0x7610, R46 ;  /* 0x00007610ff2e7816 */ /* 0x000fe4000000002e */
[----:B------:R-:W-:Y:S02]  /*4c30*/  LOP3.LUT R71, R44, 0x340, RZ, 0xfc, !PT ;  /* 0x000003402c477812 */ /* 0x000fe400078efcff */
[----:B------:R-:W-:Y:S01]  /*4c40*/  ISETP.GE.AND P4, PT, R100, UR26, PT ;  /* 0x0000001a64007c0c */ /* 0x000fe2000bf86270 */
[----:B------:R-:W5:Y:S01]  /*4c50*/  @!P0 LDG.E.U16 R86, desc[UR24][R40.64+0x240] ;  /* 0x0002401828568981 */ /* 0x000f62000c1e1500 */
[----:B------:R-:W-:-:S02]  /*4c60*/  ISETP.GE.AND P0, PT, R84, UR26, PT ;  /* 0x0000001a54007c0c */ /* 0x000fc4000bf06270 */
[----:B------:R-:W-:Y:S01]  /*4c70*/  P2R R76, PR, RZ, 0x8 ;  /* 0x00000008ff4c7803 */ /* 0x000fe20000000000 */
[----:B------:R-:W5:Y:S01]  /*4c80*/  @!P3 LDG.E.U16 R110, desc[UR24][R40.64+0x500] ;  /* 0x00050018286eb981 */ /* 0x000f62000c1e1500 */
[C---:B------:R-:W-:Y:S02]  /*4c90*/  LOP3.LUT R99, R44.reuse, 0xa0, RZ, 0xfc, !PT ;  /* 0x000000a02c637812 */ /* 0x040fe400078efcff */
[C---:B------:R-:W-:Y:S01]  /*4ca0*/  LOP3.LUT R77, R44.reuse, 0x220, RZ, 0xfc, !PT ;  /* 0x000002202c4d7812 */ /* 0x040fe200078efcff */
[----:B------:R-:W4:Y:S01]  /*4cb0*/  @!P1 LDG.E.U16 R69, desc[UR24][R40.64] ;  /* 0x0000001828459981 */ /* 0x000f22000c1e1500 */
[----:B------:R-:W-:Y:S02]  /*4cc0*/  PRMT R42, RZ, 0x7610, R42 ;  /* 0x00007610ff2a7816 */ /* 0x000fe4000000002a */
[C---:B------:R-:W-:Y:S01]  /*4cd0*/  LOP3.LUT R49, R44.reuse, 0x360, RZ, 0xfc, !PT ;  /* 0x000003602c317812 */ /* 0x040fe200078efcff */
[----:B------:R-:W3:Y:S01]  /*4ce0*/  @!P5 LDG.E.U16 R68, desc[UR24][R40.64+0x80] ;  /* 0x000080182844d981 */ /* 0x000ee2000c1e1500 */
[----:B------:R-:W-:-:S02]  /*4cf0*/  LOP3.LUT R81, R44, 0x240, RZ, 0xfc, !PT ;  /* 0x000002402c517812 */ /* 0x000fc400078efcff */
[----:B------:R-:W-:Y:S01]  /*4d00*/  LOP3.LUT R43, R44, 0x260, RZ, 0xfc, !PT ;  /* 0x000002602c2b7812 */ /* 0x000fe200078efcff */
[----:B------:R-:W5:Y:S01]  /*4d10*/  @!P0 LDG.E.U16 R93, desc[UR24][R40.64+0x280] ;  /* 0x00028018285d8981 */ /* 0x000f62000c1e1500 */
[----:B------:R-:W-:Y:S02]  /*4d20*/  ISETP.GE.AND P0, PT, R92, UR26, PT ;  /* 0x0000001a5c007c0c */ /* 0x000fe4000bf06270 */
[----:B------:R-:W-:Y:S01]  /*4d30*/  ISETP.GE.AND P3, PT, R50, UR26, PT ;  /* 0x0000001a32007c0c */ /* 0x000fe2000bf66270 */
[----:B------:R-:W5:Y:S01]  /*4d40*/  @!P4 LDG.E.U16 R75, desc[UR24][R40.64+0xc0] ;  /* 0x0000c018284bc981 */ /* 0x000f62000c1e1500 */
[----:B------:R-:W-:Y:S02]  /*4d50*/  ISETP.GE.AND P2, PT, R99, UR26, PT ;  /* 0x0000001a63007c0c */ /* 0x000fe4000bf46270 */
[C---:B------:R-:W-:Y:S02]  /*4d60*/  LOP3.LUT R66, R44.reuse, 0x380, RZ, 0xfc, !PT ;  /* 0x000003802c427812 */ /* 0x040fe400078efcff */
[----:B------:R-:W-:-:S02]  /*4d70*/  LOP3.LUT R64, R44, 0x2a0, RZ, 0xfc, !PT ;  /* 0x000002a02c407812 */ /* 0x000fc400078efcff */
[C---:B------:R-:W-:Y:S02]  /*4d80*/  LOP3.LUT R72, R44.reuse, 0x300, RZ, 0xfc, !PT ;  /* 0x000003002c487812 */ /* 0x040fe400078efcff */
[C---:B------:R-:W-:Y:S01]  /*4d90*/  LOP3.LUT R65, R44.reuse, 0x2c0, RZ, 0xfc, !PT ;  /* 0x000002c02c417812 */ /* 0x040fe200078efcff */
[----:B------:R-:W5:Y:S01]  /*4da0*/  @!P0 LDG.E.U16 R118, desc[UR24][R40.64+0x2c0] ;  /* 0x0002c01828768981 */ /* 0x000f62000c1e1500 */
[----:B------:R-:W-:Y:S02]  /*4db0*/  ISETP.GE.AND P0, PT, R91, UR26, PT ;  /* 0x0000001a5b007c0c */ /* 0x000fe4000bf06270 */
[C---:B------:R-:W-:Y:S01]  /*4dc0*/  LOP3.LUT R74, R44.reuse, 0x2e0, RZ, 0xfc, !PT ;  /* 0x000002e02c4a7812 */ /* 0x040fe200078efcff */
[----:B------:R-:W5:Y:S01]  /*4dd0*/  @!P3 LDG.E.U16 R105, desc[UR24][R40.64+0x640] ;  /* 0x000640182869b981 */ /* 0x000f62000c1e1500 */
[C---:B------:R-:W-:Y:S02]  /*4de0*/  LOP3.LUT R67, R44.reuse, 0x3a0, RZ, 0xfc, !PT ;  /* 0x000003a02c437812 */ /* 0x040fe400078efcff */
[----:B------:R-:W-:Y:S01]  /*4df0*/  LOP3.LUT R85, R44, 0x3c0, RZ, 0xfc, !PT ;  /* 0x000003c02c557812 */ /* 0x000fe200078efcff */
[----:B------:R-:W5:Y:S06]  /*4e00*/  @!P2 LDG.E.U16 R123, desc[UR24][R40.64+0x140] ;  /* 0x00014018287ba981 */ /* 0x000f6c000c1e1500 */
[----:B------:R-:W5:Y:S01]  /*4e10*/  @!P0 LDG.E.U16 R5, desc[UR24][R40.64+0x300] ;  /* 0x0003001828058981 */ /* 0x000f62000c1e1500 */
[----:B------:R-:W-:-:S13]  /*4e20*/  ISETP.GE.AND P0, PT, R90, UR26, PT ;  /* 0x0000001a5a007c0c */ /* 0x000fda000bf06270 */
[----:B------:R-:W5:Y:S01]  /*4e30*/  @!P0 LDG.E.U16 R115, desc[UR24][R40.64+0x340] ;  /* 0x0003401828738981 */ /* 0x000f62000c1e1500 */
[----:B------:R-:W-:-:S13]  /*4e40*/  ISETP.GE.AND P0, PT, R89, UR26, PT ;  /* 0x0000001a59007c0c */ /* 0x000fda000bf06270 */
[----:B------:R-:W5:Y:S01]  /*4e50*/  @!P0 LDG.E.U16 R45, desc[UR24][R40.64+0x380] ;  /* 0x00038018282d8981 */ /* 0x000f62000c1e1500 */
[----:B------:R-:W-:-:S13]  /*4e60*/  ISETP.GE.AND P0, PT, R88, UR26, PT ;  /* 0x0000001a58007c0c */ /* 0x000fda000bf06270 */
        /* <DEDUP_REMOVED lines=13> */
[----:B------:R-:W-:Y:S02]  /*4f40*/  ISETP.GE.AND P5, PT, R72, UR26, PT ;  /* 0x0000001a48007c0c */ /* 0x000fe4000bfa6270 */
[----:B------:R-:W-:-:S03]  /*4f50*/  ISETP.GE.AND P1, PT, R65, UR26, PT ;  /* 0x0000001a41007c0c */ /* 0x000fc6000bf26270 */
[----:B------:R-:W5:Y:S01]  /*4f60*/  @!P0 LDG.E.U16 R112, desc[UR24][R40.64+0x480] ;  /* 0x0004801828708981 */ /* 0x000f62000c1e1500 */
[----:B------:R-:W-:-:S03]  /*4f70*/  ISETP.GE.AND P0, PT, R74, UR26, PT ;  /* 0x0000001a4a007c0c */ /* 0x000fc6000bf06270 */
[----:B------:R-:W5:Y:S01]  /*4f80*/  @!P4 LDG.E.U16 R109, desc[UR24][R40.64+0x4c0] ;  /* 0x0004c018286dc981 */ /* 0x000f62000c1e1500 */
[----:B------:R-:W-:-:S03]  /*4f90*/  ISETP.GE.AND P6, PT, R95, UR26, PT ;  /* 0x0000001a5f007c0c */ /* 0x000fc6000bfc6270 */
[----:B------:R-:W5:Y:S01]  /*4fa0*/  @!P3 LDG.E.U16 R48, desc[UR24][R40.64+0x700] ;  /* 0x000700182830b981 */ /* 0x000f62000c1e1500 */
[----:B------:R-:W-:-:S03]  /*4fb0*/  ISETP.GE.AND P3, PT, R67, UR26, PT ;  /* 0x0000001a43007c0c */ /* 0x000fc6000bf66270 */
[----:B------:R-:W5:Y:S04]  /*4fc0*/  @!P2 LDG.E.U16 R111, desc[UR24][R40.64+0x540] ;  /* 0x00054018286fa981 */ /* 0x000f68000c1e1500 */
[----:B------:R-:W5:Y:S01]  /*4fd0*/  @!P5 LDG.E.U16 R106, desc[UR24][R40.64+0x600] ;  /* 0x00060018286ad981 */ /* 0x000f62000c1e1500 */
[----:B------:R-:W-:-:S03]  /*4fe0*/  ISETP.GE.AND P5, PT, R85, UR26, PT ;  /* 0x0000001a55007c0c */ /* 0x000fc6000bfa6270 */
[----:B------:R-:W5:Y:S04]  /*4ff0*/  @!P1 LDG.E.U16 R108, desc[UR24][R40.64+0x580] ;  /* 0x00058018286c9981 */ /* 0x000f68000c1e1500 */
[----:B------:R-:W5:Y:S04]  /*5000*/  @!P0 LDG.E.U16 R107, desc[UR24][R40.64+0x5c0] ;  /* 0x0005c018286b8981 */ /* 0x000f68000c1e1500 */
[----:B------:R-:W5:Y:S04]  /*5010*/  @!P3 LDG.E.U16 R103, desc[UR24][R40.64+0x740] ;  /* 0x000740182867b981 */ /* 0x000f68000c1e1500 */
[----:B------:R-:W5:Y:S04]  /*5020*/  @!P5 LDG.E.U16 R101, desc[UR24][R40.64+0x780] ;  /* 0x000780182865d981 */ /* 0x000f68000c1e1500 */
[----:B------:R2:W5:Y:S01]  /*5030*/  @!P6 LDG.E.U16 R102, desc[UR24][R40.64+0x7c0] ;  /* 0x0007c0182866e981 */ /* 0x000562000c1e1500 */
[----:B0-----:R-:W-:-:S05]  /*5040*/  LOP3.LUT R64, R150, 0x3e0, RZ, 0xc0, !PT ;  /* 0x000003e096407812 */ /* 0x001fca00078ec0ff */
[----:B-1----:R-:W-:-:S04]  /*5050*/  IMAD.IADD R47, R64, 0x1, R151 ;  /* 0x00000001402f7824 */ /* 0x002fc800078e0297 */
[----:B--2---:R-:W-:Y:S01]  /*5060*/  IMAD R40, R64, 0x1f, R47 ;  /* 0x0000001f40287824 */ /* 0x004fe200078e022f */
[----:B------:R-:W-:-:S04]  /*5070*/  ULEA UR23, UR12, UR23, 0x18 ;  /* 0x000000170c177291 */ /* 0x000fc8000f8ec0ff */
[C---:B------:R-:W-:Y:S02]  /*5080*/  IADD3 R95, PT, PT, R40.reuse, 0x20, RZ ;  /* 0x00000020285f7810 */ /* 0x040fe40007ffe0ff */
[C---:B------:R-:W-:Y:S01]  /*5090*/  IADD3 R65, PT, PT, R40.reuse, 0x40, RZ ;  /* 0x0000004028417810 */ /* 0x040fe20007ffe0ff */
[C---:B------:R-:W-:Y:S01]  /*50a0*/  VIADD R136, R40.reuse, 0x60 ;  /* 0x0000006028887836 */ /* 0x040fe20000000000 */
[CC--:B------:R-:W-:Y:S02]  /*50b0*/  LEA.HI.SX32 R125, R40.reuse, R40.reuse, 0x1b ;  /* 0x00000028287d7211 */ /* 0x0c0fe400078fdaff */
[-C--:B------:R-:W-:Y:S02]  /*50c0*/  LEA.HI.SX32 R95, R95, R40.reuse, 0x1b ;  /* 0x000000285f5f7211 */ /* 0x080fe400078fdaff */
[----:B------:R-:W-:Y:S02]  /*50d0*/  LEA.HI.SX32 R65, R65, R40, 0x1b ;  /* 0x0000002841417211 */ /* 0x000fe400078fdaff */
[----:B------:R-:W-:Y:S01]  /*50e0*/  LEA R125, R125, UR23, 0x1 ;  /* 0x000000177d7d7c11 */ /* 0x000fe2000f8e08ff */
[C---:B------:R-:W-:Y:S01]  /*50f0*/  VIADD R74, R40.reuse, 0xc0 ;  /* 0x000000c0284a7836 */ /* 0x040fe20000000000 */
[----:B------:R-:W-:-:S02]  /*5100*/  IADD3 R134, PT, PT, R40, 0x80, RZ ;  /* 0x0000008028867810 */ /* 0x000fc40007ffe0ff */
[----:B------:R-:W-:Y:S02]  /*5110*/  IADD3 R132, PT, PT, R40, 0xa0, RZ ;  /* 0x000000a028847810 */ /* 0x000fe40007ffe0ff */
[-C--:B------:R-:W-:Y:S02]  /*5120*/  LEA.HI.SX32 R136, R136, R40.reuse, 0x1b ;  /* 0x0000002888887211 */ /* 0x080fe400078fdaff */
[----:B------:R-:W-:Y:S02]  /*5130*/  LEA R95, R95, UR23, 0x1 ;  /* 0x000000175f5f7c11 */ /* 0x000fe4000f8e08ff */
[----:B------:R-:W-:Y:S02]  /*5140*/  LEA R65, R65, UR23, 0x1 ;  /* 0x0000001741417c11 */ /* 0x000fe4000f8e08ff */
[----:B------:R-:W-:Y:S02]  /*5150*/  IADD3 R130, PT, PT, R40, 0xe0, RZ ;  /* 0x000000e028827810 */ /* 0x000fe40007ffe0ff */
[----:B------:R-:W-:-:S02]  /*5160*/  LEA.HI.SX32 R134, R134, R40, 0x1b ;  /* 0x0000002886867211 */ /* 0x000fc400078fdaff */
[-C--:B------:R-:W-:Y:S02]  /*5170*/  LEA.HI.SX32 R132, R132, R40.reuse, 0x1b ;  /* 0x0000002884847211 */ /* 0x080fe400078fdaff */
[----:B------:R-:W-:Y:S02]  /*5180*/  IADD3 R128, PT, PT, R40, 0x100, RZ ;  /* 0x0000010028807810 */ /* 0x000fe40007ffe0ff */
[-C--:B------:R-:W-:Y:S01]  /*5190*/  LEA.HI.SX32 R74, R74, R40.reuse, 0x1b ;  /* 0x000000284a4a7211 */ /* 0x080fe200078fdaff */
[----:B------:R-:W-:Y:S01]  /*51a0*/  VIADD R126, R40, 0x120 ;  /* 0x00000120287e7836 */ /* 0x000fe20000000000 */
[-C--:B------:R-:W-:Y:S01]  /*51b0*/  LEA.HI.SX32 R130, R130, R40.reuse, 0x1b ;  /* 0x0000002882827211 */ /* 0x080fe200078fdaff */
[C---:B------:R-:W-:Y:S01]  /*51c0*/  VIADD R122, R40.reuse, 0x180 ;  /* 0x00000180287a7836 */ /* 0x040fe20000000000 */
[----:B------:R-:W-:Y:S02]  /*51d0*/  IADD3 R124, PT, PT, R40, 0x140, RZ ;  /* 0x00000140287c7810 */ /* 0x000fe40007ffe0ff */
[----:B------:R-:W-:-:S02]  /*51e0*/  LEA.HI.SX32 R128, R128, R40, 0x1b ;  /* 0x0000002880807211 */ /* 0x000fc400078fdaff */
[----:B------:R-:W-:Y:S02]  /*51f0*/  LEA R74, R74, UR23, 0x1 ;  /* 0x000000174a4a7c11 */ /* 0x000fe4000f8e08ff */
[----:B------:R-:W-:Y:S02]  /*5200*/  IADD3 R85, PT, PT, R40, 0x160, RZ ;  /* 0x0000016028557810 */ /* 0x000fe40007ffe0ff */
[-C--:B------:R-:W-:Y:S02]  /*5210*/  LEA.HI.SX32 R126, R126, R40.reuse, 0x1b ;  /* 0x000000287e7e7211 */ /* 0x080fe400078fdaff */
[-C--:B------:R-:W-:Y:S02]  /*5220*/  LEA.HI.SX32 R124, R124, R40.reuse, 0x1b ;  /* 0x000000287c7c7211 */ /* 0x080fe400078fdaff */
[----:B------:R-:W-:Y:S01]  /*5230*/  LEA.HI.SX32 R85, R85, R40, 0x1b ;  /* 0x0000002855557211 */ /* 0x000fe200078fdaff */
[C---:B------:R-:W-:Y:S01]  /*5240*/  VIADD R119, R40.reuse, 0x1e0 ;  /* 0x000001e028777836 */ /* 0x040fe20000000000 */
[----:B------:R-:W-:-:S02]  /*5250*/  IADD3 R121, PT, PT, R40, 0x1a0, RZ ;  /* 0x000001a028797810 */ /* 0x000fc40007ffe0ff */
[-C--:B------:R-:W-:Y:S02]  /*5260*/  LEA.HI.SX32 R122, R122, R40.reuse, 0x1b ;  /* 0x000000287a7a7211 */ /* 0x080fe400078fdaff */
[C---:B------:R-:W-:Y:S02]  /*5270*/  IADD3 R120, PT, PT, R40.reuse, 0x1c0, RZ ;  /* 0x000001c028787810 */ /* 0x040fe40007ffe0ff */
[C---:B------:R-:W-:Y:S02]  /*5280*/  IADD3 R64, PT, PT, R40.reuse, 0x200, RZ ;  /* 0x0000020028407810 */ /* 0x040fe40007ffe0ff */
[----:B------:R-:W-:Y:S02]  /*5290*/  LEA R85, R85, UR23, 0x1 ;  /* 0x0000001755557c11 */ /* 0x000fe4000f8e08ff */
[----:B------:R-:W-:Y:S02]  /*52a0*/  IADD3 R145, PT, PT, R40, 0x220, RZ ;  /* 0x0000022028917810 */ /* 0x000fe40007ffe0ff */
[----:B------:R-:W-:-:S02]  /*52b0*/  LEA.HI.SX32 R121, R121, R40, 0x1b ;  /* 0x0000002879797211 */ /* 0x000fc400078fdaff */
[-C--:B------:R-:W-:Y:S01]  /*52c0*/  LEA.HI.SX32 R120, R120, R40.reuse, 0x1b ;  /* 0x0000002878787211 */ /* 0x080fe200078fdaff */
[----:B------:R-:W-:Y:S01]  /*52d0*/  VIADD R117, R40, 0x240 ;  /* 0x0000024028757836 */ /* 0x000fe20000000000 */
[-C--:B------:R-:W-:Y:S02]  /*52e0*/  LEA.HI.SX32 R119, R119, R40.reuse, 0x1b ;  /* 0x0000002877777211 */ /* 0x080fe400078fdaff */
[-C--:B------:R-:W-:Y:S02]  /*52f0*/  LEA.HI.SX32 R64, R64, R40.reuse, 0x1b ;  /* 0x0000002840407211 */ /* 0x080fe400078fdaff */
[----:B------:R-:W-:Y:S01]  /*5300*/  LEA.HI.SX32 R145, R145, R40, 0x1b ;  /* 0x0000002891917211 */ /* 0x000fe200078fdaff */
[C---:B------:R-:W-:Y:S01]  /*5310*/  VIADD R143, R40.reuse, 0x2a0 ;  /* 0x000002a0288f7836 */ /* 0x040fe20000000000 */
[C---:B------:R-:W-:Y:S02]  /*5320*/  IADD3 R116, PT, PT, R40.reuse, 0x260, RZ ;  /* 0x0000026028747810 */ /* 0x040fe40007ffe0ff */
[----:B------:R-:W-:-:S02]  /*5330*/  IADD3 R114, PT, PT, R40, 0x280, RZ ;  /* 0x0000028028727810 */ /* 0x000fc40007ffe0ff */
[----:B------:R-:W-:Y:S01]  /*5340*/  LEA R64, R64, UR23, 0x1 ;  /* 0x0000001740407c11 */ /* 0x000fe2000f8e08ff */
[C---:B------:R-:W-:Y:S01]  /*5350*/  VIADD R137, R40.reuse, 0x300 ;  /* 0x0000030028897836 */ /* 0x040fe20000000000 */
[C---:B------:R-:W-:Y:S02]  /*5360*/  IADD3 R141, PT, PT, R40.reuse, 0x2c0, RZ ;  /* 0x000002c0288d7810 */ /* 0x040fe40007ffe0ff */
[-C--:B------:R-:W-:Y:S02]  /*5370*/  LEA.HI.SX32 R117, R117, R40.reuse, 0x1b ;  /* 0x0000002875757211 */ /* 0x080fe400078fdaff */
[----:B------:R-:W-:Y:S02]  /*5380*/  LEA R145, R145, UR23, 0x1 ;  /* 0x0000001791917c11 */ /* 0x000fe4000f8e08ff */
[----:B------:R-:W-:Y:S02]  /*5390*/  IADD3 R139, PT, PT, R40, 0x2e0, RZ ;  /* 0x000002e0288b7810 */ /* 0x000fe40007ffe0ff */
[----:B------:R-:W-:-:S02]  /*53a0*/  LEA.HI.SX32 R116, R116, R40, 0x1b ;  /* 0x0000002874747211 */ /* 0x000fc400078fdaff */
[-C--:B------:R-:W-:Y:S01]  /*53b0*/  LEA.HI.SX32 R114, R114, R40.reuse, 0x1b ;  /* 0x0000002872727211 */ /* 0x080fe200078fdaff */
[C---:B------:R-:W-:Y:S01]  /*53c0*/  VIADD R131, R40.reuse, 0x360 ;  /* 0x0000036028837836 */ /* 0x040fe20000000000 */
[C---:B------:R-:W-:Y:S02]  /*53d0*/  IADD3 R135, PT, PT, R40.reuse, 0x320, RZ ;  /* 0x0000032028877810 */ /* 0x040fe40007ffe0ff */
[-C--:B------:R-:W-:Y:S01]  /*53e0*/  LEA.HI.SX32 R143, R143, R40.reuse, 0x1b ;  /* 0x000000288f8f7211 */ /* 0x080fe200078fdaff */
[----:B------:R-:W-:Y:S01]  /*53f0*/  UMOV UR12, UR8 ;  /* 0x00000008000c7c82 */ /* 0x000fe20008000000 */
[C---:B------:R-:W-:Y:S02]  /*5400*/  IADD3 R133, PT, PT, R40.reuse, 0x340, RZ ;  /* 0x0000034028857810 */ /* 0x040fe40007ffe0ff */
[-C--:B------:R-:W-:Y:S02]  /*5410*/  LEA.HI.SX32 R141, R141, R40.reuse, 0x1b ;  /* 0x000000288d8d7211 */ /* 0x080fe400078fdaff */
[----:B------:R-:W-:Y:S01]  /*5420*/  LEA.HI.SX32 R139, R139, R40, 0x1b ;  /* 0x000000288b8b7211 */ /* 0x000fe200078fdaff */
[----:B------:R-:W-:Y:S01]  /*5430*/  UIMAD.WIDE.U32 UR12, UR7, UR28, UR12 ;  /* 0x0000001c070c72a5 */ /* 0x000fe2000f8e000c */
[----:B------:R-:W-:Y:S01]  /*5440*/  IADD3 R129, PT, PT, R40, 0x380, RZ ;  /* 0x0000038028817810 */ /* 0x000fe20007ffe0ff */
[----:B----4-:R0:W-:Y:S04]  /*5450*/  STS.U16 [R125], R69 ;  /* 0x000000457d007388 */ /* 0x0101e80000000400 */
[----:B------:R1:W-:Y:S04]  /*5460*/  STS.U16 [R95+0x40], R73 ;  /* 0x000040495f007388 */ /* 0x0003e80000000400 */
[----:B---3--:R2:W-:Y:S01]  /*5470*/  STS.U16 [R65+0x80], R68 ;  /* 0x0000804441007388 */ /* 0x0085e20000000400 */
[----:B0-----:R-:W-:-:S02]  /*5480*/  LEA R69, R136, UR23, 0x1 ;  /* 0x0000001788457c11 */ /* 0x001fc4000f8e08ff */
[----:B-1----:R-:W-:-:S03]  /*5490*/  LEA R73, R132, UR23, 0x1 ;  /* 0x0000001784497c11 */ /* 0x002fc6000f8e08ff */
[----:B-----5:R0:W-:Y:S01]  /*54a0*/  STS.U16 [R69+0xc0], R75 ;  /* 0x0000c04b45007388 */ /* 0x0201e20000000400 */
[----:B--2---:R-:W-:-:S05]  /*54b0*/  LEA R68, R134, UR23, 0x1 ;  /* 0x0000001786447c11 */ /* 0x004fca000f8e08ff */
[----:B------:R1:W-:Y:S01]  /*54c0*/  STS.U16 [R68+0x100], R78 ;  /* 0x0001004e44007388 */ /* 0x0003e20000000400 */
[----:B0-----:R-:W-:-:S03]  /*54d0*/  LEA R75, R130, UR23, 0x1 ;  /* 0x00000017824b7c11 */ /* 0x001fc6000f8e08ff */
[----:B------:R-:W-:Y:S01]  /*54e0*/  STS.U16 [R73+0x140], R123 ;  /* 0x0001407b49007388 */ /* 0x000fe20000000400 */
[----:B-1----:R-:W-:-:S03]  /*54f0*/  LEA R78, R128, UR23, 0x1 ;  /* 0x00000017804e7c11 */ /* 0x002fc6000f8e08ff */
[----:B------:R0:W-:Y:S04]  /*5500*/  STS.U16 [R74+0x180], R83 ;  /* 0x000180534a007388 */ /* 0x0001e80000000400 */
[----:B------:R1:W-:Y:S04]  /*5510*/  STS.U16 [R75+0x1c0], R79 ;  /* 0x0001c04f4b007388 */ /* 0x0003e80000000400 */
[----:B------:R2:W-:Y:S01]  /*5520*/  STS.U16 [R78+0x200], R87 ;  /* 0x000200574e007388 */ /* 0x0005e20000000400 */
[----:B0-----:R-:W-:Y:S02]  /*5530*/  LEA R83, R124, UR23, 0x1 ;  /* 0x000000177c537c11 */ /* 0x001fe4000f8e08ff */
[----:B-1----:R-:W-:-:S02]  /*5540*/  LEA R79, R126, UR23, 0x1 ;  /* 0x000000177e4f7c11 */ /* 0x002fc4000f8e08ff */
[----:B--2---:R-:W-:-:S03]  /*5550*/  LEA R87, R122, UR23, 0x1 ;  /* 0x000000177a577c11 */ /* 0x004fc6000f8e08ff */
[----:B------:R0:W-:Y:S04]  /*5560*/  STS.U16 [R79+0x240], R86 ;  /* 0x000240564f007388 */ /* 0x0001e80000000400 */
[----:B------:R1:W-:Y:S04]  /*5570*/  STS.U16 [R83+0x280], R93 ;  /* 0x0002805d53007388 */ /* 0x0003e80000000400 */
[----:B------:R-:W-:Y:S01]  /*5580*/  STS.U16 [R85+0x2c0], R118 ;  /* 0x0002c07655007388 */ /* 0x000fe20000000400 */
[----:B0-----:R-:W-:-:S03]  /*5590*/  LEA R86, R121, UR23, 0x1 ;  /* 0x0000001779567c11 */ /* 0x001fc6000f8e08ff */
[----:B------:R0:W-:Y:S01]  /*55a0*/  STS.U16 [R87+0x300], R5 ;  /* 0x0003000557007388 */ /* 0x0001e20000000400 */
[----:B-1----:R-:W-:-:S03]  /*55b0*/  LEA R93, R120, UR23, 0x1 ;  /* 0x00000017785d7c11 */ /* 0x002fc6000f8e08ff */
[----:B------:R-:W-:Y:S01]  /*55c0*/  STS.U16 [R86+0x340], R115 ;  /* 0x0003407356007388 */ /* 0x000fe20000000400 */
[----:B0-----:R-:W-:-:S03]  /*55d0*/  LEA R5, R119, UR23, 0x1 ;  /* 0x0000001777057c11 */ /* 0x001fc6000f8e08ff */
[----:B------:R0:W-:Y:S01]  /*55e0*/  STS.U16 [R93+0x380], R45 ;  /* 0x0003802d5d007388 */ /* 0x0001e20000000400 */
[----:B------:R-:W-:-:S03]  /*55f0*/  LEA.HI.SX32 R137, R137, R40, 0x1b ;  /* 0x0000002889897211 */ /* 0x000fc600078fdaff */
[----:B------:R-:W-:Y:S01]  /*5600*/  STS.U16 [R5+0x3c0], R113 ;  /* 0x0003c07105007388 */ /* 0x000fe20000000400 */
[-C--:B------:R-:W-:Y:S02]  /*5610*/  LEA.HI.SX32 R135, R135, R40.reuse, 0x1b ;  /* 0x0000002887877211 */ /* 0x080fe400078fdaff */
[----:B------:R-:W-:Y:S02]  /*5620*/  LEA R143, R143, UR23, 0x1 ;  /* 0x000000178f8f7c11 */ /* 0x000fe4000f8e08ff */
[----:B0-----:R-:W-:Y:S02]  /*5630*/  LEA R45, R117, UR23, 0x1 ;  /* 0x00000017752d7c11 */ /* 0x001fe4000f8e08ff */
[-C--:B------:R-:W-:Y:S01]  /*5640*/  LEA.HI.SX32 R133, R133, R40.reuse, 0x1b ;  /* 0x0000002885857211 */ /* 0x080fe200078fdaff */
[----:B------:R0:W-:Y:S01]  /*5650*/  STS.U16 [R64+0x400], R46 ;  /* 0x0004002e40007388 */ /* 0x0001e20000000400 */
[----:B------:R-:W-:Y:S01]  /*5660*/  LEA R141, R141, UR23, 0x1 ;  /* 0x000000178d8d7c11 */ /* 0x000fe2000f8e08ff */
[----:B------:R-:W-:Y:S01]  /*5670*/  VIADD R41, R40, 0x3c0 ;  /* 0x000003c028297836 */ /* 0x000fe20000000000 */
[----:B------:R-:W-:-:S02]  /*5680*/  LEA.HI.SX32 R131, R131, R40, 0x1b ;  /* 0x0000002883837211 */ /* 0x000fc400078fdaff */
[----:B------:R-:W-:Y:S02]  /*5690*/  LEA R139, R139, UR23, 0x1 ;  /* 0x000000178b8b7c11 */ /* 0x000fe4000f8e08ff */
[----:B0-----:R-:W-:Y:S01]  /*56a0*/  LEA R46, R116, UR23, 0x1 ;  /* 0x00000017742e7c11 */ /* 0x001fe2000f8e08ff */
[----:B------:R0:W-:Y:S01]  /*56b0*/  STS.U16 [R145+0x440], R42 ;  /* 0x0004402a91007388 */ /* 0x0001e20000000400 */
[----:B------:R-:W-:Y:S01]  /*56c0*/  LEA.HI.SX32 R129, R129, R40, 0x1b ;  /* 0x0000002881817211 */ /* 0x000fe200078fdaff */
[----:B------:R-:W-:Y:S01]  /*56d0*/  UIMAD UR13, UR7, UR29, UR13 ;  /* 0x0000001d070d72a4 */ /* 0x000fe2000f8e020d */
[----:B------:R-:W-:Y:S01]  /*56e0*/  LEA R137, R137, UR23, 0x1 ;  /* 0x0000001789897c11 */ /* 0x000fe2000f8e08ff */
[----:B------:R-:W-:Y:S01]  /*56f0*/  ULEA UR27, UP0, UR12, UR30, 0x3 ;  /* 0x0000001e0c1b7291 */ /* 0x000fe2000f8018ff */
[----:B------:R-:W-:Y:S02]  /*5700*/  IADD3 R127, PT, PT, R40, 0x3a0, RZ ;  /* 0x000003a0287f7810 */ /* 0x000fe40007ffe0ff */
[----:B0-----:R-:W-:-:S02]  /*5710*/  LEA R42, R114, UR23, 0x1 ;  /* 0x00000017722a7c11 */ /* 0x001fc4000f8e08ff */
[----:B------:R-:W-:Y:S01]  /*5720*/  LEA R135, R135, UR23, 0x1 ;  /* 0x0000001787877c11 */ /* 0x000fe2000f8e08ff */
[----:B------:R-:W-:Y:S01]  /*5730*/  STS.U16 [R45+0x480], R112 ;  /* 0x000480702d007388 */ /* 0x000fe20000000400 */
[----:B------:R-:W-:-:S03]  /*5740*/  IADD3 R138, PT, PT, R40, 0x3e0, RZ ;  /* 0x000003e0288a7810 */ /* 0x000fc60007ffe0ff */
[----:B------:R-:W-:Y:S01]  /*5750*/  STS.U16 [R46+0x4c0], R109 ;  /* 0x0004c06d2e007388 */ /* 0x000fe20000000400 */
[----:B------:R-:W-:-:S03]  /*5760*/  LEA R133, R133, UR23, 0x1 ;  /* 0x0000001785857c11 */ /* 0x000fc6000f8e08ff */
[----:B------:R-:W-:Y:S01]  /*5770*/  STS.U16 [R42+0x500], R110 ;  /* 0x0005006e2a007388 */ /* 0x000fe20000000400 */
[----:B------:R-:W-:-:S03]  /*5780*/  LEA R131, R131, UR23, 0x1 ;  /* 0x0000001783837c11 */ /* 0x000fc6000f8e08ff */
[----:B------:R-:W-:Y:S01]  /*5790*/  STS.U16 [R143+0x540], R111 ;  /* 0x0005406f8f007388 */ /* 0x000fe20000000400 */
[----:B------:R-:W-:Y:S01]  /*57a0*/  LEA R129, R129, UR23, 0x1 ;  /* 0x0000001781817c11 */ /* 0x000fe2000f8e08ff */
[----:B------:R-:W-:Y:S01]  /*57b0*/  ULEA.HI.X UR12, UR12, UR31, UR13, 0x3, UP0 ;  /* 0x0000001f0c0c7291 */ /* 0x000fe200080f1c0d */
[----:B------:R-:W-:Y:S02]  /*57c0*/  P2R R43, PR, RZ, 0x10 ;  /* 0x00000010ff2b7803 */ /* 0x000fe40000000000 */
[-C--:B------:R-:W-:Y:S01]  /*57d0*/  LEA.HI.SX32 R127, R127, R40.reuse, 0x1b ;  /* 0x000000287f7f7211 */ /* 0x080fe200078fdaff */
[----:B------:R-:W-:Y:S01]  /*57e0*/  STS.U16 [R141+0x580], R108 ;  /* 0x0005806c8d007388 */ /* 0x000fe20000000400 */
[----:B------:R-:W-:-:S03]  /*57f0*/  LEA.HI.SX32 R41, R41, R40, 0x1b ;  /* 0x0000002829297211 */ /* 0x000fc600078fdaff */
[----:B------:R-:W-:Y:S01]  /*5800*/  STS.U16 [R139+0x5c0], R107 ;  /* 0x0005c06b8b007388 */ /* 0x000fe20000000400 */
[----:B------:R-:W-:Y:S02]  /*5810*/  LEA.HI.SX32 R40, R138, R40, 0x1b ;  /* 0x000000288a287211 */ /* 0x000fe400078fdaff */
[----:B------:R-:W-:Y:S01]  /*5820*/  ISETP.GE.AND P4, PT, R44, UR26, PT ;  /* 0x0000001a2c007c0c */ /* 0x000fe2000bf86270 */
[----:B------:R-:W-:Y:S01]  /*5830*/  STS.U16 [R137+0x600], R106 ;  /* 0x0006006a89007388 */ /* 0x000fe20000000400 */
[----:B------:R-:W-:-:S03]  /*5840*/  LOP3.LUT P3, RZ, R61, 0x800000, RZ, 0xc0, !PT ;  /* 0x008000003dff7812 */ /* 0x000fc6000786c0ff */
[----:B------:R-:W-:Y:S01]  /*5850*/  STS.U16 [R135+0x640], R105 ;  /* 0x0006406987007388 */ /* 0x000fe20000000400 */
[----:B------:R-:W-:-:S03]  /*5860*/  LEA R127, R127, UR23, 0x1 ;  /* 0x000000177f7f7c11 */ /* 0x000fc6000f8e08ff */
[----:B------:R0:W-:Y:S04]  /*5870*/  STS.U16 [R133+0x680], R51 ;  /* 0x0006803385007388 */ /* 0x0001e80000000400 */
[----:B------:R-:W-:Y:S04]  /*5880*/  STS.U16 [R131+0x6c0], R104 ;  /* 0x0006c06883007388 */ /* 0x000fe80000000400 */
[----:B------:R1:W-:Y:S01]  /*5890*/  STS.U16 [R129+0x700], R48 ;  /* 0x0007003081007388 */ /* 0x0003e20000000400 */
[----:B0-----:R-:W-:Y:S01]  /*58a0*/  LEA R51, R41, UR23, 0x1 ;  /* 0x0000001729337c11 */ /* 0x001fe2000f8e08ff */
[----:B------:R-:W-:Y:S01]  /*58b0*/  IMAD.U32 R41, RZ, RZ, UR12 ;  /* 0x0000000cff297e24 */ /* 0x000fe2000f8e00ff */
[----:B------:R-:W-:Y:S01]  /*58c0*/  PRMT R148, RZ, 0x7610, R148 ;  /* 0x00007610ff947816 */ /* 0x000fe20000000094 */
[----:B------:R0:W-:Y:S01]  /*58d0*/  STS.U16 [R127+0x740], R103 ;  /* 0x000740677f007388 */ /* 0x0001e20000000400 */
[----:B------:R-:W-:-:S02]  /*58e0*/  PRMT R149, RZ, 0x7610, R149 ;  /* 0x00007610ff957816 */ /* 0x000fc40000000095 */
[----:B-1----:R-:W-:Y:S02]  /*58f0*/  LEA R48, R40, UR23, 0x1 ;  /* 0x0000001728307c11 */ /* 0x002fe4000f8e08ff */
[----:B------:R-:W-:Y:S01]  /*5900*/  MOV R40, UR27 ;  /* 0x0000001b00287c02 */ /* 0x000fe20008000f00 */
[----:B------:R-:W-:Y:S04]  /*5910*/  STS.U16 [R51+0x780], R101 ;  /* 0x0007806533007388 */ /* 0x000fe80000000400 */
[----:B------:R1:W-:Y:S04]  /*5920*/  STS.U16 [R48+0x7c0], R102 ;  /* 0x0007c06630007388 */ /* 0x0003e80000000400 */
[----:B------:R-:W2:Y:S01]  /*5930*/  LDG.E.64 R40, desc[UR24][R40.64] ;  /* 0x0000001828287981 */ /* 0x000ea2000c1e1b00 */
        /* <DEDUP_REMOVED lines=12> */
[----:B0-----:R-:W-:-:S05]  /*5a00*/  PRMT R103, RZ, 0x7610, R103 ;  /* 0x00007610ff677816 */ /* 0x001fca0000000067 */
[----:B------:R-:W5:Y:S01]  /*5a10*/  @!P4 LDG.E.U16 R70, desc[UR24][R62.64+0x100] ;  /* 0x000100183e46c981 */ /* 0x000f62000c1e1500 */
[----:B------:R-:W-:-:S03]  /*5a20*/  ISETP.GE.AND P4, PT, R97, UR26, PT ;  /* 0x0000001a61007c0c */ /* 0x000fc6000bf86270 */
[----:B------:R-:W5:Y:S01]  /*5a30*/  @!P3 LDG.E.U16 R103, desc[UR24][R62.64+0x140] ;  /* 0x000140183e67b981 */ /* 0x000f62000c1e1500 */
[----:B------:R-:W-:Y:S02]  /*5a40*/  ISETP.GE.AND P3, PT, R96, UR26, PT ;  /* 0x0000001a60007c0c */ /* 0x000fe4000bf66270 */
[----:B------:R-:W-:Y:S02]  /*5a50*/  PRMT R147, RZ, 0x7610, R147 ;  /* 0x00007610ff937816 */ /* 0x000fe40000000093 */
[----:B-1----:R-:W-:-:S05]  /*5a60*/  PRMT R102, RZ, 0x7610, R102 ;  /* 0x00007610ff667816 */ /* 0x002fca0000000066 */
        /* <DEDUP_REMOVED lines=24> */
[----:B------:R-:W5:Y:S04]  /*5bf0*/  @!P4 LDG.E.U16 R94, desc[UR24][R62.64+0x380] ;  /* 0x000380183e5ec981 */ /* 0x000f68000c1e1500 */
[----:B------:R-:W5:Y:S01]  /*5c00*/  @!P3 LDG.E.U16 R99, desc[UR24][R62.64+0x3c0] ;  /* 0x0003c0183e63b981 */ /* 0x000f62000c1e1500 */
[----:B------:R-:W-:Y:S02]  /*5c10*/  ISETP.GE.AND P4, PT, R82, UR26, PT ;  /* 0x0000001a52007c0c */ /* 0x000fe4000bf86270 */
[----:B------:R-:W-:-:S11]  /*5c20*/  PRMT R123, RZ, 0x7610, R123 ;  /* 0x00007610ff7b7816 */ /* 0x000fd6000000007b */
[----:B------:R-:W5:Y:S01]  /*5c30*/  @!P4 LDG.E.U16 R123, desc[UR24][R62.64+0x400] ;  /* 0x000400183e7bc981 */ /* 0x000f62000c1e1500 */
[----:B------:R-:W-:Y:S02]  /*5c40*/  ISETP.GE.AND P4, PT, R81, UR26, PT ;  /* 0x0000001a51007c0c */ /* 0x000fe4000bf86270 */
[----:B------:R-:W-:Y:S02]  /*5c50*/  PRMT R146, RZ, 0x7610, R146 ;  /* 0x00007610ff927816 */ /* 0x000fe40000000092 */
[----:B------:R-:W-:-:S09]  /*5c60*/  ISETP.GE.AND P3, PT, R77, UR26, PT ;  /* 0x0000001a4d007c0c */ /* 0x000fd2000bf66270 */
[----:B------:R-:W5:Y:S01]  /*5c70*/  @!P4 LDG.E.U16 R146, desc[UR24][R62.64+0x480] ;  /* 0x000480183e92c981 */ /* 0x000f62000c1e1500 */
[----:B------:R-:W-:Y:S02]  /*5c80*/  ISETP.NE.AND P4, PT, R43, RZ, PT ;  /* 0x000000ff2b00720c */ /* 0x000fe40003f85270 */
[----:B------:R-:W-:Y:S02]  /*5c90*/  PRMT R144, RZ, 0x7610, R144 ;  /* 0x00007610ff907816 */ /* 0x000fe40000000090 */
[----:B------:R-:W-:-:S04]  /*5ca0*/  PRMT R44, RZ, 0x7610, R44 ;  /* 0x00007610ff2c7816 */ /* 0x000fc8000000002c */
[----:B------:R-:W5:Y:S01]  /*5cb0*/  @!P3 LDG.E.U16 R144, desc[UR24][R62.64+0x440] ;  /* 0x000440183e90b981 */ /* 0x000f62000c1e1500 */
[----:B------:R-:W-:-:S04]  /*5cc0*/  ISETP.NE.AND P3, PT, R76, RZ, PT ;  /* 0x000000ff4c00720c */ /* 0x000fc80003f65270 */
[----:B------:R-:W5:Y:S01]  /*5cd0*/  @!P4 LDG.E.U16 R44, desc[UR24][R62.64+0x4c0] ;  /* 0x0004c0183e2cc981 */ /* 0x000f62000c1e1500 */
[----:B------:R-:W-:Y:S02]  /*5ce0*/  ISETP.GE.AND P4, PT, R72, UR26, PT ;  /* 0x0000001a48007c0c */ /* 0x000fe4000bf86270 */
[----:B------:R-:W-:Y:S02]  /*5cf0*/  PRMT R43, RZ, 0x7610, R43 ;  /* 0x00007610ff2b7816 */ /* 0x000fe4000000002b */
[----:B------:R-:W-:-:S04]  /*5d00*/  PRMT R136, RZ, 0x7610, R136 ;  /* 0x00007610ff887816 */ /* 0x000fc80000000088 */
[----:B------:R-:W5:Y:S01]  /*5d10*/  @!P3 LDG.E.U16 R43, desc[UR24][R62.64+0x500] ;  /* 0x000500183e2bb981 */ /* 0x000f62000c1e1500 */
[----:B------:R-:W-:-:S04]  /*5d20*/  ISETP.GE.AND P3, PT, R50, UR26, PT ;  /* 0x0000001a32007c0c */ /* 0x000fc8000bf66270 */
[----:B------:R-:W5:Y:S01]  /*5d30*/  @!P4 LDG.E.U16 R136, desc[UR24][R62.64+0x600] ;  /* 0x000600183e88c981 */ /* 0x000f62000c1e1500 */
[----:B------:R-:W-:Y:S02]  /*5d40*/  ISETP.GE.AND P4, PT, R71, UR26, PT ;  /* 0x0000001a47007c0c */ /* 0x000fe4000bf86270 */
[----:B------:R-:W-:Y:S02]  /*5d50*/  PRMT R142, RZ, 0x7610, R142 ;  /* 0x00007610ff8e7816 */ /* 0x000fe4000000008e */
[----:B------:R-:W-:Y:S02]  /*5d60*/  SHF.L.U32 R47, R47, 0x5, RZ ;  /* 0x000000052f2f7819 */ /* 0x000fe400000006ff */
[----:B------:R-:W-:Y:S02]  /*5d70*/  PRMT R134, RZ, 0x7610, R134 ;  /* 0x00007610ff867816 */ /* 0x000fe40000000086 */
[----:B------:R-:W-:Y:S01]  /*5d80*/  LEA.HI.SX32 R71, R47, R47, 0x1b ;  /* 0x0000002f2f477211 */ /* 0x000fe200078fdaff */
[----:B------:R-:W5:Y:S01]  /*5d90*/  @!P2 LDG.E.U16 R142, desc[UR24][R62.64+0x540] ;  /* 0x000540183e8ea981 */ /* 0x000f62000c1e1500 */
[----:B------:R-:W-:-:S02]  /*5da0*/  PRMT R132, RZ, 0x7610, R132 ;  /* 0x00007610ff847816 */ /* 0x000fc40000000084 */
[----:B------:R-:W-:Y:S01]  /*5db0*/  ISETP.GE.AND P2, PT, R49, UR26, PT ;  /* 0x0000001a31007c0c */ /* 0x000fe2000bf46270 */
[----:B------:R-:W5:Y:S01]  /*5dc0*/  @!P3 LDG.E.U16 R134, desc[UR24][R62.64+0x640] ;  /* 0x000640183e86b981 */ /* 0x000f62000c1e1500 */
[----:B------:R-:W-:Y:S02]  /*5dd0*/  LEA R49, R71, UR23, 0x1 ;  /* 0x0000001747317c11 */ /* 0x000fe4000f8e08ff */
[----:B------:R-:W-:Y:S01]  /*5de0*/  ISETP.GE.AND P3, PT, R66, UR26, PT ;  /* 0x0000001a42007c0c */ /* 0x000fe2000bf66270 */
        /* <DEDUP_REMOVED lines=35> */
[----:B----4-:R-:W-:Y:S01]  /*6020*/  STS.U16 [R95+0x10c0], R149 ;  /* 0x0010c0955f007388 */ /* 0x010fe20000000400 */
[----:B--2---:R-:W-:-:S03]  /*6030*/  FMUL.FTZ R148, R41, R7 ;  /* 0x0000000729947220 */ /* 0x004fc60000410000 */
[----:B-----5:R-:W-:Y:S01]  /*6040*/  STS.U16 [R65+0x1100], R98 ;  /* 0x0011006241007388 */ /* 0x020fe20000000400 */
[----:B------:R-:W-:-:S03]  /*6050*/  FMUL.RZ R148, R148, 0.15915493667125701904 ;  /* 0x3e22f98394947820 */ /* 0x000fc6000040c000 */
[----:B------:R2:W-:Y:S01]  /*6060*/  STS.U16 [R69+0x1140], R119 ;  /* 0x0011407745007388 */ /* 0x0005e20000000400 */
[----:B------:R-:W-:Y:S01]  /*6070*/  FMUL.FTZ R40, R40, 1.4426950216293334961 ;  /* 0x3fb8aa3b28287820 */ /* 0x000fe20000410000 */
[----:B------:R-:W-:Y:S01]  /*6080*/  PRMT R140, RZ, 0x7610, R140 ;  /* 0x00007610ff8c7816 */ /* 0x000fe2000000008c */
[----:B------:R-:W-:Y:S01]  /*6090*/  MUFU.SIN R125, R148 ;  /* 0x00000094007d7308 */ /* 0x000fe20000000400 */
[----:B------:R-:W-:Y:S02]  /*60a0*/  PRMT R138, RZ, 0x7610, R138 ;  /* 0x00007610ff8a7816 */ /* 0x000fe4000000008a */
[----:B------:R-:W-:Y:S02]  /*60b0*/  PRMT R130, RZ, 0x7610, R130 ;  /* 0x00007610ff827816 */ /* 0x000fe40000000082 */
[----:B------:R-:W-:Y:S01]  /*60c0*/  PRMT R128, RZ, 0x7610, R128 ;  /* 0x00007610ff807816 */ /* 0x000fe20000000080 */
[----:B--2---:R-:W-:Y:S01]  /*60d0*/  FMUL.FTZ R119, R41, R8 ;  /* 0x0000000829777220 */ /* 0x004fe20000410000 */
[----:B------:R-:W-:Y:S01]  /*60e0*/  PRMT R126, RZ, 0x7610, R126 ;  /* 0x00007610ff7e7816 */ /* 0x000fe2000000007e */
[----:B------:R2:W-:Y:S01]  /*60f0*/  MUFU.COS R65, R148 ;  /* 0x0000009400417308 */ /* 0x0005e20000000000 */
[----:B------:R-:W-:-:S02]  /*6100*/  PRMT R50, RZ, 0x7610, R50 ;  /* 0x00007610ff327816 */ /* 0x000fc40000000032 */
[----:B------:R-:W-:Y:S01]  /*6110*/  PRMT R47, RZ, 0x7610, R47 ;  /* 0x00007610ff2f7816 */ /* 0x000fe2000000002f */
[----:B------:R-:W-:Y:S01]  /*6120*/  FMUL.RZ R119, R119, 0.15915493667125701904 ;  /* 0x3e22f98377777820 */ /* 0x000fe2000040c000 */
[----:B------:R3:W-:Y:S01]  /*6130*/  STS.U16 [R68+0x1180], R70 ;  /* 0x0011804644007388 */ /* 0x0007e20000000400 */
[----:B--2---:R-:W-:-:S03]  /*6140*/  FMUL.FTZ R148, R41, R9 ;  /* 0x0000000929947220 */ /* 0x004fc60000410000 */
[----:B------:R-:W-:Y:S01]  /*6150*/  STS.U16 [R73+0x11c0], R103 ;  /* 0x0011c06749007388 */ /* 0x000fe20000000400 */
[----:B------:R-:W-:Y:S01]  /*6160*/  MUFU.SIN R69, R119 ;  /* 0x0000007700457308 */ /* 0x000fe20000000400 */
[----:B------:R-:W-:Y:S02]  /*6170*/  FMUL.RZ R148, R148, 0.15915493667125701904 ;  /* 0x3e22f98394947820 */ /* 0x000fe4000040c000 */
[----:B------:R-:W2:Y:S01]  /*6180*/  @!P1 LDG.E.U16 R140, desc[UR24][R62.64+0x580] ;  /* 0x000580183e8c9981 */ /* 0x000ea2000c1e1500 */
[----:B---3--:R-:W-:-:S03]  /*6190*/  FMUL.FTZ R70, R40, R8 ;  /* 0x0000000828467220 */ /* 0x008fc60000410000 */
[----:B------:R-:W3:Y:S01]  /*61a0*/  @!P0 LDG.E.U16 R138, desc[UR24][R62.64+0x5c0] ;  /* 0x0005c0183e8a8981 */ /* 0x000ee2000c1e1500 */
[----:B------:R4:W-:Y:S03]  /*61b0*/  MUFU.COS R68, R119 ;  /* 0x0000007700447308 */ /* 0x0009e60000000000 */
[----:B------:R-:W5:Y:S04]  /*61c0*/  @!P2 LDG.E.U16 R130, desc[UR24][R62.64+0x6c0] ;  /* 0x0006c0183e82a981 */ /* 0x000f68000c1e1500 */
[----:B------:R-:W5:Y:S01]  /*61d0*/  @!P3 LDG.E.U16 R128, desc[UR24][R62.64+0x700] ;  /* 0x000700183e80b981 */ /* 0x000f62000c1e1500 */
[----:B----4-:R4:W-:Y:S03]  /*61e0*/  MUFU.EX2 R119, R70 ;  /* 0x0000004600777308 */ /* 0x0109e60000000800 */
[----:B------:R-:W5:Y:S04]  /*61f0*/  @!P4 LDG.E.U16 R126, desc[UR24][R62.64+0x740] ;  /* 0x000740183e7ec981 */ /* 0x000f68000c1e1500 */
[----:B------:R-:W5:Y:S04]  /*6200*/  @!P5 LDG.E.U16 R50, desc[UR24][R62.64+0x780] ;  /* 0x000780183e32d981 */ /* 0x000f68000c1e1500 */
[----:B------:R0:W5:Y:S01]  /*6210*/  @!P6 LDG.E.U16 R47, desc[UR24][R62.64+0x7c0] ;  /* 0x0007c0183e2fe981 */ /* 0x000162000c1e1500 */
[----:B----4-:R-:W-:Y:S03]  /*6220*/  MUFU.SIN R70, R148 ;  /* 0x0000009400467308 */ /* 0x010fe60000000400 */
[----:B------:R4:W-:Y:S04]  /*6230*/  STS.U16 [R74+0x1200], R147 ;  /* 0x001200934a007388 */ /* 0x0009e80000000400 */
[----:B------:R-:W-:Y:S01]  /*6240*/  STS.U16 [R75+0x1240], R102 ;  /* 0x001240664b007388 */ /* 0x000fe20000000400 */
[----:B0-----:R-:W-:-:S03]  /*6250*/  FMUL.FTZ R63, R41, R6 ;  /* 0x00000006293f7220 */ /* 0x001fc60000410000 */
[----:B------:R-:W-:Y:S01]  /*6260*/  STS.U16 [R78+0x1280], R80 ;  /* 0x001280504e007388 */ /* 0x000fe20000000400 */
[----:B----4-:R-:W-:Y:S01]  /*6270*/  FMUL.FTZ R147, R41, R10 ;  /* 0x0000000a29937220 */ /* 0x010fe20000410000 */
[----:B------:R0:W-:Y:S02]  /*6280*/  MUFU.COS R74, R148 ;  /* 0x00000094004a7308 */ /* 0x0001e40000000000 */
[----:B------:R4:W-:Y:S01]  /*6290*/  STS.U16 [R79+0x12c0], R107 ;  /* 0x0012c06b4f007388 */ /* 0x0009e20000000400 */
[----:B------:R-:W-:Y:S01]  /*62a0*/  FMUL.RZ R63, R63, 0.15915493667125701904 ;  /* 0x3e22f9833f3f7820 */ /* 0x000fe2000040c000 */
[----:B------:R-:W-:Y:S01]  /*62b0*/  FMUL.RZ R147, R147, 0.15915493667125701904 ;  /* 0x3e22f98393937820 */ /* 0x000fe2000040c000 */
[----:B------:R-:W-:Y:S01]  /*62c0*/  FMUL.FTZ R95, R40, R6 ;  /* 0x00000006285f7220 */ /* 0x000fe20000410000 */
[C---:B0-----:R-:W-:Y:S01]  /*62d0*/  FMUL.FTZ R148, R41.reuse, R11 ;  /* 0x0000000b29947220 */ /* 0x041fe20000410000 */
[-C--:B----4-:R-:W-:Y:S01]  /*62e0*/  FMUL.FTZ R107, R41, R12.reuse ;  /* 0x0000000c296b7220 */ /* 0x090fe20000410000 */
[----:B------:R0:W-:Y:S02]  /*62f0*/  STS.U16 [R83+0x1300], R84 ;  /* 0x0013005453007388 */ /* 0x0001e40000000400 */
[----:B------:R-:W-:Y:S01]  /*6300*/  FMUL.RZ R148, R148, 0.15915493667125701904 ;  /* 0x3e22f98394947820 */ /* 0x000fe2000040c000 */
[----:B------:R-:W-:Y:S01]  /*6310*/  FMUL.RZ R107, R107, 0.15915493667125701904 ;  /* 0x3e22f9836b6b7820 */ /* 0x000fe2000040c000 */
[----:B------:R-:W-:Y:S01]  /*6320*/  MUFU.SIN R62, R63 ;  /* 0x0000003f003e7308 */ /* 0x000fe20000000400 */
[C---:B------:R-:W-:Y:S01]  /*6330*/  FMUL.FTZ R103, R40.reuse, R9 ;  /* 0x0000000928677220 */ /* 0x040fe20000410000 */
[----:B------:R-:W-:Y:S04]  /*6340*/  STS.U16 [R85+0x1340], R106 ;  /* 0x0013406a55007388 */ /* 0x000fe80000000400 */
[----:B------:R4:W-:Y:S01]  /*6350*/  STS.U16 [R87+0x1380], R118 ;  /* 0x0013807657007388 */ /* 0x0009e20000000400 */
[C---:B0-----:R-:W-:Y:S01]  /*6360*/  FMUL.FTZ R83, R40.reuse, R12 ;  /* 0x0000000c28537220 */ /* 0x041fe20000410000 */
[----:B------:R-:W0:Y:S01]  /*6370*/  MUFU.COS R63, R63 ;  /* 0x0000003f003f7308 */ /* 0x000e220000000000 */
[----:B------:R-:W-:Y:S01]  /*6380*/  FMUL.FTZ R79, R40, R11 ;  /* 0x0000000b284f7220 */ /* 0x000fe20000410000 */
[----:B------:R-:W-:Y:S06]  /*6390*/  STS.U16 [R86+0x13c0], R90 ;  /* 0x0013c05a56007388 */ /* 0x000fec0000000400 */
[----:B------:R-:W-:Y:S01]  /*63a0*/  MUFU.SIN R73, R147 ;  /* 0x0000009300497308 */ /* 0x000fe20000000400 */
[----:B----4-:R-:W-:-:S07]  /*63b0*/  FMUL.FTZ R118, R41, R15 ;  /* 0x0000000f29767220 */ /* 0x010fce0000410000 */
[----:B------:R-:W-:Y:S01]  /*63c0*/  MUFU.COS R75, R147 ;  /* 0x00000093004b7308 */ /* 0x000fe20000000000 */
[----:B------:R-:W-:Y:S01]  /*63d0*/  FMUL.RZ R118, R118, 0.15915493667125701904 ;  /* 0x3e22f98376767820 */ /* 0x000fe2000040c000 */
[----:B------:R-:W-:Y:S06]  /*63e0*/  STS.U16 [R93+0x1400], R94 ;  /* 0x0014005e5d007388 */ /* 0x000fec0000000400 */
[----:B------:R-:W-:Y:S01]  /*63f0*/  MUFU.SIN R147, R148 ;  /* 0x0000009400937308 */ /* 0x000fe20000000400 */
[----:B------:R-:W-:-:S07]  /*6400*/  FMUL.FTZ R102, R40, R10 ;  /* 0x0000000a28667220 */ /* 0x000fce0000410000 */
[----:B------:R4:W-:Y:S01]  /*6410*/  MUFU.COS R78, R148 ;  /* 0x00000094004e7308 */ /* 0x0009e20000000000 */
[----:B------:R-:W-:-:S07]  /*6420*/  FMUL.FTZ R106, R40, R13 ;  /* 0x0000000d286a7220 */ /* 0x000fce0000410000 */
[----:B------:R-:W-:Y:S01]  /*6430*/  MUFU.SIN R80, R107 ;  /* 0x0000006b00507308 */ /* 0x000fe20000000400 */
[----:B----4-:R-:W-:-:S07]  /*6440*/  FMUL.FTZ R148, R41, R13 ;  /* 0x0000000d29947220 */ /* 0x010fce0000410000 */
[----:B------:R4:W1:Y:S01]  /*6450*/  MUFU.COS R84, R107 ;  /* 0x0000006b00547308 */ /* 0x0008620000000000 */
[----:B------:R-:W-:Y:S01]  /*6460*/  FMUL.RZ R148, R148, 0.15915493667125701904 ;  /* 0x3e22f98394947820 */ /* 0x000fe2000040c000 */
[----:B------:R0:W-:Y:S01]  /*6470*/  STS.U16 [R5+0x1440], R99 ;  /* 0x0014406305007388 */ /* 0x0001e20000000400 */
[----:B------:R-:W-:-:S05]  /*6480*/  FMUL.FTZ R98, R40, R7 ;  /* 0x0000000728627220 */ /* 0x000fca0000410000 */
[----:B------:R-:W1:Y:S04]  /*6490*/  MUFU.EX2 R95, R95 ;  /* 0x0000005f005f7308 */ /* 0x000e680000000800 */
[----:B------:R-:W1:Y:S04]  /*64a0*/  MUFU.EX2 R103, R103 ;  /* 0x0000006700677308 */ /* 0x000e680000000800 */
[----:B----4-:R4:W1:Y:S01]  /*64b0*/  MUFU.EX2 R107, R83 ;  /* 0x00000053006b7308 */ /* 0x0108620000000800 */
[----:B0-----:R-:W-:Y:S01]  /*64c0*/  FMUL.FTZ R5, R40, R15 ;  /* 0x0000000f28057220 */ /* 0x001fe20000410000 */
[----:B------:R-:W-:-:S02]  /*64d0*/  FMUL.FTZ R94, R41, R16 ;  /* 0x00000010295e7220 */ /* 0x000fc40000410000 */
[----:B------:R-:W-:Y:S08]  /*64e0*/  MUFU.SIN R90, R118 ;  /* 0x00000076005a7308 */ /* 0x000ff00000000400 */
[----:B------:R0:W0:Y:S08]  /*64f0*/  MUFU.COS R93, R118 ;  /* 0x00000076005d7308 */ /* 0x0000300000000000 */
[----:B----4-:R-:W-:Y:S08]  /*6500*/  MUFU.SIN R83, R148 ;  /* 0x0000009400537308 */ /* 0x010ff00000000400 */
[----:B------:R-:W4:Y:S01]  /*6510*/  MUFU.COS R85, R148 ;  /* 0x0000009400557308 */ /* 0x000f220000000000 */
[C---:B-1----:R-:W-:Y:S01]  /*6520*/  FMUL.FTZ R63, R95.reuse, R63 ;  /* 0x0000003f5f3f7220 */ /* 0x042fe20000410000 */
[----:B------:R-:W-:-:S06]  /*6530*/  FMUL.FTZ R62, R95, R62 ;  /* 0x0000003e5f3e7220 */ /* 0x000fcc0000410000 */
[----:B------:R-:W1:Y:S04]  /*6540*/  MUFU.EX2 R79, R79 ;  /* 0x0000004f004f7308 */ /* 0x000e680000000800 */
[----:B0-----:R0:W4:Y:S04]  /*6550*/  MUFU.EX2 R118, R5 ;  /* 0x0000000500767308 */ /* 0x0011280000000800 */
[----:B------:R-:W4:Y:S04]  /*6560*/  MUFU.EX2 R102, R102 ;  /* 0x0000006600667308 */ /* 0x000f280000000800 */
[----:B------:R-:W4:Y:S01]  /*6570*/  MUFU.EX2 R106, R106 ;  /* 0x0000006a006a7308 */ /* 0x000f220000000800 */
[----:B0-----:R-:W-:-:S03]  /*6580*/  FMUL.RZ R5, R94, 0.15915493667125701904 ;  /* 0x3e22f9835e057820 */ /* 0x001fc6000040c000 */
[----:B------:R-:W0:Y:S01]  /*6590*/  MUFU.EX2 R98, R98 ;  /* 0x0000006200627308 */ /* 0x000e220000000800 */
[C---:B------:R-:W-:Y:S01]  /*65a0*/  FMUL.FTZ R74, R103.reuse, R74 ;  /* 0x0000004a674a7220 */ /* 0x040fe20000410000 */
[----:B------:R-:W-:Y:S01]  /*65b0*/  FMUL.FTZ R70, R103, R70 ;  /* 0x0000004667467220 */ /* 0x000fe20000410000 */
[C---:B------:R-:W-:Y:S01]  /*65c0*/  FMUL.FTZ R84, R107.reuse, R84 ;  /* 0x000000546b547220 */ /* 0x040fe20000410000 */
[----:B------:R-:W-:Y:S01]  /*65d0*/  MUFU.SIN R94, R5 ;  /* 0x00000005005e7308 */ /* 0x000fe20000000400 */
[----:B------:R-:W-:Y:S01]  /*65e0*/  FMUL.FTZ R80, R107, R80 ;  /* 0x000000506b507220 */ /* 0x000fe20000410000 */
[C---:B------:R-:W-:Y:S01]  /*65f0*/  FMUL.FTZ R103, R41.reuse, R18 ;  /* 0x0000001229677220 */ /* 0x040fe20000410000 */
[C---:B------:R-:W-:Y:S01]  /*6600*/  FMUL.FTZ R107, R41.reuse, R19 ;  /* 0x00000013296b7220 */ /* 0x040fe20000410000 */
[----:B------:R-:W-:-:S04]  /*6610*/  FMUL.FTZ R99, R41, R17 ;  /* 0x0000001129637220 */ /* 0x000fc80000410000 */
[----:B------:R1:W0:Y:S01]  /*6620*/  MUFU.COS R95, R5 ;  /* 0x00000005005f7308 */ /* 0x0002220000000000 */
[----:B------:R-:W-:Y:S01]  /*6630*/  FMUL.FTZ R87, R41, R14 ;  /* 0x0000000e29577220 */ /* 0x000fe20000410000 */
[----:B------:R-:W-:Y:S01]  /*6640*/  FMUL.RZ R103, R103, 0.15915493667125701904 ;  /* 0x3e22f98367677820 */ /* 0x000fe2000040c000 */
[----:B------:R-:W-:Y:S01]  /*6650*/  FMUL.RZ R107, R107, 0.15915493667125701904 ;  /* 0x3e22f9836b6b7820 */ /* 0x000fe2000040c000 */
[----:B------:R-:W-:Y:S01]  /*6660*/  FMUL.RZ R99, R99, 0.15915493667125701904 ;  /* 0x3e22f98363637820 */ /* 0x000fe2000040c000 */
[----:B-1----:R-:W-:Y:S01]  /*6670*/  FMUL.FTZ R5, R40, R16 ;  /* 0x0000001028057220 */ /* 0x002fe20000410000 */
[----:B------:R-:W-:Y:S01]  /*6680*/  FMUL.FTZ R78, R79, R78 ;  /* 0x0000004e4f4e7220 */ /* 0x000fe20000410000 */
[----:B------:R-:W-:Y:S01]  /*6690*/  FMUL.RZ R87, R87, 0.15915493667125701904 ;  /* 0x3e22f98357577820 */ /* 0x000fe2000040c000 */
[----:B------:R-:W-:Y:S01]  /*66a0*/  FMUL.FTZ R79, R79, R147 ;  /* 0x000000934f4f7220 */ /* 0x000fe20000410000 */
[C---:B----4-:R-:W-:Y:S01]  /*66b0*/  FMUL.FTZ R93, R118.reuse, R93 ;  /* 0x0000005d765d7220 */ /* 0x050fe20000410000 */
[----:B------:R-:W-:Y:S01]  /*66c0*/  FMUL.FTZ R90, R118, R90 ;  /* 0x0000005a765a7220 */ /* 0x000fe20000410000 */
[----:B------:R-:W1:Y:S01]  /*66d0*/  MUFU.EX2 R5, R5 ;  /* 0x0000000500057308 */ /* 0x000e620000000800 */
[C---:B------:R-:W-:Y:S01]  /*66e0*/  FMUL.FTZ R68, R119.reuse, R68 ;  /* 0x0000004477447220 */ /* 0x040fe20000410000 */
[----:B------:R-:W-:Y:S01]  /*66f0*/  FMUL.FTZ R69, R119, R69 ;  /* 0x0000004577457220 */ /* 0x000fe20000410000 */
[C---:B------:R-:W-:Y:S01]  /*6700*/  FMUL.FTZ R75, R102.reuse, R75 ;  /* 0x0000004b664b7220 */ /* 0x040fe20000410000 */
[----:B------:R-:W-:Y:S01]  /*6710*/  FMUL.FTZ R73, R102, R73 ;  /* 0x0000004966497220 */ /* 0x000fe20000410000 */
[----:B------:R-:W-:Y:S01]  /*6720*/  FMUL.FTZ R147, R40, R18 ;  /* 0x0000001228937220 */ /* 0x000fe20000410000 */
[C---:B------:R-:W-:Y:S01]  /*6730*/  FMUL.FTZ R85, R106.reuse, R85 ;  /* 0x000000556a557220 */ /* 0x040fe20000410000 */
[----:B------:R-:W-:Y:S01]  /*6740*/  FMUL.FTZ R83, R106, R83 ;  /* 0x000000536a537220 */ /* 0x000fe20000410000 */
[----:B------:R-:W-:Y:S01]  /*6750*/  FMUL.FTZ R118, R40, R19 ;  /* 0x0000001328767220 */ /* 0x000fe20000410000 */
[C---:B0-----:R-:W-:Y:S01]  /*6760*/  FMUL.FTZ R65, R98.reuse, R65 ;  /* 0x0000004162417220 */ /* 0x041fe20000410000 */
[----:B------:R-:W-:Y:S01]  /*6770*/  FMUL.FTZ R125, R98, R125 ;  /* 0x0000007d627d7220 */ /* 0x000fe20000410000 */
[C---:B------:R-:W-:Y:S01]  /*6780*/  FMUL.FTZ R119, R40.reuse, R17 ;  /* 0x0000001128777220 */ /* 0x040fe20000410000 */
[----:B------:R-:W-:Y:S01]  /*6790*/  MUFU.SIN R102, R103 ;  /* 0x0000006700667308 */ /* 0x000fe20000000400 */
[----:B------:R-:W-:-:S07]  /*67a0*/  FMUL.FTZ R86, R40, R14 ;  /* 0x0000000e28567220 */ /* 0x000fce0000410000 */
[----:B------:R-:W-:Y:S08]  /*67b0*/  MUFU.SIN R106, R107 ;  /* 0x0000006b006a7308 */ /* 0x000ff00000000400 */
[----:B------:R-:W-:Y:S08]  /*67c0*/  MUFU.SIN R98, R99 ;  /* 0x0000006300627308 */ /* 0x000ff00000000400 */
[----:B------:R-:W0:Y:S08]  /*67d0*/  MUFU.COS R103, R103 ;  /* 0x0000006700677308 */ /* 0x000e300000000000 */
[----:B------:R-:W4:Y:S08]  /*67e0*/  MUFU.COS R107, R107 ;  /* 0x0000006b006b7308 */ /* 0x000f300000000000 */
[----:B------:R-:W4:Y:S08]  /*67f0*/  MUFU.COS R99, R99 ;  /* 0x0000006300637308 */ /* 0x000f300000000000 */
[----:B------:R-:W-:Y:S01]  /*6800*/  MUFU.SIN R148, R87 ;  /* 0x0000005700947308 */ /* 0x000fe20000000400 */
[----:B-1----:R-:W-:-:S07]  /*6810*/  FMUL.FTZ R95, R5, R95 ;  /* 0x0000005f055f7220 */ /* 0x002fce0000410000 */
[----:B------:R-:W1:Y:S01]  /*6820*/  MUFU.COS R87, R87 ;  /* 0x0000005700577308 */ /* 0x000e620000000000 */
[----:B------:R-:W-:-:S07]  /*6830*/  FMUL.FTZ R94, R5, R94 ;  /* 0x0000005e055e7220 */ /* 0x000fce0000410000 */
[----:B------:R-:W0:Y:S04]  /*6840*/  MUFU.EX2 R147, R147 ;  /* 0x0000009300937308 */ /* 0x000e280000000800 */
[----:B------:R-:W4:Y:S04]  /*6850*/  MUFU.EX2 R118, R118 ;  /* 0x0000007600767308 */ /* 0x000f280000000800 */
[----:B------:R-:W1:Y:S04]  /*6860*/  MUFU.EX2 R119, R119 ;  /* 0x0000007700777308 */ /* 0x000e680000000800 */
[----:B------:R-:W2:Y:S01]  /*6870*/  MUFU.EX2 R86, R86 ;  /* 0x0000005600567308 */ /* 0x000ea20000000800 */
[----:B------:R-:W-:Y:S01]  /*6880*/  FMUL.FTZ R5, R41, R20 ;  /* 0x0000001429057220 */ /* 0x000fe20000410000 */
[----:B0-----:R-:W-:-:S03]  /*6890*/  FMUL.FTZ R103, R147, R103 ;  /* 0x0000006793677220 */ /* 0x001fc60000410000 */
[----:B------:R-:W-:Y:S01]  /*68a0*/  FMUL.RZ R5, R5, 0.15915493667125701904 ;  /* 0x3e22f98305057820 */ /* 0x000fe2000040c000 */
[----:B------:R-:W-:Y:S01]  /*68b0*/  FMUL.FTZ R102, R147, R102 ;  /* 0x0000006693667220 */ /* 0x000fe20000410000 */
[C---:B----4-:R-:W-:Y:S01]  /*68c0*/  FMUL.FTZ R107, R118.reuse, R107 ;  /* 0x0000006b766b7220 */ /* 0x050fe20000410000 */
[----:B------:R-:W-:Y:S01]  /*68d0*/  FMUL.FTZ R106, R118, R106 ;  /* 0x0000006a766a7220 */ /* 0x000fe20000410000 */
[----:B------:R-:W-:Y:S01]  /*68e0*/  FMUL.FTZ R118, R40, R20 ;  /* 0x0000001428767220 */ /* 0x000fe20000410000 */
[C---:B-1----:R-:W-:Y:S01]  /*68f0*/  FMUL.FTZ R99, R119.reuse, R99 ;  /* 0x0000006377637220 */ /* 0x042fe20000410000 */
[----:B------:R-:W-:Y:S01]  /*6900*/  FMUL.FTZ R98, R119, R98 ;  /* 0x0000006277627220 */ /* 0x000fe20000410000 */
[----:B------:R-:W0:Y:S01]  /*6910*/  MUFU.COS R147, R5 ;  /* 0x0000000500937308 */ /* 0x000e220000000000 */
[C---:B--2---:R-:W-:Y:S01]  /*6920*/  FMUL.FTZ R87, R86.reuse, R87 ;  /* 0x0000005756577220 */ /* 0x044fe20000410000 */
[----:B------:R-:W-:-:S06]  /*6930*/  FMUL.FTZ R86, R86, R148 ;  /* 0x0000009456567220 */ /* 0x000fcc0000410000 */
[----:B------:R1:W2:Y:S01]  /*6940*/  MUFU.SIN R119, R5 ;  /* 0x0000000500777308 */ /* 0x0002a20000000400 */
[----:B------:R-:W-:Y:S01]  /*6950*/  UIMAD UR12, UR6, -0x400, UR15 ;  /* 0xfffffc00060c78a4 */ /* 0x000fe2000f8e020f */
[----:B-1----:R-:W-:-:S06]  /*6960*/  SHF.L.U32 R5, R150, 0x4, RZ ;  /* 0x0000000496057819 */ /* 0x002fcc00000006ff */
[----:B------:R1:W0:Y:S01]  /*6970*/  MUFU.EX2 R148, R118 ;  /* 0x0000007600947308 */ /* 0x0002220000000800 */
[C---:B------:R-:W-:Y:S01]  /*6980*/  ISETP.GE.U32.AND P0, PT, R5.reuse, UR12, PT ;  /* 0x0000000c05007c0c */ /* 0x040fe2000bf06070 */
[C---:B-1----:R-:W-:Y:S01]  /*6990*/  VIADD R118, R5.reuse, 0x1 ;  /* 0x0000000105767836 */ /* 0x042fe20000000000 */
[----:B------:R1:W-:Y:S04]  /*69a0*/  STS.U16 [R64+0x1480], R123 ;  /* 0x0014807b40007388 */ /* 0x0003e80000000400 */
[----:B------:R-:W-:Y:S02]  /*69b0*/  ISETP.GE.U32.AND P1, PT, R118, UR12, PT ;  /* 0x0000000c76007c0c */ /* 0x000fe4000bf26070 */
[C---:B------:R-:W-:Y:S02]  /*69c0*/  IADD3 R118, PT, PT, R5.reuse, 0x3, RZ ;  /* 0x0000000305767810 */ /* 0x040fe40007ffe0ff */
[----:B------:R-:W-:-:S02]  /*69d0*/  IADD3 R149, PT, PT, R5, 0x2, RZ ;  /* 0x0000000205957810 */ /* 0x000fc40007ffe0ff */
[----:B------:R-:W-:Y:S02]  /*69e0*/  FSEL R63, R63, 1, !P0 ;  /* 0x3f8000003f3f7808 */ /* 0x000fe40004000000 */
[----:B-1----:R-:W-:Y:S02]  /*69f0*/  FSEL R64, R125, RZ, !P1 ;  /* 0x000000ff7d407208 */ /* 0x002fe40004800000 */
[----:B------:R-:W-:Y:S01]  /*6a00*/  ISETP.GE.U32.AND P3, PT, R118, UR12, PT ;  /* 0x0000000c76007c0c */ /* 0x000fe2000bf66070 */
[----:B0-----:R-:W-:Y:S01]  /*6a10*/  FMUL.FTZ R118, R148, R147 ;  /* 0x0000009394767220 */ /* 0x001fe20000410000 */
[----:B------:R-:W-:Y:S02]  /*6a20*/  FSEL R62, R62, RZ, !P0 ;  /* 0x000000ff3e3e7208 */ /* 0x000fe40004000000 */
[----:B------:R-:W-:Y:S01]  /*6a30*/  SHF.L.U32 R147, R66, 0x10, RZ ;  /* 0x0000001042937819 */ /* 0x000fe200000006ff */
[----:B--2---:R-:W-:Y:S01]  /*6a40*/  FMUL.FTZ R119, R148, R119 ;  /* 0x0000007794777220 */ /* 0x004fe20000410000 */
[----:B------:R-:W-:Y:S01]  /*6a50*/  ISETP.GE.U32.AND P2, PT, R149, UR12, PT ;  /* 0x0000000c95007c0c */ /* 0x000fe2000bf46070 */
[----:B------:R-:W-:Y:S01]  /*6a60*/  FMUL.FTZ R125, R63, R64 ;  /* 0x000000403f7d7220 */ /* 0x000fe20000410000 */
[----:B------:R-:W-:Y:S01]  /*6a70*/  FSEL R65, R65, 1, !P1 ;  /* 0x3f80000041417808 */ /* 0x000fe20004800000 */
[----:B------:R-:W-:-:S02]  /*6a80*/  IMAD.U32 R67, R67, 0x10000, RZ ;  /* 0x0001000043437824 */ /* 0x000fc400078e00ff */
[----:B------:R-:W-:Y:S01]  /*6a90*/  FMUL.FTZ R148, R62, R64 ;  /* 0x000000403e947220 */ /* 0x000fe20000410000 */
[----:B------:R-:W-:Y:S01]  /*6aa0*/  VIADD R149, R5, 0x4 ;  /* 0x0000000405957836 */ /* 0x000fe20000000000 */
[----:B------:R-:W-:Y:S01]  /*6ab0*/  FSEL R66, R69, RZ, !P2 ;  /* 0x000000ff45427208 */ /* 0x000fe20005000000 */
[----:B------:R-:W-:Y:S01]  /*6ac0*/  FMUL.FTZ R147, R60, R147 ;  /* 0x000000933c937220 */ /* 0x000fe20000410000 */
[----:B------:R-:W-:Y:S01]  /*6ad0*/  FFMA.FTZ R125, R62, R65, R125 ;  /* 0x000000413e7d7223 */ /* 0x000fe2000001007d */
[----:B------:R-:W-:Y:S01]  /*6ae0*/  FMUL.FTZ R69, R60, R67 ;  /* 0x000000433c457220 */ /* 0x000fe20000410000 */
[----:B------:R-:W-:Y:S01]  /*6af0*/  FFMA.FTZ R148, R63, R65, -R148 ;  /* 0x000000413f947223 */ /* 0x000fe20000010894 */
[----:B------:R-:W-:Y:S01]  /*6b00*/  ISETP.GE.U32.AND P4, PT, R149, UR12, PT ;  /* 0x0000000c95007c0c */ /* 0x000fe2000bf86070 */
[----:B------:R-:W-:Y:S01]  /*6b10*/  FMUL.FTZ R149, R66, R125 ;  /* 0x0000007d42957220 */ /* 0x000fe20000410000 */
[----:B------:R-:W-:Y:S02]  /*6b20*/  IADD3 R123, PT, PT, R5, 0x5, RZ ;  /* 0x00000005057b7810 */ /* 0x000fe40007ffe0ff */
[----:B------:R-:W-:-:S02]  /*6b30*/  FSEL R67, R68, 1, !P2 ;  /* 0x3f80000044437808 */ /* 0x000fc40005000000 */
[----:B------:R-:W-:Y:S01]  /*6b40*/  FSEL R68, R147, RZ, !P0 ;  /* 0x000000ff93447208 */ /* 0x000fe20004000000 */
[-C--:B------:R-:W-:Y:S01]  /*6b50*/  FMUL.FTZ R147, R66, R148.reuse ;  /* 0x0000009442937220 */ /* 0x080fe20000410000 */
[----:B------:R-:W-:Y:S02]  /*6b60*/  FSEL R69, R69, RZ, !P0 ;  /* 0x000000ff45457208 */ /* 0x000fe40004000000 */
[----:B------:R-:W-:Y:S01]  /*6b70*/  ISETP.GE.U32.AND P0, PT, R123, UR12, PT ;  /* 0x0000000c7b007c0c */ /* 0x000fe2000bf06070 */
[C---:B------:R-:W-:Y:S01]  /*6b80*/  FFMA.FTZ R123, R67.reuse, R148, -R149 ;  /* 0x00000094437b7223 */ /* 0x040fe20000010895 */
[----:B------:R-:W-:Y:S01]  /*6b90*/  FSEL R70, R70, RZ, !P3 ;  /* 0x000000ff46467208 */ /* 0x000fe20005800000 */
[----:B------:R-:W-:Y:S01]  /*6ba0*/  FFMA.FTZ R125, R67, R125, R147 ;  /* 0x0000007d437d7223 */ /* 0x000fe20000010093 */
[----:B------:R-:W-:Y:S02]  /*6bb0*/  SHF.L.U32 R147, R72, 0x10, RZ ;  /* 0x0000001048937819 */ /* 0x000fe400000006ff */
[----:B------:R-:W-:Y:S01]  /*6bc0*/  SHF.L.U32 R148, R71, 0x10, RZ ;  /* 0x0000001047947819 */ /* 0x000fe200000006ff */
[----:B------:R-:W-:Y:S01]  /*6bd0*/  FMUL.FTZ R149, R70, R123 ;  /* 0x0000007b46957220 */ /* 0x000fe20000410000 */
[----:B------:R-:W-:-:S02]  /*6be0*/  FSEL R71, R74, 1, !P3 ;  /* 0x3f8000004a477808 */ /* 0x000fc40005800000 */
[----:B------:R-:W-:Y:S01]  /*6bf0*/  FSEL R72, R73, RZ, !P4 ;  /* 0x000000ff49487208 */ /* 0x000fe20006000000 */
[----:B------:R-:W-:Y:S02]  /*6c00*/  FMUL.FTZ R73, R59, R147 ;  /* 0x000000933b497220 */ /* 0x000fe40000410000 */
[-C--:B------:R-:W-:Y:S01]  /*6c10*/  FFMA.FTZ R147, R71, R125.reuse, R149 ;  /* 0x0000007d47937223 */ /* 0x080fe20000010095 */
[----:B------:R-:W-:Y:S01]  /*6c20*/  FMUL.FTZ R125, R70, R125 ;  /* 0x0000007d467d7220 */ /* 0x000fe20000410000 */
[----:B------:R-:W-:Y:S01]  /*6c30*/  FMUL.FTZ R74, R59, R148 ;  /* 0x000000943b4a7220 */ /* 0x000fe20000410000 */
[----:B------:R-:W-:Y:S02]  /*6c40*/  VIADD R148, R5, 0x6 ;  /* 0x0000000605947836 */ /* 0x000fe40000000000 */
[----:B------:R-:W-:Y:S01]  /*6c50*/  FFMA.FTZ R125, R71, R123, -R125 ;  /* 0x0000007b477d7223 */ /* 0x000fe2000001087d */
[----:B------:R-:W-:Y:S01]  /*6c60*/  FSEL R73, R73, RZ, !P1 ;  /* 0x000000ff49497208 */ /* 0x000fe20004800000 */
[----:B------:R-:W-:Y:S01]  /*6c70*/  FMUL.FTZ R123, R72, R147 ;  /* 0x00000093487b7220 */ /* 0x000fe20000410000 */
[----:B------:R-:W-:-:S02]  /*6c80*/  FSEL R74, R74, RZ, !P1 ;  /* 0x000000ff4a4a7208 */ /* 0x000fc40004800000 */
[----:B------:R-:W-:Y:S02]  /*6c90*/  FSEL R75, R75, 1, !P4 ;  /* 0x3f8000004b4b7808 */ /* 0x000fe40006000000 */
[----:B------:R-:W-:Y:S01]  /*6ca0*/  ISETP.GE.U32.AND P1, PT, R148, UR12, PT ;  /* 0x0000000c94007c0c */ /* 0x000fe2000bf26070 */
[-C--:B------:R-:W-:Y:S01]  /*6cb0*/  FMUL.FTZ R148, R72, R125.reuse ;  /* 0x0000007d48947220 */ /* 0x080fe20000410000 */
[----:B------:R-:W-:Y:S02]  /*6cc0*/  SHF.L.U32 R77, R77, 0x10, RZ ;  /* 0x000000104d4d7819 */ /* 0x000fe400000006ff */
[----:B------:R-:W-:Y:S01]  /*6cd0*/  SHF.L.U32 R76, R76, 0x10, RZ ;  /* 0x000000104c4c7819 */ /* 0x000fe200000006ff */
[C---:B------:R-:W-:Y:S01]  /*6ce0*/  FFMA.FTZ R125, R75.reuse, R125, -R123 ;  /* 0x0000007d4b7d7223 */ /* 0x040fe2000001087b */
[----:B------:R-:W-:Y:S01]  /*6cf0*/  FFMA.FTZ R123, R75, R147, R148 ;  /* 0x000000934b7b7223 */ /* 0x000fe20000010094 */
[C---:B------:R-:W-:Y:S02]  /*6d00*/  FMUL.FTZ R147, R58.reuse, R77 ;  /* 0x0000004d3a937220 */ /* 0x040fe40000410000 */
[----:B------:R-:W-:Y:S01]  /*6d10*/  FMUL.FTZ R148, R58, R76 ;  /* 0x0000004c3a947220 */ /* 0x000fe20000410000 */
[----:B------:R-:W-:-:S02]  /*6d20*/  FSEL R76, R79, RZ, !P0 ;  /* 0x000000ff4f4c7208 */ /* 0x000fc40004000000 */
[----:B------:R-:W-:Y:S02]  /*6d30*/  FSEL R77, R78, 1, !P0 ;  /* 0x3f8000004e4d7808 */ /* 0x000fe40004000000 */
[----:B------:R-:W-:Y:S01]  /*6d40*/  FSEL R78, R147, RZ, !P2 ;  /* 0x000000ff934e7208 */ /* 0x000fe20005000000 */
[----:B------:R-:W-:Y:S01]  /*6d50*/  FMUL.FTZ R147, R76, R125 ;  /* 0x0000007d4c937220 */ /* 0x000fe20000410000 */
[----:B------:R-:W-:Y:S01]  /*6d60*/  FSEL R79, R148, RZ, !P2 ;  /* 0x000000ff944f7208 */ /* 0x000fe20005000000 */
[----:B------:R-:W-:Y:S02]  /*6d70*/  VIADD R149, R5, 0x7 ;  /* 0x0000000705957836 */ /* 0x000fe40000000000 */
[-C--:B------:R-:W-:Y:S01]  /*6d80*/  FMUL.FTZ R148, R76, R123.reuse ;  /* 0x0000007b4c947220 */ /* 0x080fe20000410000 */
[----:B------:R-:W-:Y:S01]  /*6d90*/  FSEL R80, R80, RZ, !P1 ;  /* 0x000000ff50507208 */ /* 0x000fe20004800000 */
[C---:B------:R-:W-:Y:S01]  /*6da0*/  FFMA.FTZ R123, R77.reuse, R123, R147 ;  /* 0x0000007b4d7b7223 */ /* 0x040fe20000010093 */
[----:B------:R-:W-:Y:S01]  /*6db0*/  SHF.L.U32 R147, R82, 0x10, RZ ;  /* 0x0000001052937819 */ /* 0x000fe200000006ff */
[----:B------:R-:W-:Y:S01]  /*6dc0*/  FFMA.FTZ R125, R77, R125, -R148 ;  /* 0x0000007d4d7d7223 */ /* 0x000fe20000010894 */
[----:B------:R-:W-:-:S02]  /*6dd0*/  ISETP.GE.U32.AND P2, PT, R149, UR12, PT ;  /* 0x0000000c95007c0c */ /* 0x000fc4000bf46070 */
[----:B------:R-:W-:Y:S01]  /*6de0*/  SHF.L.U32 R148, R81, 0x10, RZ ;  /* 0x0000001051947819 */ /* 0x000fe200000006ff */
[----:B------:R-:W-:Y:S01]  /*6df0*/  FMUL.FTZ R149, R80, R123 ;  /* 0x0000007b50957220 */ /* 0x000fe20000410000 */
[----:B------:R-:W-:Y:S02]  /*6e00*/  FSEL R81, R84, 1, !P1 ;  /* 0x3f80000054517808 */ /* 0x000fe40004800000 */
[----:B------:R-:W-:Y:S01]  /*6e10*/  FSEL R82, R83, RZ, !P2 ;  /* 0x000000ff53527208 */ /* 0x000fe20005000000 */
[----:B------:R-:W-:Y:S02]  /*6e20*/  FMUL.FTZ R83, R57, R147 ;  /* 0x0000009339537220 */ /* 0x000fe40000410000 */
[-C--:B------:R-:W-:Y:S01]  /*6e30*/  FFMA.FTZ R147, R81, R125.reuse, -R149 ;  /* 0x0000007d51937223 */ /* 0x080fe20000010895 */
[----:B------:R-:W-:Y:S01]  /*6e40*/  FMUL.FTZ R125, R80, R125 ;  /* 0x0000007d507d7220 */ /* 0x000fe20000410000 */
[----:B------:R-:W-:Y:S01]  /*6e50*/  FMUL.FTZ R84, R57, R148 ;  /* 0x0000009439547220 */ /* 0x000fe20000410000 */
[----:B------:R-:W-:-:S02]  /*6e60*/  VIADD R148, R5, 0x8 ;  /* 0x0000000805947836 */ /* 0x000fc40000000000 */
[----:B------:R-:W-:Y:S01]  /*6e70*/  FFMA.FTZ R125, R81, R123, R125 ;  /* 0x0000007b517d7223 */ /* 0x000fe2000001007d */
[----:B------:R-:W-:Y:S02]  /*6e80*/  FSEL R83, R83, RZ, !P3 ;  /* 0x000000ff53537208 */ /* 0x000fe40005800000 */
[----:B------:R-:W-:Y:S01]  /*6e90*/  FSEL R84, R84, RZ, !P3 ;  /* 0x000000ff54547208 */ /* 0x000fe20005800000 */
[----:B------:R-:W-:Y:S01]  /*6ea0*/  FMUL.FTZ R123, R82, R125 ;  /* 0x0000007d527b7220 */ /* 0x000fe20000410000 */
[----:B------:R-:W-:Y:S01]  /*6eb0*/  ISETP.GE.U32.AND P3, PT, R148, UR12, PT ;  /* 0x0000000c94007c0c */ /* 0x000fe2000bf66070 */
[----:B------:R-:W-:Y:S01]  /*6ec0*/  FMUL.FTZ R148, R82, R147 ;  /* 0x0000009352947220 */ /* 0x000fe20000410000 */
[----:B------:R-:W-:Y:S02]  /*6ed0*/  FSEL R85, R85, 1, !P2 ;  /* 0x3f80000055557808 */ /* 0x000fe40005000000 */
[----:B------:R-:W-:-:S03]  /*6ee0*/  FSEL R86, R86, RZ, !P3 ;  /* 0x000000ff56567208 */ /* 0x000fc60005800000 */
[C---:B------:R-:W-:Y:S01]  /*6ef0*/  FFMA.FTZ R125, R85.reuse, R125, R148 ;  /* 0x0000007d557d7223 */ /* 0x040fe20000010094 */
[----:B------:R-:W-:Y:S01]  /*6f00*/  FFMA.FTZ R123, R85, R147, -R123 ;  /* 0x00000093557b7223 */ /* 0x000fe2000001087b */
[----:B------:R-:W-:Y:S01]  /*6f10*/  FMUL.FTZ R148, R41, R21 ;  /* 0x0000001529947220 */ /* 0x000fe20000410000 */
[----:B------:R-:W-:Y:S01]  /*6f20*/  FSEL R87, R87, 1, !P3 ;  /* 0x3f80000057577808 */ /* 0x000fe20005800000 */
[C---:B------:R-:W-:Y:S01]  /*6f30*/  FMUL.FTZ R41, R86.reuse, R125 ;  /* 0x0000007d56297220 */ /* 0x040fe20000410000 */
[----:B------:R-:W-:Y:S01]  /*6f40*/  SHF.L.U32 R91, R91, 0x10, RZ ;  /* 0x000000105b5b7819 */ /* 0x000fe200000006ff */
[-C--:B------:R-:W-:Y:S01]  /*6f50*/  FMUL.FTZ R147, R86, R123.reuse ;  /* 0x0000007b56937220 */ /* 0x080fe20000410000 */
[----:B------:R-:W-:Y:S01]  /*6f60*/  SHF.L.U32 R92, R92, 0x10, RZ ;  /* 0x000000105c5c7819 */ /* 0x000fe200000006ff */
[----:B------:R-:W-:Y:S01]  /*6f70*/  FMUL.RZ R148, R148, 0.15915493667125701904 ;  /* 0x3e22f98394947820 */ /* 0x000fe2000040c000 */
[C---:B------:R-:W-:Y:S01]  /*6f80*/  FFMA.FTZ R123, R87.reuse, R123, -R41 ;  /* 0x0000007b577b7223 */ /* 0x040fe20000010829 */
[----:B------:R-:W-:Y:S01]  /*6f90*/  FFMA.FTZ R125, R87, R125, R147 ;  /* 0x0000007d577d7223 */ /* 0x000fe20000010093 */
[----:B------:R-:W-:Y:S01]  /*6fa0*/  FMUL.FTZ R150, R56, R91 ;  /* 0x0000005b38967220 */ /* 0x000fe20000410000 */
[----:B------:R-:W-:Y:S01]  /*6fb0*/  FMUL.FTZ R147, R40, R21 ;  /* 0x0000001528937220 */ /* 0x000fe20000410000 */
[----:B------:R-:W-:Y:S01]  /*6fc0*/  FMUL.FTZ R91, R56, R92 ;  /* 0x0000005c385b7220 */ /* 0x000fe20000410000 */
[----:B------:R-:W-:Y:S01]  /*6fd0*/  MUFU.SIN R41, R148 ;  /* 0x0000009400297308 */ /* 0x000fe20000000400 */
[----:B------:R-:W-:Y:S01]  /*6fe0*/  IMAD.U32 R92, R88, 0x10000, RZ ;  /* 0x00010000585c7824 */ /* 0x000fe200078e00ff */
[----:B------:R-:W-:-:S02]  /*6ff0*/  SHF.L.U32 R149, R89, 0x10, RZ ;  /* 0x0000001059957819 */ /* 0x000fc400000006ff */
[----:B------:R-:W-:-:S04]  /*7000*/  FSEL R88, R150, RZ, !P4 ;  /* 0x000000ff96587208 */ /* 0x000fc80006000000 */
[----:B------:R0:W1:Y:S01]  /*7010*/  MUFU.COS R40, R148 ;  /* 0x0000009400287308 */ /* 0x0000620000000000 */
[----:B------:R-:W-:Y:S01]  /*7020*/  FSEL R89, R91, RZ, !P4 ;  /* 0x000000ff5b597208 */ /* 0x000fe20006000000 */
[C---:B------:R-:W-:Y:S01]  /*7030*/  FMUL.FTZ R91, R55.reuse, R92 ;  /* 0x0000005c375b7220 */ /* 0x040fe20000410000 */
[----:B------:R-:W-:Y:S01]  /*7040*/  FMUL.FTZ R92, R55, R149 ;  /* 0x00000095375c7220 */ /* 0x000fe20000410000 */
[----:B0-----:R-:W-:-:S04]  /*7050*/  IADD3 R148, PT, PT, R5, 0x9, RZ ;  /* 0x0000000905947810 */ /* 0x001fc80007ffe0ff */
[----:B------:R-:W1:Y:S01]  /*7060*/  MUFU.EX2 R147, R147 ;  /* 0x0000009300937308 */ /* 0x000e620000000800 */
[----:B------:R-:W-:Y:S01]  /*7070*/  ISETP.GE.U32.AND P4, PT, R148, UR12, PT ;  /* 0x0000000c94007c0c */ /* 0x000fe2000bf86070 */
[----:B------:R-:W-:-:S03]  /*7080*/  VIADD R148, R5, 0xa ;  /* 0x0000000a05947836 */ /* 0x000fc60000000000 */
[----:B------:R-:W-:Y:S02]  /*7090*/  FSEL R90, R90, RZ, !P4 ;  /* 0x000000ff5a5a7208 */ /* 0x000fe40006000000 */
[----:B------:R-:W-:Y:S02]  /*70a0*/  FSEL R91, R91, RZ, !P0 ;  /* 0x000000ff5b5b7208 */ /* 0x000fe40004000000 */
[----:B------:R-:W-:Y:S01]  /*70b0*/  FSEL R92, R92, RZ, !P0 ;  /* 0x000000ff5c5c7208 */ /* 0x000fe20004000000 */
[----:B------:R-:W-:Y:S01]  /*70c0*/  FMUL.FTZ R149, R90, R123 ;  /* 0x0000007b5a957220 */ /* 0x000fe20000410000 */
[----:B------:R-:W-:Y:S02]  /*70d0*/  ISETP.GE.U32.AND P0, PT, R148, UR12, PT ;  /* 0x0000000c94007c0c */ /* 0x000fe4000bf06070 */
[----:B------:R-:W-:Y:S01]  /*70e0*/  FSEL R93, R93, 1, !P4 ;  /* 0x3f8000005d5d7808 */ /* 0x000fe20006000000 */
[----:B------:R-:W-:Y:S01]  /*70f0*/  FMUL.FTZ R148, R90, R125 ;  /* 0x0000007d5a947220 */ /* 0x000fe20000410000 */
[----:B------:R-:W-:-:S03]  /*7100*/  FSEL R94, R94, RZ, !P0 ;  /* 0x000000ff5e5e7208 */ /* 0x000fc60004000000 */
[C---:B------:R-:W-:Y:S01]  /*7110*/  FFMA.FTZ R125, R93.reuse, R125, R149 ;  /* 0x0000007d5d7d7223 */ /* 0x040fe20000010095 */
[----:B------:R-:W-:Y:S01]  /*7120*/  FFMA.FTZ R148, R93, R123, -R148 ;  /* 0x0000007b5d947223 */ /* 0x000fe20000010894 */
[C---:B-1----:R-:W-:Y:S01]  /*7130*/  FMUL.FTZ R123, R147.reuse, R40 ;  /* 0x00000028937b7220 */ /* 0x042fe20000410000 */
        /* <DEDUP_REMOVED lines=15> */
[----:B------:R-:W-:Y:S01]  /*7230*/  FMUL.FTZ R149, R66, R41 ;  /* 0x0000002942957220 */ /* 0x000fe20000410000 */
[C---:B------:R-:W-:Y:S02]  /*7240*/  FMUL.FTZ R97, R54.reuse, R97 ;  /* 0x0000006136617220 */ /* 0x040fe40000410000 */
        /* <DEDUP_REMOVED lines=21> */
[----:B------:R-:W-:Y:S01]  /*73a0*/  SHF.L.U32 R101, R101, 0x10, RZ ;  /* 0x0000001065657819 */ /* 0x000fe200000006ff */
[----:B------:R-:W-:Y:S01]  /*73b0*/  FMUL.FTZ R150, R72, R147 ;  /* 0x0000009348967220 */ /* 0x000fe20000410000 */
[----:B------:R-:W-:Y:S01]  /*73c0*/  SHF.L.U32 R100, R100, 0x10, RZ ;  /* 0x0000001064647819 */ /* 0x000fe200000006ff */
[----:B------:R-:W-:-:S02]  /*73d0*/  FMUL.FTZ R149, R72, R41 ;  /* 0x0000002948957220 */ /* 0x000fc40000410000 */
[----:B------:R-:W-:Y:S01]  /*73e0*/  FFMA.FTZ R41, R75, R41, -R150 ;  /* 0x000000294b297223 */ /* 0x000fe20000010896 */
[----:B------:R-:W-:Y:S01]  /*73f0*/  FMUL.FTZ R101, R53, R101 ;  /* 0x0000006535657220 */ /* 0x000fe20000410000 */
[----:B------:R-:W-:Y:S01]  /*7400*/  FFMA.FTZ R147, R75, R147, R149 ;  /* 0x000000934b937223 */ /* 0x000fe20000010095 */
[----:B------:R-:W-:Y:S01]  /*7410*/  FMUL.FTZ R100, R53, R100 ;  /* 0x0000006435647220 */ /* 0x000fe20000410000 */
[----:B------:R-:W-:Y:S02]  /*7420*/  VIADD R149, R5, 0xc ;  /* 0x0000000c05957836 */ /* 0x000fe40000000000 */
[----:B------:R-:W-:Y:S01]  /*7430*/  FADD.FTZ R41, R89, R41 ;  /* 0x0000002959297221 */ /* 0x000fe20000010000 */
[----:B------:R-:W-:Y:S01]  /*7440*/  FSEL R101, R101, RZ, !P2 ;  /* 0x000000ff65657208 */ /* 0x000fe20005000000 */
        /* <DEDUP_REMOVED lines=35> */
[CC--:B------:R-:W-:Y:S01]  /*7680*/  FMUL.FTZ R160, R106.reuse, R148.reuse ;  /* 0x000000946aa07220 */ /* 0x0c0fe20000410000 */
        /* <DEDUP_REMOVED lines=15> */
[C---:B------:R-:W-:Y:S02]  /*7780*/  FMUL.FTZ R148, R90.reuse, R125 ;  /* 0x0000007d5a947220 */ /* 0x040fe40000410000 */
        /* <DEDUP_REMOVED lines=68> */
[----:B------:R-:W-:Y:S01]  /*7bd0*/  FMUL.FTZ R120, R153, R120 ;  /* 0x0000007899787220 */ /* 0x000fe20000410000 */
        /* <DEDUP_REMOVED lines=9> */
[----:B------:R-:W-:Y:S01]  /*7c70*/  FSEL R123, R123, 1, !P1 ;  /* 0x3f8000007b7b7808 */ /* 0x000fe20004800000 */
[----:B------:R-:W-:Y:S01]  /*7c80*/  FMUL.FTZ R40, R152, R40 ;  /* 0x0000002898287220 */ /* 0x000fe20000410000 */
[----:B------:R-:W-:Y:S01]  /*7c90*/  SHF.L.U32 R147, R124, 0x10, RZ ;  /* 0x000000107c937819 */ /* 0x000fe200000006ff */
[----:B------:R-:W-:Y:S01]  /*7ca0*/  FADD.FTZ R124, R122, R125 ;  /* 0x0000007d7a7c7221 */ /* 0x000fe20000010000 */
[----:B------:R-:W-:-:S03]  /*7cb0*/  FMUL.FTZ R162, R121, R41 ;  /* 0x0000002979a27220 */ /* 0x000fc60000410000 */
[----:B------:R-:W-:Y:S01]  /*7cc0*/  FMUL.FTZ R125, R152, R147 ;  /* 0x00000093987d7220 */ /* 0x000fe20000410000 */
[-C--:B------:R-:W-:Y:S01]  /*7cd0*/  FFMA.FTZ R162, R123, R124.reuse, R162 ;  /* 0x0000007c7ba27223 */ /* 0x080fe200000100a2 */
[----:B------:R-:W-:Y:S01]  /*7ce0*/  FMUL.FTZ R161, R121, R124 ;  /* 0x0000007c79a17220 */ /* 0x000fe20000410000 */
[----:B------:R-:W-:Y:S02]  /*7cf0*/  FSEL R124, R40, RZ, !P1 ;  /* 0x000000ff287c7208 */ /* 0x000fe40004800000 */
[----:B------:R-:W-:Y:S01]  /*7d00*/  FSEL R125, R125, RZ, !P1 ;  /* 0x000000ff7d7d7208 */ /* 0x000fe20004800000 */
[----:B------:R-:W-:Y:S02]  /*7d10*/  FFMA.FTZ R161, R123, R41, -R161 ;  /* 0x000000297ba17223 */ /* 0x000fe400000108a1 */
[----:B------:R-:W-:Y:S01]  /*7d20*/  FADD.FTZ R162, R124, R162 ;  /* 0x000000a27ca27221 */ /* 0x000fe20000010000 */
[----:B------:R-:W-:Y:S01]  /*7d30*/  FMUL.FTZ R40, R121, R159 ;  /* 0x0000009f79287220 */ /* 0x000fe20000410000 */
[----:B------:R-:W-:Y:S01]  /*7d40*/  FADD.FTZ R161, R125, R161 ;  /* 0x000000a17da17221 */ /* 0x000fe20000010000 */
[----:B------:R-:W-:-:S02]  /*7d50*/  FMUL.FTZ R41, R121, R160 ;  /* 0x000000a079297220 */ /* 0x000fc40000410000 */
[----:B------:R-:W0:Y:S01]  /*7d60*/  SHFL.UP PT, R149, R162, 0x1, RZ ;  /* 0x04200000a2957989 */ /* 0x000e2200000e00ff */
[----:B------:R-:W-:-:S03]  /*7d70*/  FFMA.FTZ R160, R123, R160, R40 ;  /* 0x000000a07ba07223 */ /* 0x000fc60000010028 */
[----:B------:R-:W1:Y:S01]  /*7d80*/  SHFL.UP PT, R40, R161, 0x1, RZ ;  /* 0x04200000a1287989 */ /* 0x000e6200000e00ff */
[----:B------:R-:W-:-:S03]  /*7d90*/  FFMA.FTZ R159, R123, R159, -R41 ;  /* 0x0000009f7b9f7223 */ /* 0x000fc60000010829 */
[----:B------:R-:W2:Y:S01]  /*7da0*/  SHFL.UP PT, R41, R160, 0x1, RZ ;  /* 0x04200000a0297989 */ /* 0x000ea200000e00ff */
[----:B------:R-:W-:-:S03]  /*7db0*/  ISETP.GE.AND P0, PT, R151, 0x1, PT ;  /* 0x000000019700780c */ /* 0x000fc60003f06270 */
[----:B------:R-:W4:Y:S01]  /*7dc0*/  SHFL.UP PT, R147, R159, 0x1, RZ ;  /* 0x042000009f937989 */ /* 0x000f2200000e00ff */
[-C--:B0-----:R-:W-:Y:S01]  /*7dd0*/  FMUL.FTZ R148, R159, R149.reuse ;  /* 0x000000959f947220 */ /* 0x081fe20000410000 */
[----:B------:R-:W-:-:S03]  /*7de0*/  FMUL.FTZ R149, R160, R149 ;  /* 0x00000095a0957220 */ /* 0x000fc60000410000 */
[-C--:B-1----:R-:W-:Y:S01]  /*7df0*/  FFMA.FTZ R148, R160, R40.reuse, R148 ;  /* 0x00000028a0947223 */ /* 0x082fe20000010094 */
[----:B------:R-:W-:-:S04]  /*7e00*/  FFMA.FTZ R149, R159, R40, -R149 ;  /* 0x000000289f957223 */ /* 0x000fc80000010895 */
[----:B------:R-:W-:Y:S01]  /*7e10*/  @P0 FADD.FTZ R162, R162, R148 ;  /* 0x00000094a2a20221 */ /* 0x000fe20000010000 */
[----:B--2---:R-:W-:Y:S01]  /*7e20*/  FMUL.FTZ R40, R160, R41 ;  /* 0x00000029a0287220 */ /* 0x004fe20000410000 */
[----:B------:R-:W-:-:S03]  /*7e30*/  @P0 FADD.FTZ R161, R161, R149 ;  /* 0x00000095a1a10221 */ /* 0x000fc60000010000 */
[----:B------:R-:W0:Y:S01]  /*7e40*/  SHFL.UP PT, R149, R162, 0x2, RZ ;  /* 0x04400000a2957989 */ /* 0x000e2200000e00ff */
[C---:B------:R-:W-:Y:S01]  /*7e50*/  FMUL.FTZ R41, R159.reuse, R41 ;  /* 0x000000299f297220 */ /* 0x040fe20000410000 */
[-C--:B----4-:R-:W-:Y:S02]  /*7e60*/  @P0 FFMA.FTZ R159, R159, R147.reuse, -R40 ;  /* 0x000000939f9f0223 */ /* 0x090fe40000010828 */
[----:B------:R-:W1:Y:S01]  /*7e70*/  SHFL.UP PT, R40, R161, 0x2, RZ ;  /* 0x04400000a1287989 */ /* 0x000e6200000e00ff */
[----:B------:R-:W-:-:S05]  /*7e80*/  @P0 FFMA.FTZ R160, R160, R147, R41 ;  /* 0x00000093a0a00223 */ /* 0x000fca0000010029 */
[----:B------:R-:W2:Y:S01]  /*7e90*/  SHFL.UP PT, R41, R160, 0x2, RZ ;  /* 0x04400000a0297989 */ /* 0x000ea200000e00ff */
[----:B------:R-:W-:-:S03]  /*7ea0*/  ISETP.GE.AND P0, PT, R151, 0x2, PT ;  /* 0x000000029700780c */ /* 0x000fc60003f06270 */
[----:B------:R-:W4:Y:S01]  /*7eb0*/  SHFL.UP PT, R147, R159, 0x2, RZ ;  /* 0x044000009f937989 */ /* 0x000f2200000e00ff */
[-C--:B0-----:R-:W-:Y:S01]  /*7ec0*/  FMUL.FTZ R148, R160, R149.reuse ;  /* 0x00000095a0947220 */ /* 0x081fe20000410000 */
[----:B------:R-:W-:-:S04]  /*7ed0*/  FMUL.FTZ R149, R159, R149 ;  /* 0x000000959f957220 */ /* 0x000fc80000410000 */
[-C--:B-1----:R-:W-:Y:S01]  /*7ee0*/  FFMA.FTZ R149, R160, R40.reuse, R149 ;  /* 0x00000028a0957223 */ /* 0x082fe20000010095 */
[----:B------:R-:W-:-:S03]  /*7ef0*/  FFMA.FTZ R148, R159, R40, -R148 ;  /* 0x000000289f947223 */ /* 0x000fc60000010894 */
[----:B------:R-:W-:Y:S01]  /*7f00*/  @P0 FADD.FTZ R162, R162, R149 ;  /* 0x00000095a2a20221 */ /* 0x000fe20000010000 */
[----:B------:R0:W-:Y:S01]  /*7f10*/  STS.U16 [R145+0x14c0], R144 ;  /* 0x0014c09091007388 */ /* 0x0001e20000000400 */
[-C--:B--2---:R-:W-:Y:S01]  /*7f20*/  FMUL.FTZ R40, R159, R41.reuse ;  /* 0x000000299f287220 */ /* 0x084fe20000410000 */
[----:B------:R-:W-:Y:S01]  /*7f30*/  @P0 FADD.FTZ R161, R161, R148 ;  /* 0x00000094a1a10221 */ /* 0x000fe20000010000 */
[C---:B0-----:R-:W-:Y:S02]  /*7f40*/  FMUL.FTZ R144, R160.reuse, R41 ;  /* 0x00000029a0907220 */ /* 0x041fe40000410000 */
[----:B------:R-:W0:Y:S01]  /*7f50*/  SHFL.UP PT, R41, R162, 0x4, RZ ;  /* 0x04800000a2297989 */ /* 0x000e2200000e00ff */
[----:B----4-:R-:W-:-:S03]  /*7f60*/  @P0 FFMA.FTZ R160, R160, R147, R40 ;  /* 0x00000093a0a00223 */ /* 0x010fc60000010028 */
[----:B------:R-:W1:Y:S01]  /*7f70*/  SHFL.UP PT, R40, R161, 0x4, RZ ;  /* 0x04800000a1287989 */ /* 0x000e6200000e00ff */
[----:B------:R-:W-:-:S03]  /*7f80*/  @P0 FFMA.FTZ R159, R159, R147, -R144 ;  /* 0x000000939f9f0223 */ /* 0x000fc60000010890 */
[----:B------:R-:W2:Y:S04]  /*7f90*/  SHFL.UP PT, R144, R160, 0x4, RZ ;  /* 0x04800000a0907989 */ /* 0x000ea800000e00ff */
[----:B------:R-:W4:Y:S01]  /*7fa0*/  SHFL.UP PT, R145, R159, 0x4, RZ ;  /* 0x048000009f917989 */ /* 0x000f2200000e00ff */
        /* <DEDUP_REMOVED lines=10> */
[-C--:B----4-:R-:W-:Y:S01]  /*8050*/  @P0 FFMA.FTZ R160, R160, R145.reuse, R41 ;  /* 0x00000091a0a00223 */ /* 0x090fe20000010029 */
[----:B------:R-:W-:Y:S02]  /*8060*/  @P0 FFMA.FTZ R159, R159, R145, -R144 ;  /* 0x000000919f9f0223 */ /* 0x000fe40000010890 */
[----:B------:R-:W1:Y:S04]  /*8070*/  SHFL.UP PT, R41, R161, 0x8, RZ ;  /* 0x05000000a1297989 */ /* 0x000e6800000e00ff */
[----:B------:R-:W-:Y:S04]  /*8080*/  STS.U16 [R45+0x1500], R146 ;  /* 0x001500922d007388 */ /* 0x000fe80000000400 */
[----:B------:R-:W2:Y:S04]  /*8090*/  SHFL.UP PT, R45, R160, 0x8, RZ ;  /* 0x05000000a02d7989 */ /* 0x000ea800000e00ff */
[----:B------:R-:W4:Y:S01]  /*80a0*/  SHFL.UP PT, R144, R159, 0x8, RZ ;  /* 0x050000009f907989 */ /* 0x000f2200000e00ff */
        /* <DEDUP_REMOVED lines=10> */
[-C--:B----4-:R-:W-:Y:S01]  /*8150*/  @P0 FFMA.FTZ R160, R160, R144.reuse, R41 ;  /* 0x00000090a0a00223 */ /* 0x090fe20000010029 */
[----:B------:R-:W1:Y:S01]  /*8160*/  SHFL.UP PT, R40, R162, 0x10, RZ ;  /* 0x06000000a2287989 */ /* 0x000e6200000e00ff */
[----:B------:R-:W-:-:S03]  /*8170*/  @P0 FFMA.FTZ R159, R159, R144, -R45 ;  /* 0x000000909f9f0223 */ /* 0x000fc6000001082d */
[----:B------:R-:W2:Y:S04]  /*8180*/  SHFL.UP PT, R144, R160, 0x10, RZ ;  /* 0x06000000a0907989 */ /* 0x000ea800000e00ff */
[----:B------:R-:W4:Y:S01]  /*8190*/  SHFL.UP PT, R41, R161, 0x10, RZ ;  /* 0x06000000a1297989 */ /* 0x000f2200000e00ff */
[----:B------:R-:W-:-:S03]  /*81a0*/  LOP3.LUT P5, RZ, R61, 0x1000000, RZ, 0xc0, !PT ;  /* 0x010000003dff7812 */ /* 0x000fc600078ac0ff */
[----:B------:R-:W0:Y:S04]  /*81b0*/  SHFL.UP PT, R45, R159, 0x10, RZ ;  /* 0x060000009f2d7989 */ /* 0x000e2800000e00ff */
[----:B------:R1:W-:Y:S01]  /*81c0*/  STS.U16 [R46+0x1540], R44 ;  /* 0x0015402c2e007388 */ /* 0x0003e20000000400 */
[----:B------:R-:W-:-:S03]  /*81d0*/  ISETP.NE.AND P1, PT, R151, 0x1f, PT ;  /* 0x0000001f9700780c */ /* 0x000fc60003f25270 */
[----:B------:R-:W-:Y:S04]  /*81e0*/  STS.U16 [R42+0x1580], R43 ;  /* 0x0015802b2a007388 */ /* 0x000fe80000000400 */
[----:B------:R-:W-:Y:S04]  /*81f0*/  STS.U16 [R143+0x15c0], R142 ;  /* 0x0015c08e8f007388 */ /* 0x000fe80000000400 */
[----:B------:R-:W-:Y:S04]  /*8200*/  STS.U16 [R141+0x1600], R140 ;  /* 0x0016008c8d007388 */ /* 0x000fe80000000400 */
[----:B---3--:R-:W-:Y:S04]  /*8210*/  STS.U16 [R139+0x1640], R138 ;  /* 0x0016408a8b007388 */ /* 0x008fe80000000400 */
[----:B------:R-:W-:Y:S04]  /*8220*/  STS.U16 [R137+0x1680], R136 ;  /* 0x0016808889007388 */ /* 0x000fe80000000400 */
[----:B------:R-:W-:Y:S04]  /*8230*/  STS.U16 [R135+0x16c0], R134 ;  /* 0x0016c08687007388 */ /* 0x000fe80000000400 */
[----:B------:R-:W-:Y:S01]  /*8240*/  STS.U16 [R133+0x1700], R132 ;  /* 0x0017008485007388 */ /* 0x000fe20000000400 */
[----:B------:R-:W-:-:S03]  /*8250*/  VOTEU.ANY UP0, P5 ;  /* 0x0000000000ff7886 */ /* 0x000fc60002800100 */
[----:B-----5:R-:W-:Y:S04]  /*8260*/  STS.U16 [R131+0x1740], R130 ;  /* 0x0017408283007388 */ /* 0x020fe80000000400 */
[----:B------:R-:W-:Y:S01]  /*8270*/  STS.U16 [R129+0x1780], R128 ;  /* 0x0017808081007388 */ /* 0x000fe20000000400 */
[----:B-1----:R-:W-:-:S03]  /*8280*/  FMUL.FTZ R46, R160, R40 ;  /* 0x00000028a02e7220 */ /* 0x002fc60000410000 */
[----:B------:R-:W-:Y:S04]  /*8290*/  STS.U16 [R127+0x17c0], R126 ;  /* 0x0017c07e7f007388 */ /* 0x000fe80000000400 */
[----:B------:R-:W-:Y:S04]  /*82a0*/  STS.U16 [R51+0x1800], R50 ;  /* 0x0018003233007388 */ /* 0x000fe80000000400 */
[----:B------:R1:W-:Y:S01]  /*82b0*/  STS.U16 [R48+0x1840], R47 ;  /* 0x0018402f30007388 */ /* 0x0003e20000000400 */
[CC--:B--2---:R-:W-:Y:S01]  /*82c0*/  FMUL.FTZ R44, R160.reuse, R144.reuse ;  /* 0x00000090a02c7220 */ /* 0x0c4fe20000410000 */
[----:B------:R-:W-:Y:S01]  /*82d0*/  @UP0 ULEA UR12, UR7, UR23, 0x4 ;  /* 0x00000017070c0291 */ /* 0x000fe2000f8e20ff */
[C---:B------:R-:W-:Y:S01]  /*82e0*/  FMUL.FTZ R144, R159.reuse, R144 ;  /* 0x000000909f907220 */ /* 0x040fe20000410000 */
[CC--:B----4-:R-:W-:Y:S01]  /*82f0*/  FFMA.FTZ R46, R159.reuse, R41.reuse, -R46 ;  /* 0x000000299f2e7223 */ /* 0x0d0fe2000001082e */
[----:B-1----:R-:W-:Y:S01]  /*8300*/  FMUL.FTZ R47, R159, R40 ;  /* 0x000000289f2f7220 */ /* 0x002fe20000410000 */
[----:B0-----:R-:W-:Y:S01]  /*8310*/  @!P1 SHF.R.U32.HI R48, RZ, 0x1, R158 ;  /* 0x00000001ff309819 */ /* 0x001fe2000001169e */
[----:B------:R-:W-:Y:S01]  /*8320*/  HFMA2 R40, -RZ, RZ, 1.875, 0 ;  /* 0x3f800000ff287431 */ /* 0x000fe200000001ff */
[----:B------:R-:W-:Y:S01]  /*8330*/  CS2R R42, SRZ ;  /* 0x00000000002a7805 */ /* 0x000fe2000001ff00 */
[----:B------:R-:W-:Y:S01]  /*8340*/  FFMA.FTZ R47, R160, R41, R47 ;  /* 0x00000029a02f7223 */ /* 0x000fe2000001002f */
[----:B------:R-:W-:-:S02]  /*8350*/  IMAD.MOV.U32 R41, RZ, RZ, RZ ;  /* 0x000000ffff297224 */ /* 0x000fc400078e00ff */
[-C--:B------:R-:W-:Y:S01]  /*8360*/  FFMA.FTZ R44, R159, R45.reuse, -R44 ;  /* 0x0000002d9f2c7223 */ /* 0x080fe2000001082c */
[----:B------:R-:W-:Y:S01]  /*8370*/  FFMA.FTZ R45, R160, R45, R144 ;  /* 0x0000002da02d7223 */ /* 0x000fe20000010090 */
[----:B------:R-:W-:Y:S01]  /*8380*/  @!P1 LOP3.LUT R48, R48, 0x1f0, RZ, 0xc0, !PT ;  /* 0x000001f030309812 */ /* 0x000fe200078ec0ff */
[----:B------:R-:W-:Y:S01]  /*8390*/  FADD.FTZ R46, R161, R46 ;  /* 0x0000002ea12e7221 */ /* 0x000fe20000010000 */
[----:B------:R-:W-:Y:S01]  /*83a0*/  FADD.FTZ R47, R162, R47 ;  /* 0x0000002fa22f7221 */ /* 0x000fe20000010000 */
[----:B------:R-:W-:Y:S01]  /*83b0*/  ISETP.GE.AND P0, PT, R151, 0x10, PT ;  /* 0x000000109700780c */ /* 0x000fe20003f06270 */
[----:B------:R-:W-:Y:S01]  /*83c0*/  NOP ;  /* 0x0000000000007918 */ /* 0x000fe20000000000 */
        /* <DEDUP_REMOVED lines=118> */
.L_x_977:
        /* <DEDUP_REMOVED lines=17> */
.L_x_978:
[----:B------:R-:W-:Y:S05]  /*8c40*/  BSYNC.RECONVERGENT B0 ;  /* 0x0000000000007941 */ /* 0x000fea0003800200 */
.L_x_976:
        /* <DEDUP_REMOVED lines=119> */
.L_x_980:
[----:B------:R-:W-:Y:S05]  /*93c0*/  BSYNC.RECONVERGENT B0 ;  /* 0x0000000000007941 */ /* 0x000fea0003800200 */
.L_x_979:
        /* <DEDUP_REMOVED lines=51> */
.L_x_975:
[----:B------:R1:W2:Y:S01]  /*9700*/  LDL.LU R62, [R1+0x88] ;  /* 0x00008800013e7983 */ /* 0x0002a20000300800 */
[----:B------:R-:W3:Y:S01]  /*9710*/  S2R R16, SR_TID.X ;  /* 0x0000000000107919 */ /* 0x000ee20000002100 */
[----:B------:R-:W-:Y:S02]  /*9720*/  F2FP.BF16.F32.PACK_AB R6, R24, R23 ;  /* 0x000000171806723e */ /* 0x000fe400000010ff */
[----:B------:R-:W-:Y:S01]  /*9730*/  F2FP.BF16.F32.PACK_AB R7, R26, R25 ;  /* 0x000000191a07723e */ /* 0x000fe200000010ff */
[----:B------:R-:W4:Y:S01]  /*9740*/  LDL.LU R108, [R1+0x44] ;  /* 0x00004400016c7983 */ /* 0x000f220000300800 */
[----:B------:R-:W-:Y:S01]  /*9750*/  USHF.L.U32 UR8, UR6, 0xa, URZ ;  /* 0x0000000a06087899 */ /* 0x000fe200080006ff */
[----:B------:R-:W5:Y:S08]  /*9760*/  S2UR UR28, SR_CTAID.X ;  /* 0x00000000001c79c3 */ /* 0x000f700000002500 */
[----:B------:R-:W1:Y:S01]  /*9770*/  S2UR UR29, SR_CTAID.Y ;  /* 0x00000000001d79c3 */ /* 0x000e620000002600 */
[----:B------:R-:W2:Y:S01]  /*9780*/  LDL.LU R107, [R1+0x40] ;  /* 0x00004000016b7983 */ /* 0x000ea20000300800 */
[----:B------:R-:W-:Y:S01]  /*9790*/  UMOV UR9, URZ ;  /* 0x000000ff00097c82 */ /* 0x000fe20008000000 */
[----:B------:R-:W2:Y:S02]  /*97a0*/  LDCU.64 UR30, c[0x0][0x478] ;  /* 0x00008f00ff1e77ac */ /* 0x000ea40008000a00 */
        /* <DEDUP_REMOVED lines=37> */
[----:B------:R-:W5:Y:S01]  /*9a00*/  LDCU.128 UR12, c[0x0][0x420] ;  /* 0x00008400ff0c77ac */ /* 0x000f620008000c00 */
[----:B------:R-:W-:Y:S02]  /*9a10*/  F2FP.BF16.F32.PACK_AB R7, R30, R29 ;  /* 0x0000001d1e07723e */ /* 0x000fe400000010ff */
[C---:B------:R-:W-:Y:S02]  /*9a20*/  PRMT R12, R6.reuse, 0x7610, R12 ;  /* 0x00007610060c7816 */ /* 0x040fe4000000000c */
[----:B------:R-:W-:Y:S02]  /*9a30*/  PRMT R13, R6, 0x7632, R13 ;  /* 0x00007632060d7816 */ /* 0x000fe4000000000d */
[----:B------:R-:W-:-:S02]  /*9a40*/  F2FP.BF16.F32.PACK_AB R6, R32, R31 ;  /* 0x0000001f2006723e */ /* 0x000fc400000010ff */
[----:B------:R-:W-:Y:S02]  /*9a50*/  PRMT R14, R7, 0x7610, R14 ;  /* 0x00007610070e7816 */ /* 0x000fe4000000000e */
[----:B---3--:R-:W-:Y:S02]  /*9a60*/  ISETP.NE.AND P0, PT, R16, RZ, PT ;  /* 0x000000ff1000720c */ /* 0x008fe40003f05270 */
[----:B------:R-:W-:Y:S02]  /*9a70*/  LOP3.LUT R5, R5, 0x3e00, RZ, 0xc0, !PT ;  /* 0x00003e0005057812 */ /* 0x000fe400078ec0ff */
[----:B0-----:R-:W-:Y:S02]  /*9a80*/  PRMT R46, RZ, 0x7610, R46 ;  /* 0x00007610ff2e7816 */ /* 0x001fe4000000002e */
[----:B------:R-:W-:Y:S01]  /*9a90*/  PRMT R48, RZ, 0x7610, R48 ;  /* 0x00007610ff307816 */ /* 0x000fe20000000030 */
[----:B-----5:R-:W-:-:S04]  /*9aa0*/  UIMAD.WIDE.U32 UR26, UR28, UR12, UR8 ;  /* 0x0000000c1c1a72a5 */ /* 0x020fc8000f8e0008 */
[----:B------:R-:W-:-:S04]  /*9ab0*/  UIMAD UR27, UR28, UR13, UR27 ;  /* 0x0000000d1c1b72a4 */ /* 0x000fc8000f8e021b */
[----:B-1----:R-:W-:-:S04]  /*9ac0*/  UIMAD.WIDE.U32 UR26, UR29, UR14, UR26 ;  /* 0x0000000e1d1a72a5 */ /* 0x002fc8000f8e001a */
[----:B------:R-:W-:Y:S01]  /*9ad0*/  UIMAD UR27, UR29, UR15, UR27 ;  /* 0x0000000f1d1b72a4 */ /* 0x000fe2000f8e021b */
[----:B------:R-:W0:Y:S01]  /*9ae0*/  LDCU.128 UR12, c[0x0][0x410] ;  /* 0x00008200ff0c77ac */ /* 0x000e220008000c00 */
[----:B----4-:R1:W-:Y:S02]  /*9af0*/  STS.U16 [R108], R8 ;  /* 0x000000086c007388 */ /* 0x0103e40000000400 */
[----:B-1----:R-:W-:Y:S02]  /*9b00*/  PRMT R8, R7, 0x7632, R8 ;  /* 0x0000763207087816 */ /* 0x002fe40000000008 */
[----:B--2---:R1:W-:Y:S01]  /*9b10*/  STS.U16 [R107+0x2], R9 ;  /* 0x000002096b007388 */ /* 0x0043e20000000400 */
[----:B------:R-:W-:-:S03]  /*9b20*/  F2FP.BF16.F32.PACK_AB R7, R34, R33 ;  /* 0x000000212207723e */ /* 0x000fc600000010ff */
[----:B------:R2:W-:Y:S01]  /*9b30*/  STS.U16 [R106+0x4], R10 ;  /* 0x0000040a6a007388 */ /* 0x0005e20000000400 */
[----:B------:R-:W-:-:S03]  /*9b40*/  PRMT R15, R7, 0x7632, R15 ;  /* 0x00007632070f7816 */ /* 0x000fc6000000000f */
[----:B------:R3:W-:Y:S01]  /*9b50*/  STS.U16 [R105+0x6], R11 ;  /* 0x0000060b69007388 */ /* 0x0007e20000000400 */
[----:B-1----:R-:W-:-:S03]  /*9b60*/  PRMT R9, R6, 0x7610, R9 ;  /* 0x0000761006097816 */ /* 0x002fc60000000009 */
[----:B------:R1:W-:Y:S01]  /*9b70*/  STS.U16 [R104+0x8], R12 ;  /* 0x0000080c68007388 */ /* 0x0003e20000000400 */
[----:B--2---:R-:W-:Y:S02]  /*9b80*/  PRMT R10, R6, 0x7632, R10 ;  /* 0x00007632060a7816 */ /* 0x004fe4000000000a */
[----:B------:R-:W-:Y:S01]  /*9b90*/  F2FP.BF16.F32.PACK_AB R6, R36, R35 ;  /* 0x000000232406723e */ /* 0x000fe200000010ff */
[----:B------:R2:W-:Y:S01]  /*9ba0*/  STS.U16 [R103+0xa], R13 ;  /* 0x00000a0d67007388 */ /* 0x0005e20000000400 */
[----:B---3--:R-:W-:Y:S02]  /*9bb0*/  PRMT R11, R7, 0x7610, R11 ;  /* 0x00007610070b7816 */ /* 0x008fe4000000000b */
[----:B------:R-:W-:Y:S01]  /*9bc0*/  F2FP.BF16.F32.PACK_AB R7, R22, R37 ;  /* 0x000000251607723e */ /* 0x000fe200000010ff */
[----:B------:R-:W-:Y:S01]  /*9bd0*/  STS.U16 [R102+0xc], R14 ;  /* 0x00000c0e66007388 */ /* 0x000fe20000000400 */
[----:B-1----:R-:W-:-:S03]  /*9be0*/  PRMT R12, R6, 0x7632, R12 ;  /* 0x00007632060c7816 */ /* 0x002fc6000000000c */
[----:B------:R1:W-:Y:S01]  /*9bf0*/  STS.U16 [R101+0xe], R8 ;  /* 0x00000e0865007388 */ /* 0x0003e20000000400 */
[----:B--2---:R-:W-:-:S03]  /*9c00*/  MOV R13, UR7 ;  /* 0x00000007000d7c02 */ /* 0x004fc60008000f00 */
[----:B------:R-:W-:Y:S04]  /*9c10*/  STS.U16 [R100+0x10], R9 ;  /* 0x0000100964007388 */ /* 0x000fe80000000400 */
[----:B------:R2:W-:Y:S01]  /*9c20*/  STS.U16 [R99+0x12], R10 ;  /* 0x0000120a63007388 */ /* 0x0005e20000000400 */
[----:B-1----:R-:W-:-:S03]  /*9c30*/  PRMT R8, R7, 0x7632, R8 ;  /* 0x0000763207087816 */ /* 0x002fc60000000008 */
[----:B------:R1:W-:Y:S04]  /*9c40*/  STS.U16 [R98+0x14], R11 ;  /* 0x0000140b62007388 */ /* 0x0003e80000000400 */
[----:B------:R-:W-:Y:S01]  /*9c50*/  STS.U16 [R97+0x16], R15 ;  /* 0x0000160f61007388 */ /* 0x000fe20000000400 */
[----:B--2---:R-:W-:-:S03]  /*9c60*/  LOP3.LUT R10, R5, 0x1f, R16, 0xf8, !PT ;  /* 0x0000001f050a7812 */ /* 0x004fc600078ef810 */
[----:B------:R-:W-:Y:S01]  /*9c70*/  STS.U16 [R96+0x18], R6 ;  /* 0x0000180660007388 */ /* 0x000fe20000000400 */
[----:B------:R-:W-:-:S03]  /*9c80*/  LOP3.LUT R14, R10, 0x20, RZ, 0xfc, !PT ;  /* 0x000000200a0e7812 */ /* 0x000fc600078efcff */
[----:B------:R-:W-:Y:S01]  /*9c90*/  STS.U16 [R95+0x1a], R12 ;  /* 0x00001a0c5f007388 */ /* 0x000fe20000000400 */
[C---:B------:R-:W-:Y:S02]  /*9ca0*/  LOP3.LUT R5, R10.reuse, 0x40, RZ, 0xfc, !PT ;  /* 0x000000400a057812 */ /* 0x040fe400078efcff */
[C---:B-1----:R-:W-:Y:S01]  /*9cb0*/  LOP3.LUT R11, R10.reuse, 0x60, RZ, 0xfc, !PT ;  /* 0x000000600a0b7812 */ /* 0x042fe200078efcff */
[----:B------:R1:W-:Y:S01]  /*9cc0*/  STS.U16 [R94+0x1c], R7 ;  /* 0x00001c075e007388 */ /* 0x0003e20000000400 */
[C---:B------:R-:W-:Y:S02]  /*9cd0*/  LOP3.LUT R21, R10.reuse, 0xa0, RZ, 0xfc, !PT ;  /* 0x000000a00a157812 */ /* 0x040fe400078efcff */
[----:B------:R-:W-:Y:S01]  /*9ce0*/  LOP3.LUT R20, R10, 0xc0, RZ, 0xfc, !PT ;  /* 0x000000c00a147812 */ /* 0x000fe200078efcff */
[----:B------:R-:W-:Y:S01]  /*9cf0*/  STS.U16 [R93+0x1e], R8 ;  /* 0x00001e085d007388 */ /* 0x000fe20000000400 */
[----:B------:R-:W-:-:S03]  /*9d00*/  NOP ;  /* 0x0000000000007918 */ /* 0x000fc60000000000 */
[----:B------:R-:W-:Y:S01]  /*9d10*/  LDS.U16 R9, [R92] ;  /* 0x000000005c097984 */ /* 0x000fe20000000400 */
[C---:B-1----:R-:W-:Y:S02]  /*9d20*/  IADD3 R7, P1, PT, R10.reuse, UR26, RZ ;  /* 0x0000001a0a077c10 */ /* 0x042fe4000ff3e0ff */
[C---:B------:R-:W-:Y:S01]  /*9d30*/  LOP3.LUT R19, R10.reuse, 0xe0, RZ, 0xfc, !PT ;  /* 0x000000e00a137812 */ /* 0x040fe200078efcff */
[----:B------:R-:W-:Y:S01]  /*9d40*/  LDS.U16 R39, [R91+0x40] ;  /* 0x000040005b277984 */ /* 0x000fe20000000400 */
[----:B------:R-:W-:Y:S01]  /*9d50*/  IADD3.X R12, PT, PT, RZ, UR27, RZ, P1, !PT ;  /* 0x0000001bff0c7c10 */ /* 0x000fe20008ffe4ff */
[----:B0-----:R-:W-:Y:S01]  /*9d60*/  UIMAD.WIDE.U32 UR26, UR28, UR12, UR8 ;  /* 0x0000000c1c1a72a5 */ /* 0x001fe2000f8e0008 */
[C---:B------:R-:W-:Y:S01]  /*9d70*/  LEA R6, P5, R7.reuse, UR30, 0x1 ;  /* 0x0000001e07067c11 */ /* 0x040fe2000f8a08ff */
[----:B------:R-:W-:Y:S01]  /*9d80*/  LDS.U16 R41, [R90+0x80] ;  /* 0x000080005a297984 */ /* 0x000fe20000000400 */
[C---:B------:R-:W-:Y:S01]  /*9d90*/  LOP3.LUT R18, R10.reuse, 0x100, RZ, 0xfc, !PT ;  /* 0x000001000a127812 */ /* 0x040fe200078efcff */
[----:B------:R-:W-:Y:S01]  /*9da0*/  UIMAD UR13, UR28, UR13, UR27 ;  /* 0x0000000d1c0d72a4 */ /* 0x000fe2000f8e021b */
[----:B------:R-:W-:Y:S01]  /*9db0*/  LEA.HI.X R7, R7, UR31, R12, 0x1, P5 ;  /* 0x0000001f07077c11 */ /* 0x000fe2000a8f0c0c */
[----:B------:R-:W-:Y:S01]  /*9dc0*/  LDS.U16 R43, [R89+0xc0] ;  /* 0x0000c000592b7984 */ /* 0x000fe20000000400 */
[C---:B------:R-:W-:Y:S01]  /*9dd0*/  LOP3.LUT R12, R10.reuse, 0x80, RZ, 0xfc, !PT ;  /* 0x000000800a0c7812 */ /* 0x040fe200078efcff */
        /* <DEDUP_REMOVED lines=9> */
[----:B------:R-:W-:Y:S01]  /*9e70*/  LOP3.LUT R38, R10, 0x1e0, RZ, 0xfc, !PT ;  /* 0x000001e00a267812 */ /* 0x000fe200078efcff */
[----:B------:R-:W-:Y:S02]  /*9e80*/  LDS.U16 R49, [R86+0x180] ;  /* 0x0001800056317984 */ /* 0x000fe40000000400 */
[----:B------:R-:W-:-:S02]  /*9e90*/  UIMAD UR15, UR29, UR15, UR13 ;  /* 0x0000000f1d0f72a4 */ /* 0x000fc4000f8e020d */
        /* <DEDUP_REMOVED lines=48> */
[----:B0-----:R-:W-:Y:S01]  /*a1a0*/  LEA R8, P6, R9, UR26, 0x1 ;  /* 0x0000001a09087c11 */ /* 0x001fe2000f8c08ff */
        /* <DEDUP_REMOVED lines=77> */
[----:B------:R-:W-:Y:S04]  /*a680*/  LDS.U16 R48, [R99+0x12] ;  /* 0x0000120063307984 */ /* 0x000fe80000000400 */
[----:B------:R-:W0:Y:S01]  /*a690*/  LDS.U16 R46, [R100+0x10] ;  /* 0x00001000642e7984 */ /* 0x000e220000000400 */
[----:B--2---:R-:W-:-:S03]  /*a6a0*/  SHF.L.U32 R53, R6, 0x10, RZ ;  /* 0x0000001006357819 */ /* 0x004fc600000006ff */
[----:B------:R-:W-:Y:S04]  /*a6b0*/  LDS.U16 R51, [R95+0x1a] ;  /* 0x00001a005f337984 */ /* 0x000fe80000000400 */
[----:B------:R-:W2:Y:S01]  /*a6c0*/  LDS.U16 R50, [R97+0x16] ;  /* 0x0000160061327984 */ /* 0x000ea20000000400 */
[----:B---3--:R-:W-:-:S03]  /*a6d0*/  SHF.L.U32 R55, R7, 0x10, RZ ;  /* 0x0000001007377819 */ /* 0x008fc600000006ff */
[----:B------:R-:W3:Y:S04]  /*a6e0*/  LDS.U16 R6, [R96+0x18] ;  /* 0x0000180060067984 */ /* 0x000ee80000000400 */
[----:B------:R-:W3:Y:S04]  /*a6f0*/  LDS.U16 R49, [R98+0x14] ;  /* 0x0000140062317984 */ /* 0x000ee80000000400 */
[----:B------:R-:W3:Y:S04]  /*a700*/  LDS.U16 R52, [R93+0x1e] ;  /* 0x00001e005d347984 */ /* 0x000ee80000000400 */
[----:B------:R-:W3:Y:S04]  /*a710*/  LDS.U16 R7, [R94+0x1c] ;  /* 0x00001c005e077984 */ /* 0x000ee80000000400 */
[----:B------:R4:W-:Y:S01]  /*a720*/  @!P5 STL [R1+0x88], R62 ;  /* 0x0000883e0100d387 */ /* 0x0009e20000100800 */
[----:B------:R-:W-:Y:S01]  /*a730*/  FMUL.FTZ R54, R53, -1.4426950216293334961 ;  /* 0xbfb8aa3b35367820 */ /* 0x000fe20000410000 */
[----:B----4-:R-:W-:-:S05]  /*a740*/  SHF.L.U32 R62, R43, 0x10, RZ ;  /* 0x000000102b3e7819 */ /* 0x010fca00000006ff */
[----:B------:R-:W-:Y:S01]  /*a750*/  FMUL.FTZ R63, R62, -1.4426950216293334961 ;  /* 0xbfb8aa3b3e3f7820 */ /* 0x000fe20000410000 */
[----:B-----5:R-:W-:Y:S02]  /*a760*/  IMAD.U32 R57, R8, 0x10000, RZ ;  /* 0x0001000008397824 */ /* 0x020fe400078e00ff */
[----:B------:R-:W-:Y:S01]  /*a770*/  FMUL.FTZ R8, R55, -1.4426950216293334961 ;  /* 0xbfb8aa3b37087820 */ /* 0x000fe20000410000 */
[----:B-1----:R-:W-:Y:S02]  /*a780*/  SHF.L.U32 R45, R45, 0x10, RZ ;  /* 0x000000102d2d7819 */ /* 0x002fe400000006ff */
[----:B------:R-:W1:Y:S01]  /*a790*/  MUFU.EX2 R63, R63 ;  /* 0x0000003f003f7308 */ /* 0x000e620000000800 */
[----:B0-----:R-:W-:Y:S01]  /*a7a0*/  SHF.L.U32 R59, R9, 0x10, RZ ;  /* 0x00000010093b7819 */ /* 0x001fe200000006ff */
[----:B------:R-:W-:Y:S02]  /*a7b0*/  FMUL.FTZ R9, R57, -1.4426950216293334961 ;  /* 0xbfb8aa3b39097820 */ /* 0x000fe40000410000 */
[----:B------:R-:W0:Y:S01]  /*a7c0*/  MUFU.EX2 R54, R54 ;  /* 0x0000003600367308 */ /* 0x000e220000000800 */
[----:B------:R-:W-:-:S02]  /*a7d0*/  IMAD.U32 R43, R44, 0x10000, RZ ;  /* 0x000100002c2b7824 */ /* 0x000fc400078e00ff */
[----:B------:R-:W-:Y:S01]  /*a7e0*/  FMUL.FTZ R60, R59, -1.4426950216293334961 ;  /* 0xbfb8aa3b3b3c7820 */ /* 0x000fe20000410000 */
[----:B------:R4:W5:Y:S01]  /*a7f0*/  MUFU.EX2 R56, R8 ;  /* 0x0000000800387308 */ /* 0x0009620000000800 */
[----:B------:R-:W-:Y:S01]  /*a800*/  SHF.L.U32 R47, R47, 0x10, RZ ;  /* 0x000000102f2f7819 */ /* 0x000fe200000006ff */
[----:B------:R-:W-:Y:S02]  /*a810*/  FMUL.FTZ R64, R43, -1.4426950216293334961 ;  /* 0xbfb8aa3b2b407820 */ /* 0x000fe40000410000 */
[----:B------:R2:W-:Y:S01]  /*a820*/  MUFU.EX2 R58, R9 ;  /* 0x00000009003a7308 */ /* 0x0005e20000000800 */
[----:B------:R-:W-:Y:S02]  /*a830*/  IMAD.U32 R67, R46, 0x10000, RZ ;  /* 0x000100002e437824 */ /* 0x000fe400078e00ff */
[----:B----4-:R-:W-:Y:S01]  /*a840*/  FMUL.FTZ R8, R45, -1.4426950216293334961 ;  /* 0xbfb8aa3b2d087820 */ /* 0x010fe20000410000 */
[----:B------:R-:W-:Y:S01]  /*a850*/  FMUL.FTZ R66, R47, -1.4426950216293334961 ;  /* 0xbfb8aa3b2f427820 */ /* 0x000fe20000410000 */
[----:B--2---:R-:W-:-:S02]  /*a860*/  SHF.L.U32 R9, R48, 0x10, RZ ;  /* 0x0000001030097819 */ /* 0x004fc400000006ff */
[----:B------:R2:W-:Y:S01]  /*a870*/  MUFU.EX2 R65, R8 ;  /* 0x0000000800417308 */ /* 0x0005e20000000800 */
[----:B------:R-:W-:Y:S01]  /*a880*/  IMAD.U32 R46, R50, 0x10000, RZ ;  /* 0x00010000322e7824 */ /* 0x000fe200078e00ff */
[----:B---3--:R-:W-:Y:S01]  /*a890*/  SHF.L.U32 R70, R6, 0x10, RZ ;  /* 0x0000001006467819 */ /* 0x008fe200000006ff */
[----:B-1----:R-:W-:Y:S01]  /*a8a0*/  FADD.FTZ R63, R63, 1 ;  /* 0x3f8000003f3f7421 */ /* 0x002fe20000010000 */
[----:B------:R-:W1:Y:S01]  /*a8b0*/  MUFU.EX2 R60, R60 ;  /* 0x0000003c003c7308 */ /* 0x000e620000000800 */
[----:B------:R-:W-:Y:S01]  /*a8c0*/  SHF.L.U32 R44, R49, 0x10, RZ ;  /* 0x00000010312c7819 */ /* 0x000fe200000006ff */
[----:B------:R-:W-:Y:S01]  /*a8d0*/  FMUL.FTZ R48, R67, -1.4426950216293334961 ;  /* 0xbfb8aa3b43307820 */ /* 0x000fe20000410000 */
[----:B------:R-:W-:Y:S02]  /*a8e0*/  SHF.L.U32 R6, R52, 0x10, RZ ;  /* 0x0000001034067819 */ /* 0x000fe400000006ff */
[----:B--2---:R-:W-:Y:S01]  /*a8f0*/  SHF.L.U32 R8, R51, 0x10, RZ ;  /* 0x0000001033087819 */ /* 0x004fe200000006ff */
[----:B------:R-:W-:Y:S01]  /*a900*/  FMUL.FTZ R49, R9, -1.4426950216293334961 ;  /* 0xbfb8aa3b09317820 */ /* 0x000fe20000410000 */
[----:B------:R-:W-:Y:S01]  /*a910*/  IMAD.U32 R7, R7, 0x10000, RZ ;  /* 0x0001000007077824 */ /* 0x000fe200078e00ff */
[----:B------:R-:W2:Y:S01]  /*a920*/  MUFU.EX2 R64, R64 ;  /* 0x0000004000407308 */ /* 0x000ea20000000800 */
[----:B------:R-:W-:Y:S01]  /*a930*/  FMUL.FTZ R69, R46, -1.4426950216293334961 ;  /* 0xbfb8aa3b2e457820 */ /* 0x000fe20000410000 */
[----:B------:R-:W-:Y:S01]  /*a940*/  FMUL.FTZ R52, R8, -1.4426950216293334961 ;  /* 0xbfb8aa3b08347820 */ /* 0x000fe20000410000 */
[----:B0-----:R-:W-:Y:S01]  /*a950*/  FADD.FTZ R54, R54, 1 ;  /* 0x3f80000036367421 */ /* 0x001fe20000010000 */
[----:B------:R-:W-:Y:S01]  /*a960*/  FMUL.FTZ R51, R70, -1.4426950216293334961 ;  /* 0xbfb8aa3b46337820 */ /* 0x000fe20000410000 */
[----:B------:R-:W0:Y:S01]  /*a970*/  MUFU.EX2 R66, R66 ;  /* 0x0000004200427308 */ /* 0x000e220000000800 */
[----:B------:R-:W-:Y:S01]  /*a980*/  FMUL.FTZ R68, R44, -1.4426950216293334961 ;  /* 0xbfb8aa3b2c447820 */ /* 0x000fe20000410000 */
[----:B------:R-:W-:-:S02]  /*a990*/  FMUL.FTZ R72, R6, -1.4426950216293334961 ;  /* 0xbfb8aa3b06487820 */ /* 0x000fc40000410000 */
[----:B------:R3:W-:Y:S04]  /*a9a0*/  MUFU.EX2 R50, R49 ;  /* 0x0000003100327308 */ /* 0x0007e80000000800 */
[----:B------:R-:W4:Y:S01]  /*a9b0*/  MUFU.RCP R63, R63 ;  /* 0x0000003f003f7308 */ /* 0x000f220000001000 */
[----:B-----5:R-:W-:Y:S01]  /*a9c0*/  FADD.FTZ R56, R56, 1 ;  /* 0x3f80000038387421 */ /* 0x020fe20000010000 */
[----:B---3--:R-:W-:-:S06]  /*a9d0*/  FMUL.FTZ R49, R7, -1.4426950216293334961 ;  /* 0xbfb8aa3b07317820 */ /* 0x008fcc0000410000 */
[----:B------:R-:W3:Y:S04]  /*a9e0*/  MUFU.EX2 R48, R48 ;  /* 0x0000003000307308 */ /* 0x000ee80000000800 */
[----:B------:R-:W5:Y:S04]  /*a9f0*/  MUFU.EX2 R69, R69 ;  /* 0x0000004500457308 */ /* 0x000f680000000800 */
[----:B------:R-:W4:Y:S04]  /*aa00*/  MUFU.EX2 R52, R52 ;  /* 0x0000003400347308 */ /* 0x000f280000000800 */
[----:B------:R-:W4:Y:S01]  /*aa10*/  MUFU.RCP R54, R54 ;  /* 0x0000003600367308 */ /* 0x000f220000001000 */
[----:B-1----:R-:W-:Y:S01]  /*aa20*/  FADD.FTZ R60, R60, 1 ;  /* 0x3f8000003c3c7421 */ /* 0x002fe20000010000 */
[----:B------:R-:W-:-:S06]  /*aa30*/  FADD.FTZ R58, R58, 1 ;  /* 0x3f8000003a3a7421 */ /* 0x000fcc0000010000 */
[----:B------:R-:W1:Y:S04]  /*aa40*/  MUFU.EX2 R51, R51 ;  /* 0x0000003300337308 */ /* 0x000e680000000800 */
[----:B------:R3:W1:Y:S04]  /*aa50*/  MUFU.EX2 R71, R49 ;  /* 0x0000003100477308 */ /* 0x0006680000000800 */
[----:B------:R-:W1:Y:S04]  /*aa60*/  MUFU.EX2 R68, R68 ;  /* 0x0000004400447308 */ /* 0x000e680000000800 */
[----:B------:R-:W1:Y:S01]  /*aa70*/  MUFU.EX2 R72, R72 ;  /* 0x0000004800487308 */ /* 0x000e620000000800 */
[----:B--2---:R-:W-:-:S03]  /*aa80*/  FADD.FTZ R64, R64, 1 ;  /* 0x3f80000040407421 */ /* 0x004fc60000010000 */
[----:B------:R-:W2:Y:S01]  /*aa90*/  MUFU.RCP R56, R56 ;  /* 0x0000003800387308 */ /* 0x000ea20000001000 */
[----:B0-----:R-:W-:Y:S01]  /*aaa0*/  FADD.FTZ R66, R66, 1 ;  /* 0x3f80000042427421 */ /* 0x001fe20000010000 */
[----:B------:R-:W-:Y:S01]  /*aab0*/  FADD.FTZ R65, R65, 1 ;  /* 0x3f80000041417421 */ /* 0x000fe20000010000 */
[----:B---3--:R-:W-:Y:S01]  /*aac0*/  FADD.FTZ R49, R48, 1 ;  /* 0x3f80000030317421 */ /* 0x008fe20000010000 */
[----:B------:R-:W-:Y:S01]  /*aad0*/  FADD.FTZ R50, R50, 1 ;  /* 0x3f80000032327421 */ /* 0x000fe20000010000 */
[----:B-----5:R-:W-:-:S03]  /*aae0*/  FADD.FTZ R69, R69, 1 ;  /* 0x3f80000045457421 */ /* 0x020fc60000010000 */
[----:B------:R-:W0:Y:S01]  /*aaf0*/  MUFU.RCP R60, R60 ;  /* 0x0000003c003c7308 */ /* 0x000e220000001000 */
[----:B----4-:R-:W-:Y:S01]  /*ab00*/  FADD.FTZ R52, R52, 1 ;  /* 0x3f80000034347421 */ /* 0x010fe20000010000 */
[----:B-1----:R-:W-:Y:S01]  /*ab10*/  FADD.FTZ R51, R51, 1 ;  /* 0x3f80000033337421 */ /* 0x002fe20000010000 */
[----:B------:R-:W-:Y:S01]  /*ab20*/  FADD.FTZ R71, R71, 1 ;  /* 0x3f80000047477421 */ /* 0x000fe20000010000 */
[----:B------:R-:W-:-:S04]  /*ab30*/  FMUL.FTZ R62, R62, R63 ;  /* 0x0000003f3e3e7220 */ /* 0x000fc80000410000 */
[----:B------:R-:W1:Y:S01]  /*ab40*/  MUFU.RCP R58, R58 ;  /* 0x0000003a003a7308 */ /* 0x000e620000001000 */
[----:B------:R-:W-:Y:S01]  /*ab50*/  FADD.FTZ R68, R68, 1 ;  /* 0x3f80000044447421 */ /* 0x000fe20000010000 */
[----:B------:R-:W-:Y:S01]  /*ab60*/  FADD.FTZ R72, R72, 1 ;  /* 0x3f80000048487421 */ /* 0x000fe20000010000 */
[----:B------:R-:W-:Y:S01]  /*ab70*/  FMUL.FTZ R48, R53, R54 ;  /* 0x0000003635307220 */ /* 0x000fe20000410000 */
[----:B------:R-:W-:Y:S01]  /*ab80*/  BAR.SYNC.DEFER_BLOCKING 0x0 ;  /* 0x0000000000007b1d */ /* 0x000fe20000010000 */
[----:B------:R-:W-:-:S05]  /*ab90*/  FMUL.FTZ R62, R62, R27 ;  /* 0x0000001b3e3e7220 */ /* 0x000fca0000410000 */
[----:B------:R-:W3:Y:S08]  /*aba0*/  MUFU.RCP R64, R64 ;  /* 0x0000004000407308 */ /* 0x000ef00000001000 */
[----:B------:R-:W4:Y:S08]  /*abb0*/  MUFU.RCP R74, R65 ;  /* 0x00000041004a7308 */ /* 0x000f300000001000 */
[----:B------:R-:W5:Y:S08]  /*abc0*/  MUFU.RCP R66, R66 ;  /* 0x0000004200427308 */ /* 0x000f700000001000 */
[----:B------:R-:W5:Y:S01]  /*abd0*/  MUFU.RCP R76, R49 ;  /* 0x00000031004c7308 */ /* 0x000f620000001000 */
[----:B--2---:R-:W-:-:S07]  /*abe0*/  FMUL.FTZ R55, R55, R56 ;  /* 0x0000003837377220 */ /* 0x004fce0000410000 */
[----:B------:R2:W2:Y:S08]  /*abf0*/  MUFU.RCP R78, R50 ;  /* 0x00000032004e7308 */ /* 0x0004b00000001000 */
[----:B------:R-:W2:Y:S08]  /*ac00*/  MUFU.RCP R49, R52 ;  /* 0x0000003400317308 */ /* 0x000eb00000001000 */
[----:B------:R-:W2:Y:S08]  /*ac10*/  MUFU.RCP R54, R71 ;  /* 0x0000004700367308 */ /* 0x000eb00000001000 */
[----:B------:R-:W2:Y:S08]  /*ac20*/  MUFU.RCP R73, R68 ;  /* 0x0000004400497308 */ /* 0x000eb00000001000 */
[----:B------:R-:W2:Y:S08]  /*ac30*/  MUFU.RCP R69, R69 ;  /* 0x0000004500457308 */ /* 0x000eb00000001000 */
[----:B------:R-:W2:Y:S08]  /*ac40*/  MUFU.RCP R27, R72 ;  /* 0x00000048001b7308 */ /* 0x000eb00000001000 */
[----:B------:R-:W2:Y:S01]  /*ac50*/  MUFU.RCP R51, R51 ;  /* 0x0000003300337308 */ /* 0x000ea20000001000 */
[----:B------:R-:W-:Y:S01]  /*ac60*/  FMUL.FTZ R55, R55, R24 ;  /* 0x0000001837377220 */ /* 0x000fe20000410000 */
[----:B0-----:R-:W-:Y:S01]  /*ac70*/  FMUL.FTZ R59, R59, R60 ;  /* 0x0000003c3b3b7220 */ /* 0x001fe20000410000 */
[----:B-1----:R-:W-:Y:S01]  /*ac80*/  FMUL.FTZ R24, R57, R58 ;  /* 0x0000003a39187220 */ /* 0x002fe20000410000 */
[----:B------:R-:W-:Y:S01]  /*ac90*/  FMUL.FTZ R48, R48, R23 ;  /* 0x0000001730307220 */ /* 0x000fe20000410000 */
[----:B---3--:R-:W-:Y:S01]  /*aca0*/  FMUL.FTZ R43, R43, R64 ;  /* 0x000000402b2b7220 */ /* 0x008fe20000410000 */
[----:B------:R-:W-:Y:S01]  /*acb0*/  FMUL.FTZ R59, R59, R26 ;  /* 0x0000001a3b3b7220 */ /* 0x000fe20000410000 */
[----:B------:R-:W-:Y:S01]  /*acc0*/  FMUL.FTZ R24, R24, R25 ;  /* 0x0000001918187220 */ /* 0x000fe20000410000 */
[----:B----4-:R-:W-:Y:S01]  /*acd0*/  FMUL.FTZ R26, R45, R74 ;  /* 0x0000004a2d1a7220 */ /* 0x010fe20000410000 */
[----:B-----5:R-:W-:Y:S01]  /*ace0*/  FMUL.FTZ R47, R47, R66 ;  /* 0x000000422f2f7220 */ /* 0x020fe20000410000 */
[----:B--2---:R-:W-:Y:S01]  /*acf0*/  FMUL.FTZ R50, R67, R76 ;  /* 0x0000004c43327220 */ /* 0x004fe20000410000 */
        /* <DEDUP_REMOVED lines=74> */
[----:B------:R-:W-:Y:S02]  /*b1a0*/  LEA R6, P3, R7, UR26, 0x1 ;  /* 0x0000001a07067c11 */ /* 0x000fe4000f8608ff */
[-C--:B-1----:R-:W-:Y:S02]  /*b1b0*/  ISETP.GE.AND P2, PT, R10, R8.reuse, PT ;  /* 0x000000080a00720c */ /* 0x082fe40003f46270 */
[----:B------:R-:W-:Y:S02]  /*b1c0*/  ISETP.GE.AND P1, PT, R14, R8, PT ;  /* 0x000000080e00720c */ /* 0x000fe40003f26270 */
[----:B------:R-:W-:-:S04]  /*b1d0*/  IADD3.X R14, PT, PT, RZ, UR15, RZ, P0, !PT ;  /* 0x0000000fff0e7c10 */ /* 0x000fc800087fe4ff */
[----:B------:R-:W-:Y:S02]  /*b1e0*/  LEA.HI.X R7, R7, UR27, R14, 0x1, P3 ;  /* 0x0000001b07077c11 */ /* 0x000fe400098f0c0e */
[-C--:B------:R-:W-:Y:S02]  /*b1f0*/  ISETP.GE.AND P0, PT, R5, R8.reuse, PT ;  /* 0x000000080500720c */ /* 0x080fe40003f06270 */
[-C--:B------:R-:W-:Y:S01]  /*b200*/  ISETP.GE.AND P4, PT, R11, R8.reuse, PT ;  /* 0x000000080b00720c */ /* 0x080fe20003f86270 */
[----:B------:R0:W-:Y:S01]  /*b210*/  @!P2 STG.E.U16 desc[UR24][R6.64], R9 ;  /* 0x000000090600a986 */ /* 0x0001e2000c101518 */
[-C--:B------:R-:W-:Y:S02]  /*b220*/  ISETP.GE.AND P6, PT, R12, R8.reuse, PT ;  /* 0x000000080c00720c */ /* 0x080fe40003fc6270 */
[-C--:B------:R-:W-:Y:S01]  /*b230*/  ISETP.GE.AND P5, PT, R21, R8.reuse, PT ;  /* 0x000000081500720c */ /* 0x080fe20003fa6270 */
[----:B------:R0:W-:Y:S01]  /*b240*/  @!P1 STG.E.U16 desc[UR24][R6.64+0x40], R23 ;  /* 0x0000401706009986 */ /* 0x0001e2000c101518 */
        /* <DEDUP_REMOVED lines=36> */
.L_x_983:
        /* <DEDUP_REMOVED lines=15> */
.L_x_5021:


//--------------------- .text._Z25selective_scan_fwd_kernelI32Selective_Scan_fwd_kernel_traitsILi64ELi16ELi1ELb1ELb0ELb0ELb0EN3c108BFloat16ENS1_7complexIfEEEEv13SSMParamsBase --------------------------
	.section	.text._Z25selective_scan_fwd_kernelI32Selective_Scan_fwd_kernel_traitsILi64ELi16ELi1ELb1ELb0ELb0ELb0EN3c108BFloat16ENS1_7complexIfEEEEv13SSMParamsBase,"ax",@progbits
	.align	128
        .global         _Z25selective_scan_fwd_kernelI32Selective_Scan_fwd_kernel_traitsILi64ELi16ELi1ELb1ELb0ELb0ELb0EN3c108BFloat16ENS1_7complexIfEEEEv13SSMParamsBase
        .type           _Z25selective_scan_fwd_kernelI32Selective_Scan_fwd_kernel_traitsILi64ELi16ELi1ELb1ELb0ELb0ELb0EN3c108BFloat16ENS1_7complexIfEEEEv13SSMParamsBase,@function
        .size           _Z25selective_scan_fwd_kernelI32Selective_Scan_fwd_kernel_traitsILi64ELi16ELi1ELb1ELb0ELb0ELb0EN3c108BFloat16ENS1_7complexIfEEEEv13SSMParamsBase,(.L_x_5022 - _Z25selective_scan_fwd_kernelI32Selective_Scan_fwd_kernel_traitsILi64ELi16ELi1ELb1ELb0ELb0ELb0EN3c108BFloat16ENS1_7complexIfEEEEv13SSMParamsBase)
        .other          _Z25selective_scan_fwd_kernelI32Selective_Scan_fwd_kernel_traitsILi64ELi16ELi1ELb1ELb0ELb0ELb0EN3c108BFloat16ENS1_7complexIfEEEEv13SSMParamsBase,@"STO_CUDA_ENTRY STV_DEFAULT"
_Z25selective_scan_fwd_kernelI32Selective_Scan_fwd_kernel_traitsILi64ELi16ELi1ELb1ELb0ELb0ELb0EN3c108BFloat16ENS1_7complexIfEEEEv13SSMParamsBase:
.text._Z25selective_scan_fwd_kernelI32Selective_Scan_fwd_kernel_traitsILi64ELi16ELi1ELb1ELb0ELb0ELb0EN3c108BFloat16ENS1_7complexIfEEEEv13SSMParamsBase:
        /* <DEDUP_REMOVED lines=78> */
.L_x_1023:
[----:B------:R-:W-:Y:S01]  /*04e0*/  BAR.SYNC.DEFER_BLOCKING 0x0 ;  /* 0x0000000000007b1d */ /* 0x000fe20000010000 */
[----:B-1----:R-:W-:Y:S02]  /*04f0*/  MOV R2, R38 ;  /* 0x0000002600027202 */ /* 0x002fe40000000f00 */
[----:B------:R-:W-:-:S05]  /*0500*/  MOV R3, R33 ;  /* 0x0000002100037202 */ /* 0x000fca0000000f00 */
[----:B------:R-:W0:Y:S01]  /*0510*/  LDC R0, c[0x0][0x38c] ;  /* 0x0000e300ff007b82 */ /* 0x000e220000000800 */
[----:B------:R-:W-:-:S05]  /*0520*/  IMAD.WIDE.U32 R2, R30, 0x10, R2 ;  /* 0x000000101e027825 */ /* 0x000fca00078e0002 */
[----:B------:R-:W2:Y:S04]  /*0530*/  LDG.E.128 R4, desc[UR16][R2.64] ;  /* 0x0000001002047981 */ /* 0x000ea8000c1e1d00 */
        /* <DEDUP_REMOVED lines=74> */
.L_x_985:
[----:B------:R-:W-:Y:S05]  /*09e0*/  BSYNC.RECONVERGENT B0 ;  /* 0x0000000000007941 */ /* 0x000fea0003800200 */
.L_x_984:
        /* <DEDUP_REMOVED lines=39> */
.L_x_987:
[----:B------:R-:W-:Y:S05]  /*0c60*/  BSYNC.RECONVERGENT B0 ;  /* 0x0000000000007941 */ /* 0x000fea0003800200 */
.L_x_986:
        /* <DEDUP_REMOVED lines=39> */
.L_x_989:
[----:B------:R-:W-:Y:S05]  /*0ee0*/  BSYNC.RECONVERGENT B0 ;  /* 0x0000000000007941 */ /* 0x000fea0003800200 */
.L_x_988:
        /* <DEDUP_REMOVED lines=41> */
.L_x_991:
[----:B------:R-:W-:Y:S05]  /*1180*/  BSYNC.RECONVERGENT B0 ;  /* 0x0000000000007941 */ /* 0x000fea0003800200 */
.L_x_990:
        /* <DEDUP_REMOVED lines=39> */
.L_x_993:
[----:B------:R-:W-:Y:S05]  /*1400*/  BSYNC.RECONVERGENT B0 ;  /* 0x0000000000007941 */ /* 0x000fea0003800200 */
.L_x_992:
        /* <DEDUP_REMOVED lines=41> */
.L_x_995:
[----:B------:R-:W-:Y:S05]  /*16a0*/  BSYNC.RECONVERGENT B0 ;  /* 0x0000000000007941 */ /* 0x000fea0003800200 */
.L_x_994:
        /* <DEDUP_REMOVED lines=39> */
.L_x_997:
[----:B------:R-:W-:Y:S05]  /*1920*/  BSYNC.RECONVERGENT B0 ;  /* 0x0000000000007941 */ /* 0x000fea0003800200 */
.L_x_996:
        /* <DEDUP_REMOVED lines=41> */
.L_x_999:
[----:B------:R-:W-:Y:S05]  /*1bc0*/  BSYNC.RECONVERGENT B0 ;  /* 0x0000000000007941 */ /* 0x000fea0003800200 */
.L_x_998:
        /* <DEDUP_REMOVED lines=40> */
.L_x_1001:
[----:B------:R-:W-:Y:S05]  /*1e50*/  BSYNC.RECONVERGENT B0 ;  /* 0x0000000000007941 */ /* 0x000fea0003800200 */
.L_x_1000:
        /* <DEDUP_REMOVED lines=41> */
.L_x_1003:
[----:B------:R-:W-:Y:S05]  /*20f0*/  BSYNC.RECONVERGENT B0 ;  /* 0x0000000000007941 */ /* 0x000fea0003800200 */
.L_x_1002:
        /* <DEDUP_REMOVED lines=39> */
.L_x_1005:
[----:B------:R-:W-:Y:S05]  /*2370*/  BSYNC.RECONVERGENT B0 ;  /* 0x0000000000007941 */ /* 0x000fea0003800200 */
.L_x_1004:
        /* <DEDUP_REMOVED lines=43> */
.L_x_1007:
[----:B------:R-:W-:Y:S05]  /*2630*/  BSYNC.RECONVERGENT B0 ;  /* 0x0000000000007941 */ /* 0x000fea0003800200 */
.L_x_1006:
        /* <DEDUP_REMOVED lines=32> */
.L_x_1009:
[----:B------:R-:W-:Y:S05]  /*2840*/  BSYNC.RECONVERGENT B0 ;  /* 0x0000000000007941 */ /* 0x000fea0003800200 */
.L_x_1008:
        /* <DEDUP_REMOVED lines=32> */
.L_x_1011:
[----:B------:R-:W-:Y:S05]  /*2a50*/  BSYNC.RECONVERGENT B0 ;  /* 0x0000000000007941 */ /* 0x000fea0003800200 */
.L_x_1010:
        /* <DEDUP_REMOVED lines=32> */
.L_x_1013:
[----:B------:R-:W-:Y:S05]  /*2c60*/  BSYNC.RECONVERGENT B0 ;  /* 0x0000000000007941 */ /* 0x000fea0003800200 */
.L_x_1012:
        /* <DEDUP_REMOVED lines=32> */
.L_x_1015:
[----:B------:R-:W-:Y:S05]  /*2e70*/  BSYNC.RECONVERGENT B0 ;  /* 0x0000000000007941 */ /* 0x000fea0003800200 */
.L_x_1014:
        /* <DEDUP_REMOVED lines=37> */
.L_x_1022:
        /* <DEDUP_REMOVED lines=49> */
[C---:B------:R-:W-:Y:S01]  /*33e0*/  FMUL.FTZ R4, R5.reuse, R112 ;  /* 0x0000007005047220 */ /* 0x040fe20000410000 */
[----:B------:R-:W-:Y:S03]  /*33f0*/  MUFU.SIN R3, R9 ;  /* 0x0000000900037308 */ /* 0x000fe60000000400 */
[----:B------:R-:W-:Y:S01]  /*3400*/  FMUL.RZ R17, R4, 0.15915493667125701904 ;  /* 0x3e22f98304117820 */ /* 0x000fe2000040c000 */
[----:B------:R-:W-:Y:S01]  /*3410*/  FMUL.FTZ R4, R5, R68 ;  /* 0x0000004405047220 */ /* 0x000fe20000410000 */
[C---:B-1----:R-:W-:Y:S01]  /*3420*/  FMUL.FTZ R124, R15.reuse, R124 ;  /* 0x0000007c0f7c7220 */ /* 0x042fe20000410000 */
[----:B------:R-:W-:-:S02]  /*3430*/  FMUL.FTZ R122, R15, R122 ;  /* 0x0000007a0f7a7220 */ /* 0x000fc40000410000 */
[----:B------:R0:W1:Y:S01]  /*3440*/  MUFU.COS R21, R9 ;  /* 0x0000000900157308 */ /* 0x0000620000000000 */
[----:B------:R-:W-:Y:S01]  /*3450*/  FMUL.RZ R19, R4, 0.15915493667125701904 ;  /* 0x3e22f98304137820 */ /* 0x000fe2000040c000 */
[----:B------:R-:W-:Y:S01]  /*3460*/  FMUL.FTZ R15, R5, R106 ;  /* 0x0000006a050f7220 */ /* 0x000fe20000410000 */
[C---:B---3--:R-:W-:Y:S01]  /*3470*/  FMUL.FTZ R109, R24.reuse, R109 ;  /* 0x0000006d186d7220 */ /* 0x048fe20000410000 */
[----:B------:R-:W-:-:S04]  /*3480*/  FMUL.FTZ R107, R24, R107 ;  /* 0x0000006b186b7220 */ /* 0x000fc80000410000 */
[----:B------:R-:W2:Y:S01]  /*3490*/  MUFU.EX2 R16, R16 ;  /* 0x0000001000107308 */ /* 0x000ea20000000800 */
[----:B0-----:R-:W-:-:S03]  /*34a0*/  FMUL.FTZ R9, R7, R64 ;  /* 0x0000004007097220 */ /* 0x001fc60000410000 */
[----:B------:R-:W-:Y:S08]  /*34b0*/  MUFU.SIN R128, R10 ;  /* 0x0000000a00807308 */ /* 0x000ff00000000400 */
[----:B------:R0:W-:Y:S01]  /*34c0*/  MUFU.COS R126, R10 ;  /* 0x0000000a007e7308 */ /* 0x0001e20000000000 */
[C---:B--2---:R-:W-:Y:S01]  /*34d0*/  FMUL.FTZ R111, R16.reuse, R111 ;  /* 0x0000006f106f7220 */ /* 0x044fe20000410000 */
[----:B------:R-:W-:Y:S01]  /*34e0*/  FMUL.FTZ R113, R16, R113 ;  /* 0x0000007110717220 */ /* 0x000fe20000410000 */
[----:B------:R-:W-:-:S05]  /*34f0*/  FMUL.FTZ R16, R7, R106 ;  /* 0x0000006a07107220 */ /* 0x000fca0000410000 */
[----:B------:R-:W4:Y:S01]  /*3500*/  MUFU.EX2 R18, R18 ;  /* 0x0000001200127308 */ /* 0x000f220000000800 */
[----:B0-----:R-:W-:-:S03]  /*3510*/  FMUL.FTZ R10, R5, R72 ;  /* 0x00000048050a7220 */ /* 0x001fc60000410000 */
[----:B------:R-:W1:Y:S04]  /*3520*/  MUFU.EX2 R26, R26 ;  /* 0x0000001a001a7308 */ /* 0x000e680000000800 */
[----:B------:R-:W-:Y:S01]  /*3530*/  MUFU.COS R13, R6 ;  /* 0x00000006000d7308 */ /* 0x000fe20000000000 */
[C---:B----4-:R-:W-:Y:S01]  /*3540*/  FMUL.FTZ R105, R18.reuse, R105 ;  /* 0x0000006912697220 */ /* 0x050fe20000410000 */
[----:B------:R-:W-:-:S06]  /*3550*/  FMUL.FTZ R23, R18, R23 ;  /* 0x0000001712177220 */ /* 0x000fcc0000410000 */
[----:B------:R-:W-:Y:S01]  /*3560*/  MUFU.SIN R130, R17 ;  /* 0x0000001100827308 */ /* 0x000fe20000000400 */
[C---:B-1----:R-:W-:Y:S01]  /*3570*/  FMUL.FTZ R21, R26.reuse, R21 ;  /* 0x000000151a157220 */ /* 0x042fe20000410000 */
[----:B------:R-:W-:-:S06]  /*3580*/  FMUL.FTZ R3, R26, R3 ;  /* 0x000000031a037220 */ /* 0x000fcc0000410000 */
[----:B------:R0:W-:Y:S08]  /*3590*/  MUFU.COS R129, R17 ;  /* 0x0000001100817308 */ /* 0x0001f00000000000 */
[----:B------:R1:W2:Y:S01]  /*35a0*/  MUFU.SIN R125, R6 ;  /* 0x00000006007d7308 */ /* 0x0002a20000000400 */
[----:B0-----:R-:W-:Y:S01]  /*35b0*/  FMUL.RZ R17, R10, 0.15915493667125701904 ;  /* 0x3e22f9830a117820 */ /* 0x001fe2000040c000 */
[----:B------:R-:W-:-:S06]  /*35c0*/  FMUL.FTZ R10, R7, R72 ;  /* 0x00000048070a7220 */ /* 0x000fcc0000410000 */
[----:B------:R-:W2:Y:S01]  /*35d0*/  MUFU.EX2 R12, R12 ;  /* 0x0000000c000c7308 */ /* 0x000ea20000000800 */
[----:B-1----:R-:W-:-:S03]  /*35e0*/  FMUL.FTZ R6, R5, R108 ;  /* 0x0000006c05067220 */ /* 0x002fc60000410000 */
[----:B------:R-:W-:Y:S01]  /*35f0*/  MUFU.SIN R132, R19 ;  /* 0x0000001300847308 */ /* 0x000fe20000000400 */
[----:B------:R-:W-:Y:S01]  /*3600*/  FMUL.RZ R25, R6, 0.15915493667125701904 ;  /* 0x3e22f98306197820 */ /* 0x000fe2000040c000 */
[----:B------:R-:W-:-:S06]  /*3610*/  FMUL.FTZ R6, R7, R108 ;  /* 0x0000006c07067220 */ /* 0x000fcc0000410000 */
[----:B------:R0:W-:Y:S01]  /*3620*/  MUFU.COS R4, R19 ;  /* 0x0000001300047308 */ /* 0x0001e20000000000 */
[----:B--2---:R-:W-:-:S07]  /*3630*/  FMUL.FTZ R125, R12, R125 ;  /* 0x0000007d0c7d7220 */ /* 0x004fce0000410000 */
[----:B------:R-:W-:Y:S01]  /*3640*/  MUFU.SIN R136, R17 ;  /* 0x0000001100887308 */ /* 0x000fe20000000400 */
[----:B0-----:R-:W-:Y:S01]  /*3650*/  FMUL.RZ R19, R15, 0.15915493667125701904 ;  /* 0x3e22f9830f137820 */ /* 0x001fe2000040c000 */
[----:B------:R-:W-:-:S06]  /*3660*/  FMUL.FTZ R15, RZ, R115 ;  /* 0x00000073ff0f7220 */ /* 0x000fcc0000410000 */
[----:B------:R0:W-:Y:S08]  /*3670*/  MUFU.COS R135, R17 ;  /* 0x0000001100877308 */ /* 0x0001f00000000000 */
[----:B------:R-:W-:Y:S01]  /*3680*/  MUFU.SIN R127, R8 ;  /* 0x00000008007f7308 */ /* 0x000fe20000000400 */
[-C--:B0-----:R-:W-:Y:S01]  /*3690*/  FFMA.FTZ R17, RZ, R117.reuse, R0 ;  /* 0x00000075ff117223 */ /* 0x081fe20000010000 */
[----:B------:R-:W-:Y:S01]  /*36a0*/  FFMA.FTZ R0, R102, R117, -R15 ;  /* 0x0000007566007223 */ /* 0x000fe2000001080f */
[----:B------:R-:W-:-:S02]  /*36b0*/  FMUL.FTZ R15, R5, R114 ;  /* 0x00000072050f7220 */ /* 0x000fc40000410000 */
[----:B------:R-:W-:Y:S01]  /*36c0*/  FADD.FTZ R24, RZ, R17 ;  /* 0x00000011ff187221 */ /* 0x000fe20000010000 */
[----:B------:R-:W-:Y:S01]  /*36d0*/  FADD.FTZ R18, R101, R0 ;  /* 0x0000000065127221 */ /* 0x000fe20000010000 */
[----:B------:R-:W-:Y:S01]  /*36e0*/  FMUL.FTZ R0, R12, R13 ;  /* 0x0000000d0c007220 */ /* 0x000fe20000410000 */
[----:B------:R0:W1:Y:S01]  /*36f0*/  MUFU.COS R123, R8 ;  /* 0x00000008007b7308 */ /* 0x0000620000000000 */
[C---:B------:R-:W-:Y:S01]  /*3700*/  FMUL.FTZ R26, R111.reuse, R24 ;  /* 0x000000186f1a7220 */ /* 0x040fe20000410000 */
[----:B------:R-:W-:-:S03]  /*3710*/  FMUL.FTZ R13, R111, R18 ;  /* 0x000000126f0d7220 */ /* 0x000fc60000410000 */
[C---:B------:R-:W-:Y:S01]  /*3720*/  FFMA.FTZ R17, R113.reuse, R18, -R26 ;  /* 0x0000001271117223 */ /* 0x040fe2000001081a */
[----:B------:R-:W-:Y:S01]  /*3730*/  FFMA.FTZ R24, R113, R24, R13 ;  /* 0x0000001871187223 */ /* 0x000fe2000001000d */
[----:B------:R-:W-:Y:S01]  /*3740*/  FMUL.RZ R18, R15, 0.15915493667125701904 ;  /* 0x3e22f9830f127820 */ /* 0x000fe2000040c000 */
[----:B------:R-:W1:Y:S01]  /*3750*/  MUFU.EX2 R14, R14 ;  /* 0x0000000e000e7308 */ /* 0x000e620000000800 */
[C---:B0-----:R-:W-:Y:S01]  /*3760*/  FMUL.FTZ R8, R7.reuse, R112 ;  /* 0x0000007007087220 */ /* 0x041fe20000410000 */
[----:B------:R-:W-:Y:S01]  /*3770*/  FADD.FTZ R12, R100, R17 ;  /* 0x00000011640c7221 */ /* 0x000fe20000010000 */
[----:B------:R-:W-:Y:S01]  /*3780*/  FADD.FTZ R24, RZ, R24 ;  /* 0x00000018ff187221 */ /* 0x000fe20000010000 */
[----:B------:R-:W0:Y:S01]  /*3790*/  MUFU.EX2 R9, R9 ;  /* 0x0000000900097308 */ /* 0x000e220000000800 */
[----:B------:R-:W-:Y:S02]  /*37a0*/  FMUL.FTZ R7, R7, R104 ;  /* 0x0000006807077220 */ /* 0x000fe40000410000 */
[C---:B------:R-:W-:Y:S01]  /*37b0*/  FMUL.FTZ R15, R107.reuse, R24 ;  /* 0x000000186b0f7220 */ /* 0x040fe20000410000 */
[----:B------:R-:W2:Y:S04]  /*37c0*/  MUFU.EX2 R8, R8 ;  /* 0x0000000800087308 */ /* 0x000ea80000000800 */
[----:B------:R-:W-:Y:S01]  /*37d0*/  MUFU.SIN R134, R25 ;  /* 0x0000001900867308 */ /* 0x000fe20000000400 */
[C---:B-1----:R-:W-:Y:S01]  /*37e0*/  FMUL.FTZ R123, R14.reuse, R123 ;  /* 0x0000007b0e7b7220 */ /* 0x042fe20000410000 */
[----:B------:R-:W-:Y:S01]  /*37f0*/  FMUL.FTZ R127, R14, R127 ;  /* 0x0000007f0e7f7220 */ /* 0x000fe20000410000 */
[-C--:B------:R-:W-:Y:S01]  /*3800*/  FMUL.FTZ R14, R107, R12.reuse ;  /* 0x0000000c6b0e7220 */ /* 0x080fe20000410000 */
[----:B------:R-:W-:Y:S01]  /*3810*/  FFMA.FTZ R12, R109, R12, -R15 ;  /* 0x0000000c6d0c7223 */ /* 0x000fe2000001080f */
[C---:B0-----:R-:W-:Y:S01]  /*3820*/  FMUL.FTZ R126, R9.reuse, R126 ;  /* 0x0000007e097e7220 */ /* 0x041fe20000410000 */
[----:B------:R-:W-:Y:S01]  /*3830*/  FMUL.FTZ R128, R9, R128 ;  /* 0x0000008009807220 */ /* 0x000fe20000410000 */
[----:B------:R-:W-:Y:S01]  /*3840*/  FFMA.FTZ R14, R109, R24, R14 ;  /* 0x000000186d0e7223 */ /* 0x000fe2000001000e */
[----:B------:R-:W0:Y:S01]  /*3850*/  MUFU.COS R133, R25 ;  /* 0x0000001900857308 */ /* 0x000e220000000000 */
[----:B------:R-:W-:Y:S01]  /*3860*/  FMUL.FTZ R9, R5, R104 ;  /* 0x0000006805097220 */ /* 0x000fe20000410000 */
[C---:B--2---:R-:W-:Y:S01]  /*3870*/  FMUL.FTZ R129, R8.reuse, R129 ;  /* 0x0000008108817220 */ /* 0x044fe20000410000 */
[----:B------:R-:W-:Y:S01]  /*3880*/  FADD.FTZ R14, RZ, R14 ;  /* 0x0000000eff0e7221 */ /* 0x000fe20000010000 */
[----:B------:R-:W-:Y:S01]  /*3890*/  FMUL.FTZ R130, R8, R130 ;  /* 0x0000008208827220 */ /* 0x000fe20000410000 */
[----:B------:R-:W-:Y:S01]  /*38a0*/  FADD.FTZ R12, R99, R12 ;  /* 0x0000000c630c7221 */ /* 0x000fe20000010000 */
[----:B------:R-:W-:Y:S01]  /*38b0*/  FMUL.RZ R17, R9, 0.15915493667125701904 ;  /* 0x3e22f98309117820 */ /* 0x000fe2000040c000 */
[C---:B------:R-:W-:Y:S01]  /*38c0*/  FMUL.FTZ R8, R23.reuse, R14 ;  /* 0x0000000e17087220 */ /* 0x040fe20000410000 */
[----:B------:R-:W0:Y:S01]  /*38d0*/  MUFU.EX2 R6, R6 ;  /* 0x0000000600067308 */ /* 0x000e220000000800 */
[----:B------:R-:W-:-:S02]  /*38e0*/  FMUL.FTZ R15, R23, R12 ;  /* 0x0000000c170f7220 */ /* 0x000fc40000410000 */
[C---:B------:R-:W-:Y:S01]  /*38f0*/  FFMA.FTZ R9, R105.reuse, R12, -R8 ;  /* 0x0000000c69097223 */ /* 0x040fe20000010808 */
[----:B------:R-:W1:Y:S01]  /*3900*/  MUFU.EX2 R11, R11 ;  /* 0x0000000b000b7308 */ /* 0x000e620000000800 */
[----:B------:R-:W-:Y:S02]  /*3910*/  FFMA.FTZ R15, R105, R14, R15 ;  /* 0x0000000e690f7223 */ /* 0x000fe4000001000f */
[----:B------:R-:W-:Y:S01]  /*3920*/  FADD.FTZ R8, R98, R9 ;  /* 0x0000000962087221 */ /* 0x000fe20000010000 */
[----:B------:R-:W2:Y:S03]  /*3930*/  MUFU.COS R5, R18 ;  /* 0x0000001200057308 */ /* 0x000ea60000000000 */
[----:B------:R-:W-:Y:S01]  /*3940*/  FMUL.FTZ R12, R3, R8 ;  /* 0x00000008030c7220 */ /* 0x000fe20000410000 */
[C---:B0-----:R-:W-:Y:S01]  /*3950*/  FMUL.FTZ R133, R6.reuse, R133 ;  /* 0x0000008506857220 */ /* 0x041fe20000410000 */
[----:B------:R-:W-:-:S03]  /*3960*/  FMUL.FTZ R134, R6, R134 ;  /* 0x0000008606867220 */ /* 0x000fc60000410000 */
[----:B------:R-:W2:Y:S01]  /*3970*/  MUFU.EX2 R142, R142 ;  /* 0x0000008e008e7308 */ /* 0x000ea20000000800 */
[----:B------:R-:W-:Y:S01]  /*3980*/  FADD.FTZ R6, RZ, R15 ;  /* 0x0000000fff067221 */ /* 0x000fe20000010000 */
[C---:B-1----:R-:W-:Y:S01]  /*3990*/  FMUL.FTZ R131, R11.reuse, R4 ;  /* 0x000000040b837220 */ /* 0x042fe20000410000 */
[----:B------:R-:W-:Y:S01]  /*39a0*/  FMUL.FTZ R132, R11, R132 ;  /* 0x000000840b847220 */ /* 0x000fe20000410000 */
[----:B------:R-:W-:Y:S01]  /*39b0*/  MUFU.SIN R140, R17 ;  /* 0x00000011008c7308 */ /* 0x000fe20000000400 */
[-C--:B------:R-:W-:Y:S01]  /*39c0*/  FMUL.FTZ R9, R3, R6.reuse ;  /* 0x0000000603097220 */ /* 0x080fe20000410000 */
[----:B------:R-:W-:-:S03]  /*39d0*/  FFMA.FTZ R12, R21, R6, R12 ;  /* 0x00000006150c7223 */ /* 0x000fc6000001000c */
[----:B------:R-:W-:Y:S01]  /*39e0*/  FFMA.FTZ R8, R21, R8, -R9 ;  /* 0x0000000815087223 */ /* 0x000fe20000010809 */
[----:B------:R-:W-:Y:S02]  /*39f0*/  FADD.FTZ R12, RZ, R12 ;  /* 0x0000000cff0c7221 */ /* 0x000fe40000010000 */
[----:B------:R-:W0:Y:S01]  /*3a00*/  MUFU.COS R4, R17 ;  /* 0x0000001100047308 */ /* 0x000e220000000000 */
[----:B------:R-:W-:Y:S01]  /*3a10*/  FADD.FTZ R8, R97, R8 ;  /* 0x0000000861087221 */ /* 0x000fe20000010000 */
[----:B--2---:R-:W-:Y:S01]  /*3a20*/  FMUL.FTZ R138, R142, R5 ;  /* 0x000000058e8a7220 */ /* 0x004fe20000410000 */
[C---:B------:R-:W-:Y:S02]  /*3a30*/  FMUL.FTZ R5, R125.reuse, R12 ;  /* 0x0000000c7d057220 */ /* 0x040fe40000410000 */
[-C--:B------:R-:W-:Y:S02]  /*3a40*/  FMUL.FTZ R11, R125, R8.reuse ;  /* 0x000000087d0b7220 */ /* 0x080fe40000410000 */
[C---:B------:R-:W-:Y:S01]  /*3a50*/  FFMA.FTZ R9, R0.reuse, R8, -R5 ;  /* 0x0000000800097223 */ /* 0x040fe20000010805 */
[----:B------:R-:W1:Y:S01]  /*3a60*/  MUFU.EX2 R10, R10 ;  /* 0x0000000a000a7308 */ /* 0x000e620000000800 */
[----:B------:R-:W-:Y:S01]  /*3a70*/  FFMA.FTZ R11, R0, R12, R11 ;  /* 0x0000000c000b7223 */ /* 0x000fe2000001000b */
[----:B------:R-:W-:-:S02]  /*3a80*/  FMUL.FTZ R5, R122, R115 ;  /* 0x000000737a057220 */ /* 0x000fc40000410000 */
[----:B------:R-:W0:Y:S01]  /*3a90*/  MUFU.EX2 R7, R7 ;  /* 0x0000000700077308 */ /* 0x000e220000000800 */
[----:B------:R-:W-:-:S03]  /*3aa0*/  FADD.FTZ R12, RZ, R11 ;  /* 0x0000000bff0c7221 */ /* 0x000fc60000010000 */
[----:B------:R-:W2:Y:S01]  /*3ab0*/  MUFU.SIN R13, R18 ;  /* 0x00000012000d7308 */ /* 0x000ea20000000400 */
[C---:B-1----:R-:W-:Y:S01]  /*3ac0*/  FMUL.FTZ R135, R10.reuse, R135 ;  /* 0x000000870a877220 */ /* 0x042fe20000410000 */
[----:B------:R-:W-:Y:S01]  /*3ad0*/  FMUL.FTZ R136, R10, R136 ;  /* 0x000000880a887220 */ /* 0x000fe20000410000 */
[----:B------:R-:W-:-:S05]  /*3ae0*/  FADD.FTZ R10, R96, R9 ;  /* 0x00000009600a7221 */ /* 0x000fca0000010000 */
[----:B------:R-:W1:Y:S01]  /*3af0*/  MUFU.SIN R139, R19 ;  /* 0x00000013008b7308 */ /* 0x000e620000000400 */
[C---:B0-----:R-:W-:Y:S01]  /*3b00*/  FMUL.FTZ R141, R7.reuse, R4 ;  /* 0x00000004078d7220 */ /* 0x041fe20000410000 */
[----:B------:R-:W-:Y:S01]  /*3b10*/  FMUL.FTZ R140, R7, R140 ;  /* 0x0000008c078c7220 */ /* 0x000fe20000410000 */
[C---:B------:R-:W-:Y:S01]  /*3b20*/  FMUL.FTZ R7, R124.reuse, R115 ;  /* 0x000000737c077220 */ /* 0x040fe20000410000 */
[C---:B------:R-:W-:Y:S01]  /*3b30*/  FMUL.FTZ R14, R127.reuse, R10 ;  /* 0x0000000a7f0e7220 */ /* 0x040fe20000410000 */
[-C--:B------:R-:W-:Y:S02]  /*3b40*/  FFMA.FTZ R4, R124, R117.reuse, -R5 ;  /* 0x000000757c047223 */ /* 0x080fe40000010805 */
[----:B------:R-:W-:Y:S01]  /*3b50*/  FFMA.FTZ R6, R122, R117, R7 ;  /* 0x000000757a067223 */ /* 0x000fe20000010007 */
[-C--:B------:R-:W-:Y:S01]  /*3b60*/  FMUL.FTZ R7, R127, R12.reuse ;  /* 0x0000000c7f077220 */ /* 0x080fe20000410000 */
[----:B------:R-:W-:Y:S01]  /*3b70*/  FFMA.FTZ R14, R123, R12, R14 ;  /* 0x0000000c7b0e7223 */ /* 0x000fe2000001000e */
[C---:B------:R-:W-:Y:S01]  /*3b80*/  FMUL.FTZ R8, R111.reuse, R4 ;  /* 0x000000046f087220 */ /* 0x040fe20000410000 */
[----:B------:R-:W-:Y:S01]  /*3b90*/  FMUL.FTZ R5, R111, R6 ;  /* 0x000000066f057220 */ /* 0x000fe20000410000 */
[----:B------:R-:W-:Y:S01]  /*3ba0*/  FFMA.FTZ R10, R123, R10, -R7 ;  /* 0x0000000a7b0a7223 */ /* 0x000fe20000010807 */
[----:B------:R-:W-:Y:S01]  /*3bb0*/  FADD.FTZ R9, RZ, R14 ;  /* 0x0000000eff097221 */ /* 0x000fe20000010000 */
[C---:B------:R-:W-:Y:S01]  /*3bc0*/  FFMA.FTZ R8, R113.reuse, R6, R8 ;  /* 0x0000000671087223 */ /* 0x040fe20000010008 */
        /* <DEDUP_REMOVED lines=10> */
[----:B------:R-:W-:Y:S01]  /*3c70*/  FADD.FTZ R11, R94, R11 ;  /* 0x0000000b5e0b7221 */ /* 0x000fe20000010000 */
[C---:B------:R-:W-:Y:S01]  /*3c80*/  FMUL.FTZ R4, R23.reuse, R6 ;  /* 0x0000000617047220 */ /* 0x040fe20000410000 */
[-C--:B------:R-:W-:Y:S01]  /*3c90*/  FMUL.FTZ R5, R23, R8.reuse ;  /* 0x0000000817057220 */ /* 0x080fe20000410000 */
[----:B------:R-:W-:Y:S01]  /*3ca0*/  FADD.FTZ R10, RZ, R10 ;  /* 0x0000000aff0a7221 */ /* 0x000fe20000010000 */
[CC--:B------:R-:W-:Y:S01]  /*3cb0*/  FMUL.FTZ R14, R130.reuse, R11.reuse ;  /* 0x0000000b820e7220 */ /* 0x0c0fe20000410000 */
        /* <DEDUP_REMOVED lines=8> */
[----:B--2---:R-:W-:Y:S01]  /*3d40*/  FMUL.FTZ R142, R142, R13 ;  /* 0x0000000d8e8e7220 */ /* 0x004fe20000410000 */
[----:B------:R-:W-:Y:S01]  /*3d50*/  FFMA.FTZ R9, R21, R4, R5 ;  /* 0x0000000415097223 */ /* 0x000fe20000010005 */
[----:B------:R-:W-:Y:S01]  /*3d60*/  FADD.FTZ R12, R93, R12 ;  /* 0x0000000c5d0c7221 */ /* 0x000fe20000010000 */
[C---:B------:R-:W-:Y:S01]  /*3d70*/  FMUL.FTZ R10, R132.reuse, R14 ;  /* 0x0000000e840a7220 */ /* 0x040fe20000410000 */
[----:B------:R-:W-:Y:S01]  /*3d80*/  FFMA.FTZ R8, R21, R6, -R8 ;  /* 0x0000000615087223 */ /* 0x000fe20000010808 */
[----:B------:R-:W-:Y:S01]  /*3d90*/  FMUL.FTZ R11, R125, R9 ;  /* 0x000000097d0b7220 */ /* 0x000fe20000410000 */
[-C--:B------:R-:W-:Y:S01]  /*3da0*/  FMUL.FTZ R15, R132, R12.reuse ;  /* 0x0000000c840f7220 */ /* 0x080fe20000410000 */
[C---:B------:R-:W-:Y:S01]  /*3db0*/  FFMA.FTZ R13, R131.reuse, R12, -R10 ;  /* 0x0000000c830d7223 */ /* 0x040fe2000001080a */
[----:B------:R-:W-:Y:S01]  /*3dc0*/  MOV R4, R71 ;  /* 0x0000004700047202 */ /* 0x000fe20000000f00 */
[----:B------:R-:W0:Y:S01]  /*3dd0*/  MUFU.COS R137, R19 ;  /* 0x0000001300897308 */ /* 0x000e220000000000 */
[----:B------:R-:W-:Y:S01]  /*3de0*/  FFMA.FTZ R15, R131, R14, R15 ;  /* 0x0000000e830f7223 */ /* 0x000fe2000001000f */
[----:B------:R-:W-:Y:S01]  /*3df0*/  FADD.FTZ R13, R92, R13 ;  /* 0x0000000d5c0d7221 */ /* 0x000fe20000010000 */
[----:B------:R-:W-:Y:S01]  /*3e00*/  MOV R5, R69 ;  /* 0x0000004500057202 */ /* 0x000fe20000000f00 */
[-C--:B------:R-:W-:Y:S01]  /*3e10*/  FMUL.FTZ R10, R125, R8.reuse ;  /* 0x000000087d0a7220 */ /* 0x080fe20000410000 */
[----:B------:R-:W-:Y:S01]  /*3e20*/  MOV R6, R75 ;  /* 0x0000004b00067202 */ /* 0x000fe20000000f00 */
[----:B------:R-:W-:Y:S01]  /*3e30*/  FFMA.FTZ R8, R0, R8, -R11 ;  /* 0x0000000800087223 */ /* 0x000fe2000001080b */
[----:B------:R-:W-:Y:S01]  /*3e40*/  MOV R7, R73 ;  /* 0x0000004900077202 */ /* 0x000fe20000000f00 */
[----:B------:R-:W-:Y:S01]  /*3e50*/  FADD.FTZ R15, RZ, R15 ;  /* 0x0000000fff0f7221 */ /* 0x000fe20000010000 */
[----:B------:R-:W-:Y:S01]  /*3e60*/  FMUL.FTZ R12, R134, R13 ;  /* 0x0000000d860c7220 */ /* 0x000fe20000410000 */
[----:B------:R2:W3:Y:S01]  /*3e70*/  LDG.E.64 R26, desc[UR16][R4.64] ;  /* 0x00000010041a7981 */ /* 0x0004e2000c1e1b00 */
[----:B------:R-:W-:Y:S01]  /*3e80*/  FFMA.FTZ R10, R0, R9, R10 ;  /* 0x00000009000a7223 */ /* 0x000fe2000001000a */
[----:B------:R-:W1:Y:S01]  /*3e90*/  MUFU.EX2 R16, R16 ;  /* 0x0000001000107308 */ /* 0x000e620000000800 */
[-C--:B------:R-:W-:Y:S01]  /*3ea0*/  FFMA.FTZ R12, R133, R15.reuse, R12 ;  /* 0x0000000f850c7223 */ /* 0x080fe2000001000c */
[----:B------:R4:W3:Y:S01]  /*3eb0*/  LDG.E.64 R24, desc[UR16][R6.64] ;  /* 0x0000001006187981 */ /* 0x0008e2000c1e1b00 */
[C---:B--2---:R-:W-:Y:S01]  /*3ec0*/  FMUL.FTZ R4, R127.reuse, R8 ;  /* 0x000000087f047220 */ /* 0x044fe20000410000 */
[----:B------:R-:W-:Y:S01]  /*3ed0*/  FMUL.FTZ R5, R127, R10 ;  /* 0x0000000a7f057220 */ /* 0x000fe20000410000 */
[----:B----4-:R-:W-:-:S02]  /*3ee0*/  FMUL.FTZ R6, R134, R15 ;  /* 0x0000000f86067220 */ /* 0x010fc40000410000 */
[----:B------:R-:W-:Y:S01]  /*3ef0*/  FFMA.FTZ R7, R123, R10, R4 ;  /* 0x0000000a7b077223 */ /* 0x000fe20000010004 */
[----:B------:R-:W-:Y:S01]  /*3f00*/  FADD.FTZ R12, RZ, R12 ;  /* 0x0000000cff0c7221 */ /* 0x000fe20000010000 */
[----:B-1----:R-:W-:Y:S01]  /*3f10*/  FMUL.FTZ R139, R16, R139 ;  /* 0x0000008b108b7220 */ /* 0x002fe20000410000 */
[----:B------:R-:W-:Y:S01]  /*3f20*/  FFMA.FTZ R6, R133, R13, -R6 ;  /* 0x0000000d85067223 */ /* 0x000fe20000010806 */
[----:B------:R-:W-:Y:S01]  /*3f30*/  FFMA.FTZ R5, R123, R8, -R5 ;  /* 0x000000087b057223 */ /* 0x000fe20000010805 */
[----:B------:R-:W-:Y:S01]  /*3f40*/  FMUL.FTZ R9, R128, R7 ;  /* 0x0000000780097220 */ /* 0x000fe20000410000 */
[----:B------:R-:W-:Y:S01]  /*3f50*/  FMUL.FTZ R8, R136, R12 ;  /* 0x0000000c88087220 */ /* 0x000fe20000410000 */
[----:B------:R-:W-:Y:S01]  /*3f60*/  FADD.FTZ R6, R91, R6 ;  /* 0x000000065b067221 */ /* 0x000fe20000010000 */
[-C--:B------:R-:W-:Y:S01]  /*3f70*/  FMUL.FTZ R4, R128, R5.reuse ;  /* 0x0000000580047220 */ /* 0x080fe20000410000 */
[----:B------:R-:W-:Y:S01]  /*3f80*/  FFMA.FTZ R9, R126, R5, -R9 ;  /* 0x000000057e097223 */ /* 0x000fe20000010809 */
[----:B0-----:R-:W-:Y:S01]  /*3f90*/  FMUL.FTZ R137, R16, R137 ;  /* 0x0000008910897220 */ /* 0x001fe20000410000 */
[-C--:B------:R-:W-:Y:S01]  /*3fa0*/  FMUL.FTZ R5, R136, R6.reuse ;  /* 0x0000000688057220 */ /* 0x080fe20000410000 */
[C---:B------:R-:W-:Y:S01]  /*3fb0*/  FFMA.FTZ R10, R135.reuse, R6, -R8 ;  /* 0x00000006870a7223 */ /* 0x040fe20000010808 */
[----:B------:R-:W-:Y:S01]  /*3fc0*/  FFMA.FTZ R4, R126, R7, R4 ;  /* 0x000000077e047223 */ /* 0x000fe20000010004 */
[CC--:B------:R-:W-:Y:S01]  /*3fd0*/  FMUL.FTZ R8, R130.reuse, R9.reuse ;  /* 0x0000000982087220 */ /* 0x0c0fe20000410000 */
[----:B------:R-:W-:Y:S01]  /*3fe0*/  FFMA.FTZ R5, R135, R12, R5 ;  /* 0x0000000c87057223 */ /* 0x000fe20000010005 */
[----:B------:R-:W-:Y:S01]  /*3ff0*/  FADD.FTZ R10, R89, R10 ;  /* 0x0000000a590a7221 */ /* 0x000fe20000010000 */
[-C--:B------:R-:W-:Y:S01]  /*4000*/  FMUL.FTZ R6, R130, R4.reuse ;  /* 0x0000000482067220 */ /* 0x080fe20000410000 */
[----:B------:R-:W-:Y:S01]  /*4010*/  FFMA.FTZ R8, R129, R4, R8 ;  /* 0x0000000481087223 */ /* 0x000fe20000010008 */
[----:B------:R-:W-:Y:S01]  /*4020*/  FADD.FTZ R12, RZ, R5 ;  /* 0x00000005ff0c7221 */ /* 0x000fe20000010000 */
[----:B------:R-:W-:Y:S01]  /*4030*/  FMUL.FTZ R14, R139, R10 ;  /* 0x0000000a8b0e7220 */ /* 0x000fe20000410000 */
[----:B------:R-:W-:Y:S01]  /*4040*/  FFMA.FTZ R6, R129, R9, -R6 ;  /* 0x0000000981067223 */ /* 0x000fe20000010806 */
[C---:B------:R-:W-:Y:S01]  /*4050*/  FMUL.FTZ R4, R132.reuse, R8 ;  /* 0x0000000884047220 */ /* 0x040fe20000410000 */
[-C--:B------:R-:W-:Y:S01]  /*4060*/  FMUL.FTZ R7, R139, R12.reuse ;  /* 0x0000000c8b077220 */ /* 0x080fe20000410000 */
[----:B------:R-:W-:Y:S01]  /*4070*/  FFMA.FTZ R14, R137, R12, R14 ;  /* 0x0000000c890e7223 */ /* 0x000fe2000001000e */
[-C--:B------:R-:W-:Y:S01]  /*4080*/  FMUL.FTZ R5, R132, R6.reuse ;  /* 0x0000000684057220 */ /* 0x080fe20000410000 */
[----:B------:R-:W-:Y:S01]  /*4090*/  FFMA.FTZ R4, R131, R6, -R4 ;  /* 0x0000000683047223 */ /* 0x000fe20000010804 */
[----:B------:R-:W-:Y:S01]  /*40a0*/  FFMA.FTZ R10, R137, R10, -R7 ;  /* 0x0000000a890a7223 */ /* 0x000fe20000010807 */
[----:B------:R-:W-:Y:S01]  /*40b0*/  FADD.FTZ R11, RZ, R14 ;  /* 0x0000000eff0b7221 */ /* 0x000fe20000010000 */
[----:B------:R-:W-:Y:S01]  /*40c0*/  FFMA.FTZ R5, R131, R8, R5 ;  /* 0x0000000883057223 */ /* 0x000fe20000010005 */
[-C--:B------:R-:W-:Y:S01]  /*40d0*/  FMUL.FTZ R6, R134, R4.reuse ;  /* 0x0000000486067220 */ /* 0x080fe20000410000 */
[----:B------:R-:W-:Y:S01]  /*40e0*/  FADD.FTZ R9, R87, R10 ;  /* 0x0000000a57097221 */ /* 0x000fe20000010000 */
[----:B------:R-:W-:Y:S01]  /*40f0*/  FMUL.FTZ R13, R142, R11 ;  /* 0x0000000b8e0d7220 */ /* 0x000fe20000410000 */
[-C--:B------:R-:W-:Y:S01]  /*4100*/  FMUL.FTZ R7, R134, R5.reuse ;  /* 0x0000000586077220 */ /* 0x080fe20000410000 */
[C---:B------:R-:W-:Y:S01]  /*4110*/  FFMA.FTZ R6, R133.reuse, R5, R6 ;  /* 0x0000000585067223 */ /* 0x040fe20000010006 */
[-C--:B------:R-:W-:Y:S01]  /*4120*/  FMUL.FTZ R10, R142, R9.reuse ;  /* 0x000000098e0a7220 */ /* 0x080fe20000410000 */
[----:B------:R-:W-:Y:S01]  /*4130*/  FFMA.FTZ R8, R138, R9, -R13 ;  /* 0x000000098a087223 */ /* 0x000fe2000001080d */
[----:B------:R-:W-:Y:S01]  /*4140*/  FFMA.FTZ R7, R133, R4, -R7 ;  /* 0x0000000485077223 */ /* 0x000fe20000010807 */
[-C--:B------:R-:W-:Y:S01]  /*4150*/  FMUL.FTZ R4, R136, R6.reuse ;  /* 0x0000000688047220 */ /* 0x080fe20000410000 */
        /* <DEDUP_REMOVED lines=35> */
[----:B--2---:R-:W-:-:S03]  /*4390*/  FMUL.FTZ R7, R145, R5 ;  /* 0x0000000591077220 */ /* 0x004fc60000410000 */
[----:B------:R-:W1:Y:S01]  /*43a0*/  SHFL.UP PT, R8, R143, 0x2, RZ ;  /* 0x044000008f087989 */ /* 0x000e6200000e00ff */
[C---:B------:R-:W-:Y:S01]  /*43b0*/  FMUL.FTZ R6, R146.reuse, R5 ;  /* 0x0000000592067220 */ /* 0x040fe20000410000 */
[----:B----4-:R-:W-:-:S03]  /*43c0*/  @P1 FFMA.FTZ R146, R146, R4, R7 ;  /* 0x0000000492921223 */ /* 0x010fc60000010007 */
[----:B------:R-:W-:Y:S02]  /*43d0*/  @P1 FFMA.FTZ R145, R145, R4, -R6 ;  /* 0x0000000491911223 */ /* 0x000fe40000010806 */
        /* <DEDUP_REMOVED lines=12> */
[-C--:B----4-:R-:W-:Y:S02]  /*44a0*/  @P1 FFMA.FTZ R146, R146, R4.reuse, R7 ;  /* 0x0000000492921223 */ /* 0x090fe40000010007 */
        /* <DEDUP_REMOVED lines=14> */
[-C--:B----4-:R-:W-:Y:S01]  /*4590*/  @P1 FFMA.FTZ R146, R146, R4.reuse, R7 ;  /* 0x0000000492921223 */ /* 0x090fe20000010007 */
[----:B------:R-:W-:Y:S02]  /*45a0*/  @P1 FFMA.FTZ R145, R145, R4, -R6 ;  /* 0x0000000491911223 */ /* 0x000fe40000010806 */
[----:B------:R-:W1:Y:S04]  /*45b0*/  SHFL.UP PT, R7, R143, 0x8, RZ ;  /* 0x050000008f077989 */ /* 0x000e6800000e00ff */
[----:B------:R-:W2:Y:S04]  /*45c0*/  SHFL.UP PT, R5, R146, 0x8, RZ ;  /* 0x0500000092057989 */ /* 0x000ea800000e00ff */
[----:B------:R-:W4:Y:S01]  /*45d0*/  SHFL.UP PT, R4, R145, 0x8, RZ ;  /* 0x0500000091047989 */ /* 0x000f2200000e00ff */
        /* <DEDUP_REMOVED lines=13> */
[----:B------:R-:W2:Y:S04]  /*46b0*/  SHFL.UP PT, R5, R143, 0x10, RZ ;  /* 0x060000008f057989 */ /* 0x000ea800000e00ff */
[----:B------:R-:W4:Y:S01]  /*46c0*/  SHFL.UP PT, R9, R145, 0x10, RZ ;  /* 0x0600000091097989 */ /* 0x000f2200000e00ff */
[----:B------:R-:W-:Y:S01]  /*46d0*/  ISETP.NE.AND P1, PT, R53, 0x1f, PT ;  /* 0x0000001f3500780c */ /* 0x000fe20003f25270 */
[----:B------:R-:W5:Y:S01]  /*46e0*/  S2UR UR6, SR_CgaCtaId ;  /* 0x00000000000679c3 */ /* 0x000f620000008800 */
[CC--:B0-----:R-:W-:Y:S01]  /*46f0*/  FMUL.FTZ R6, R146.reuse, R7.reuse ;  /* 0x0000000792067220 */ /* 0x0c1fe20000410000 */
[C---:B------:R-:W-:Y:S01]  /*4700*/  FMUL.FTZ R7, R145.reuse, R7 ;  /* 0x0000000791077220 */ /* 0x040fe20000410000 */
[CC--:B-1----:R-:W-:Y:S01]  /*4710*/  FMUL.FTZ R8, R146.reuse, R4.reuse ;  /* 0x0000000492087220 */ /* 0x0c2fe20000410000 */
[C---:B------:R-:W-:Y:S01]  /*4720*/  FMUL.FTZ R4, R145.reuse, R4 ;  /* 0x0000000491047220 */ /* 0x040fe20000410000 */
[CC--:B--2---:R-:W-:Y:S01]  /*4730*/  FFMA.FTZ R10, R145.reuse, R5.reuse, -R6 ;  /* 0x00000005910a7223 */ /* 0x0c4fe20000010806 */
        /* <DEDUP_REMOVED lines=13> */
[----:B------:R-:W1:Y:S04]  /*4810*/  LDS.128 R12, [UR4+0x850] ;  /* 0x00085004ff0c7984 */ /* 0x000e680008000c00 */
[----:B------:R-:W2:Y:S01]  /*4820*/  LDS.128 R16, [UR4+0x860] ;  /* 0x00086004ff107984 */ /* 0x000ea20008000c00 */
[----:B------:R-:W-:-:S02]  /*4830*/  ISETP.GE.AND P1, PT, R53, 0x10, PT ;  /* 0x000000103500780c */ /* 0x000fc40003f26270 */
[----:B------:R-:W-:Y:S02]  /*4840*/  ISETP.GE.U32.AND P2, PT, R45, 0x20, PT ;  /* 0x000000202d00780c */ /* 0x000fe40003f46070 */
[----:B------:R-:W-:Y:S01]  /*4850*/  FSEL R147, R145, R8, !P1 ;  /* 0x0000000891937208 */ /* 0x000fe20004800000 */
[-C--:B---3--:R-:W-:Y:S01]  /*4860*/  FMUL.FTZ R145, R25, R27.reuse ;  /* 0x0000001b19917220 */ /* 0x088fe20000410000 */
[----:B0-----:R-:W-:Y:S01]  /*4870*/  FMUL.FTZ R8, R24, R27 ;  /* 0x0000001b18087220 */ /* 0x001fe20000410000 */
[----:B------:R-:W-:Y:S02]  /*4880*/  FSEL R148, R143, R10, !P1 ;  /* 0x0000000a8f947208 */ /* 0x000fe40004800000 */
[----:B------:R-:W-:Y:S01]  /*4890*/  FSEL R146, R146, R9, !P1 ;  /* 0x0000000992927208 */ /* 0x000fe20004800000 */
[-C--:B------:R-:W-:Y:S01]  /*48a0*/  FFMA.FTZ R24, R24, R26.reuse, -R145 ;  /* 0x0000001a18187223 */ /* 0x080fe20000010891 */
[----:B------:R-:W-:Y:S01]  /*48b0*/  FSEL R143, R144, R11, !P1 ;  /* 0x0000000b908f7208 */ /* 0x000fe20004800000 */
[----:B------:R-:W-:Y:S01]  /*48c0*/  FFMA.FTZ R25, R25, R26, R8 ;  /* 0x0000001a19197223 */ /* 0x000fe20000010008 */
[----:B------:R-:W-:Y:S01]  /*48d0*/  ISETP.NE.AND P1, PT, R119, 0x1, PT ;  /* 0x000000017700780c */ /* 0x000fe20003f25270 */
[----:B------:R0:W3:Y:S01]  /*48e0*/  SHFL.UP PT, R11, R147, 0x1, RZ ;  /* 0x04200000930b7989 */ /* 0x0000e200000e00ff */
[----:B------:R-:W-:Y:S03]  /*48f0*/  BSSY.RECONVERGENT B0, `(.L_x_1017) ;  /* 0x0000033000007945 */ /* 0x000fe60003800200 */
[----:B------:R0:W4:Y:S04]  /*4900*/  SHFL.UP PT, R10, R146, 0x1, RZ ;  /* 0x04200000920a7989 */ /* 0x00012800000e00ff */
[----:B------:R0:W0:Y:S04]  /*4910*/  SHFL.UP PT, R27, R148, 0x1, RZ ;  /* 0x04200000941b7989 */ /* 0x00002800000e00ff */
[----:B------:R-:W0:Y:S01]  /*4920*/  SHFL.UP PT, R143, R143, 0x1, RZ ;  /* 0x042000008f8f7989 */ /* 0x000e2200000e00ff */
[----:B-1----:R-:W-:Y:S01]  /*4930*/  FSEL R49, R12, R49, !P1 ;  /* 0x000000310c317208 */ /* 0x002fe20004800000 */
[-C--:B--2---:R-:W-:Y:S01]  /*4940*/  FMUL.FTZ R9, R13, R17.reuse ;  /* 0x000000110d097220 */ /* 0x084fe20000410000 */
[-C--:B------:R-:W-:Y:S01]  /*4950*/  FMUL.FTZ R145, R15, R17.reuse ;  /* 0x000000110f917220 */ /* 0x080fe20000410000 */
[----:B------:R-:W-:-:S02]  /*4960*/  FMUL.FTZ R8, R14, R17 ;  /* 0x000000110e087220 */ /* 0x000fc40000410000 */
[CC--:B------:R-:W-:Y:S01]  /*4970*/  FFMA.FTZ R9, R12.reuse, R16.reuse, -R9 ;  /* 0x000000100c097223 */ /* 0x0c0fe20000010809 */
[----:B------:R-:W-:Y:S01]  /*4980*/  FMUL.FTZ R12, R12, R17 ;  /* 0x000000110c0c7220 */ /* 0x000fe20000410000 */
[CC--:B------:R-:W-:Y:S01]  /*4990*/  FFMA.FTZ R145, R14.reuse, R16.reuse, -R145 ;  /* 0x000000100e917223 */ /* 0x0c0fe20000010891 */
[-C--:B------:R-:W-:Y:S01]  /*49a0*/  FFMA.FTZ R8, R15, R16.reuse, R8 ;  /* 0x000000100f087223 */ /* 0x080fe20000010008 */
[----:B------:R-:W-:Y:S01]  /*49b0*/  FSEL R51, R14, R51, !P1 ;  /* 0x000000330e337208 */ /* 0x000fe20004800000 */
[----:B------:R-:W-:Y:S01]  /*49c0*/  FFMA.FTZ R12, R13, R16, R12 ;  /* 0x000000100d0c7223 */ /* 0x000fe2000001000c */
[----:B------:R-:W-:Y:S01]  /*49d0*/  FSEL R50, R15, R50, !P1 ;  /* 0x000000320f327208 */ /* 0x000fe20004800000 */
[----:B------:R-:W-:Y:S01]  /*49e0*/  FADD.FTZ R18, R18, R145 ;  /* 0x0000009112127221 */ /* 0x000fe20000010000 */
[----:B------:R-:W-:Y:S01]  /*49f0*/  FSEL R52, R13, R52, !P1 ;  /* 0x000000340d347208 */ /* 0x000fe20004800000 */
[----:B------:R-:W-:Y:S01]  /*4a00*/  FADD.FTZ R8, R19, R8 ;  /* 0x0000000813087221 */ /* 0x000fe20000010000 */
[----:B---34-:R-:W-:Y:S06]  /*4a10*/  @!P2 BRA `(.L_x_1018) ;  /* 0x000000000040a947 */ /* 0x018fec0003800000 */
        /* <DEDUP_REMOVED lines=8> */
[----:B0-----:R-:W-:Y:S01]  /*4aa0*/  FADD.FTZ R143, R143, R14 ;  /* 0x0000000e8f8f7221 */ /* 0x001fe20000010000 */
[----:B------:R-:W-:Y:S01]  /*4ab0*/  FADD.FTZ R12, R27, R12 ;  /* 0x0000000c1b0c7221 */ /* 0x000fe20000010000 */
[----:B------:R-:W-:-:S04]  /*4ac0*/  ISETP.NE.AND P1, PT, R53, RZ, PT ;  /* 0x000000ff3500720c */ /* 0x000fc80003f25270 */
[----:B------:R-:W-:Y:S02]  /*4ad0*/  FSEL R11, R49, R8, !P1 ;  /* 0x00000008310b7208 */ /* 0x000fe40004800000 */
[----:B------:R-:W-:Y:S02]  /*4ae0*/  FSEL R10, R52, R9, !P1 ;  /* 0x00000009340a7208 */ /* 0x000fe40004800000 */
[----:B------:R-:W-:Y:S02]  /*4af0*/  FSEL R27, R51, R12, !P1 ;  /* 0x0000000c331b7208 */ /* 0x000fe40004800000 */
[----:B------:R-:W-:Y:S01]  /*4b00*/  FSEL R143, R50, R143, !P1 ;  /* 0x0000008f328f7208 */ /* 0x000fe20004800000 */
[----:B------:R-:W-:Y:S06]  /*4b10*/  BRA `(.L_x_1019) ;  /* 0x0000000000407947 */ /* 0x000fec0003800000 */
.L_x_1018:
[----:B------:R-:W-:Y:S01]  /*4b20*/  ISETP.NE.AND P1, PT, R53, RZ, PT ;  /* 0x000000ff3500720c */ /* 0x000fe20003f25270 */
[C---:B------:R-:W-:Y:S01]  /*4b30*/  FMUL.FTZ R16, R12.reuse, R7 ;  /* 0x000000070c107220 */ /* 0x040fe20000410000 */
[----:B------:R-:W-:-:S03]  /*4b40*/  FMUL.FTZ R14, R12, R5 ;  /* 0x000000050c0e7220 */ /* 0x000fc60000410000 */
[-C--:B------:R-:W-:Y:S01]  /*4b50*/  FFMA.FTZ R13, R9, R6.reuse, -R16 ;  /* 0x00000006090d7223 */ /* 0x080fe20000010810 */
[C---:B------:R-:W-:Y:S01]  /*4b60*/  FMUL.FTZ R16, R12.reuse, R6 ;  /* 0x000000060c107220 */ /* 0x040fe20000410000 */
[----:B------:R-:W-:-:S03]  /*4b70*/  FMUL.FTZ R12, R12, R4 ;  /* 0x000000040c0c7220 */ /* 0x000fc60000410000 */
[----:B------:R-:W-:-:S03]  /*4b80*/  FFMA.FTZ R15, R9, R7, R16 ;  /* 0x00000007090f7223 */ /* 0x000fc60000010010 */
[----:B------:R1:W-:Y:S01]  /*4b90*/  @!P1 STS.128 [UR4+0x880], R4 ;  /* 0x00088004ff009988 */ /* 0x0003e20008000c04 */
[----:B0-----:R-:W-:Y:S02]  /*4ba0*/  @!P1 MOV R27, R6 ;  /* 0x00000006001b9202 */ /* 0x001fe40000000f00 */
[-C--:B------:R-:W-:Y:S02]  /*4bb0*/  @!P1 MOV R11, R4.reuse ;  /* 0x00000004000b9202 */ /* 0x080fe40000000f00 */
[----:B------:R-:W-:Y:S02]  /*4bc0*/  @!P1 MOV R10, R5 ;  /* 0x00000005000a9202 */ /* 0x000fe40000000f00 */
[----:B------:R-:W-:Y:S01]  /*4bd0*/  @!P1 MOV R143, R7 ;  /* 0x00000007008f9202 */ /* 0x000fe20000000f00 */
[C---:B-1----:R-:W-:Y:S01]  /*4be0*/  FFMA.FTZ R4, R9.reuse, R4, -R14 ;  /* 0x0000000409047223 */ /* 0x042fe2000001080e */
[----:B------:R-:W-:Y:S01]  /*4bf0*/  FFMA.FTZ R5, R9, R5, R12 ;  /* 0x0000000509057223 */ /* 0x000fe2000001000c */
[----:B------:R-:W-:Y:S01]  /*4c00*/  FADD.FTZ R6, R18, R13 ;  /* 0x0000000d12067221 */ /* 0x000fe20000010000 */
[----:B------:R-:W-:-:S07]  /*4c10*/  FADD.FTZ R7, R8, R15 ;  /* 0x0000000f08077221 */ /* 0x000fce0000010000 */
.L_x_1019:
[----:B------:R-:W-:Y:S05]  /*4c20*/  BSYNC.RECONVERGENT B0 ;  /* 0x0000000000007941 */ /* 0x000fea0003800200 */
.L_x_1017:
        /* <DEDUP_REMOVED lines=115> */
.L_x_1021:
[----:B------:R-:W-:Y:S05]  /*5360*/  BSYNC.RECONVERGENT B0 ;  /* 0x0000000000007941 */ /* 0x000fea0003800200 */
.L_x_1020:
[----:B------:R-:W-:Y:S01]  /*5370*/  FMUL.FTZ R109, R25, R124 ;  /* 0x0000007c196d7220 */ /* 0x000fe20000410000 */
[----:B------:R-:W-:Y:S01]  /*5380*/  IADD3 R81, PT, PT, R81, 0x1, RZ ;  /* 0x0000000151517810 */ /* 0x000fe20007ffe0ff */
[C---:B-1----:R-:W-:Y:S01]  /*5390*/  FMUL.FTZ R7, R25.reuse, R16 ;  /* 0x0000001019077220 */ /* 0x042fe20000410000 */
[----:B------:R-:W-:Y:S01]  /*53a0*/  FMUL.FTZ R148, R25, R148 ;  /* 0x0000009419947220 */ /* 0x000fe20000410000 */
[C---:B------:R-:W-:Y:S01]  /*53b0*/  FFMA.FTZ R122, R24.reuse, R122, -R109 ;  /* 0x0000007a187a7223 */ /* 0x040fe2000001086d */
[----:B------:R-:W-:Y:S01]  /*53c0*/  ISETP.NE.AND P1, PT, R81, RZ, PT ;  /* 0x000000ff5100720c */ /* 0x000fe20003f25270 */
[C---:B------:R-:W-:Y:S01]  /*53d0*/  FMUL.FTZ R109, R25.reuse, R0 ;  /* 0x00000000196d7220 */ /* 0x040fe20000410000 */
[C---:B------:R-:W-:Y:S01]  /*53e0*/  FMUL.FTZ R0, R25.reuse, R13 ;  /* 0x0000000d19007220 */ /* 0x040fe20000410000 */
[----:B------:R-:W-:Y:S01]  /*53f0*/  FADD.FTZ R6, RZ, R141 ;  /* 0x0000008dff067221 */ /* 0x000fe20000010000 */
        /* <DEDUP_REMOVED lines=51> */
.L_x_1016:
        /* <DEDUP_REMOVED lines=13> */
[----:B------:R-:W-:-:S02]  /*5800*/  SHF.L.U32 R2, R35, 0xa, RZ ;  /* 0x0000000a23027819 */ /* 0x000fc400000006ff */
[----:B------:R-:W-:Y:S02]  /*5810*/  IADD3 R35, PT, PT, R35, 0x1, RZ ;  /* 0x0000000123237810 */ /* 0x000fe40007ffe0ff */
[----:B------:R-:W-:Y:S01]  /*5820*/  IADD3 R36, P1, PT, R36, 0x800, RZ ;  /* 0x0000080024247810 */ /* 0x000fe20007f3e0ff */
[----:B------:R-:W3:Y:S01]  /*5830*/  LDC.64 R20, c[0x0][0x478] ;  /* 0x00011e00ff147b82 */ /* 0x000ee20000000a00 */
[----:B------:R-:W-:Y:S01]  /*5840*/  IADD3 R38, P2, PT, R38, 0x800, RZ ;  /* 0x0000080026267810 */ /* 0x000fe20007f5e0ff */
[----:B------:R3:W-:Y:S01]  /*5850*/  STS.128 [R28], R4 ;  /* 0x000000041c007388 */ /* 0x0007e20000000c00 */
[----:B------:R-:W-:Y:S02]  /*5860*/  IADD3.X R31, PT, PT, RZ, R31, RZ, P1, !PT ;  /* 0x0000001fff1f7210 */ /* 0x000fe40000ffe4ff */
[----:B------:R-:W-:Y:S01]  /*5870*/  IADD3.X R33, PT, PT, RZ, R33, RZ, P2, !PT ;  /* 0x00000021ff217210 */ /* 0x000fe200017fe4ff */
[----:B------:R-:W-:Y:S01]  /*5880*/  STS.128 [R28+0x10], R80 ;  /* 0x000010501c007388 */ /* 0x000fe20000000c00 */
[----:B------:R-:W-:-:S03]  /*5890*/  NOP ;  /* 0x0000000000007918 */ /* 0x000fc60000000000 */
[----:B------:R-:W4:Y:S01]  /*58a0*/  LDS.128 R8, [R29] ;  /* 0x000000001d087984 */ /* 0x000f220000000c00 */
[----:B0-----:R-:W-:-:S03]  /*58b0*/  IMAD.WIDE.U32 R2, R16, UR18, R2 ;  /* 0x0000001210027c25 */ /* 0x001fc6000f8e0002 */
[----:B------:R-:W0:Y:S01]  /*58c0*/  LDS.128 R12, [R29+0x200] ;  /* 0x000200001d0c7984 */ /* 0x000e220000000c00 */
[----:B------:R-:W-:Y:S02]  /*58d0*/  IMAD R3, R17, UR18, R3 ;  /* 0x0000001211037c24 */ /* 0x000fe4000f8e0203 */
[----:B--2---:R-:W-:-:S04]  /*58e0*/  IMAD.WIDE.U32 R2, R48, R18, R2 ;  /* 0x0000001230027225 */ /* 0x004fc800078e0002 */
[----:B------:R-:W-:Y:S01]  /*58f0*/  IMAD R0, R48, R19, R3 ;  /* 0x0000001330007224 */ /* 0x000fe200078e0203 */
[----:B---3--:R-:W-:-:S04]  /*5900*/  LEA R4, P0, R2, R20, 0x1 ;  /* 0x0000001402047211 */ /* 0x008fc800078008ff */
[----:B------:R-:W-:Y:S02]  /*5910*/  LEA.HI.X R5, R2, R21, R0, 0x1, P0 ;  /* 0x0000001502057211 */ /* 0x000fe400000f0c00 */
[----:B-1----:R-:W-:Y:S01]  /*5920*/  ISETP.GE.AND P0, PT, R35, UR5, PT ;  /* 0x0000000523007c0c */ /* 0x002fe2000bf06270 */
[----:B------:R-:W-:-:S05]  /*5930*/  IMAD.WIDE.U32 R2, R30, 0x10, R4 ;  /* 0x000000101e027825 */ /* 0x000fca00078e0004 */
[----:B----4-:R1:W-:Y:S04]  /*5940*/  STG.E.128 desc[UR16][R2.64], R8 ;  /* 0x0000000802007986 */ /* 0x0103e8000c101d10 */
[----:B0-----:R1:W-:Y:S03]  /*5950*/  STG.E.128 desc[UR16][R2.64+0x200], R12 ;  /* 0x0002000c02007986 */ /* 0x0013e6000c101d10 */
[----:B------:R-:W-:Y:S05]  /*5960*/  @!P0 BRA `(.L_x_1023) ;  /* 0xffffffa800dc8947 */ /* 0x000fea000383ffff */
[----:B------:R-:W-:Y:S05]  /*5970*/  EXIT ;  /* 0x000000000000794d */ /* 0x000fea0003800000 */
.L_x_1024:
        /* <DEDUP_REMOVED lines=16> */
.L_x_5022:


//--------------------- .text._Z25selective_scan_fwd_kernelI32Selective_Scan_fwd_kernel_traitsILi64ELi16ELi1ELb1ELb0ELb0ELb1EN3c108BFloat16ENS1_7complexIfEEEEv13SSMParamsBase --------------------------
	.section	.text._Z25selective_scan_fwd_kernelI32Selective_Scan_fwd_kernel_traitsILi64ELi16ELi1ELb1ELb0ELb0ELb1EN3c108BFloat16ENS1_7complexIfEEEEv13SSMParamsBase,"ax",@progbits
	.align	128
        .global         _Z25selective_scan_fwd_kernelI32Selective_Scan_fwd_kernel_traitsILi64ELi16ELi1ELb1ELb0ELb0ELb1EN3c108BFloat16ENS1_7complexIfEEEEv13SSMParamsBase
        .type           _Z25selective_scan_fwd_kernelI32Selective_Scan_fwd_kernel_traitsILi64ELi16ELi1ELb1ELb0ELb0ELb1EN3c108BFloat16ENS1_7complexIfEEEEv13SSMParamsBase,@function
        .size           _Z25selective_scan_fwd_kernelI32Selective_Scan_fwd_kernel_traitsILi64ELi16ELi1ELb1ELb0ELb0ELb1EN3c108BFloat16ENS1_7complexIfEEEEv13SSMParamsBase,(.L_x_5023 - _Z25selective_scan_fwd_kernelI32Selective_Scan_fwd_kernel_traitsILi64ELi16ELi1ELb1ELb0ELb0ELb1EN3c108BFloat16ENS1_7complexIfEEEEv13SSMParamsBase)
        .other          _Z25selective_scan_fwd_kernelI32Selective_Scan_fwd_kernel_traitsILi64ELi16ELi1ELb1ELb0ELb0ELb1EN3c108BFloat16ENS1_7complexIfEEEEv13SSMParamsBase,@"STO_CUDA_ENTRY STV_DEFAULT"
_Z25selective_scan_fwd_kernelI32Selective_Scan_fwd_kernel_traitsILi64ELi16ELi1ELb1ELb0ELb0ELb1EN3c108BFloat16ENS1_7complexIfEEEEv13SSMParamsBase:
.text._Z25selective_scan_fwd_kernelI32Selective_Scan_fwd_kernel_traitsILi64ELi16ELi1ELb1ELb0ELb0ELb1EN3c108BFloat16ENS1_7complexIfEEEEv13SSMParamsBase:
        /* <DEDUP_REMOVED lines=78> */
.L_x_1064:
        /* <DEDUP_REMOVED lines=80> */
.L_x_1026:
[----:B------:R-:W-:Y:S05]  /*09e0*/  BSYNC.RECONVERGENT B0 ;  /* 0x0000000000007941 */ /* 0x000fea0003800200 */
.L_x_1025:
        /* <DEDUP_REMOVED lines=39> */
.L_x_1028:
[----:B------:R-:W-:Y:S05]  /*0c60*/  BSYNC.RECONVERGENT B0 ;  /* 0x0000000000007941 */ /* 0x000fea0003800200 */
.L_x_1027:
        /* <DEDUP_REMOVED lines=39> */
.L_x_1030:
[----:B------:R-:W-:Y:S05]  /*0ee0*/  BSYNC.RECONVERGENT B0 ;  /* 0x0000000000007941 */ /* 0x000fea0003800200 */
.L_x_1029:
        /* <DEDUP_REMOVED lines=41> */
.L_x_1032:
[----:B------:R-:W-:Y:S05]  /*1180*/  BSYNC.RECONVERGENT B0 ;  /* 0x0000000000007941 */ /* 0x000fea0003800200 */
.L_x_1031:
        /* <DEDUP_REMOVED lines=39> */
.L_x_1034:
[----:B------:R-:W-:Y:S05]  /*1400*/  BSYNC.RECONVERGENT B0 ;  /* 0x0000000000007941 */ /* 0x000fea0003800200 */
.L_x_1033:
        /* <DEDUP_REMOVED lines=41> */
.L_x_1036:
[----:B------:R-:W-:Y:S05]  /*16a0*/  BSYNC.RECONVERGENT B0 ;  /* 0x0000000000007941 */ /* 0x000fea0003800200 */
.L_x_1035:
        /* <DEDUP_REMOVED lines=39> */
.L_x_1038:
[----:B------:R-:W-:Y:S05]  /*1920*/  BSYNC.RECONVERGENT B0 ;  /* 0x0000000000007941 */ /* 0x000fea0003800200 */
.L_x_1037:
        /* <DEDUP_REMOVED lines=41> */
.L_x_1040:
[----:B------:R-:W-:Y:S05]  /*1bc0*/  BSYNC.RECONVERGENT B0 ;  /* 0x0000000000007941 */ /* 0x000fea0003800200 */
.L_x_1039:
        /* <DEDUP_REMOVED lines=40> */
.L_x_1042:
[----:B------:R-:W-:Y:S05]  /*1e50*/  BSYNC.RECONVERGENT B0 ;  /* 0x0000000000007941 */ /* 0x000fea0003800200 */
.L_x_1041:
        /* <DEDUP_REMOVED lines=41> */
.L_x_1044:
[----:B------:R-:W-:Y:S05]  /*20f0*/  BSYNC.RECONVERGENT B0 ;  /* 0x0000000000007941 */ /* 0x000fea0003800200 */
.L_x_1043:
        /* <DEDUP_REMOVED lines=39> */
.L_x_1046:
[----:B------:R-:W-:Y:S05]  /*2370*/  BSYNC.RECONVERGENT B0 ;  /* 0x0000000000007941 */ /* 0x000fea0003800200 */
.L_x_1045:
        /* <DEDUP_REMOVED lines=43> */
.L_x_1048:
[----:B------:R-:W-:Y:S05]  /*2630*/  BSYNC.RECONVERGENT B0 ;  /* 0x0000000000007941 */ /* 0x000fea0003800200 */
.L_x_1047:
        /* <DEDUP_REMOVED lines=32> */
.L_x_1050:
[----:B------:R-:W-:Y:S05]  /*2840*/  BSYNC.RECONVERGENT B0 ;  /* 0x0000000000007941 */ /* 0x000fea0003800200 */
.L_x_1049:
        /* <DEDUP_REMOVED lines=32> */
.L_x_1052:
[----:B------:R-:W-:Y:S05]  /*2a50*/  BSYNC.RECONVERGENT B0 ;  /* 0x0000000000007941 */ /* 0x000fea0003800200 */
.L_x_1051:
        /* <DEDUP_REMOVED lines=32> */
.L_x_1054:
[----:B------:R-:W-:Y:S05]  /*2c60*/  BSYNC.RECONVERGENT B0 ;  /* 0x0000000000007941 */ /* 0x000fea0003800200 */
.L_x_1053:
        /* <DEDUP_REMOVED lines=32> */
.L_x_1056:
[----:B------:R-:W-:Y:S05]  /*2e70*/  BSYNC.RECONVERGENT B0 ;  /* 0x0000000000007941 */ /* 0x000fea0003800200 */
.L_x_1055:
        /* <DEDUP_REMOVED lines=37> */
.L_x_1063:
        /* <DEDUP_REMOVED lines=421> */
.L_x_1059:
        /* <DEDUP_REMOVED lines=16> */
.L_x_1060:
[----:B------:R-:W-:Y:S05]  /*4c20*/  BSYNC.RECONVERGENT B0 ;  /* 0x0000000000007941 */ /* 0x000fea0003800200 */
.L_x_1058:
        /* <DEDUP_REMOVED lines=115> */
.L_x_1062:
[----:B------:R-:W-:Y:S05]  /*5360*/  BSYNC.RECONVERGENT B0 ;  /* 0x0000000000007941 */ /* 0x000fea0003800200 */
.L_x_1061:
[----:B-1----:R-:W-:Y:S01]  /*5370*/  FMUL.FTZ R5, R25, R10 ;  /* 0x0000000a19057220 */ /* 0x002fe20000410000 */
[----:B------:R-:W-:Y:S01]  /*5380*/  IADD3 R83, PT, PT, R83, 0x1, RZ ;  /* 0x0000000153537810 */ /* 0x000fe20007ffe0ff */
[C---:B------:R-:W-:Y:S01]  /*5390*/  FMUL.FTZ R113, R25.reuse, R124 ;  /* 0x0000007c19717220 */ /* 0x040fe20000410000 */
[----:B------:R-:W-:Y:S01]  /*53a0*/  FADD.FTZ R8, RZ, R141 ;  /* 0x0000008dff087221 */ /* 0x000fe20000010000 */
[C---:B------:R-:W-:Y:S01]  /*53b0*/  FFMA.FTZ R12, R24.reuse, R12, -R5 ;  /* 0x0000000c180c7223 */ /* 0x040fe20000010805 */
[----:B------:R-:W-:Y:S01]  /*53c0*/  FMUL.FTZ R5, R25, R144 ;  /* 0x0000009019057220 */ /* 0x000fe20000410000 */
[----:B------:R-:W-:Y:S01]  /*53d0*/  ISETP.NE.AND P1, PT, R83, RZ, PT ;  /* 0x000000ff5300720c */ /* 0x000fe20003f25270 */
[C---:B------:R-:W-:Y:S01]  /*53e0*/  FFMA.FTZ R122, R24.reuse, R122, -R113 ;  /* 0x0000007a187a7223 */ /* 0x040fe20000010871 */
[C---:B------:R-:W-:Y:S01]  /*53f0*/  FMUL.FTZ R113, R25.reuse, R0 ;  /* 0x0000000019717220 */ /* 0x040fe20000410000 */
[C---:B------:R-:W-:Y:S01]  /*5400*/  FFMA.FTZ R146, R24.reuse, R146, -R5 ;  /* 0x0000009218927223 */ /* 0x040fe20000010805 */
[C---:B------:R-:W-:Y:S01]  /*5410*/  FMUL.FTZ R5, R25.reuse, R126 ;  /* 0x0000007e19057220 */ /* 0x040fe20000410000 */
[C---:B------:R-:W-:Y:S01]  /*5420*/  FMUL.FTZ R7, R25.reuse, R16 ;  /* 0x0000001019077220 */ /* 0x040fe20000410000 */
[C---:B------:R-:W-:Y:S01]  /*5430*/  FMUL.FTZ R9, R25.reuse, R18 ;  /* 0x0000001219097220 */ /* 0x040fe20000410000 */
[C---:B------:R-:W-:Y:S01]  /*5440*/  FMUL.FTZ R148, R25.reuse, R148 ;  /* 0x0000009419947220 */ /* 0x040fe20000410000 */
        /* <DEDUP_REMOVED lines=46> */
.L_x_1057:
        /* <DEDUP_REMOVED lines=50> */
[----:B------:R-:W0:Y:S04]  /*5a50*/  LDS.128 R20, [R28] ;  /* 0x000000001c147984 */ /* 0x000e280000000c00 */
[----:B------:R-:W1:Y:S01]  /*5a60*/  LDS.128 R24, [R28+0x10] ;  /* 0x000010001c187984 */ /* 0x000e620000000c00 */
[----:B0-----:R-:W-:Y:S02]  /*5a70*/  SHF.L.U32 R13, R21, 0x10, RZ ;  /* 0x00000010150d7819 */ /* 0x001fe400000006ff */
[----:B------:R-:W-:Y:S02]  /*5a80*/  SHF.L.U32 R15, R22, 0x10, RZ ;  /* 0x00000010160f7819 */ /* 0x000fe400000006ff */
[----:B-1----:R-:W-:Y:S01]  /*5a90*/  SHF.L.U32 R10, R24, 0x10, RZ ;  /* 0x00000010180a7819 */ /* 0x002fe200000006ff */
[----:B------:R-:W-:Y:S01]  /*5aa0*/  FMUL.FTZ R14, R13, -1.4426950216293334961 ;  /* 0xbfb8aa3b0d0e7820 */ /* 0x000fe20000410000 */
[----:B------:R-:W-:Y:S01]  /*5ab0*/  SHF.L.U32 R0, R20, 0x10, RZ ;  /* 0x0000001014007819 */ /* 0x000fe200000006ff */
[----:B------:R-:W-:Y:S01]  /*5ac0*/  FMUL.FTZ R4, R15, -1.4426950216293334961 ;  /* 0xbfb8aa3b0f047820 */ /* 0x000fe20000410000 */
[----:B------:R-:W-:Y:S01]  /*5ad0*/  SHF.L.U32 R16, R23, 0x10, RZ ;  /* 0x0000001017107819 */ /* 0x000fe200000006ff */
[----:B------:R-:W-:Y:S01]  /*5ae0*/  FMUL.FTZ R7, R10, -1.4426950216293334961 ;  /* 0xbfb8aa3b0a077820 */ /* 0x000fe20000410000 */
[----:B------:R-:W-:Y:S01]  /*5af0*/  SHF.L.U32 R18, R25, 0x10, RZ ;  /* 0x0000001019127819 */ /* 0x000fe200000006ff */
[----:B------:R-:W0:Y:S01]  /*5b00*/  MUFU.EX2 R14, R14 ;  /* 0x0000000e000e7308 */ /* 0x000e220000000800 */
[----:B------:R-:W-:Y:S01]  /*5b10*/  PRMT R22, R22, 0x7632, R22 ;  /* 0x0000763216167816 */ /* 0x000fe20000000016 */
[----:B------:R-:W-:Y:S01]  /*5b20*/  FMUL.FTZ R5, R16, -1.4426950216293334961 ;  /* 0xbfb8aa3b10057820 */ /* 0x000fe20000410000 */
[----:B------:R-:W-:Y:S01]  /*5b30*/  PRMT R20, R20, 0x7632, R20 ;  /* 0x0000763214147816 */ /* 0x000fe20000000014 */
[----:B------:R-:W-:Y:S01]  /*5b40*/  FMUL.FTZ R9, R18, -1.4426950216293334961 ;  /* 0xbfb8aa3b12097820 */ /* 0x000fe20000410000 */
[----:B------:R-:W-:Y:S01]  /*5b50*/  PRMT R23, R23, 0x7632, R23 ;  /* 0x0000763217177816 */ /* 0x000fe20000000017 */
[----:B------:R1:W-:Y:S01]  /*5b60*/  MUFU.EX2 R11, R7 ;  /* 0x00000007000b7308 */ /* 0x0003e20000000800 */
[----:B------:R-:W-:Y:S01]  /*5b70*/  SHF.L.U32 R22, R22, 0x10, RZ ;  /* 0x0000001016167819 */ /* 0x000fe200000006ff */
[----:B------:R-:W-:Y:S01]  /*5b80*/  FMUL.FTZ R12, R0, -1.4426950216293334961 ;  /* 0xbfb8aa3b000c7820 */ /* 0x000fe20000410000 */
[----:B------:R-:W-:Y:S01]  /*5b90*/  SHF.L.U32 R20, R20, 0x10, RZ ;  /* 0x0000001014147819 */ /* 0x000fe200000006ff */
[----:B------:R2:W-:Y:S01]  /*5ba0*/  MUFU.EX2 R6, R4 ;  /* 0x0000000400067308 */ /* 0x0005e20000000800 */
[----:B------:R-:W-:-:S02]  /*5bb0*/  SHF.L.U32 R23, R23, 0x10, RZ ;  /* 0x0000001017177819 */ /* 0x000fc400000006ff */
[----:B------:R-:W-:Y:S01]  /*5bc0*/  PRMT R71, R27, 0x7632, R71 ;  /* 0x000076321b477816 */ /* 0x000fe20000000047 */
[----:B------:R3:W-:Y:S01]  /*5bd0*/  MUFU.EX2 R19, R9 ;  /* 0x0000000900137308 */ /* 0x0007e20000000800 */
[----:B------:R-:W-:Y:S01]  /*5be0*/  PRMT R25, R25, 0x7632, R25 ;  /* 0x0000763219197816 */ /* 0x000fe20000000019 */
[----:B-1----:R-:W-:Y:S01]  /*5bf0*/  FMUL.FTZ R7, R22, -1.4426950216293334961 ;  /* 0xbfb8aa3b16077820 */ /* 0x002fe20000410000 */
[----:B------:R-:W-:Y:S01]  /*5c00*/  PRMT R21, R21, 0x7632, R21 ;  /* 0x0000763215157816 */ /* 0x000fe20000000015 */
[----:B------:R1:W4:Y:S01]  /*5c10*/  MUFU.EX2 R8, R5 ;  /* 0x0000000500087308 */ /* 0x0003220000000800 */
[----:B------:R-:W-:Y:S01]  /*5c20*/  SHF.L.U32 R69, R26, 0x10, RZ ;  /* 0x000000101a457819 */ /* 0x000fe200000006ff */
[----:B--2---:R-:W-:Y:S01]  /*5c30*/  FMUL.FTZ R4, R20, -1.4426950216293334961 ;  /* 0xbfb8aa3b14047820 */ /* 0x004fe20000410000 */
[----:B------:R-:W-:Y:S01]  /*5c40*/  PRMT R24, R24, 0x7632, R24 ;  /* 0x0000763218187816 */ /* 0x000fe20000000018 */
[----:B------:R-:W2:Y:S01]  /*5c50*/  MUFU.EX2 R7, R7 ;  /* 0x0000000700077308 */ /* 0x000ea20000000800 */
[----:B------:R-:W-:Y:S01]  /*5c60*/  PRMT R26, R26, 0x7632, R26 ;  /* 0x000076321a1a7816 */ /* 0x000fe2000000001a */
[----:B---3--:R-:W-:Y:S01]  /*5c70*/  FMUL.FTZ R9, R23, -1.4426950216293334961 ;  /* 0xbfb8aa3b17097820 */ /* 0x008fe20000410000 */
[----:B------:R-:W-:Y:S01]  /*5c80*/  SHF.L.U32 R72, R27, 0x10, RZ ;  /* 0x000000101b487819 */ /* 0x000fe200000006ff */
[----:B------:R-:W-:Y:S01]  /*5c90*/  FMUL.FTZ R17, R69, -1.4426950216293334961 ;  /* 0xbfb8aa3b45117820 */ /* 0x000fe20000410000 */
[----:B------:R-:W-:Y:S01]  /*5ca0*/  SHF.L.U32 R74, R71, 0x10, RZ ;  /* 0x00000010474a7819 */ /* 0x000fe200000006ff */
[----:B------:R-:W3:Y:S01]  /*5cb0*/  MUFU.EX2 R4, R4 ;  /* 0x0000000400047308 */ /* 0x000ee20000000800 */
[----:B------:R-:W-:Y:S01]  /*5cc0*/  SHF.L.U32 R25, R25, 0x10, RZ ;  /* 0x0000001019197819 */ /* 0x000fe200000006ff */
[----:B------:R-:W-:Y:S01]  /*5cd0*/  FMUL.FTZ R73, R72, -1.4426950216293334961 ;  /* 0xbfb8aa3b48497820 */ /* 0x000fe20000410000 */
[----:B------:R-:W-:Y:S01]  /*5ce0*/  SHF.L.U32 R21, R21, 0x10, RZ ;  /* 0x0000001015157819 */ /* 0x000fe200000006ff */
[----:B------:R-:W-:Y:S01]  /*5cf0*/  FMUL.FTZ R75, R74, -1.4426950216293334961 ;  /* 0xbfb8aa3b4a4b7820 */ /* 0x000fe20000410000 */
[----:B------:R-:W-:Y:S01]  /*5d00*/  SHF.L.U32 R24, R24, 0x10, RZ ;  /* 0x0000001018187819 */ /* 0x000fe200000006ff */
[----:B------:R5:W3:Y:S01]  /*5d10*/  MUFU.EX2 R70, R17 ;  /* 0x0000001100467308 */ /* 0x000ae20000000800 */
[----:B------:R-:W-:Y:S01]  /*5d20*/  SHF.L.U32 R27, R26, 0x10, RZ ;  /* 0x000000101a1b7819 */ /* 0x000fe200000006ff */
[----:B------:R-:W-:Y:S01]  /*5d30*/  FMUL.FTZ R26, R25, -1.4426950216293334961 ;  /* 0xbfb8aa3b191a7820 */ /* 0x000fe20000410000 */
[----:B-1----:R-:W-:Y:S01]  /*5d40*/  FMUL.FTZ R5, R21, -1.4426950216293334961 ;  /* 0xbfb8aa3b15057820 */ /* 0x002fe20000410000 */
[----:B------:R-:W-:Y:S01]  /*5d50*/  MUFU.EX2 R9, R9 ;  /* 0x0000000900097308 */ /* 0x000fe20000000800 */
[----:B0-----:R-:W-:Y:S01]  /*5d60*/  FADD.FTZ R14, R14, 1 ;  /* 0x3f8000000e0e7421 */ /* 0x001fe20000010000 */
[----:B------:R-:W-:Y:S01]  /*5d70*/  FMUL.FTZ R71, R27, -1.4426950216293334961 ;  /* 0xbfb8aa3b1b477820 */ /* 0x000fe20000410000 */
[----:B----4-:R-:W-:Y:S01]  /*5d80*/  FADD.FTZ R8, R8, 1 ;  /* 0x3f80000008087421 */ /* 0x010fe20000010000 */
[----:B------:R-:W0:Y:S01]  /*5d90*/  MUFU.EX2 R12, R12 ;  /* 0x0000000c000c7308 */ /* 0x000e220000000800 */
[----:B-----5:R-:W-:Y:S01]  /*5da0*/  FMUL.FTZ R17, R24, -1.4426950216293334961 ;  /* 0xbfb8aa3b18117820 */ /* 0x020fe20000410000 */
[----:B--2---:R-:W-:Y:S01]  /*5db0*/  FADD.FTZ R7, R7, 1 ;  /* 0x3f80000007077421 */ /* 0x004fe20000010000 */
[----:B---3--:R-:W-:Y:S01]  /*5dc0*/  FADD.FTZ R4, R4, 1 ;  /* 0x3f80000004047421 */ /* 0x008fe20000010000 */
[----:B------:R-:W1:Y:S01]  /*5dd0*/  MUFU.EX2 R73, R73 ;  /* 0x0000004900497308 */ /* 0x000e620000000800 */
[----:B------:R-:W-:Y:S01]  /*5de0*/  FADD.FTZ R6, R6, 1 ;  /* 0x3f80000006067421 */ /* 0x000fe20000010000 */
[----:B------:R-:W-:Y:S01]  /*5df0*/  FADD.FTZ R11, R11, 1 ;  /* 0x3f8000000b0b7421 */ /* 0x000fe20000010000 */
[----:B------:R-:W-:Y:S01]  /*5e00*/  FADD.FTZ R19, R19, 1 ;  /* 0x3f80000013137421 */ /* 0x000fe20000010000 */
[----:B------:R-:W2:Y:S01]  /*5e10*/  MUFU.EX2 R75, R75 ;  /* 0x0000004b004b7308 */ /* 0x000ea20000000800 */
[----:B------:R-:W-:-:S03]  /*5e20*/  FADD.FTZ R70, R70, 1 ;  /* 0x3f80000046467421 */ /* 0x000fc60000010000 */
[----:B------:R-:W3:Y:S01]  /*5e30*/  MUFU.EX2 R26, R26 ;  /* 0x0000001a001a7308 */ /* 0x000ee20000000800 */
[----:B0-----:R-:W-:-:S03]  /*5e40*/  FADD.FTZ R12, R12, 1 ;  /* 0x3f8000000c0c7421 */ /* 0x001fc60000010000 */
[----:B------:R-:W0:Y:S01]  /*5e50*/  MUFU.EX2 R5, R5 ;  /* 0x0000000500057308 */ /* 0x000e220000000800 */
[----:B-1----:R-:W-:-:S03]  /*5e60*/  FADD.FTZ R73, R73, 1 ;  /* 0x3f80000049497421 */ /* 0x002fc60000010000 */
[----:B------:R-:W1:Y:S01]  /*5e70*/  MUFU.RCP R14, R14 ;  /* 0x0000000e000e7308 */ /* 0x000e620000001000 */
[----:B--2---:R-:W-:Y:S01]  /*5e80*/  FADD.FTZ R75, R75, 1 ;  /* 0x3f8000004b4b7421 */ /* 0x004fe20000010000 */
[----:B---3--:R-:W-:-:S06]  /*5e90*/  FADD.FTZ R26, R26, 1 ;  /* 0x3f8000001a1a7421 */ /* 0x008fcc0000010000 */
[----:B------:R-:W2:Y:S01]  /*5ea0*/  MUFU.EX2 R17, R17 ;  /* 0x0000001100117308 */ /* 0x000ea20000000800 */
[----:B0-----:R-:W-:-:S03]  /*5eb0*/  FADD.FTZ R5, R5, 1 ;  /* 0x3f80000005057421 */ /* 0x001fc60000010000 */
[----:B------:R-:W0:Y:S04]  /*5ec0*/  MUFU.EX2 R71, R71 ;  /* 0x0000004700477308 */ /* 0x000e280000000800 */
[----:B------:R3:W4:Y:S01]  /*5ed0*/  MUFU.RCP R81, R8 ;  /* 0x0000000800517308 */ /* 0x0007220000001000 */
[----:B-1----:R-:W-:Y:S01]  /*5ee0*/  FMUL.FTZ R13, R13, R14 ;  /* 0x0000000e0d0d7220 */ /* 0x002fe20000410000 */
[----:B--2---:R-:W-:-:S03]  /*5ef0*/  FADD.FTZ R17, R17, 1 ;  /* 0x3f80000011117421 */ /* 0x004fc60000010000 */
[----:B------:R-:W-:-:S03]  /*5f00*/  FMUL.FTZ R13, R13, R68 ;  /* 0x000000440d0d7220 */ /* 0x000fc60000410000 */
[----:B------:R-:W-:Y:S01]  /*5f10*/  MUFU.RCP R79, R4 ;  /* 0x00000004004f7308 */ /* 0x000fe20000001000 */
[----:B---3--:R-:W-:Y:S01]  /*5f20*/  FADD.FTZ R8, R9, 1 ;  /* 0x3f80000009087421 */ /* 0x008fe20000010000 */
[----:B0-----:R-:W-:-:S06]  /*5f30*/  FADD.FTZ R71, R71, 1 ;  /* 0x3f80000047477421 */ /* 0x001fcc0000010000 */
[----:B------:R-:W0:Y:S01]  /*5f40*/  MUFU.RCP R7, R7 ;  /* 0x0000000700077308 */ /* 0x000e220000001000 */
[----:B----4-:R-:W-:-:S04]  /*5f50*/  FMUL.FTZ R9, R16, R81 ;  /* 0x0000005110097220 */ /* 0x010fc80000410000 */
[----:B------:R-:W-:-:S03]  /*5f60*/  FMUL.FTZ R66, R9, R66 ;  /* 0x0000004209427220 */ /* 0x000fc60000410000 */
[----:B------:R-:W1:Y:S08]  /*5f70*/  MUFU.RCP R8, R8 ;  /* 0x0000000800087308 */ /* 0x000e700000001000 */
[----:B------:R-:W2:Y:S01]  /*5f80*/  MUFU.RCP R77, R12 ;  /* 0x0000000c004d7308 */ /* 0x000ea20000001000 */
[----:B0-----:R-:W-:-:S07]  /*5f90*/  FMUL.FTZ R7, R22, R7 ;  /* 0x0000000716077220 */ /* 0x001fce0000410000 */
[----:B------:R-:W0:Y:S01]  /*5fa0*/  MUFU.RCP R6, R6 ;  /* 0x0000000600067308 */ /* 0x000e220000001000 */
[----:B-1----:R-:W-:Y:S02]  /*5fb0*/  FMUL.FTZ R8, R23, R8 ;  /* 0x0000000817087220 */ /* 0x002fe40000410000 */
[----:B------:R-:W1:Y:S05]  /*5fc0*/  LDC.64 R22, c[0x0][0x438] ;  /* 0x00010e00ff167b82 */ /* 0x000e6a0000000a00 */
[----:B------:R-:W3:Y:S01]  /*5fd0*/  MUFU.RCP R11, R11 ;  /* 0x0000000b000b7308 */ /* 0x000ee20000001000 */
[----:B--2---:R-:W-:-:S04]  /*5fe0*/  FMUL.FTZ R0, R0, R77 ;  /* 0x0000004d00007220 */ /* 0x004fc80000410000 */
[----:B------:R-:W-:-:S03]  /*5ff0*/  FMUL.FTZ R0, R0, R67 ;  /* 0x0000004300007220 */ /* 0x000fc60000410000 */
[----:B------:R-:W2:Y:S01]  /*6000*/  MUFU.RCP R83, R19 ;  /* 0x0000001300537308 */ /* 0x000ea20000001000 */
[----:B0-----:R-:W-:-:S04]  /*6010*/  FMUL.FTZ R6, R15, R6 ;  /* 0x000000060f067220 */ /* 0x001fc80000410000 */
[----:B------:R-:W-:-:S03]  /*6020*/  FMUL.FTZ R6, R6, R65 ;  /* 0x0000004106067220 */ /* 0x000fc60000410000 */
[----:B------:R-:W-:Y:S01]  /*6030*/  MUFU.RCP R73, R73 ;  /* 0x0000004900497308 */ /* 0x000fe20000001000 */
[----:B---3--:R-:W-:-:S04]  /*6040*/  FMUL.FTZ R10, R10, R11 ;  /* 0x0000000b0a0a7220 */ /* 0x008fc80000410000 */
[----:B------:R-:W-:-:S03]  /*6050*/  FMUL.FTZ R10, R10, R63 ;  /* 0x0000003f0a0a7220 */ /* 0x000fc60000410000 */
[----:B------:R0:W3:Y:S01]  /*6060*/  MUFU.RCP R12, R5 ;  /* 0x00000005000c7308 */ /* 0x0000e20000001000 */
[----:B--2---:R-:W-:-:S04]  /*6070*/  FMUL.FTZ R15, R18, R83 ;  /* 0x00000053120f7220 */ /* 0x004fc80000410000 */
[----:B------:R-:W-:-:S03]  /*6080*/  FMUL.FTZ R15, R15, R64 ;  /* 0x000000400f0f7220 */ /* 0x000fc60000410000 */
[----:B------:R-:W2:Y:S01]  /*6090*/  MUFU.RCP R75, R75 ;  /* 0x0000004b004b7308 */ /* 0x000ea20000001000 */
[----:B0-----:R-:W-:-:S04]  /*60a0*/  FMUL.FTZ R5, R20, R79 ;  /* 0x0000004f14057220 */ /* 0x001fc80000410000 */
[----:B------:R-:W-:Y:S01]  /*60b0*/  FMUL.FTZ R9, R5, R60 ;  /* 0x0000003c05097220 */ /* 0x000fe20000410000 */
[----:B------:R-:W-:Y:S01]  /*60c0*/  FMUL.FTZ R5, R7, R58 ;  /* 0x0000003a07057220 */ /* 0x000fe20000410000 */
[----:B------:R-:W-:Y:S01]  /*60d0*/  FMUL.FTZ R7, R8, R57 ;  /* 0x0000003908077220 */ /* 0x000fe20000410000 */
[----:B------:R-:W0:Y:S01]  /*60e0*/  MUFU.RCP R70, R70 ;  /* 0x0000004600467308 */ /* 0x000e220000001000 */
[----:B---3--:R-:W-:Y:S02]  /*60f0*/  FMUL.FTZ R4, R21, R12 ;  /* 0x0000000c15047220 */ /* 0x008fe40000410000 */
[----:B------:R-:W-:Y:S01]  /*6100*/  F2FP.BF16.F32.PACK_AB R6, R5, R6 ;  /* 0x000000060506723e */ /* 0x000fe200000010ff */
[----:B------:R-:W3:Y:S01]  /*6110*/  LDC.64 R20, c[0x0][0x430] ;  /* 0x00010c00ff147b82 */ /* 0x000ee20000000a00 */
[----:B------:R-:W-:Y:S01]  /*6120*/  F2FP.BF16.F32.PACK_AB R7, R7, R66 ;  /* 0x000000420707723e */ /* 0x000fe200000010ff */
[----:B------:R-:W-:Y:S02]  /*6130*/  FMUL.FTZ R4, R4, R59 ;  /* 0x0000003b04047220 */ /* 0x000fe40000410000 */
[----:B------:R4:W5:Y:S01]  /*6140*/  MUFU.RCP R19, R17 ;  /* 0x0000001100137308 */ /* 0x0009620000001000 */
[----:B--2---:R-:W-:-:S02]  /*6150*/  FMUL.FTZ R74, R74, R75 ;  /* 0x0000004b4a4a7220 */ /* 0x004fc40000410000 */
[----:B------:R-:W-:Y:S02]  /*6160*/  F2FP.BF16.F32.PACK_AB R5, R4, R13 ;  /* 0x0000000d0405723e */ /* 0x000fe400000010ff */
[----:B------:R-:W-:Y:S01]  /*6170*/  F2FP.BF16.F32.PACK_AB R4, R9, R0 ;  /* 0x000000000904723e */ /* 0x000fe200000010ff */
[----:B------:R-:W-:Y:S01]  /*6180*/  BAR.SYNC.DEFER_BLOCKING 0x0 ;  /* 0x0000000000007b1d */ /* 0x000fe20000010000 */
[----:B------:R-:W-:Y:S01]  /*6190*/  FMUL.FTZ R74, R74, R53 ;  /* 0x000000354a4a7220 */ /* 0x000fe20000410000 */
[----:B----4-:R-:W-:Y:S01]  /*61a0*/  FMUL.FTZ R17, R72, R73 ;  /* 0x0000004948117220 */ /* 0x010fe20000410000 */
[----:B0-----:R-:W-:-:S03]  /*61b0*/  FMUL.FTZ R12, R69, R70 ;  /* 0x00000046450c7220 */ /* 0x001fc60000410000 */
[----:B------:R-:W0:Y:S01]  /*61c0*/  MUFU.RCP R26, R26 ;  /* 0x0000001a001a7308 */ /* 0x000e220000001000 */
[----:B------:R-:W-:Y:S01]  /*61d0*/  FMUL.FTZ R17, R17, R62 ;  /* 0x0000003e11117220 */ /* 0x000fe20000410000 */
[----:B------:R-:W-:Y:S01]  /*61e0*/  FMUL.FTZ R12, R12, R61 ;  /* 0x0000003d0c0c7220 */ /* 0x000fe20000410000 */
[----:B-----5:R-:W-:-:S03]  /*61f0*/  FMUL.FTZ R11, R24, R19 ;  /* 0x00000013180b7220 */ /* 0x020fc60000410000 */
[----:B------:R-:W-:Y:S02]  /*6200*/  F2FP.BF16.F32.PACK_AB R19, R74, R17 ;  /* 0x000000114a13723e */ /* 0x000fe400000010ff */
[----:B------:R-:W2:Y:S01]  /*6210*/  MUFU.RCP R14, R71 ;  /* 0x00000047000e7308 */ /* 0x000ea20000001000 */
[----:B---3--:R-:W-:-:S04]  /*6220*/  IMAD.WIDE.U32 R2, R20, UR18, R2 ;  /* 0x0000001214027c25 */ /* 0x008fc8000f8e0002 */
[----:B------:R-:W-:Y:S01]  /*6230*/  FMUL.FTZ R11, R11, R56 ;  /* 0x000000380b0b7220 */ /* 0x000fe20000410000 */
[----:B------:R-:W-:-:S04]  /*6240*/  IMAD R3, R21, UR18, R3 ;  /* 0x0000001215037c24 */ /* 0x000fc8000f8e0203 */
[----:B------:R-:W-:Y:S01]  /*6250*/  F2FP.BF16.F32.PACK_AB R16, R11, R10 ;  /* 0x0000000a0b10723e */ /* 0x000fe200000010ff */
[----:B-1----:R-:W-:-:S04]  /*6260*/  IMAD.WIDE.U32 R2, R48, R22, R2 ;  /* 0x0000001630027225 */ /* 0x002fc800078e0002 */
[----:B0-----:R-:W-:Y:S01]  /*6270*/  FMUL.FTZ R8, R25, R26 ;  /* 0x0000001a19087220 */ /* 0x001fe20000410000 */
[----:B------:R0:W-:Y:S01]  /*6280*/  STS.128 [R28], R4 ;  /* 0x000000041c007388 */ /* 0x0001e20000000c00 */
[----:B------:R-:W0:Y:S01]  /*6290*/  LDC.64 R24, c[0x0][0x490] ;  /* 0x00012400ff187b82 */ /* 0x000e220000000a00 */
[----:B------:R-:W-:Y:S02]  /*62a0*/  IMAD R0, R48, R23, R3 ;  /* 0x0000001730007224 */ /* 0x000fe400078e0203 */
[----:B------:R-:W-:Y:S01]  /*62b0*/  FMUL.FTZ R8, R8, R55 ;  /* 0x0000003708087220 */ /* 0x000fe20000410000 */
[----:B--2---:R-:W-:-:S04]  /*62c0*/  FMUL.FTZ R27, R27, R14 ;  /* 0x0000000e1b1b7220 */ /* 0x004fc80000410000 */
[----:B------:R-:W-:Y:S01]  /*62d0*/  F2FP.BF16.F32.PACK_AB R17, R8, R15 ;  /* 0x0000000f0811723e */ /* 0x000fe200000010ff */
[----:B------:R-:W-:-:S05]  /*62e0*/  FMUL.FTZ R27, R27, R54 ;  /* 0x000000361b1b7220 */ /* 0x000fca0000410000 */
[----:B------:R-:W-:-:S05]  /*62f0*/  F2FP.BF16.F32.PACK_AB R18, R27, R12 ;  /* 0x0000000c1b12723e */ /* 0x000fca00000010ff */
[----:B------:R-:W-:Y:S01]  /*6300*/  STS.128 [R28+0x10], R16 ;  /* 0x000010101c007388 */ /* 0x000fe20000000c00 */
[----:B------:R-:W-:-:S03]  /*6310*/  NOP ;  /* 0x0000000000007918 */ /* 0x000fc60000000000 */
[----:B------:R-:W1:Y:S01]  /*6320*/  LDS.128 R8, [R29] ;  /* 0x000000001d087984 */ /* 0x000e620000000c00 */
[----:B0-----:R-:W-:-:S03]  /*6330*/  LEA R4, P0, R2, R24, 0x1 ;  /* 0x0000001802047211 */ /* 0x001fc600078008ff */
[----:B------:R-:W0:Y:S01]  /*6340*/  LDS.128 R12, [R29+0x200] ;  /* 0x000200001d0c7984 */ /* 0x000e220000000c00 */
[----:B------:R-:W-:Y:S02]  /*6350*/  LEA.HI.X R5, R2, R25, R0, 0x1, P0 ;  /* 0x0000001902057211 */ /* 0x000fe400000f0c00 */
[----:B------:R-:W-:Y:S01]  /*6360*/  ISETP.GE.AND P0, PT, R35, UR5, PT ;  /* 0x0000000523007c0c */ /* 0x000fe2000bf06270 */
[----:B------:R-:W-:-:S05]  /*6370*/  IMAD.WIDE.U32 R2, R30, 0x10, R4 ;  /* 0x000000101e027825 */ /* 0x000fca00078e0004 */
[----:B-1----:R1:W-:Y:S04]  /*6380*/  STG.E.128 desc[UR16][R2.64], R8 ;  /* 0x0000000802007986 */ /* 0x0023e8000c101d10 */
[----:B0-----:R1:W-:Y:S03]  /*6390*/  STG.E.128 desc[UR16][R2.64+0x200], R12 ;  /* 0x0002000c02007986 */ /* 0x0013e6000c101d10 */
[----:B------:R-:W-:Y:S05]  /*63a0*/  @!P0 BRA `(.L_x_1064) ;  /* 0xffffffa0004c8947 */ /* 0x000fea000383ffff */
[----:B------:R-:W-:Y:S05]  /*63b0*/  EXIT ;  /* 0x000000000000794d */ /* 0x000fea0003800000 */
.L_x_1065:
        /* <DEDUP_REMOVED lines=12> */
.L_x_5023:


//--------------------- .text._Z25selective_scan_fwd_kernelI32Selective_Scan_fwd_kernel_traitsILi64ELi16ELi1ELb1ELb0ELb1ELb0EN3c108BFloat16ENS1_7complexIfEEEEv13SSMParamsBase --------------------------
	.section	.text._Z25selective_scan_fwd_kernelI32Selective_Scan_fwd_kernel_traitsILi64ELi16ELi1ELb1ELb0ELb1ELb0EN3c108BFloat16ENS1_7complexIfEEEEv13SSMParamsBase,"ax",@progbits
	.align	128
        .global         _Z25selective_scan_fwd_kernelI32Selective_Scan_fwd_kernel_traitsILi64ELi16ELi1ELb1ELb0ELb1ELb0EN3c108BFloat16ENS1_7complexIfEEEEv13SSMParamsBase
        .type           _Z25selective_scan_fwd_kernelI32Selective_Scan_fwd_kernel_traitsILi64ELi16ELi1ELb1ELb0ELb1ELb0EN3c108BFloat16ENS1_7complexIfEEEEv13SSMParamsBase,@function
        .size           _Z25selective_scan_fwd_kernelI32Selective_Scan_fwd_kernel_traitsILi64ELi16ELi1ELb1ELb0ELb1ELb0EN3c108BFloat16ENS1_7complexIfEEEEv13SSMParamsBase,(.L_x_5024 - _Z25selective_scan_fwd_kernelI32Selective_Scan_fwd_kernel_traitsILi64ELi16ELi1ELb1ELb0ELb1ELb0EN3c108BFloat16ENS1_7complexIfEEEEv13SSMParamsBase)
        .other          _Z25selective_scan_fwd_kernelI32Selective_Scan_fwd_kernel_traitsILi64ELi16ELi1ELb1ELb0ELb1ELb0EN3c108BFloat16ENS1_7complexIfEEEEv13SSMParamsBase,@"STO_CUDA_ENTRY STV_DEFAULT"
_Z25selective_scan_fwd_kernelI32Selective_Scan_fwd_kernel_traitsILi64ELi16ELi1ELb1ELb0ELb1ELb0EN3c108BFloat16ENS1_7complexIfEEEEv13SSMParamsBase:
.text._Z25selective_scan_fwd_kernelI32Selective_Scan_fwd_kernel_traitsILi64ELi16ELi1ELb1ELb0ELb1ELb0EN3c108BFloat16ENS1_7complexIfEEEEv13SSMParamsBase:
        /* <DEDUP_REMOVED lines=9> */
[----:B------:R-:W2:Y:S01]  /*0090*/  LDCU.128 UR32, c[0x0][0x400] ;  /* 0x00008000ff2077ac */ /* 0x000ea20008000c00 */
[----:B0-----:R-:W-:-:S06]  /*00a0*/  UISETP.NE.U32.AND UP0, UPT, UR8, URZ, UPT ;  /* 0x000000ff0800728c */ /* 0x001fcc000bf05070 */
[----:B------:R-:W0:Y:S01]  /*00b0*/  LDC R77, c[0x0][0x394] ;  /* 0x0000e500ff4d7b82 */ /* 0x000e220000000800 */
[----:B------:R-:W0:Y:S01]  /*00c0*/  LDCU.128 UR28, c[0x0][0x3f0] ;  /* 0x00007e00ff1c77ac */ /* 0x000e220008000c00 */
[----:B------:R-:W-:Y:S01]  /*00d0*/  UISETP.NE.AND.EX UP0, UPT, UR9, URZ, UPT, UP0 ;  /* 0x000000ff0900728c */ /* 0x000fe2000bf05300 */
[----:B---3--:R-:W-:Y:S01]  /*00e0*/  MOV R0, UR17 ;  /* 0x0000001100007c02 */ /* 0x008fe20008000f00 */
[----:B------:R-:W3:Y:S04]  /*00f0*/  LDCU.64 UR10, c[0x0][0x3d0] ;  /* 0x00007a00ff0a77ac */ /* 0x000ee80008000a00 */
[----:B------:R-:W-:Y:S01]  /*0100*/  PLOP3.LUT P1, PT, PT, PT, UP0, 0x80, 0x8 ;  /* 0x000000000008781c */ /* 0x000fe20003f2f008 */
[----:B----4-:R-:W-:Y:S01]  /*0110*/  UISETP.NE.U32.AND UP1, UPT, UR6, URZ, UPT ;  /* 0x000000ff0600728c */ /* 0x010fe2000bf25070 */
[----:B------:R-:W4:Y:S03]  /*0120*/  LDCU UR23, c[0x0][0x384] ;  /* 0x00007080ff1777ac */ /* 0x000f260008000800 */
        /* <DEDUP_REMOVED lines=29> */
[----:B------:R-:W-:-:S05]  /*0300*/  IMAD R0, R9, R0, UR8 ;  /* 0x0000000809007e24 */ /* 0x000fca000f8e0200 */
[----:B------:R-:W-:-:S13]  /*0310*/  ISETP.GT.U32.AND P0, PT, R9, R0, PT ;  /* 0x000000000900720c */ /* 0x000fda0003f04070 */
[----:B------:R-:W-:Y:S01]  /*0320*/  VOTEU.ANY UP1, P0 ;  /* 0x0000000000ff7886 */ /* 0x000fe20000020100 */
[----:B------:R-:W-:Y:S01]  /*0330*/  PLOP3.LUT P0, PT, PT, PT, UP1, 0x80, 0x8 ;  /* 0x000000000008781c */ /* 0x000fe20003f0f018 */
[----:B------:R-:W-:-:S12]  /*0340*/  UIMAD.WIDE.U32 UR8, UR25, UR32, URZ ;  /* 0x00000020190872a5 */ /* 0x000fd8000f8e00ff */
[----:B------:R-:W-:-:S04]  /*0350*/  @!P0 IADD3 R0, PT, PT, R0, -R9, RZ ;  /* 0x8000000900008210 */ /* 0x000fc80007ffe0ff */
[----:B------:R-:W-:Y:S01]  /*0360*/  ISETP.GE.U32.AND P0, PT, R0, R9, PT ;  /* 0x000000090000720c */ /* 0x000fe20003f06070 */
[----:B------:R-:W-:-:S04]  /*0370*/  UIMAD UR9, UR25, UR33, UR9 ;  /* 0x00000021190972a4 */ /* 0x000fc8000f8e0209 */
[----:B------:R-:W-:Y:S02]  /*0380*/  UIMAD.WIDE.U32 UR12, UR21, UR34, UR8 ;  /* 0x00000022150c72a5 */ /* 0x000fe4000f8e0008 */
[----:B------:R-:W-:Y:S02]  /*0390*/  ULOP3.LUT UR8, UR21, UR17, URZ, 0x3c, !UPT ;  /* 0x0000001115087292 */ /* 0x000fe4000f8e3cff */
[----:B0-----:R-:W-:Y:S02]  /*03a0*/  UIMAD.WIDE.U32 UR6, UR25, UR28, URZ ;  /* 0x0000001c190672a5 */ /* 0x001fe4000f8e00ff */
[----:B------:R-:W-:Y:S02]  /*03b0*/  @!UP1 UIADD3 UR16, UPT, UPT, UR16, 0x1, URZ ;  /* 0x0000000110109890 */ /* 0x000fe4000fffe0ff */
[----:B------:R-:W-:Y:S01]  /*03c0*/  VOTEU.ANY UP0, P0 ;  /* 0x0000000000ff7886 */ /* 0x000fe20000000100 */
[----:B------:R-:W-:Y:S01]  /*03d0*/  ISETP.GE.AND P0, PT, R77, 0x1, PT ;  /* 0x000000014d00780c */ /* 0x000fe20003f06270 */
[----:B------:R-:W-:-:S02]  /*03e0*/  UISETP.GE.AND UP1, UPT, UR8, URZ, UPT ;  /* 0x000000ff0800728c */ /* 0x000fc4000bf26270 */
[----:B------:R-:W-:Y:S02]  /*03f0*/  UIMAD UR7, UR25, UR29, UR7 ;  /* 0x0000001d190772a4 */ /* 0x000fe4000f8e0207 */
[----:B------:R-:W-:Y:S02]  /*0400*/  UIMAD.WIDE.U32 UR14, UR25, UR10, URZ ;  /* 0x0000000a190e72a5 */ /* 0x000fe4000f8e00ff */
[----:B------:R-:W-:Y:S02]  /*0410*/  UIMAD.WIDE.U32 UR6, UR21, UR30, UR6 ;  /* 0x0000001e150672a5 */ /* 0x000fe4000f8e0006 */
[----:B------:R-:W-:Y:S02]  /*0420*/  @UP0 UIADD3 UR16, UPT, UPT, UR16, 0x1, URZ ;  /* 0x0000000110100890 */ /* 0x000fe4000fffe0ff */
[----:B------:R-:W-:Y:S02]  /*0430*/  UIMAD UR24, UR21, UR31, UR7 ;  /* 0x0000001f151872a4 */ /* 0x000fe4000f8e0207 */
[----:B------:R-:W-:-:S02]  /*0440*/  UIMAD UR20, UR25, UR11, UR15 ;  /* 0x0000000b191472a4 */ /* 0x000fc4000f8e020f */
[----:B------:R-:W-:Y:S01]  /*0450*/  UIMAD UR22, UR21, UR35, UR13 ;  /* 0x00000023151672a4 */ /* 0x000fe2000f8e020d */
[----:B------:R-:W0:Y:S01]  /*0460*/  LDCU.64 UR30, c[0x0][0x3e8] ;  /* 0x00007d00ff1e77ac */ /* 0x000e220008000a00 */
[----:B------:R-:W1:Y:S01]  /*0470*/  LDCU.128 UR8, c[0x0][0x460] ;  /* 0x00008c00ff0877ac */ /* 0x000e620008000c00 */
[----:B------:R-:W-:Y:S02]  /*0480*/  UISETP.NE.AND UP0, UPT, UR17, URZ, UPT ;  /* 0x000000ff1100728c */ /* 0x000fe4000bf05270 */
[----:B------:R-:W-:Y:S01]  /*0490*/  @!UP1 UIADD3 UR16, UPT, UPT, -UR16, URZ, URZ ;  /* 0x000000ff10109290 */ /* 0x000fe2000fffe1ff */
[----:B01--4-:R-:W-:Y:S11]  /*04a0*/  @!P0 EXIT ;  /* 0x000000000000894d */ /* 0x013ff60003800000 */
[----:B------:R-:W0:Y:S01]  /*04b0*/  S2R R79, SR_TID.X ;  /* 0x00000000004f7919 */ /* 0x000e220000002100 */
[----:B------:R-:W-:Y:S01]  /*04c0*/  @!UP0 ULOP3.LUT UR16, URZ, UR17, URZ, 0x33, !UPT ;  /* 0x00000011ff108292 */ /* 0x000fe2000f8e33ff */
[----:B------:R-:W1:Y:S01]  /*04d0*/  S2UR UR17, SR_CgaCtaId ;  /* 0x00000000001179c3 */ /* 0x000e620000008800 */
[----:B------:R-:W-:Y:S01]  /*04e0*/  UMOV UR15, UR20 ;  /* 0x00000014000f7c82 */ /* 0x000fe20008000000 */
[----:B------:R-:W2:Y:S01]  /*04f0*/  LDCU.64 UR26, c[0x0][0x3a0] ;  /* 0x00007400ff1a77ac */ /* 0x000ea20008000a00 */
[----:B------:R-:W-:Y:S01]  /*0500*/  USHF.R.S32.HI UR7, URZ, 0x1f, UR16 ;  /* 0x0000001fff077899 */ /* 0x000fe20008011410 */
[----:B------:R-:W3:Y:S03]  /*0510*/  LDCU.64 UR28, c[0x0][0x3b8] ;  /* 0x00007700ff1c77ac */ /* 0x000ee60008000a00 */
[----:B------:R-:W-:Y:S01]  /*0520*/  UIMAD UR7, UR7, UR30, URZ ;  /* 0x0000001e070772a4 */ /* 0x000fe2000f8e02ff */
[----:B------:R-:W4:Y:S01]  /*0530*/  LDCU UR32, c[0x0][0x38c] ;  /* 0x00007180ff2077ac */ /* 0x000f220008000800 */
[----:B------:R-:W-:-:S02]  /*0540*/  UIMAD.WIDE.U32 UR14, UR16, UR30, UR14 ;  /* 0x0000001e100e72a5 */ /* 0x000fc4000f8e000e */
[----:B------:R-:W-:Y:S02]  /*0550*/  UIMAD UR7, UR16, UR31, UR7 ;  /* 0x0000001f100772a4 */ /* 0x000fe4000f8e0207 */
[----:B------:R-:W-:Y:S02]  /*0560*/  ULEA UR16, UP1, UR12, UR10, 0x1 ;  /* 0x0000000a0c107291 */ /* 0x000fe4000f8208ff */
[----:B------:R-:W-:Y:S02]  /*0570*/  ULEA UR10, UP2, UR14, UR4, 0x1 ;  /* 0x000000040e0a7291 */ /* 0x000fe4000f8408ff */
[----:B------:R-:W-:Y:S02]  /*0580*/  UIADD3 UR4, UPT, UPT, UR15, UR7, URZ ;  /* 0x000000070f047290 */ /* 0x000fe4000fffe0ff */
[----:B------:R-:W-:Y:S02]  /*0590*/  UIMAD UR13, UR25, UR23, UR21 ;  /* 0x00000017190d72a4 */ /* 0x000fe4000f8e0215 */
[----:B------:R-:W-:Y:S01]  /*05a0*/  ULEA.HI.X UR14, UR14, UR5, UR4, 0x1, UP2 ;  /* 0x000000050e0e7291 */ /* 0x000fe200090f0c04 */
[----:B0-----:R-:W-:Y:S01]  /*05b0*/  SHF.L.U32 R0, R79, 0x2, RZ ;  /* 0x000000024f007819 */ /* 0x001fe200000006ff */
[----:B------:R-:W-:Y:S01]  /*05c0*/  ULEA UR20, UP0, UR6, UR8, 0x1 ;  /* 0x0000000806147291 */ /* 0x000fe2000f8008ff */
[--C-:B------:R-:W-:Y:S01]  /*05d0*/  SHF.R.U32.HI R130, RZ, 0x5, R79.reuse ;  /* 0x00000005ff827819 */ /* 0x100fe2000001164f */
[----:B------:R-:W-:Y:S01]  /*05e0*/  UMOV UR5, 0x400 ;  /* 0x0000040000057882 */ /* 0x000fe20000000000 */
[----:B------:R-:W-:Y:S01]  /*05f0*/  ULEA.HI.X UR11, UR12, UR11, UR22, 0x1, UP1 ;  /* 0x0000000b0c0b7291 */ /* 0x000fe200088f0c16 */
[----:B------:R-:W-:Y:S01]  /*0600*/  IMAD R77, R77, UR13, RZ ;  /* 0x0000000d4d4d7c24 */ /* 0x000fe2000f8e02ff */
[----:B-1----:R-:W-:Y:S01]  /*0610*/  ULEA UR12, UR17, UR5, 0x18 ;  /* 0x00000005110c7291 */ /* 0x002fe2000f8ec0ff */
[----:B------:R-:W-:Y:S01]  /*0620*/  LOP3.LUT R0, R0, 0xf80, RZ, 0xc0, !PT ;  /* 0x00000f8000007812 */ /* 0x000fe200078ec0ff */
[----:B------:R-:W-:Y:S01]  /*0630*/  ULEA.HI.X UR24, UR6, UR9, UR24, 0x1, UP0 ;  /* 0x0000000906187291 */ /* 0x000fe200080f0c18 */
[----:B----4-:R-:W-:Y:S01]  /*0640*/  IMAD R77, R77, UR32, RZ ;  /* 0x000000204d4d7c24 */ /* 0x010fe2000f8e02ff */
[----:B--2---:R-:W-:Y:S01]  /*0650*/  UIMAD.WIDE.U32 UR8, UR21, UR26, URZ ;  /* 0x0000001a150872a5 */ /* 0x004fe2000f8e00ff */
[----:B------:R-:W-:Y:S01]  /*0660*/  LOP3.LUT R73, R0, 0x1f, R79, 0xf8, !PT ;  /* 0x0000001f00497812 */ /* 0x000fe200078ef84f */
[----:B---3--:R-:W-:Y:S01]  /*0670*/  UIMAD.WIDE.U32 UR6, UR21, UR28, URZ ;  /* 0x0000001c150672a5 */ /* 0x008fe2000f8e00ff */
[----:B------:R-:W-:Y:S01]  /*0680*/  LEA R75, R130, UR12, 0x4 ;  /* 0x0000000c824b7c11 */ /* 0x000fe2000f8e20ff */
[----:B------:R-:W-:Y:S01]  /*0690*/  UMOV UR15, UR16 ;  /* 0x00000010000f7c82 */ /* 0x000fe20008000000 */
[----:B------:R-:W-:-:S02]  /*06a0*/  UIMAD UR23, UR21, UR27, UR9 ;  /* 0x0000001b151772a4 */ /* 0x000fc4000f8e0209 */
[----:B------:R-:W-:Y:S01]  /*06b0*/  UIMAD UR22, UR21, UR29, UR7 ;  /* 0x0000001d151672a4 */ /* 0x000fe2000f8e0207 */
[----:B------:R-:W-:Y:S01]  /*06c0*/  UMOV UR4, URZ ;  /* 0x000000ff00047c82 */ /* 0x000fe20008000000 */
[----:B------:R-:W-:Y:S01]  /*06d0*/  UMOV UR17, UR24 ;  /* 0x0000001800117c82 */ /* 0x000fe20008000000 */
[----:B------:R-:W-:Y:S01]  /*06e0*/  UMOV UR16, UR11 ;  /* 0x0000000b00107c82 */ /* 0x000fe20008000000 */
[----:B------:R-:W-:-:S08]  /*06f0*/  UMOV UR13, UR10 ;  /* 0x0000000a000d7c82 */ /* 0x000fd00008000000 */
.L_x_1105:
[----:B------:R-:W-:Y:S01]  /*0700*/  BAR.SYNC.DEFER_BLOCKING 0x0 ;  /* 0x0000000000007b1d */ /* 0x000fe20000010000 */
[----:B------:R-:W-:Y:S02]  /*0710*/  SHF.L.U32 R36, R79, 0x1, RZ ;  /* 0x000000014f247819 */ /* 0x000fe400000006ff */
[----:B0-----:R-:W-:Y:S02]  /*0720*/  MOV R2, UR20 ;  /* 0x0000001400027c02 */ /* 0x001fe40008000f00 */
[----:B------:R-:W-:Y:S02]  /*0730*/  LOP3.LUT R36, R36, 0x7c0, RZ, 0xc0, !PT ;  /* 0x000007c024247812 */ /* 0x000fe400078ec0ff */
[----:B------:R-:W-:Y:S02]  /*0740*/  MOV R3, UR17 ;  /* 0x0000001100037c02 */ /* 0x000fe40008000f00 */
[----:B------:R-:W-:-:S05]  /*0750*/  LOP3.LUT R9, R36, 0x1f, R79, 0xf8, !PT ;  /* 0x0000001f24097812 */ /* 0x000fca00078ef84f */
        /* <DEDUP_REMOVED lines=79> */
.L_x_1067:
[----:B------:R-:W-:Y:S05]  /*0c50*/  BSYNC.RECONVERGENT B0 ;  /* 0x0000000000007941 */ /* 0x000fea0003800200 */
.L_x_1066:
        /* <DEDUP_REMOVED lines=40> */
.L_x_1069:
[----:B------:R-:W-:Y:S05]  /*0ee0*/  BSYNC.RECONVERGENT B0 ;  /* 0x0000000000007941 */ /* 0x000fea0003800200 */
.L_x_1068:
        /* <DEDUP_REMOVED lines=39> */
.L_x_1071:
[----:B------:R-:W-:Y:S05]  /*1160*/  BSYNC.RECONVERGENT B0 ;  /* 0x0000000000007941 */ /* 0x000fea0003800200 */
.L_x_1070:
        /* <DEDUP_REMOVED lines=41> */
.L_x_1073:
[----:B------:R-:W-:Y:S05]  /*1400*/  BSYNC.RECONVERGENT B0 ;  /* 0x0000000000007941 */ /* 0x000fea0003800200 */
.L_x_1072:
        /* <DEDUP_REMOVED lines=39> */
.L_x_1075:
[----:B------:R-:W-:Y:S05]  /*1680*/  BSYNC.RECONVERGENT B0 ;  /* 0x0000000000007941 */ /* 0x000fea0003800200 */
.L_x_1074:
        /* <DEDUP_REMOVED lines=41> */
.L_x_1077:
[----:B------:R-:W-:Y:S05]  /*1920*/  BSYNC.RECONVERGENT B0 ;  /* 0x0000000000007941 */ /* 0x000fea0003800200 */
.L_x_1076:
        /* <DEDUP_REMOVED lines=40> */
.L_x_1079:
[----:B------:R-:W-:Y:S05]  /*1bb0*/  BSYNC.RECONVERGENT B0 ;  /* 0x0000000000007941 */ /* 0x000fea0003800200 */
.L_x_1078:
        /* <DEDUP_REMOVED lines=41> */
.L_x_1081:
[----:B------:R-:W-:Y:S05]  /*1e50*/  BSYNC.RECONVERGENT B0 ;  /* 0x0000000000007941 */ /* 0x000fea0003800200 */
.L_x_1080:
        /* <DEDUP_REMOVED lines=41> */
.L_x_1083:
[----:B------:R-:W-:Y:S05]  /*20f0*/  BSYNC.RECONVERGENT B0 ;  /* 0x0000000000007941 */ /* 0x000fea0003800200 */
.L_x_1082:
        /* <DEDUP_REMOVED lines=39> */
.L_x_1085:
[----:B------:R-:W-:Y:S05]  /*2370*/  BSYNC.RECONVERGENT B0 ;  /* 0x0000000000007941 */ /* 0x000fea0003800200 */
.L_x_1084:
        /* <DEDUP_REMOVED lines=43> */
.L_x_1087:
[----:B------:R-:W-:Y:S05]  /*2630*/  BSYNC.RECONVERGENT B0 ;  /* 0x0000000000007941 */ /* 0x000fea0003800200 */
.L_x_1086:
        /* <DEDUP_REMOVED lines=32> */
.L_x_1089:
[----:B------:R-:W-:Y:S05]  /*2840*/  BSYNC.RECONVERGENT B0 ;  /* 0x0000000000007941 */ /* 0x000fea0003800200 */
.L_x_1088:
        /* <DEDUP_REMOVED lines=32> */
.L_x_1091:
[----:B------:R-:W-:Y:S05]  /*2a50*/  BSYNC.RECONVERGENT B0 ;  /* 0x0000000000007941 */ /* 0x000fea0003800200 */
.L_x_1090:
        /* <DEDUP_REMOVED lines=32> */
.L_x_1093:
[----:B------:R-:W-:Y:S05]  /*2c60*/  BSYNC.RECONVERGENT B0 ;  /* 0x0000000000007941 */ /* 0x000fea0003800200 */
.L_x_1092:
        /* <DEDUP_REMOVED lines=32> */
.L_x_1095:
[----:B------:R-:W-:Y:S05]  /*2e70*/  BSYNC.RECONVERGENT B0 ;  /* 0x0000000000007941 */ /* 0x000fea0003800200 */
.L_x_1094:
        /* <DEDUP_REMOVED lines=32> */
.L_x_1097:
[----:B------:R-:W-:Y:S05]  /*3080*/  BSYNC.RECONVERGENT B0 ;  /* 0x0000000000007941 */ /* 0x000fea0003800200 */
.L_x_1096:
        /* <DEDUP_REMOVED lines=24> */
[----:B------:R-:W-:Y:S01]  /*3210*/  LOP3.LUT R3, R79, 0x3e0, RZ, 0xc0, !PT ;  /* 0x000003e04f037812 */ /* 0x000fe200078ec0ff */
[----:B------:R-:W-:Y:S01]  /*3220*/  FMUL.FTZ R37, R37, R64 ;  /* 0x0000004025257220 */ /* 0x000fe20000410000 */
[----:B------:R-:W-:Y:S01]  /*3230*/  ISETP.NE.AND P0, PT, RZ, UR4, PT ;  /* 0x00000004ff007c0c */ /* 0x000fe2000bf05270 */
[----:B------:R-:W0:Y:S01]  /*3240*/  LDCU UR36, c[0x0][0x38c] ;  /* 0x00007180ff2477ac */ /* 0x000e220008000800 */
[----:B------:R-:W-:Y:S02]  /*3250*/  LOP3.LUT R0, R79, 0x1f, RZ, 0xc0, !PT ;  /* 0x0000001f4f007812 */ /* 0x000fe400078ec0ff */
[----:B------:R-:W-:Y:S01]  /*3260*/  IADD3 R3, PT, PT, R3, R102, RZ ;  /* 0x0000006603037210 */ /* 0x000fe20007ffe0ff */
[----:B------:R-:W1:Y:S01]  /*3270*/  LDCU.64 UR26, c[0x0][0x3e0] ;  /* 0x00007c00ff1a77ac */ /* 0x000e620008000a00 */
[----:B------:R-:W-:Y:S02]  /*3280*/  ISETP.EQ.AND P0, PT, R0, RZ, P0 ;  /* 0x000000ff0000720c */ /* 0x000fe40000702270 */
[----:B------:R-:W-:Y:S01]  /*3290*/  LEA R38, R3, R38, 0x5 ;  /* 0x0000002603267211 */ /* 0x000fe200078e28ff */
[----:B------:R-:W2:Y:S01]  /*32a0*/  LDCU.64 UR28, c[0x0][0x440] ;  /* 0x00008800ff1c77ac */ /* 0x000ea20008000a00 */
[----:B------:R-:W-:Y:S01]  /*32b0*/  LEA R36, R36, R71, 0x4 ;  /* 0x0000004724247211 */ /* 0x000fe200078e20ff */
[----:B------:R-:W3:Y:S01]  /*32c0*/  LDCU.64 UR30, c[0x0][0x3a8] ;  /* 0x00007500ff1e77ac */ /* 0x000ee20008000a00 */
[----:B------:R-:W4:Y:S01]  /*32d0*/  LDCU.64 UR32, c[0x0][0x3c0] ;  /* 0x00007800ff2077ac */ /* 0x000f220008000a00 */
[----:B------:R-:W0:Y:S01]  /*32e0*/  LDCU.64 UR34, c[0x0][0x448] ;  /* 0x00008900ff2277ac */ /* 0x000e220008000a00 */
[----:B------:R-:W-:-:S05]  /*32f0*/  UMOV UR5, URZ ;  /* 0x000000ff00057c82 */ /* 0x000fca0008000000 */
.L_x_1104:
[----:B------:R-:W-:Y:S01]  /*3300*/  UMOV UR10, UR8 ;  /* 0x00000008000a7c82 */ /* 0x000fe20008000000 */
[----:B------:R-:W-:Y:S02]  /*3310*/  UMOV UR11, UR23 ;  /* 0x00000017000b7c82 */ /* 0x000fe40008000000 */
[----:B---3--:R-:W-:-:S04]  /*3320*/  UIMAD.WIDE.U32 UR10, UR5, UR30, UR10 ;  /* 0x0000001e050a72a5 */ /* 0x008fc8000f8e000a */
[----:B------:R-:W-:Y:S02]  /*3330*/  UIMAD UR11, UR5, UR31, UR11 ;  /* 0x0000001f050b72a4 */ /* 0x000fe4000f8e020b */
[----:B--2---:R-:W-:-:S04]  /*3340*/  ULEA UR24, UP0, UR10, UR28, 0x3 ;  /* 0x0000001c0a187291 */ /* 0x004fc8000f8018ff */
[----:B------:R-:W-:Y:S02]  /*3350*/  ULEA.HI.X UR10, UR10, UR29, UR11, 0x3, UP0 ;  /* 0x0000001d0a0a7291 */ /* 0x000fe400080f1c0b */
[----:B------:R-:W-:-:S04]  /*3360*/  MOV R2, UR24 ;  /* 0x0000001800027c02 */ /* 0x000fc80008000f00 */
[----:B------:R-:W-:-:S06]  /*3370*/  MOV R3, UR10 ;  /* 0x0000000a00037c02 */ /* 0x000fcc0008000f00 */
[----:B------:R-:W2:Y:S01]  /*3380*/  LDG.E.64 R2, desc[UR18][R2.64] ;  /* 0x0000001202027981 */ /* 0x000ea2000c1e1b00 */
[----:B-1----:R-:W-:-:S04]  /*3390*/  UIMAD.WIDE.U32 UR10, UR5, UR26, URZ ;  /* 0x0000001a050a72a5 */ /* 0x002fc8000f8e00ff */
[----:B------:R-:W-:Y:S02]  /*33a0*/  UIMAD UR11, UR5, UR27, UR11 ;  /* 0x0000001b050b72a4 */ /* 0x000fe4000f8e020b */
[----:B------:R-:W-:-:S04]  /*33b0*/  ULEA UR24, UP0, UR10, UR13, 0x1 ;  /* 0x0000000d0a187291 */ /* 0x000fc8000f8008ff */
[----:B------:R-:W-:Y:S02]  /*33c0*/  ULEA.HI.X UR10, UR10, UR14, UR11, 0x1, UP0 ;  /* 0x0000000e0a0a7291 */ /* 0x000fe400080f0c0b */
[----:B------:R-:W-:-:S04]  /*33d0*/  MOV R22, UR24 ;  /* 0x0000001800167c02 */ /* 0x000fc80008000f00 */
[----:B------:R-:W-:-:S03]  /*33e0*/  MOV R23, UR10 ;  /* 0x0000000a00177c02 */ /* 0x000fc60008000f00 */
[----:B------:R-:W-:-:S05]  /*33f0*/  IMAD.WIDE.U32 R22, R73, 0x10, R22 ;  /* 0x0000001049167825 */ /* 0x000fca00078e0016 */
[----:B------:R-:W3:Y:S04]  /*3400*/  LDG.E.128 R16, desc[UR18][R22.64] ;  /* 0x0000001216107981 */ /* 0x000ee8000c1e1d00 */
[----:B------:R-:W4:Y:S04]  /*3410*/  LDG.E.128 R8, desc[UR18][R22.64+0x400] ;  /* 0x0004001216087981 */ /* 0x000f28000c1e1d00 */
[----:B------:R-:W4:Y:S01]  /*3420*/  LDG.E.128 R12, desc[UR18][R22.64+0x600] ;  /* 0x00060012160c7981 */ /* 0x000f22000c1e1d00 */
[C---:B--2---:R-:W-:Y:S01]  /*3430*/  FMUL.FTZ R0, R3.reuse, R100 ;  /* 0x0000006403007220 */ /* 0x044fe20000410000 */
[C---:B------:R-:W-:Y:S01]  /*3440*/  FMUL.FTZ R4, R3.reuse, R98 ;  /* 0x0000006203047220 */ /* 0x040fe20000410000 */
[----:B------:R-:W-:Y:S01]  /*3450*/  FMUL.FTZ R21, R2, 1.4426950216293334961 ;  /* 0x3fb8aa3b02157820 */ /* 0x000fe20000410000 */
[----:B------:R-:W-:Y:S01]  /*3460*/  FMUL.FTZ R2, R3, R90 ;  /* 0x0000005a03027220 */ /* 0x000fe20000410000 */
[----:B------:R-:W-:Y:S01]  /*3470*/  FMUL.RZ R5, R0, 0.15915493667125701904 ;  /* 0x3e22f98300057820 */ /* 0x000fe2000040c000 */
[----:B------:R-:W-:Y:S01]  /*3480*/  FMUL.RZ R25, R4, 0.15915493667125701904 ;  /* 0x3e22f98304197820 */ /* 0x000fe2000040c000 */
[C---:B------:R-:W-:Y:S01]  /*3490*/  FMUL.FTZ R20, R21.reuse, R98 ;  /* 0x0000006215147220 */ /* 0x040fe20000410000 */
[----:B------:R-:W-:Y:S01]  /*34a0*/  FMUL.RZ R24, R2, 0.15915493667125701904 ;  /* 0x3e22f98302187820 */ /* 0x000fe2000040c000 */
[----:B------:R-:W-:Y:S01]  /*34b0*/  MUFU.SIN R111, R5 ;  /* 0x00000005006f7308 */ /* 0x000fe20000000400 */
[C---:B------:R-:W-:Y:S01]  /*34c0*/  FMUL.FTZ R2, R21.reuse, R90 ;  /* 0x0000005a15027220 */ /* 0x040fe20000410000 */
[----:B------:R-:W-:-:S06]  /*34d0*/  FMUL.FTZ R0, R21, R100 ;  /* 0x0000006415007220 */ /* 0x000fcc0000410000 */
[----:B------:R1:W-:Y:S08]  /*34e0*/  MUFU.COS R29, R5 ;  /* 0x00000005001d7308 */ /* 0x0003f00000000000 */
[----:B------:R-:W-:Y:S01]  /*34f0*/  MUFU.SIN R31, R24 ;  /* 0x00000018001f7308 */ /* 0x000fe20000000400 */
[----:B-1----:R1:W2:Y:S07]  /*3500*/  LDG.E.128 R4, desc[UR18][R22.64+0x200] ;  /* 0x0002001216047981 */ /* 0x0022ae000c1e1d00 */
[----:B------:R0:W3:Y:S08]  /*3510*/  MUFU.COS R109, R24 ;  /* 0x00000018006d7308 */ /* 0x0000f00000000000 */
[----:B------:R4:W-:Y:S01]  /*3520*/  MUFU.EX2 R107, R20 ;  /* 0x00000014006b7308 */ /* 0x0009e20000000800 */
[----:B0-----:R-:W-:-:S03]  /*3530*/  FMUL.FTZ R24, R3, R86 ;  /* 0x0000005603187220 */ /* 0x001fc60000410000 */
[----:B------:R0:W3:Y:S01]  /*3540*/  MUFU.EX2 R110, R2 ;  /* 0x00000002006e7308 */ /* 0x0000e20000000800 */
[----:B------:R-:W-:-:S03]  /*3550*/  FMUL.RZ R26, R24, 0.15915493667125701904 ;  /* 0x3e22f983181a7820 */ /* 0x000fc6000040c000 */
[----:B------:R-:W3:Y:S01]  /*3560*/  MUFU.EX2 R0, R0 ;  /* 0x0000000000007308 */ /* 0x000ee20000000800 */
[----:B----4-:R-:W-:-:S04]  /*3570*/  FMUL.FTZ R20, R3, R82 ;  /* 0x0000005203147220 */ /* 0x010fc80000410000 */
[----:B-1----:R-:W-:Y:S01]  /*3580*/  FMUL.RZ R23, R20, 0.15915493667125701904 ;  /* 0x3e22f98314177820 */ /* 0x002fe2000040c000 */
[C---:B------:R-:W-:Y:S01]  /*3590*/  FMUL.FTZ R20, R21.reuse, R82 ;  /* 0x0000005215147220 */ /* 0x040fe20000410000 */
[C---:B0-----:R-:W-:Y:S01]  /*35a0*/  FMUL.FTZ R2, R21.reuse, R86 ;  /* 0x0000005615027220 */ /* 0x041fe20000410000 */
[----:B------:R-:W0:Y:S01]  /*35b0*/  MUFU.COS R34, R26 ;  /* 0x0000001a00227308 */ /* 0x000e220000000000 */
[----:B------:R-:W-:-:S07]  /*35c0*/  FMUL.FTZ R27, R21, R92 ;  /* 0x0000005c151b7220 */ /* 0x000fce0000410000 */
[----:B------:R-:W1:Y:S08]  /*35d0*/  MUFU.SIN R32, R26 ;  /* 0x0000001a00207308 */ /* 0x000e700000000400 */
[----:B------:R4:W-:Y:S04]  /*35e0*/  MUFU.EX2 R95, R20 ;  /* 0x00000014005f7308 */ /* 0x0009e80000000800 */
[----:B------:R3:W0:Y:S01]  /*35f0*/  MUFU.EX2 R103, R2 ;  /* 0x0000000200677308 */ /* 0x0006220000000800 */
[----:B----4-:R-:W-:-:S03]  /*3600*/  FMUL.FTZ R20, R3, R92 ;  /* 0x0000005c03147220 */ /* 0x010fc60000410000 */
[----:B------:R-:W4:Y:S01]  /*3610*/  MUFU.COS R108, R25 ;  /* 0x00000019006c7308 */ /* 0x000f220000000000 */
[----:B---3--:R-:W-:Y:S01]  /*3620*/  FMUL.FTZ R2, R3, R94 ;  /* 0x0000005e03027220 */ /* 0x008fe20000410000 */
[----:B------:R-:W-:-:S06]  /*3630*/  FMUL.RZ R20, R20, 0.15915493667125701904 ;  /* 0x3e22f98314147820 */ /* 0x000fcc000040c000 */
[----:B------:R3:W4:Y:S01]  /*3640*/  MUFU.SIN R30, R25 ;  /* 0x00000019001e7308 */ /* 0x0007220000000400 */
[C---:B------:R-:W-:Y:S01]  /*3650*/  FMUL.FTZ R109, R110.reuse, R109 ;  /* 0x0000006d6e6d7220 */ /* 0x040fe20000410000 */
[----:B------:R-:W-:-:S06]  /*3660*/  FMUL.FTZ R110, R110, R31 ;  /* 0x0000001f6e6e7220 */ /* 0x000fcc0000410000 */
[----:B------:R-:W4:Y:S01]  /*3670*/  MUFU.SIN R26, R20 ;  /* 0x00000014001a7308 */ /* 0x000f220000000400 */
[----:B---3--:R-:W-:Y:S01]  /*3680*/  FMUL.RZ R25, R2, 0.15915493667125701904 ;  /* 0x3e22f98302197820 */ /* 0x008fe2000040c000 */
[----:B------:R-:W-:Y:S01]  /*3690*/  FMUL.FTZ R2, R21, R94 ;  /* 0x0000005e15027220 */ /* 0x000fe20000410000 */
[C---:B------:R-:W-:Y:S01]  /*36a0*/  FMUL.FTZ R112, R0.reuse, R29 ;  /* 0x0000001d00707220 */ /* 0x040fe20000410000 */
[----:B------:R-:W-:-:S04]  /*36b0*/  FMUL.FTZ R111, R0, R111 ;  /* 0x0000006f006f7220 */ /* 0x000fc80000410000 */
[----:B------:R-:W3:Y:S01]  /*36c0*/  MUFU.COS R28, R20 ;  /* 0x00000014001c7308 */ /* 0x000ee20000000000 */
[-C--:B------:R-:W-:Y:S01]  /*36d0*/  FMUL.FTZ R24, R3, R96.reuse ;  /* 0x0000006003187220 */ /* 0x080fe20000410000 */
[----:B------:R-:W-:Y:S01]  /*36e0*/  FMUL.FTZ R22, R21, R96 ;  /* 0x0000006015167220 */ /* 0x000fe20000410000 */
[----:B------:R-:W-:Y:S01]  /*36f0*/  FMUL.FTZ R0, R53, R110 ;  /* 0x0000006e35007220 */ /* 0x000fe20000410000 */
[----:B0-----:R-:W-:-:S04]  /*3700*/  FMUL.FTZ R105, R103, R34 ;  /* 0x0000002267697220 */ /* 0x001fc80000410000 */
[----:B------:R-:W0:Y:S04]  /*3710*/  MUFU.EX2 R27, R27 ;  /* 0x0000001b001b7308 */ /* 0x000e280000000800 */
[----:B------:R4:W-:Y:S01]  /*3720*/  MUFU.EX2 R91, R2 ;  /* 0x00000002005b7308 */ /* 0x0009e20000000800 */
[----:B-1----:R-:W-:Y:S01]  /*3730*/  FMUL.FTZ R103, R103, R32 ;  /* 0x0000002067677220 */ /* 0x002fe20000410000 */
[----:B------:R-:W-:Y:S02]  /*3740*/  FMUL.FTZ R32, RZ, R110 ;  /* 0x0000006eff207220 */ /* 0x000fe40000410000 */
[----:B------:R-:W-:Y:S01]  /*3750*/  MUFU.SIN R122, R23 ;  /* 0x00000017007a7308 */ /* 0x000fe20000000400 */
[----:B----4-:R-:W-:Y:S01]  /*3760*/  FMUL.FTZ R2, R3, R76 ;  /* 0x0000004c03027220 */ /* 0x010fe20000410000 */
[----:B------:R-:W-:-:S06]  /*3770*/  FMUL.RZ R24, R24, 0.15915493667125701904 ;  /* 0x3e22f98318187820 */ /* 0x000fcc000040c000 */
[----:B------:R1:W-:Y:S01]  /*3780*/  MUFU.COS R126, R23 ;  /* 0x00000017007e7308 */ /* 0x0003e20000000000 */
[-C--:B------:R-:W-:Y:S01]  /*3790*/  FFMA.FTZ R0, RZ, R109.reuse, R0 ;  /* 0x0000006dff007223 */ /* 0x080fe20000010000 */
[----:B------:R-:W-:Y:S01]  /*37a0*/  FMUL.FTZ R108, R107, R108 ;  /* 0x0000006c6b6c7220 */ /* 0x000fe20000410000 */
[----:B------:R-:W-:Y:S01]  /*37b0*/  FFMA.FTZ R31, R53, R109, -R32 ;  /* 0x0000006d351f7223 */ /* 0x000fe20000010820 */
[----:B------:R-:W-:-:S04]  /*37c0*/  FMUL.FTZ R107, R107, R30 ;  /* 0x0000001e6b6b7220 */ /* 0x000fc80000410000 */
[----:B------:R4:W3:Y:S01]  /*37d0*/  MUFU.EX2 R99, R22 ;  /* 0x0000001600637308 */ /* 0x0008e20000000800 */
[----:B-1----:R-:W-:Y:S01]  /*37e0*/  FMUL.RZ R23, R2, 0.15915493667125701904 ;  /* 0x3e22f98302177820 */ /* 0x002fe2000040c000 */
[C---:B------:R-:W-:Y:S01]  /*37f0*/  FMUL.FTZ R2, R3.reuse, R88 ;  /* 0x0000005803027220 */ /* 0x040fe20000410000 */
[----:B------:R-:W-:Y:S01]  /*3800*/  FADD.FTZ R32, RZ, R0 ;  /* 0x00000000ff207221 */ /* 0x000fe20000010000 */
[----:B------:R-:W-:Y:S02]  /*3810*/  MUFU.SIN R116, R24 ;  /* 0x0000001800747308 */ /* 0x000fe40000000400 */
[----:B------:R-:W-:Y:S01]  /*3820*/  FMUL.RZ R35, R2, 0.15915493667125701904 ;  /* 0x3e22f98302237820 */ /* 0x000fe2000040c000 */
[C---:B----4-:R-:W-:Y:S01]  /*3830*/  FMUL.FTZ R22, R3.reuse, R78 ;  /* 0x0000004e03167220 */ /* 0x050fe20000410000 */
[----:B------:R-:W-:-:S04]  /*3840*/  FMUL.FTZ R2, R3, R72 ;  /* 0x0000004803027220 */ /* 0x000fc80000410000 */
[----:B------:R1:W4:Y:S01]  /*3850*/  MUFU.COS R118, R24 ;  /* 0x0000001800767308 */ /* 0x0003220000000000 */
[----:B------:R-:W-:Y:S01]  /*3860*/  FADD.FTZ R31, R52, R31 ;  /* 0x0000001f341f7221 */ /* 0x000fe20000010000 */
[----:B0-----:R-:W-:Y:S01]  /*3870*/  FMUL.FTZ R0, R27, R26 ;  /* 0x0000001a1b007220 */ /* 0x001fe20000410000 */
[----:B------:R-:W-:Y:S01]  /*3880*/  FMUL.FTZ R26, R107, R32 ;  /* 0x000000206b1a7220 */ /* 0x000fe20000410000 */
[----:B------:R-:W-:Y:S01]  /*3890*/  FMUL.RZ R89, R2, 0.15915493667125701904 ;  /* 0x3e22f98302597820 */ /* 0x000fe2000040c000 */
[----:B-1----:R-:W-:Y:S01]  /*38a0*/  FMUL.RZ R24, R22, 0.15915493667125701904 ;  /* 0x3e22f98316187820 */ /* 0x002fe2000040c000 */
[----:B------:R-:W-:Y:S01]  /*38b0*/  FMUL.FTZ R22, R21, R78 ;  /* 0x0000004e15167220 */ /* 0x000fe20000410000 */
[----:B---3--:R-:W-:Y:S01]  /*38c0*/  FMUL.FTZ R113, R27, R28 ;  /* 0x0000001c1b717220 */ /* 0x008fe20000410000 */
[----:B------:R-:W-:Y:S01]  /*38d0*/  FMUL.FTZ R20, R21, R72 ;  /* 0x0000004815147220 */ /* 0x000fe20000410000 */
[----:B------:R-:W-:Y:S01]  /*38e0*/  MUFU.SIN R114, R24 ;  /* 0x0000001800727308 */ /* 0x000fe20000000400 */
[-C--:B------:R-:W-:Y:S01]  /*38f0*/  FMUL.FTZ R27, R107, R31.reuse ;  /* 0x0000001f6b1b7220 */ /* 0x080fe20000410000 */
[----:B------:R-:W-:-:S06]  /*3900*/  FFMA.FTZ R26, R108, R31, -R26 ;  /* 0x0000001f6c1a7223 */ /* 0x000fcc000001081a */
[----:B------:R0:W-:Y:S04]  /*3910*/  MUFU.EX2 R33, R22 ;  /* 0x0000001600217308 */ /* 0x0001e80000000800 */
[----:B------:R1:W-:Y:S01]  /*3920*/  MUFU.COS R136, R24 ;  /* 0x0000001800887308 */ /* 0x0003e20000000000 */
[----:B------:R-:W-:Y:S01]  /*3930*/  FFMA.FTZ R27, R108, R32, R27 ;  /* 0x000000206c1b7223 */ /* 0x000fe2000001001b */
[----:B0-----:R-:W-:-:S06]  /*3940*/  FMUL.FTZ R22, R21, R88 ;  /* 0x0000005815167220 */ /* 0x001fcc0000410000 */
[----:B------:R-:W-:Y:S01]  /*3950*/  MUFU.SIN R132, R25 ;  /* 0x0000001900847308 */ /* 0x000fe20000000400 */
[----:B-1----:R-:W-:Y:S01]  /*3960*/  FMUL.FTZ R24, R21, R76 ;  /* 0x0000004c15187220 */ /* 0x002fe20000410000 */
[----:B------:R-:W-:Y:S01]  /*3970*/  FADD.FTZ R26, R51, R26 ;  /* 0x0000001a331a7221 */ /* 0x000fe20000010000 */
[----:B------:R-:W-:-:S05]  /*3980*/  FMUL.FTZ R2, R3, R84 ;  /* 0x0000005403027220 */ /* 0x000fca0000410000 */
[----:B------:R-:W-:Y:S01]  /*3990*/  MUFU.COS R134, R25 ;  /* 0x0000001900867308 */ /* 0x000fe20000000000 */
[----:B------:R-:W-:-:S07]  /*39a0*/  FADD.FTZ R28, RZ, R27 ;  /* 0x0000001bff1c7221 */ /* 0x000fce0000010000 */
[----:B------:R-:W-:Y:S01]  /*39b0*/  MUFU.SIN R125, R35 ;  /* 0x00000023007d7308 */ /* 0x000fe20000000400 */
[----:B------:R-:W-:-:S07]  /*39c0*/  FMUL.FTZ R27, R103, R26 ;  /* 0x0000001a671b7220 */ /* 0x000fce0000410000 */
[----:B------:R0:W1:Y:S08]  /*39d0*/  MUFU.COS R25, R35 ;  /* 0x0000002300197308 */ /* 0x0000700000000000 */
[----:B------:R-:W-:Y:S08]  /*39e0*/  MUFU.SIN R123, R89 ;  /* 0x00000059007b7308 */ /* 0x000ff00000000400 */
[----:B------:R-:W3:Y:S01]  /*39f0*/  MUFU.COS R124, R89 ;  /* 0x00000059007c7308 */ /* 0x000ee20000000000 */
[----:B------:R-:W-:-:S07]  /*3a00*/  FMUL.RZ R93, R2, 0.15915493667125701904 ;  /* 0x3e22f983025d7820 */ /* 0x000fce000040c000 */
[----:B------:R-:W-:Y:S01]  /*3a10*/  MUFU.SIN R127, R23 ;  /* 0x00000017007f7308 */ /* 0x000fe20000000400 */
[----:B0-----:R-:W-:-:S07]  /*3a20*/  FMUL.FTZ R35, R3, R68 ;  /* 0x0000004403237220 */ /* 0x001fce0000410000 */
[----:B------:R-:W0:Y:S01]  /*3a30*/  MUFU.COS R128, R23 ;  /* 0x0000001700807308 */ /* 0x000e220000000000 */
[C---:B------:R-:W-:Y:S01]  /*3a40*/  FMUL.FTZ R30, R3.reuse, R80 ;  /* 0x00000050031e7220 */ /* 0x040fe20000410000 */
[----:B------:R-:W-:-:S06]  /*3a50*/  FMUL.FTZ R3, R3, R64 ;  /* 0x0000004003037220 */ /* 0x000fcc0000410000 */
[----:B------:R-:W1:Y:S04]  /*3a60*/  MUFU.EX2 R22, R22 ;  /* 0x0000001600167308 */ /* 0x000e680000000800 */
[----:B------:R-:W3:Y:S04]  /*3a70*/  MUFU.EX2 R20, R20 ;  /* 0x0000001400147308 */ /* 0x000ee80000000800 */
[----:B------:R-:W0:Y:S01]  /*3a80*/  MUFU.EX2 R24, R24 ;  /* 0x0000001800187308 */ /* 0x000e220000000800 */
[----:B------:R-:W-:Y:S01]  /*3a90*/  FMUL.FTZ R2, R21, R84 ;  /* 0x0000005415027220 */ /* 0x000fe20000410000 */
[-C--:B------:R-:W-:Y:S01]  /*3aa0*/  FMUL.FTZ R32, R103, R28.reuse ;  /* 0x0000001c67207220 */ /* 0x080fe20000410000 */
[----:B------:R-:W-:Y:S01]  /*3ab0*/  FFMA.FTZ R27, R105, R28, R27 ;  /* 0x0000001c691b7223 */ /* 0x000fe2000001001b */
[----:B------:R-:W-:Y:S01]  /*3ac0*/  MUFU.SIN R121, R93 ;  /* 0x0000005d00797308 */ /* 0x000fe20000000400 */
[----:B------:R-:W-:Y:S01]  /*3ad0*/  FMUL.RZ R31, R3, 0.15915493667125701904 ;  /* 0x3e22f983031f7820 */ /* 0x000fe2000040c000 */
[----:B----4-:R-:W-:Y:S01]  /*3ae0*/  FMUL.FTZ R101, R99, R118 ;  /* 0x0000007663657220 */ /* 0x010fe20000410000 */
[----:B------:R-:W-:Y:S01]  /*3af0*/  FFMA.FTZ R3, R105, R26, -R32 ;  /* 0x0000001a69037223 */ /* 0x000fe20000010820 */
[----:B------:R-:W-:Y:S01]  /*3b00*/  FMUL.FTZ R99, R99, R116 ;  /* 0x0000007463637220 */ /* 0x000fe20000410000 */
[----:B------:R-:W-:-:S03]  /*3b10*/  FADD.FTZ R26, RZ, R27 ;  /* 0x0000001bff1a7221 */ /* 0x000fc60000010000 */
[----:B------:R-:W4:Y:S01]  /*3b20*/  MUFU.COS R23, R93 ;  /* 0x0000005d00177308 */ /* 0x000f220000000000 */
[----:B------:R-:W-:Y:S01]  /*3b30*/  FMUL.FTZ R29, R21, R68 ;  /* 0x00000044151d7220 */ /* 0x000fe20000410000 */
[----:B------:R-:W-:Y:S01]  /*3b40*/  FMUL.FTZ R97, R95, R126 ;  /* 0x0000007e5f617220 */ /* 0x000fe20000410000 */
[C---:B------:R-:W-:Y:S01]  /*3b50*/  FMUL.FTZ R117, R21.reuse, R80 ;  /* 0x0000005015757220 */ /* 0x040fe20000410000 */
[C---:B-1----:R-:W-:Y:S01]  /*3b60*/  FMUL.FTZ R126, R22.reuse, R25 ;  /* 0x00000019167e7220 */ /* 0x042fe20000410000 */
[----:B------:R-:W-:Y:S01]  /*3b70*/  FMUL.FTZ R125, R22, R125 ;  /* 0x0000007d167d7220 */ /* 0x000fe20000410000 */
[----:B------:R-:W-:Y:S02]  /*3b80*/  FMUL.FTZ R21, R21, R64 ;  /* 0x0000004015157220 */ /* 0x000fe40000410000 */
[----:B------:R-:W4:Y:S01]  /*3b90*/  MUFU.EX2 R2, R2 ;  /* 0x0000000200027308 */ /* 0x000f220000000800 */
[C---:B---3--:R-:W-:Y:S01]  /*3ba0*/  FMUL.FTZ R124, R20.reuse, R124 ;  /* 0x0000007c147c7220 */ /* 0x048fe20000410000 */
[----:B------:R-:W-:Y:S01]  /*3bb0*/  FMUL.FTZ R123, R20, R123 ;  /* 0x0000007b147b7220 */ /* 0x000fe20000410000 */
[C---:B0-----:R-:W-:Y:S01]  /*3bc0*/  FMUL.FTZ R128, R24.reuse, R128 ;  /* 0x0000008018807220 */ /* 0x041fe20000410000 */
[----:B------:R-:W-:Y:S01]  /*3bd0*/  FMUL.FTZ R127, R24, R127 ;  /* 0x0000007f187f7220 */ /* 0x000fe20000410000 */
[----:B------:R-:W-:Y:S01]  /*3be0*/  FADD.FTZ R22, R50, R3 ;  /* 0x0000000332167221 */ /* 0x000fe20000010000 */
[C---:B------:R-:W-:Y:S01]  /*3bf0*/  FMUL.FTZ R20, R99.reuse, R26 ;  /* 0x0000001a63147220 */ /* 0x040fe20000410000 */
[----:B------:R-:W-:Y:S02]  /*3c00*/  MUFU.SIN R24, R31 ;  /* 0x0000001f00187308 */ /* 0x000fe40000000400 */
[-C--:B------:R-:W-:Y:S01]  /*3c10*/  FMUL.FTZ R3, R99, R22.reuse ;  /* 0x0000001663037220 */ /* 0x080fe20000410000 */
[----:B------:R-:W-:-:S05]  /*3c20*/  FFMA.FTZ R20, R101, R22, -R20 ;  /* 0x0000001665147223 */ /* 0x000fca0000010814 */
[----:B------:R-:W0:Y:S01]  /*3c30*/  MUFU.COS R116, R31 ;  /* 0x0000001f00747308 */ /* 0x000e220000000000 */
[----:B------:R-:W-:Y:S01]  /*3c40*/  FMUL.FTZ R95, R95, R122 ;  /* 0x0000007a5f5f7220 */ /* 0x000fe20000410000 */
[----:B------:R-:W-:Y:S01]  /*3c50*/  FFMA.FTZ R3, R101, R26, R3 ;  /* 0x0000001a65037223 */ /* 0x000fe20000010003 */
[----:B------:R-:W-:-:S05]  /*3c60*/  FADD.FTZ R20, R49, R20 ;  /* 0x0000001431147221 */ /* 0x000fca0000010000 */
[----:B------:R-:W0:Y:S01]  /*3c70*/  MUFU.EX2 R21, R21 ;  /* 0x0000001500157308 */ /* 0x000e220000000800 */
[C---:B----4-:R-:W-:Y:S01]  /*3c80*/  FMUL.FTZ R122, R2.reuse, R23 ;  /* 0x00000017027a7220 */ /* 0x050fe20000410000 */
[----:B------:R-:W-:Y:S01]  /*3c90*/  FMUL.FTZ R121, R2, R121 ;  /* 0x0000007902797220 */ /* 0x000fe20000410000 */
[----:B------:R-:W-:Y:S01]  /*3ca0*/  FADD.FTZ R2, RZ, R3 ;  /* 0x00000003ff027221 */ /* 0x000fe20000010000 */
[----:B------:R-:W-:-:S03]  /*3cb0*/  FMUL.FTZ R22, R95, R20 ;  /* 0x000000145f167220 */ /* 0x000fc60000410000 */
[-C--:B------:R-:W-:Y:S01]  /*3cc0*/  FMUL.FTZ R3, R95, R2.reuse ;  /* 0x000000025f037220 */ /* 0x080fe20000410000 */
[----:B------:R-:W-:Y:S01]  /*3cd0*/  FFMA.FTZ R22, R97, R2, R22 ;  /* 0x0000000261167223 */ /* 0x000fe20000010016 */
[C---:B------:R-:W-:Y:S01]  /*3ce0*/  FMUL.FTZ R93, R91.reuse, R134 ;  /* 0x000000865b5d7220 */ /* 0x040fe20000410000 */
[----:B------:R-:W-:Y:S02]  /*3cf0*/  FMUL.FTZ R91, R91, R132 ;  /* 0x000000845b5b7220 */ /* 0x000fe40000410000 */
[----:B------:R-:W-:Y:S01]  /*3d00*/  FADD.FTZ R22, RZ, R22 ;  /* 0x00000016ff167221 */ /* 0x000fe20000010000 */
[C---:B0-----:R-:W-:Y:S01]  /*3d10*/  FMUL.FTZ R116, R21.reuse, R116 ;  /* 0x0000007415747220 */ /* 0x041fe20000410000 */
[----:B------:R-:W-:Y:S01]  /*3d20*/  FMUL.FTZ R115, R21, R24 ;  /* 0x0000001815737220 */ /* 0x000fe20000410000 */
[----:B------:R-:W-:Y:S01]  /*3d30*/  FFMA.FTZ R21, R97, R20, -R3 ;  /* 0x0000001461157223 */ /* 0x000fe20000010803 */
[----:B------:R-:W-:Y:S01]  /*3d40*/  FMUL.FTZ R3, R111, R110 ;  /* 0x0000006e6f037220 */ /* 0x000fe20000410000 */
[----:B------:R-:W-:-:S02]  /*3d50*/  FMUL.FTZ R24, R91, R22 ;  /* 0x000000165b187220 */ /* 0x000fc40000410000 */
[----:B------:R-:W-:Y:S01]  /*3d60*/  FADD.FTZ R20, R48, R21 ;  /* 0x0000001530147221 */ /* 0x000fe20000010000 */
[C---:B------:R-:W-:Y:S01]  /*3d70*/  FMUL.FTZ R2, R112.reuse, R110 ;  /* 0x0000006e70027220 */ /* 0x040fe20000410000 */
[-C--:B------:R-:W-:Y:S02]  /*3d80*/  FFMA.FTZ R3, R112, R109.reuse, -R3 ;  /* 0x0000006d70037223 */ /* 0x080fe40000010803 */
[-C--:B------:R-:W-:Y:S01]  /*3d90*/  FMUL.FTZ R25, R91, R20.reuse ;  /* 0x000000145b197220 */ /* 0x080fe20000410000 */
[----:B------:R-:W-:Y:S01]  /*3da0*/  FFMA.FTZ R24, R93, R20, -R24 ;  /* 0x000000145d187223 */ /* 0x000fe20000010818 */
[----:B------:R-:W-:Y:S01]  /*3db0*/  FFMA.FTZ R2, R111, R109, R2 ;  /* 0x0000006d6f027223 */ /* 0x000fe20000010002 */
[-C--:B------:R-:W-:Y:S01]  /*3dc0*/  FMUL.FTZ R23, R107, R3.reuse ;  /* 0x000000036b177220 */ /* 0x080fe20000410000 */
[----:B------:R-:W-:Y:S01]  /*3dd0*/  FMUL.FTZ R114, R33, R114 ;  /* 0x0000007221727220 */ /* 0x000fe20000410000 */
[----:B------:R-:W-:Y:S01]  /*3de0*/  FFMA.FTZ R25, R93, R22, R25 ;  /* 0x000000165d197223 */ /* 0x000fe20000010019 */
[----:B------:R-:W-:Y:S01]  /*3df0*/  FADD.FTZ R24, R47, R24 ;  /* 0x000000182f187221 */ /* 0x000fe20000010000 */
[-C--:B------:R-:W-:Y:S01]  /*3e00*/  FMUL.FTZ R21, R107, R2.reuse ;  /* 0x000000026b157220 */ /* 0x080fe20000410000 */
[----:B------:R-:W-:Y:S01]  /*3e10*/  FFMA.FTZ R2, R108, R2, R23 ;  /* 0x000000026c027223 */ /* 0x000fe20000010017 */
[----:B------:R-:W-:Y:S01]  /*3e20*/  FMUL.FTZ R89, R33, R136 ;  /* 0x0000008821597220 */ /* 0x000fe20000410000 */
[----:B------:R-:W-:Y:S01]  /*3e30*/  FADD.FTZ R25, RZ, R25 ;  /* 0x00000019ff197221 */ /* 0x000fe20000010000 */
[----:B------:R-:W-:Y:S01]  /*3e40*/  FMUL.FTZ R26, R114, R24 ;  /* 0x00000018721a7220 */ /* 0x000fe20000410000 */
[----:B------:R-:W-:Y:S01]  /*3e50*/  FFMA.FTZ R20, R108, R3, -R21 ;  /* 0x000000036c147223 */ /* 0x000fe20000010815 */
[----:B------:R-:W-:Y:S01]  /*3e60*/  FMUL.FTZ R3, R103, R2 ;  /* 0x0000000267037220 */ /* 0x000fe20000410000 */
[-C--:B------:R-:W-:Y:S01]  /*3e70*/  FMUL.FTZ R21, R114, R25.reuse ;  /* 0x0000001972157220 */ /* 0x080fe20000410000 */
[----:B------:R-:W-:Y:S01]  /*3e80*/  FFMA.FTZ R26, R89, R25, R26 ;  /* 0x00000019591a7223 */ /* 0x000fe2000001001a */
[-C--:B------:R-:W-:Y:S01]  /*3e90*/  FMUL.FTZ R22, R103, R20.reuse ;  /* 0x0000001467167220 */ /* 0x080fe20000410000 */
[----:B------:R-:W-:Y:S01]  /*3ea0*/  FFMA.FTZ R20, R105, R20, -R3 ;  /* 0x0000001469147223 */ /* 0x000fe20000010803 */
[----:B------:R-:W-:Y:S01]  /*3eb0*/  FFMA.FTZ R21, R89, R24, -R21 ;  /* 0x0000001859157223 */ /* 0x000fe20000010815 */
[----:B------:R-:W-:Y:S01]  /*3ec0*/  FADD.FTZ R26, RZ, R26 ;  /* 0x0000001aff1a7221 */ /* 0x000fe20000010000 */
[----:B------:R-:W-:Y:S01]  /*3ed0*/  FFMA.FTZ R22, R105, R2, R22 ;  /* 0x0000000269167223 */ /* 0x000fe20000010016 */
[C---:B------:R-:W-:Y:S01]  /*3ee0*/  FMUL.FTZ R3, R99.reuse, R20 ;  /* 0x0000001463037220 */ /* 0x040fe20000410000 */
[----:B------:R-:W-:Y:S01]  /*3ef0*/  FADD.FTZ R21, R46, R21 ;  /* 0x000000152e157221 */ /* 0x000fe20000010000 */
[C---:B------:R-:W-:Y:S01]  /*3f00*/  FMUL.FTZ R24, R0.reuse, R26 ;  /* 0x0000001a00187220 */ /* 0x040fe20000410000 */
[-C--:B------:R-:W-:Y:S01]  /*3f10*/  FMUL.FTZ R2, R99, R22.reuse ;  /* 0x0000001663027220 */ /* 0x080fe20000410000 */
[----:B------:R-:W-:Y:S01]  /*3f20*/  FFMA.FTZ R22, R101, R22, R3 ;  /* 0x0000001665167223 */ /* 0x000fe20000010003 */
[-C--:B------:R-:W-:Y:S01]  /*3f30*/  FMUL.FTZ R23, R0, R21.reuse ;  /* 0x0000001500177220 */ /* 0x080fe20000410000 */
[----:B------:R-:W-:Y:S01]  /*3f40*/  FFMA.FTZ R24, R113, R21, -R24 ;  /* 0x0000001571187223 */ /* 0x000fe20000010818 */
[----:B------:R-:W-:Y:S01]  /*3f50*/  FFMA.FTZ R2, R101, R20, -R2 ;  /* 0x0000001465027223 */ /* 0x000fe20000010802 */
[----:B------:R-:W-:Y:S01]  /*3f60*/  FMUL.FTZ R3, R95, R22 ;  /* 0x000000165f037220 */ /* 0x000fe20000410000 */
[----:B------:R-:W-:Y:S01]  /*3f70*/  FFMA.FTZ R23, R113, R26, R23 ;  /* 0x0000001a71177223 */ /* 0x000fe20000010017 */
[----:B------:R-:W-:Y:S01]  /*3f80*/  FADD.FTZ R24, R45, R24 ;  /* 0x000000182d187221 */ /* 0x000fe20000010000 */
[-C--:B------:R-:W-:Y:S01]  /*3f90*/  FMUL.FTZ R20, R95, R2.reuse ;  /* 0x000000025f147220 */ /* 0x080fe20000410000 */
[----:B------:R-:W-:Y:S01]  /*3fa0*/  FFMA.FTZ R2, R97, R2, -R3 ;  /* 0x0000000261027223 */ /* 0x000fe20000010803 */
[----:B------:R-:W-:Y:S01]  /*3fb0*/  FADD.FTZ R23, RZ, R23 ;  /* 0x00000017ff177221 */ /* 0x000fe20000010000 */
[----:B------:R-:W-:Y:S01]  /*3fc0*/  FMUL.FTZ R25, R127, R24 ;  /* 0x000000187f197220 */ /* 0x000fe20000410000 */
[----:B------:R-:W-:Y:S01]  /*3fd0*/  FFMA.FTZ R20, R97, R22, R20 ;  /* 0x0000001661147223 */ /* 0x000fe20000010014 */
[----:B------:R-:W-:Y:S01]  /*3fe0*/  FMUL.FTZ R3, R91, R2 ;  /* 0x000000025b037220 */ /* 0x000fe20000410000 */
[-C--:B------:R-:W-:Y:S01]  /*3ff0*/  FMUL.FTZ R21, R127, R23.reuse ;  /* 0x000000177f157220 */ /* 0x080fe20000410000 */
[C---:B------:R-:W-:Y:S01]  /*4000*/  FFMA.FTZ R25, R128.reuse, R23, R25 ;  /* 0x0000001780197223 */ /* 0x040fe20000010019 */
[-C--:B------:R-:W-:Y:S01]  /*4010*/  FMUL.FTZ R22, R91, R20.reuse ;  /* 0x000000145b167220 */ /* 0x080fe20000410000 */
[C---:B------:R-:W-:Y:S01]  /*4020*/  FFMA.FTZ R3, R93.reuse, R20, R3 ;  /* 0x000000145d037223 */ /* 0x040fe20000010003 */
[----:B------:R-:W-:Y:S01]  /*4030*/  FFMA.FTZ R23, R128, R24, -R21 ;  /* 0x0000001880177223 */ /* 0x000fe20000010815 */
[----:B------:R-:W-:Y:S01]  /*4040*/  FADD.FTZ R25, RZ, R25 ;  /* 0x00000019ff197221 */ /* 0x000fe20000010000 */
[----:B------:R-:W-:Y:S01]  /*4050*/  FFMA.FTZ R22, R93, R2, -R22 ;  /* 0x000000025d167223 */ /* 0x000fe20000010816 */
[----:B------:R-:W-:Y:S01]  /*4060*/  FMUL.FTZ R21, R114, R3 ;  /* 0x0000000372157220 */ /* 0x000fe20000410000 */
[----:B------:R-:W-:Y:S01]  /*4070*/  FADD.FTZ R23, R44, R23 ;  /* 0x000000172c177221 */ /* 0x000fe20000010000 */
[----:B------:R-:W-:Y:S01]  /*4080*/  FMUL.FTZ R27, R125, R25 ;  /* 0x000000197d1b7220 */ /* 0x000fe20000410000 */
[----:B------:R-:W-:Y:S01]  /*4090*/  FMUL.RZ R35, R35, 0.15915493667125701904 ;  /* 0x3e22f98323237820 */ /* 0x000fe2000040c000 */
[-C--:B------:R-:W-:Y:S01]  /*40a0*/  FMUL.FTZ R2, R114, R22.reuse ;  /* 0x0000001672027220 */ /* 0x080fe20000410000 */
[----:B------:R-:W-:Y:S01]  /*40b0*/  FFMA.FTZ R21, R89, R22, -R21 ;  /* 0x0000001659157223 */ /* 0x000fe20000010815 */
[-C--:B------:R-:W-:Y:S01]  /*40c0*/  FMUL.FTZ R24, R125, R23.reuse ;  /* 0x000000177d187220 */ /* 0x080fe20000410000 */
[C---:B------:R-:W-:Y:S01]  /*40d0*/  FFMA.FTZ R22, R126.reuse, R23, -R27 ;  /* 0x000000177e167223 */ /* 0x040fe2000001081b */
[----:B------:R-:W-:Y:S02]  /*40e0*/  MUFU.SIN R119, R35 ;  /* 0x0000002300777308 */ /* 0x000fe40000000400 */
[----:B------:R-:W-:Y:S01]  /*40f0*/  FFMA.FTZ R24, R126, R25, R24 ;  /* 0x000000197e187223 */ /* 0x000fe20000010018 */
[----:B------:R-:W-:-:S05]  /*4100*/  FADD.FTZ R22, R43, R22 ;  /* 0x000000162b167221 */ /* 0x000fca0000010000 */
[----:B------:R-:W0:Y:S01]  /*4110*/  MUFU.COS R120, R35 ;  /* 0x0000002300787308 */ /* 0x000e220000000000 */
[----:B------:R-:W-:Y:S01]  /*4120*/  FFMA.FTZ R2, R89, R3, R2 ;  /* 0x0000000359027223 */ /* 0x000fe20000010002 */
[----:B------:R-:W-:Y:S01]  /*4130*/  FADD.FTZ R24, RZ, R24 ;  /* 0x00000018ff187221 */ /* 0x000fe20000010000 */
[----:B------:R-:W-:-:S05]  /*4140*/  FMUL.FTZ R27, R123, R22 ;  /* 0x000000167b1b7220 */ /* 0x000fca0000410000 */
[----:B------:R-:W0:Y:S01]  /*4150*/  MUFU.EX2 R29, R29 ;  /* 0x0000001d001d7308 */ /* 0x000e220000000800 */
        /* <DEDUP_REMOVED lines=8> */
[----:B------:R-:W-:Y:S01]  /*41e0*/  FMUL.RZ R34, R30, 0.15915493667125701904 ;  /* 0x3e22f9831e227820 */ /* 0x000fe2000040c000 */
[C---:B------:R-:W-:Y:S01]  /*41f0*/  FMUL.FTZ R23, R127.reuse, R20 ;  /* 0x000000147f177220 */ /* 0x040fe20000410000 */
[----:B------:R-:W-:Y:S01]  /*4200*/  FMUL.FTZ R21, R127, R3 ;  /* 0x000000037f157220 */ /* 0x000fe20000410000 */
[----:B------:R-:W-:Y:S01]  /*4210*/  FADD.FTZ R25, R42, R25 ;  /* 0x000000192a197221 */ /* 0x000fe20000010000 */
[C---:B0-----:R-:W-:Y:S01]  /*4220*/  FMUL.FTZ R120, R29.reuse, R120 ;  /* 0x000000781d787220 */ /* 0x041fe20000410000 */
[----:B------:R-:W-:Y:S01]  /*4230*/  FMUL.FTZ R119, R29, R119 ;  /* 0x000000771d777220 */ /* 0x000fe20000410000 */
[C---:B------:R-:W-:Y:S01]  /*4240*/  FMUL.FTZ R29, R121.reuse, R27 ;  /* 0x0000001b791d7220 */ /* 0x040fe20000410000 */
[----:B------:R-:W0:Y:S01]  /*4250*/  MUFU.COS R118, R34 ;  /* 0x0000002200767308 */ /* 0x000e220000000000 */
[C---:B------:R-:W-:Y:S01]  /*4260*/  FFMA.FTZ R23, R128.reuse, R3, R23 ;  /* 0x0000000380177223 */ /* 0x040fe20000010017 */
[----:B------:R-:W-:Y:S01]  /*4270*/  FFMA.FTZ R21, R128, R20, -R21 ;  /* 0x0000001480157223 */ /* 0x000fe20000010815 */
[-C--:B------:R-:W-:Y:S01]  /*4280*/  FMUL.FTZ R20, R121, R25.reuse ;  /* 0x0000001979147220 */ /* 0x080fe20000410000 */
[----:B------:R-:W-:-:S04]  /*4290*/  FFMA.FTZ R2, R122, R25, -R29 ;  /* 0x000000197a027223 */ /* 0x000fc8000001081d */
[----:B------:R-:W1:Y:S01]  /*42a0*/  MUFU.SIN R30, R34 ;  /* 0x00000022001e7308 */ /* 0x000e620000000400 */
[----:B------:R-:W-:Y:S01]  /*42b0*/  FMUL.FTZ R3, R125, R23 ;  /* 0x000000177d037220 */ /* 0x000fe20000410000 */
[----:B------:R-:W-:Y:S01]  /*42c0*/  FFMA.FTZ R20, R122, R27, R20 ;  /* 0x0000001b7a147223 */ /* 0x000fe20000010014 */
[----:B------:R-:W-:-:S05]  /*42d0*/  FADD.FTZ R2, R41, R2 ;  /* 0x0000000229027221 */ /* 0x000fca0000010000 */
[----:B------:R-:W0:Y:S01]  /*42e0*/  MUFU.EX2 R117, R117 ;  /* 0x0000007500757308 */ /* 0x000e220000000800 */
[CC--:B------:R-:W-:Y:S01]  /*42f0*/  FFMA.FTZ R3, R126.reuse, R21.reuse, -R3 ;  /* 0x000000157e037223 */ /* 0x0c0fe20000010803 */
[----:B------:R-:W-:Y:S01]  /*4300*/  FMUL.FTZ R21, R125, R21 ;  /* 0x000000157d157220 */ /* 0x000fe20000410000 */
[----:B------:R-:W-:Y:S01]  /*4310*/  FADD.FTZ R20, RZ, R20 ;  /* 0x00000014ff147221 */ /* 0x000fe20000010000 */
[C---:B------:R-:W-:Y:S02]  /*4320*/  FMUL.FTZ R27, R119.reuse, R2 ;  /* 0x00000002771b7220 */ /* 0x040fe40000410000 */
[----:B------:R-:W-:Y:S01]  /*4330*/  FFMA.FTZ R21, R126, R23, R21 ;  /* 0x000000177e157223 */ /* 0x000fe20000010015 */
[-C--:B------:R-:W-:Y:S01]  /*4340*/  FMUL.FTZ R25, R119, R20.reuse ;  /* 0x0000001477197220 */ /* 0x080fe20000410000 */
[C---:B------:R-:W-:Y:S02]  /*4350*/  FFMA.FTZ R27, R120.reuse, R20, R27 ;  /* 0x00000014781b7223 */ /* 0x040fe4000001001b */
[----:B------:R-:W-:Y:S01]  /*4360*/  FMUL.FTZ R23, R123, R21 ;  /* 0x000000157b177220 */ /* 0x000fe20000410000 */
[----:B------:R-:W-:Y:S01]  /*4370*/  FFMA.FTZ R25, R120, R2, -R25 ;  /* 0x0000000278197223 */ /* 0x000fe20000010819 */
[----:B------:R-:W-:Y:S01]  /*4380*/  FADD.FTZ R27, RZ, R27 ;  /* 0x0000001bff1b7221 */ /* 0x000fe20000010000 */
[C---:B0-----:R-:W-:Y:S01]  /*4390*/  FMUL.FTZ R118, R117.reuse, R118 ;  /* 0x0000007675767220 */ /* 0x041fe20000410000 */
[----:B-1----:R-:W-:Y:S01]  /*43a0*/  FMUL.FTZ R117, R117, R30 ;  /* 0x0000001e75757220 */ /* 0x002fe20000410000 */
[-C--:B------:R-:W-:Y:S01]  /*43b0*/  FFMA.FTZ R23, R124, R3.reuse, -R23 ;  /* 0x000000037c177223 */ /* 0x080fe20000010817 */
[----:B------:R-:W-:Y:S01]  /*43c0*/  FMUL.FTZ R3, R123, R3 ;  /* 0x000000037b037220 */ /* 0x000fe20000410000 */
[----:B------:R-:W-:Y:S01]  /*43d0*/  FADD.FTZ R25, R40, R25 ;  /* 0x0000001928197221 */ /* 0x000fe20000010000 */
[----:B------:R-:W-:-:S02]  /*43e0*/  FMUL.FTZ R29, R117, R27 ;  /* 0x0000001b751d7220 */ /* 0x000fc40000410000 */
[----:B------:R-:W-:Y:S02]  /*43f0*/  FFMA.FTZ R21, R124, R21, R3 ;  /* 0x000000157c157223 */ /* 0x000fe40000010003 */
[CC--:B------:R-:W-:Y:S01]  /*4400*/  FFMA.FTZ R20, R118.reuse, R25.reuse, -R29 ;  /* 0x0000001976147223 */ /* 0x0c0fe2000001081d */
[----:B------:R-:W-:Y:S01]  /*4410*/  FMUL.FTZ R25, R117, R25 ;  /* 0x0000001975197220 */ /* 0x000fe20000410000 */
[----:B------:R0:W-:Y:S02]  /*4420*/  STS.128 [R36], R16 ;  /* 0x0000001024007388 */ /* 0x0001e40000000c00 */
[----:B------:R-:W-:Y:S01]  /*4430*/  FADD.FTZ R20, R39, R20 ;  /* 0x0000001427147221 */ /* 0x000fe20000010000 */
[----:B------:R-:W-:Y:S01]  /*4440*/  FFMA.FTZ R25, R118, R27, R25 ;  /* 0x0000001b76197223 */ /* 0x000fe20000010019 */
[----:B--2---:R1:W-:Y:S03]  /*4450*/  STS.128 [R36+0x200], R4 ;  /* 0x0002000424007388 */ /* 0x0043e60000000c00 */
[----:B------:R-:W-:Y:S01]  /*4460*/  FADD.FTZ R25, RZ, R25 ;  /* 0x00000019ff197221 */ /* 0x000fe20000010000 */
[----:B------:R2:W-:Y:S01]  /*4470*/  STS.128 [R36+0x400], R8 ;  /* 0x0004000824007388 */ /* 0x0005e20000000c00 */
[C---:B0-----:R-:W-:Y:S01]  /*4480*/  FMUL.FTZ R17, R121.reuse, R21 ;  /* 0x0000001579117220 */ /* 0x041fe20000410000 */
[----:B-1----:R-:W-:-:S03]  /*4490*/  FMUL.FTZ R4, R121, R23 ;  /* 0x0000001779047220 */ /* 0x002fc60000410000 */
[C---:B------:R-:W-:Y:S01]  /*44a0*/  FFMA.FTZ R17, R122.reuse, R23, -R17 ;  /* 0x000000177a117223 */ /* 0x040fe20000010811 */
[----:B--2---:R-:W-:Y:S01]  /*44b0*/  FMUL.FTZ R9, R115, R20 ;  /* 0x0000001473097220 */ /* 0x004fe20000410000 */
[----:B------:R-:W-:Y:S02]  /*44c0*/  FFMA.FTZ R4, R122, R21, R4 ;  /* 0x000000157a047223 */ /* 0x000fe40000010004 */
[----:B------:R-:W-:Y:S01]  /*44d0*/  FMUL.FTZ R5, R119, R17 ;  /* 0x0000001177057220 */ /* 0x000fe20000410000 */
[-C--:B------:R-:W-:Y:S01]  /*44e0*/  FMUL.FTZ R7, R115, R25.reuse ;  /* 0x0000001973077220 */ /* 0x080fe20000410000 */
[----:B------:R-:W-:Y:S02]  /*44f0*/  FFMA.FTZ R9, R116, R25, R9 ;  /* 0x0000001974097223 */ /* 0x000fe40000010009 */
[-C--:B------:R-:W-:Y:S01]  /*4500*/  FFMA.FTZ R6, R120, R4.reuse, R5 ;  /* 0x0000000478067223 */ /* 0x080fe20000010005 */
[----:B------:R-:W-:Y:S01]  /*4510*/  FMUL.FTZ R5, R119, R4 ;  /* 0x0000000477057220 */ /* 0x000fe20000410000 */
[----:B------:R-:W-:Y:S01]  /*4520*/  FFMA.FTZ R20, R116, R20, -R7 ;  /* 0x0000001474147223 */ /* 0x000fe20000010807 */
[----:B------:R-:W-:Y:S01]  /*4530*/  FADD.FTZ R148, RZ, R9 ;  /* 0x00000009ff947221 */ /* 0x000fe20000010000 */
[----:B------:R-:W-:Y:S01]  /*4540*/  FMUL.FTZ R7, R117, R6 ;  /* 0x0000000675077220 */ /* 0x000fe20000410000 */
[----:B------:R-:W-:Y:S01]  /*4550*/  FFMA.FTZ R5, R120, R17, -R5 ;  /* 0x0000001178057223 */ /* 0x000fe20000010805 */
[----:B------:R-:W-:-:S02]  /*4560*/  FADD.FTZ R133, R37, R20 ;  /* 0x0000001425857221 */ /* 0x000fc40000010000 */
[----:B------:R-:W0:Y:S01]  /*4570*/  SHFL.UP PT, R10, R148, 0x1, RZ ;  /* 0x04200000940a7989 */ /* 0x000e2200000e00ff */
[CC--:B------:R-:W-:Y:S01]  /*4580*/  FFMA.FTZ R7, R118.reuse, R5.reuse, -R7 ;  /* 0x0000000576077223 */ /* 0x0c0fe20000010807 */
[----:B------:R-:W-:Y:S02]  /*4590*/  FMUL.FTZ R5, R117, R5 ;  /* 0x0000000575057220 */ /* 0x000fe40000410000 */
[----:B------:R-:W1:Y:S01]  /*45a0*/  SHFL.UP PT, R8, R133, 0x1, RZ ;  /* 0x0420000085087989 */ /* 0x000e6200000e00ff */
[----:B------:R-:W-:Y:S01]  /*45b0*/  FMUL.FTZ R9, R115, R7 ;  /* 0x0000000773097220 */ /* 0x000fe20000410000 */
[----:B------:R-:W-:-:S04]  /*45c0*/  FFMA.FTZ R5, R118, R6, R5 ;  /* 0x0000000676057223 */ /* 0x000fc80000010005 */
[-C--:B------:R-:W-:Y:S01]  /*45d0*/  FFMA.FTZ R132, R116, R5.reuse, R9 ;  /* 0x0000000574847223 */ /* 0x080fe20000010009 */
[----:B------:R-:W-:Y:S01]  /*45e0*/  FMUL.FTZ R4, R115, R5 ;  /* 0x0000000573047220 */ /* 0x000fe20000410000 */
[----:B------:R-:W-:-:S03]  /*45f0*/  ISETP.GE.AND P1, PT, R102, 0x1, PT ;  /* 0x000000016600780c */ /* 0x000fc60003f26270 */
[----:B------:R-:W-:Y:S01]  /*4600*/  FFMA.FTZ R131, R116, R7, -R4 ;  /* 0x0000000774837223 */ /* 0x000fe20000010804 */
        /* <DEDUP_REMOVED lines=12> */
[----:B---3--:R-:W-:-:S03]  /*46d0*/  @P1 FFMA.FTZ R132, R132, R4, R7 ;  /* 0x0000000484841223 */ /* 0x008fc60000010007 */
[----:B------:R-:W-:Y:S02]  /*46e0*/  @P1 FFMA.FTZ R131, R131, R4, -R6 ;  /* 0x0000000483831223 */ /* 0x000fe40000010806 */
        /* <DEDUP_REMOVED lines=47> */
[----:B------:R-:W-:Y:S01]  /*49e0*/  UMOV UR10, UR6 ;  /* 0x00000006000a7c82 */ /* 0x000fe20008000000 */
[----:B------:R-:W-:-:S02]  /*49f0*/  UMOV UR11, UR22 ;  /* 0x00000016000b7c82 */ /* 0x000fc40008000000 */
[----:B------:R-:W-:-:S04]  /*4a00*/  UIMAD.WIDE.U32 UR10, UR5, UR32, UR10 ;  /* 0x00000020050a72a5 */ /* 0x000fc8000f8e000a */
[----:B------:R-:W-:Y:S02]  /*4a10*/  UIMAD UR11, UR5, UR33, UR11 ;  /* 0x00000021050b72a4 */ /* 0x000fe4000f8e020b */
[----:B------:R-:W-:-:S04]  /*4a20*/  ULEA UR24, UP0, UR10, UR34, 0x3 ;  /* 0x000000220a187291 */ /* 0x000fc8000f8018ff */
[----:B------:R-:W-:Y:S01]  /*4a30*/  ULEA.HI.X UR10, UR10, UR35, UR11, 0x3, UP0 ;  /* 0x000000230a0a7291 */ /* 0x000fe200080f1c0b */
[CC--:B0-----:R-:W-:Y:S01]  /*4a40*/  FMUL.FTZ R6, R132.reuse, R7.reuse ;  /* 0x0000000784067220 */ /* 0x0c1fe20000410000 */
[C---:B------:R-:W-:Y:S01]  /*4a50*/  FMUL.FTZ R7, R131.reuse, R7 ;  /* 0x0000000783077220 */ /* 0x040fe20000410000 */
[-C--:B-1----:R-:W-:Y:S01]  /*4a60*/  FMUL.FTZ R20, R132, R4.reuse ;  /* 0x0000000484147220 */ /* 0x082fe20000410000 */
[----:B------:R-:W-:Y:S01]  /*4a70*/  ISETP.NE.AND P2, PT, R102, 0x1f, PT ;  /* 0x0000001f6600780c */ /* 0x000fe20003f45270 */
[C---:B------:R-:W-:Y:S01]  /*4a80*/  FMUL.FTZ R4, R131.reuse, R4 ;  /* 0x0000000483047220 */ /* 0x040fe20000410000 */
[----:B------:R-:W-:Y:S01]  /*4a90*/  MOV R3, UR10 ;  /* 0x0000000a00037c02 */ /* 0x000fe20008000f00 */
[----:B------:R-:W-:Y:S01]  /*4aa0*/  ULEA UR10, UR5, UR12, 0x4 ;  /* 0x0000000c050a7291 */ /* 0x000fe2000f8e20ff */
[CC--:B--2---:R-:W-:Y:S01]  /*4ab0*/  FFMA.FTZ R22, R131.reuse, R5.reuse, -R6 ;  /* 0x0000000583167223 */ /* 0x0c4fe20000010806 */
[C---:B------:R-:W-:Y:S01]  /*4ac0*/  FFMA.FTZ R23, R132.reuse, R5, R7 ;  /* 0x0000000584177223 */ /* 0x040fe20000010007 */
[-C--:B---3--:R-:W-:Y:S01]  /*4ad0*/  FFMA.FTZ R20, R131, R21.reuse, -R20 ;  /* 0x0000001583147223 */ /* 0x088fe20000010814 */
[----:B------:R-:W0:Y:S01]  /*4ae0*/  S2UR UR11, SR_CgaCtaId ;  /* 0x00000000000b79c3 */ /* 0x000e220000008800 */
[----:B------:R-:W-:Y:S01]  /*4af0*/  FFMA.FTZ R21, R132, R21, R4 ;  /* 0x0000001584157223 */ /* 0x000fe20000010004 */
[----:B------:R-:W-:Y:S01]  /*4b00*/  HFMA2 R4, -RZ, RZ, 1.875, 0 ;  /* 0x3f800000ff047431 */ /* 0x000fe200000001ff */
[----:B------:R-:W-:-:S02]  /*4b10*/  CS2R R6, SRZ ;  /* 0x0000000000067805 */ /* 0x000fc4000001ff00 */
[----:B------:R-:W-:Y:S01]  /*4b20*/  MOV R5, RZ ;  /* 0x000000ff00057202 */ /* 0x000fe20000000f00 */
[----:B------:R-:W-:Y:S01]  /*4b30*/  FADD.FTZ R22, R133, R22 ;  /* 0x0000001685167221 */ /* 0x000fe20000010000 */
[----:B------:R-:W-:Y:S01]  /*4b40*/  MOV R2, UR24 ;  /* 0x0000001800027c02 */ /* 0x000fe20008000f00 */
[----:B------:R-:W-:Y:S01]  /*4b50*/  FADD.FTZ R23, R148, R23 ;  /* 0x0000001794177221 */ /* 0x000fe20000010000 */
[----:B------:R-:W-:Y:S01]  /*4b60*/  STS.128 [R36+0x600], R12 ;  /* 0x0006000c24007388 */ /* 0x000fe20000000c00 */
[----:B------:R-:W-:-:S03]  /*4b70*/  NOP ;  /* 0x0000000000007918 */ /* 0x000fc60000000000 */
[----:B------:R-:W1:Y:S04]  /*4b80*/  LDS.128 R8, [R38] ;  /* 0x0000000026087984 */ /* 0x000e680000000c00 */
[----:B------:R-:W-:Y:S04]  /*4b90*/  LDS.128 R12, [R38+0x10] ;  /* 0x00001000260c7984 */ /* 0x000fe80000000c00 */
[----:B------:R-:W-:Y:S04]  /*4ba0*/  LDS.128 R16, [R38+0x20] ;  /* 0x0000200026107984 */ /* 0x000fe80000000c00 */
[----:B------:R-:W-:Y:S04]  /*4bb0*/  LDS.128 R24, [R38+0x30] ;  /* 0x0000300026187984 */ /* 0x000fe80000000c00 */
[----:B------:R-:W-:Y:S04]  /*4bc0*/  @P0 LDS.128 R4, [UR10+0x10c0] ;  /* 0x0010c00aff040984 */ /* 0x000fe80008000c00 */
[----:B------:R-:W5:Y:S04]  /*4bd0*/  LDG.E.64 R2, desc[UR18][R2.64] ;  /* 0x0000001202027981 */ /* 0x000f68000c1e1b00 */
[----:B------:R2:W-:Y:S01]  /*4be0*/  @!P2 STS.128 [R75+0x1080], R20 ;  /* 0x001080144b00a388 */ /* 0x0005e20000000c00 */
[----:B------:R-:W-:-:S02]  /*4bf0*/  UMOV UR12, 0x400 ;  /* 0x00000400000c7882 */ /* 0x000fc40000000000 */
[----:B0-----:R-:W-:Y:S01]  /*4c00*/  ULEA UR12, UR11, UR12, 0x18 ;  /* 0x0000000c0b0c7291 */ /* 0x001fe2000f8ec0ff */
[----:B------:R-:W-:Y:S08]  /*4c10*/  BAR.SYNC.DEFER_BLOCKING 0x0 ;  /* 0x0000000000007b1d */ /* 0x000ff00000010000 */
[----:B------:R-:W0:Y:S04]  /*4c20*/  LDS.128 R28, [UR12+0x1080] ;  /* 0x0010800cff1c7984 */ /* 0x000e280008000c00 */
[----:B------:R-:W3:Y:S01]  /*4c30*/  LDS.128 R32, [UR12+0x1090] ;  /* 0x0010900cff207984 */ /* 0x000ee20008000c00 */
[----:B------:R-:W-:-:S04]  /*4c40*/  ISETP.GE.AND P1, PT, R102, 0x10, PT ;  /* 0x000000106600780c */ /* 0x000fc80003f26270 */
[----:B------:R-:W-:Y:S02]  /*4c50*/  FSEL R131, R131, R20, !P1 ;  /* 0x0000001483837208 */ /* 0x000fe40004800000 */
[----:B------:R-:W-:Y:S02]  /*4c60*/  FSEL R132, R132, R21, !P1 ;  /* 0x0000001584847208 */ /* 0x000fe40004800000 */
[----:B------:R-:W-:Y:S02]  /*4c70*/  FSEL R133, R133, R22, !P1 ;  /* 0x0000001685857208 */ /* 0x000fe40004800000 */
[----:B------:R-:W-:Y:S02]  /*4c80*/  FSEL R148, R148, R23, !P1 ;  /* 0x0000001794947208 */ /* 0x000fe40004800000 */
[----:B------:R-:W-:Y:S02]  /*4c90*/  ISETP.NE.AND P1, PT, R130, 0x1, PT ;  /* 0x000000018200780c */ /* 0x000fe40003f25270 */
[----:B-1----:R-:W-:-:S02]  /*4ca0*/  PRMT R134, R8, 0x7632, R134 ;  /* 0x0000763208867816 */ /* 0x002fc40000000086 */
[C---:B------:R-:W-:Y:S02]  /*4cb0*/  PRMT R135, R9.reuse, 0x7632, R135 ;  /* 0x0000763209877816 */ /* 0x040fe40000000087 */
[----:B--2---:R-:W-:Y:S01]  /*4cc0*/  SHF.L.U32 R20, R9, 0x10, RZ ;  /* 0x0000001009147819 */ /* 0x004fe200000006ff */
[----:B------:R-:W1:Y:S01]  /*4cd0*/  SHFL.UP PT, R150, R132, 0x1, RZ ;  /* 0x0420000084967989 */ /* 0x000e6200000e00ff */
[----:B------:R-:W-:Y:S01]  /*4ce0*/  PRMT R23, R10, 0x7632, R23 ;  /* 0x000076320a177816 */ /* 0x000fe20000000017 */
[----:B------:R-:W-:Y:S01]  /*4cf0*/  BSSY.RECONVERGENT B0, `(.L_x_1099) ;  /* 0x0000060000007945 */ /* 0x000fe20003800200 */
[----:B------:R-:W-:Y:S02]  /*4d00*/  PRMT R9, R11, 0x7632, R9 ;  /* 0x000076320b097816 */ /* 0x000fe40000000009 */
[----:B0-----:R-:W-:Y:S02]  /*4d10*/  FSEL R85, R28, R85, !P1 ;  /* 0x000000551c557208 */ /* 0x001fe40004800000 */
[----:B------:R-:W-:-:S02]  /*4d20*/  FSEL R87, R30, R87, !P1 ;  /* 0x000000571e577208 */ /* 0x000fc40004800000 */
[----:B------:R-:W-:Y:S02]  /*4d30*/  FSEL R104, R31, R104, !P1 ;  /* 0x000000681f687208 */ /* 0x000fe40004800000 */
[----:B------:R-:W-:Y:S02]  /*4d40*/  FSEL R106, R29, R106, !P1 ;  /* 0x0000006a1d6a7208 */ /* 0x000fe40004800000 */
[----:B------:R-:W-:Y:S01]  /*4d50*/  ISETP.GE.U32.AND P1, PT, R79, 0x20, PT ;  /* 0x000000204f00780c */ /* 0x000fe20003f26070 */
[-C--:B---3--:R-:W-:Y:S01]  /*4d60*/  FMUL.FTZ R149, R31, R33.reuse ;  /* 0x000000211f957220 */ /* 0x088fe20000410000 */
[----:B------:R-:W-:-:S03]  /*4d70*/  FMUL.FTZ R22, R30, R33 ;  /* 0x000000211e167220 */ /* 0x000fc60000410000 */
[-C--:B------:R-:W-:Y:S01]  /*4d80*/  FFMA.FTZ R149, R30, R32.reuse, -R149 ;  /* 0x000000201e957223 */ /* 0x080fe20000010895 */
[-C--:B------:R-:W-:Y:S01]  /*4d90*/  FMUL.FTZ R21, R29, R33.reuse ;  /* 0x000000211d157220 */ /* 0x080fe20000410000 */
[----:B------:R-:W-:Y:S01]  /*4da0*/  FFMA.FTZ R22, R31, R32, R22 ;  /* 0x000000201f167223 */ /* 0x000fe20000010016 */
[----:B------:R-:W-:Y:S01]  /*4db0*/  FMUL.FTZ R152, R28, R33 ;  /* 0x000000211c987220 */ /* 0x000fe20000410000 */
[----:B------:R-:W-:Y:S01]  /*4dc0*/  PRMT R136, R12, 0x7632, R136 ;  /* 0x000076320c887816 */ /* 0x000fe20000000088 */
[----:B------:R-:W-:Y:S01]  /*4dd0*/  FADD.FTZ R153, R34, R149 ;  /* 0x0000009522997221 */ /* 0x000fe20000010000 */
[----:B------:R-:W-:Y:S01]  /*4de0*/  PRMT R137, R13, 0x7632, R137 ;  /* 0x000076320d897816 */ /* 0x000fe20000000089 */
[----:B------:R0:W2:Y:S01]  /*4df0*/  SHFL.UP PT, R149, R131, 0x1, RZ ;  /* 0x0420000083957989 */ /* 0x0000a200000e00ff */
[----:B------:R-:W-:Y:S02]  /*4e00*/  PRMT R138, R14, 0x7632, R138 ;  /* 0x000076320e8a7816 */ /* 0x000fe4000000008a */
[----:B------:R-:W-:Y:S01]  /*4e10*/  PRMT R139, R15, 0x7632, R139 ;  /* 0x000076320f8b7816 */ /* 0x000fe2000000008b */
[----:B------:R3:W4:Y:S01]  /*4e20*/  SHFL.UP PT, R151, R133, 0x1, RZ ;  /* 0x0420000085977989 */ /* 0x00072200000e00ff */
[----:B------:R-:W-:-:S02]  /*4e30*/  PRMT R140, R16, 0x7632, R140 ;  /* 0x00007632108c7816 */ /* 0x000fc4000000008c */
[----:B------:R-:W-:Y:S01]  /*4e40*/  PRMT R141, R17, 0x7632, R141 ;  /* 0x00007632118d7816 */ /* 0x000fe2000000008d */
[----:B------:R-:W0:Y:S01]  /*4e50*/  SHFL.UP PT, R148, R148, 0x1, RZ ;  /* 0x0420000094947989 */ /* 0x000e2200000e00ff */
[----:B------:R-:W-:Y:S02]  /*4e60*/  PRMT R142, R18, 0x7632, R142 ;  /* 0x00007632128e7816 */ /* 0x000fe4000000008e */
[----:B------:R-:W-:Y:S02]  /*4e70*/  PRMT R143, R19, 0x7632, R143 ;  /* 0x00007632138f7816 */ /* 0x000fe4000000008f */
[----:B------:R-:W-:Y:S02]  /*4e80*/  PRMT R144, R24, 0x7632, R144 ;  /* 0x0000763218907816 */ /* 0x000fe40000000090 */
[----:B------:R-:W-:Y:S02]  /*4e90*/  PRMT R145, R25, 0x7632, R145 ;  /* 0x0000763219917816 */ /* 0x000fe40000000091 */
[----:B------:R-:W-:-:S02]  /*4ea0*/  PRMT R146, R26, 0x7632, R146 ;  /* 0x000076321a927816 */ /* 0x000fc40000000092 */
[----:B------:R-:W-:Y:S01]  /*4eb0*/  PRMT R147, R27, 0x7632, R147 ;  /* 0x000076321b937816 */ /* 0x000fe20000000093 */
[----:B------:R-:W-:Y:S01]  /*4ec0*/  FADD.FTZ R154, R35, R22 ;  /* 0x00000016239a7221 */ /* 0x000fe20000010000 */
[----:B------:R-:W-:Y:S01]  /*4ed0*/  SHF.L.U32 R129, R8, 0x10, RZ ;  /* 0x0000001008817819 */ /* 0x000fe200000006ff */
[-C--:B------:R-:W-:Y:S01]  /*4ee0*/  FFMA.FTZ R8, R28, R32.reuse, -R21 ;  /* 0x000000201c087223 */ /* 0x080fe20000010815 */
[----:B------:R-:W-:Y:S01]  /*4ef0*/  FFMA.FTZ R152, R29, R32, R152 ;  /* 0x000000201d987223 */ /* 0x000fe20000010098 */
        /* <DEDUP_REMOVED lines=25> */
[----:B0-----:R-:W-:Y:S02]  /*5090*/  SHF.L.U32 R131, R143, 0x10, RZ ;  /* 0x000000108f837819 */ /* 0x001fe400000006ff */
[----:B------:R-:W-:Y:S02]  /*50a0*/  SHF.L.U32 R132, R144, 0x10, RZ ;  /* 0x0000001090847819 */ /* 0x000fe400000006ff */
[----:B---3--:R-:W-:-:S02]  /*50b0*/  SHF.L.U32 R133, R145, 0x10, RZ ;  /* 0x0000001091857819 */ /* 0x008fc400000006ff */
[----:B------:R-:W-:Y:S02]  /*50c0*/  SHF.L.U32 R134, R146, 0x10, RZ ;  /* 0x0000001092867819 */ /* 0x000fe400000006ff */
[----:B------:R-:W-:Y:S01]  /*50d0*/  SHF.L.U32 R135, R147, 0x10, RZ ;  /* 0x0000001093877819 */ /* 0x000fe200000006ff */
[----:B-12-4-:R-:W-:Y:S06]  /*50e0*/  @!P1 BRA `(.L_x_1100) ;  /* 0x0000000000409947 */ /* 0x016fec0003800000 */
        /* <DEDUP_REMOVED lines=16> */
.L_x_1100:
[----:B------:R-:W-:Y:S01]  /*51f0*/  ISETP.NE.AND P1, PT, R102, RZ, PT ;  /* 0x000000ff6600720c */ /* 0x000fe20003f25270 */
[C---:B------:R-:W-:Y:S01]  /*5200*/  FMUL.FTZ R9, R152.reuse, R5 ;  /* 0x0000000598097220 */ /* 0x040fe20000410000 */
[C---:B------:R-:W-:Y:S01]  /*5210*/  FMUL.FTZ R137, R152.reuse, R7 ;  /* 0x0000000798897220 */ /* 0x040fe20000410000 */
[C---:B------:R-:W-:Y:S01]  /*5220*/  FMUL.FTZ R138, R152.reuse, R6 ;  /* 0x00000006988a7220 */ /* 0x040fe20000410000 */
[----:B------:R-:W-:Y:S02]  /*5230*/  FMUL.FTZ R152, R152, R4 ;  /* 0x0000000498987220 */ /* 0x000fe40000410000 */
[----:B------:R-:W-:-:S07]  /*5240*/  FFMA.FTZ R136, R8, R6, -R137 ;  /* 0x0000000608887223 */ /* 0x000fce0000010889 */
[----:B------:R0:W-:Y:S01]  /*5250*/  @!P1 STS.128 [UR12+0x10b0], R4 ;  /* 0x0010b004ff009988 */ /* 0x0001e20008000c0c */
[----:B------:R-:W-:Y:S02]  /*5260*/  @!P1 MOV R149, R4 ;  /* 0x0000000400959202 */ /* 0x000fe40000000f00 */
[----:B------:R-:W-:Y:S02]  /*5270*/  @!P1 MOV R151, R6 ;  /* 0x0000000600979202 */ /* 0x000fe40000000f00 */
[----:B------:R-:W-:Y:S02]  /*5280*/  @!P1 MOV R150, R5 ;  /* 0x0000000500969202 */ /* 0x000fe40000000f00 */
[-C--:B------:R-:W-:Y:S01]  /*5290*/  @!P1 MOV R148, R7.reuse ;  /* 0x0000000700949202 */ /* 0x080fe20000000f00 */
[C---:B0-----:R-:W-:Y:S01]  /*52a0*/  FFMA.FTZ R4, R8.reuse, R4, -R9 ;  /* 0x0000000408047223 */ /* 0x041fe20000010809 */
[C---:B------:R-:W-:Y:S01]  /*52b0*/  FFMA.FTZ R9, R8.reuse, R7, R138 ;  /* 0x0000000708097223 */ /* 0x040fe2000001008a */
[----:B------:R-:W-:Y:S01]  /*52c0*/  FFMA.FTZ R5, R8, R5, R152 ;  /* 0x0000000508057223 */ /* 0x000fe20000010098 */
[----:B------:R-:W-:-:S02]  /*52d0*/  FADD.FTZ R6, R153, R136 ;  /* 0x0000008899067221 */ /* 0x000fc40000010000 */
[----:B------:R-:W-:-:S07]  /*52e0*/  FADD.FTZ R7, R154, R9 ;  /* 0x000000099a077221 */ /* 0x000fce0000010000 */
.L_x_1101:
[----:B------:R-:W-:Y:S05]  /*52f0*/  BSYNC.RECONVERGENT B0 ;  /* 0x0000000000007941 */ /* 0x000fea0003800200 */
.L_x_1099:
        /* <DEDUP_REMOVED lines=108> */
[----:B------:R-:W-:Y:S01]  /*59c0*/  UIMAD UR11, UR4, UR36, UR5 ;  /* 0x00000024040b72a4 */ /* 0x000fe2000f8e0205 */
[----:B------:R1:W-:Y:S03]  /*59d0*/  STS.128 [UR10+0x10c0], R4 ;  /* 0x0010c004ff007988 */ /* 0x0003e60008000c0a */
[----:B------:R-:W-:Y:S02]  /*59e0*/  USHF.R.S32.HI UR24, URZ, 0x1f, UR11 ;  /* 0x0000001fff187899 */ /* 0x000fe4000801140b */
[----:B------:R-:W-:-:S04]  /*59f0*/  IADD3 R122, P1, PT, R77, UR11, RZ ;  /* 0x0000000b4d7a7c10 */ /* 0x000fc8000ff3e0ff */
[----:B------:R-:W-:Y:S02]  /*5a00*/  LEA.HI.X.SX32 R123, R77, UR24, 0x1, P1 ;  /* 0x000000184d7b7c11 */ /* 0x000fe400088f0eff */
[----:B0-----:R-:W-:-:S04]  /*5a10*/  LEA R8, P1, R122, R8, 0x4 ;  /* 0x000000087a087211 */ /* 0x001fc800078220ff */
[----:B------:R-:W-:-:S05]  /*5a20*/  LEA.HI.X R9, R122, R9, R123, 0x4, P1 ;  /* 0x000000097a097211 */ /* 0x000fca00008f247b */
[----:B------:R1:W-:Y:S04]  /*5a30*/  STG.E.128 desc[UR18][R8.64], R4 ;  /* 0x0000000408007986 */ /* 0x0003e8000c101d12 */
.L_x_1103:
[----:B------:R-:W-:Y:S05]  /*5a40*/  BSYNC.RECONVERGENT B0 ;  /* 0x0000000000007941 */ /* 0x000fea0003800200 */
.L_x_1102:
[CC--:B-1---5:R-:W-:Y:S01]  /*5a50*/  FMUL.FTZ R4, R21.reuse, R3.reuse ;  /* 0x0000000315047220 */ /* 0x0e2fe20000410000 */
[-C--:B------:R-:W-:Y:S01]  /*5a60*/  FMUL.FTZ R6, R21, R2.reuse ;  /* 0x0000000215067220 */ /* 0x080fe20000410000 */
[CC--:B------:R-:W-:Y:S01]  /*5a70*/  FMUL.FTZ R5, R22.reuse, R3.reuse ;  /* 0x0000000316057220 */ /* 0x0c0fe20000410000 */
[-C--:B------:R-:W-:Y:S01]  /*5a80*/  FMUL.FTZ R21, R22, R2.reuse ;  /* 0x0000000216157220 */ /* 0x080fe20000410000 */
[CC--:B------:R-:W-:Y:S01]  /*5a90*/  FFMA.FTZ R4, R129.reuse, R2.reuse, -R4 ;  /* 0x0000000281047223 */ /* 0x0c0fe20000010804 */
[-C--:B------:R-:W-:Y:S01]  /*5aa0*/  FFMA.FTZ R129, R129, R3.reuse, R6 ;  /* 0x0000000381817223 */ /* 0x080fe20000010006 */
[CC--:B------:R-:W-:Y:S01]  /*5ab0*/  FFMA.FTZ R6, R20.reuse, R2.reuse, -R5 ;  /* 0x0000000214067223 */ /* 0x0c0fe20000010805 */
[CC--:B------:R-:W-:Y:S01]  /*5ac0*/  FMUL.FTZ R5, R23.reuse, R3.reuse ;  /* 0x0000000317057220 */ /* 0x0c0fe20000410000 */
[-C--:B------:R-:W-:Y:S01]  /*5ad0*/  FMUL.FTZ R8, R23, R2.reuse ;  /* 0x0000000217087220 */ /* 0x080fe20000410000 */
[-C--:B------:R-:W-:Y:S01]  /*5ae0*/  FFMA.FTZ R21, R20, R3.reuse, R21 ;  /* 0x0000000314157223 */ /* 0x080fe20000010015 */
[-C--:B------:R-:W-:Y:S01]  /*5af0*/  FMUL.FTZ R20, R28, R3.reuse ;  /* 0x000000031c147220 */ /* 0x080fe20000410000 */
[CC--:B------:R-:W-:Y:S01]  /*5b00*/  FFMA.FTZ R5, R10.reuse, R2.reuse, -R5 ;  /* 0x000000020a057223 */ /* 0x0c0fe20000010805 */
[-C--:B------:R-:W-:Y:S01]  /*5b10*/  FFMA.FTZ R23, R10, R3.reuse, R8 ;  /* 0x000000030a177223 */ /* 0x080fe20000010008 */
[-C--:B------:R-:W-:Y:S01]  /*5b20*/  FMUL.FTZ R28, R28, R2.reuse ;  /* 0x000000021c1c7220 */ /* 0x080fe20000410000 */
[CC--:B------:R-:W-:Y:S01]  /*5b30*/  FMUL.FTZ R10, R30.reuse, R3.reuse ;  /* 0x000000031e0a7220 */ /* 0x0c0fe20000410000 */
[-C--:B------:R-:W-:Y:S01]  /*5b40*/  FMUL.FTZ R30, R30, R2.reuse ;  /* 0x000000021e1e7220 */ /* 0x080fe20000410000 */
[CC--:B------:R-:W-:Y:S01]  /*5b50*/  FFMA.FTZ R7, R11.reuse, R2.reuse, -R20 ;  /* 0x000000020b077223 */ /* 0x0c0fe20000010814 */
[-C--:B------:R-:W-:Y:S01]  /*5b60*/  FFMA.FTZ R123, R11, R3.reuse, R28 ;  /* 0x000000030b7b7223 */ /* 0x080fe2000001001c */
[-C--:B------:R-:W-:Y:S01]  /*5b70*/  FMUL.FTZ R8, R29, R2.reuse ;  /* 0x000000021d087220 */ /* 0x080fe20000410000 */
[CC--:B------:R-:W-:Y:S01]  /*5b80*/  FFMA.FTZ R11, R13.reuse, R2.reuse, -R10 ;  /* 0x000000020d0b7223 */ /* 0x0c0fe2000001080a */
[-C--:B------:R-:W-:Y:S01]  /*5b90*/  FFMA.FTZ R125, R13, R3.reuse, R30 ;  /* 0x000000030d7d7223 */ /* 0x080fe2000001001e */
[-C--:B------:R-:W-:Y:S01]  /*5ba0*/  FMUL.FTZ R9, R29, R3.reuse ;  /* 0x000000031d097220 */ /* 0x080fe20000410000 */
[CC--:B------:R-:W-:Y:S01]  /*5bb0*/  FMUL.FTZ R13, R31.reuse, R3.reuse ;  /* 0x000000031f0d7220 */ /* 0x0c0fe20000410000 */
[CC--:B------:R-:W-:Y:S01]  /*5bc0*/  FFMA.FTZ R29, R12.reuse, R3.reuse, R8 ;  /* 0x000000030c1d7223 */ /* 0x0c0fe20000010008 */
[-C--:B------:R-:W-:Y:S01]  /*5bd0*/  FMUL.FTZ R20, R31, R2.reuse ;  /* 0x000000021f147220 */ /* 0x080fe20000410000 */
[-C--:B------:R-:W-:Y:S01]  /*5be0*/  FFMA.FTZ R9, R12, R2.reuse, -R9 ;  /* 0x000000020c097223 */ /* 0x080fe20000010809 */
[CC--:B------:R-:W-:Y:S01]  /*5bf0*/  FMUL.FTZ R10, R32.reuse, R3.reuse ;  /* 0x00000003200a7220 */ /* 0x0c0fe20000410000 */
[-C--:B------:R-:W-:Y:S01]  /*5c00*/  FMUL.FTZ R22, R32, R2.reuse ;  /* 0x0000000220167220 */ /* 0x080fe20000410000 */
[CC--:B------:R-:W-:Y:S01]  /*5c10*/  FFMA.FTZ R8, R14.reuse, R2.reuse, -R13 ;  /* 0x000000020e087223 */ /* 0x0c0fe2000001080d */
[CC--:B------:R-:W-:Y:S01]  /*5c20*/  FMUL.FTZ R13, R33.reuse, R3.reuse ;  /* 0x00000003210d7220 */ /* 0x0c0fe20000410000 */
[-C--:B------:R-:W-:Y:S01]  /*5c30*/  FMUL.FTZ R12, R33, R2.reuse ;  /* 0x00000002210c7220 */ /* 0x080fe20000410000 */
[-C--:B------:R-:W-:Y:S01]  /*5c40*/  FFMA.FTZ R20, R14, R3.reuse, R20 ;  /* 0x000000030e147223 */ /* 0x080fe20000010014 */
[CC--:B------:R-:W-:Y:S01]  /*5c50*/  FFMA.FTZ R10, R15.reuse, R2.reuse, -R10 ;  /* 0x000000020f0a7223 */ /* 0x0c0fe2000001080a */
[-C--:B------:R-:W-:Y:S01]  /*5c60*/  FFMA.FTZ R22, R15, R3.reuse, R22 ;  /* 0x000000030f167223 */ /* 0x080fe20000010016 */
[-C--:B------:R-:W-:Y:S01]  /*5c70*/  FMUL.FTZ R14, R34, R3.reuse ;  /* 0x00000003220e7220 */ /* 0x080fe20000410000 */
[CC--:B------:R-:W-:Y:S01]  /*5c80*/  FFMA.FTZ R13, R16.reuse, R2.reuse, -R13 ;  /* 0x00000002100d7223 */ /* 0x0c0fe2000001080d */
[-C--:B------:R-:W-:Y:S01]  /*5c90*/  FFMA.FTZ R28, R16, R3.reuse, R12 ;  /* 0x00000003101c7223 */ /* 0x080fe2000001000c */
[CC--:B------:R-:W-:Y:S01]  /*5ca0*/  FMUL.FTZ R15, R35.reuse, R3.reuse ;  /* 0x00000003230f7220 */ /* 0x0c0fe20000410000 */
[-C--:B------:R-:W-:Y:S01]  /*5cb0*/  FMUL.FTZ R16, R35, R2.reuse ;  /* 0x0000000223107220 */ /* 0x080fe20000410000 */
[-C--:B------:R-:W-:Y:S01]  /*5cc0*/  FMUL.FTZ R32, R131, R3.reuse ;  /* 0x0000000383207220 */ /* 0x080fe20000410000 */
[-C--:B------:R-:W-:Y:S01]  /*5cd0*/  FFMA.FTZ R12, R17, R2.reuse, -R14 ;  /* 0x00000002110c7223 */ /* 0x080fe2000001080e */
[CC--:B------:R-:W-:Y:S01]  /*5ce0*/  FFMA.FTZ R14, R18.reuse, R2.reuse, -R15 ;  /* 0x00000002120e7223 */ /* 0x0c0fe2000001080f */
[-C--:B------:R-:W-:Y:S01]  /*5cf0*/  FFMA.FTZ R30, R18, R3.reuse, R16 ;  /* 0x00000003121e7223 */ /* 0x080fe20000010010 */
[CC--:B------:R-:W-:Y:S01]  /*5d00*/  FMUL.FTZ R15, R132.reuse, R3.reuse ;  /* 0x00000003840f7220 */ /* 0x0c0fe20000410000 */
[-C--:B------:R-:W-:Y:S01]  /*5d10*/  FFMA.FTZ R16, R19, R2.reuse, -R32 ;  /* 0x0000000213107223 */ /* 0x080fe20000010820 */
[-C--:B------:R-:W-:Y:S01]  /*5d20*/  FMUL.FTZ R132, R132, R2.reuse ;  /* 0x0000000284847220 */ /* 0x080fe20000410000 */
[-C--:B------:R-:W-:Y:S01]  /*5d30*/  FMUL.FTZ R34, R34, R2.reuse ;  /* 0x0000000222227220 */ /* 0x080fe20000410000 */
[CC--:B------:R-:W-:Y:S01]  /*5d40*/  FMUL.FTZ R32, R133.reuse, R3.reuse ;  /* 0x0000000385207220 */ /* 0x0c0fe20000410000 */
[-C--:B------:R-:W-:Y:S01]  /*5d50*/  FMUL.FTZ R124, R133, R2.reuse ;  /* 0x00000002857c7220 */ /* 0x080fe20000410000 */
[CC--:B------:R-:W-:Y:S01]  /*5d60*/  FFMA.FTZ R18, R24.reuse, R2.reuse, -R15 ;  /* 0x0000000218127223 */ /* 0x0c0fe2000001080f */
[-C--:B------:R-:W-:Y:S01]  /*5d70*/  FFMA.FTZ R15, R24, R3.reuse, R132 ;  /* 0x00000003180f7223 */ /* 0x080fe20000010084 */
[-C--:B------:R-:W-:Y:S01]  /*5d80*/  FFMA.FTZ R34, R17, R3.reuse, R34 ;  /* 0x0000000311227223 */ /* 0x080fe20000010022 */
[CC--:B------:R-:W-:Y:S01]  /*5d90*/  FFMA.FTZ R24, R25.reuse, R2.reuse, -R32 ;  /* 0x0000000219187223 */ /* 0x0c0fe20000010820 */
[-C--:B------:R-:W-:Y:S01]  /*5da0*/  FFMA.FTZ R25, R25, R3.reuse, R124 ;  /* 0x0000000319197223 */ /* 0x080fe2000001007c */
[CC--:B------:R-:W-:Y:S01]  /*5db0*/  FMUL.FTZ R17, R134.reuse, R3.reuse ;  /* 0x0000000386117220 */ /* 0x0c0fe20000410000 */
[-C--:B------:R-:W-:Y:S01]  /*5dc0*/  FMUL.FTZ R122, R131, R2.reuse ;  /* 0x00000002837a7220 */ /* 0x080fe20000410000 */
[-C--:B------:R-:W-:Y:S01]  /*5dd0*/  FMUL.FTZ R134, R134, R2.reuse ;  /* 0x0000000286867220 */ /* 0x080fe20000410000 */
[-C--:B------:R-:W-:Y:S01]  /*5de0*/  FMUL.FTZ R124, R135, R2.reuse ;  /* 0x00000002877c7220 */ /* 0x080fe20000410000 */
[----:B------:R-:W-:Y:S01]  /*5df0*/  UIADD3 UR5, UPT, UPT, UR5, 0x1, URZ ;  /* 0x0000000105057890 */ /* 0x000fe2000fffe0ff */
[-C--:B------:R-:W-:Y:S01]  /*5e00*/  FFMA.FTZ R122, R19, R3.reuse, R122 ;  /* 0x00000003137a7223 */ /* 0x080fe2000001007a */
[-C--:B------:R-:W-:Y:S01]  /*5e10*/  FMUL.FTZ R32, R135, R3.reuse ;  /* 0x0000000387207220 */ /* 0x080fe20000410000 */
[CC--:B------:R-:W-:Y:S01]  /*5e20*/  FFMA.FTZ R134, R26.reuse, R3.reuse, R134 ;  /* 0x000000031a867223 */ /* 0x0c0fe20000010086 */
[C---:B------:R-:W-:Y:S01]  /*5e30*/  FFMA.FTZ R124, R27.reuse, R3, R124 ;  /* 0x000000031b7c7223 */ /* 0x040fe2000001007c */
[----:B------:R-:W-:Y:S01]  /*5e40*/  FADD.FTZ R3, RZ, R116 ;  /* 0x00000074ff037221 */ /* 0x000fe20000010000 */
[----:B------:R-:W-:Y:S01]  /*5e50*/  UISETP.GE.AND UP0, UPT, UR5, UR36, UPT ;  /* 0x000000240500728c */ /* 0x000fe2000bf06270 */
        /* <DEDUP_REMOVED lines=51> */
.L_x_1098:
[----:B------:R-:W0:Y:S01]  /*6190*/  S2R R0, SR_LANEID ;  /* 0x0000000000007919 */ /* 0x000e220000000000 */
[----:B------:R-:W1:Y:S01]  /*61a0*/  LDC.64 R16, c[0x0][0x420] ;  /* 0x00010800ff107b82 */ /* 0x000e620000000a00 */
[----:B------:R-:W-:Y:S01]  /*61b0*/  F2FP.BF16.F32.PACK_AB R5, R60, R69 ;  /* 0x000000453c05723e */ /* 0x000fe200000010ff */
[----:B------:R-:W-:Y:S01]  /*61c0*/  USHF.L.U32 UR5, UR4, 0xa, URZ ;  /* 0x0000000a04057899 */ /* 0x000fe200080006ff */
[----:B------:R-:W-:Y:S01]  /*61d0*/  F2FP.BF16.F32.PACK_AB R4, R61, R74 ;  /* 0x0000004a3d04723e */ /* 0x000fe200000010ff */
[----:B------:R-:W-:Y:S01]  /*61e0*/  HFMA2 R3, -RZ, RZ, 0, 0 ;  /* 0x00000000ff037431 */ /* 0x000fe200000001ff */
[----:B------:R-:W-:Y:S01]  /*61f0*/  F2FP.BF16.F32.PACK_AB R7, R58, R67 ;  /* 0x000000433a07723e */ /* 0x000fe200000010ff */
[----:B------:R-:W-:Y:S01]  /*6200*/  UIADD3 UR13, UP0, UPT, UR13, 0x1000, URZ ;  /* 0x000010000d0d7890 */ /* 0x000fe2000ff1e0ff */
[----:B------:R-:W-:Y:S01]  /*6210*/  F2FP.BF16.F32.PACK_AB R6, R59, R70 ;  /* 0x000000463b06723e */ /* 0x000fe200000010ff */
[----:B------:R-:W2:Y:S01]  /*6220*/  LDC.64 R18, c[0x0][0x428] ;  /* 0x00010a00ff127b82 */ /* 0x000ea20000000a00 */
[----:B------:R-:W-:Y:S01]  /*6230*/  F2FP.BF16.F32.PACK_AB R63, R54, R63 ;  /* 0x0000003f363f723e */ /* 0x000fe200000010ff */
[----:B------:R-:W-:Y:S01]  /*6240*/  UIADD3 UR4, UPT, UPT, UR4, 0x1, URZ ;  /* 0x0000000104047890 */ /* 0x000fe2000fffe0ff */
[----:B------:R-:W-:Y:S01]  /*6250*/  F2FP.BF16.F32.PACK_AB R62, R55, R62 ;  /* 0x0000003e373e723e */ /* 0x000fe200000010ff */
[----:B------:R-:W-:Y:S01]  /*6260*/  UIADD3.X UR14, UPT, UPT, URZ, UR14, URZ, UP0, !UPT ;  /* 0x0000000eff0e7290 */ /* 0x000fe200087fe4ff */
[----:B------:R-:W-:Y:S01]  /*6270*/  F2FP.BF16.F32.PACK_AB R61, R56, R65 ;  /* 0x00000041383d723e */ /* 0x000fe200000010ff */
[----:B------:R-:W-:Y:S01]  /*6280*/  UIADD3 UR15, UP1, UPT, UR15, 0x800, URZ ;  /* 0x000008000f0f7890 */ /* 0x000fe2000ff3e0ff */
[----:B------:R-:W-:Y:S01]  /*6290*/  F2FP.BF16.F32.PACK_AB R60, R57, R66 ;  /* 0x00000042393c723e */ /* 0x000fe200000010ff */
[----:B------:R-:W3:Y:S01]  /*62a0*/  LDC.64 R20, c[0x0][0x478] ;  /* 0x00011e00ff147b82 */ /* 0x000ee20000000a00 */
[----:B------:R-:W-:Y:S01]  /*62b0*/  MOV R2, UR5 ;  /* 0x0000000500027c02 */ /* 0x000fe20008000f00 */
[----:B------:R-:W4:Y:S01]  /*62c0*/  LDCU UR5, c[0x0][0x394] ;  /* 0x00007280ff0577ac */ /* 0x000f220008000800 */
[----:B------:R-:W-:-:S03]  /*62d0*/  UIADD3 UR20, UP2, UPT, UR20, 0x800, URZ ;  /* 0x0000080014147890 */ /* 0x000fc6000ff5e0ff */
[----:B-1----:R-:W-:Y:S01]  /*62e0*/  IMAD.WIDE.U32 R2, R16, UR25, R2 ;  /* 0x0000001910027c25 */ /* 0x002fe2000f8e0002 */
[----:B------:R-:W-:Y:S02]  /*62f0*/  UIADD3.X UR16, UPT, UPT, URZ, UR16, URZ, UP1, !UPT ;  /* 0x00000010ff107290 */ /* 0x000fe40008ffe4ff */
[----:B------:R-:W-:Y:S01]  /*6300*/  UIADD3.X UR17, UPT, UPT, URZ, UR17, URZ, UP2, !UPT ;  /* 0x00000011ff117290 */ /* 0x000fe200097fe4ff */
[----:B------:R-:W-:Y:S01]  /*6310*/  IMAD R3, R17, UR25, R3 ;  /* 0x0000001911037c24 */ /* 0x000fe2000f8e0203 */
[----:B0-----:R-:W-:Y:S01]  /*6320*/  LEA R0, R0, R71, 0x4 ;  /* 0x0000004700007211 */ /* 0x001fe200078e20ff */
[----:B------:R-:W-:Y:S01]  /*6330*/  BAR.SYNC.DEFER_BLOCKING 0x0 ;  /* 0x0000000000007b1d */ /* 0x000fe20000010000 */
[----:B--2---:R-:W-:Y:S01]  /*6340*/  IMAD.WIDE.U32 R2, R18, UR21, R2 ;  /* 0x0000001512027c25 */ /* 0x004fe2000f8e0002 */
[----:B----4-:R-:W-:-:S04]  /*6350*/  UISETP.GE.AND UP0, UPT, UR4, UR5, UPT ;  /* 0x000000050400728c */ /* 0x010fc8000bf06270 */
[----:B------:R0:W-:Y:S04]  /*6360*/  STS.128 [R0], R4 ;  /* 0x0000000400007388 */ /* 0x0001e80000000c00 */
[----:B------:R1:W-:Y:S01]  /*6370*/  STS.128 [R0+0x10], R60 ;  /* 0x0000103c00007388 */ /* 0x0003e20000000c00 */
[----:B------:R-:W-:-:S03]  /*6380*/  NOP ;  /* 0x0000000000007918 */ /* 0x000fc60000000000 */
[----:B------:R-:W2:Y:S04]  /*6390*/  LDS.128 R8, [R71] ;  /* 0x0000000047087984 */ /* 0x000ea80000000c00 */
[----:B------:R-:W4:Y:S01]  /*63a0*/  LDS.128 R12, [R71+0x200] ;  /* 0x00020000470c7984 */ /* 0x000f220000000c00 */
[----:B0-----:R-:W-:Y:S02]  /*63b0*/  SHF.L.U32 R5, R79, 0x1, RZ ;  /* 0x000000014f057819 */ /* 0x001fe400000006ff */
[----:B---3--:R-:W-:Y:S01]  /*63c0*/  LEA R4, P0, R2, R20, 0x1 ;  /* 0x0000001402047211 */ /* 0x008fe200078008ff */
[----:B-1----:R-:W-:Y:S01]  /*63d0*/  IMAD R0, R19, UR21, R3 ;  /* 0x0000001513007c24 */ /* 0x002fe2000f8e0203 */
[----:B------:R-:W-:-:S04]  /*63e0*/  LOP3.LUT R6, R5, 0x7c0, RZ, 0xc0, !PT ;  /* 0x000007c005067812 */ /* 0x000fc800078ec0ff */
[----:B------:R-:W-:Y:S02]  /*63f0*/  LEA.HI.X R5, R2, R21, R0, 0x1, P0 ;  /* 0x0000001502057211 */ /* 0x000fe400000f0c00 */
[----:B------:R-:W-:-:S05]  /*6400*/  LOP3.LUT R3, R6, 0x1f, R79, 0xf8, !PT ;  /* 0x0000001f06037812 */ /* 0x000fca00078ef84f */
[----:B------:R-:W-:-:S05]  /*6410*/  IMAD.WIDE.U32 R2, R3, 0x10, R4 ;  /* 0x0000001003027825 */ /* 0x000fca00078e0004 */
[----:B--2---:R0:W-:Y:S04]  /*6420*/  STG.E.128 desc[UR18][R2.64], R8 ;  /* 0x0000000802007986 */ /* 0x0041e8000c101d12 */
[----:B----4-:R0:W-:Y:S01]  /*6430*/  STG.E.128 desc[UR18][R2.64+0x200], R12 ;  /* 0x0002000c02007986 */ /* 0x0101e2000c101d12 */
[----:B------:R-:W-:Y:S05]  /*6440*/  BRA.U !UP0, `(.L_x_1105) ;  /* 0xffffffa108ac7547 */ /* 0x000fea000b83ffff */
[----:B------:R-:W-:Y:S05]  /*6450*/  EXIT ;  /* 0x000000000000794d */ /* 0x000fea0003800000 */
.L_x_1106:
        /* <DEDUP_REMOVED lines=10> */
.L_x_5024:


//--------------------- .text._Z25selective_scan_fwd_kernelI32Selective_Scan_fwd_kernel_traitsILi64ELi16ELi1ELb1ELb0ELb1ELb1EN3c108BFloat16ENS1_7complexIfEEEEv13SSMParamsBase --------------------------
	.section	.text._Z25selective_scan_fwd_kernelI32Selective_Scan_fwd_kernel_traitsILi64ELi16ELi1ELb1ELb0ELb1ELb1EN3c108BFloat16ENS1_7complexIfEEEEv13SSMParamsBase,"ax",@progbits
	.align	128
        .global         _Z25selective_scan_fwd_kernelI32Selective_Scan_fwd_kernel_traitsILi64ELi16ELi1ELb1ELb0ELb1ELb1EN3c108BFloat16ENS1_7complexIfEEEEv13SSMParamsBase
        .type           _Z25selective_scan_fwd_kernelI32Selective_Scan_fwd_kernel_traitsILi64ELi16ELi1ELb1ELb0ELb1ELb1EN3c108BFloat16ENS1_7complexIfEEEEv13SSMParamsBase,@function
        .size           _Z25selective_scan_fwd_kernelI32Selective_Scan_fwd_kernel_traitsILi64ELi16ELi1ELb1ELb0ELb1ELb1EN3c108BFloat16ENS1_7complexIfEEEEv13SSMParamsBase,(.L_x_5025 - _Z25selective_scan_fwd_kernelI32Selective_Scan_fwd_kernel_traitsILi64ELi16ELi1ELb1ELb0ELb1ELb1EN3c108BFloat16ENS1_7complexIfEEEEv13SSMParamsBase)
        .other          _Z25selective_scan_fwd_kernelI32Selective_Scan_fwd_kernel_traitsILi64ELi16ELi1ELb1ELb0ELb1ELb1EN3c108BFloat16ENS1_7complexIfEEEEv13SSMParamsBase,@"STO_CUDA_ENTRY STV_DEFAULT"
_Z25selective_scan_fwd_kernelI32Selective_Scan_fwd_kernel_traitsILi64ELi16ELi1ELb1ELb0ELb1ELb1EN3c108BFloat16ENS1_7complexIfEEEEv13SSMParamsBase:
.text._Z25selective_scan_fwd_kernelI32Selective_Scan_fwd_kernel_traitsILi64ELi16ELi1ELb1ELb0ELb1ELb1EN3c108BFloat16ENS1_7complexIfEEEEv13SSMParamsBase:
        /* <DEDUP_REMOVED lines=86> */
[----:B------:R-:W-:Y:S02]  /*0560*/  UIMAD UR13, UR25, UR23, UR20 ;  /* 0x00000017190d72a4 */ /* 0x000fe4000f8e0214 */
[----:B------:R-:W-:Y:S02]  /*0570*/  ULEA UR23, UP1, UR12, UR10, 0x1 ;  /* 0x0000000a0c177291 */ /* 0x000fe4000f8208ff */
[----:B------:R-:W-:Y:S02]  /*0580*/  ULEA UR10, UP2, UR14, UR4, 0x1 ;  /* 0x000000040e0a7291 */ /* 0x000fe4000f8408ff */
[----:B------:R-:W-:Y:S01]  /*0590*/  UIADD3 UR4, UPT, UPT, UR15, UR7, URZ ;  /* 0x000000070f047290 */ /* 0x000fe2000fffe0ff */
[----:B------:R-:W-:Y:S01]  /*05a0*/  IMAD R77, R77, UR13, RZ ;  /* 0x0000000d4d4d7c24 */ /* 0x000fe2000f8e02ff */
[----:B------:R-:W-:Y:S01]  /*05b0*/  ULEA.HI.X UR15, UR12, UR11, UR22, 0x1, UP1 ;  /* 0x0000000b0c0f7291 */ /* 0x000fe200088f0c16 */
[----:B0-----:R-:W-:Y:S01]  /*05c0*/  SHF.L.U32 R0, R79, 0x2, RZ ;  /* 0x000000024f007819 */ /* 0x001fe200000006ff */
[----:B------:R-:W-:Y:S01]  /*05d0*/  ULEA.HI.X UR11, UR14, UR5, UR4, 0x1, UP2 ;  /* 0x000000050e0b7291 */ /* 0x000fe200090f0c04 */
[--C-:B------:R-:W-:Y:S01]  /*05e0*/  SHF.R.U32.HI R130, RZ, 0x5, R79.reuse ;  /* 0x00000005ff827819 */ /* 0x100fe2000001164f */
[----:B------:R-:W-:Y:S01]  /*05f0*/  ULEA UR16, UP0, UR6, UR8, 0x1 ;  /* 0x0000000806107291 */ /* 0x000fe2000f8008ff */
[----:B------:R-:W-:Y:S01]  /*0600*/  LOP3.LUT R0, R0, 0xf80, RZ, 0xc0, !PT ;  /* 0x00000f8000007812 */ /* 0x000fe200078ec0ff */
[----:B------:R-:W-:Y:S01]  /*0610*/  UMOV UR5, 0x400 ;  /* 0x0000040000057882 */ /* 0x000fe20000000000 */
[----:B----4-:R-:W-:Y:S01]  /*0620*/  IMAD R77, R77, UR32, RZ ;  /* 0x000000204d4d7c24 */ /* 0x010fe2000f8e02ff */
[----:B-1----:R-:W-:Y:S01]  /*0630*/  ULEA UR5, UR17, UR5, 0x18 ;  /* 0x0000000511057291 */ /* 0x002fe2000f8ec0ff */
[----:B------:R-:W-:Y:S01]  /*0640*/  LOP3.LUT R73, R0, 0x1f, R79, 0xf8, !PT ;  /* 0x0000001f00497812 */ /* 0x000fe200078ef84f */
[----:B------:R-:W-:-:S02]  /*0650*/  ULEA.HI.X UR24, UR6, UR9, UR24, 0x1, UP0 ;  /* 0x0000000906187291 */ /* 0x000fc400080f0c18 */
[----:B--2---:R-:W-:Y:S02]  /*0660*/  UIMAD.WIDE.U32 UR8, UR20, UR26, URZ ;  /* 0x0000001a140872a5 */ /* 0x004fe4000f8e00ff */
[----:B---3--:R-:W-:Y:S01]  /*0670*/  UIMAD.WIDE.U32 UR6, UR20, UR28, URZ ;  /* 0x0000001c140672a5 */ /* 0x008fe2000f8e00ff */
[----:B------:R-:W-:Y:S01]  /*0680*/  LEA R75, R130, UR5, 0x4 ;  /* 0x00000005824b7c11 */ /* 0x000fe2000f8e20ff */
[----:B------:R-:W-:Y:S02]  /*0690*/  UIMAD UR22, UR20, UR27, UR9 ;  /* 0x0000001b141672a4 */ /* 0x000fe4000f8e0209 */
[----:B------:R-:W-:Y:S01]  /*06a0*/  UIMAD UR21, UR20, UR29, UR7 ;  /* 0x0000001d141572a4 */ /* 0x000fe2000f8e0207 */
[----:B------:R-:W-:Y:S01]  /*06b0*/  UMOV UR4, URZ ;  /* 0x000000ff00047c82 */ /* 0x000fe20008000000 */
[----:B------:R-:W-:Y:S01]  /*06c0*/  UMOV UR14, UR23 ;  /* 0x00000017000e7c82 */ /* 0x000fe20008000000 */
[----:B------:R-:W-:Y:S01]  /*06d0*/  UMOV UR17, UR24 ;  /* 0x0000001800117c82 */ /* 0x000fe20008000000 */
[----:B------:R-:W-:Y:S01]  /*06e0*/  UMOV UR12, UR10 ;  /* 0x0000000a000c7c82 */ /* 0x000fe20008000000 */
[----:B------:R-:W-:-:S07]  /*06f0*/  UMOV UR13, UR11 ;  /* 0x0000000b000d7c82 */ /* 0x000fce0008000000 */
.L_x_1146:
[----:B------:R-:W-:Y:S01]  /*0700*/  BAR.SYNC.DEFER_BLOCKING 0x0 ;  /* 0x0000000000007b1d */ /* 0x000fe20000010000 */
[----:B------:R-:W-:Y:S02]  /*0710*/  SHF.L.U32 R36, R79, 0x1, RZ ;  /* 0x000000014f247819 */ /* 0x000fe400000006ff */
[----:B------:R-:W-:Y:S02]  /*0720*/  MOV R2, UR16 ;  /* 0x0000001000027c02 */ /* 0x000fe40008000f00 */
[----:B------:R-:W-:Y:S02]  /*0730*/  LOP3.LUT R36, R36, 0x7c0, RZ, 0xc0, !PT ;  /* 0x000007c024247812 */ /* 0x000fe400078ec0ff */
[----:B------:R-:W-:Y:S02]  /*0740*/  MOV R3, UR17 ;  /* 0x0000001100037c02 */ /* 0x000fe40008000f00 */
[----:B0-----:R-:W-:-:S05]  /*0750*/  LOP3.LUT R9, R36, 0x1f, R79, 0xf8, !PT ;  /* 0x0000001f24097812 */ /* 0x001fca00078ef84f */
[----:B------:R-:W-:-:S05]  /*0760*/  IMAD.WIDE.U32 R2, R9, 0x10, R2 ;  /* 0x0000001009027825 */ /* 0x000fca00078e0002 */
[----:B------:R-:W2:Y:S04]  /*0770*/  LDG.E.128 R4, desc[UR18][R2.64] ;  /* 0x0000001202047981 */ /* 0x000ea8000c1e1d00 */
[----:B------:R-:W3:Y:S01]  /*0780*/  LDG.E.128 R16, desc[UR18][R2.64+0x200] ;  /* 0x0002001202107981 */ /* 0x000ee2000c1e1d00 */
[----:B------:R-:W0:Y:S01]  /*0790*/  S2UR UR10, SR_CgaCtaId ;  /* 0x00000000000a79c3 */ /* 0x000e220000008800 */
[----:B------:R-:W-:Y:S01]  /*07a0*/  UMOV UR5, 0x400 ;  /* 0x0000040000057882 */ /* 0x000fe20000000000 */
[----:B------:R-:W-:Y:S01]  /*07b0*/  MOV R20, UR14 ;  /* 0x0000000e00147c02 */ /* 0x000fe20008000f00 */
[----:B------:R-:W1:Y:S01]  /*07c0*/  S2R R102, SR_LANEID ;  /* 0x0000000000667919 */ /* 0x000e620000000000 */
[----:B------:R-:W-:-:S03]  /*07d0*/  MOV R21, UR15 ;  /* 0x0000000f00157c02 */ /* 0x000fc60008000f00 */
[----:B------:R-:W-:Y:S01]  /*07e0*/  IMAD.WIDE.U32 R20, R9, 0x10, R20 ;  /* 0x0000001009147825 */ /* 0x000fe200078e0014 */
[----:B0-----:R-:W-:Y:S01]  /*07f0*/  ULEA UR5, UR10, UR5, 0x18 ;  /* 0x000000050a057291 */ /* 0x001fe2000f8ec0ff */
[----:B-1----:R-:W-:-:S05]  /*0800*/  IADD3 R71, PT, PT, R36, R102, RZ ;  /* 0x0000006624477210 */ /* 0x002fca0007ffe0ff */
        /* <DEDUP_REMOVED lines=71> */
.L_x_1108:
[----:B------:R-:W-:Y:S05]  /*0c80*/  BSYNC.RECONVERGENT B0 ;  /* 0x0000000000007941 */ /* 0x000fea0003800200 */
.L_x_1107:
        /* <DEDUP_REMOVED lines=40> */
.L_x_1110:
[----:B------:R-:W-:Y:S05]  /*0f10*/  BSYNC.RECONVERGENT B0 ;  /* 0x0000000000007941 */ /* 0x000fea0003800200 */
.L_x_1109:
        /* <DEDUP_REMOVED lines=39> */
.L_x_1112:
[----:B------:R-:W-:Y:S05]  /*1190*/  BSYNC.RECONVERGENT B0 ;  /* 0x0000000000007941 */ /* 0x000fea0003800200 */
.L_x_1111:
        /* <DEDUP_REMOVED lines=41> */
.L_x_1114:
[----:B------:R-:W-:Y:S05]  /*1430*/  BSYNC.RECONVERGENT B0 ;  /* 0x0000000000007941 */ /* 0x000fea0003800200 */
.L_x_1113:
        /* <DEDUP_REMOVED lines=39> */
.L_x_1116:
[----:B------:R-:W-:Y:S05]  /*16b0*/  BSYNC.RECONVERGENT B0 ;  /* 0x0000000000007941 */ /* 0x000fea0003800200 */
.L_x_1115:
        /* <DEDUP_REMOVED lines=41> */
.L_x_1118:
[----:B------:R-:W-:Y:S05]  /*1950*/  BSYNC.RECONVERGENT B0 ;  /* 0x0000000000007941 */ /* 0x000fea0003800200 */
.L_x_1117:
        /* <DEDUP_REMOVED lines=40> */
.L_x_1120:
[----:B------:R-:W-:Y:S05]  /*1be0*/  BSYNC.RECONVERGENT B0 ;  /* 0x0000000000007941 */ /* 0x000fea0003800200 */
.L_x_1119:
        /* <DEDUP_REMOVED lines=41> */
.L_x_1122:
[----:B------:R-:W-:Y:S05]  /*1e80*/  BSYNC.RECONVERGENT B0 ;  /* 0x0000000000007941 */ /* 0x000fea0003800200 */
.L_x_1121:
        /* <DEDUP_REMOVED lines=41> */
.L_x_1124:
[----:B------:R-:W-:Y:S05]  /*2120*/  BSYNC.RECONVERGENT B0 ;  /* 0x0000000000007941 */ /* 0x000fea0003800200 */
.L_x_1123:
        /* <DEDUP_REMOVED lines=39> */
.L_x_1126:
[----:B------:R-:W-:Y:S05]  /*23a0*/  BSYNC.RECONVERGENT B0 ;  /* 0x0000000000007941 */ /* 0x000fea0003800200 */
.L_x_1125:
        /* <DEDUP_REMOVED lines=43> */
.L_x_1128:
[----:B------:R-:W-:Y:S05]  /*2660*/  BSYNC.RECONVERGENT B0 ;  /* 0x0000000000007941 */ /* 0x000fea0003800200 */
.L_x_1127:
        /* <DEDUP_REMOVED lines=32> */
.L_x_1130:
[----:B------:R-:W-:Y:S05]  /*2870*/  BSYNC.RECONVERGENT B0 ;  /* 0x0000000000007941 */ /* 0x000fea0003800200 */
.L_x_1129:
        /* <DEDUP_REMOVED lines=32> */
.L_x_1132:
[----:B------:R-:W-:Y:S05]  /*2a80*/  BSYNC.RECONVERGENT B0 ;  /* 0x0000000000007941 */ /* 0x000fea0003800200 */
.L_x_1131:
        /* <DEDUP_REMOVED lines=32> */
.L_x_1134:
[----:B------:R-:W-:Y:S05]  /*2c90*/  BSYNC.RECONVERGENT B0 ;  /* 0x0000000000007941 */ /* 0x000fea0003800200 */
.L_x_1133:
        /* <DEDUP_REMOVED lines=32> */
.L_x_1136:
[----:B------:R-:W-:Y:S05]  /*2ea0*/  BSYNC.RECONVERGENT B0 ;  /* 0x0000000000007941 */ /* 0x000fea0003800200 */
.L_x_1135:
        /* <DEDUP_REMOVED lines=32> */
.L_x_1138:
[----:B------:R-:W-:Y:S05]  /*30b0*/  BSYNC.RECONVERGENT B0 ;  /* 0x0000000000007941 */ /* 0x000fea0003800200 */
.L_x_1137:
        /* <DEDUP_REMOVED lines=39> */
.L_x_1145:
        /* <DEDUP_REMOVED lines=20> */
[----:B------:R-:W-:Y:S01]  /*3470*/  FMUL.FTZ R0, R3, R100 ;  /* 0x0000006403007220 */ /* 0x000fe20000410000 */
[----:B------:R-:W-:-:S02]  /*3480*/  FMUL.FTZ R21, R2, 1.4426950216293334961 ;  /* 0x3fb8aa3b02157820 */ /* 0x000fc40000410000 */
[----:B------:R-:W-:Y:S01]  /*3490*/  FMUL.RZ R24, R4, 0.15915493667125701904 ;  /* 0x3e22f98304187820 */ /* 0x000fe2000040c000 */
[----:B------:R-:W-:Y:S01]  /*34a0*/  FMUL.RZ R5, R0, 0.15915493667125701904 ;  /* 0x3e22f98300057820 */ /* 0x000fe2000040c000 */
[----:B------:R-:W-:Y:S01]  /*34b0*/  FMUL.FTZ R4, R3, R98 ;  /* 0x0000006203047220 */ /* 0x000fe20000410000 */
[C---:B------:R-:W-:Y:S01]  /*34c0*/  FMUL.FTZ R2, R21.reuse, R90 ;  /* 0x0000005a15027220 */ /* 0x040fe20000410000 */
[----:B------:R-:W-:Y:S01]  /*34d0*/  MUFU.SIN R29, R24 ;  /* 0x00000018001d7308 */ /* 0x000fe20000000400 */
[C---:B------:R-:W-:Y:S01]  /*34e0*/  FMUL.FTZ R20, R21.reuse, R98 ;  /* 0x0000006215147220 */ /* 0x040fe20000410000 */
[----:B------:R-:W-:Y:S01]  /*34f0*/  FMUL.RZ R25, R4, 0.15915493667125701904 ;  /* 0x3e22f98304197820 */ /* 0x000fe2000040c000 */
[----:B------:R-:W-:-:S05]  /*3500*/  FMUL.FTZ R0, R21, R100 ;  /* 0x0000006415007220 */ /* 0x000fca0000410000 */
[----:B------:R-:W-:Y:S08]  /*3510*/  MUFU.SIN R103, R5 ;  /* 0x0000000500677308 */ /* 0x000ff00000000400 */
[----:B------:R1:W2:Y:S08]  /*3520*/  MUFU.COS R105, R5 ;  /* 0x0000000500697308 */ /* 0x0002b00000000000 */
[----:B------:R0:W3:Y:S01]  /*3530*/  MUFU.COS R101, R24 ;  /* 0x0000001800657308 */ /* 0x0000e20000000000 */
[----:B-1----:R1:W4:Y:S07]  /*3540*/  LDG.E.128 R4, desc[UR18][R22.64] ;  /* 0x0000001216047981 */ /* 0x00232e000c1e1d00 */
[----:B------:R2:W-:Y:S01]  /*3550*/  MUFU.EX2 R108, R2 ;  /* 0x00000002006c7308 */ /* 0x0005e20000000800 */
[----:B0-----:R-:W-:-:S03]  /*3560*/  FMUL.FTZ R24, R3, R86 ;  /* 0x0000005603187220 */ /* 0x001fc60000410000 */
[----:B------:R-:W-:Y:S01]  /*3570*/  MUFU.SIN R30, R25 ;  /* 0x00000019001e7308 */ /* 0x000fe20000000400 */
[----:B------:R-:W-:Y:S01]  /*3580*/  FMUL.RZ R26, R24, 0.15915493667125701904 ;  /* 0x3e22f983181a7820 */ /* 0x000fe2000040c000 */
[----:B--2---:R-:W-:Y:S01]  /*3590*/  FMUL.FTZ R2, R21, R86 ;  /* 0x0000005615027220 */ /* 0x004fe20000410000 */
[----:B------:R-:W-:-:S05]  /*35a0*/  FMUL.FTZ R24, R3, R96 ;  /* 0x0000006003187220 */ /* 0x000fca0000410000 */
[----:B------:R0:W-:Y:S01]  /*35b0*/  MUFU.COS R32, R25 ;  /* 0x0000001900207308 */ /* 0x0001e20000000000 */
[----:B------:R-:W-:-:S07]  /*35c0*/  FMUL.RZ R24, R24, 0.15915493667125701904 ;  /* 0x3e22f98318187820 */ /* 0x000fce000040c000 */
[----:B------:R2:W-:Y:S04]  /*35d0*/  MUFU.EX2 R93, R2 ;  /* 0x00000002005d7308 */ /* 0x0005e80000000800 */
[----:B------:R1:W-:Y:S04]  /*35e0*/  MUFU.EX2 R97, R20 ;  /* 0x0000001400617308 */ /* 0x0003e80000000800 */
[----:B------:R-:W3:Y:S01]  /*35f0*/  MUFU.EX2 R0, R0 ;  /* 0x0000000000007308 */ /* 0x000ee20000000800 */
[C---:B--2---:R-:W-:Y:S01]  /*3600*/  FMUL.FTZ R2, R3.reuse, R94 ;  /* 0x0000005e03027220 */ /* 0x044fe20000410000 */
[----:B-1----:R-:W-:-:S03]  /*3610*/  FMUL.FTZ R20, R3, R82 ;  /* 0x0000005203147220 */ /* 0x002fc60000410000 */
[----:B0-----:R-:W-:Y:S01]  /*3620*/  FMUL.RZ R25, R2, 0.15915493667125701904 ;  /* 0x3e22f98302197820 */ /* 0x001fe2000040c000 */
[----:B------:R-:W-:Y:S01]  /*3630*/  FMUL.FTZ R2, R3, R78 ;  /* 0x0000004e03027220 */ /* 0x000fe20000410000 */
[----:B------:R-:W0:Y:S01]  /*3640*/  MUFU.COS R110, R26 ;  /* 0x0000001a006e7308 */ /* 0x000e220000000000 */
[----:B------:R-:W-:Y:S01]  /*3650*/  FMUL.RZ R23, R20, 0.15915493667125701904 ;  /* 0x3e22f98314177820 */ /* 0x000fe2000040c000 */
[----:B------:R-:W-:-:S06]  /*3660*/  FMUL.FTZ R20, R21, R82 ;  /* 0x0000005215147220 */ /* 0x000fcc0000410000 */
[----:B------:R-:W-:Y:S08]  /*3670*/  MUFU.SIN R112, R24 ;  /* 0x0000001800707308 */ /* 0x000ff00000000400 */
[----:B------:R1:W-:Y:S02]  /*3680*/  MUFU.COS R114, R24 ;  /* 0x0000001800727308 */ /* 0x0003e40000000000 */
[----:B-1----:R-:W-:Y:S01]  /*3690*/  FMUL.RZ R24, R2, 0.15915493667125701904 ;  /* 0x3e22f98302187820 */ /* 0x002fe2000040c000 */
[----:B------:R-:W-:-:S05]  /*36a0*/  FMUL.FTZ R2, R3, R92 ;  /* 0x0000005c03027220 */ /* 0x000fca0000410000 */
[----:B------:R1:W-:Y:S01]  /*36b0*/  MUFU.EX2 R111, R20 ;  /* 0x00000014006f7308 */ /* 0x0003e20000000800 */
[C---:B---3--:R-:W-:Y:S01]  /*36c0*/  FMUL.FTZ R105, R0.reuse, R105 ;  /* 0x0000006900697220 */ /* 0x048fe20000410000 */
[----:B------:R-:W-:Y:S01]  /*36d0*/  FMUL.FTZ R103, R0, R103 ;  /* 0x0000006700677220 */ /* 0x000fe20000410000 */
[----:B-1----:R-:W-:Y:S01]  /*36e0*/  FMUL.RZ R20, R2, 0.15915493667125701904 ;  /* 0x3e22f98302147820 */ /* 0x002fe2000040c000 */
[C---:B------:R-:W-:Y:S01]  /*36f0*/  FMUL.FTZ R2, R3.reuse, R76 ;  /* 0x0000004c03027220 */ /* 0x040fe20000410000 */
[----:B------:R-:W1:Y:S03]  /*3700*/  MUFU.SIN R34, R26 ;  /* 0x0000001a00227308 */ /* 0x000e660000000400 */
[----:B------:R-:W-:Y:S01]  /*3710*/  FMUL.RZ R31, R2, 0.15915493667125701904 ;  /* 0x3e22f983021f7820 */ /* 0x000fe2000040c000 */
[C---:B------:R-:W-:Y:S01]  /*3720*/  FMUL.FTZ R101, R108.reuse, R101 ;  /* 0x000000656c657220 */ /* 0x040fe20000410000 */
[----:B------:R-:W-:Y:S01]  /*3730*/  FMUL.FTZ R0, R3, R68 ;  /* 0x0000004403007220 */ /* 0x000fe20000410000 */
[----:B------:R-:W-:-:S02]  /*3740*/  FMUL.FTZ R108, R108, R29 ;  /* 0x0000001d6c6c7220 */ /* 0x000fc40000410000 */
[----:B------:R-:W-:Y:S01]  /*3750*/  MUFU.SIN R125, R31 ;  /* 0x0000001f007d7308 */ /* 0x000fe20000000400 */
[----:B0-----:R-:W-:Y:S01]  /*3760*/  FMUL.FTZ R95, R93, R110 ;  /* 0x0000006e5d5f7220 */ /* 0x001fe20000410000 */
[----:B------:R-:W-:Y:S01]  /*3770*/  FMUL.RZ R110, R0, 0.15915493667125701904 ;  /* 0x3e22f983006e7820 */ /* 0x000fe2000040c000 */
[----:B------:R-:W-:Y:S01]  /*3780*/  FMUL.FTZ R99, R97, R32 ;  /* 0x0000002061637220 */ /* 0x000fe20000410000 */
[----:B------:R-:W-:-:S04]  /*3790*/  FMUL.FTZ R0, R53, R108 ;  /* 0x0000006c35007220 */ /* 0x000fc80000410000 */
[----:B------:R0:W-:Y:S01]  /*37a0*/  MUFU.COS R126, R31 ;  /* 0x0000001f007e7308 */ /* 0x0001e20000000000 */
[----:B------:R-:W-:Y:S01]  /*37b0*/  FMUL.FTZ R97, R97, R30 ;  /* 0x0000001e61617220 */ /* 0x000fe20000410000 */
[----:B------:R-:W-:Y:S01]  /*37c0*/  FMUL.FTZ R30, RZ, R108 ;  /* 0x0000006cff1e7220 */ /* 0x000fe20000410000 */
[C---:B------:R-:W-:Y:S01]  /*37d0*/  FMUL.FTZ R2, R3.reuse, R88 ;  /* 0x0000005803027220 */ /* 0x040fe20000410000 */
[----:B0-----:R-:W-:Y:S01]  /*37e0*/  FMUL.FTZ R31, R3, R84 ;  /* 0x00000054031f7220 */ /* 0x001fe20000410000 */
[----:B------:R-:W-:-:S03]  /*37f0*/  FFMA.FTZ R0, RZ, R101, R0 ;  /* 0x00000065ff007223 */ /* 0x000fc60000010000 */
[----:B------:R-:W-:Y:S01]  /*3800*/  FMUL.RZ R31, R31, 0.15915493667125701904 ;  /* 0x3e22f9831f1f7820 */ /* 0x000fe2000040c000 */
[----:B------:R-:W-:-:S03]  /*3810*/  FMUL.RZ R35, R2, 0.15915493667125701904 ;  /* 0x3e22f98302237820 */ /* 0x000fc6000040c000 */
[----:B------:R-:W-:Y:S01]  /*3820*/  MUFU.SIN R119, R31 ;  /* 0x0000001f00777308 */ /* 0x000fe20000000400 */
[----:B------:R-:W-:Y:S01]  /*3830*/  FADD.FTZ R0, RZ, R0 ;  /* 0x00000000ff007221 */ /* 0x000fe20000010000 */
[----:B------:R-:W-:-:S06]  /*3840*/  FMUL.FTZ R28, R21, R94 ;  /* 0x0000005e151c7220 */ /* 0x000fcc0000410000 */
[----:B------:R0:W-:Y:S01]  /*3850*/  MUFU.COS R120, R31 ;  /* 0x0000001f00787308 */ /* 0x0001e20000000000 */
[C---:B------:R-:W-:Y:S01]  /*3860*/  FMUL.FTZ R22, R21.reuse, R96 ;  /* 0x0000006015167220 */ /* 0x040fe20000410000 */
[----:B------:R-:W-:Y:S01]  /*3870*/  FMUL.FTZ R27, R21, R78 ;  /* 0x0000004e151b7220 */ /* 0x000fe20000410000 */
[----:B0-----:R-:W-:-:S05]  /*3880*/  FFMA.FTZ R31, R53, R101, -R30 ;  /* 0x00000065351f7223 */ /* 0x001fca000001081e */
[----:B------:R-:W-:Y:S01]  /*3890*/  MUFU.SIN R116, R23 ;  /* 0x0000001700747308 */ /* 0x000fe20000000400 */
[----:B------:R-:W-:Y:S01]  /*38a0*/  FADD.FTZ R32, R52, R31 ;  /* 0x0000001f34207221 */ /* 0x000fe20000010000 */
[----:B-1----:R-:W-:-:S06]  /*38b0*/  FMUL.FTZ R93, R93, R34 ;  /* 0x000000225d5d7220 */ /* 0x002fcc0000410000 */
[----:B------:R-:W-:Y:S01]  /*38c0*/  MUFU.COS R118, R23 ;  /* 0x0000001700767308 */ /* 0x000fe20000000000 */
[----:B------:R-:W-:-:S07]  /*38d0*/  FMUL.FTZ R34, R97, R32 ;  /* 0x0000002061227220 */ /* 0x000fce0000410000 */
[----:B------:R-:W-:Y:S01]  /*38e0*/  MUFU.COS R33, R25 ;  /* 0x0000001900217308 */ /* 0x000fe20000000000 */
[----:B------:R-:W-:-:S07]  /*38f0*/  FFMA.FTZ R34, R99, R0, R34 ;  /* 0x0000000063227223 */ /* 0x000fce0000010022 */
[----:B------:R-:W-:Y:S08]  /*3900*/  MUFU.SIN R123, R35 ;  /* 0x00000023007b7308 */ /* 0x000ff00000000400 */
[----:B------:R0:W-:Y:S02]  /*3910*/  MUFU.COS R23, R35 ;  /* 0x0000002300177308 */ /* 0x0001e40000000000 */
[----:B0-----:R-:W-:-:S06]  /*3920*/  FMUL.FTZ R35, R97, R0 ;  /* 0x0000000061237220 */ /* 0x001fcc0000410000 */
[----:B------:R-:W-:Y:S01]  /*3930*/  MUFU.EX2 R28, R28 ;  /* 0x0000001c001c7308 */ /* 0x000fe20000000800 */
[----:B------:R-:W-:-:S03]  /*3940*/  FFMA.FTZ R32, R99, R32, -R35 ;  /* 0x0000002063207223 */ /* 0x000fc60000010823 */
[----:B------:R-:W-:Y:S01]  /*3950*/  MUFU.SIN R26, R24 ;  /* 0x00000018001a7308 */ /* 0x000fe20000000400 */
[----:B------:R-:W-:Y:S01]  /*3960*/  FMUL.FTZ R0, R3, R80 ;  /* 0x0000005003007220 */ /* 0x000fe20000410000 */
[----:B------:R-:W-:-:S06]  /*3970*/  FADD.FTZ R32, R51, R32 ;  /* 0x0000002033207221 */ /* 0x000fcc0000010000 */
[----:B------:R0:W-:Y:S04]  /*3980*/  MUFU.EX2 R89, R22 ;  /* 0x0000001600597308 */ /* 0x0001e80000000800 */
[----:B------:R-:W1:Y:S01]  /*3990*/  MUFU.COS R107, R24 ;  /* 0x00000018006b7308 */ /* 0x000e620000000000 */
[----:B------:R-:W-:Y:S01]  /*39a0*/  FMUL.FTZ R2, R3, R72 ;  /* 0x0000004803027220 */ /* 0x000fe20000410000 */
[----:B------:R-:W-:Y:S01]  /*39b0*/  FADD.FTZ R34, RZ, R34 ;  /* 0x00000022ff227221 */ /* 0x000fe20000010000 */
[----:B------:R-:W-:-:S05]  /*39c0*/  FMUL.FTZ R35, R93, R32 ;  /* 0x000000205d237220 */ /* 0x000fca0000410000 */
[----:B------:R-:W1:Y:S01]  /*39d0*/  MUFU.EX2 R27, R27 ;  /* 0x0000001b001b7308 */ /* 0x000e620000000800 */
[----:B------:R-:W-:Y:S01]  /*39e0*/  FMUL.RZ R113, R0, 0.15915493667125701904 ;  /* 0x3e22f98300717820 */ /* 0x000fe2000040c000 */
[----:B------:R-:W-:Y:S01]  /*39f0*/  FMUL.RZ R91, R2, 0.15915493667125701904 ;  /* 0x3e22f983025b7820 */ /* 0x000fe2000040c000 */
[-C--:B------:R-:W-:Y:S01]  /*3a00*/  FMUL.FTZ R0, R93, R34.reuse ;  /* 0x000000225d007220 */ /* 0x080fe20000410000 */
[----:B------:R-:W-:Y:S01]  /*3a10*/  MUFU.SIN R109, R25 ;  /* 0x00000019006d7308 */ /* 0x000fe20000000400 */
[----:B------:R-:W-:-:S07]  /*3a20*/  FFMA.FTZ R35, R95, R34, R35 ;  /* 0x000000225f237223 */ /* 0x000fce0000010023 */
[----:B------:R-:W-:Y:S08]  /*3a30*/  MUFU.SIN R127, R20 ;  /* 0x00000014007f7308 */ /* 0x000ff00000000400 */
[----:B------:R2:W3:Y:S01]  /*3a40*/  MUFU.COS R25, R20 ;  /* 0x0000001400197308 */ /* 0x0004e20000000000 */
[----:B0-----:R-:W-:-:S07]  /*3a50*/  FMUL.FTZ R22, R21, R92 ;  /* 0x0000005c15167220 */ /* 0x001fce0000410000 */
[----:B------:R-:W-:Y:S01]  /*3a60*/  MUFU.SIN R117, R110 ;  /* 0x0000006e00757308 */ /* 0x000fe20000000400 */
[----:B--2---:R-:W-:-:S07]  /*3a70*/  FMUL.FTZ R20, R21, R88 ;  /* 0x0000005815147220 */ /* 0x004fce0000410000 */
[----:B------:R0:W-:Y:S01]  /*3a80*/  MUFU.COS R31, R110 ;  /* 0x0000006e001f7308 */ /* 0x0001e20000000000 */
[----:B-1----:R-:W-:-:S07]  /*3a90*/  FMUL.FTZ R107, R27, R107 ;  /* 0x0000006b1b6b7220 */ /* 0x002fce0000410000 */
[----:B------:R-:W-:Y:S01]  /*3aa0*/  MUFU.SIN R121, R91 ;  /* 0x0000005b00797308 */ /* 0x000fe20000000400 */
[----:B0-----:R-:W-:Y:S01]  /*3ab0*/  FMUL.FTZ R110, R28, R33 ;  /* 0x000000211c6e7220 */ /* 0x001fe20000410000 */
[----:B------:R-:W-:Y:S01]  /*3ac0*/  FFMA.FTZ R33, R95, R32, -R0 ;  /* 0x000000205f217223 */ /* 0x000fe20000010800 */
[----:B------:R-:W-:Y:S01]  /*3ad0*/  FADD.FTZ R32, RZ, R35 ;  /* 0x00000023ff207221 */ /* 0x000fe20000010000 */
[----:B------:R-:W-:-:S04]  /*3ae0*/  FMUL.FTZ R0, R27, R26 ;  /* 0x0000001a1b007220 */ /* 0x000fc80000410000 */
[----:B------:R0:W1:Y:S01]  /*3af0*/  MUFU.COS R122, R91 ;  /* 0x0000005b007a7308 */ /* 0x0000620000000000 */
[----:B------:R-:W-:Y:S01]  /*3b00*/  FADD.FTZ R26, R50, R33 ;  /* 0x00000021321a7221 */ /* 0x000fe20000010000 */
[C---:B0-----:R-:W-:Y:S01]  /*3b10*/  FMUL.FTZ R91, R89.reuse, R114 ;  /* 0x00000072595b7220 */ /* 0x041fe20000410000 */
[----:B------:R-:W-:-:S05]  /*3b20*/  FMUL.FTZ R89, R89, R112 ;  /* 0x0000007059597220 */ /* 0x000fca0000410000 */
[----:B------:R-:W0:Y:S01]  /*3b30*/  MUFU.EX2 R20, R20 ;  /* 0x0000001400147308 */ /* 0x000e220000000800 */
[C---:B------:R-:W-:Y:S01]  /*3b40*/  FMUL.FTZ R27, R89.reuse, R32 ;  /* 0x00000020591b7220 */ /* 0x040fe20000410000 */
[-C--:B------:R-:W-:Y:S02]  /*3b50*/  FMUL.FTZ R34, R89, R26.reuse ;  /* 0x0000001a59227220 */ /* 0x080fe40000410000 */
[----:B------:R-:W3:Y:S01]  /*3b60*/  MUFU.EX2 R22, R22 ;  /* 0x0000001600167308 */ /* 0x000ee20000000800 */
[C---:B------:R-:W-:Y:S01]  /*3b70*/  FFMA.FTZ R26, R91.reuse, R26, -R27 ;  /* 0x0000001a5b1a7223 */ /* 0x040fe2000001081b */
[----:B------:R-:W-:Y:S01]  /*3b80*/  FFMA.FTZ R34, R91, R32, R34 ;  /* 0x000000205b227223 */ /* 0x000fe20000010022 */
[----:B------:R-:W-:Y:S01]  /*3b90*/  FMUL.FTZ R2, R21, R72 ;  /* 0x0000004815027220 */ /* 0x000fe20000410000 */
[C---:B------:R-:W-:Y:S01]  /*3ba0*/  FMUL.FTZ R112, R111.reuse, R118 ;  /* 0x000000766f707220 */ /* 0x040fe20000410000 */
[----:B------:R-:W-:Y:S01]  /*3bb0*/  FMUL.FTZ R111, R111, R116 ;  /* 0x000000746f6f7220 */ /* 0x000fe20000410000 */
[----:B------:R-:W-:Y:S01]  /*3bc0*/  FADD.FTZ R26, R49, R26 ;  /* 0x0000001a311a7221 */ /* 0x000fe20000010000 */
[----:B------:R-:W-:Y:S01]  /*3bd0*/  FMUL.FTZ R3, R3, R64 ;  /* 0x0000004003037220 */ /* 0x000fe20000410000 */
[----:B------:R-:W-:Y:S01]  /*3be0*/  FADD.FTZ R34, RZ, R34 ;  /* 0x00000022ff227221 */ /* 0x000fe20000010000 */
[----:B0-----:R-:W-:Y:S01]  /*3bf0*/  FMUL.FTZ R124, R20, R23 ;  /* 0x00000017147c7220 */ /* 0x001fe20000410000 */
[----:B------:R-:W-:Y:S01]  /*3c00*/  FMUL.FTZ R23, R111, R26 ;  /* 0x0000001a6f177220 */ /* 0x000fe20000410000 */
[----:B------:R-:W1:Y:S01]  /*3c10*/  MUFU.EX2 R2, R2 ;  /* 0x0000000200027308 */ /* 0x000e620000000800 */
[----:B------:R-:W-:Y:S01]  /*3c20*/  FMUL.RZ R27, R3, 0.15915493667125701904 ;  /* 0x3e22f983031b7820 */ /* 0x000fe2000040c000 */
[----:B------:R-:W-:Y:S01]  /*3c30*/  FMUL.FTZ R3, R111, R34 ;  /* 0x000000226f037220 */ /* 0x000fe20000410000 */
[C---:B------:R-:W-:Y:S01]  /*3c40*/  FMUL.FTZ R24, R21.reuse, R76 ;  /* 0x0000004c15187220 */ /* 0x040fe20000410000 */
[C---:B------:R-:W-:Y:S01]  /*3c50*/  FMUL.FTZ R29, R21.reuse, R84 ;  /* 0x00000054151d7220 */ /* 0x040fe20000410000 */
[C---:B------:R-:W-:Y:S01]  /*3c60*/  FMUL.FTZ R30, R21.reuse, R68 ;  /* 0x00000044151e7220 */ /* 0x040fe20000410000 */
[C---:B------:R-:W-:Y:S01]  /*3c70*/  FMUL.FTZ R115, R21.reuse, R80 ;  /* 0x0000005015737220 */ /* 0x040fe20000410000 */
[----:B------:R-:W-:Y:S01]  /*3c80*/  FFMA.FTZ R23, R112, R34, R23 ;  /* 0x0000002270177223 */ /* 0x000fe20000010017 */
[----:B------:R-:W-:Y:S01]  /*3c90*/  FMUL.FTZ R21, R21, R64 ;  /* 0x0000004015157220 */ /* 0x000fe20000410000 */
[C---:B---3--:R-:W-:Y:S01]  /*3ca0*/  FMUL.FTZ R128, R22.reuse, R25 ;  /* 0x0000001916807220 */ /* 0x048fe20000410000 */
[----:B------:R-:W-:Y:S01]  /*3cb0*/  FMUL.FTZ R127, R22, R127 ;  /* 0x0000007f167f7220 */ /* 0x000fe20000410000 */
[----:B------:R-:W-:Y:S01]  /*3cc0*/  FFMA.FTZ R3, R112, R26, -R3 ;  /* 0x0000001a70037223 */ /* 0x000fe20000010803 */
[----:B------:R-:W0:Y:S01]  /*3cd0*/  MUFU.SIN R22, R27 ;  /* 0x0000001b00167308 */ /* 0x000e220000000400 */
[----:B------:R-:W-:Y:S01]  /*3ce0*/  FMUL.FTZ R109, R28, R109 ;  /* 0x0000006d1c6d7220 */ /* 0x000fe20000410000 */
[----:B------:R-:W-:Y:S01]  /*3cf0*/  FADD.FTZ R23, RZ, R23 ;  /* 0x00000017ff177221 */ /* 0x000fe20000010000 */
[----:B------:R-:W-:Y:S01]  /*3d00*/  FADD.FTZ R3, R48, R3 ;  /* 0x0000000330037221 */ /* 0x000fe20000010000 */
[----:B------:R-:W-:-:S04]  /*3d10*/  FMUL.FTZ R123, R20, R123 ;  /* 0x0000007b147b7220 */ /* 0x000fc80000410000 */
[----:B------:R-:W2:Y:S01]  /*3d20*/  MUFU.EX2 R24, R24 ;  /* 0x0000001800187308 */ /* 0x000ea20000000800 */
[----:B------:R-:W-:-:S03]  /*3d30*/  FMUL.FTZ R25, R109, R23 ;  /* 0x000000176d197220 */ /* 0x000fc60000410000 */
[----:B------:R-:W0:Y:S01]  /*3d40*/  MUFU.EX2 R21, R21 ;  /* 0x0000001500157308 */ /* 0x000e220000000800 */
[----:B------:R-:W-:Y:S01]  /*3d50*/  FMUL.FTZ R20, R109, R3 ;  /* 0x000000036d147220 */ /* 0x000fe20000410000 */
[C---:B-1----:R-:W-:Y:S01]  /*3d60*/  FMUL.FTZ R122, R2.reuse, R122 ;  /* 0x0000007a027a7220 */ /* 0x042fe20000410000 */
[----:B------:R-:W-:Y:S01]  /*3d70*/  FMUL.FTZ R121, R2, R121 ;  /* 0x0000007902797220 */ /* 0x000fe20000410000 */
[----:B------:R-:W1:Y:S01]  /*3d80*/  MUFU.COS R114, R27 ;  /* 0x0000001b00727308 */ /* 0x000e620000000000 */
[C---:B------:R-:W-:Y:S01]  /*3d90*/  FFMA.FTZ R2, R110.reuse, R3, -R25 ;  /* 0x000000036e027223 */ /* 0x040fe20000010819 */
[----:B------:R-:W-:-:S03]  /*3da0*/  FFMA.FTZ R20, R110, R23, R20 ;  /* 0x000000176e147223 */ /* 0x000fc60000010014 */
[----:B------:R-:W-:Y:S01]  /*3db0*/  FADD.FTZ R3, R47, R2 ;  /* 0x000000022f037221 */ /* 0x000fe20000010000 */
[----:B------:R-:W-:Y:S01]  /*3dc0*/  FADD.FTZ R23, RZ, R20 ;  /* 0x00000014ff177221 */ /* 0x000fe20000010000 */
[C---:B--2---:R-:W-:Y:S01]  /*3dd0*/  FMUL.FTZ R126, R24.reuse, R126 ;  /* 0x0000007e187e7220 */ /* 0x044fe20000410000 */
[----:B------:R-:W-:Y:S01]  /*3de0*/  FMUL.FTZ R125, R24, R125 ;  /* 0x0000007d187d7220 */ /* 0x000fe20000410000 */
[----:B------:R-:W-:Y:S01]  /*3df0*/  MUFU.SIN R28, R113 ;  /* 0x00000071001c7308 */ /* 0x000fe20000000400 */
[----:B------:R-:W-:Y:S01]  /*3e00*/  FMUL.FTZ R24, R0, R3 ;  /* 0x0000000300187220 */ /* 0x000fe20000410000 */
[-C--:B------:R-:W-:Y:S01]  /*3e10*/  FMUL.FTZ R20, R105, R108.reuse ;  /* 0x0000006c69147220 */ /* 0x080fe20000410000 */
[----:B------:R-:W-:-:S05]  /*3e20*/  FMUL.FTZ R2, R103, R108 ;  /* 0x0000006c67027220 */ /* 0x000fca0000410000 */
[----:B------:R0:W2:Y:S01]  /*3e30*/  MUFU.COS R116, R113 ;  /* 0x0000007100747308 */ /* 0x0000a20000000000 */
[----:B------:R-:W-:Y:S01]  /*3e40*/  FFMA.FTZ R24, R107, R23, R24 ;  /* 0x000000176b187223 */ /* 0x000fe20000010018 */
[-C--:B------:R-:W-:Y:S01]  /*3e50*/  FFMA.FTZ R20, R103, R101.reuse, R20 ;  /* 0x0000006567147223 */ /* 0x080fe20000010014 */
[----:B------:R-:W-:Y:S01]  /*3e60*/  FFMA.FTZ R2, R105, R101, -R2 ;  /* 0x0000006569027223 */ /* 0x000fe20000010802 */
[----:B0-----:R-:W-:Y:S01]  /*3e70*/  FMUL.FTZ R113, R21, R22 ;  /* 0x0000001615717220 */ /* 0x001fe20000410000 */
[----:B------:R-:W-:Y:S01]  /*3e80*/  FMUL.FTZ R22, R0, R23 ;  /* 0x0000001700167220 */ /* 0x000fe20000410000 */
[----:B------:R-:W-:-:S03]  /*3e90*/  FADD.FTZ R24, RZ, R24 ;  /* 0x00000018ff187221 */ /* 0x000fc60000010000 */
[----:B------:R-:W-:Y:S01]  /*3ea0*/  FFMA.FTZ R3, R107, R3, -R22 ;  /* 0x000000036b037223 */ /* 0x000fe20000010816 */
[----:B-1----:R-:W-:Y:S01]  /*3eb0*/  FMUL.FTZ R114, R21, R114 ;  /* 0x0000007215727220 */ /* 0x002fe20000410000 */
[C---:B------:R-:W-:Y:S02]  /*3ec0*/  FMUL.FTZ R22, R97.reuse, R20 ;  /* 0x0000001461167220 */ /* 0x040fe40000410000 */
[----:B------:R-:W-:Y:S01]  /*3ed0*/  FADD.FTZ R21, R46, R3 ;  /* 0x000000032e157221 */ /* 0x000fe20000010000 */
[----:B------:R-:W-:Y:S01]  /*3ee0*/  FMUL.FTZ R3, R97, R2 ;  /* 0x0000000261037220 */ /* 0x000fe20000410000 */
[----:B------:R-:W-:Y:S01]  /*3ef0*/  FMUL.FTZ R23, R127, R24 ;  /* 0x000000187f177220 */ /* 0x000fe20000410000 */
[----:B------:R-:W-:Y:S01]  /*3f00*/  FFMA.FTZ R22, R99, R2, -R22 ;  /* 0x0000000263167223 */ /* 0x000fe20000010816 */
[-C--:B------:R-:W-:Y:S01]  /*3f10*/  FMUL.FTZ R25, R127, R21.reuse ;  /* 0x000000157f197220 */ /* 0x080fe20000410000 */
[----:B------:R-:W-:Y:S01]  /*3f20*/  FFMA.FTZ R20, R99, R20, R3 ;  /* 0x0000001463147223 */ /* 0x000fe20000010003 */
[C---:B------:R-:W-:Y:S01]  /*3f30*/  FFMA.FTZ R26, R128.reuse, R21, -R23 ;  /* 0x00000015801a7223 */ /* 0x040fe20000010817 */
[C---:B------:R-:W-:Y:S01]  /*3f40*/  FMUL.FTZ R2, R93.reuse, R22 ;  /* 0x000000165d027220 */ /* 0x040fe20000410000 */
[----:B------:R-:W-:Y:S01]  /*3f50*/  FFMA.FTZ R25, R128, R24, R25 ;  /* 0x0000001880197223 */ /* 0x000fe20000010019 */
[-C--:B------:R-:W-:Y:S01]  /*3f60*/  FMUL.FTZ R3, R93, R20.reuse ;  /* 0x000000145d037220 */ /* 0x080fe20000410000 */
[----:B------:R-:W-:Y:S01]  /*3f70*/  FADD.FTZ R26, R45, R26 ;  /* 0x0000001a2d1a7221 */ /* 0x000fe20000010000 */
[C---:B------:R-:W-:Y:S01]  /*3f80*/  FFMA.FTZ R2, R95.reuse, R20, R2 ;  /* 0x000000145f027223 */ /* 0x040fe20000010002 */
[----:B------:R-:W-:Y:S01]  /*3f90*/  FADD.FTZ R25, RZ, R25 ;  /* 0x00000019ff197221 */ /* 0x000fe20000010000 */
[----:B------:R-:W-:Y:S01]  /*3fa0*/  FFMA.FTZ R22, R95, R22, -R3 ;  /* 0x000000165f167223 */ /* 0x000fe20000010803 */
[----:B------:R-:W-:Y:S01]  /*3fb0*/  FMUL.FTZ R23, R125, R26 ;  /* 0x0000001a7d177220 */ /* 0x000fe20000410000 */
[----:B------:R-:W-:Y:S01]  /*3fc0*/  FMUL.FTZ R20, R89, R2 ;  /* 0x0000000259147220 */ /* 0x000fe20000410000 */
[-C--:B------:R-:W-:Y:S01]  /*3fd0*/  FMUL.FTZ R21, R125, R25.reuse ;  /* 0x000000197d157220 */ /* 0x080fe20000410000 */
[-C--:B------:R-:W-:Y:S01]  /*3fe0*/  FMUL.FTZ R3, R89, R22.reuse ;  /* 0x0000001659037220 */ /* 0x080fe20000410000 */
[C---:B------:R-:W-:Y:S01]  /*3ff0*/  FFMA.FTZ R23, R126.reuse, R25, R23 ;  /* 0x000000197e177223 */ /* 0x040fe20000010017 */
[C---:B------:R-:W-:Y:S01]  /*4000*/  FFMA.FTZ R20, R91.reuse, R22, -R20 ;  /* 0x000000165b147223 */ /* 0x040fe20000010814 */
[----:B------:R-:W-:Y:S01]  /*4010*/  FFMA.FTZ R21, R126, R26, -R21 ;  /* 0x0000001a7e157223 */ /* 0x000fe20000010815 */
[----:B------:R-:W-:Y:S01]  /*4020*/  FFMA.FTZ R3, R91, R2, R3 ;  /* 0x000000025b037223 */ /* 0x000fe20000010003 */
[----:B------:R-:W-:-:S02]  /*4030*/  FADD.FTZ R22, RZ, R23 ;  /* 0x00000017ff167221 */ /* 0x000fc40000010000 */
[----:B------:R-:W-:Y:S01]  /*4040*/  FADD.FTZ R2, R44, R21 ;  /* 0x000000152c027221 */ /* 0x000fe20000010000 */
[-C--:B------:R-:W-:Y:S01]  /*4050*/  FMUL.FTZ R21, R111, R3.reuse ;  /* 0x000000036f157220 */ /* 0x080fe20000410000 */
[----:B------:R-:W-:Y:S01]  /*4060*/  FMUL.FTZ R25, R123, R22 ;  /* 0x000000167b197220 */ /* 0x000fe20000410000 */
[----:B------:R-:W-:Y:S01]  /*4070*/  FMUL.FTZ R23, R111, R20 ;  /* 0x000000146f177220 */ /* 0x000fe20000410000 */
[----:B------:R-:W-:Y:S01]  /*4080*/  FMUL.FTZ R27, R123, R2 ;  /* 0x000000027b1b7220 */ /* 0x000fe20000410000 */
[----:B------:R-:W-:Y:S01]  /*4090*/  FFMA.FTZ R21, R112, R20, -R21 ;  /* 0x0000001470157223 */ /* 0x000fe20000010815 */
[----:B------:R-:W-:Y:S01]  /*40a0*/  FFMA.FTZ R20, R124, R2, -R25 ;  /* 0x000000027c147223 */ /* 0x000fe20000010819 */
[----:B------:R-:W0:Y:S01]  /*40b0*/  MUFU.EX2 R29, R29 ;  /* 0x0000001d001d7308 */ /* 0x000e220000000800 */
[----:B------:R-:W-:Y:S01]  /*40c0*/  FFMA.FTZ R23, R112, R3, R23 ;  /* 0x0000000370177223 */ /* 0x000fe20000010017 */
[----:B------:R-:W-:Y:S01]  /*40d0*/  FFMA.FTZ R27, R124, R22, R27 ;  /* 0x000000167c1b7223 */ /* 0x000fe2000001001b */
[----:B------:R-:W-:Y:S01]  /*40e0*/  FMUL.FTZ R2, R109, R21 ;  /* 0x000000156d027220 */ /* 0x000fe20000410000 */
[----:B------:R-:W-:Y:S01]  /*40f0*/  FADD.FTZ R24, R43, R20 ;  /* 0x000000142b187221 */ /* 0x000fe20000010000 */
[-C--:B------:R-:W-:Y:S01]  /*4100*/  FMUL.FTZ R3, R109, R23.reuse ;  /* 0x000000176d037220 */ /* 0x080fe20000410000 */
[----:B------:R-:W-:Y:S01]  /*4110*/  FADD.FTZ R27, RZ, R27 ;  /* 0x0000001bff1b7221 */ /* 0x000fe20000010000 */
[C---:B------:R-:W-:Y:S01]  /*4120*/  FFMA.FTZ R2, R110.reuse, R23, R2 ;  /* 0x000000176e027223 */ /* 0x040fe20000010002 */
[C---:B------:R-:W-:Y:S01]  /*4130*/  FMUL.FTZ R23, R121.reuse, R24 ;  /* 0x0000001879177220 */ /* 0x040fe20000410000 */
[----:B------:R-:W-:Y:S01]  /*4140*/  FFMA.FTZ R3, R110, R21, -R3 ;  /* 0x000000156e037223 */ /* 0x000fe20000010803 */
[-C--:B------:R-:W-:Y:S01]  /*4150*/  FMUL.FTZ R21, R121, R27.reuse ;  /* 0x0000001b79157220 */ /* 0x080fe20000410000 */
[----:B------:R-:W-:Y:S01]  /*4160*/  FMUL.FTZ R20, R0, R2 ;  /* 0x0000000200147220 */ /* 0x000fe20000410000 */
[----:B------:R-:W-:Y:S01]  /*4170*/  FFMA.FTZ R23, R122, R27, R23 ;  /* 0x0000001b7a177223 */ /* 0x000fe20000010017 */
[----:B------:R-:W1:Y:S01]  /*4180*/  MUFU.EX2 R30, R30 ;  /* 0x0000001e001e7308 */ /* 0x000e620000000800 */
[----:B------:R-:W-:Y:S01]  /*4190*/  FMUL.FTZ R22, R0, R3 ;  /* 0x0000000300167220 */ /* 0x000fe20000410000 */
[----:B------:R-:W-:Y:S01]  /*41a0*/  FFMA.FTZ R21, R122, R24, -R21 ;  /* 0x000000187a157223 */ /* 0x000fe20000010815 */
[----:B0-----:R-:W-:Y:S01]  /*41b0*/  FMUL.FTZ R119, R29, R119 ;  /* 0x000000771d777220 */ /* 0x001fe20000410000 */
[C---:B------:R-:W-:Y:S01]  /*41c0*/  FFMA.FTZ R20, R107.reuse, R3, -R20 ;  /* 0x000000036b147223 */ /* 0x040fe20000010814 */
[----:B------:R-:W-:Y:S01]  /*41d0*/  FADD.FTZ R23, RZ, R23 ;  /* 0x00000017ff177221 */ /* 0x000fe20000010000 */
[----:B------:R-:W-:Y:S01]  /*41e0*/  FFMA.FTZ R22, R107, R2, R22 ;  /* 0x000000026b167223 */ /* 0x000fe20000010016 */
[----:B------:R-:W-:Y:S01]  /*41f0*/  FADD.FTZ R2, R42, R21 ;  /* 0x000000152a027221 */ /* 0x000fe20000010000 */
[----:B------:R-:W-:Y:S01]  /*4200*/  FMUL.FTZ R120, R29, R120 ;  /* 0x000000781d787220 */ /* 0x000fe20000410000 */
[----:B------:R-:W-:Y:S01]  /*4210*/  FMUL.FTZ R21, R127, R20 ;  /* 0x000000147f157220 */ /* 0x000fe20000410000 */
[CC--:B------:R-:W-:Y:S01]  /*4220*/  FMUL.FTZ R25, R119.reuse, R23.reuse ;  /* 0x0000001777197220 */ /* 0x0c0fe20000410000 */
[----:B------:R-:W-:Y:S01]  /*4230*/  FMUL.FTZ R24, R119, R2 ;  /* 0x0000000277187220 */ /* 0x000fe20000410000 */
[-C--:B------:R-:W-:Y:S01]  /*4240*/  FMUL.FTZ R3, R127, R22.reuse ;  /* 0x000000167f037220 */ /* 0x080fe20000410000 */
[----:B------:R-:W-:Y:S01]  /*4250*/  FFMA.FTZ R21, R128, R22, R21 ;  /* 0x0000001680157223 */ /* 0x000fe20000010015 */
[C---:B------:R-:W-:Y:S01]  /*4260*/  FFMA.FTZ R2, R120.reuse, R2, -R25 ;  /* 0x0000000278027223 */ /* 0x040fe20000010819 */
[----:B------:R-:W2:Y:S01]  /*4270*/  MUFU.EX2 R115, R115 ;  /* 0x0000007300737308 */ /* 0x000ea20000000800 */
[----:B------:R-:W-:Y:S01]  /*4280*/  FFMA.FTZ R24, R120, R23, R24 ;  /* 0x0000001778187223 */ /* 0x000fe20000010018 */
[----:B-1----:R-:W-:Y:S01]  /*4290*/  FMUL.FTZ R117, R30, R117 ;  /* 0x000000751e757220 */ /* 0x002fe20000410000 */
[----:B------:R-:W-:Y:S01]  /*42a0*/  FFMA.FTZ R3, R128, R20, -R3 ;  /* 0x0000001480037223 */ /* 0x000fe20000010803 */
[----:B------:R-:W-:Y:S01]  /*42b0*/  FMUL.FTZ R23, R125, R21 ;  /* 0x000000157d177220 */ /* 0x000fe20000410000 */
[----:B------:R-:W-:Y:S01]  /*42c0*/  FADD.FTZ R2, R41, R2 ;  /* 0x0000000229027221 */ /* 0x000fe20000010000 */
[----:B------:R-:W-:Y:S01]  /*42d0*/  FADD.FTZ R24, RZ, R24 ;  /* 0x00000018ff187221 */ /* 0x000fe20000010000 */
[----:B------:R-:W-:Y:S01]  /*42e0*/  FMUL.FTZ R118, R30, R31 ;  /* 0x0000001f1e767220 */ /* 0x000fe20000410000 */
[-C--:B------:R-:W-:Y:S01]  /*42f0*/  FFMA.FTZ R23, R126, R3.reuse, -R23 ;  /* 0x000000037e177223 */ /* 0x080fe20000010817 */
[----:B------:R-:W-:Y:S01]  /*4300*/  FMUL.FTZ R27, R117, R2 ;  /* 0x00000002751b7220 */ /* 0x000fe20000410000 */
[----:B------:R-:W-:Y:S01]  /*4310*/  FMUL.FTZ R3, R125, R3 ;  /* 0x000000037d037220 */ /* 0x000fe20000410000 */
[----:B------:R-:W-:-:S02]  /*4320*/  FMUL.FTZ R25, R117, R24 ;  /* 0x0000001875197220 */ /* 0x000fc40000410000 */
[----:B------:R-:W-:Y:S01]  /*4330*/  FFMA.FTZ R27, R118, R24, R27 ;  /* 0x00000018761b7223 */ /* 0x000fe2000001001b */
[----:B------:R-:W-:Y:S01]  /*4340*/  FFMA.FTZ R3, R126, R21, R3 ;  /* 0x000000157e037223 */ /* 0x000fe20000010003 */
[C---:B--2---:R-:W-:Y:S01]  /*4350*/  FMUL.FTZ R116, R115.reuse, R116 ;  /* 0x0000007473747220 */ /* 0x044fe20000410000 */
[----:B------:R-:W-:Y:S01]  /*4360*/  FFMA.FTZ R25, R118, R2, -R25 ;  /* 0x0000000276197223 */ /* 0x000fe20000010819 */
[----:B------:R-:W-:Y:S01]  /*4370*/  FMUL.FTZ R115, R115, R28 ;  /* 0x0000001c73737220 */ /* 0x000fe20000410000 */
[----:B------:R-:W-:Y:S01]  /*4380*/  FADD.FTZ R27, RZ, R27 ;  /* 0x0000001bff1b7221 */ /* 0x000fe20000010000 */
[C---:B------:R-:W-:Y:S01]  /*4390*/  FMUL.FTZ R21, R123.reuse, R3 ;  /* 0x000000037b157220 */ /* 0x040fe20000410000 */
[----:B------:R-:W-:Y:S01]  /*43a0*/  FADD.FTZ R25, R40, R25 ;  /* 0x0000001928197221 */ /* 0x000fe20000010000 */
[----:B------:R-:W-:Y:S01]  /*43b0*/  FMUL.FTZ R2, R123, R23 ;  /* 0x000000177b027220 */ /* 0x000fe20000410000 */
[C---:B------:R-:W-:Y:S01]  /*43c0*/  FMUL.FTZ R29, R115.reuse, R27 ;  /* 0x0000001b731d7220 */ /* 0x040fe20000410000 */
[C---:B------:R-:W-:Y:S01]  /*43d0*/  FFMA.FTZ R21, R124.reuse, R23, -R21 ;  /* 0x000000177c157223 */ /* 0x040fe20000010815 */
[----:B------:R-:W-:Y:S01]  /*43e0*/  FMUL.FTZ R22, R115, R25 ;  /* 0x0000001973167220 */ /* 0x000fe20000410000 */
[----:B------:R-:W-:Y:S01]  /*43f0*/  FFMA.FTZ R20, R124, R3, R2 ;  /* 0x000000037c147223 */ /* 0x000fe20000010002 */
[C---:B------:R-:W-:Y:S01]  /*4400*/  FFMA.FTZ R24, R116.reuse, R25, -R29 ;  /* 0x0000001974187223 */ /* 0x040fe2000001081d */
[C---:B------:R-:W-:Y:S01]  /*4410*/  FMUL.FTZ R23, R121.reuse, R21 ;  /* 0x0000001579177220 */ /* 0x040fe20000410000 */
[----:B------:R-:W-:Y:S01]  /*4420*/  FFMA.FTZ R27, R116, R27, R22 ;  /* 0x0000001b741b7223 */ /* 0x000fe20000010016 */
[-C--:B------:R-:W-:Y:S01]  /*4430*/  FMUL.FTZ R22, R121, R20.reuse ;  /* 0x0000001479167220 */ /* 0x080fe20000410000 */
[----:B------:R-:W-:Y:S01]  /*4440*/  FADD.FTZ R24, R39, R24 ;  /* 0x0000001827187221 */ /* 0x000fe20000010000 */
[C---:B------:R-:W-:Y:S01]  /*4450*/  FFMA.FTZ R23, R122.reuse, R20, R23 ;  /* 0x000000147a177223 */ /* 0x040fe20000010017 */
[----:B------:R0:W-:Y:S01]  /*4460*/  STS.128 [R36+0x200], R8 ;  /* 0x0002000824007388 */ /* 0x0001e20000000c00 */
[----:B------:R-:W-:Y:S01]  /*4470*/  FFMA.FTZ R22, R122, R21, -R22 ;  /* 0x000000157a167223 */ /* 0x000fe20000010816 */
[----:B------:R-:W-:-:S02]  /*4480*/  FADD.FTZ R27, RZ, R27 ;  /* 0x0000001bff1b7221 */ /* 0x000fc40000010000 */
[----:B----4-:R1:W-:Y:S01]  /*4490*/  STS.128 [R36], R4 ;  /* 0x0000000424007388 */ /* 0x0103e20000000c00 */
[----:B0-----:R-:W-:Y:S01]  /*44a0*/  FMUL.FTZ R9, R113, R24 ;  /* 0x0000001871097220 */ /* 0x001fe20000410000 */
[C---:B-1----:R-:W-:Y:S01]  /*44b0*/  FMUL.FTZ R5, R119.reuse, R23 ;  /* 0x0000001777057220 */ /* 0x042fe20000410000 */
[-C--:B------:R-:W-:Y:S01]  /*44c0*/  FMUL.FTZ R4, R119, R22.reuse ;  /* 0x0000001677047220 */ /* 0x080fe20000410000 */
[-C--:B------:R-:W-:Y:S01]  /*44d0*/  FMUL.FTZ R7, R113, R27.reuse ;  /* 0x0000001b71077220 */ /* 0x080fe20000410000 */
[----:B------:R-:W-:Y:S01]  /*44e0*/  FFMA.FTZ R9, R114, R27, R9 ;  /* 0x0000001b72097223 */ /* 0x000fe20000010009 */
[C---:B------:R-:W-:Y:S01]  /*44f0*/  FFMA.FTZ R5, R120.reuse, R22, -R5 ;  /* 0x0000001678057223 */ /* 0x040fe20000010805 */
[----:B------:R-:W-:Y:S01]  /*4500*/  FFMA.FTZ R4, R120, R23, R4 ;  /* 0x0000001778047223 */ /* 0x000fe20000010004 */
[----:B------:R-:W-:Y:S01]  /*4510*/  FFMA.FTZ R24, R114, R24, -R7 ;  /* 0x0000001872187223 */ /* 0x000fe20000010807 */
[----:B------:R-:W-:Y:S01]  /*4520*/  FADD.FTZ R148, RZ, R9 ;  /* 0x00000009ff947221 */ /* 0x000fe20000010000 */
[C---:B------:R-:W-:Y:S01]  /*4530*/  FMUL.FTZ R7, R117.reuse, R5 ;  /* 0x0000000575077220 */ /* 0x040fe20000410000 */
[----:B------:R-:W-:Y:S01]  /*4540*/  FMUL.FTZ R6, R117, R4 ;  /* 0x0000000475067220 */ /* 0x000fe20000410000 */
[----:B------:R-:W-:-:S02]  /*4550*/  FADD.FTZ R133, R37, R24 ;  /* 0x0000001825857221 */ /* 0x000fc40000010000 */
        /* <DEDUP_REMOVED lines=13> */
[----:B------:R-:W2:Y:S01]  /*4630*/  SHFL.UP PT, R5, R132, 0x1, RZ ;  /* 0x0420000084057989 */ /* 0x000ea200000e00ff */
        /* <DEDUP_REMOVED lines=8> */
[----:B------:R-:W3:Y:S01]  /*46c0*/  SHFL.UP PT, R8, R133, 0x2, RZ ;  /* 0x0440000085087989 */ /* 0x000ee200000e00ff */
[-C--:B--2---:R-:W-:Y:S01]  /*46d0*/  FMUL.FTZ R7, R131, R5.reuse ;  /* 0x0000000583077220 */ /* 0x084fe20000410000 */
[----:B------:R-:W-:-:S03]  /*46e0*/  FMUL.FTZ R6, R132, R5 ;  /* 0x0000000584067220 */ /* 0x000fc60000410000 */
[-C--:B0-----:R-:W-:Y:S01]  /*46f0*/  @P1 FFMA.FTZ R132, R132, R4.reuse, R7 ;  /* 0x0000000484841223 */ /* 0x081fe20000010007 */
[----:B------:R-:W-:Y:S01]  /*4700*/  @P1 FFMA.FTZ R131, R131, R4, -R6 ;  /* 0x0000000483831223 */ /* 0x000fe20000010806 */
[----:B------:R-:W-:-:S03]  /*4710*/  ISETP.GE.AND P1, PT, R102, 0x2, PT ;  /* 0x000000026600780c */ /* 0x000fc60003f26270 */
[----:B------:R-:W0:Y:S04]  /*4720*/  SHFL.UP PT, R5, R132, 0x2, RZ ;  /* 0x0440000084057989 */ /* 0x000e2800000e00ff */
[----:B------:R-:W2:Y:S01]  /*4730*/  SHFL.UP PT, R4, R131, 0x2, RZ ;  /* 0x0440000083047989 */ /* 0x000ea200000e00ff */
[-C--:B-1----:R-:W-:Y:S01]  /*4740*/  FMUL.FTZ R7, R131, R9.reuse ;  /* 0x0000000983077220 */ /* 0x082fe20000410000 */
[----:B------:R-:W-:-:S03]  /*4750*/  FMUL.FTZ R6, R132, R9 ;  /* 0x0000000984067220 */ /* 0x000fc60000410000 */
[-C--:B---3--:R-:W-:Y:S01]  /*4760*/  FFMA.FTZ R7, R132, R8.reuse, R7 ;  /* 0x0000000884077223 */ /* 0x088fe20000010007 */
[----:B------:R-:W-:-:S03]  /*4770*/  FFMA.FTZ R6, R131, R8, -R6 ;  /* 0x0000000883067223 */ /* 0x000fc60000010806 */
[----:B------:R-:W-:Y:S01]  /*4780*/  @P1 FADD.FTZ R148, R148, R7 ;  /* 0x0000000794941221 */ /* 0x000fe20000010000 */
[----:B------:R-:W-:-:S04]  /*4790*/  @P1 FADD.FTZ R133, R133, R6 ;  /* 0x0000000685851221 */ /* 0x000fc80000010000 */
[----:B------:R-:W1:Y:S04]  /*47a0*/  SHFL.UP PT, R9, R148, 0x4, RZ ;  /* 0x0480000094097989 */ /* 0x000e6800000e00ff */
[----:B------:R-:W3:Y:S01]  /*47b0*/  SHFL.UP PT, R8, R133, 0x4, RZ ;  /* 0x0480000085087989 */ /* 0x000ee200000e00ff */
[-C--:B0-----:R-:W-:Y:S01]  /*47c0*/  FMUL.FTZ R7, R131, R5.reuse ;  /* 0x0000000583077220 */ /* 0x081fe20000410000 */
[----:B------:R-:W-:-:S03]  /*47d0*/  FMUL.FTZ R6, R132, R5 ;  /* 0x0000000584067220 */ /* 0x000fc60000410000 */
[-C--:B--2---:R-:W-:Y:S01]  /*47e0*/  @P1 FFMA.FTZ R132, R132, R4.reuse, R7 ;  /* 0x0000000484841223 */ /* 0x084fe20000010007 */
[----:B------:R-:W-:-:S04]  /*47f0*/  @P1 FFMA.FTZ R131, R131, R4, -R6 ;  /* 0x0000000483831223 */ /* 0x000fc80000010806 */
[----:B------:R-:W0:Y:S01]  /*4800*/  SHFL.UP PT, R5, R132, 0x4, RZ ;  /* 0x0480000084057989 */ /* 0x000e2200000e00ff */
[----:B------:R-:W-:-:S03]  /*4810*/  ISETP.GE.AND P1, PT, R102, 0x4, PT ;  /* 0x000000046600780c */ /* 0x000fc60003f26270 */
[----:B------:R-:W2:Y:S01]  /*4820*/  SHFL.UP PT, R4, R131, 0x4, RZ ;  /* 0x0480000083047989 */ /* 0x000ea200000e00ff */
[-C--:B-1----:R-:W-:Y:S01]  /*4830*/  FMUL.FTZ R7, R131, R9.reuse ;  /* 0x0000000983077220 */ /* 0x082fe20000410000 */
[----:B------:R-:W-:-:S03]  /*4840*/  FMUL.FTZ R6, R132, R9 ;  /* 0x0000000984067220 */ /* 0x000fc60000410000 */
[-C--:B---3--:R-:W-:Y:S01]  /*4850*/  FFMA.FTZ R7, R132, R8.reuse, R7 ;  /* 0x0000000884077223 */ /* 0x088fe20000010007 */
[----:B------:R-:W-:-:S04]  /*4860*/  FFMA.FTZ R6, R131, R8, -R6 ;  /* 0x0000000883067223 */ /* 0x000fc80000010806 */
[----:B------:R-:W-:Y:S01]  /*4870*/  @P1 FADD.FTZ R148, R148, R7 ;  /* 0x0000000794941221 */ /* 0x000fe20000010000 */
[----:B------:R-:W-:-:S04]  /*4880*/  @P1 FADD.FTZ R133, R133, R6 ;  /* 0x0000000685851221 */ /* 0x000fc80000010000 */
[----:B------:R-:W1:Y:S01]  /*4890*/  SHFL.UP PT, R9, R148, 0x8, RZ ;  /* 0x0500000094097989 */ /* 0x000e6200000e00ff */
[CC--:B0-----:R-:W-:Y:S01]  /*48a0*/  FMUL.FTZ R7, R131.reuse, R5.reuse ;  /* 0x0000000583077220 */ /* 0x0c1fe20000410000 */
[C---:B------:R-:W-:Y:S02]  /*48b0*/  FMUL.FTZ R6, R132.reuse, R5 ;  /* 0x0000000584067220 */ /* 0x040fe40000410000 */
[----:B------:R-:W0:Y:S01]  /*48c0*/  SHFL.UP PT, R8, R133, 0x8, RZ ;  /* 0x0500000085087989 */ /* 0x000e2200000e00ff */
[-C--:B--2---:R-:W-:Y:S01]  /*48d0*/  @P1 FFMA.FTZ R132, R132, R4.reuse, R7 ;  /* 0x0000000484841223 */ /* 0x084fe20000010007 */
[----:B------:R-:W-:-:S04]  /*48e0*/  @P1 FFMA.FTZ R131, R131, R4, -R6 ;  /* 0x0000000483831223 */ /* 0x000fc80000010806 */
[----:B------:R-:W2:Y:S04]  /*48f0*/  SHFL.UP PT, R5, R132, 0x8, RZ ;  /* 0x0500000084057989 */ /* 0x000ea800000e00ff */
[----:B------:R-:W3:Y:S01]  /*4900*/  SHFL.UP PT, R4, R131, 0x8, RZ ;  /* 0x0500000083047989 */ /* 0x000ee200000e00ff */
[----:B------:R-:W-:Y:S01]  /*4910*/  ISETP.GE.AND P1, PT, R102, 0x8, PT ;  /* 0x000000086600780c */ /* 0x000fe20003f26270 */
[----:B------:R-:W-:Y:S01]  /*4920*/  UMOV UR10, UR6 ;  /* 0x00000006000a7c82 */ /* 0x000fe20008000000 */
[----:B------:R-:W-:Y:S02]  /*4930*/  UMOV UR11, UR21 ;  /* 0x00000015000b7c82 */ /* 0x000fe40008000000 */
[----:B------:R-:W-:Y:S01]  /*4940*/  UIMAD.WIDE.U32 UR10, UR5, UR32, UR10 ;  /* 0x00000020050a72a5 */ /* 0x000fe2000f8e000a */
[-C--:B-1----:R-:W-:Y:S01]  /*4950*/  FMUL.FTZ R7, R131, R9.reuse ;  /* 0x0000000983077220 */ /* 0x082fe20000410000 */
[----:B------:R-:W-:-:S02]  /*4960*/  FMUL.FTZ R6, R132, R9 ;  /* 0x0000000984067220 */ /* 0x000fc40000410000 */
[----:B------:R-:W-:Y:S01]  /*4970*/  UIMAD UR11, UR5, UR33, UR11 ;  /* 0x00000021050b72a4 */ /* 0x000fe2000f8e020b */
[-C--:B0-----:R-:W-:Y:S01]  /*4980*/  FFMA.FTZ R7, R132, R8.reuse, R7 ;  /* 0x0000000884077223 */ /* 0x081fe20000010007 */
[----:B------:R-:W-:-:S03]  /*4990*/  FFMA.FTZ R6, R131, R8, -R6 ;  /* 0x0000000883067223 */ /* 0x000fc60000010806 */
[----:B------:R-:W-:Y:S01]  /*49a0*/  @P1 FADD.FTZ R148, R148, R7 ;  /* 0x0000000794941221 */ /* 0x000fe20000010000 */
[-C--:B--2---:R-:W-:Y:S01]  /*49b0*/  FMUL.FTZ R7, R131, R5.reuse ;  /* 0x0000000583077220 */ /* 0x084fe20000410000 */
[----:B------:R-:W-:Y:S01]  /*49c0*/  @P1 FADD.FTZ R133, R133, R6 ;  /* 0x0000000685851221 */ /* 0x000fe20000010000 */
[----:B------:R-:W-:Y:S01]  /*49d0*/  ULEA UR23, UP0, UR10, UR34, 0x3 ;  /* 0x000000220a177291 */ /* 0x000fe2000f8018ff */
[C---:B------:R-:W-:Y:S01]  /*49e0*/  FMUL.FTZ R6, R132.reuse, R5 ;  /* 0x0000000584067220 */ /* 0x040fe20000410000 */
[----:B------:R-:W-:Y:S01]  /*49f0*/  STS.128 [R36+0x400], R12 ;  /* 0x0004000c24007388 */ /* 0x000fe20000000c00 */
[-C--:B---3--:R-:W-:Y:S01]  /*4a00*/  @P1 FFMA.FTZ R132, R132, R4.reuse, R7 ;  /* 0x0000000484841223 */ /* 0x088fe20000010007 */
[----:B------:R-:W-:Y:S02]  /*4a10*/  ULEA.HI.X UR10, UR10, UR35, UR11, 0x3, UP0 ;  /* 0x000000230a0a7291 */ /* 0x000fe400080f1c0b */
[----:B------:R-:W0:Y:S01]  /*4a20*/  SHFL.UP PT, R12, R148, 0x10, RZ ;  /* 0x06000000940c7989 */ /* 0x000e2200000e00ff */
[----:B------:R-:W-:Y:S01]  /*4a30*/  @P1 FFMA.FTZ R131, R131, R4, -R6 ;  /* 0x0000000483831223 */ /* 0x000fe20000010806 */
[----:B------:R-:W1:Y:S02]  /*4a40*/  S2UR UR11, SR_CgaCtaId ;  /* 0x00000000000b79c3 */ /* 0x000e640000008800 */
[----:B------:R-:W2:Y:S04]  /*4a50*/  SHFL.UP PT, R5, R133, 0x10, RZ ;  /* 0x0600000085057989 */ /* 0x000ea800000e00ff */
[----:B------:R-:W3:Y:S04]  /*4a60*/  SHFL.UP PT, R4, R132, 0x10, RZ ;  /* 0x0600000084047989 */ /* 0x000ee800000e00ff */
[----:B------:R-:W4:Y:S01]  /*4a70*/  SHFL.UP PT, R21, R131, 0x10, RZ ;  /* 0x0600000083157989 */ /* 0x000f2200000e00ff */
[----:B------:R-:W-:Y:S01]  /*4a80*/  MOV R3, UR10 ;  /* 0x0000000a00037c02 */ /* 0x000fe20008000f00 */
[----:B------:R-:W-:Y:S01]  /*4a90*/  UMOV UR10, 0x400 ;  /* 0x00000400000a7882 */ /* 0x000fe20000000000 */
[----:B------:R-:W-:-:S02]  /*4aa0*/  ISETP.NE.AND P2, PT, R102, 0x1f, PT ;  /* 0x0000001f6600780c */ /* 0x000fc40003f45270 */
[----:B------:R-:W-:Y:S01]  /*4ab0*/  MOV R2, UR23 ;  /* 0x0000001700027c02 */ /* 0x000fe20008000f00 */
[CC--:B0-----:R-:W-:Y:S01]  /*4ac0*/  FMUL.FTZ R6, R132.reuse, R12.reuse ;  /* 0x0000000c84067220 */ /* 0x0c1fe20000410000 */
[C---:B------:R-:W-:Y:S01]  /*4ad0*/  FMUL.FTZ R7, R131.reuse, R12 ;  /* 0x0000000c83077220 */ /* 0x040fe20000410000 */
[----:B-1----:R-:W-:Y:S02]  /*4ae0*/  ULEA UR10, UR11, UR10, 0x18 ;  /* 0x0000000a0b0a7291 */ /* 0x002fe4000f8ec0ff */
[CC--:B--2---:R-:W-:Y:S01]  /*4af0*/  FFMA.FTZ R22, R131.reuse, R5.reuse, -R6 ;  /* 0x0000000583167223 */ /* 0x0c4fe20000010806 */
[C---:B------:R-:W-:Y:S01]  /*4b00*/  FFMA.FTZ R23, R132.reuse, R5, R7 ;  /* 0x0000000584177223 */ /* 0x040fe20000010007 */
[CC--:B---3--:R-:W-:Y:S01]  /*4b10*/  FMUL.FTZ R20, R132.reuse, R4.reuse ;  /* 0x0000000484147220 */ /* 0x0c8fe20000410000 */
[C---:B------:R-:W-:Y:S01]  /*4b20*/  FMUL.FTZ R5, R131.reuse, R4 ;  /* 0x0000000483057220 */ /* 0x040fe20000410000 */
[----:B------:R-:W-:Y:S02]  /*4b30*/  ULEA UR23, UR5, UR10, 0x4 ;  /* 0x0000000a05177291 */ /* 0x000fe4000f8e20ff */
[-C--:B----4-:R-:W-:Y:S01]  /*4b40*/  FFMA.FTZ R20, R131, R21.reuse, -R20 ;  /* 0x0000001583147223 */ /* 0x090fe20000010814 */
[----:B------:R-:W-:Y:S01]  /*4b50*/  FFMA.FTZ R21, R132, R21, R5 ;  /* 0x0000001584157223 */ /* 0x000fe20000010005 */
[----:B------:R-:W-:Y:S01]  /*4b60*/  HFMA2 R4, -RZ, RZ, 1.875, 0 ;  /* 0x3f800000ff047431 */ /* 0x000fe200000001ff */
[----:B------:R-:W-:-:S02]  /*4b70*/  CS2R R6, SRZ ;  /* 0x0000000000067805 */ /* 0x000fc4000001ff00 */
[----:B------:R-:W-:Y:S01]  /*4b80*/  MOV R5, RZ ;  /* 0x000000ff00057202 */ /* 0x000fe20000000f00 */
[----:B------:R-:W-:Y:S01]  /*4b90*/  FADD.FTZ R22, R133, R22 ;  /* 0x0000001685167221 */ /* 0x000fe20000010000 */
[----:B------:R-:W-:Y:S01]  /*4ba0*/  FADD.FTZ R23, R148, R23 ;  /* 0x0000001794177221 */ /* 0x000fe20000010000 */
[----:B------:R-:W-:Y:S01]  /*4bb0*/  STS.128 [R36+0x600], R16 ;  /* 0x0006001024007388 */ /* 0x000fe20000000c00 */
[----:B------:R-:W-:-:S03]  /*4bc0*/  NOP ;  /* 0x0000000000007918 */ /* 0x000fc60000000000 */
[----:B------:R-:W0:Y:S04]  /*4bd0*/  LDS.128 R8, [R38] ;  /* 0x0000000026087984 */ /* 0x000e280000000c00 */
[----:B------:R-:W-:Y:S04]  /*4be0*/  LDS.128 R12, [R38+0x10] ;  /* 0x00001000260c7984 */ /* 0x000fe80000000c00 */
[----:B------:R-:W-:Y:S04]  /*4bf0*/  LDS.128 R16, [R38+0x20] ;  /* 0x0000200026107984 */ /* 0x000fe80000000c00 */
[----:B------:R-:W-:Y:S04]  /*4c00*/  LDS.128 R24, [R38+0x30] ;  /* 0x0000300026187984 */ /* 0x000fe80000000c00 */
[----:B------:R-:W-:Y:S04]  /*4c10*/  @P0 LDS.128 R4, [UR23+0x10c0] ;  /* 0x0010c017ff040984 */ /* 0x000fe80008000c00 */
[----:B------:R-:W5:Y:S04]  /*4c20*/  LDG.E.64 R2, desc[UR18][R2.64] ;  /* 0x0000001202027981 */ /* 0x000f68000c1e1b00 */
[----:B------:R1:W-:Y:S01]  /*4c30*/  @!P2 STS.128 [R75+0x1080], R20 ;  /* 0x001080144b00a388 */ /* 0x0003e20000000c00 */
[----:B------:R-:W-:Y:S06]  /*4c40*/  BAR.SYNC.DEFER_BLOCKING 0x0 ;  /* 0x0000000000007b1d */ /* 0x000fec0000010000 */
[----:B------:R-:W2:Y:S04]  /*4c50*/  LDS.128 R28, [UR10+0x1080] ;  /* 0x0010800aff1c7984 */ /* 0x000ea80008000c00 */
[----:B------:R-:W3:Y:S01]  /*4c60*/  LDS.128 R32, [UR10+0x1090] ;  /* 0x0010900aff207984 */ /* 0x000ee20008000c00 */
[----:B------:R-:W-:-:S04]  /*4c70*/  ISETP.GE.AND P1, PT, R102, 0x10, PT ;  /* 0x000000106600780c */ /* 0x000fc80003f26270 */
[----:B------:R-:W-:Y:S02]  /*4c80*/  FSEL R131, R131, R20, !P1 ;  /* 0x0000001483837208 */ /* 0x000fe40004800000 */
[----:B------:R-:W-:Y:S02]  /*4c90*/  FSEL R132, R132, R21, !P1 ;  /* 0x0000001584847208 */ /* 0x000fe40004800000 */
[----:B------:R-:W-:Y:S02]  /*4ca0*/  FSEL R133, R133, R22, !P1 ;  /* 0x0000001685857208 */ /* 0x000fe40004800000 */
[----:B------:R-:W-:Y:S02]  /*4cb0*/  FSEL R148, R148, R23, !P1 ;  /* 0x0000001794947208 */ /* 0x000fe40004800000 */
[----:B------:R-:W-:Y:S02]  /*4cc0*/  ISETP.NE.AND P1, PT, R130, 0x1, PT ;  /* 0x000000018200780c */ /* 0x000fe40003f25270 */
[----:B0-----:R-:W-:-:S02]  /*4cd0*/  PRMT R134, R8, 0x7632, R134 ;  /* 0x0000763208867816 */ /* 0x001fc40000000086 */
[----:B------:R-:W-:Y:S02]  /*4ce0*/  SHF.L.U32 R129, R8, 0x10, RZ ;  /* 0x0000001008817819 */ /* 0x000fe400000006ff */
[C---:B------:R-:W-:Y:S02]  /*4cf0*/  PRMT R135, R9.reuse, 0x7632, R135 ;  /* 0x0000763209877816 */ /* 0x040fe40000000087 */
[----:B-1----:R-:W-:Y:S01]  /*4d00*/  SHF.L.U32 R20, R9, 0x10, RZ ;  /* 0x0000001009147819 */ /* 0x002fe200000006ff */
[----:B------:R-:W0:Y:S01]  /*4d10*/  SHFL.UP PT, R150, R132, 0x1, RZ ;  /* 0x0420000084967989 */ /* 0x000e2200000e00ff */
[----:B------:R-:W-:Y:S02]  /*4d20*/  PRMT R23, R10, 0x7632, R23 ;  /* 0x000076320a177816 */ /* 0x000fe40000000017 */
[----:B--2---:R-:W-:Y:S02]  /*4d30*/  FSEL R85, R28, R85, !P1 ;  /* 0x000000551c557208 */ /* 0x004fe40004800000 */
[----:B------:R-:W-:-:S02]  /*4d40*/  FSEL R87, R30, R87, !P1 ;  /* 0x000000571e577208 */ /* 0x000fc40004800000 */
[----:B------:R-:W-:Y:S02]  /*4d50*/  FSEL R104, R31, R104, !P1 ;  /* 0x000000681f687208 */ /* 0x000fe40004800000 */
[----:B------:R-:W-:Y:S02]  /*4d60*/  FSEL R106, R29, R106, !P1 ;  /* 0x0000006a1d6a7208 */ /* 0x000fe40004800000 */
[----:B------:R-:W-:Y:S01]  /*4d70*/  ISETP.GE.U32.AND P1, PT, R79, 0x20, PT ;  /* 0x000000204f00780c */ /* 0x000fe20003f26070 */
[-C--:B---3--:R-:W-:Y:S01]  /*4d80*/  FMUL.FTZ R149, R31, R33.reuse ;  /* 0x000000211f957220 */ /* 0x088fe20000410000 */
[-C--:B------:R-:W-:Y:S01]  /*4d90*/  FMUL.FTZ R21, R29, R33.reuse ;  /* 0x000000211d157220 */ /* 0x080fe20000410000 */
[CC--:B------:R-:W-:Y:S02]  /*4da0*/  FMUL.FTZ R22, R30.reuse, R33.reuse ;  /* 0x000000211e167220 */ /* 0x0c0fe40000410000 */
[-C--:B------:R-:W-:Y:S01]  /*4db0*/  FFMA.FTZ R149, R30, R32.reuse, -R149 ;  /* 0x000000201e957223 */ /* 0x080fe20000010895 */
[CC--:B------:R-:W-:Y:S01]  /*4dc0*/  FFMA.FTZ R8, R28.reuse, R32.reuse, -R21 ;  /* 0x000000201c087223 */ /* 0x0c0fe20000010815 */
[----:B------:R-:W-:Y:S01]  /*4dd0*/  FFMA.FTZ R22, R31, R32, R22 ;  /* 0x000000201f167223 */ /* 0x000fe20000010016 */
[----:B------:R-:W-:Y:S01]  /*4de0*/  FMUL.FTZ R28, R28, R33 ;  /* 0x000000211c1c7220 */ /* 0x000fe20000410000 */
[----:B------:R-:W-:Y:S01]  /*4df0*/  PRMT R9, R11, 0x7632, R9 ;  /* 0x000076320b097816 */ /* 0x000fe20000000009 */
[----:B------:R-:W-:Y:S01]  /*4e00*/  FADD.FTZ R153, R34, R149 ;  /* 0x0000009522997221 */ /* 0x000fe20000010000 */
[----:B------:R-:W-:Y:S01]  /*4e10*/  PRMT R136, R12, 0x7632, R136 ;  /* 0x000076320c887816 */ /* 0x000fe20000000088 */
[----:B------:R1:W2:Y:S01]  /*4e20*/  SHFL.UP PT, R149, R131, 0x1, RZ ;  /* 0x0420000083957989 */ /* 0x0002a200000e00ff */
[----:B------:R-:W-:Y:S01]  /*4e30*/  PRMT R137, R13, 0x7632, R137 ;  /* 0x000076320d897816 */ /* 0x000fe20000000089 */
[----:B------:R-:W-:Y:S01]  /*4e40*/  BSSY.RECONVERGENT B0, `(.L_x_1140) ;  /* 0x000004e000007945 */ /* 0x000fe20003800200 */
        /* <DEDUP_REMOVED lines=10> */
[----:B------:R-:W-:Y:S02]  /*4ef0*/  PRMT R146, R26, 0x7632, R146 ;  /* 0x000076321a927816 */ /* 0x000fe40000000092 */
[----:B------:R-:W-:Y:S01]  /*4f00*/  PRMT R147, R27, 0x7632, R147 ;  /* 0x000076321b937816 */ /* 0x000fe20000000093 */
[----:B------:R-:W-:Y:S01]  /*4f10*/  FADD.FTZ R154, R35, R22 ;  /* 0x00000016239a7221 */ /* 0x000fe20000010000 */
        /* <DEDUP_REMOVED lines=26> */
[----:B-1----:R-:W-:Y:S02]  /*50c0*/  SHF.L.U32 R131, R143, 0x10, RZ ;  /* 0x000000108f837819 */ /* 0x002fe400000006ff */
[----:B------:R-:W-:Y:S02]  /*50d0*/  SHF.L.U32 R132, R144, 0x10, RZ ;  /* 0x0000001090847819 */ /* 0x000fe400000006ff */
[----:B---3--:R-:W-:-:S02]  /*50e0*/  SHF.L.U32 R133, R145, 0x10, RZ ;  /* 0x0000001091857819 */ /* 0x008fc400000006ff */
[----:B------:R-:W-:Y:S02]  /*50f0*/  SHF.L.U32 R134, R146, 0x10, RZ ;  /* 0x0000001092867819 */ /* 0x000fe400000006ff */
[----:B------:R-:W-:Y:S01]  /*5100*/  SHF.L.U32 R135, R147, 0x10, RZ ;  /* 0x0000001093877819 */ /* 0x000fe200000006ff */
[----:B0-2-4-:R-:W-:Y:S06]  /*5110*/  @!P1 BRA `(.L_x_1141) ;  /* 0x0000000000409947 */ /* 0x015fec0003800000 */
        /* <DEDUP_REMOVED lines=16> */
.L_x_1141:
        /* <DEDUP_REMOVED lines=16> */
.L_x_1142:
[----:B------:R-:W-:Y:S05]  /*5320*/  BSYNC.RECONVERGENT B0 ;  /* 0x0000000000007941 */ /* 0x000fea0003800200 */
.L_x_1140:
        /* <DEDUP_REMOVED lines=116> */
.L_x_1144:
[----:B------:R-:W-:Y:S05]  /*5a70*/  BSYNC.RECONVERGENT B0 ;  /* 0x0000000000007941 */ /* 0x000fea0003800200 */
.L_x_1143:
[CC--:B-1---5:R-:W-:Y:S01]  /*5a80*/  FMUL.FTZ R4, R21.reuse, R3.reuse ;  /* 0x0000000315047220 */ /* 0x0e2fe20000410000 */
[-C--:B------:R-:W-:Y:S01]  /*5a90*/  FMUL.FTZ R6, R21, R2.reuse ;  /* 0x0000000215067220 */ /* 0x080fe20000410000 */
[CC--:B------:R-:W-:Y:S01]  /*5aa0*/  FMUL.FTZ R5, R22.reuse, R3.reuse ;  /* 0x0000000316057220 */ /* 0x0c0fe20000410000 */
[-C--:B------:R-:W-:Y:S01]  /*5ab0*/  FMUL.FTZ R21, R22, R2.reuse ;  /* 0x0000000216157220 */ /* 0x080fe20000410000 */
[CC--:B------:R-:W-:Y:S01]  /*5ac0*/  FMUL.FTZ R8, R23.reuse, R2.reuse ;  /* 0x0000000217087220 */ /* 0x0c0fe20000410000 */
[-C--:B------:R-:W-:Y:S01]  /*5ad0*/  FMUL.FTZ R7, R23, R3.reuse ;  /* 0x0000000317077220 */ /* 0x080fe20000410000 */
[CC--:B------:R-:W-:Y:S01]  /*5ae0*/  FFMA.FTZ R5, R20.reuse, R2.reuse, -R5 ;  /* 0x0000000214057223 */ /* 0x0c0fe20000010805 */
[-C--:B------:R-:W-:Y:S01]  /*5af0*/  FFMA.FTZ R21, R20, R3.reuse, R21 ;  /* 0x0000000314157223 */ /* 0x080fe20000010015 */
[CC--:B------:R-:W-:Y:S01]  /*5b00*/  FMUL.FTZ R20, R28.reuse, R3.reuse ;  /* 0x000000031c147220 */ /* 0x0c0fe20000410000 */
[-C--:B------:R-:W-:Y:S01]  /*5b10*/  FMUL.FTZ R28, R28, R2.reuse ;  /* 0x000000021c1c7220 */ /* 0x080fe20000410000 */
[CC--:B------:R-:W-:Y:S01]  /*5b20*/  FFMA.FTZ R23, R10.reuse, R3.reuse, R8 ;  /* 0x000000030a177223 */ /* 0x0c0fe20000010008 */
[-C--:B------:R-:W-:Y:S01]  /*5b30*/  FFMA.FTZ R7, R10, R2.reuse, -R7 ;  /* 0x000000020a077223 */ /* 0x080fe20000010807 */
[CC--:B------:R-:W-:Y:S01]  /*5b40*/  FFMA.FTZ R9, R11.reuse, R2.reuse, -R20 ;  /* 0x000000020b097223 */ /* 0x0c0fe20000010814 */
[-C--:B------:R-:W-:Y:S01]  /*5b50*/  FFMA.FTZ R125, R11, R3.reuse, R28 ;  /* 0x000000030b7d7223 */ /* 0x080fe2000001001c */
[CC--:B------:R-:W-:Y:S01]  /*5b60*/  FMUL.FTZ R11, R29.reuse, R3.reuse ;  /* 0x000000031d0b7220 */ /* 0x0c0fe20000410000 */
[-C--:B------:R-:W-:Y:S01]  /*5b70*/  FMUL.FTZ R20, R29, R2.reuse ;  /* 0x000000021d147220 */ /* 0x080fe20000410000 */
[CC--:B------:R-:W-:Y:S01]  /*5b80*/  FMUL.FTZ R10, R30.reuse, R3.reuse ;  /* 0x000000031e0a7220 */ /* 0x0c0fe20000410000 */
[-C--:B------:R-:W-:Y:S01]  /*5b90*/  FMUL.FTZ R22, R30, R2.reuse ;  /* 0x000000021e167220 */ /* 0x080fe20000410000 */
[-C--:B------:R-:W-:Y:S01]  /*5ba0*/  FFMA.FTZ R8, R12, R2.reuse, -R11 ;  /* 0x000000020c087223 */ /* 0x080fe2000001080b */
[-C--:B------:R-:W-:Y:S01]  /*5bb0*/  FMUL.FTZ R11, R31, R3.reuse ;  /* 0x000000031f0b7220 */ /* 0x080fe20000410000 */
[CC--:B------:R-:W-:Y:S01]  /*5bc0*/  FMUL.FTZ R30, R32.reuse, R3.reuse ;  /* 0x00000003201e7220 */ /* 0x0c0fe20000410000 */
[-C--:B------:R-:W-:Y:S01]  /*5bd0*/  FMUL.FTZ R32, R32, R2.reuse ;  /* 0x0000000220207220 */ /* 0x080fe20000410000 */
[-C--:B------:R-:W-:Y:S01]  /*5be0*/  FFMA.FTZ R20, R12, R3.reuse, R20 ;  /* 0x000000030c147223 */ /* 0x080fe20000010014 */
[CC--:B------:R-:W-:Y:S01]  /*5bf0*/  FFMA.FTZ R12, R14.reuse, R2.reuse, -R11 ;  /* 0x000000020e0c7223 */ /* 0x0c0fe2000001080b */
[-C--:B------:R-:W-:Y:S01]  /*5c00*/  FFMA.FTZ R11, R15, R2.reuse, -R30 ;  /* 0x000000020f0b7223 */ /* 0x080fe2000001081e */
[CC--:B------:R-:W-:Y:S01]  /*5c10*/  FFMA.FTZ R10, R13.reuse, R2.reuse, -R10 ;  /* 0x000000020d0a7223 */ /* 0x0c0fe2000001080a */
[-C--:B------:R-:W-:Y:S01]  /*5c20*/  FFMA.FTZ R22, R13, R3.reuse, R22 ;  /* 0x000000030d167223 */ /* 0x080fe20000010016 */
[-C--:B------:R-:W-:Y:S01]  /*5c30*/  FMUL.FTZ R28, R31, R2.reuse ;  /* 0x000000021f1c7220 */ /* 0x080fe20000410000 */
[-C--:B------:R-:W-:Y:S01]  /*5c40*/  FFMA.FTZ R30, R15, R3.reuse, R32 ;  /* 0x000000030f1e7223 */ /* 0x080fe20000010020 */
[CC--:B------:R-:W-:Y:S01]  /*5c50*/  FMUL.FTZ R13, R33.reuse, R3.reuse ;  /* 0x00000003210d7220 */ /* 0x0c0fe20000410000 */
[-C--:B------:R-:W-:Y:S01]  /*5c60*/  FMUL.FTZ R32, R33, R2.reuse ;  /* 0x0000000221207220 */ /* 0x080fe20000410000 */
        /* <DEDUP_REMOVED lines=8> */
[-C--:B------:R-:W-:Y:S01]  /*5cf0*/  FMUL.FTZ R34, R34, R2.reuse ;  /* 0x0000000222227220 */ /* 0x080fe20000410000 */
[CC--:B------:R-:W-:Y:S01]  /*5d00*/  FFMA.FTZ R15, R18.reuse, R2.reuse, -R15 ;  /* 0x00000002120f7223 */ /* 0x0c0fe2000001080f */
[-C--:B------:R-:W-:Y:S01]  /*5d10*/  FFMA.FTZ R124, R18, R3.reuse, R16 ;  /* 0x00000003127c7223 */ /* 0x080fe20000010010 */
[-C--:B------:R-:W-:Y:S01]  /*5d20*/  FFMA.FTZ R16, R19, R2.reuse, -R126 ;  /* 0x0000000213107223 */ /* 0x080fe2000001087e */
[CC--:B------:R-:W-:Y:S01]  /*5d30*/  FMUL.FTZ R18, R133.reuse, R3.reuse ;  /* 0x0000000385127220 */ /* 0x0c0fe20000410000 */
[-C--:B------:R-:W-:Y:S01]  /*5d40*/  FMUL.FTZ R126, R133, R2.reuse ;  /* 0x00000002857e7220 */ /* 0x080fe20000410000 */
[-C--:B------:R-:W-:Y:S01]  /*5d50*/  FFMA.FTZ R34, R17, R3.reuse, R34 ;  /* 0x0000000311227223 */ /* 0x080fe20000010022 */
[CC--:B------:R-:W-:Y:S01]  /*5d60*/  FMUL.FTZ R17, R132.reuse, R3.reuse ;  /* 0x0000000384117220 */ /* 0x0c0fe20000410000 */
[CC--:B------:R-:W-:Y:S01]  /*5d70*/  FFMA.FTZ R18, R25.reuse, R2.reuse, -R18 ;  /* 0x0000000219127223 */ /* 0x0c0fe20000010812 */
[-C--:B------:R-:W-:Y:S01]  /*5d80*/  FMUL.FTZ R132, R132, R2.reuse ;  /* 0x0000000284847220 */ /* 0x080fe20000410000 */
[-C--:B------:R-:W-:Y:S01]  /*5d90*/  FFMA.FTZ R25, R25, R3.reuse, R126 ;  /* 0x0000000319197223 */ /* 0x080fe2000001007e */
[CC--:B------:R-:W-:Y:S01]  /*5da0*/  FMUL.FTZ R29, R134.reuse, R3.reuse ;  /* 0x00000003861d7220 */ /* 0x0c0fe20000410000 */
[-C--:B------:R-:W-:Y:S01]  /*5db0*/  FMUL.FTZ R128, R131, R2.reuse ;  /* 0x0000000283807220 */ /* 0x080fe20000410000 */
[-C--:B------:R-:W-:Y:S01]  /*5dc0*/  FMUL.FTZ R134, R134, R2.reuse ;  /* 0x0000000286867220 */ /* 0x080fe20000410000 */
[-C--:B------:R-:W-:Y:S01]  /*5dd0*/  FMUL.FTZ R126, R135, R2.reuse ;  /* 0x00000002877e7220 */ /* 0x080fe20000410000 */
[----:B------:R-:W-:Y:S01]  /*5de0*/  UIADD3 UR5, UPT, UPT, UR5, 0x1, URZ ;  /* 0x0000000105057890 */ /* 0x000fe2000fffe0ff */
[CC--:B------:R-:W-:Y:S01]  /*5df0*/  FFMA.FTZ R17, R24.reuse, R2.reuse, -R17 ;  /* 0x0000000218117223 */ /* 0x0c0fe20000010811 */
[-C--:B------:R-:W-:Y:S01]  /*5e00*/  FFMA.FTZ R132, R24, R3.reuse, R132 ;  /* 0x0000000318847223 */ /* 0x080fe20000010084 */
[-C--:B------:R-:W-:Y:S01]  /*5e10*/  FFMA.FTZ R6, R129, R3.reuse, R6 ;  /* 0x0000000381067223 */ /* 0x080fe20000010006 */
[-C--:B------:R-:W-:Y:S01]  /*5e20*/  FFMA.FTZ R19, R19, R3.reuse, R128 ;  /* 0x0000000313137223 */ /* 0x080fe20000010080 */
[-C--:B------:R-:W-:Y:S01]  /*5e30*/  FMUL.FTZ R24, R135, R3.reuse ;  /* 0x0000000387187220 */ /* 0x080fe20000410000 */
[CC--:B------:R-:W-:Y:S01]  /*5e40*/  FFMA.FTZ R134, R26.reuse, R3.reuse, R134 ;  /* 0x000000031a867223 */ /* 0x0c0fe20000010086 */
[----:B------:R-:W-:Y:S01]  /*5e50*/  FFMA.FTZ R126, R27, R3, R126 ;  /* 0x000000031b7e7223 */ /* 0x000fe2000001007e */
[----:B------:R-:W-:Y:S01]  /*5e60*/  FADD.FTZ R3, RZ, R114 ;  /* 0x00000072ff037221 */ /* 0x000fe20000010000 */
[----:B------:R-:W-:Y:S01]  /*5e70*/  UISETP.GE.AND UP0, UPT, UR5, UR24, UPT ;  /* 0x000000180500728c */ /* 0x000fe2000bf06270 */
[-C--:B------:R-:W-:Y:S01]  /*5e80*/  FFMA.FTZ R4, R129, R2.reuse, -R4 ;  /* 0x0000000281047223 */ /* 0x080fe20000010804 */
        /* <DEDUP_REMOVED lines=51> */
.L_x_1139:
[----:B------:R-:W0:Y:S01]  /*61c0*/  S2R R0, SR_LANEID ;  /* 0x0000000000007919 */ /* 0x000e220000000000 */
[----:B------:R-:W1:Y:S01]  /*61d0*/  LDC.64 R20, c[0x0][0x420] ;  /* 0x00010800ff147b82 */ /* 0x000e620000000a00 */
[----:B------:R-:W-:Y:S01]  /*61e0*/  F2FP.BF16.F32.PACK_AB R15, R58, R67 ;  /* 0x000000433a0f723e */ /* 0x000fe200000010ff */
[----:B------:R-:W-:Y:S01]  /*61f0*/  USHF.L.U32 UR5, UR4, 0xa, URZ ;  /* 0x0000000a04057899 */ /* 0x000fe200080006ff */
[----:B------:R-:W-:Y:S01]  /*6200*/  F2FP.BF16.F32.PACK_AB R14, R59, R70 ;  /* 0x000000463b0e723e */ /* 0x000fe200000010ff */
[----:B------:R-:W-:Y:S01]  /*6210*/  HFMA2 R3, -RZ, RZ, 0, 0 ;  /* 0x00000000ff037431 */ /* 0x000fe200000001ff */
[----:B------:R-:W-:Y:S02]  /*6220*/  F2FP.BF16.F32.PACK_AB R13, R60, R69 ;  /* 0x000000453c0d723e */ /* 0x000fe400000010ff */
[----:B------:R-:W-:Y:S01]  /*6230*/  F2FP.BF16.F32.PACK_AB R12, R61, R74 ;  /* 0x0000004a3d0c723e */ /* 0x000fe200000010ff */
[----:B------:R-:W2:Y:S01]  /*6240*/  LDC.64 R22, c[0x0][0x428] ;  /* 0x00010a00ff167b82 */ /* 0x000ea20000000a00 */
[----:B------:R-:W-:-:S02]  /*6250*/  F2FP.BF16.F32.PACK_AB R19, R54, R63 ;  /* 0x0000003f3613723e */ /* 0x000fc400000010ff */
[----:B------:R-:W-:Y:S02]  /*6260*/  F2FP.BF16.F32.PACK_AB R18, R55, R62 ;  /* 0x0000003e3712723e */ /* 0x000fe400000010ff */
[----:B------:R-:W-:Y:S02]  /*6270*/  F2FP.BF16.F32.PACK_AB R17, R56, R65 ;  /* 0x000000413811723e */ /* 0x000fe400000010ff */
[----:B------:R-:W-:Y:S01]  /*6280*/  F2FP.BF16.F32.PACK_AB R16, R57, R66 ;  /* 0x000000423910723e */ /* 0x000fe200000010ff */
[----:B------:R-:W3:Y:S01]  /*6290*/  LDC.64 R24, c[0x0][0x478] ;  /* 0x00011e00ff187b82 */ /* 0x000ee20000000a00 */
[----:B------:R-:W-:Y:S01]  /*62a0*/  MOV R2, UR5 ;  /* 0x0000000500027c02 */ /* 0x000fe20008000f00 */
[----:B------:R-:W4:Y:S06]  /*62b0*/  LDCU UR5, c[0x0][0x394] ;  /* 0x00007280ff0577ac */ /* 0x000f2c0008000800 */
[----:B------:R-:W5:Y:S01]  /*62c0*/  LDC.64 R26, c[0x0][0x410] ;  /* 0x00010400ff1a7b82 */ /* 0x000f620000000a00 */
[----:B0-----:R-:W-:-:S07]  /*62d0*/  LEA R0, R0, R71, 0x4 ;  /* 0x0000004700007211 */ /* 0x001fce00078e20ff */
[----:B------:R-:W-:Y:S08]  /*62e0*/  BAR.SYNC.DEFER_BLOCKING 0x0 ;  /* 0x0000000000007b1d */ /* 0x000ff00000010000 */
[----:B------:R-:W0:Y:S08]  /*62f0*/  LDC.64 R28, c[0x0][0x418] ;  /* 0x00010600ff1c7b82 */ /* 0x000e300000000a00 */
[----:B------:R-:W4:Y:S01]  /*6300*/  LDC.64 R30, c[0x0][0x488] ;  /* 0x00012200ff1e7b82 */ /* 0x000f220000000a00 */
[----:B------:R1:W-:Y:S04]  /*6310*/  STS.128 [R0], R12 ;  /* 0x0000000c00007388 */ /* 0x0003e80000000c00 */
[----:B------:R2:W-:Y:S01]  /*6320*/  STS.128 [R0+0x10], R16 ;  /* 0x0000101000007388 */ /* 0x0005e20000000c00 */
[----:B------:R-:W-:-:S03]  /*6330*/  NOP ;  /* 0x0000000000007918 */ /* 0x000fc60000000000 */
[----:B------:R-:W4:Y:S04]  /*6340*/  LDS.128 R8, [R71] ;  /* 0x0000000047087984 */ /* 0x000f280000000c00 */
[----:B------:R-:W4:Y:S01]  /*6350*/  LDS.128 R4, [R71+0x200] ;  /* 0x0002000047047984 */ /* 0x000f220000000c00 */
[----:B-1----:R-:W-:-:S04]  /*6360*/  IMAD.WIDE.U32 R12, R20, UR25, R2 ;  /* 0x00000019140c7c25 */ /* 0x002fc8000f8e0002 */
[----:B------:R-:W-:Y:S01]  /*6370*/  IMAD R13, R21, UR25, R13 ;  /* 0x00000019150d7c24 */ /* 0x000fe2000f8e020d */
[----:B--2---:R-:W-:Y:S01]  /*6380*/  SHF.L.U32 R17, R79, 0x1, RZ ;  /* 0x000000014f117819 */ /* 0x004fe200000006ff */
[----:B-----5:R-:W-:-:S03]  /*6390*/  IMAD.WIDE.U32 R14, R26, UR25, R2 ;  /* 0x000000191a0e7c25 */ /* 0x020fc6000f8e0002 */
[----:B------:R-:W-:Y:S01]  /*63a0*/  LOP3.LUT R20, R17, 0x7c0, RZ, 0xc0, !PT ;  /* 0x000007c011147812 */ /* 0x000fe200078ec0ff */
[----:B------:R-:W-:-:S03]  /*63b0*/  IMAD.WIDE.U32 R12, R22, UR20, R12 ;  /* 0x00000014160c7c25 */ /* 0x000fc6000f8e000c */
[----:B------:R-:W-:Y:S01]  /*63c0*/  LOP3.LUT R20, R20, 0x1f, R79, 0xf8, !PT ;  /* 0x0000001f14147812 */ /* 0x000fe200078ef84f */
[----:B------:R-:W-:Y:S01]  /*63d0*/  IMAD R16, R23, UR20, R13 ;  /* 0x0000001417107c24 */ /* 0x000fe2000f8e020d */
[----:B---3--:R-:W-:Y:S01]  /*63e0*/  LEA R22, P0, R12, R24, 0x1 ;  /* 0x000000180c167211 */ /* 0x008fe200078008ff */
[----:B------:R-:W-:-:S03]  /*63f0*/  IMAD R15, R27, UR25, R15 ;  /* 0x000000191b0f7c24 */ /* 0x000fc6000f8e020f */
[----:B------:R-:W-:Y:S01]  /*6400*/  LEA.HI.X R23, R12, R25, R16, 0x1, P0 ;  /* 0x000000190c177211 */ /* 0x000fe200000f0c10 */
[----:B0-----:R-:W-:-:S04]  /*6410*/  IMAD.WIDE.U32 R14, R28, UR20, R14 ;  /* 0x000000141c0e7c25 */ /* 0x001fc8000f8e000e */
[----:B------:R-:W-:Y:S01]  /*6420*/  IMAD.WIDE.U32 R22, R20, 0x10, R22 ;  /* 0x0000001014167825 */ /* 0x000fe200078e0016 */
[----:B----4-:R-:W-:-:S03]  /*6430*/  LEA R24, P1, R14, R30, 0x1 ;  /* 0x0000001e0e187211 */ /* 0x010fc600078208ff */
[----:B------:R-:W-:-:S05]  /*6440*/  IMAD R13, R29, UR20, R15 ;  /* 0x000000141d0d7c24 */ /* 0x000fca000f8e020f */
[----:B------:R-:W-:Y:S01]  /*6450*/  LEA.HI.X R25, R14, R31, R13, 0x1, P1 ;  /* 0x0000001f0e197211 */ /* 0x000fe200008f0c0d */
[----:B------:R-:W-:Y:S02]  /*6460*/  STG.E.128 desc[UR18][R22.64], R8 ;  /* 0x0000000816007986 */ /* 0x000fe4000c101d12 */
[----:B------:R-:W-:Y:S02]  /*6470*/  IMAD.WIDE.U32 R24, R20, 0x10, R24 ;  /* 0x0000001014187825 */ /* 0x000fe400078e0018 */
[----:B------:R-:W-:Y:S01]  /*6480*/  STG.E.128 desc[UR18][R22.64+0x200], R4 ;  /* 0x0002000416007986 */ /* 0x000fe2000c101d12 */
        /* <DEDUP_REMOVED lines=20> */
[----:B------:R-:W-:Y:S01]  /*65d0*/  PRMT R16, R16, 0x7632, R16 ;  /* 0x0000763210107816 */ /* 0x000fe20000000010 */
[----:B------:R-:W-:Y:S01]  /*65e0*/  FMUL.FTZ R5, R8, -1.4426950216293334961 ;  /* 0xbfb8aa3b08057820 */ /* 0x000fe20000410000 */
[----:B------:R-:W-:Y:S01]  /*65f0*/  SHF.L.U32 R33, R15, 0x10, RZ ;  /* 0x000000100f217819 */ /* 0x000fe200000006ff */
[----:B------:R-:W-:Y:S01]  /*6600*/  FMUL.FTZ R25, R24, -1.4426950216293334961 ;  /* 0xbfb8aa3b18197820 */ /* 0x000fe20000410000 */
[----:B------:R-:W-:Y:S01]  /*6610*/  SHF.L.U32 R29, R14, 0x10, RZ ;  /* 0x000000100e1d7819 */ /* 0x000fe200000006ff */
[----:B------:R0:W-:Y:S01]  /*6620*/  MUFU.EX2 R6, R5 ;  /* 0x0000000500067308 */ /* 0x0001e20000000800 */
[----:B------:R-:W-:Y:S01]  /*6630*/  PRMT R12, R12, 0x7632, R12 ;  /* 0x000076320c0c7816 */ /* 0x000fe2000000000c */
[----:B------:R-:W-:Y:S01]  /*6640*/  FMUL.FTZ R31, R33, -1.4426950216293334961 ;  /* 0xbfb8aa3b211f7820 */ /* 0x000fe20000410000 */
[C---:B------:R-:W-:Y:S01]  /*6650*/  PRMT R14, R13.reuse, 0x7632, R14 ;  /* 0x000076320d0e7816 */ /* 0x040fe2000000000e */
[----:B------:R-:W1:Y:S01]  /*6660*/  MUFU.EX2 R4, R4 ;  /* 0x0000000400047308 */ /* 0x000e620000000800 */
[----:B------:R-:W-:Y:S01]  /*6670*/  SHF.L.U32 R26, R13, 0x10, RZ ;  /* 0x000000100d1a7819 */ /* 0x000fe200000006ff */
[----:B------:R-:W-:Y:S01]  /*6680*/  FMUL.FTZ R30, R29, -1.4426950216293334961 ;  /* 0xbfb8aa3b1d1e7820 */ /* 0x000fe20000410000 */
[----:B------:R-:W-:Y:S01]  /*6690*/  SHF.L.U32 R16, R16, 0x10, RZ ;  /* 0x0000001010107819 */ /* 0x000fe200000006ff */
[----:B------:R-:W2:Y:S01]  /*66a0*/  MUFU.EX2 R34, R31 ;  /* 0x0000001f00227308 */ /* 0x000ea20000000800 */
[----:B------:R-:W-:Y:S01]  /*66b0*/  SHF.L.U32 R9, R18, 0x10, RZ ;  /* 0x0000001012097819 */ /* 0x000fe200000006ff */
[----:B------:R-:W-:Y:S01]  /*66c0*/  FMUL.FTZ R27, R26, -1.4426950216293334961 ;  /* 0xbfb8aa3b1a1b7820 */ /* 0x000fe20000410000 */
[----:B------:R-:W-:Y:S01]  /*66d0*/  SHF.L.U32 R22, R19, 0x10, RZ ;  /* 0x0000001013167819 */ /* 0x000fe200000006ff */
[----:B0-----:R-:W-:Y:S01]  /*66e0*/  FMUL.FTZ R5, R16, -1.4426950216293334961 ;  /* 0xbfb8aa3b10057820 */ /* 0x001fe20000410000 */
[----:B------:R-:W-:Y:S01]  /*66f0*/  SHF.L.U32 R13, R12, 0x10, RZ ;  /* 0x000000100c0d7819 */ /* 0x000fe200000006ff */
[----:B------:R-:W-:Y:S01]  /*6700*/  FMUL.FTZ R7, R9, -1.4426950216293334961 ;  /* 0xbfb8aa3b09077820 */ /* 0x000fe20000410000 */
[----:B------:R-:W-:Y:S01]  /*6710*/  PRMT R18, R18, 0x7632, R18 ;  /* 0x0000763212127816 */ /* 0x000fe20000000012 */
[----:B------:R-:W-:Y:S01]  /*6720*/  FMUL.FTZ R11, R22, -1.4426950216293334961 ;  /* 0xbfb8aa3b160b7820 */ /* 0x000fe20000410000 */
[----:B------:R-:W-:Y:S01]  /*6730*/  PRMT R19, R19, 0x7632, R19 ;  /* 0x0000763213137816 */ /* 0x000fe20000000013 */
[----:B------:R-:W0:Y:S01]  /*6740*/  MUFU.EX2 R10, R7 ;  /* 0x00000007000a7308 */ /* 0x000e220000000800 */
[----:B------:R-:W-:Y:S01]  /*6750*/  PRMT R28, R14, 0x7632, R28 ;  /* 0x000076320e1c7816 */ /* 0x000fe2000000001c */
[----:B-1----:R-:W-:Y:S01]  /*6760*/  FADD.FTZ R4, R4, 1 ;  /* 0x3f80000004047421 */ /* 0x002fe20000010000 */
[----:B------:R-:W-:Y:S01]  /*6770*/  PRMT R32, R15, 0x7632, R32 ;  /* 0x000076320f207816 */ /* 0x000fe20000000020 */
[----:B------:R1:W-:Y:S01]  /*6780*/  MUFU.EX2 R23, R11 ;  /* 0x0000000b00177308 */ /* 0x0003e20000000800 */
[----:B------:R-:W-:Y:S01]  /*6790*/  PRMT R17, R17, 0x7632, R17 ;  /* 0x0000763211117816 */ /* 0x000fe20000000011 */
[----:B------:R-:W-:Y:S01]  /*67a0*/  FADD.FTZ R6, R6, 1 ;  /* 0x3f80000006067421 */ /* 0x000fe20000010000 */
[----:B------:R-:W-:Y:S01]  /*67b0*/  SHF.L.U32 R15, R14, 0x10, RZ ;  /* 0x000000100e0f7819 */ /* 0x000fe200000006ff */
[----:B------:R-:W-:Y:S01]  /*67c0*/  FMUL.FTZ R14, R13, -1.4426950216293334961 ;  /* 0xbfb8aa3b0d0e7820 */ /* 0x000fe20000410000 */
[----:B------:R-:W-:Y:S01]  /*67d0*/  SHF.L.U32 R18, R18, 0x10, RZ ;  /* 0x0000001012127819 */ /* 0x000fe200000006ff */
[----:B------:R-:W3:Y:S01]  /*67e0*/  MUFU.EX2 R5, R5 ;  /* 0x0000000500057308 */ /* 0x000ee20000000800 */
[----:B------:R-:W-:Y:S01]  /*67f0*/  SHF.L.U32 R19, R19, 0x10, RZ ;  /* 0x0000001013137819 */ /* 0x000fe200000006ff */
[----:B--2---:R-:W-:Y:S01]  /*6800*/  FADD.FTZ R34, R34, 1 ;  /* 0x3f80000022227421 */ /* 0x004fe20000010000 */
[----:B------:R-:W-:Y:S01]  /*6810*/  SHF.L.U32 R31, R28, 0x10, RZ ;  /* 0x000000101c1f7819 */ /* 0x000fe200000006ff */
[----:B-1----:R-:W-:Y:S01]  /*6820*/  FMUL.FTZ R11, R18, -1.4426950216293334961 ;  /* 0xbfb8aa3b120b7820 */ /* 0x002fe20000410000 */
[----:B------:R-:W-:Y:S01]  /*6830*/  SHF.L.U32 R35, R32, 0x10, RZ ;  /* 0x0000001020237819 */ /* 0x000fe200000006ff */
[----:B------:R-:W-:Y:S01]  /*6840*/  FMUL.FTZ R12, R19, -1.4426950216293334961 ;  /* 0xbfb8aa3b130c7820 */ /* 0x000fe20000410000 */
[----:B------:R-:W-:Y:S01]  /*6850*/  SHF.L.U32 R17, R17, 0x10, RZ ;  /* 0x0000001011117819 */ /* 0x000fe200000006ff */
[----:B------:R-:W-:Y:S01]  /*6860*/  FMUL.FTZ R28, R15, -1.4426950216293334961 ;  /* 0xbfb8aa3b0f1c7820 */ /* 0x000fe20000410000 */
[----:B------:R-:W-:Y:S01]  /*6870*/  FMUL.FTZ R32, R31, -1.4426950216293334961 ;  /* 0xbfb8aa3b1f207820 */ /* 0x000fe20000410000 */
[----:B------:R-:W-:Y:S01]  /*6880*/  FMUL.FTZ R36, R35, -1.4426950216293334961 ;  /* 0xbfb8aa3b23247820 */ /* 0x000fe20000410000 */
[----:B------:R-:W1:Y:S01]  /*6890*/  MUFU.EX2 R25, R25 ;  /* 0x0000001900197308 */ /* 0x000e620000000800 */
[----:B------:R-:W-:Y:S01]  /*68a0*/  FMUL.FTZ R7, R17, -1.4426950216293334961 ;  /* 0xbfb8aa3b11077820 */ /* 0x000fe20000410000 */
[----:B0-----:R-:W-:Y:S01]  /*68b0*/  FADD.FTZ R10, R10, 1 ;  /* 0x3f8000000a0a7421 */ /* 0x001fe20000010000 */
[----:B---3--:R-:W-:Y:S01]  /*68c0*/  FADD.FTZ R5, R5, 1 ;  /* 0x3f80000005057421 */ /* 0x008fe20000010000 */
[----:B------:R-:W0:Y:S01]  /*68d0*/  MUFU.EX2 R14, R14 ;  /* 0x0000000e000e7308 */ /* 0x000e220000000800 */
[----:B------:R-:W-:-:S03]  /*68e0*/  FADD.FTZ R23, R23, 1 ;  /* 0x3f80000017177421 */ /* 0x000fc60000010000 */
        /* <DEDUP_REMOVED lines=43> */
[----:B-1----:R-:W-:Y:S01]  /*6ba0*/  FMUL.FTZ R22, R22, R23 ;  /* 0x0000001716167220 */ /* 0x002fe20000410000 */
[----:B------:R-:W-:-:S03]  /*6bb0*/  F2FP.BF16.F32.PACK_AB R17, R17, R8 ;  /* 0x000000081111723e */ /* 0x000fc600000010ff */
        /* <DEDUP_REMOVED lines=14> */
[----:B--2---:R-:W-:Y:S01]  /*6ca0*/  FMUL.FTZ R19, R19, R12 ;  /* 0x0000000c13137220 */ /* 0x004fe20000410000 */
[----:B------:R-:W-:-:S03]  /*6cb0*/  F2FP.BF16.F32.PACK_AB R18, R18, R9 ;  /* 0x000000091212723e */ /* 0x000fc600000010ff */
[----:B------:R-:W-:-:S03]  /*6cc0*/  FMUL.FTZ R19, R19, R58 ;  /* 0x0000003a13137220 */ /* 0x000fc60000410000 */
[----:B------:R-:W2:Y:S01]  /*6cd0*/  MUFU.RCP R36, R36 ;  /* 0x0000002400247308 */ /* 0x000ea20000001000 */
[----:B-1----:R-:W-:Y:S01]  /*6ce0*/  FMUL.FTZ R15, R15, R28 ;  /* 0x0000001c0f0f7220 */ /* 0x002fe20000410000 */
[----:B------:R-:W-:Y:S01]  /*6cf0*/  F2FP.BF16.F32.PACK_AB R19, R19, R22 ;  /* 0x000000161313723e */ /* 0x000fe200000010ff */
[----:B------:R-:W-:Y:S02]  /*6d00*/  BAR.SYNC.DEFER_BLOCKING 0x0 ;  /* 0x0000000000007b1d */ /* 0x000fe40000010000 */
[----:B------:R-:W-:Y:S01]  /*6d10*/  FMUL.FTZ R15, R15, R56 ;  /* 0x000000380f0f7220 */ /* 0x000fe20000410000 */
[----:B0-----:R-:W-:Y:S01]  /*6d20*/  FMUL.FTZ R6, R31, R32 ;  /* 0x000000201f067220 */ /* 0x001fe20000410000 */
[----:B------:R-:W-:-:S04]  /*6d30*/  F2FP.BF16.F32.PACK_AB R32, R4, R5 ;  /* 0x000000050420723e */ /* 0x000fc800000010ff */
[----:B------:R-:W0:Y:S01]  /*6d40*/  LDC.64 R22, c[0x0][0x490] ;  /* 0x00012400ff167b82 */ /* 0x000e220000000a00 */
[----:B------:R-:W-:Y:S01]  /*6d50*/  F2FP.BF16.F32.PACK_AB R33, R15, R26 ;  /* 0x0000001a0f21723e */ /* 0x000fe200000010ff */
[----:B------:R-:W-:Y:S01]  /*6d60*/  FMUL.FTZ R6, R6, R55 ;  /* 0x0000003706067220 */ /* 0x000fe20000410000 */
[----:B--2---:R-:W-:-:S04]  /*6d70*/  FMUL.FTZ R35, R35, R36 ;  /* 0x0000002423237220 */ /* 0x004fc80000410000 */
[----:B------:R-:W-:Y:S01]  /*6d80*/  F2FP.BF16.F32.PACK_AB R34, R6, R29 ;  /* 0x0000001d0622723e */ /* 0x000fe200000010ff */
[----:B------:R-:W1:Y:S01]  /*6d90*/  LDC.64 R4, c[0x0][0x430] ;  /* 0x00010c00ff047b82 */ /* 0x000e620000000a00 */
[----:B------:R-:W-:-:S05]  /*6da0*/  FMUL.FTZ R35, R35, R54 ;  /* 0x0000003623237220 */ /* 0x000fca0000410000 */
[----:B------:R-:W-:Y:S02]  /*6db0*/  F2FP.BF16.F32.PACK_AB R35, R35, R10 ;  /* 0x0000000a2323723e */ /* 0x000fe400000010ff */
[----:B------:R-:W2:Y:S01]  /*6dc0*/  LDC.64 R6, c[0x0][0x438] ;  /* 0x00010e00ff067b82 */ /* 0x000ea20000000a00 */
[----:B------:R-:W-:Y:S04]  /*6dd0*/  STS.128 [R0], R16 ;  /* 0x0000001000007388 */ /* 0x000fe80000000c00 */
[----:B------:R-:W-:Y:S01]  /*6de0*/  STS.128 [R0+0x10], R32 ;  /* 0x0000102000007388 */ /* 0x000fe20000000c00 */
[----:B------:R-:W-:-:S03]  /*6df0*/  NOP ;  /* 0x0000000000007918 */ /* 0x000fc60000000000 */
[----:B------:R-:W3:Y:S04]  /*6e00*/  LDS.128 R8, [R71] ;  /* 0x0000000047087984 */ /* 0x000ee80000000c00 */
[----:B------:R-:W4:Y:S01]  /*6e10*/  LDS.128 R12, [R71+0x200] ;  /* 0x00020000470c7984 */ /* 0x000f220000000c00 */
[----:B-1----:R-:W-:-:S04]  /*6e20*/  IMAD.WIDE.U32 R2, R4, UR25, R2 ;  /* 0x0000001904027c25 */ /* 0x002fc8000f8e0002 */
[----:B------:R-:W-:Y:S02]  /*6e30*/  IMAD R3, R5, UR25, R3 ;  /* 0x0000001905037c24 */ /* 0x000fe4000f8e0203 */
[----:B--2---:R-:W-:-:S04]  /*6e40*/  IMAD.WIDE.U32 R2, R6, UR20, R2 ;  /* 0x0000001406027c25 */ /* 0x004fc8000f8e0002 */
[----:B------:R-:W-:Y:S01]  /*6e50*/  IMAD R3, R7, UR20, R3 ;  /* 0x0000001407037c24 */ /* 0x000fe2000f8e0203 */
[----:B0-----:R-:W-:-:S04]  /*6e60*/  LEA R4, P0, R2, R22, 0x1 ;  /* 0x0000001602047211 */ /* 0x001fc800078008ff */
[----:B------:R-:W-:-:S03]  /*6e70*/  LEA.HI.X R5, R2, R23, R3, 0x1, P0 ;  /* 0x0000001702057211 */ /* 0x000fc600000f0c03 */
[----:B------:R-:W-:-:S05]  /*6e80*/  IMAD.WIDE.U32 R20, R20, 0x10, R4 ;  /* 0x0000001014147825 */ /* 0x000fca00078e0004 */
[----:B---3--:R0:W-:Y:S04]  /*6e90*/  STG.E.128 desc[UR18][R20.64], R8 ;  /* 0x0000000814007986 */ /* 0x0081e8000c101d12 */
[----:B----4-:R0:W-:Y:S01]  /*6ea0*/  STG.E.128 desc[UR18][R20.64+0x200], R12 ;  /* 0x0002000c14007986 */ /* 0x0101e2000c101d12 */
[----:B------:R-:W-:Y:S05]  /*6eb0*/  BRA.U !UP0, `(.L_x_1146) ;  /* 0xffffff9908107547 */ /* 0x000fea000b83ffff */
[----:B------:R-:W-:Y:S05]  /*6ec0*/  EXIT ;  /* 0x000000000000794d */ /* 0x000fea0003800000 */
.L_x_1147:
        /* <DEDUP_REMOVED lines=11> */
.L_x_5025:


//--------------------- .text._Z25selective_scan_fwd_kernelI32Selective_Scan_fwd_kernel_traitsILi64ELi16ELi1ELb1ELb1ELb0ELb0EN3c108BFloat16ENS1_7complexIfEEEEv13SSMParamsBase --------------------------
	.section	.text._Z25selective_scan_fwd_kernelI32Selective_Scan_fwd_kernel_traitsILi64ELi16ELi1ELb1ELb1ELb0ELb0EN3c108BFloat16ENS1_7complexIfEEEEv13SSMParamsBase,"ax",@progbits
	.align	128
        .global         _Z25selective_scan_fwd_kernelI32Selective_Scan_fwd_kernel_traitsILi64ELi16ELi1ELb1ELb1ELb0ELb0EN3c108BFloat16ENS1_7complexIfEEEEv13SSMParamsBase
        .type           _Z25selective_scan_fwd_kernelI32Selective_Scan_fwd_kernel_traitsILi64ELi16ELi1ELb1ELb1ELb0ELb0EN3c108BFloat16ENS1_7complexIfEEEEv13SSMParamsBase,@function
        .size           _Z25selective_scan_fwd_kernelI32Selective_Scan_fwd_kernel_traitsILi64ELi16ELi1ELb1ELb1ELb0ELb0EN3c108BFloat16ENS1_7complexIfEEEEv13SSMParamsBase,(.L_x_5026 - _Z25selective_scan_fwd_kernelI32Selective_Scan_fwd_kernel_traitsILi64ELi16ELi1ELb1ELb1ELb0ELb0EN3c108BFloat16ENS1_7complexIfEEEEv13SSMParamsBase)
        .other          _Z25selective_scan_fwd_kernelI32Selective_Scan_fwd_kernel_traitsILi64ELi16ELi1ELb1ELb1ELb0ELb0EN3c108BFloat16ENS1_7complexIfEEEEv13SSMParamsBase,@"STO_CUDA_ENTRY STV_DEFAULT"
_Z25selective_scan_fwd_kernelI32Selective_Scan_fwd_kernel_traitsILi64ELi16ELi1ELb1ELb1ELb0ELb0EN3c108BFloat16ENS1_7complexIfEEEEv13SSMParamsBase:
.text._Z25selective_scan_fwd_kernelI32Selective_Scan_fwd_kernel_traitsILi64ELi16ELi1ELb1ELb1ELb0ELb0EN3c108BFloat16ENS1_7complexIfEEEEv13SSMParamsBase:
        /* <DEDUP_REMOVED lines=55> */
[----:B------:R-:W-:Y:S02]  /*0370*/  UIMAD UR5, UR25, UR29, UR5 ;  /* 0x0000001d190572a4 */ /* 0x000fe4000f8e0205 */
[----:B0-----:R-:W-:Y:S02]  /*0380*/  UIMAD.WIDE.U32 UR6, UR25, UR32, URZ ;  /* 0x00000020190672a5 */ /* 0x001fe4000f8e00ff */
[----:B------:R-:W-:Y:S02]  /*0390*/  UIMAD.WIDE.U32 UR8, UR23, UR30, UR4 ;  /* 0x0000001e170872a5 */ /* 0x000fe4000f8e0004 */
[----:B------:R-:W-:Y:S02]  /*03a0*/  ULOP3.LUT UR4, UR23, UR15, URZ, 0x3c, !UPT ;  /* 0x0000000f17047292 */ /* 0x000fe4000f8e3cff */
[----:B------:R-:W-:Y:S02]  /*03b0*/  @!UP1 UIADD3 UR14, UPT, UPT, UR14, 0x1, URZ ;  /* 0x000000010e0e9890 */ /* 0x000fe4000fffe0ff */
[----:B------:R-:W-:-:S02]  /*03c0*/  UIMAD UR7, UR25, UR33, UR7 ;  /* 0x00000021190772a4 */ /* 0x000fc4000f8e0207 */
[----:B------:R-:W-:Y:S01]  /*03d0*/  VOTEU.ANY UP0, P0 ;  /* 0x0000000000ff7886 */ /* 0x000fe20000000100 */
[----:B------:R-:W-:Y:S01]  /*03e0*/  ISETP.GE.AND P0, PT, R31, 0x1, PT ;  /* 0x000000011f00780c */ /* 0x000fe20003f06270 */
[----:B------:R-:W-:Y:S02]  /*03f0*/  UISETP.GE.AND UP1, UPT, UR4, URZ, UPT ;  /* 0x000000ff0400728c */ /* 0x000fe4000bf26270 */
[----:B------:R-:W-:Y:S02]  /*0400*/  UIMAD.WIDE.U32 UR12, UR25, UR20, URZ ;  /* 0x00000014190c72a5 */ /* 0x000fe4000f8e00ff */
[----:B------:R-:W-:Y:S02]  /*0410*/  UIMAD.WIDE.U32 UR10, UR23, UR34, UR6 ;  /* 0x00000022170a72a5 */ /* 0x000fe4000f8e0006 */
[----:B------:R-:W-:Y:S02]  /*0420*/  @UP0 UIADD3 UR14, UPT, UPT, UR14, 0x1, URZ ;  /* 0x000000010e0e0890 */ /* 0x000fe4000fffe0ff */
[----:B------:R-:W-:-:S02]  /*0430*/  UIMAD UR18, UR25, UR21, UR13 ;  /* 0x00000015191272a4 */ /* 0x000fc4000f8e020d */
[----:B------:R-:W-:Y:S02]  /*0440*/  UIMAD UR24, UR23, UR31, UR9 ;  /* 0x0000001f171872a4 */ /* 0x000fe4000f8e0209 */
[----:B------:R-:W-:Y:S01]  /*0450*/  UIMAD UR19, UR23, UR35, UR11 ;  /* 0x00000023171372a4 */ /* 0x000fe2000f8e020b */
[----:B------:R-:W0:Y:S01]  /*0460*/  LDCU.64 UR20, c[0x0][0x3c8] ;  /* 0x00007900ff1477ac */ /* 0x000e220008000a00 */
[----:B------:R-:W1:Y:S01]  /*0470*/  LDCU.64 UR28, c[0x0][0x448] ;  /* 0x00008900ff1c77ac */ /* 0x000e620008000a00 */
[----:B------:R-:W2:Y:S01]  /*0480*/  LDCU.128 UR4, c[0x0][0x460] ;  /* 0x00008c00ff0477ac */ /* 0x000ea20008000c00 */
[----:B------:R-:W-:Y:S02]  /*0490*/  UISETP.NE.AND UP0, UPT, UR15, URZ, UPT ;  /* 0x000000ff0f00728c */ /* 0x000fe4000bf05270 */
[----:B------:R-:W-:Y:S01]  /*04a0*/  @!UP1 UIADD3 UR14, UPT, UPT, -UR14, URZ, URZ ;  /* 0x000000ff0e0e9290 */ /* 0x000fe2000fffe1ff */
[----:B012-4-:R-:W-:Y:S11]  /*04b0*/  @!P0 EXIT ;  /* 0x000000000000894d */ /* 0x017ff60003800000 */
[----:B------:R-:W0:Y:S01]  /*04c0*/  S2R R33, SR_TID.X ;  /* 0x0000000000217919 */ /* 0x000e220000002100 */
[----:B------:R-:W-:Y:S01]  /*04d0*/  @!UP0 ULOP3.LUT UR14, URZ, UR15, URZ, 0x33, !UPT ;  /* 0x0000000fff0e8292 */ /* 0x000fe2000f8e33ff */
[----:B------:R-:W1:Y:S01]  /*04e0*/  S2UR UR15, SR_CgaCtaId ;  /* 0x00000000000f79c3 */ /* 0x000e620000008800 */
[----:B------:R-:W2:Y:S02]  /*04f0*/  LDCU.64 UR26, c[0x0][0x3a0] ;  /* 0x00007400ff1a77ac */ /* 0x000ea40008000a00 */
[----:B------:R-:W-:Y:S01]  /*0500*/  USHF.R.S32.HI UR9, URZ, 0x1f, UR14 ;  /* 0x0000001fff097899 */ /* 0x000fe2000801140e */
[----:B------:R-:W3:Y:S03]  /*0510*/  LDCU.64 UR30, c[0x0][0x3d8] ;  /* 0x00007b00ff1e77ac */ /* 0x000ee60008000a00 */
[----:B------:R-:W-:Y:S01]  /*0520*/  UIMAD UR9, UR9, UR20, URZ ;  /* 0x00000014090972a4 */ /* 0x000fe2000f8e02ff */
[----:B------:R-:W4:Y:S01]  /*0530*/  LDCU UR32, c[0x0][0x38c] ;  /* 0x00007180ff2077ac */ /* 0x000f220008000800 */
[----:B------:R-:W-:-:S02]  /*0540*/  UMOV UR13, UR18 ;  /* 0x00000012000d7c82 */ /* 0x000fc40008000000 */
[----:B------:R-:W-:Y:S02]  /*0550*/  UIMAD UR9, UR14, UR21, UR9 ;  /* 0x000000150e0972a4 */ /* 0x000fe4000f8e0209 */
[----:B------:R-:W-:Y:S02]  /*0560*/  UIMAD.WIDE.U32 UR12, UR14, UR20, UR12 ;  /* 0x000000140e0c72a5 */ /* 0x000fe4000f8e000c */
[----:B------:R-:W-:Y:S02]  /*0570*/  ULEA UR20, UP0, UR8, UR4, 0x1 ;  /* 0x0000000408147291 */ /* 0x000fe4000f8008ff */
[----:B------:R-:W-:Y:S02]  /*0580*/  ULEA UR18, UP1, UR10, UR6, 0x1 ;  /* 0x000000060a127291 */ /* 0x000fe4000f8208ff */
[----:B------:R-:W-:Y:S02]  /*0590*/  ULEA UR14, UP2, UR12, UR28, 0x1 ;  /* 0x0000001c0c0e7291 */ /* 0x000fe4000f8408ff */
[----:B------:R-:W-:-:S02]  /*05a0*/  UIADD3 UR4, UPT, UPT, UR13, UR9, URZ ;  /* 0x000000090d047290 */ /* 0x000fc4000fffe0ff */
[----:B------:R-:W-:Y:S01]  /*05b0*/  UIMAD UR11, UR25, UR22, UR23 ;  /* 0x00000016190b72a4 */ /* 0x000fe2000f8e0217 */
[----:B0-----:R-:W-:Y:S01]  /*05c0*/  SHF.L.U32 R0, R33, 0x2, RZ ;  /* 0x0000000221007819 */ /* 0x001fe200000006ff */
[----:B------:R-:W-:Y:S01]  /*05d0*/  ULEA.HI.X UR24, UR8, UR5, UR24, 0x1, UP0 ;  /* 0x0000000508187291 */ /* 0x000fe200080f0c18 */
[--C-:B------:R-:W-:Y:S01]  /*05e0*/  SHF.R.U32.HI R119, RZ, 0x5, R33.reuse ;  /* 0x00000005ff777819 */ /* 0x100fe20000011621 */
[----:B------:R-:W-:Y:S01]  /*05f0*/  ULEA.HI.X UR13, UR10, UR7, UR19, 0x1, UP1 ;  /* 0x000000070a0d7291 */ /* 0x000fe200088f0c13 */
[----:B------:R-:W-:Y:S01]  /*0600*/  LOP3.LUT R0, R0, 0xf80, RZ, 0xc0, !PT ;  /* 0x00000f8000007812 */ /* 0x000fe200078ec0ff */
[----:B------:R-:W-:Y:S01]  /*0610*/  UMOV UR5, 0x400 ;  /* 0x0000040000057882 */ /* 0x000fe20000000000 */
[----:B------:R-:W-:Y:S01]  /*0620*/  ULEA.HI.X UR10, UR12, UR29, UR4, 0x1, UP2 ;  /* 0x0000001d0c0a7291 */ /* 0x000fe200090f0c04 */
[----:B------:R-:W-:Y:S01]  /*0630*/  IMAD R31, R31, UR11, RZ ;  /* 0x0000000b1f1f7c24 */ /* 0x000fe2000f8e02ff */
[----:B-1----:R-:W-:Y:S01]  /*0640*/  ULEA UR12, UR15, UR5, 0x18 ;  /* 0x000000050f0c7291 */ /* 0x002fe2000f8ec0ff */
[----:B------:R-:W-:Y:S01]  /*0650*/  LOP3.LUT R27, R0, 0x1f, R33, 0xf8, !PT ;  /* 0x0000001f001b7812 */ /* 0x000fe200078ef821 */
[----:B--2---:R-:W-:Y:S01]  /*0660*/  UIMAD.WIDE.U32 UR8, UR23, UR26, URZ ;  /* 0x0000001a170872a5 */ /* 0x004fe2000f8e00ff */
[----:B----4-:R-:W-:Y:S01]  /*0670*/  IMAD R31, R31, UR32, RZ ;  /* 0x000000201f1f7c24 */ /* 0x010fe2000f8e02ff */
[----:B---3--:R-:W-:Y:S01]  /*0680*/  UIMAD.WIDE.U32 UR6, UR23, UR30, URZ ;  /* 0x0000001e170672a5 */ /* 0x008fe2000f8e00ff */
[----:B------:R-:W-:Y:S01]  /*0690*/  UMOV UR15, UR18 ;  /* 0x00000012000f7c82 */ /* 0x000fe20008000000 */
[----:B------:R-:W-:Y:S01]  /*06a0*/  LEA R29, R119, UR12, 0x4 ;  /* 0x0000000c771d7c11 */ /* 0x000fe2000f8e20ff */
[----:B------:R-:W-:Y:S01]  /*06b0*/  UMOV UR18, UR13 ;  /* 0x0000000d00127c82 */ /* 0x000fe20008000000 */
[----:B------:R-:W-:Y:S01]  /*06c0*/  UMOV UR19, UR20 ;  /* 0x0000001400137c82 */ /* 0x000fe20008000000 */
[----:B------:R-:W-:Y:S01]  /*06d0*/  UMOV UR13, UR14 ;  /* 0x0000000e000d7c82 */ /* 0x000fe20008000000 */
[----:B------:R-:W-:-:S02]  /*06e0*/  UIMAD UR22, UR23, UR27, UR9 ;  /* 0x0000001b171672a4 */ /* 0x000fc4000f8e0209 */
[----:B------:R-:W-:Y:S01]  /*06f0*/  UIMAD UR21, UR23, UR31, UR7 ;  /* 0x0000001f171572a4 */ /* 0x000fe2000f8e0207 */
[----:B------:R-:W-:Y:S01]  /*0700*/  UMOV UR4, URZ ;  /* 0x000000ff00047c82 */ /* 0x000fe20008000000 */
[----:B------:R-:W-:Y:S01]  /*0710*/  UMOV UR20, UR24 ;  /* 0x0000001800147c82 */ /* 0x000fe20008000000 */
[----:B------:R-:W-:-:S09]  /*0720*/  UMOV UR14, UR10 ;  /* 0x0000000a000e7c82 */ /* 0x000fd20008000000 */
.L_x_1187:
[----:B------:R-:W-:Y:S01]  /*0730*/  BAR.SYNC.DEFER_BLOCKING 0x0 ;  /* 0x0000000000007b1d */ /* 0x000fe20000010000 */
[----:B0-----:R-:W-:Y:S02]  /*0740*/  SHF.L.U32 R2, R33, 0x1, RZ ;  /* 0x0000000121027819 */ /* 0x001fe400000006ff */
[----:B------:R-:W-:Y:S02]  /*0750*/  MOV R4, UR19 ;  /* 0x0000001300047c02 */ /* 0x000fe40008000f00 */
        /* <DEDUP_REMOVED lines=82> */
.L_x_1149:
[----:B------:R-:W-:Y:S05]  /*0c80*/  BSYNC.RECONVERGENT B0 ;  /* 0x0000000000007941 */ /* 0x000fea0003800200 */
.L_x_1148:
        /* <DEDUP_REMOVED lines=37> */
.L_x_1151:
[----:B------:R-:W-:Y:S05]  /*0ee0*/  BSYNC.RECONVERGENT B0 ;  /* 0x0000000000007941 */ /* 0x000fea0003800200 */
.L_x_1150:
        /* <DEDUP_REMOVED lines=36> */
.L_x_1153:
[----:B------:R-:W-:Y:S05]  /*1130*/  BSYNC.RECONVERGENT B0 ;  /* 0x0000000000007941 */ /* 0x000fea0003800200 */
.L_x_1152:
        /* <DEDUP_REMOVED lines=37> */
.L_x_1155:
[----:B------:R-:W-:Y:S05]  /*1390*/  BSYNC.RECONVERGENT B0 ;  /* 0x0000000000007941 */ /* 0x000fea0003800200 */
.L_x_1154:
        /* <DEDUP_REMOVED lines=36> */
.L_x_1157:
[----:B------:R-:W-:Y:S05]  /*15e0*/  BSYNC.RECONVERGENT B0 ;  /* 0x0000000000007941 */ /* 0x000fea0003800200 */
.L_x_1156:
        /* <DEDUP_REMOVED lines=39> */
.L_x_1159:
[----:B------:R-:W-:Y:S05]  /*1860*/  BSYNC.RECONVERGENT B0 ;  /* 0x0000000000007941 */ /* 0x000fea0003800200 */
.L_x_1158:
        /* <DEDUP_REMOVED lines=40> */
.L_x_1161:
[----:B------:R-:W-:Y:S05]  /*1af0*/  BSYNC.RECONVERGENT B0 ;  /* 0x0000000000007941 */ /* 0x000fea0003800200 */
.L_x_1160:
        /* <DEDUP_REMOVED lines=41> */
.L_x_1163:
[----:B------:R-:W-:Y:S05]  /*1d90*/  BSYNC.RECONVERGENT B0 ;  /* 0x0000000000007941 */ /* 0x000fea0003800200 */
.L_x_1162:
        /* <DEDUP_REMOVED lines=41> */
.L_x_1165:
[----:B------:R-:W-:Y:S05]  /*2030*/  BSYNC.RECONVERGENT B0 ;  /* 0x0000000000007941 */ /* 0x000fea0003800200 */
.L_x_1164:
        /* <DEDUP_REMOVED lines=39> */
.L_x_1167:
[----:B------:R-:W-:Y:S05]  /*22b0*/  BSYNC.RECONVERGENT B0 ;  /* 0x0000000000007941 */ /* 0x000fea0003800200 */
.L_x_1166:
        /* <DEDUP_REMOVED lines=43> */
.L_x_1169:
[----:B------:R-:W-:Y:S05]  /*2570*/  BSYNC.RECONVERGENT B0 ;  /* 0x0000000000007941 */ /* 0x000fea0003800200 */
.L_x_1168:
        /* <DEDUP_REMOVED lines=32> */
.L_x_1171:
[----:B------:R-:W-:Y:S05]  /*2780*/  BSYNC.RECONVERGENT B0 ;  /* 0x0000000000007941 */ /* 0x000fea0003800200 */
.L_x_1170:
        /* <DEDUP_REMOVED lines=32> */
.L_x_1173:
[----:B------:R-:W-:Y:S05]  /*2990*/  BSYNC.RECONVERGENT B0 ;  /* 0x0000000000007941 */ /* 0x000fea0003800200 */
.L_x_1172:
        /* <DEDUP_REMOVED lines=32> */
.L_x_1175:
[----:B------:R-:W-:Y:S05]  /*2ba0*/  BSYNC.RECONVERGENT B0 ;  /* 0x0000000000007941 */ /* 0x000fea0003800200 */
.L_x_1174:
        /* <DEDUP_REMOVED lines=32> */
.L_x_1177:
[----:B------:R-:W-:Y:S05]  /*2db0*/  BSYNC.RECONVERGENT B0 ;  /* 0x0000000000007941 */ /* 0x000fea0003800200 */
.L_x_1176:
        /* <DEDUP_REMOVED lines=32> */
.L_x_1179:
[----:B------:R-:W-:Y:S05]  /*2fc0*/  BSYNC.RECONVERGENT B0 ;  /* 0x0000000000007941 */ /* 0x000fea0003800200 */
.L_x_1178:
        /* <DEDUP_REMOVED lines=24> */
[----:B------:R-:W-:Y:S01]  /*3150*/  LOP3.LUT R3, R33, 0x3e0, RZ, 0xc0, !PT ;  /* 0x000003e021037812 */ /* 0x000fe200078ec0ff */
[----:B------:R-:W-:Y:S01]  /*3160*/  FMUL.FTZ R67, R7, R58 ;  /* 0x0000003a07437220 */ /* 0x000fe20000410000 */
[----:B------:R-:W-:Y:S01]  /*3170*/  ISETP.NE.AND P0, PT, RZ, UR4, PT ;  /* 0x00000004ff007c0c */ /* 0x000fe2000bf05270 */
[----:B------:R-:W-:Y:S01]  /*3180*/  FMUL.FTZ R66, R66, R28 ;  /* 0x0000001c42427220 */ /* 0x000fe20000410000 */
[----:B------:R-:W-:Y:S01]  /*3190*/  LOP3.LUT R8, R33, 0x1f, RZ, 0xc0, !PT ;  /* 0x0000001f21087812 */ /* 0x000fe200078ec0ff */
[----:B------:R-:W-:Y:S01]  /*31a0*/  FMUL.FTZ R65, R6, R56 ;  /* 0x0000003806417220 */ /* 0x000fe20000410000 */
[----:B------:R-:W-:Y:S01]  /*31b0*/  IADD3 R3, PT, PT, R3, R50, RZ ;  /* 0x0000003203037210 */ /* 0x000fe20007ffe0ff */
[----:B------:R-:W-:Y:S01]  /*31c0*/  FMUL.FTZ R64, R64, R32 ;  /* 0x0000002040407220 */ /* 0x000fe20000410000 */
[----:B------:R-:W-:Y:S01]  /*31d0*/  ISETP.EQ.AND P0, PT, R8, RZ, P0 ;  /* 0x000000ff0800720c */ /* 0x000fe20000702270 */
[----:B------:R-:W-:Y:S01]  /*31e0*/  FMUL.FTZ R63, R5, R0 ;  /* 0x00000000053f7220 */ /* 0x000fe20000410000 */
[----:B------:R-:W-:Y:S01]  /*31f0*/  LEA R68, R3, R68, 0x5 ;  /* 0x0000004403447211 */ /* 0x000fe200078e28ff */
        /* <DEDUP_REMOVED lines=11> */
[----:B------:R-:W-:Y:S01]  /*32b0*/  LEA R43, R2, R25, 0x4 ;  /* 0x00000019022b7211 */ /* 0x000fe200078e20ff */
[----:B------:R-:W0:Y:S01]  /*32c0*/  LDCU UR36, c[0x0][0x38c] ;  /* 0x00007180ff2477ac */ /* 0x000e220008000800 */
[----:B------:R-:W1:Y:S01]  /*32d0*/  LDCU.64 UR26, c[0x0][0x3c0] ;  /* 0x00007800ff1a77ac */ /* 0x000e620008000a00 */
[----:B------:R-:W2:Y:S01]  /*32e0*/  LDCU.64 UR28, c[0x0][0x440] ;  /* 0x00008800ff1c77ac */ /* 0x000ea20008000a00 */
[----:B------:R-:W3:Y:S01]  /*32f0*/  LDCU.64 UR30, c[0x0][0x3a8] ;  /* 0x00007500ff1e77ac */ /* 0x000ee20008000a00 */
[----:B------:R-:W4:Y:S01]  /*3300*/  LDCU.64 UR32, c[0x0][0x3e0] ;  /* 0x00007c00ff2077ac */ /* 0x000f220008000a00 */
[----:B------:R-:W0:Y:S01]  /*3310*/  LDCU.64 UR34, c[0x0][0x450] ;  /* 0x00008a00ff2277ac */ /* 0x000e220008000a00 */
[----:B------:R-:W-:-:S05]  /*3320*/  UMOV UR5, URZ ;  /* 0x000000ff00057c82 */ /* 0x000fca0008000000 */
.L_x_1186:
        /* <DEDUP_REMOVED lines=17> */
[----:B------:R-:W3:Y:S04]  /*3440*/  LDG.E.128 R8, desc[UR16][R20.64+0x200] ;  /* 0x0002001014087981 */ /* 0x000ee8000c1e1d00 */
[----:B------:R-:W3:Y:S04]  /*3450*/  LDG.E.128 R12, desc[UR16][R20.64+0x400] ;  /* 0x00040010140c7981 */ /* 0x000ee8000c1e1d00 */
[----:B------:R1:W3:Y:S01]  /*3460*/  LDG.E.128 R16, desc[UR16][R20.64+0x600] ;  /* 0x0006001014107981 */ /* 0x0002e2000c1e1d00 */
[----:B------:R-:W-:Y:S01]  /*3470*/  ISETP.GE.AND P1, PT, R50, 0x1, PT ;  /* 0x000000013200780c */ /* 0x000fe20003f26270 */
[----:B------:R-:W-:Y:S01]  /*3480*/  UMOV UR10, UR6 ;  /* 0x00000006000a7c82 */ /* 0x000fe20008000000 */
[----:B------:R-:W-:-:S02]  /*3490*/  UMOV UR11, UR21 ;  /* 0x00000015000b7c82 */ /* 0x000fc40008000000 */
[----:B----4-:R-:W-:-:S04]  /*34a0*/  UIMAD.WIDE.U32 UR10, UR5, UR32, UR10 ;  /* 0x00000020050a72a5 */ /* 0x010fc8000f8e000a */
[----:B------:R-:W-:Y:S02]  /*34b0*/  UIMAD UR11, UR5, UR33, UR11 ;  /* 0x00000021050b72a4 */ /* 0x000fe4000f8e020b */
[----:B0-----:R-:W-:-:S04]  /*34c0*/  ULEA UR24, UP0, UR10, UR34, 0x3 ;  /* 0x000000220a187291 */ /* 0x001fc8000f8018ff */
[----:B------:R-:W-:Y:S01]  /*34d0*/  ULEA.HI.X UR10, UR10, UR35, UR11, 0x3, UP0 ;  /* 0x000000230a0a7291 */ /* 0x000fe200080f1c0b */
[C---:B--2---:R-:W-:Y:S01]  /*34e0*/  FMUL.FTZ R22, R3.reuse, R48 ;  /* 0x0000003003167220 */ /* 0x044fe20000410000 */
[C---:B-1----:R-:W-:Y:S01]  /*34f0*/  FMUL.FTZ R21, R3.reuse, R46 ;  /* 0x0000002e03157220 */ /* 0x042fe20000410000 */
[----:B------:R-:W-:Y:S02]  /*3500*/  FMUL.FTZ R85, R2, 1.4426950216293334961 ;  /* 0x3fb8aa3b02557820 */ /* 0x000fe40000410000 */
[----:B------:R-:W-:Y:S01]  /*3510*/  FMUL.RZ R23, R22, 0.15915493667125701904 ;  /* 0x3e22f98316177820 */ /* 0x000fe2000040c000 */
[-C--:B------:R-:W-:Y:S01]  /*3520*/  FMUL.FTZ R22, R3, R38.reuse ;  /* 0x0000002603167220 */ /* 0x080fe20000410000 */
[----:B------:R-:W-:Y:S01]  /*3530*/  FMUL.RZ R89, R21, 0.15915493667125701904 ;  /* 0x3e22f98315597820 */ /* 0x000fe2000040c000 */
[C---:B------:R-:W-:Y:S01]  /*3540*/  FMUL.FTZ R20, R85.reuse, R38 ;  /* 0x0000002655147220 */ /* 0x040fe20000410000 */
[----:B------:R-:W-:Y:S01]  /*3550*/  FMUL.FTZ R21, R85, R46 ;  /* 0x0000002e55157220 */ /* 0x000fe20000410000 */
[----:B------:R-:W-:Y:S01]  /*3560*/  FMUL.RZ R87, R22, 0.15915493667125701904 ;  /* 0x3e22f98316577820 */ /* 0x000fe2000040c000 */
[----:B------:R-:W-:Y:S01]  /*3570*/  FMUL.FTZ R22, R3, R34 ;  /* 0x0000002203167220 */ /* 0x000fe20000410000 */
[----:B------:R-:W-:Y:S01]  /*3580*/  MUFU.SIN R105, R23 ;  /* 0x0000001700697308 */ /* 0x000fe20000000400 */
[C---:B------:R-:W-:Y:S01]  /*3590*/  FMUL.FTZ R2, R85.reuse, R48 ;  /* 0x0000003055027220 */ /* 0x040fe20000410000 */
[----:B------:R-:W-:-:S06]  /*35a0*/  FMUL.FTZ R121, R85, R58 ;  /* 0x0000003a55797220 */ /* 0x000fcc0000410000 */
[----:B------:R0:W-:Y:S08]  /*35b0*/  MUFU.COS R91, R23 ;  /* 0x00000017005b7308 */ /* 0x0001f00000000000 */
[----:B------:R1:W2:Y:S01]  /*35c0*/  MUFU.EX2 R103, R20 ;  /* 0x0000001400677308 */ /* 0x0002a20000000800 */
[----:B0-----:R-:W-:Y:S01]  /*35d0*/  FMUL.RZ R23, R22, 0.15915493667125701904 ;  /* 0x3e22f98316177820 */ /* 0x001fe2000040c000 */
[----:B------:R-:W-:Y:S01]  /*35e0*/  FMUL.FTZ R22, R85, R34 ;  /* 0x0000002255167220 */ /* 0x000fe20000410000 */
[----:B---3--:R-:W-:Y:S01]  /*35f0*/  STS.128 [R43], R4 ;  /* 0x000000042b007388 */ /* 0x008fe20000000c00 */
[----:B------:R0:W3:Y:S03]  /*3600*/  MUFU.EX2 R101, R21 ;  /* 0x0000001500657308 */ /* 0x0000e60000000800 */
[----:B------:R4:W-:Y:S01]  /*3610*/  STS.128 [R43+0x200], R8 ;  /* 0x000200082b007388 */ /* 0x0009e20000000c00 */
[----:B------:R-:W-:Y:S01]  /*3620*/  MUFU.SIN R86, R87 ;  /* 0x0000005700567308 */ /* 0x000fe20000000400 */
[----:B-1----:R-:W-:-:S02]  /*3630*/  FMUL.FTZ R20, R3, R44 ;  /* 0x0000002c03147220 */ /* 0x002fc40000410000 */
[----:B------:R-:W-:Y:S01]  /*3640*/  STS.128 [R43+0x400], R12 ;  /* 0x0004000c2b007388 */ /* 0x000fe20000000c00 */
[----:B0-----:R-:W-:-:S03]  /*3650*/  FMUL.FTZ R21, R3, R30 ;  /* 0x0000001e03157220 */ /* 0x001fc60000410000 */
[----:B------:R-:W-:Y:S01]  /*3660*/  STS.128 [R43+0x600], R16 ;  /* 0x000600102b007388 */ /* 0x000fe20000000c00 */
[----:B------:R0:W2:Y:S01]  /*3670*/  MUFU.COS R104, R87 ;  /* 0x0000005700687308 */ /* 0x0000a20000000000 */
[----:B----4-:R-:W-:-:S07]  /*3680*/  FMUL.FTZ R9, R85, R56 ;  /* 0x0000003855097220 */ /* 0x010fce0000410000 */
[----:B------:R-:W-:Y:S01]  /*3690*/  MUFU.SIN R88, R89 ;  /* 0x0000005900587308 */ /* 0x000fe20000000400 */
[----:B0-----:R-:W-:Y:S01]  /*36a0*/  FMUL.RZ R87, R20, 0.15915493667125701904 ;  /* 0x3e22f98314577820 */ /* 0x001fe2000040c000 */
[----:B------:R-:W-:-:S06]  /*36b0*/  FMUL.FTZ R20, R85, R44 ;  /* 0x0000002c55147220 */ /* 0x000fcc0000410000 */
[----:B------:R0:W3:Y:S01]  /*36c0*/  MUFU.COS R102, R89 ;  /* 0x0000005900667308 */ /* 0x0000e20000000000 */
[C---:B--2---:R-:W-:Y:S01]  /*36d0*/  FMUL.FTZ R104, R103.reuse, R104 ;  /* 0x0000006867687220 */ /* 0x044fe20000410000 */
[----:B------:R-:W-:-:S06]  /*36e0*/  FMUL.FTZ R103, R103, R86 ;  /* 0x0000005667677220 */ /* 0x000fcc0000410000 */
[----:B------:R1:W2:Y:S01]  /*36f0*/  MUFU.EX2 R99, R22 ;  /* 0x0000001600637308 */ /* 0x0002a20000000800 */
[----:B0-----:R-:W-:Y:S01]  /*3700*/  FMUL.RZ R89, R21, 0.15915493667125701904 ;  /* 0x3e22f98315597820 */ /* 0x001fe2000040c000 */
[----:B------:R-:W-:Y:S02]  /*3710*/  FMUL.FTZ R21, R85, R30 ;  /* 0x0000001e55157220 */ /* 0x000fe40000410000 */
[----:B------:R-:W-:Y:S01]  /*3720*/  MUFU.SIN R90, R23 ;  /* 0x00000017005a7308 */ /* 0x000fe20000000400 */
[----:B-1----:R-:W-:Y:S01]  /*3730*/  FMUL.FTZ R22, R3, R42 ;  /* 0x0000002a03167220 */ /* 0x002fe20000410000 */
[C---:B---3--:R-:W-:Y:S01]  /*3740*/  FMUL.FTZ R102, R101.reuse, R102 ;  /* 0x0000006665667220 */ /* 0x048fe20000410000 */
[----:B------:R-:W-:-:S05]  /*3750*/  FMUL.FTZ R101, R101, R88 ;  /* 0x0000005865657220 */ /* 0x000fca0000410000 */
[----:B------:R0:W2:Y:S08]  /*3760*/  MUFU.COS R100, R23 ;  /* 0x0000001700647308 */ /* 0x0000b00000000000 */
[----:B------:R1:W3:Y:S01]  /*3770*/  MUFU.EX2 R97, R20 ;  /* 0x0000001400617308 */ /* 0x0002e20000000800 */
[----:B0-----:R-:W-:Y:S01]  /*3780*/  FMUL.RZ R23, R22, 0.15915493667125701904 ;  /* 0x3e22f98316177820 */ /* 0x001fe2000040c000 */
[----:B------:R-:W-:-:S02]  /*3790*/  FMUL.FTZ R22, R85, R42 ;  /* 0x0000002a55167220 */ /* 0x000fc40000410000 */
[----:B------:R0:W-:Y:S04]  /*37a0*/  MUFU.EX2 R95, R21 ;  /* 0x00000015005f7308 */ /* 0x0001e80000000800 */
[----:B------:R4:W-:Y:S01]  /*37b0*/  MUFU.EX2 R93, R22 ;  /* 0x00000016005d7308 */ /* 0x0009e20000000800 */
[----:B-1----:R-:W-:Y:S01]  /*37c0*/  FMUL.FTZ R20, R3, R26 ;  /* 0x0000001a03147220 */ /* 0x002fe20000410000 */
[C---:B--2---:R-:W-:Y:S01]  /*37d0*/  FMUL.FTZ R100, R99.reuse, R100 ;  /* 0x0000006463647220 */ /* 0x044fe20000410000 */
[----:B------:R-:W-:Y:S01]  /*37e0*/  FMUL.FTZ R99, R99, R90 ;  /* 0x0000005a63637220 */ /* 0x000fe20000410000 */
[----:B------:R-:W-:Y:S01]  /*37f0*/  MUFU.SIN R108, R23 ;  /* 0x00000017006c7308 */ /* 0x000fe20000000400 */
[----:B0-----:R-:W-:Y:S01]  /*3800*/  FMUL.FTZ R21, R3, R40 ;  /* 0x0000002803157220 */ /* 0x001fe20000410000 */
[----:B------:R-:W-:Y:S01]  /*3810*/  FMUL.RZ R106, R20, 0.15915493667125701904 ;  /* 0x3e22f983146a7820 */ /* 0x000fe2000040c000 */
[----:B------:R-:W-:-:S02]  /*3820*/  FMUL.FTZ R20, R85, R26 ;  /* 0x0000001a55147220 */ /* 0x000fc40000410000 */
[----:B------:R-:W-:Y:S01]  /*3830*/  FMUL.RZ R107, R21, 0.15915493667125701904 ;  /* 0x3e22f983156b7820 */ /* 0x000fe2000040c000 */
[----:B------:R-:W-:Y:S01]  /*3840*/  FMUL.FTZ R21, R85, R40 ;  /* 0x0000002855157220 */ /* 0x000fe20000410000 */
[-C--:B----4-:R-:W-:Y:S01]  /*3850*/  FMUL.FTZ R22, R3, R24.reuse ;  /* 0x0000001803167220 */ /* 0x090fe20000410000 */
[----:B------:R0:W-:Y:S08]  /*3860*/  MUFU.COS R110, R23 ;  /* 0x00000017006e7308 */ /* 0x0001f00000000000 */
[----:B------:R1:W2:Y:S01]  /*3870*/  MUFU.EX2 R109, R20 ;  /* 0x00000014006d7308 */ /* 0x0002a20000000800 */
[----:B0-----:R-:W-:Y:S01]  /*3880*/  FMUL.RZ R23, R22, 0.15915493667125701904 ;  /* 0x3e22f98316177820 */ /* 0x001fe2000040c000 */
[----:B------:R-:W-:-:S02]  /*3890*/  FMUL.FTZ R22, R85, R24 ;  /* 0x0000001855167220 */ /* 0x000fc40000410000 */
[----:B------:R0:W-:Y:S04]  /*38a0*/  MUFU.EX2 R118, R21 ;  /* 0x0000001500767308 */ /* 0x0001e80000000800 */
[----:B------:R-:W-:Y:S01]  /*38b0*/  MUFU.SIN R112, R106 ;  /* 0x0000006a00707308 */ /* 0x000fe20000000400 */
[C---:B-1----:R-:W-:Y:S01]  /*38c0*/  FMUL.FTZ R20, R3.reuse, R36 ;  /* 0x0000002403147220 */ /* 0x042fe20000410000 */
[----:B0-----:R-:W-:-:S06]  /*38d0*/  FMUL.FTZ R21, R3, R0 ;  /* 0x0000000003157220 */ /* 0x001fcc0000410000 */
[----:B------:R0:W-:Y:S01]  /*38e0*/  MUFU.COS R116, R106 ;  /* 0x0000006a00747308 */ /* 0x0001e20000000000 */
[----:B------:R-:W-:Y:S01]  /*38f0*/  FMUL.RZ R111, R21, 0.15915493667125701904 ;  /* 0x3e22f983156f7820 */ /* 0x000fe2000040c000 */
[----:B------:R-:W-:-:S06]  /*3900*/  FMUL.FTZ R21, R85, R0 ;  /* 0x0000000055157220 */ /* 0x000fcc0000410000 */
[----:B------:R1:W4:Y:S01]  /*3910*/  MUFU.EX2 R122, R22 ;  /* 0x00000016007a7308 */ /* 0x0003220000000800 */
[----:B0-----:R-:W-:Y:S01]  /*3920*/  FMUL.RZ R106, R20, 0.15915493667125701904 ;  /* 0x3e22f983146a7820 */ /* 0x001fe2000040c000 */
[----:B------:R-:W-:Y:S02]  /*3930*/  FMUL.FTZ R20, R85, R36 ;  /* 0x0000002455147220 */ /* 0x000fe40000410000 */
[----:B------:R-:W-:Y:S01]  /*3940*/  MUFU.SIN R92, R87 ;  /* 0x00000057005c7308 */ /* 0x000fe20000000400 */
[----:B-1----:R-:W-:-:S07]  /*3950*/  FMUL.FTZ R22, R3, R32 ;  /* 0x0000002003167220 */ /* 0x002fce0000410000 */
[----:B------:R-:W3:Y:S01]  /*3960*/  MUFU.COS R98, R87 ;  /* 0x0000005700627308 */ /* 0x000ee20000000000 */
[----:B------:R-:W-:-:S07]  /*3970*/  FMUL.RZ R120, R22, 0.15915493667125701904 ;  /* 0x3e22f98316787820 */ /* 0x000fce000040c000 */
[----:B------:R-:W4:Y:S08]  /*3980*/  MUFU.SIN R87, R23 ;  /* 0x0000001700577308 */ /* 0x000f300000000400 */
[----:B------:R-:W0:Y:S01]  /*3990*/  MUFU.COS R117, R23 ;  /* 0x0000001700757308 */ /* 0x000e220000000000 */
[C---:B---3--:R-:W-:Y:S01]  /*39a0*/  FMUL.FTZ R98, R97.reuse, R98 ;  /* 0x0000006261627220 */ /* 0x048fe20000410000 */
[----:B------:R-:W-:Y:S01]  /*39b0*/  FMUL.FTZ R97, R97, R92 ;  /* 0x0000005c61617220 */ /* 0x000fe20000410000 */
[----:B--2---:R-:W-:-:S05]  /*39c0*/  FMUL.FTZ R92, R109, R116 ;  /* 0x000000746d5c7220 */ /* 0x004fca0000410000 */
[----:B------:R-:W-:Y:S01]  /*39d0*/  MUFU.EX2 R123, R20 ;  /* 0x00000014007b7308 */ /* 0x000fe20000000800 */
[----:B----4-:R-:W-:-:S03]  /*39e0*/  FMUL.FTZ R87, R122, R87 ;  /* 0x000000577a577220 */ /* 0x010fc60000410000 */
[----:B------:R1:W-:Y:S01]  /*39f0*/  MUFU.EX2 R128, R21 ;  /* 0x0000001500807308 */ /* 0x0003e20000000800 */
[----:B------:R-:W-:-:S03]  /*3a00*/  NOP ;  /* 0x0000000000007918 */ /* 0x000fc60000000000 */
[----:B------:R-:W2:Y:S01]  /*3a10*/  MUFU.EX2 R2, R2 ;  /* 0x0000000200027308 */ /* 0x000ea20000000800 */
[----:B0-----:R-:W-:Y:S01]  /*3a20*/  FMUL.FTZ R88, R122, R117 ;  /* 0x000000757a587220 */ /* 0x001fe20000410000 */
[----:B-1----:R-:W0:Y:S02]  /*3a30*/  LDS.128 R20, [R68] ;  /* 0x0000000044147984 */ /* 0x002e240000000c00 */
[----:B------:R-:W-:Y:S08]  /*3a40*/  MUFU.SIN R94, R89 ;  /* 0x00000059005e7308 */ /* 0x000ff00000000400 */
[----:B------:R-:W1:Y:S01]  /*3a50*/  MUFU.COS R96, R89 ;  /* 0x0000005900607308 */ /* 0x000e620000000000 */
[----:B--2---:R-:W-:-:S07]  /*3a60*/  FMUL.FTZ R105, R2, R105 ;  /* 0x0000006902697220 */ /* 0x004fce0000410000 */
[----:B------:R-:W2:Y:S08]  /*3a70*/  MUFU.SIN R89, R107 ;  /* 0x0000006b00597308 */ /* 0x000eb00000000400 */
[----:B------:R-:W3:Y:S01]  /*3a80*/  MUFU.COS R113, R107 ;  /* 0x0000006b00717308 */ /* 0x000ee20000000000 */
[C---:B-1----:R-:W-:Y:S01]  /*3a90*/  FMUL.FTZ R96, R95.reuse, R96 ;  /* 0x000000605f607220 */ /* 0x042fe20000410000 */
[----:B------:R-:W-:Y:S01]  /*3aa0*/  FMUL.FTZ R95, R95, R94 ;  /* 0x0000005e5f5f7220 */ /* 0x000fe20000410000 */
[C---:B------:R-:W-:Y:S01]  /*3ab0*/  FMUL.FTZ R94, R93.reuse, R110 ;  /* 0x0000006e5d5e7220 */ /* 0x040fe20000410000 */
[----:B------:R-:W-:-:S04]  /*3ac0*/  FMUL.FTZ R93, R93, R108 ;  /* 0x0000006c5d5d7220 */ /* 0x000fc80000410000 */
[----:B------:R-:W-:Y:S01]  /*3ad0*/  MUFU.SIN R124, R106 ;  /* 0x0000006a007c7308 */ /* 0x000fe20000000400 */
[----:B--2---:R-:W-:Y:S01]  /*3ae0*/  FMUL.FTZ R89, R118, R89 ;  /* 0x0000005976597220 */ /* 0x004fe20000410000 */
[----:B0-----:R-:W-:-:S06]  /*3af0*/  SHF.L.U32 R110, R20, 0x10, RZ ;  /* 0x00000010146e7819 */ /* 0x001fcc00000006ff */
[----:B------:R0:W1:Y:S01]  /*3b00*/  MUFU.COS R126, R106 ;  /* 0x0000006a007e7308 */ /* 0x0000620000000000 */
[----:B------:R-:W-:Y:S01]  /*3b10*/  SHF.L.U32 R10, R21, 0x10, RZ ;  /* 0x00000010150a7819 */ /* 0x000fe200000006ff */
[----:B---3--:R-:W-:Y:S01]  /*3b20*/  FMUL.FTZ R90, R118, R113 ;  /* 0x00000071765a7220 */ /* 0x008fe20000410000 */
[----:B------:R-:W-:-:S04]  /*3b30*/  FMUL.FTZ R110, R45, R110 ;  /* 0x0000006e2d6e7220 */ /* 0x000fc80000410000 */
[----:B------:R-:W-:Y:S01]  /*3b40*/  FMUL.FTZ R12, R110, R103 ;  /* 0x000000676e0c7220 */ /* 0x000fe20000410000 */
[----:B------:R-:W2:Y:S01]  /*3b50*/  MUFU.SIN R107, R111 ;  /* 0x0000006f006b7308 */ /* 0x000ea20000000400 */
[----:B0-----:R-:W-:-:S04]  /*3b60*/  FMUL.FTZ R106, R3, R56 ;  /* 0x00000038036a7220 */ /* 0x001fc80000410000 */
[----:B------:R-:W-:Y:S01]  /*3b70*/  FMUL.RZ R4, R106, 0.15915493667125701904 ;  /* 0x3e22f9836a047820 */ /* 0x000fe2000040c000 */
[----:B------:R-:W-:Y:S01]  /*3b80*/  FMUL.FTZ R106, R2, R91 ;  /* 0x0000005b026a7220 */ /* 0x000fe20000410000 */
[----:B------:R-:W-:Y:S01]  /*3b90*/  FMUL.FTZ R91, R109, R112 ;  /* 0x000000706d5b7220 */ /* 0x000fe20000410000 */
[----:B------:R0:W3:Y:S01]  /*3ba0*/  MUFU.COS R125, R111 ;  /* 0x0000006f007d7308 */ /* 0x0000e20000000000 */
[----:B-1----:R-:W-:-:S07]  /*3bb0*/  FMUL.FTZ R86, R123, R126 ;  /* 0x0000007e7b567220 */ /* 0x002fce0000410000 */
[----:B------:R-:W-:Y:S01]  /*3bc0*/  MUFU.SIN R2, R4 ;  /* 0x0000000400027308 */ /* 0x000fe20000000400 */
[----:B0-----:R-:W-:Y:S01]  /*3bd0*/  FMUL.FTZ R111, R85, R32 ;  /* 0x00000020556f7220 */ /* 0x001fe20000410000 */
[----:B--2---:R-:W-:-:S06]  /*3be0*/  FMUL.FTZ R107, R128, R107 ;  /* 0x0000006b806b7220 */ /* 0x004fcc0000410000 */
[----:B------:R0:W-:Y:S01]  /*3bf0*/  MUFU.COS R8, R4 ;  /* 0x0000000400087308 */ /* 0x0001e20000000000 */
[----:B---3--:R-:W-:-:S07]  /*3c00*/  FMUL.FTZ R108, R128, R125 ;  /* 0x0000007d806c7220 */ /* 0x008fce0000410000 */
[----:B------:R-:W-:Y:S01]  /*3c10*/  MUFU.SIN R114, R120 ;  /* 0x0000007800727308 */ /* 0x000fe20000000400 */
[----:B0-----:R-:W-:-:S04]  /*3c20*/  FMUL.FTZ R4, R3, R28 ;  /* 0x0000001c03047220 */ /* 0x001fc80000410000 */
[----:B------:R-:W-:Y:S01]  /*3c30*/  FMUL.RZ R14, R4, 0.15915493667125701904 ;  /* 0x3e22f983040e7820 */ /* 0x000fe2000040c000 */
[----:B------:R-:W-:Y:S01]  /*3c40*/  FMUL.FTZ R4, R3, R58 ;  /* 0x0000003a03047220 */ /* 0x000fe20000410000 */
[----:B------:R-:W-:Y:S01]  /*3c50*/  PRMT R3, R20, 0x7632, R3 ;  /* 0x0000763214037816 */ /* 0x000fe20000000003 */
[----:B------:R-:W0:Y:S02]  /*3c60*/  MUFU.COS R115, R120 ;  /* 0x0000007800737308 */ /* 0x000e240000000000 */
[----:B------:R-:W-:Y:S01]  /*3c70*/  FMUL.RZ R118, R4, 0.15915493667125701904 ;  /* 0x3e22f98304767820 */ /* 0x000fe2000040c000 */
[----:B------:R-:W-:Y:S02]  /*3c80*/  SHF.L.U32 R4, R3, 0x10, RZ ;  /* 0x0000001003047819 */ /* 0x000fe400000006ff */
[----:B------:R-:W-:Y:S01]  /*3c90*/  PRMT R3, R21, 0x7632, R3 ;  /* 0x0000763215037816 */ /* 0x000fe20000000003 */
[----:B------:R-:W-:Y:S02]  /*3ca0*/  FMUL.FTZ R21, R47, R10 ;  /* 0x0000000a2f157220 */ /* 0x000fe40000410000 */
[----:B------:R-:W-:Y:S01]  /*3cb0*/  FMUL.FTZ R109, R45, R4 ;  /* 0x000000042d6d7220 */ /* 0x000fe20000410000 */
[----:B------:R-:W-:Y:S01]  /*3cc0*/  SHF.L.U32 R20, R3, 0x10, RZ ;  /* 0x0000001003147819 */ /* 0x000fe200000006ff */
[----:B------:R-:W1:Y:S01]  /*3cd0*/  LDS.128 R4, [R68+0x10] ;  /* 0x0000100044047984 */ /* 0x000e620000000c00 */
[----:B------:R-:W0:Y:S01]  /*3ce0*/  MUFU.EX2 R111, R111 ;  /* 0x0000006f006f7308 */ /* 0x000e220000000800 */
[C---:B------:R-:W-:Y:S01]  /*3cf0*/  FMUL.FTZ R3, R109.reuse, R103 ;  /* 0x000000676d037220 */ /* 0x040fe20000410000 */
[----:B------:R-:W-:Y:S01]  /*3d00*/  FFMA.FTZ R15, R109, R104, R12 ;  /* 0x000000686d0f7223 */ /* 0x000fe2000001000c */
[----:B------:R-:W-:Y:S01]  /*3d10*/  FMUL.FTZ R20, R47, R20 ;  /* 0x000000142f147220 */ /* 0x000fe20000410000 */
[----:B------:R-:W2:Y:S01]  /*3d20*/  MUFU.EX2 R9, R9 ;  /* 0x0000000900097308 */ /* 0x000ea20000000800 */
[--C-:B------:R-:W-:Y:S01]  /*3d30*/  FFMA.FTZ R12, R110, R104, -R3.reuse ;  /* 0x000000686e0c7223 */ /* 0x100fe20000010803 */
[----:B------:R-:W-:Y:S01]  /*3d40*/  PRMT R3, R22, 0x7632, R3 ;  /* 0x0000763216037816 */ /* 0x000fe20000000003 */
[----:B------:R-:W-:Y:S01]  /*3d50*/  FADD.FTZ R15, R20, R15 ;  /* 0x0000000f140f7221 */ /* 0x000fe20000010000 */
[----:B------:R-:W-:Y:S01]  /*3d60*/  SHF.L.U32 R22, R22, 0x10, RZ ;  /* 0x0000001016167819 */ /* 0x000fe200000006ff */
[----:B------:R-:W-:Y:S01]  /*3d70*/  FADD.FTZ R12, R21, R12 ;  /* 0x0000000c150c7221 */ /* 0x000fe20000010000 */
[----:B------:R-:W-:Y:S01]  /*3d80*/  MUFU.SIN R11, R14 ;  /* 0x0000000e000b7308 */ /* 0x000fe20000000400 */
[----:B------:R-:W-:Y:S01]  /*3d90*/  FMUL.FTZ R17, R101, R15 ;  /* 0x0000000f65117220 */ /* 0x000fe20000410000 */
[----:B------:R-:W-:Y:S01]  /*3da0*/  SHF.L.U32 R112, R3, 0x10, RZ ;  /* 0x0000001003707819 */ /* 0x000fe200000006ff */
[----:B------:R-:W-:Y:S01]  /*3db0*/  FMUL.FTZ R113, R49, R22 ;  /* 0x0000001631717220 */ /* 0x000fe20000410000 */
[----:B------:R-:W-:Y:S01]  /*3dc0*/  PRMT R3, R23, 0x7632, R3 ;  /* 0x0000763217037816 */ /* 0x000fe20000000003 */
[C---:B0-----:R-:W-:Y:S01]  /*3dd0*/  FMUL.FTZ R115, R111.reuse, R115 ;  /* 0x000000736f737220 */ /* 0x041fe20000410000 */
[----:B------:R-:W-:Y:S01]  /*3de0*/  FMUL.FTZ R114, R111, R114 ;  /* 0x000000726f727220 */ /* 0x000fe20000410000 */
[----:B------:R-:W-:Y:S01]  /*3df0*/  FMUL.FTZ R112, R49, R112 ;  /* 0x0000007031707220 */ /* 0x000fe20000410000 */
[----:B------:R0:W3:Y:S01]  /*3e00*/  MUFU.COS R13, R14 ;  /* 0x0000000e000d7308 */ /* 0x0000e20000000000 */
[----:B--2---:R-:W-:Y:S01]  /*3e10*/  FMUL.FTZ R111, R9, R8 ;  /* 0x00000008096f7220 */ /* 0x004fe20000410000 */
[----:B------:R-:W-:Y:S01]  /*3e20*/  SHF.L.U32 R8, R3, 0x10, RZ ;  /* 0x0000001003087819 */ /* 0x000fe200000006ff */
[----:B------:R-:W-:Y:S01]  /*3e30*/  FMUL.FTZ R120, R85, R28 ;  /* 0x0000001c55787220 */ /* 0x000fe20000410000 */
[----:B------:R-:W-:Y:S01]  /*3e40*/  FMUL.FTZ R22, R9, R2 ;  /* 0x0000000209167220 */ /* 0x000fe20000410000 */
[----:B------:R-:W-:Y:S01]  /*3e50*/  SHF.L.U32 R2, R23, 0x10, RZ ;  /* 0x0000001017027819 */ /* 0x000fe200000006ff */
[----:B------:R-:W-:Y:S01]  /*3e60*/  FMUL.FTZ R85, R123, R124 ;  /* 0x0000007c7b557220 */ /* 0x000fe20000410000 */
[----:B------:R-:W-:Y:S01]  /*3e70*/  FMUL.FTZ R117, R51, R8 ;  /* 0x0000000833757220 */ /* 0x000fe20000410000 */
[----:B------:R-:W-:Y:S01]  /*3e80*/  MUFU.SIN R10, R118 ;  /* 0x00000076000a7308 */ /* 0x000fe20000000400 */
[-C--:B0-----:R-:W-:Y:S01]  /*3e90*/  FMUL.FTZ R14, R101, R12.reuse ;  /* 0x0000000c650e7220 */ /* 0x081fe20000410000 */
[----:B------:R-:W-:Y:S01]  /*3ea0*/  FFMA.FTZ R12, R102, R12, -R17 ;  /* 0x0000000c660c7223 */ /* 0x000fe20000010811 */
[----:B------:R-:W-:Y:S01]  /*3eb0*/  FMUL.FTZ R23, R51, R2 ;  /* 0x0000000233177220 */ /* 0x000fe20000410000 */
[----:B------:R-:W-:Y:S01]  /*3ec0*/  FMUL.FTZ R8, R106, R103 ;  /* 0x000000676a087220 */ /* 0x000fe20000410000 */
[----:B------:R-:W-:Y:S01]  /*3ed0*/  FFMA.FTZ R15, R102, R15, R14 ;  /* 0x0000000f660f7223 */ /* 0x000fe2000001000e */
[----:B------:R-:W-:-:S02]  /*3ee0*/  FADD.FTZ R12, R113, R12 ;  /* 0x0000000c710c7221 */ /* 0x000fc40000010000 */
[----:B------:R-:W0:Y:S01]  /*3ef0*/  MUFU.COS R118, R118 ;  /* 0x0000007600767308 */ /* 0x000e220000000000 */
[----:B------:R-:W-:Y:S01]  /*3f00*/  FADD.FTZ R15, R112, R15 ;  /* 0x0000000f700f7221 */ /* 0x000fe20000010000 */
[----:B------:R-:W-:-:S03]  /*3f10*/  FMUL.FTZ R17, R99, R12 ;  /* 0x0000000c63117220 */ /* 0x000fc60000410000 */
[-C--:B------:R-:W-:Y:S01]  /*3f20*/  FMUL.FTZ R3, R99, R15.reuse ;  /* 0x0000000f63037220 */ /* 0x080fe20000410000 */
[----:B------:R-:W-:Y:S01]  /*3f30*/  FFMA.FTZ R14, R100, R15, R17 ;  /* 0x0000000f640e7223 */ /* 0x000fe20000010011 */
[----:B-1----:R-:W-:Y:S01]  /*3f40*/  PRMT R2, R4, 0x7632, R2 ;  /* 0x0000763204027816 */ /* 0x002fe20000000002 */
[----:B------:R-:W3:Y:S01]  /*3f50*/  MUFU.EX2 R120, R120 ;  /* 0x0000007800787308 */ /* 0x000ee20000000800 */
[----:B------:R-:W-:Y:S01]  /*3f60*/  FFMA.FTZ R12, R100, R12, -R3 ;  /* 0x0000000c640c7223 */ /* 0x000fe20000010803 */
[----:B------:R-:W-:Y:S01]  /*3f70*/  FADD.FTZ R14, R117, R14 ;  /* 0x0000000e750e7221 */ /* 0x000fe20000010000 */
[----:B------:R-:W-:Y:S01]  /*3f80*/  SHF.L.U32 R4, R4, 0x10, RZ ;  /* 0x0000001004047819 */ /* 0x000fe200000006ff */
[----:B------:R-:W0:Y:S01]  /*3f90*/  MUFU.EX2 R121, R121 ;  /* 0x0000007900797308 */ /* 0x000e220000000800 */
[----:B------:R-:W-:Y:S01]  /*3fa0*/  FADD.FTZ R12, R23, R12 ;  /* 0x0000000c170c7221 */ /* 0x000fe20000010000 */
[----:B------:R-:W-:Y:S01]  /*3fb0*/  FMUL.FTZ R3, R97, R14 ;  /* 0x0000000e61037220 */ /* 0x000fe20000410000 */
[----:B------:R-:W-:Y:S01]  /*3fc0*/  SHF.L.U32 R2, R2, 0x10, RZ ;  /* 0x0000001002027819 */ /* 0x000fe200000006ff */
[----:B------:R-:W-:Y:S01]  /*3fd0*/  FMUL.FTZ R123, R53, R4 ;  /* 0x00000004357b7220 */ /* 0x000fe20000410000 */
[-C--:B------:R-:W-:Y:S01]  /*3fe0*/  FMUL.FTZ R9, R97, R12.reuse ;  /* 0x0000000c61097220 */ /* 0x080fe20000410000 */
[----:B------:R-:W-:Y:S01]  /*3ff0*/  FFMA.FTZ R16, R98, R12, -R3 ;  /* 0x0000000c62107223 */ /* 0x000fe20000010803 */
[C---:B------:R-:W-:Y:S01]  /*4000*/  FMUL.FTZ R3, R105.reuse, R103 ;  /* 0x0000006769037220 */ /* 0x040fe20000410000 */
[----:B------:R-:W-:Y:S01]  /*4010*/  FFMA.FTZ R12, R105, R104, R8 ;  /* 0x00000068690c7223 */ /* 0x000fe20000010008 */
[----:B------:R-:W-:Y:S01]  /*4020*/  FMUL.FTZ R122, R53, R2 ;  /* 0x00000002357a7220 */ /* 0x000fe20000410000 */
[----:B---3--:R-:W-:Y:S01]  /*4030*/  FMUL.FTZ R116, R120, R13 ;  /* 0x0000000d78747220 */ /* 0x008fe20000410000 */
[----:B------:R-:W-:Y:S01]  /*4040*/  FFMA.FTZ R3, R106, R104, -R3 ;  /* 0x000000686a037223 */ /* 0x000fe20000010803 */
[----:B------:R-:W-:Y:S01]  /*4050*/  FMUL.FTZ R13, R101, R12 ;  /* 0x0000000c650d7220 */ /* 0x000fe20000410000 */
[----:B------:R-:W-:Y:S01]  /*4060*/  FFMA.FTZ R15, R98, R14, R9 ;  /* 0x0000000e620f7223 */ /* 0x000fe20000010009 */
[----:B------:R-:W-:Y:S01]  /*4070*/  PRMT R2, R5, 0x7632, R2 ;  /* 0x0000763205027816 */ /* 0x000fe20000000002 */
[----:B0-----:R-:W-:Y:S01]  /*4080*/  FMUL.FTZ R118, R121, R118 ;  /* 0x0000007679767220 */ /* 0x001fe20000410000 */
[----:B------:R-:W-:Y:S01]  /*4090*/  FADD.FTZ R16, R123, R16 ;  /* 0x000000107b107221 */ /* 0x000fe20000010000 */
[----:B------:R-:W-:Y:S01]  /*40a0*/  FMUL.FTZ R120, R120, R11 ;  /* 0x0000000b78787220 */ /* 0x000fe20000410000 */
[----:B------:R-:W-:Y:S01]  /*40b0*/  FMUL.FTZ R121, R121, R10 ;  /* 0x0000000a79797220 */ /* 0x000fe20000410000 */
[-C--:B------:R-:W-:Y:S01]  /*40c0*/  FFMA.FTZ R13, R102, R3.reuse, -R13 ;  /* 0x00000003660d7223 */ /* 0x080fe2000001080d */
[----:B------:R-:W0:Y:S01]  /*40d0*/  LDS.128 R8, [R68+0x20] ;  /* 0x0000200044087984 */ /* 0x000e220000000c00 */
[----:B------:R-:W-:Y:S01]  /*40e0*/  FMUL.FTZ R3, R101, R3 ;  /* 0x0000000365037220 */ /* 0x000fe20000410000 */
[----:B------:R-:W-:Y:S01]  /*40f0*/  FADD.FTZ R15, R122, R15 ;  /* 0x0000000f7a0f7221 */ /* 0x000fe20000010000 */
[----:B------:R-:W-:Y:S01]  /*4100*/  SHF.L.U32 R2, R2, 0x10, RZ ;  /* 0x0000001002027819 */ /* 0x000fe200000006ff */
[----:B------:R-:W-:Y:S01]  /*4110*/  FMUL.FTZ R19, R95, R16 ;  /* 0x000000105f137220 */ /* 0x000fe20000410000 */
[----:B------:R-:W-:Y:S01]  /*4120*/  SHF.L.U32 R124, R5, 0x10, RZ ;  /* 0x00000010057c7819 */ /* 0x000fe200000006ff */
[----:B------:R-:W-:Y:S01]  /*4130*/  FFMA.FTZ R3, R102, R12, R3 ;  /* 0x0000000c66037223 */ /* 0x000fe20000010003 */
[-C--:B------:R-:W-:Y:S01]  /*4140*/  FMUL.FTZ R17, R95, R15.reuse ;  /* 0x0000000f5f117220 */ /* 0x080fe20000410000 */
[C---:B------:R-:W-:Y:S01]  /*4150*/  FFMA.FTZ R4, R96.reuse, R15, R19 ;  /* 0x0000000f60047223 */ /* 0x040fe20000010013 */
[----:B------:R-:W-:Y:S01]  /*4160*/  FMUL.FTZ R125, R55, R2 ;  /* 0x00000002377d7220 */ /* 0x000fe20000410000 */
[C---:B------:R-:W-:Y:S01]  /*4170*/  FMUL.FTZ R2, R99.reuse, R13 ;  /* 0x0000000d63027220 */ /* 0x040fe20000410000 */
[----:B------:R-:W-:Y:S01]  /*4180*/  FFMA.FTZ R17, R96, R16, -R17 ;  /* 0x0000001060117223 */ /* 0x000fe20000010811 */
[-C--:B------:R-:W-:Y:S01]  /*4190*/  FMUL.FTZ R5, R99, R3.reuse ;  /* 0x0000000363057220 */ /* 0x080fe20000410000 */
[----:B------:R-:W-:Y:S01]  /*41a0*/  FMUL.FTZ R124, R55, R124 ;  /* 0x0000007c377c7220 */ /* 0x000fe20000410000 */
[----:B------:R-:W-:Y:S01]  /*41b0*/  FADD.FTZ R4, R125, R4 ;  /* 0x000000047d047221 */ /* 0x000fe20000010000 */
[--C-:B------:R-:W-:Y:S01]  /*41c0*/  FFMA.FTZ R3, R100, R3, R2.reuse ;  /* 0x0000000364037223 */ /* 0x100fe20000010002 */
[----:B------:R-:W-:Y:S01]  /*41d0*/  PRMT R2, R6, 0x7632, R2 ;  /* 0x0000763206027816 */ /* 0x000fe20000000002 */
[----:B------:R-:W-:Y:S01]  /*41e0*/  FFMA.FTZ R5, R100, R13, -R5 ;  /* 0x0000000d64057223 */ /* 0x000fe20000010805 */
[----:B------:R-:W-:Y:S01]  /*41f0*/  FADD.FTZ R17, R124, R17 ;  /* 0x000000117c117221 */ /* 0x000fe20000010000 */
[----:B------:R-:W-:Y:S01]  /*4200*/  FMUL.FTZ R13, R93, R4 ;  /* 0x000000045d0d7220 */ /* 0x000fe20000410000 */
[----:B------:R-:W-:-:S02]  /*4210*/  SHF.L.U32 R2, R2, 0x10, RZ ;  /* 0x0000001002027819 */ /* 0x000fc400000006ff */
[-C--:B------:R-:W-:Y:S01]  /*4220*/  FMUL.FTZ R15, R93, R17.reuse ;  /* 0x000000115d0f7220 */ /* 0x080fe20000410000 */
[----:B------:R-:W-:Y:S01]  /*4230*/  FFMA.FTZ R12, R94, R17, -R13 ;  /* 0x000000115e0c7223 */ /* 0x000fe2000001080d */
[----:B------:R-:W-:Y:S01]  /*4240*/  FMUL.FTZ R13, R97, R3 ;  /* 0x00000003610d7220 */ /* 0x000fe20000410000 */
[----:B------:R-:W-:Y:S01]  /*4250*/  SHF.L.U32 R6, R6, 0x10, RZ ;  /* 0x0000001006067819 */ /* 0x000fe200000006ff */
[----:B------:R-:W-:Y:S01]  /*4260*/  FFMA.FTZ R15, R94, R4, R15 ;  /* 0x000000045e0f7223 */ /* 0x000fe2000001000f */
[----:B------:R-:W-:Y:S01]  /*4270*/  FMUL.FTZ R126, R57, R2 ;  /* 0x00000002397e7220 */ /* 0x000fe20000410000 */
[-C--:B------:R-:W-:Y:S01]  /*4280*/  FFMA.FTZ R13, R98, R5.reuse, -R13 ;  /* 0x00000005620d7223 */ /* 0x080fe2000001080d */
[----:B------:R-:W-:Y:S01]  /*4290*/  FMUL.FTZ R5, R97, R5 ;  /* 0x0000000561057220 */ /* 0x000fe20000410000 */
[----:B------:R-:W-:Y:S01]  /*42a0*/  FMUL.FTZ R127, R57, R6 ;  /* 0x00000006397f7220 */ /* 0x000fe20000410000 */
[----:B------:R-:W-:Y:S01]  /*42b0*/  FADD.FTZ R15, R126, R15 ;  /* 0x0000000f7e0f7221 */ /* 0x000fe20000010000 */
[----:B------:R-:W-:Y:S01]  /*42c0*/  PRMT R2, R7, 0x7632, R2 ;  /* 0x0000763207027816 */ /* 0x000fe20000000002 */
[----:B------:R-:W-:Y:S01]  /*42d0*/  FFMA.FTZ R5, R98, R3, R5 ;  /* 0x0000000362057223 */ /* 0x000fe20000010005 */
[----:B------:R-:W-:Y:S01]  /*42e0*/  FADD.FTZ R12, R127, R12 ;  /* 0x0000000c7f0c7221 */ /* 0x000fe20000010000 */
[----:B------:R-:W-:Y:S01]  /*42f0*/  FMUL.FTZ R3, R91, R15 ;  /* 0x0000000f5b037220 */ /* 0x000fe20000410000 */
[----:B------:R-:W-:-:S02]  /*4300*/  SHF.L.U32 R2, R2, 0x10, RZ ;  /* 0x0000001002027819 */ /* 0x000fc400000006ff */
[----:B------:R-:W-:Y:S01]  /*4310*/  SHF.L.U32 R128, R7, 0x10, RZ ;  /* 0x0000001007807819 */ /* 0x000fe200000006ff */
[-C--:B------:R-:W-:Y:S01]  /*4320*/  FMUL.FTZ R17, R91, R12.reuse ;  /* 0x0000000c5b117220 */ /* 0x080fe20000410000 */
[C---:B------:R-:W-:Y:S01]  /*4330*/  FFMA.FTZ R7, R92.reuse, R12, -R3 ;  /* 0x0000000c5c077223 */ /* 0x040fe20000010803 */
[----:B------:R-:W-:Y:S01]  /*4340*/  FMUL.FTZ R3, R95, R5 ;  /* 0x000000055f037220 */ /* 0x000fe20000410000 */
[C---:B------:R-:W-:Y:S01]  /*4350*/  FMUL.FTZ R129, R59.reuse, R2 ;  /* 0x000000023b817220 */ /* 0x040fe20000410000 */
[----:B------:R-:W-:Y:S01]  /*4360*/  FFMA.FTZ R6, R92, R15, R17 ;  /* 0x0000000f5c067223 */ /* 0x000fe20000010011 */
[----:B------:R-:W-:Y:S01]  /*4370*/  FMUL.FTZ R128, R59, R128 ;  /* 0x000000803b807220 */ /* 0x000fe20000410000 */
[-C--:B------:R-:W-:Y:S01]  /*4380*/  FFMA.FTZ R4, R96, R13.reuse, -R3 ;  /* 0x0000000d60047223 */ /* 0x080fe20000010803 */
[----:B------:R-:W-:Y:S01]  /*4390*/  FMUL.FTZ R13, R95, R13 ;  /* 0x0000000d5f0d7220 */ /* 0x000fe20000410000 */
[----:B0-----:R-:W-:Y:S01]  /*43a0*/  PRMT R2, R8, 0x7632, R2 ;  /* 0x0000763208027816 */ /* 0x001fe20000000002 */
[----:B------:R-:W-:Y:S01]  /*43b0*/  FADD.FTZ R6, R129, R6 ;  /* 0x0000000681067221 */ /* 0x000fe20000010000 */
[----:B------:R-:W-:Y:S01]  /*43c0*/  FADD.FTZ R7, R128, R7 ;  /* 0x0000000780077221 */ /* 0x000fe20000010000 */
[----:B------:R-:W-:Y:S01]  /*43d0*/  FFMA.FTZ R13, R96, R5, R13 ;  /* 0x00000005600d7223 */ /* 0x000fe2000001000d */
[----:B------:R-:W-:Y:S01]  /*43e0*/  SHF.L.U32 R131, R8, 0x10, RZ ;  /* 0x0000001008837819 */ /* 0x000fe200000006ff */
[CC--:B------:R-:W-:Y:S01]  /*43f0*/  FMUL.FTZ R15, R89.reuse, R6.reuse ;  /* 0x00000006590f7220 */ /* 0x0c0fe20000410000 */
[----:B------:R-:W-:Y:S01]  /*4400*/  SHF.L.U32 R3, R2, 0x10, RZ ;  /* 0x0000001002037819 */ /* 0x000fe200000006ff */
[----:B------:R-:W-:Y:S01]  /*4410*/  FMUL.FTZ R17, R89, R7 ;  /* 0x0000000759117220 */ /* 0x000fe20000410000 */
[C---:B------:R-:W-:Y:S01]  /*4420*/  FMUL.FTZ R5, R93.reuse, R13 ;  /* 0x0000000d5d057220 */ /* 0x040fe20000410000 */
[----:B------:R-:W-:Y:S01]  /*4430*/  FFMA.FTZ R2, R90, R7, -R15 ;  /* 0x000000075a027223 */ /* 0x000fe2000001080f */
[----:B------:R-:W-:Y:S01]  /*4440*/  FMUL.FTZ R131, R60, R131 ;  /* 0x000000833c837220 */ /* 0x000fe20000410000 */
[----:B------:R-:W-:Y:S01]  /*4450*/  FFMA.FTZ R17, R90, R6, R17 ;  /* 0x000000065a117223 */ /* 0x000fe20000010011 */
[----:B------:R-:W-:Y:S01]  /*4460*/  FMUL.FTZ R130, R60, R3 ;  /* 0x000000033c827220 */ /* 0x000fe20000410000 */
[-C--:B------:R-:W-:Y:S01]  /*4470*/  FFMA.FTZ R3, R94, R4.reuse, -R5 ;  /* 0x000000045e037223 */ /* 0x080fe20000010805 */
[----:B------:R-:W-:Y:S01]  /*4480*/  FMUL.FTZ R5, R93, R4 ;  /* 0x000000045d057220 */ /* 0x000fe20000410000 */
[--C-:B------:R-:W-:Y:S01]  /*4490*/  FADD.FTZ R6, R131, R2.reuse ;  /* 0x0000000283067221 */ /* 0x100fe20000010000 */
[----:B------:R-:W-:Y:S01]  /*44a0*/  FADD.FTZ R17, R130, R17 ;  /* 0x0000001182117221 */ /* 0x000fe20000010000 */
[----:B------:R-:W-:Y:S01]  /*44b0*/  PRMT R2, R9, 0x7632, R2 ;  /* 0x0000763209027816 */ /* 0x000fe20000000002 */
[----:B------:R-:W-:Y:S01]  /*44c0*/  FFMA.FTZ R13, R94, R13, R5 ;  /* 0x0000000d5e0d7223 */ /* 0x000fe20000010005 */
[C---:B------:R-:W-:Y:S01]  /*44d0*/  FMUL.FTZ R7, R87.reuse, R6 ;  /* 0x0000000657077220 */ /* 0x040fe20000410000 */
[----:B------:R-:W-:Y:S01]  /*44e0*/  FMUL.FTZ R5, R87, R17 ;  /* 0x0000001157057220 */ /* 0x000fe20000410000 */
[----:B------:R-:W-:-:S02]  /*44f0*/  SHF.L.U32 R2, R2, 0x10, RZ ;  /* 0x0000001002027819 */ /* 0x000fc400000006ff */
[C---:B------:R-:W-:Y:S01]  /*4500*/  FFMA.FTZ R8, R88.reuse, R17, R7 ;  /* 0x0000001158087223 */ /* 0x040fe20000010007 */
[----:B------:R-:W-:Y:S01]  /*4510*/  FFMA.FTZ R15, R88, R6, -R5 ;  /* 0x00000006580f7223 */ /* 0x000fe20000010805 */
[----:B------:R-:W-:Y:S01]  /*4520*/  SHF.L.U32 R132, R9, 0x10, RZ ;  /* 0x0000001009847819 */ /* 0x000fe200000006ff */
[----:B------:R-:W0:Y:S01]  /*4530*/  LDS.128 R4, [R68+0x30] ;  /* 0x0000300044047984 */ /* 0x000e220000000c00 */
[----:B------:R-:W-:Y:S01]  /*4540*/  FMUL.FTZ R133, R61, R2 ;  /* 0x000000023d857220 */ /* 0x000fe20000410000 */
[C---:B------:R-:W-:Y:S01]  /*4550*/  FMUL.FTZ R2, R91.reuse, R3 ;  /* 0x000000035b027220 */ /* 0x040fe20000410000 */
[-C--:B------:R-:W-:Y:S01]  /*4560*/  FMUL.FTZ R9, R91, R13.reuse ;  /* 0x0000000d5b097220 */ /* 0x080fe20000410000 */
[----:B------:R-:W-:Y:S01]  /*4570*/  FMUL.FTZ R132, R61, R132 ;  /* 0x000000843d847220 */ /* 0x000fe20000410000 */
[----:B------:R-:W-:Y:S01]  /*4580*/  FADD.FTZ R8, R133, R8 ;  /* 0x0000000885087221 */ /* 0x000fe20000010000 */
[--C-:B------:R-:W-:Y:S01]  /*4590*/  FFMA.FTZ R13, R92, R13, R2.reuse ;  /* 0x0000000d5c0d7223 */ /* 0x100fe20000010002 */
[----:B------:R-:W-:Y:S01]  /*45a0*/  PRMT R2, R10, 0x7632, R2 ;  /* 0x000076320a027816 */ /* 0x000fe20000000002 */
[----:B------:R-:W-:Y:S01]  /*45b0*/  FADD.FTZ R15, R132, R15 ;  /* 0x0000000f840f7221 */ /* 0x000fe20000010000 */
[----:B------:R-:W-:Y:S01]  /*45c0*/  FFMA.FTZ R9, R92, R3, -R9 ;  /* 0x000000035c097223 */ /* 0x000fe20000010809 */
        /* <DEDUP_REMOVED lines=9> */
[----:B------:R-:W-:Y:S01]  /*4660*/  FMUL.FTZ R134, R62, R3 ;  /* 0x000000033e867220 */ /* 0x000fe20000410000 */
[--C-:B------:R-:W-:Y:S01]  /*4670*/  FFMA.FTZ R13, R90, R13, R2.reuse ;  /* 0x0000000d5a0d7223 */ /* 0x100fe20000010002 */
[----:B------:R-:W-:Y:S01]  /*4680*/  PRMT R2, R11, 0x7632, R2 ;  /* 0x000076320b027816 */ /* 0x000fe20000000002 */
[----:B------:R-:W-:Y:S01]  /*4690*/  FADD.FTZ R10, R135, R10 ;  /* 0x0000000a870a7221 */ /* 0x000fe20000010000 */
[----:B------:R-:W-:Y:S01]  /*46a0*/  FADD.FTZ R19, R134, R19 ;  /* 0x0000001386137221 */ /* 0x000fe20000010000 */
[----:B------:R-:W-:Y:S01]  /*46b0*/  FFMA.FTZ R15, R90, R9, -R15 ;  /* 0x000000095a0f7223 */ /* 0x000fe2000001080f */
[----:B------:R-:W-:Y:S01]  /*46c0*/  SHF.L.U32 R2, R2, 0x10, RZ ;  /* 0x0000001002027819 */ /* 0x000fe200000006ff */
[----:B------:R-:W-:Y:S01]  /*46d0*/  FMUL.FTZ R9, R107, R10 ;  /* 0x0000000a6b097220 */ /* 0x000fe20000410000 */
[----:B------:R-:W-:Y:S01]  /*46e0*/  SHF.L.U32 R136, R11, 0x10, RZ ;  /* 0x000000100b887819 */ /* 0x000fe200000006ff */
[----:B------:R-:W-:-:S02]  /*46f0*/  FMUL.FTZ R3, R107, R19 ;  /* 0x000000136b037220 */ /* 0x000fc40000410000 */
[C---:B------:R-:W-:Y:S01]  /*4700*/  FFMA.FTZ R12, R108.reuse, R19, R9 ;  /* 0x000000136c0c7223 */ /* 0x040fe20000010009 */
[C---:B------:R-:W-:Y:S01]  /*4710*/  FMUL.FTZ R137, R63.reuse, R2 ;  /* 0x000000023f897220 */ /* 0x040fe20000410000 */
[----:B------:R-:W-:Y:S01]  /*4720*/  FFMA.FTZ R9, R108, R10, -R3 ;  /* 0x0000000a6c097223 */ /* 0x000fe20000010803 */
[----:B------:R-:W-:Y:S01]  /*4730*/  FMUL.FTZ R136, R63, R136 ;  /* 0x000000883f887220 */ /* 0x000fe20000410000 */
[----:B------:R-:W-:Y:S01]  /*4740*/  FMUL.FTZ R3, R87, R13 ;  /* 0x0000000d57037220 */ /* 0x000fe20000410000 */
[----:B------:R-:W-:Y:S02]  /*4750*/  FADD.FTZ R12, R137, R12 ;  /* 0x0000000c890c7221 */ /* 0x000fe40000010000 */
[----:B------:R-:W-:Y:S01]  /*4760*/  FADD.FTZ R9, R136, R9 ;  /* 0x0000000988097221 */ /* 0x000fe20000010000 */
[-C--:B------:R-:W-:Y:S01]  /*4770*/  FFMA.FTZ R8, R88, R15.reuse, -R3 ;  /* 0x0000000f58087223 */ /* 0x080fe20000010803 */
[----:B------:R-:W-:Y:S01]  /*4780*/  FMUL.FTZ R15, R87, R15 ;  /* 0x0000000f570f7220 */ /* 0x000fe20000410000 */
[----:B0-----:R-:W-:Y:S01]  /*4790*/  PRMT R2, R4, 0x7632, R2 ;  /* 0x0000763204027816 */ /* 0x001fe20000000002 */
[-C--:B------:R-:W-:Y:S01]  /*47a0*/  FMUL.FTZ R10, R114, R12.reuse ;  /* 0x0000000c720a7220 */ /* 0x080fe20000410000 */
[----:B------:R-:W-:Y:S01]  /*47b0*/  SHF.L.U32 R139, R4, 0x10, RZ ;  /* 0x00000010048b7819 */ /* 0x000fe200000006ff */
[----:B------:R-:W-:Y:S01]  /*47c0*/  FMUL.FTZ R14, R114, R9 ;  /* 0x00000009720e7220 */ /* 0x000fe20000410000 */
[----:B------:R-:W-:Y:S01]  /*47d0*/  SHF.L.U32 R3, R2, 0x10, RZ ;  /* 0x0000001002037819 */ /* 0x000fe200000006ff */
[----:B------:R-:W-:Y:S01]  /*47e0*/  FFMA.FTZ R15, R88, R13, R15 ;  /* 0x0000000d580f7223 */ /* 0x000fe2000001000f */
[C---:B------:R-:W-:Y:S01]  /*47f0*/  FFMA.FTZ R10, R115.reuse, R9, -R10 ;  /* 0x00000009730a7223 */ /* 0x040fe2000001080a */
[C---:B------:R-:W-:Y:S01]  /*4800*/  FMUL.FTZ R139, R64.reuse, R139 ;  /* 0x0000008b408b7220 */ /* 0x040fe20000410000 */
[----:B------:R-:W-:Y:S01]  /*4810*/  FFMA.FTZ R11, R115, R12, R14 ;  /* 0x0000000c730b7223 */ /* 0x000fe2000001000e */
[----:B------:R-:W-:Y:S01]  /*4820*/  FMUL.FTZ R138, R64, R3 ;  /* 0x00000003408a7220 */ /* 0x000fe20000410000 */
[----:B------:R-:W-:Y:S01]  /*4830*/  PRMT R4, R5, 0x7632, R4 ;  /* 0x0000763205047816 */ /* 0x000fe20000000004 */
[-C--:B------:R-:W-:Y:S01]  /*4840*/  FMUL.FTZ R9, R85, R15.reuse ;  /* 0x0000000f55097220 */ /* 0x080fe20000410000 */
[----:B------:R-:W-:Y:S01]  /*4850*/  FADD.FTZ R10, R139, R10 ;  /* 0x0000000a8b0a7221 */ /* 0x000fe20000010000 */
[----:B------:R-:W-:Y:S01]  /*4860*/  FADD.FTZ R12, R138, R11 ;  /* 0x0000000b8a0c7221 */ /* 0x000fe20000010000 */
[----:B------:R-:W-:Y:S01]  /*4870*/  SHF.L.U32 R4, R4, 0x10, RZ ;  /* 0x0000001004047819 */ /* 0x000fe200000006ff */
[-C--:B------:R-:W-:Y:S01]  /*4880*/  FMUL.FTZ R11, R85, R8.reuse ;  /* 0x00000008550b7220 */ /* 0x080fe20000410000 */
[----:B------:R-:W-:Y:S01]  /*4890*/  FFMA.FTZ R9, R86, R8, -R9 ;  /* 0x0000000856097223 */ /* 0x000fe20000010809 */
[C---:B------:R-:W-:Y:S01]  /*48a0*/  FMUL.FTZ R8, R22.reuse, R10 ;  /* 0x0000000a16087220 */ /* 0x040fe20000410000 */
[----:B------:R-:W-:Y:S01]  /*48b0*/  SHF.L.U32 R140, R5, 0x10, RZ ;  /* 0x00000010058c7819 */ /* 0x000fe200000006ff */
[----:B------:R-:W-:Y:S01]  /*48c0*/  FMUL.FTZ R13, R22, R12 ;  /* 0x0000000c160d7220 */ /* 0x000fe20000410000 */
[----:B------:R-:W-:Y:S01]  /*48d0*/  FFMA.FTZ R11, R86, R15, R11 ;  /* 0x0000000f560b7223 */ /* 0x000fe2000001000b */
[----:B------:R-:W-:Y:S01]  /*48e0*/  FMUL.FTZ R141, R65, R4 ;  /* 0x00000004418d7220 */ /* 0x000fe20000410000 */
[----:B------:R-:W-:Y:S01]  /*48f0*/  FMUL.FTZ R4, R107, R9 ;  /* 0x000000096b047220 */ /* 0x000fe20000410000 */
[C---:B------:R-:W-:Y:S01]  /*4900*/  FFMA.FTZ R8, R111.reuse, R12, R8 ;  /* 0x0000000c6f087223 */ /* 0x040fe20000010008 */
[----:B------:R-:W-:Y:S01]  /*4910*/  FFMA.FTZ R13, R111, R10, -R13 ;  /* 0x0000000a6f0d7223 */ /* 0x000fe2000001080d */
[-C--:B------:R-:W-:Y:S01]  /*4920*/  FMUL.FTZ R5, R107, R11.reuse ;  /* 0x0000000b6b057220 */ /* 0x080fe20000410000 */
[----:B------:R-:W-:Y:S01]  /*4930*/  FMUL.FTZ R140, R65, R140 ;  /* 0x0000008c418c7220 */ /* 0x000fe20000410000 */
[----:B------:R-:W-:Y:S01]  /*4940*/  FFMA.FTZ R11, R108, R11, R4 ;  /* 0x0000000b6c0b7223 */ /* 0x000fe20000010004 */
[----:B------:R-:W-:Y:S01]  /*4950*/  FADD.FTZ R15, R141, R8 ;  /* 0x000000088d0f7221 */ /* 0x000fe20000010000 */
[----:B------:R-:W-:Y:S01]  /*4960*/  PRMT R4, R6, 0x7632, R4 ;  /* 0x0000763206047816 */ /* 0x000fe20000000004 */
[----:B------:R-:W-:Y:S01]  /*4970*/  FADD.FTZ R13, R140, R13 ;  /* 0x0000000d8c0d7221 */ /* 0x000fe20000010000 */
[----:B------:R-:W-:Y:S01]  /*4980*/  FFMA.FTZ R9, R108, R9, -R5 ;  /* 0x000000096c097223 */ /* 0x000fe20000010805 */
[----:B------:R-:W-:Y:S01]  /*4990*/  SHF.L.U32 R143, R6, 0x10, RZ ;  /* 0x00000010068f7819 */ /* 0x000fe200000006ff */
[----:B------:R-:W-:Y:S01]  /*49a0*/  FMUL.FTZ R17, R120, R15 ;  /* 0x0000000f78117220 */ /* 0x000fe20000410000 */
[----:B------:R-:W-:Y:S01]  /*49b0*/  SHF.L.U32 R5, R4, 0x10, RZ ;  /* 0x0000001004057819 */ /* 0x000fe200000006ff */
[----:B------:R-:W-:Y:S01]  /*49c0*/  FMUL.FTZ R6, R120, R13 ;  /* 0x0000000d78067220 */ /* 0x000fe20000410000 */
[----:B------:R-:W-:Y:S01]  /*49d0*/  FMUL.FTZ R4, R114, R11 ;  /* 0x0000000b72047220 */ /* 0x000fe20000410000 */
[----:B------:R-:W-:Y:S01]  /*49e0*/  FFMA.FTZ R8, R116, R13, -R17 ;  /* 0x0000000d74087223 */ /* 0x000fe20000010811 */
[C---:B------:R-:W-:Y:S01]  /*49f0*/  FMUL.FTZ R143, R66.reuse, R143 ;  /* 0x0000008f428f7220 */ /* 0x040fe20000410000 */
[----:B------:R-:W-:Y:S01]  /*4a00*/  FMUL.FTZ R142, R66, R5 ;  /* 0x00000005428e7220 */ /* 0x000fe20000410000 */
[----:B------:R-:W-:Y:S01]  /*4a10*/  FFMA.FTZ R15, R116, R15, R6 ;  /* 0x0000000f740f7223 */ /* 0x000fe20000010006 */
[-CC-:B------:R-:W-:Y:S01]  /*4a20*/  FFMA.FTZ R5, R115, R9.reuse, -R4.reuse ;  /* 0x0000000973057223 */ /* 0x180fe20000010804 */
[----:B------:R-:W-:Y:S01]  /*4a30*/  FMUL.FTZ R6, R114, R9 ;  /* 0x0000000972067220 */ /* 0x000fe20000410000 */
[----:B------:R-:W-:Y:S01]  /*4a40*/  PRMT R4, R7, 0x7632, R4 ;  /* 0x0000763207047816 */ /* 0x000fe20000000004 */
[----:B------:R-:W-:Y:S01]  /*4a50*/  FADD.FTZ R9, R143, R8 ;  /* 0x000000088f097221 */ /* 0x000fe20000010000 */
[----:B------:R-:W-:Y:S01]  /*4a60*/  FADD.FTZ R15, R142, R15 ;  /* 0x0000000f8e0f7221 */ /* 0x000fe20000010000 */
[----:B------:R-:W-:Y:S01]  /*4a70*/  FFMA.FTZ R6, R115, R11, R6 ;  /* 0x0000000b73067223 */ /* 0x000fe20000010006 */
[----:B------:R-:W-:Y:S01]  /*4a80*/  SHF.L.U32 R4, R4, 0x10, RZ ;  /* 0x0000001004047819 */ /* 0x000fe200000006ff */
[----:B------:R-:W-:Y:S01]  /*4a90*/  FMUL.FTZ R11, R121, R9 ;  /* 0x00000009790b7220 */ /* 0x000fe20000410000 */
[----:B------:R-:W-:Y:S01]  /*4aa0*/  SHF.L.U32 R144, R7, 0x10, RZ ;  /* 0x0000001007907819 */ /* 0x000fe200000006ff */
[----:B------:R-:W-:Y:S01]  /*4ab0*/  FMUL.FTZ R8, R22, R5 ;  /* 0x0000000516087220 */ /* 0x000fe20000410000 */
[-C--:B------:R-:W-:Y:S01]  /*4ac0*/  FMUL.FTZ R10, R121, R15.reuse ;  /* 0x0000000f790a7220 */ /* 0x080fe20000410000 */
[C---:B------:R-:W-:Y:S01]  /*4ad0*/  FFMA.FTZ R146, R118.reuse, R15, R11 ;  /* 0x0000000f76927223 */ /* 0x040fe2000001000b */
[----:B------:R-:W-:Y:S01]  /*4ae0*/  FMUL.FTZ R145, R67, R4 ;  /* 0x0000000443917220 */ /* 0x000fe20000410000 */
[-C--:B------:R-:W-:Y:S01]  /*4af0*/  FFMA.FTZ R7, R111, R6.reuse, R8 ;  /* 0x000000066f077223 */ /* 0x080fe20000010008 */
[----:B------:R-:W-:Y:S01]  /*4b00*/  FFMA.FTZ R147, R118, R9, -R10 ;  /* 0x0000000976937223 */ /* 0x000fe2000001080a */
[----:B------:R-:W-:Y:S01]  /*4b10*/  FMUL.FTZ R6, R22, R6 ;  /* 0x0000000616067220 */ /* 0x000fe20000410000 */
[----:B------:R-:W-:Y:S01]  /*4b20*/  FMUL.FTZ R144, R67, R144 ;  /* 0x0000009043907220 */ /* 0x000fe20000410000 */
[----:B------:R-:W-:Y:S01]  /*4b30*/  FADD.FTZ R146, R145, R146 ;  /* 0x0000009291927221 */ /* 0x000fe20000010000 */
[----:B------:R-:W-:Y:S01]  /*4b40*/  FMUL.FTZ R9, R120, R7 ;  /* 0x0000000778097220 */ /* 0x000fe20000410000 */
[----:B------:R-:W-:Y:S01]  /*4b50*/  FFMA.FTZ R5, R111, R5, -R6 ;  /* 0x000000056f057223 */ /* 0x000fe20000010806 */
[----:B------:R-:W-:Y:S01]  /*4b60*/  FADD.FTZ R147, R144, R147 ;  /* 0x0000009390937221 */ /* 0x000fe20000010000 */
[----:B------:R-:W-:Y:S01]  /*4b70*/  MOV R3, UR10 ;  /* 0x0000000a00037c02 */ /* 0x000fe20008000f00 */
[----:B------:R-:W0:Y:S01]  /*4b80*/  SHFL.UP PT, R8, R146, 0x1, RZ ;  /* 0x0420000092087989 */ /* 0x000e2200000e00ff */
[-C--:B------:R-:W-:Y:S01]  /*4b90*/  FFMA.FTZ R9, R116, R5.reuse, -R9 ;  /* 0x0000000574097223 */ /* 0x080fe20000010809 */
[----:B------:R-:W-:Y:S01]  /*4ba0*/  FMUL.FTZ R4, R120, R5 ;  /* 0x0000000578047220 */ /* 0x000fe20000410000 */
[----:B------:R-:W1:Y:S01]  /*4bb0*/  S2UR UR11, SR_CgaCtaId ;  /* 0x00000000000b79c3 */ /* 0x000e620000008800 */
[----:B------:R-:W2:Y:S01]  /*4bc0*/  SHFL.UP PT, R6, R147, 0x1, RZ ;  /* 0x0420000093067989 */ /* 0x000ea200000e00ff */
[----:B------:R-:W-:Y:S01]  /*4bd0*/  FMUL.FTZ R5, R121, R9 ;  /* 0x0000000979057220 */ /* 0x000fe20000410000 */
[----:B------:R-:W-:Y:S01]  /*4be0*/  FFMA.FTZ R4, R116, R7, R4 ;  /* 0x0000000774047223 */ /* 0x000fe20000010004 */
[----:B------:R-:W-:-:S03]  /*4bf0*/  MOV R2, UR24 ;  /* 0x0000001800027c02 */ /* 0x000fc60008000f00 */
[CC--:B------:R-:W-:Y:S01]  /*4c00*/  FFMA.FTZ R148, R118.reuse, R4.reuse, R5 ;  /* 0x0000000476947223 */ /* 0x0c0fe20000010005 */
[----:B------:R-:W-:Y:S01]  /*4c10*/  FMUL.FTZ R4, R121, R4 ;  /* 0x0000000479047220 */ /* 0x000fe20000410000 */
[----:B------:R-:W-:Y:S01]  /*4c20*/  ULEA UR10, UR5, UR12, 0x4 ;  /* 0x0000000c050a7291 */ /* 0x000fe2000f8e20ff */
[----:B------:R-:W5:Y:S01]  /*4c30*/  LDG.E.64 R2, desc[UR16][R2.64] ;  /* 0x0000001002027981 */ /* 0x000f62000c1e1b00 */
[----:B------:R-:W-:Y:S01]  /*4c40*/  ISETP.GE.U32.AND P2, PT, R33, 0x20, PT ;  /* 0x000000202100780c */ /* 0x000fe20003f46070 */
[----:B------:R-:W-:Y:S01]  /*4c50*/  FFMA.FTZ R149, R118, R9, -R4 ;  /* 0x0000000976957223 */ /* 0x000fe20000010804 */
[----:B------:R-:W-:Y:S01]  /*4c60*/  UMOV UR12, 0x400 ;  /* 0x00000400000c7882 */ /* 0x000fe20000000000 */
[----:B------:R-:W3:Y:S01]  /*4c70*/  SHFL.UP PT, R5, R148, 0x1, RZ ;  /* 0x0420000094057989 */ /* 0x000ee200000e00ff */
[----:B------:R-:W-:Y:S03]  /*4c80*/  BSSY.RECONVERGENT B0, `(.L_x_1181) ;  /* 0x000008a000007945 */ /* 0x000fe60003800200 */
[----:B------:R-:W4:Y:S01]  /*4c90*/  SHFL.UP PT, R4, R149, 0x1, RZ ;  /* 0x0420000095047989 */ /* 0x000f2200000e00ff */
[-C--:B0-----:R-:W-:Y:S01]  /*4ca0*/  FMUL.FTZ R7, R149, R8.reuse ;  /* 0x0000000895077220 */ /* 0x081fe20000410000 */
[----:B------:R-:W-:Y:S01]  /*4cb0*/  FMUL.FTZ R8, R148, R8 ;  /* 0x0000000894087220 */ /* 0x000fe20000410000 */
[----:B-1----:R-:W-:-:S02]  /*4cc0*/  ULEA UR12, UR11, UR12, 0x18 ;  /* 0x0000000c0b0c7291 */ /* 0x002fc4000f8ec0ff */
[-C--:B--2---:R-:W-:Y:S01]  /*4cd0*/  FFMA.FTZ R7, R148, R6.reuse, R7 ;  /* 0x0000000694077223 */ /* 0x084fe20000010007 */
[----:B------:R-:W-:-:S03]  /*4ce0*/  FFMA.FTZ R8, R149, R6, -R8 ;  /* 0x0000000695087223 */ /* 0x000fc60000010808 */
[----:B------:R-:W-:Y:S01]  /*4cf0*/  @P1 FADD.FTZ R146, R146, R7 ;  /* 0x0000000792921221 */ /* 0x000fe20000010000 */
[----:B------:R-:W-:-:S04]  /*4d00*/  @P1 FADD.FTZ R147, R147, R8 ;  /* 0x0000000893931221 */ /* 0x000fc80000010000 */
[----:B------:R-:W0:Y:S04]  /*4d10*/  SHFL.UP PT, R9, R146, 0x2, RZ ;  /* 0x0440000092097989 */ /* 0x000e2800000e00ff */
[----:B------:R-:W1:Y:S01]  /*4d20*/  SHFL.UP PT, R8, R147, 0x2, RZ ;  /* 0x0440000093087989 */ /* 0x000e6200000e00ff */
[-C--:B---3--:R-:W-:Y:S01]  /*4d30*/  FMUL.FTZ R7, R149, R5.reuse ;  /* 0x0000000595077220 */ /* 0x088fe20000410000 */
[----:B------:R-:W-:-:S03]  /*4d40*/  FMUL.FTZ R6, R148, R5 ;  /* 0x0000000594067220 */ /* 0x000fc60000410000 */
[-C--:B----4-:R-:W-:Y:S01]  /*4d50*/  @P1 FFMA.FTZ R148, R148, R4.reuse, R7 ;  /* 0x0000000494941223 */ /* 0x090fe20000010007 */
        /* <DEDUP_REMOVED lines=48> */
[----:B------:R-:W3:Y:S01]  /*5060*/  SHFL.UP PT, R9, R149, 0x10, RZ ;  /* 0x0600000095097989 */ /* 0x000ee200000e00ff */
        /* <DEDUP_REMOVED lines=10> */
[----:B------:R-:W-:Y:S02]  /*5110*/  HFMA2 R4, -RZ, RZ, 1.875, 0 ;  /* 0x3f800000ff047431 */ /* 0x000fe400000001ff */
[----:B------:R-:W-:Y:S01]  /*5120*/  FADD.FTZ R10, R147, R10 ;  /* 0x0000000a930a7221 */ /* 0x000fe20000010000 */
[----:B------:R-:W-:-:S03]  /*5130*/  FADD.FTZ R11, R146, R11 ;  /* 0x0000000b920b7221 */ /* 0x000fc60000010000 */
[----:B------:R-:W-:Y:S04]  /*5140*/  @P0 LDS.128 R4, [UR10+0x10c0] ;  /* 0x0010c00aff040984 */ /* 0x000fe80008000c00 */
[----:B------:R-:W-:Y:S01]  /*5150*/  @!P1 STS.128 [R29+0x1080], R8 ;  /* 0x001080081d009388 */ /* 0x000fe20000000c00 */
[----:B------:R-:W-:Y:S01]  /*5160*/  BAR.SYNC.DEFER_BLOCKING 0x0 ;  /* 0x0000000000007b1d */ /* 0x000fe20000010000 */
[----:B------:R-:W-:-:S04]  /*5170*/  ISETP.GE.AND P1, PT, R50, 0x10, PT ;  /* 0x000000103200780c */ /* 0x000fc80003f26270 */
[----:B------:R-:W-:Y:S02]  /*5180*/  FSEL R150, R147, R10, !P1 ;  /* 0x0000000a93967208 */ /* 0x000fe40004800000 */
[----:B------:R-:W-:Y:S02]  /*5190*/  FSEL R149, R149, R8, !P1 ;  /* 0x0000000895957208 */ /* 0x000fe40004800000 */
[----:B------:R-:W-:Y:S02]  /*51a0*/  FSEL R148, R148, R9, !P1 ;  /* 0x0000000994947208 */ /* 0x000fe40004800000 */
[----:B------:R-:W-:Y:S02]  /*51b0*/  FSEL R147, R146, R11, !P1 ;  /* 0x0000000b92937208 */ /* 0x000fe40004800000 */
[----:B------:R-:W-:Y:S01]  /*51c0*/  ISETP.NE.AND P1, PT, R119, 0x1, PT ;  /* 0x000000017700780c */ /* 0x000fe20003f25270 */
[----:B------:R-:W-:Y:S04]  /*51d0*/  SHFL.UP PT, R146, R149, 0x1, RZ ;  /* 0x0420000095927989 */ /* 0x000fe800000e00ff */
[----:B------:R-:W-:Y:S04]  /*51e0*/  SHFL.UP PT, R10, R148, 0x1, RZ ;  /* 0x04200000940a7989 */ /* 0x000fe800000e00ff */
[----:B------:R-:W-:Y:S04]  /*51f0*/  SHFL.UP PT, R11, R150, 0x1, RZ ;  /* 0x04200000960b7989 */ /* 0x000fe800000e00ff */
[----:B------:R-:W0:Y:S04]  /*5200*/  LDS.128 R12, [UR12+0x1080] ;  /* 0x0010800cff0c7984 */ /* 0x000e280008000c00 */
[----:B------:R-:W1:Y:S04]  /*5210*/  LDS.128 R16, [UR12+0x1090] ;  /* 0x0010900cff107984 */ /* 0x000e680008000c00 */
[----:B------:R-:W2:Y:S01]  /*5220*/  SHFL.UP PT, R147, R147, 0x1, RZ ;  /* 0x0420000093937989 */ /* 0x000ea200000e00ff */
[----:B0-----:R-:W-:-:S02]  /*5230*/  FSEL R39, R12, R39, !P1 ;  /* 0x000000270c277208 */ /* 0x001fc40004800000 */
[C---:B------:R-:W-:Y:S01]  /*5240*/  FSEL R41, R14.reuse, R41, !P1 ;  /* 0x000000290e297208 */ /* 0x040fe20004800000 */
[-C--:B-1----:R-:W-:Y:S01]  /*5250*/  FMUL.FTZ R9, R13, R17.reuse ;  /* 0x000000110d097220 */ /* 0x082fe20000410000 */
[CC--:B------:R-:W-:Y:S01]  /*5260*/  FMUL.FTZ R151, R15.reuse, R17.reuse ;  /* 0x000000110f977220 */ /* 0x0c0fe20000410000 */
[-C--:B------:R-:W-:Y:S01]  /*5270*/  FMUL.FTZ R8, R14, R17.reuse ;  /* 0x000000110e087220 */ /* 0x080fe20000410000 */
[C---:B------:R-:W-:Y:S01]  /*5280*/  FSEL R52, R15.reuse, R52, !P1 ;  /* 0x000000340f347208 */ /* 0x040fe20004800000 */
[CC--:B------:R-:W-:Y:S01]  /*5290*/  FFMA.FTZ R9, R12.reuse, R16.reuse, -R9 ;  /* 0x000000100c097223 */ /* 0x0c0fe20000010809 */
[----:B------:R-:W-:Y:S01]  /*52a0*/  FMUL.FTZ R12, R12, R17 ;  /* 0x000000110c0c7220 */ /* 0x000fe20000410000 */
[-C--:B------:R-:W-:Y:S01]  /*52b0*/  FFMA.FTZ R151, R14, R16.reuse, -R151 ;  /* 0x000000100e977223 */ /* 0x080fe20000010897 */
[----:B------:R-:W-:Y:S01]  /*52c0*/  FFMA.FTZ R8, R15, R16, R8 ;  /* 0x000000100f087223 */ /* 0x000fe20000010008 */
[C---:B------:R-:W-:Y:S01]  /*52d0*/  FSEL R54, R13.reuse, R54, !P1 ;  /* 0x000000360d367208 */ /* 0x040fe20004800000 */
[----:B------:R-:W-:Y:S01]  /*52e0*/  FFMA.FTZ R12, R13, R16, R12 ;  /* 0x000000100d0c7223 */ /* 0x000fe2000001000c */
[----:B------:R-:W-:Y:S01]  /*52f0*/  FADD.FTZ R18, R18, R151 ;  /* 0x0000009712127221 */ /* 0x000fe20000010000 */
[----:B------:R-:W-:Y:S01]  /*5300*/  FADD.FTZ R8, R19, R8 ;  /* 0x0000000813087221 */ /* 0x000fe20000010000 */
[----:B--2---:R-:W-:Y:S06]  /*5310*/  @!P2 BRA `(.L_x_1182) ;  /* 0x000000000040a947 */ /* 0x004fec0003800000 */
        /* <DEDUP_REMOVED lines=16> */
.L_x_1182:
        /* <DEDUP_REMOVED lines=16> */
.L_x_1183:
[----:B------:R-:W-:Y:S05]  /*5520*/  BSYNC.RECONVERGENT B0 ;  /* 0x0000000000007941 */ /* 0x000fea0003800200 */
.L_x_1181:
        /* <DEDUP_REMOVED lines=117> */
.L_x_1185:
[----:B------:R-:W-:Y:S05]  /*5c80*/  BSYNC.RECONVERGENT B0 ;  /* 0x0000000000007941 */ /* 0x000fea0003800200 */
.L_x_1184:
[----:B------:R-:W-:Y:S01]  /*5c90*/  UIADD3 UR5, UPT, UPT, UR5, 0x1, URZ ;  /* 0x0000000105057890 */ /* 0x000fe2000fffe0ff */
[C---:B-1---5:R-:W-:Y:S01]  /*5ca0*/  FMUL.FTZ R5, R3.reuse, R10 ;  /* 0x0000000a03057220 */ /* 0x062fe20000410000 */
[C---:B------:R-:W-:Y:S01]  /*5cb0*/  FMUL.FTZ R6, R3.reuse, R88 ;  /* 0x0000005803067220 */ /* 0x040fe20000410000 */
[C---:B------:R-:W-:Y:S01]  /*5cc0*/  FMUL.FTZ R20, R3.reuse, R20 ;  /* 0x0000001403147220 */ /* 0x040fe20000410000 */
[----:B------:R-:W-:Y:S01]  /*5cd0*/  UISETP.GE.AND UP0, UPT, UR5, UR36, UPT ;  /* 0x000000240500728c */ /* 0x000fe2000bf06270 */
        /* <DEDUP_REMOVED lines=46> */
.L_x_1180:
        /* <DEDUP_REMOVED lines=45> */
.L_x_1188:
        /* <DEDUP_REMOVED lines=15> */
.L_x_5026:


//--------------------- .text._Z25selective_scan_fwd_kernelI32Selective_Scan_fwd_kernel_traitsILi64ELi16ELi1ELb1ELb1ELb0ELb1EN3c108BFloat16ENS1_7complexIfEEEEv13SSMParamsBase --------------------------
	.section	.text._Z25selective_scan_fwd_kernelI32Selective_Scan_fwd_kernel_traitsILi64ELi16ELi1ELb1ELb1ELb0ELb1EN3c108BFloat16ENS1_7complexIfEEEEv13SSMParamsBase,"ax",@progbits
	.align	128
        .global         _Z25selective_scan_fwd_kernelI32Selective_Scan_fwd_kernel_traitsILi64ELi16ELi1ELb1ELb1ELb0ELb1EN3c108BFloat16ENS1_7complexIfEEEEv13SSMParamsBase
        .type           _Z25selective_scan_fwd_kernelI32Selective_Scan_fwd_kernel_traitsILi64ELi16ELi1ELb1ELb1ELb0ELb1EN3c108BFloat16ENS1_7complexIfEEEEv13SSMParamsBase,@function
        .size           _Z25selective_scan_fwd_kernelI32Selective_Scan_fwd_kernel_traitsILi64ELi16ELi1ELb1ELb1ELb0ELb1EN3c108BFloat16ENS1_7complexIfEEEEv13SSMParamsBase,(.L_x_5027 - _Z25selective_scan_fwd_kernelI32Selective_Scan_fwd_kernel_traitsILi64ELi16ELi1ELb1ELb1ELb0ELb1EN3c108BFloat16ENS1_7complexIfEEEEv13SSMParamsBase)
        .other          _Z25selective_scan_fwd_kernelI32Selective_Scan_fwd_kernel_traitsILi64ELi16ELi1ELb1ELb1ELb0ELb1EN3c108BFloat16ENS1_7complexIfEEEEv13SSMParamsBase,@"STO_CUDA_ENTRY STV_DEFAULT"
_Z25selective_scan_fwd_kernelI32Selective_Scan_fwd_kernel_traitsILi64ELi16ELi1ELb1ELb1ELb0ELb1EN3c108BFloat16ENS1_7complexIfEEEEv13SSMParamsBase:
.text._Z25selective_scan_fwd_kernelI32Selective_Scan_fwd_kernel_traitsILi64ELi16ELi1ELb1ELb1ELb0ELb1EN3c108BFloat16ENS1_7complexIfEEEEv13SSMParamsBase:
        /* <DEDUP_REMOVED lines=79> */
[----:B------:R-:W2:Y:S01]  /*04f0*/  LDCU.64 UR26, c[0x0][0x3a0] ;  /* 0x00007400ff1a77ac */ /* 0x000ea20008000a00 */
[----:B------:R-:W3:Y:S01]  /*0500*/  LDCU.64 UR30, c[0x0][0x3d8] ;  /* 0x00007b00ff1e77ac */ /* 0x000ee20008000a00 */
[----:B------:R-:W4:Y:S01]  /*0510*/  LDCU UR32, c[0x0][0x38c] ;  /* 0x00007180ff2077ac */ /* 0x000f220008000800 */
[----:B------:R-:W-:Y:S01]  /*0520*/  USHF.R.S32.HI UR9, URZ, 0x1f, UR14 ;  /* 0x0000001fff097899 */ /* 0x000fe2000801140e */
[----:B------:R-:W-:Y:S01]  /*0530*/  UMOV UR13, UR18 ;  /* 0x00000012000d7c82 */ /* 0x000fe20008000000 */
[----:B------:R-:W-:Y:S02]  /*0540*/  ULEA UR18, UP0, UR8, UR4, 0x1 ;  /* 0x0000000408127291 */ /* 0x000fe4000f8008ff */
[----:B------:R-:W-:-:S02]  /*0550*/  UIMAD UR9, UR9, UR20, URZ ;  /* 0x00000014090972a4 */ /* 0x000fc4000f8e02ff */
[----:B------:R-:W-:Y:S02]  /*0560*/  UIMAD UR11, UR25, UR22, UR23 ;  /* 0x00000016190b72a4 */ /* 0x000fe4000f8e0217 */
[----:B------:R-:W-:Y:S02]  /*0570*/  UIMAD.WIDE.U32 UR12, UR14, UR20, UR12 ;  /* 0x000000140e0c72a5 */ /* 0x000fe4000f8e000c */
[----:B------:R-:W-:Y:S02]  /*0580*/  UIMAD UR9, UR14, UR21, UR9 ;  /* 0x000000150e0972a4 */ /* 0x000fe4000f8e0209 */
[----:B------:R-:W-:Y:S01]  /*0590*/  ULEA.HI.X UR24, UR8, UR5, UR24, 0x1, UP0 ;  /* 0x0000000508187291 */ /* 0x000fe200080f0c18 */
[----:B------:R-:W-:Y:S01]  /*05a0*/  IMAD R31, R31, UR11, RZ ;  /* 0x0000000b1f1f7c24 */ /* 0x000fe2000f8e02ff */
[----:B------:R-:W-:Y:S01]  /*05b0*/  ULEA UR14, UP1, UR10, UR6, 0x1 ;  /* 0x000000060a0e7291 */ /* 0x000fe2000f8208ff */
[----:B------:R-:W-:Y:S01]  /*05c0*/  UMOV UR5, 0x400 ;  /* 0x0000040000057882 */ /* 0x000fe20000000000 */
[----:B0-----:R-:W-:Y:S01]  /*05d0*/  SHF.L.U32 R0, R33, 0x2, RZ ;  /* 0x0000000221007819 */ /* 0x001fe200000006ff */
[----:B-1----:R-:W-:Y:S01]  /*05e0*/  ULEA UR5, UR15, UR5, 0x18 ;  /* 0x000000050f057291 */ /* 0x002fe2000f8ec0ff */
[--C-:B------:R-:W-:Y:S01]  /*05f0*/  SHF.R.U32.HI R120, RZ, 0x5, R33.reuse ;  /* 0x00000005ff787819 */ /* 0x100fe20000011621 */
[----:B------:R-:W-:Y:S01]  /*0600*/  ULEA UR21, UP2, UR12, UR28, 0x1 ;  /* 0x0000001c0c157291 */ /* 0x000fe2000f8408ff */
[----:B------:R-:W-:Y:S01]  /*0610*/  LOP3.LUT R0, R0, 0xf80, RZ, 0xc0, !PT ;  /* 0x00000f8000007812 */ /* 0x000fe200078ec0ff */
[----:B------:R-:W-:Y:S01]  /*0620*/  ULEA.HI.X UR10, UR10, UR7, UR19, 0x1, UP1 ;  /* 0x000000070a0a7291 */ /* 0x000fe200088f0c13 */
[----:B----4-:R-:W-:Y:S01]  /*0630*/  IMAD R31, R31, UR32, RZ ;  /* 0x000000201f1f7c24 */ /* 0x010fe2000f8e02ff */
[----:B------:R-:W-:Y:S01]  /*0640*/  UIADD3 UR13, UPT, UPT, UR13, UR9, URZ ;  /* 0x000000090d0d7290 */ /* 0x000fe2000fffe0ff */
[----:B------:R-:W-:Y:S01]  /*0650*/  LEA R29, R120, UR5, 0x4 ;  /* 0x00000005781d7c11 */ /* 0x000fe2000f8e20ff */
[----:B--2---:R-:W-:Y:S01]  /*0660*/  UIMAD.WIDE.U32 UR8, UR23, UR26, URZ ;  /* 0x0000001a170872a5 */ /* 0x004fe2000f8e00ff */
[----:B------:R-:W-:Y:S01]  /*0670*/  LOP3.LUT R27, R0, 0x1f, R33, 0xf8, !PT ;  /* 0x0000001f001b7812 */ /* 0x000fe200078ef821 */
[----:B---3--:R-:W-:-:S02]  /*0680*/  UIMAD.WIDE.U32 UR6, UR23, UR30, URZ ;  /* 0x0000001e170672a5 */ /* 0x008fc4000f8e00ff */
[----:B------:R-:W-:Y:S02]  /*0690*/  ULEA.HI.X UR13, UR12, UR29, UR13, 0x1, UP2 ;  /* 0x0000001d0c0d7291 */ /* 0x000fe400090f0c0d */
[----:B------:R-:W-:Y:S02]  /*06a0*/  UIMAD UR22, UR23, UR27, UR9 ;  /* 0x0000001b171672a4 */ /* 0x000fe4000f8e0209 */
[----:B------:R-:W-:Y:S01]  /*06b0*/  UIMAD UR20, UR23, UR31, UR7 ;  /* 0x0000001f171472a4 */ /* 0x000fe2000f8e0207 */
[----:B------:R-:W-:Y:S01]  /*06c0*/  UMOV UR4, URZ ;  /* 0x000000ff00047c82 */ /* 0x000fe20008000000 */
[----:B------:R-:W-:Y:S01]  /*06d0*/  UMOV UR19, UR24 ;  /* 0x0000001800137c82 */ /* 0x000fe20008000000 */
[----:B------:R-:W-:Y:S01]  /*06e0*/  UMOV UR15, UR10 ;  /* 0x0000000a000f7c82 */ /* 0x000fe20008000000 */
[----:B------:R-:W-:-:S08]  /*06f0*/  UMOV UR12, UR21 ;  /* 0x00000015000c7c82 */ /* 0x000fd00008000000 */
.L_x_1228:
[----:B------:R-:W-:Y:S01]  /*0700*/  BAR.SYNC.DEFER_BLOCKING 0x0 ;  /* 0x0000000000007b1d */ /* 0x000fe20000010000 */
[----:B------:R-:W-:Y:S02]  /*0710*/  SHF.L.U32 R2, R33, 0x1, RZ ;  /* 0x0000000121027819 */ /* 0x000fe400000006ff */
[----:B------:R-:W-:Y:S02]  /*0720*/  MOV R4, UR18 ;  /* 0x0000001200047c02 */ /* 0x000fe40008000f00 */
[----:B------:R-:W-:Y:S02]  /*0730*/  LOP3.LUT R2, R2, 0x7c0, RZ, 0xc0, !PT ;  /* 0x000007c002027812 */ /* 0x000fe400078ec0ff */
[----:B------:R-:W-:Y:S02]  /*0740*/  MOV R5, UR19 ;  /* 0x0000001300057c02 */ /* 0x000fe40008000f00 */
[----:B------:R-:W-:-:S05]  /*0750*/  LOP3.LUT R3, R2, 0x1f, R33, 0xf8, !PT ;  /* 0x0000001f02037812 */ /* 0x000fca00078ef821 */
[----:B------:R-:W-:-:S05]  /*0760*/  IMAD.WIDE.U32 R4, R3, 0x10, R4 ;  /* 0x0000001003047825 */ /* 0x000fca00078e0004 */
[----:B0-----:R-:W2:Y:S04]  /*0770*/  LDG.E.128 R12, desc[UR16][R4.64] ;  /* 0x00000010040c7981 */ /* 0x001ea8000c1e1d00 */
        /* <DEDUP_REMOVED lines=80> */
.L_x_1190:
[----:B------:R-:W-:Y:S05]  /*0c80*/  BSYNC.RECONVERGENT B0 ;  /* 0x0000000000007941 */ /* 0x000fea0003800200 */
.L_x_1189:
        /* <DEDUP_REMOVED lines=37> */
.L_x_1192:
[----:B------:R-:W-:Y:S05]  /*0ee0*/  BSYNC.RECONVERGENT B0 ;  /* 0x0000000000007941 */ /* 0x000fea0003800200 */
.L_x_1191:
        /* <DEDUP_REMOVED lines=36> */
.L_x_1194:
[----:B------:R-:W-:Y:S05]  /*1130*/  BSYNC.RECONVERGENT B0 ;  /* 0x0000000000007941 */ /* 0x000fea0003800200 */
.L_x_1193:
        /* <DEDUP_REMOVED lines=37> */
.L_x_1196:
[----:B------:R-:W-:Y:S05]  /*1390*/  BSYNC.RECONVERGENT B0 ;  /* 0x0000000000007941 */ /* 0x000fea0003800200 */
.L_x_1195:
        /* <DEDUP_REMOVED lines=36> */
.L_x_1198:
[----:B------:R-:W-:Y:S05]  /*15e0*/  BSYNC.RECONVERGENT B0 ;  /* 0x0000000000007941 */ /* 0x000fea0003800200 */
.L_x_1197:
        /* <DEDUP_REMOVED lines=39> */
.L_x_1200:
[----:B------:R-:W-:Y:S05]  /*1860*/  BSYNC.RECONVERGENT B0 ;  /* 0x0000000000007941 */ /* 0x000fea0003800200 */
.L_x_1199:
        /* <DEDUP_REMOVED lines=40> */
.L_x_1202:
[----:B------:R-:W-:Y:S05]  /*1af0*/  BSYNC.RECONVERGENT B0 ;  /* 0x0000000000007941 */ /* 0x000fea0003800200 */
.L_x_1201:
        /* <DEDUP_REMOVED lines=41> */
.L_x_1204:
[----:B------:R-:W-:Y:S05]  /*1d90*/  BSYNC.RECONVERGENT B0 ;  /* 0x0000000000007941 */ /* 0x000fea0003800200 */
.L_x_1203:
        /* <DEDUP_REMOVED lines=41> */
.L_x_1206:
[----:B------:R-:W-:Y:S05]  /*2030*/  BSYNC.RECONVERGENT B0 ;  /* 0x0000000000007941 */ /* 0x000fea0003800200 */
.L_x_1205:
        /* <DEDUP_REMOVED lines=39> */
.L_x_1208:
[----:B------:R-:W-:Y:S05]  /*22b0*/  BSYNC.RECONVERGENT B0 ;  /* 0x0000000000007941 */ /* 0x000fea0003800200 */
.L_x_1207:
        /* <DEDUP_REMOVED lines=43> */
.L_x_1210:
[----:B------:R-:W-:Y:S05]  /*2570*/  BSYNC.RECONVERGENT B0 ;  /* 0x0000000000007941 */ /* 0x000fea0003800200 */
.L_x_1209:
        /* <DEDUP_REMOVED lines=32> */
.L_x_1212:
[----:B------:R-:W-:Y:S05]  /*2780*/  BSYNC.RECONVERGENT B0 ;  /* 0x0000000000007941 */ /* 0x000fea0003800200 */
.L_x_1211:
        /* <DEDUP_REMOVED lines=32> */
.L_x_1214:
[----:B------:R-:W-:Y:S05]  /*2990*/  BSYNC.RECONVERGENT B0 ;  /* 0x0000000000007941 */ /* 0x000fea0003800200 */
.L_x_1213:
        /* <DEDUP_REMOVED lines=32> */
.L_x_1216:
[----:B------:R-:W-:Y:S05]  /*2ba0*/  BSYNC.RECONVERGENT B0 ;  /* 0x0000000000007941 */ /* 0x000fea0003800200 */
.L_x_1215:
        /* <DEDUP_REMOVED lines=32> */
.L_x_1218:
[----:B------:R-:W-:Y:S05]  /*2db0*/  BSYNC.RECONVERGENT B0 ;  /* 0x0000000000007941 */ /* 0x000fea0003800200 */
.L_x_1217:
        /* <DEDUP_REMOVED lines=32> */
.L_x_1220:
[----:B------:R-:W-:Y:S05]  /*2fc0*/  BSYNC.RECONVERGENT B0 ;  /* 0x0000000000007941 */ /* 0x000fea0003800200 */
.L_x_1219:
        /* <DEDUP_REMOVED lines=54> */
.L_x_1227:
        /* <DEDUP_REMOVED lines=28> */
[----:B------:R-:W-:Y:S01]  /*34f0*/  FMUL.FTZ R85, R2, 1.4426950216293334961 ;  /* 0x3fb8aa3b02557820 */ /* 0x000fe20000410000 */
[C---:B-1----:R-:W-:Y:S02]  /*3500*/  FMUL.FTZ R21, R3.reuse, R46 ;  /* 0x0000002e03157220 */ /* 0x042fe40000410000 */
[----:B------:R-:W-:Y:S01]  /*3510*/  FMUL.RZ R23, R22, 0.15915493667125701904 ;  /* 0x3e22f98316177820 */ /* 0x000fe2000040c000 */
[-C--:B------:R-:W-:Y:S01]  /*3520*/  FMUL.FTZ R22, R3, R38.reuse ;  /* 0x0000002603167220 */ /* 0x080fe20000410000 */
[C---:B------:R-:W-:Y:S01]  /*3530*/  FMUL.FTZ R20, R85.reuse, R38 ;  /* 0x0000002655147220 */ /* 0x040fe20000410000 */
[----:B------:R-:W-:Y:S01]  /*3540*/  FMUL.FTZ R2, R85, R48 ;  /* 0x0000003055027220 */ /* 0x000fe20000410000 */
[----:B------:R-:W-:Y:S01]  /*3550*/  FMUL.RZ R21, R21, 0.15915493667125701904 ;  /* 0x3e22f98315157820 */ /* 0x000fe2000040c000 */
[----:B------:R-:W-:Y:S01]  /*3560*/  FMUL.RZ R22, R22, 0.15915493667125701904 ;  /* 0x3e22f98316167820 */ /* 0x000fe2000040c000 */
[----:B------:R0:W1:Y:S01]  /*3570*/  MUFU.EX2 R100, R20 ;  /* 0x0000001400647308 */ /* 0x0000620000000800 */
[C---:B------:R-:W-:Y:S01]  /*3580*/  FMUL.FTZ R90, R85.reuse, R46 ;  /* 0x0000002e555a7220 */ /* 0x040fe20000410000 */
[C---:B------:R-:W-:Y:S01]  /*3590*/  FMUL.FTZ R106, R85.reuse, R26 ;  /* 0x0000001a556a7220 */ /* 0x040fe20000410000 */
[C---:B------:R-:W-:Y:S01]  /*35a0*/  FMUL.FTZ R122, R85.reuse, R0 ;  /* 0x00000000557a7220 */ /* 0x040fe20000410000 */
[----:B------:R-:W1:Y:S01]  /*35b0*/  MUFU.SIN R101, R22 ;  /* 0x0000001600657308 */ /* 0x000e620000000400 */
[C---:B------:R-:W-:Y:S01]  /*35c0*/  FMUL.FTZ R88, R85.reuse, R30 ;  /* 0x0000001e55587220 */ /* 0x040fe20000410000 */
[C---:B------:R-:W-:Y:S01]  /*35d0*/  FMUL.FTZ R117, R85.reuse, R40 ;  /* 0x0000002855757220 */ /* 0x040fe20000410000 */
[C---:B------:R-:W-:Y:S01]  /*35e0*/  FMUL.FTZ R116, R85.reuse, R36 ;  /* 0x0000002455747220 */ /* 0x040fe20000410000 */
[-C--:B------:R-:W-:Y:S01]  /*35f0*/  FMUL.FTZ R86, R85, R44.reuse ;  /* 0x0000002c55567220 */ /* 0x080fe20000410000 */
[----:B0-----:R-:W-:Y:S01]  /*3600*/  FMUL.FTZ R20, R3, R44 ;  /* 0x0000002c03147220 */ /* 0x001fe20000410000 */
[C---:B------:R-:W-:Y:S01]  /*3610*/  FMUL.FTZ R108, R85.reuse, R42 ;  /* 0x0000002a556c7220 */ /* 0x040fe20000410000 */
[----:B------:R-:W-:Y:S01]  /*3620*/  FMUL.FTZ R118, R85, R28 ;  /* 0x0000001c55767220 */ /* 0x000fe20000410000 */
[----:B------:R0:W-:Y:S01]  /*3630*/  MUFU.COS R123, R22 ;  /* 0x00000016007b7308 */ /* 0x0001e20000000000 */
[----:B---3--:R2:W-:Y:S07]  /*3640*/  STS.128 [R43], R4 ;  /* 0x000000042b007388 */ /* 0x0085ee0000000c00 */
[----:B------:R3:W4:Y:S01]  /*3650*/  MUFU.EX2 R96, R2 ;  /* 0x0000000200607308 */ /* 0x0007220000000800 */
[----:B0-----:R-:W-:Y:S01]  /*3660*/  FMUL.RZ R22, R20, 0.15915493667125701904 ;  /* 0x3e22f98314167820 */ /* 0x001fe2000040c000 */
[----:B------:R-:W-:Y:S01]  /*3670*/  FMUL.FTZ R20, R3, R30 ;  /* 0x0000001e03147220 */ /* 0x000fe20000410000 */
[----:B------:R0:W-:Y:S01]  /*3680*/  STS.128 [R43+0x200], R8 ;  /* 0x000200082b007388 */ /* 0x0001e20000000c00 */
[----:B------:R-:W4:Y:S01]  /*3690*/  MUFU.SIN R103, R23 ;  /* 0x0000001700677308 */ /* 0x000f220000000400 */
[----:B-1----:R-:W-:-:S02]  /*36a0*/  FMUL.FTZ R101, R100, R101 ;  /* 0x0000006564657220 */ /* 0x002fc40000410000 */
[----:B------:R-:W-:Y:S01]  /*36b0*/  STS.128 [R43+0x400], R12 ;  /* 0x0004000c2b007388 */ /* 0x000fe20000000c00 */
[----:B---3--:R-:W-:-:S03]  /*36c0*/  FMUL.FTZ R2, R3, R34 ;  /* 0x0000002203027220 */ /* 0x008fc60000410000 */
[----:B------:R-:W-:Y:S01]  /*36d0*/  STS.128 [R43+0x600], R16 ;  /* 0x000600102b007388 */ /* 0x000fe20000000c00 */
[----:B------:R1:W-:Y:S01]  /*36e0*/  MUFU.COS R121, R23 ;  /* 0x0000001700797308 */ /* 0x0003e20000000000 */
[----:B--2---:R-:W-:-:S04]  /*36f0*/  FMUL.FTZ R4, R3, R28 ;  /* 0x0000001c03047220 */ /* 0x004fc80000410000 */
[----:B0-----:R-:W-:-:S03]  /*3700*/  FMUL.RZ R8, R4, 0.15915493667125701904 ;  /* 0x3e22f98304087820 */ /* 0x001fc6000040c000 */
[----:B------:R-:W0:Y:S01]  /*3710*/  MUFU.SIN R99, R21 ;  /* 0x0000001500637308 */ /* 0x000e220000000400 */
[----:B-1----:R-:W-:Y:S01]  /*3720*/  FMUL.RZ R23, R2, 0.15915493667125701904 ;  /* 0x3e22f98302177820 */ /* 0x002fe2000040c000 */
[----:B------:R-:W-:-:S06]  /*3730*/  NOP ;  /* 0x0000000000007918 */ /* 0x000fcc0000000000 */
[----:B------:R1:W-:Y:S01]  /*3740*/  MUFU.COS R113, R21 ;  /* 0x0000001500717308 */ /* 0x0003e20000000000 */
[----:B------:R-:W-:Y:S01]  /*3750*/  FMUL.FTZ R2, R85, R34 ;  /* 0x0000002255027220 */ /* 0x000fe20000410000 */
[----:B------:R-:W-:Y:S01]  /*3760*/  LDS.128 R4, [R68+0x10] ;  /* 0x0000100044047984 */ /* 0x000fe20000000c00 */
[----:B----4-:R-:W-:-:S05]  /*3770*/  FMUL.FTZ R103, R96, R103 ;  /* 0x0000006760677220 */ /* 0x010fca0000410000 */
        /* <DEDUP_REMOVED lines=10> */
[----:B------:R-:W-:-:S04]  /*3820*/  FMUL.FTZ R20, R3, R40 ;  /* 0x0000002803147220 */ /* 0x000fc80000410000 */
[----:B------:R-:W-:Y:S01]  /*3830*/  FMUL.RZ R102, R20, 0.15915493667125701904 ;  /* 0x3e22f98314667820 */ /* 0x000fe2000040c000 */
[-C--:B------:R-:W-:Y:S01]  /*3840*/  FMUL.FTZ R20, R3, R24.reuse ;  /* 0x0000001803147220 */ /* 0x080fe20000410000 */
[----:B------:R1:W-:Y:S08]  /*3850*/  MUFU.COS R92, R23 ;  /* 0x00000017005c7308 */ /* 0x0003f00000000000 */
[----:B------:R-:W-:Y:S01]  /*3860*/  MUFU.SIN R93, R21 ;  /* 0x00000015005d7308 */ /* 0x000fe20000000400 */
[----:B-1----:R-:W-:Y:S01]  /*3870*/  FMUL.RZ R23, R20, 0.15915493667125701904 ;  /* 0x3e22f98314177820 */ /* 0x002fe2000040c000 */
[----:B------:R-:W-:-:S06]  /*3880*/  FMUL.FTZ R20, R85, R24 ;  /* 0x0000001855147220 */ /* 0x000fcc0000410000 */
[----:B------:R1:W-:Y:S08]  /*3890*/  MUFU.COS R94, R21 ;  /* 0x00000015005e7308 */ /* 0x0003f00000000000 */
[----:B------:R-:W2:Y:S01]  /*38a0*/  MUFU.SIN R89, R22 ;  /* 0x0000001600597308 */ /* 0x000ea20000000400 */
[----:B-1----:R-:W-:-:S07]  /*38b0*/  FMUL.FTZ R21, R3, R36 ;  /* 0x0000002403157220 */ /* 0x002fce0000410000 */
[----:B------:R1:W-:Y:S08]  /*38c0*/  MUFU.COS R115, R22 ;  /* 0x0000001600737308 */ /* 0x0003f00000000000 */
[----:B------:R3:W-:Y:S01]  /*38d0*/  MUFU.EX2 R124, R20 ;  /* 0x00000014007c7308 */ /* 0x0007e20000000800 */
[----:B-1----:R-:W-:Y:S01]  /*38e0*/  FMUL.RZ R22, R21, 0.15915493667125701904 ;  /* 0x3e22f98315167820 */ /* 0x002fe2000040c000 */
[----:B------:R-:W-:-:S02]  /*38f0*/  FMUL.FTZ R21, R3, R0 ;  /* 0x0000000003157220 */ /* 0x000fc40000410000 */
[----:B------:R-:W-:Y:S02]  /*3900*/  MUFU.SIN R107, R23 ;  /* 0x00000017006b7308 */ /* 0x000fe40000000400 */
[----:B------:R-:W-:Y:S01]  /*3910*/  FMUL.RZ R21, R21, 0.15915493667125701904 ;  /* 0x3e22f98315157820 */ /* 0x000fe2000040c000 */
[----:B---3--:R-:W-:-:S05]  /*3920*/  FMUL.FTZ R20, R3, R32 ;  /* 0x0000002003147220 */ /* 0x008fca0000410000 */
[----:B------:R-:W-:Y:S01]  /*3930*/  MUFU.COS R125, R23 ;  /* 0x00000017007d7308 */ /* 0x000fe20000000000 */
[----:B------:R-:W-:Y:S01]  /*3940*/  FMUL.RZ R104, R20, 0.15915493667125701904 ;  /* 0x3e22f98314687820 */ /* 0x000fe2000040c000 */
[C---:B------:R-:W-:Y:S01]  /*3950*/  FMUL.FTZ R20, R3.reuse, R56 ;  /* 0x0000003803147220 */ /* 0x040fe20000410000 */
[----:B------:R-:W-:-:S03]  /*3960*/  FMUL.FTZ R3, R3, R58 ;  /* 0x0000003a03037220 */ /* 0x000fc60000410000 */
[----:B------:R-:W-:Y:S02]  /*3970*/  FMUL.RZ R129, R20, 0.15915493667125701904 ;  /* 0x3e22f98314817820 */ /* 0x000fe4000040c000 */
[----:B------:R-:W-:Y:S08]  /*3980*/  MUFU.SIN R109, R22 ;  /* 0x00000016006d7308 */ /* 0x000ff00000000400 */
[----:B------:R-:W-:Y:S08]  /*3990*/  MUFU.COS R114, R22 ;  /* 0x0000001600727308 */ /* 0x000ff00000000000 */
[----:B------:R-:W-:Y:S08]  /*39a0*/  MUFU.SIN R111, R21 ;  /* 0x00000015006f7308 */ /* 0x000ff00000000400 */
[----:B------:R1:W-:Y:S08]  /*39b0*/  MUFU.COS R119, R21 ;  /* 0x0000001500777308 */ /* 0x0003f00000000000 */
[----:B------:R-:W0:Y:S01]  /*39c0*/  MUFU.EX2 R90, R90 ;  /* 0x0000005a005a7308 */ /* 0x000e220000000800 */
[----:B-1----:R-:W1:Y:S03]  /*39d0*/  LDS.128 R20, [R68] ;  /* 0x0000000044147984 */ /* 0x002e660000000c00 */
[----:B------:R-:W2:Y:S04]  /*39e0*/  MUFU.EX2 R106, R106 ;  /* 0x0000006a006a7308 */ /* 0x000ea80000000800 */
[----:B------:R-:W3:Y:S04]  /*39f0*/  MUFU.EX2 R2, R2 ;  /* 0x0000000200027308 */ /* 0x000ee80000000800 */
[----:B------:R-:W4:Y:S01]  /*3a00*/  MUFU.COS R110, R102 ;  /* 0x00000066006e7308 */ /* 0x000f220000000000 */
[----:B0-----:R-:W-:Y:S01]  /*3a10*/  FMUL.FTZ R99, R90, R99 ;  /* 0x000000635a637220 */ /* 0x001fe20000410000 */
[----:B--2---:R-:W-:-:S06]  /*3a20*/  FMUL.FTZ R89, R106, R89 ;  /* 0x000000596a597220 */ /* 0x004fcc0000410000 */
[----:B------:R0:W-:Y:S01]  /*3a30*/  MUFU.SIN R105, R102 ;  /* 0x0000006600697308 */ /* 0x0001e20000000400 */
[C---:B---3--:R-:W-:Y:S01]  /*3a40*/  FMUL.FTZ R98, R2.reuse, R98 ;  /* 0x0000006202627220 */ /* 0x048fe20000410000 */
[----:B------:R-:W-:-:S06]  /*3a50*/  FMUL.FTZ R97, R2, R97 ;  /* 0x0000006102617220 */ /* 0x000fcc0000410000 */
[----:B------:R-:W-:Y:S01]  /*3a60*/  MUFU.EX2 R122, R122 ;  /* 0x0000007a007a7308 */ /* 0x000fe20000000800 */
[----:B0-----:R-:W-:-:S03]  /*3a70*/  FMUL.FTZ R102, R85, R32 ;  /* 0x0000002055667220 */ /* 0x001fc60000410000 */
[----:B------:R-:W0:Y:S04]  /*3a80*/  MUFU.EX2 R88, R88 ;  /* 0x0000005800587308 */ /* 0x000e280000000800 */
[----:B------:R-:W4:Y:S04]  /*3a90*/  MUFU.EX2 R117, R117 ;  /* 0x0000007500757308 */ /* 0x000f280000000800 */
[----:B------:R-:W2:Y:S01]  /*3aa0*/  MUFU.EX2 R116, R116 ;  /* 0x0000007400747308 */ /* 0x000ea20000000800 */
[----:B-1----:R-:W-:-:S03]  /*3ab0*/  PRMT R9, R21, 0x7632, R9 ;  /* 0x0000763215097816 */ /* 0x002fc60000000009 */
[----:B------:R1:W3:Y:S01]  /*3ac0*/  MUFU.EX2 R127, R102 ;  /* 0x00000066007f7308 */ /* 0x0002e20000000800 */
[C---:B0-----:R-:W-:Y:S01]  /*3ad0*/  FMUL.FTZ R94, R88.reuse, R94 ;  /* 0x0000005e585e7220 */ /* 0x041fe20000410000 */
[----:B------:R-:W-:Y:S02]  /*3ae0*/  FMUL.FTZ R93, R88, R93 ;  /* 0x0000005d585d7220 */ /* 0x000fe40000410000 */
[----:B------:R-:W-:Y:S01]  /*3af0*/  MUFU.SIN R112, R104 ;  /* 0x0000006800707308 */ /* 0x000fe20000000400 */
[----:B----4-:R-:W-:Y:S01]  /*3b00*/  FMUL.FTZ R88, R117, R110 ;  /* 0x0000006e75587220 */ /* 0x010fe20000410000 */
[----:B-1----:R-:W-:Y:S01]  /*3b10*/  FMUL.FTZ R102, R100, R123 ;  /* 0x0000007b64667220 */ /* 0x002fe20000410000 */
[----:B------:R-:W-:Y:S01]  /*3b20*/  FMUL.FTZ R100, R90, R113 ;  /* 0x000000715a647220 */ /* 0x000fe20000410000 */
[----:B------:R-:W-:-:S04]  /*3b30*/  FMUL.FTZ R90, R106, R115 ;  /* 0x000000736a5a7220 */ /* 0x000fc80000410000 */
[----:B------:R0:W3:Y:S01]  /*3b40*/  MUFU.COS R126, R104 ;  /* 0x00000068007e7308 */ /* 0x0000e20000000000 */
[----:B------:R-:W-:Y:S01]  /*3b50*/  FMUL.RZ R115, R3, 0.15915493667125701904 ;  /* 0x3e22f98303737820 */ /* 0x000fe2000040c000 */
[----:B------:R-:W-:Y:S01]  /*3b60*/  PRMT R3, R20, 0x7632, R3 ;  /* 0x0000763214037816 */ /* 0x000fe20000000003 */
[----:B--2---:R-:W-:Y:S01]  /*3b70*/  FMUL.FTZ R110, R116, R114 ;  /* 0x00000072746e7220 */ /* 0x004fe20000410000 */
[----:B------:R-:W-:Y:S01]  /*3b80*/  SHF.L.U32 R20, R20, 0x10, RZ ;  /* 0x0000001014147819 */ /* 0x000fe200000006ff */
[----:B------:R-:W-:Y:S01]  /*3b90*/  FMUL.FTZ R109, R116, R109 ;  /* 0x0000006d746d7220 */ /* 0x000fe20000410000 */
[----:B------:R-:W-:Y:S02]  /*3ba0*/  SHF.L.U32 R114, R9, 0x10, RZ ;  /* 0x0000001009727819 */ /* 0x000fe400000006ff */
[----:B------:R-:W-:Y:S01]  /*3bb0*/  MUFU.SIN R11, R8 ;  /* 0x00000008000b7308 */ /* 0x000fe20000000400 */
[----:B0-----:R-:W-:Y:S01]  /*3bc0*/  FMUL.FTZ R104, R96, R121 ;  /* 0x0000007960687220 */ /* 0x001fe20000410000 */
[C---:B------:R-:W-:Y:S01]  /*3bd0*/  FMUL.FTZ R121, R85.reuse, R56 ;  /* 0x0000003855797220 */ /* 0x040fe20000410000 */
[----:B------:R-:W-:Y:S01]  /*3be0*/  FMUL.FTZ R85, R85, R58 ;  /* 0x0000003a55557220 */ /* 0x000fe20000410000 */
[----:B------:R-:W-:-:S04]  /*3bf0*/  FMUL.FTZ R114, R47, R114 ;  /* 0x000000722f727220 */ /* 0x000fc80000410000 */
[----:B------:R0:W-:Y:S01]  /*3c00*/  MUFU.EX2 R2, R85 ;  /* 0x0000005500027308 */ /* 0x0001e20000000800 */
[----:B---3--:R-:W-:-:S03]  /*3c10*/  FMUL.FTZ R106, R127, R126 ;  /* 0x0000007e7f6a7220 */ /* 0x008fc60000410000 */
[----:B------:R1:W2:Y:S01]  /*3c20*/  MUFU.COS R13, R8 ;  /* 0x00000008000d7308 */ /* 0x0002a20000000000 */
[----:B0-----:R-:W-:Y:S01]  /*3c30*/  FMUL.FTZ R85, R124, R107 ;  /* 0x0000006b7c557220 */ /* 0x001fe20000410000 */
[----:B------:R-:W-:Y:S01]  /*3c40*/  FMUL.FTZ R107, R122, R111 ;  /* 0x0000006f7a6b7220 */ /* 0x000fe20000410000 */
[----:B------:R-:W-:-:S05]  /*3c50*/  FMUL.FTZ R111, R45, R20 ;  /* 0x000000142d6f7220 */ /* 0x000fca0000410000 */
[----:B------:R-:W0:Y:S01]  /*3c60*/  MUFU.EX2 R108, R108 ;  /* 0x0000006c006c7308 */ /* 0x000e220000000800 */
[----:B-1----:R-:W-:Y:S01]  /*3c70*/  SHF.L.U32 R8, R3, 0x10, RZ ;  /* 0x0000001003087819 */ /* 0x002fe200000006ff */
[-C--:B------:R-:W-:Y:S02]  /*3c80*/  FMUL.FTZ R3, R111, R101.reuse ;  /* 0x000000656f037220 */ /* 0x080fe40000410000 */
[----:B------:R-:W2:Y:S02]  /*3c90*/  MUFU.EX2 R118, R118 ;  /* 0x0000007600767308 */ /* 0x000ea40000000800 */
[----:B------:R-:W-:Y:S01]  /*3ca0*/  FMUL.FTZ R20, R45, R8 ;  /* 0x000000082d147220 */ /* 0x000fe20000410000 */
[----:B------:R-:W-:Y:S01]  /*3cb0*/  SHF.L.U32 R8, R21, 0x10, RZ ;  /* 0x0000001015087819 */ /* 0x000fe200000006ff */
[----:B------:R-:W1:Y:S02]  /*3cc0*/  MUFU.EX2 R86, R86 ;  /* 0x0000005600567308 */ /* 0x000e640000000800 */
[C---:B------:R-:W-:Y:S01]  /*3cd0*/  FMUL.FTZ R10, R20.reuse, R101 ;  /* 0x00000065140a7220 */ /* 0x040fe20000410000 */
[----:B------:R-:W-:Y:S01]  /*3ce0*/  FFMA.FTZ R9, R20, R102, R3 ;  /* 0x0000006614097223 */ /* 0x000fe20000010003 */
[----:B------:R-:W-:Y:S01]  /*3cf0*/  MUFU.SIN R15, R115 ;  /* 0x00000073000f7308 */ /* 0x000fe20000000400 */
[----:B------:R-:W-:Y:S01]  /*3d00*/  FMUL.FTZ R21, R47, R8 ;  /* 0x000000082f157220 */ /* 0x000fe20000410000 */
[----:B------:R-:W-:Y:S01]  /*3d10*/  FFMA.FTZ R10, R111, R102, -R10 ;  /* 0x000000666f0a7223 */ /* 0x000fe2000001080a */
[----:B------:R-:W-:Y:S01]  /*3d20*/  FADD.FTZ R9, R114, R9 ;  /* 0x0000000972097221 */ /* 0x000fe20000010000 */
[C---:B0-----:R-:W-:Y:S01]  /*3d30*/  FMUL.FTZ R92, R108.reuse, R92 ;  /* 0x0000005c6c5c7220 */ /* 0x041fe20000410000 */
[----:B------:R-:W-:Y:S01]  /*3d40*/  FMUL.FTZ R91, R108, R91 ;  /* 0x0000005b6c5b7220 */ /* 0x000fe20000410000 */
[----:B------:R-:W-:Y:S01]  /*3d50*/  FMUL.FTZ R108, R122, R119 ;  /* 0x000000777a6c7220 */ /* 0x000fe20000410000 */
[C---:B------:R-:W-:Y:S01]  /*3d60*/  PRMT R3, R22.reuse, 0x7632, R3 ;  /* 0x0000763216037816 */ /* 0x040fe20000000003 */
[----:B------:R-:W0:Y:S01]  /*3d70*/  MUFU.COS R115, R115 ;  /* 0x0000007300737308 */ /* 0x000e220000000000 */
[----:B------:R-:W-:Y:S01]  /*3d80*/  SHF.L.U32 R22, R22, 0x10, RZ ;  /* 0x0000001016167819 */ /* 0x000fe200000006ff */
[----:B------:R-:W-:Y:S01]  /*3d90*/  FADD.FTZ R10, R21, R10 ;  /* 0x0000000a150a7221 */ /* 0x000fe20000010000 */
[----:B--2---:R-:W-:Y:S01]  /*3da0*/  FMUL.FTZ R119, R118, R13 ;  /* 0x0000000d76777220 */ /* 0x004fe20000410000 */
[----:B------:R-:W-:Y:S01]  /*3db0*/  FMUL.FTZ R13, R99, R9 ;  /* 0x00000009630d7220 */ /* 0x000fe20000410000 */
[----:B-1----:R-:W-:Y:S01]  /*3dc0*/  FMUL.FTZ R96, R86, R87 ;  /* 0x0000005756607220 */ /* 0x002fe20000410000 */
[----:B------:R-:W-:Y:S01]  /*3dd0*/  SHF.L.U32 R116, R3, 0x10, RZ ;  /* 0x0000001003747819 */ /* 0x000fe200000006ff */
[----:B------:R-:W-:Y:S01]  /*3de0*/  FMUL.FTZ R87, R117, R105 ;  /* 0x0000006975577220 */ /* 0x000fe20000410000 */
[----:B------:R-:W-:Y:S01]  /*3df0*/  MUFU.SIN R128, R129 ;  /* 0x0000008100807308 */ /* 0x000fe20000000400 */
[-C--:B------:R-:W-:Y:S01]  /*3e00*/  FMUL.FTZ R8, R99, R10.reuse ;  /* 0x0000000a63087220 */ /* 0x080fe20000410000 */
[C---:B------:R-:W-:Y:S01]  /*3e10*/  FFMA.FTZ R10, R100.reuse, R10, -R13 ;  /* 0x0000000a640a7223 */ /* 0x040fe2000001080d */
[C---:B------:R-:W-:Y:S01]  /*3e20*/  FMUL.FTZ R117, R49.reuse, R22 ;  /* 0x0000001631757220 */ /* 0x040fe20000410000 */
[----:B------:R-:W-:Y:S01]  /*3e30*/  FMUL.FTZ R116, R49, R116 ;  /* 0x0000007431747220 */ /* 0x000fe20000410000 */
[----:B------:R-:W-:Y:S01]  /*3e40*/  FFMA.FTZ R9, R100, R9, R8 ;  /* 0x0000000964097223 */ /* 0x000fe20000010008 */
[----:B------:R-:W-:Y:S01]  /*3e50*/  PRMT R3, R23, 0x7632, R3 ;  /* 0x0000763217037816 */ /* 0x000fe20000000003 */
[----:B------:R-:W-:Y:S01]  /*3e60*/  FADD.FTZ R10, R117, R10 ;  /* 0x0000000a750a7221 */ /* 0x000fe20000010000 */
[----:B------:R-:W1:Y:S01]  /*3e70*/  MUFU.COS R130, R129 ;  /* 0x0000008100827308 */ /* 0x000e620000000000 */
[----:B------:R-:W-:Y:S01]  /*3e80*/  FMUL.FTZ R118, R118, R11 ;  /* 0x0000000b76767220 */ /* 0x000fe20000410000 */
[----:B------:R-:W-:Y:S01]  /*3e90*/  FADD.FTZ R9, R116, R9 ;  /* 0x0000000974097221 */ /* 0x000fe20000010000 */
[----:B------:R-:W-:Y:S01]  /*3ea0*/  SHF.L.U32 R8, R3, 0x10, RZ ;  /* 0x0000001003087819 */ /* 0x000fe200000006ff */
[----:B------:R-:W-:Y:S01]  /*3eb0*/  FMUL.FTZ R11, R97, R10 ;  /* 0x0000000a610b7220 */ /* 0x000fe20000410000 */
[C---:B0-----:R-:W-:Y:S01]  /*3ec0*/  FMUL.FTZ R115, R2.reuse, R115 ;  /* 0x0000007302737220 */ /* 0x041fe20000410000 */
[----:B------:R-:W-:Y:S01]  /*3ed0*/  FMUL.FTZ R22, R2, R15 ;  /* 0x0000000f02167220 */ /* 0x000fe20000410000 */
[----:B------:R-:W-:Y:S01]  /*3ee0*/  FMUL.FTZ R105, R127, R112 ;  /* 0x000000707f697220 */ /* 0x000fe20000410000 */
[----:B------:R-:W1:Y:S01]  /*3ef0*/  MUFU.EX2 R121, R121 ;  /* 0x0000007900797308 */ /* 0x000e620000000800 */
[----:B------:R-:W-:Y:S01]  /*3f00*/  SHF.L.U32 R2, R23, 0x10, RZ ;  /* 0x0000001017027819 */ /* 0x000fe200000006ff */
[-C--:B------:R-:W-:Y:S01]  /*3f10*/  FMUL.FTZ R3, R97, R9.reuse ;  /* 0x0000000961037220 */ /* 0x080fe20000410000 */
[----:B------:R-:W-:Y:S01]  /*3f20*/  FFMA.FTZ R12, R98, R9, R11 ;  /* 0x00000009620c7223 */ /* 0x000fe2000001000b */
[----:B------:R-:W-:Y:S01]  /*3f30*/  FMUL.FTZ R95, R86, R95 ;  /* 0x0000005f565f7220 */ /* 0x000fe20000410000 */
[-C--:B------:R-:W-:Y:S01]  /*3f40*/  FMUL.FTZ R9, R103, R101.reuse ;  /* 0x0000006567097220 */ /* 0x080fe20000410000 */
[--C-:B------:R-:W-:Y:S01]  /*3f50*/  FFMA.FTZ R10, R98, R10, -R3.reuse ;  /* 0x0000000a620a7223 */ /* 0x100fe20000010803 */
[----:B------:R-:W-:Y:S01]  /*3f60*/  FMUL.FTZ R23, R51, R2 ;  /* 0x0000000233177220 */ /* 0x000fe20000410000 */
[----:B------:R-:W-:Y:S01]  /*3f70*/  PRMT R3, R4, 0x7632, R3 ;  /* 0x0000763204037816 */ /* 0x000fe20000000003 */
[----:B------:R-:W-:Y:S01]  /*3f80*/  FMUL.FTZ R2, R104, R101 ;  /* 0x0000006568027220 */ /* 0x000fe20000410000 */
[----:B------:R-:W-:Y:S01]  /*3f90*/  SHF.L.U32 R4, R4, 0x10, RZ ;  /* 0x0000001004047819 */ /* 0x000fe200000006ff */
[----:B------:R-:W-:Y:S01]  /*3fa0*/  FADD.FTZ R10, R23, R10 ;  /* 0x0000000a170a7221 */ /* 0x000fe20000010000 */
[----:B------:R-:W-:Y:S01]  /*3fb0*/  SHF.L.U32 R122, R3, 0x10, RZ ;  /* 0x00000010037a7819 */ /* 0x000fe200000006ff */
[----:B------:R-:W-:Y:S01]  /*3fc0*/  FFMA.FTZ R3, R103, R102, R2 ;  /* 0x0000006667037223 */ /* 0x000fe20000010002 */
[C---:B-1----:R-:W-:Y:S01]  /*3fd0*/  FMUL.FTZ R113, R121.reuse, R130 ;  /* 0x0000008279717220 */ /* 0x042fe20000410000 */
[----:B------:R-:W-:Y:S01]  /*3fe0*/  FMUL.FTZ R112, R121, R128 ;  /* 0x0000008079707220 */ /* 0x000fe20000410000 */
[----:B------:R-:W-:Y:S01]  /*3ff0*/  FMUL.FTZ R121, R51, R8 ;  /* 0x0000000833797220 */ /* 0x000fe20000410000 */
[----:B------:R-:W-:Y:S01]  /*4000*/  FMUL.FTZ R13, R95, R10 ;  /* 0x0000000a5f0d7220 */ /* 0x000fe20000410000 */
[----:B------:R-:W-:Y:S01]  /*4010*/  FMUL.FTZ R123, R53, R4 ;  /* 0x00000004357b7220 */ /* 0x000fe20000410000 */
[----:B------:R-:W-:Y:S01]  /*4020*/  FFMA.FTZ R9, R104, R102, -R9 ;  /* 0x0000006668097223 */ /* 0x000fe20000010809 */
[----:B------:R-:W-:Y:S01]  /*4030*/  FADD.FTZ R12, R121, R12 ;  /* 0x0000000c790c7221 */ /* 0x000fe20000010000 */
[----:B------:R-:W-:Y:S01]  /*4040*/  FMUL.FTZ R122, R53, R122 ;  /* 0x0000007a357a7220 */ /* 0x000fe20000410000 */
[----:B------:R-:W-:Y:S01]  /*4050*/  FMUL.FTZ R86, R124, R125 ;  /* 0x0000007d7c567220 */ /* 0x000fe20000410000 */
[----:B------:R-:W-:Y:S01]  /*4060*/  SHF.L.U32 R124, R5, 0x10, RZ ;  /* 0x00000010057c7819 */ /* 0x000fe200000006ff */
[-C--:B------:R-:W-:Y:S01]  /*4070*/  FMUL.FTZ R11, R95, R12.reuse ;  /* 0x0000000c5f0b7220 */ /* 0x080fe20000410000 */
[----:B------:R-:W-:Y:S01]  /*4080*/  FFMA.FTZ R13, R96, R12, R13 ;  /* 0x0000000c600d7223 */ /* 0x000fe2000001000d */
[----:B------:R-:W-:-:S02]  /*4090*/  SHF.L.U32 R128, R7, 0x10, RZ ;  /* 0x0000001007807819 */ /* 0x000fc400000006ff */
[----:B------:R-:W-:Y:S01]  /*40a0*/  FFMA.FTZ R2, R96, R10, -R11 ;  /* 0x0000000a60027223 */ /* 0x000fe2000001080b */
[----:B------:R-:W-:Y:S01]  /*40b0*/  FMUL.FTZ R11, R99, R3 ;  /* 0x00000003630b7220 */ /* 0x000fe20000410000 */
[----:B------:R-:W-:Y:S01]  /*40c0*/  FADD.FTZ R13, R122, R13 ;  /* 0x0000000d7a0d7221 */ /* 0x000fe20000010000 */
[----:B------:R-:W-:Y:S01]  /*40d0*/  FMUL.FTZ R124, R55, R124 ;  /* 0x0000007c377c7220 */ /* 0x000fe20000410000 */
[--C-:B------:R-:W-:Y:S01]  /*40e0*/  FADD.FTZ R12, R123, R2.reuse ;  /* 0x000000027b0c7221 */ /* 0x100fe20000010000 */
[CC--:B------:R-:W-:Y:S01]  /*40f0*/  FFMA.FTZ R4, R100.reuse, R9.reuse, -R11 ;  /* 0x0000000964047223 */ /* 0x0c0fe2000001080b */
[----:B------:R-:W-:Y:S01]  /*4100*/  FMUL.FTZ R9, R99, R9 ;  /* 0x0000000963097220 */ /* 0x000fe20000410000 */
[----:B------:R-:W-:Y:S01]  /*4110*/  PRMT R2, R5, 0x7632, R2 ;  /* 0x0000763205027816 */ /* 0x000fe20000000002 */
[CC--:B------:R-:W-:Y:S01]  /*4120*/  FMUL.FTZ R11, R93.reuse, R12.reuse ;  /* 0x0000000c5d0b7220 */ /* 0x0c0fe20000410000 */
[----:B------:R-:W-:Y:S01]  /*4130*/  FMUL.FTZ R15, R93, R13 ;  /* 0x0000000d5d0f7220 */ /* 0x000fe20000410000 */
[----:B------:R-:W-:Y:S01]  /*4140*/  FFMA.FTZ R3, R100, R3, R9 ;  /* 0x0000000364037223 */ /* 0x000fe20000010009 */
[----:B------:R-:W-:Y:S01]  /*4150*/  SHF.L.U32 R2, R2, 0x10, RZ ;  /* 0x0000001002027819 */ /* 0x000fe200000006ff */
[C---:B------:R-:W-:Y:S01]  /*4160*/  FFMA.FTZ R14, R94.reuse, R13, R11 ;  /* 0x0000000d5e0e7223 */ /* 0x040fe2000001000b */
[----:B------:R-:W-:Y:S01]  /*4170*/  FFMA.FTZ R15, R94, R12, -R15 ;  /* 0x0000000c5e0f7223 */ /* 0x000fe2000001080f */
[----:B------:R-:W0:Y:S01]  /*4180*/  LDS.128 R8, [R68+0x20] ;  /* 0x0000200044087984 */ /* 0x000e220000000c00 */
[-C--:B------:R-:W-:Y:S01]  /*4190*/  FMUL.FTZ R5, R97, R3.reuse ;  /* 0x0000000361057220 */ /* 0x080fe20000410000 */
[----:B------:R-:W-:Y:S01]  /*41a0*/  FMUL.FTZ R125, R55, R2 ;  /* 0x00000002377d7220 */ /* 0x000fe20000410000 */
[-C--:B------:R-:W-:Y:S01]  /*41b0*/  FMUL.FTZ R2, R97, R4.reuse ;  /* 0x0000000461027220 */ /* 0x080fe20000410000 */
[----:B------:R-:W-:Y:S01]  /*41c0*/  FADD.FTZ R15, R124, R15 ;  /* 0x0000000f7c0f7221 */ /* 0x000fe20000010000 */
[C---:B------:R-:W-:Y:S01]  /*41d0*/  FFMA.FTZ R5, R98.reuse, R4, -R5 ;  /* 0x0000000462057223 */ /* 0x040fe20000010805 */
[----:B------:R-:W-:Y:S01]  /*41e0*/  FADD.FTZ R14, R125, R14 ;  /* 0x0000000e7d0e7221 */ /* 0x000fe20000010000 */
[--C-:B------:R-:W-:Y:S01]  /*41f0*/  FFMA.FTZ R3, R98, R3, R2.reuse ;  /* 0x0000000362037223 */ /* 0x100fe20000010002 */
[C---:B------:R-:W-:Y:S01]  /*4200*/  PRMT R2, R6.reuse, 0x7632, R2 ;  /* 0x0000763206027816 */ /* 0x040fe20000000002 */
[CC--:B------:R-:W-:Y:S01]  /*4210*/  FMUL.FTZ R17, R91.reuse, R15.reuse ;  /* 0x0000000f5b117220 */ /* 0x0c0fe20000410000 */
[----:B------:R-:W-:Y:S01]  /*4220*/  FMUL.FTZ R13, R91, R14 ;  /* 0x0000000e5b0d7220 */ /* 0x000fe20000410000 */
[----:B------:R-:W-:Y:S01]  /*4230*/  SHF.L.U32 R6, R6, 0x10, RZ ;  /* 0x0000001006067819 */ /* 0x000fe200000006ff */
[----:B------:R-:W-:Y:S01]  /*4240*/  FMUL.FTZ R128, R59, R128 ;  /* 0x000000803b807220 */ /* 0x000fe20000410000 */
[----:B------:R-:W-:Y:S01]  /*4250*/  SHF.L.U32 R2, R2, 0x10, RZ ;  /* 0x0000001002027819 */ /* 0x000fe200000006ff */
[C---:B------:R-:W-:Y:S01]  /*4260*/  FFMA.FTZ R4, R92.reuse, R15, -R13 ;  /* 0x0000000f5c047223 */ /* 0x040fe2000001080d */
[----:B------:R-:W-:Y:S01]  /*4270*/  FMUL.FTZ R13, R95, R3 ;  /* 0x000000035f0d7220 */ /* 0x000fe20000410000 */
[C---:B------:R-:W-:Y:S01]  /*4280*/  FMUL.FTZ R127, R57.reuse, R6 ;  /* 0x00000006397f7220 */ /* 0x040fe20000410000 */
[----:B------:R-:W-:Y:S01]  /*4290*/  FFMA.FTZ R17, R92, R14, R17 ;  /* 0x0000000e5c117223 */ /* 0x000fe20000010011 */
[----:B------:R-:W-:Y:S01]  /*42a0*/  FMUL.FTZ R126, R57, R2 ;  /* 0x00000002397e7220 */ /* 0x000fe20000410000 */
[-C--:B------:R-:W-:Y:S01]  /*42b0*/  FFMA.FTZ R13, R96, R5.reuse, -R13 ;  /* 0x00000005600d7223 */ /* 0x080fe2000001080d */
[----:B------:R-:W-:Y:S01]  /*42c0*/  FMUL.FTZ R5, R95, R5 ;  /* 0x000000055f057220 */ /* 0x000fe20000410000 */
[----:B------:R-:W-:Y:S01]  /*42d0*/  FADD.FTZ R6, R127, R4 ;  /* 0x000000047f067221 */ /* 0x000fe20000010000 */
[----:B------:R-:W-:Y:S01]  /*42e0*/  PRMT R2, R7, 0x7632, R2 ;  /* 0x0000763207027816 */ /* 0x000fe20000000002 */
[----:B------:R-:W-:Y:S01]  /*42f0*/  FADD.FTZ R17, R126, R17 ;  /* 0x000000117e117221 */ /* 0x000fe20000010000 */
[----:B------:R-:W-:Y:S01]  /*4300*/  FFMA.FTZ R5, R96, R3, R5 ;  /* 0x0000000360057223 */ /* 0x000fe20000010005 */
[----:B------:R-:W-:Y:S01]  /*4310*/  FMUL.FTZ R15, R89, R6 ;  /* 0x00000006590f7220 */ /* 0x000fe20000410000 */
[----:B------:R-:W-:-:S02]  /*4320*/  SHF.L.U32 R2, R2, 0x10, RZ ;  /* 0x0000001002027819 */ /* 0x000fc400000006ff */
[----:B------:R-:W-:Y:S01]  /*4330*/  FMUL.FTZ R3, R93, R5 ;  /* 0x000000055d037220 */ /* 0x000fe20000410000 */
[-C--:B------:R-:W-:Y:S01]  /*4340*/  FFMA.FTZ R12, R90, R17.reuse, R15 ;  /* 0x000000115a0c7223 */ /* 0x080fe2000001000f */
[----:B------:R-:W-:Y:S01]  /*4350*/  FMUL.FTZ R17, R89, R17 ;  /* 0x0000001159117220 */ /* 0x000fe20000410000 */
[----:B------:R-:W-:Y:S01]  /*4360*/  FMUL.FTZ R129, R59, R2 ;  /* 0x000000023b817220 */ /* 0x000fe20000410000 */
[-C--:B------:R-:W-:Y:S01]  /*4370*/  FFMA.FTZ R4, R94, R13.reuse, -R3 ;  /* 0x0000000d5e047223 */ /* 0x080fe20000010803 */
[----:B------:R-:W-:Y:S01]  /*4380*/  FMUL.FTZ R13, R93, R13 ;  /* 0x0000000d5d0d7220 */ /* 0x000fe20000410000 */
[----:B------:R-:W-:Y:S01]  /*4390*/  FFMA.FTZ R17, R90, R6, -R17 ;  /* 0x000000065a117223 */ /* 0x000fe20000010811 */
[----:B------:R-:W-:Y:S02]  /*43a0*/  FADD.FTZ R12, R129, R12 ;  /* 0x0000000c810c7221 */ /* 0x000fe40000010000 */
[----:B------:R-:W-:Y:S01]  /*43b0*/  FFMA.FTZ R13, R94, R5, R13 ;  /* 0x000000055e0d7223 */ /* 0x000fe2000001000d */
[----:B------:R-:W-:Y:S01]  /*43c0*/  FADD.FTZ R17, R128, R17 ;  /* 0x0000001180117221 */ /* 0x000fe20000010000 */
[----:B------:R-:W-:Y:S01]  /*43d0*/  FMUL.FTZ R7, R87, R12 ;  /* 0x0000000c57077220 */ /* 0x000fe20000410000 */
[C---:B0-----:R-:W-:Y:S01]  /*43e0*/  PRMT R2, R8.reuse, 0x7632, R2 ;  /* 0x0000763208027816 */ /* 0x041fe20000000002 */
[----:B------:R-:W-:Y:S01]  /*43f0*/  FMUL.FTZ R5, R91, R13 ;  /* 0x0000000d5b057220 */ /* 0x000fe20000410000 */
[----:B------:R-:W-:-:S02]  /*4400*/  SHF.L.U32 R131, R8, 0x10, RZ ;  /* 0x0000001008837819 */ /* 0x000fc400000006ff */
[----:B------:R-:W-:Y:S01]  /*4410*/  SHF.L.U32 R3, R2, 0x10, RZ ;  /* 0x0000001002037819 */ /* 0x000fe200000006ff */
[----:B------:R-:W-:Y:S01]  /*4420*/  FFMA.FTZ R2, R88, R17, -R7 ;  /* 0x0000001158027223 */ /* 0x000fe20000010807 */
[-C--:B------:R-:W-:Y:S01]  /*4430*/  FMUL.FTZ R7, R91, R4.reuse ;  /* 0x000000045b077220 */ /* 0x080fe20000410000 */
[----:B------:R-:W-:Y:S01]  /*4440*/  FMUL.FTZ R131, R60, R131 ;  /* 0x000000833c837220 */ /* 0x000fe20000410000 */
[----:B------:R-:W-:Y:S01]  /*4450*/  FMUL.FTZ R17, R87, R17 ;  /* 0x0000001157117220 */ /* 0x000fe20000410000 */
[C---:B------:R-:W-:Y:S01]  /*4460*/  FFMA.FTZ R5, R92.reuse, R4, -R5 ;  /* 0x000000045c057223 */ /* 0x040fe20000010805 */
[----:B------:R-:W-:Y:S01]  /*4470*/  FFMA.FTZ R7, R92, R13, R7 ;  /* 0x0000000d5c077223 */ /* 0x000fe20000010007 */
[--C-:B------:R-:W-:Y:S01]  /*4480*/  FADD.FTZ R4, R131, R2.reuse ;  /* 0x0000000283047221 */ /* 0x100fe20000010000 */
[----:B------:R-:W-:Y:S01]  /*4490*/  FFMA.FTZ R17, R88, R12, R17 ;  /* 0x0000000c58117223 */ /* 0x000fe20000010011 */
[----:B------:R-:W-:Y:S01]  /*44a0*/  FMUL.FTZ R130, R60, R3 ;  /* 0x000000033c827220 */ /* 0x000fe20000410000 */
[----:B------:R-:W-:Y:S01]  /*44b0*/  PRMT R2, R9, 0x7632, R2 ;  /* 0x0000763209027816 */ /* 0x000fe20000000002 */
[----:B------:R-:W-:Y:S01]  /*44c0*/  FMUL.FTZ R3, R89, R7 ;  /* 0x0000000759037220 */ /* 0x000fe20000410000 */
[----:B------:R-:W-:Y:S01]  /*44d0*/  FMUL.FTZ R13, R85, R4 ;  /* 0x00000004550d7220 */ /* 0x000fe20000410000 */
[----:B------:R-:W-:Y:S01]  /*44e0*/  FADD.FTZ R17, R130, R17 ;  /* 0x0000001182117221 */ /* 0x000fe20000010000 */
[----:B------:R-:W-:Y:S01]  /*44f0*/  SHF.L.U32 R2, R2, 0x10, RZ ;  /* 0x0000001002027819 */ /* 0x000fe200000006ff */
[-C--:B------:R-:W-:Y:S01]  /*4500*/  FFMA.FTZ R8, R90, R5.reuse, -R3 ;  /* 0x000000055a087223 */ /* 0x080fe20000010803 */
[----:B------:R-:W-:Y:S01]  /*4510*/  FMUL.FTZ R5, R89, R5 ;  /* 0x0000000559057220 */ /* 0x000fe20000410000 */
[-C--:B------:R-:W-:Y:S01]  /*4520*/  FFMA.FTZ R6, R86, R17.reuse, R13 ;  /* 0x0000001156067223 */ /* 0x080fe2000001000d */
[----:B------:R-:W-:Y:S01]  /*4530*/  SHF.L.U32 R132, R9, 0x10, RZ ;  /* 0x0000001009847819 */ /* 0x000fe200000006ff */
[----:B------:R-:W-:Y:S01]  /*4540*/  FMUL.FTZ R17, R85, R17 ;  /* 0x0000001155117220 */ /* 0x000fe20000410000 */
[----:B------:R-:W-:Y:S01]  /*4550*/  FMUL.FTZ R133, R61, R2 ;  /* 0x000000023d857220 */ /* 0x000fe20000410000 */
[----:B------:R-:W-:Y:S01]  /*4560*/  FFMA.FTZ R9, R90, R7, R5 ;  /* 0x000000075a097223 */ /* 0x000fe20000010005 */
[----:B------:R-:W-:Y:S01]  /*4570*/  PRMT R2, R10, 0x7632, R2 ;  /* 0x000076320a027816 */ /* 0x000fe20000000002 */
[----:B------:R-:W-:Y:S01]  /*4580*/  FFMA.FTZ R17, R86, R4, -R17 ;  /* 0x0000000456117223 */ /* 0x000fe20000010811 */
[----:B------:R-:W-:Y:S01]  /*4590*/  FADD.FTZ R12, R133, R6 ;  /* 0x00000006850c7221 */ /* 0x000fe20000010000 */
[----:B------:R-:W-:Y:S01]  /*45a0*/  FMUL.FTZ R132, R61, R132 ;  /* 0x000000843d847220 */ /* 0x000fe20000410000 */
[----:B------:R-:W0:Y:S01]  /*45b0*/  LDS.128 R4, [R68+0x30] ;  /* 0x0000300044047984 */ /* 0x000e220000000c00 */
[----:B------:R-:W-:Y:S01]  /*45c0*/  SHF.L.U32 R3, R2, 0x10, RZ ;  /* 0x0000001002037819 */ /* 0x000fe200000006ff */
[----:B------:R-:W-:Y:S01]  /*45d0*/  FMUL.FTZ R13, R109, R12 ;  /* 0x0000000c6d0d7220 */ /* 0x000fe20000410000 */
[----:B------:R-:W-:Y:S01]  /*45e0*/  FADD.FTZ R17, R132, R17 ;  /* 0x0000001184117221 */ /* 0x000fe20000010000 */
[----:B------:R-:W-:-:S02]  /*45f0*/  SHF.L.U32 R135, R10, 0x10, RZ ;  /* 0x000000100a877819 */ /* 0x000fc400000006ff */
[----:B------:R-:W-:Y:S01]  /*4600*/  FMUL.FTZ R134, R62, R3 ;  /* 0x000000033e867220 */ /* 0x000fe20000410000 */
[-C--:B------:R-:W-:Y:S01]  /*4610*/  FMUL.FTZ R15, R109, R17.reuse ;  /* 0x000000116d0f7220 */ /* 0x080fe20000410000 */
[C---:B------:R-:W-:Y:S01]  /*4620*/  FFMA.FTZ R2, R110.reuse, R17, -R13 ;  /* 0x000000116e027223 */ /* 0x040fe2000001080d */
[C---:B------:R-:W-:Y:S01]  /*4630*/  FMUL.FTZ R13, R87.reuse, R9 ;  /* 0x00000009570d7220 */ /* 0x040fe20000410000 */
[----:B------:R-:W-:Y:S01]  /*4640*/  FMUL.FTZ R3, R87, R8 ;  /* 0x0000000857037220 */ /* 0x000fe20000410000 */
[----:B------:R-:W-:Y:S01]  /*4650*/  FFMA.FTZ R15, R110, R12, R15 ;  /* 0x0000000c6e0f7223 */ /* 0x000fe2000001000f */
[----:B------:R-:W-:Y:S01]  /*4660*/  FMUL.FTZ R135, R62, R135 ;  /* 0x000000873e877220 */ /* 0x000fe20000410000 */
[C---:B------:R-:W-:Y:S01]  /*4670*/  FFMA.FTZ R13, R88.reuse, R8, -R13 ;  /* 0x00000008580d7223 */ /* 0x040fe2000001080d */
[----:B------:R-:W-:Y:S01]  /*4680*/  FFMA.FTZ R3, R88, R9, R3 ;  /* 0x0000000958037223 */ /* 0x000fe20000010003 */
[----:B------:R-:W-:Y:S01]  /*4690*/  FADD.FTZ R15, R134, R15 ;  /* 0x0000000f860f7221 */ /* 0x000fe20000010000 */
[--C-:B------:R-:W-:Y:S01]  /*46a0*/  FADD.FTZ R8, R135, R2.reuse ;  /* 0x0000000287087221 */ /* 0x100fe20000010000 */
[----:B------:R-:W-:-:S02]  /*46b0*/  PRMT R2, R11, 0x7632, R2 ;  /* 0x000076320b027816 */ /* 0x000fc40000000002 */
[----:B------:R-:W-:Y:S01]  /*46c0*/  FMUL.FTZ R9, R107, R15 ;  /* 0x0000000f6b097220 */ /* 0x000fe20000410000 */
[----:B------:R-:W-:Y:S01]  /*46d0*/  SHF.L.U32 R136, R11, 0x10, RZ ;  /* 0x000000100b887819 */ /* 0x000fe200000006ff */
[-C--:B------:R-:W-:Y:S01]  /*46e0*/  FMUL.FTZ R17, R107, R8.reuse ;  /* 0x000000086b117220 */ /* 0x080fe20000410000 */
        /* <DEDUP_REMOVED lines=9> */
[----:B------:R-:W-:Y:S01]  /*4780*/  FADD.FTZ R10, R137, R10 ;  /* 0x0000000a890a7221 */ /* 0x000fe20000010000 */
[----:B------:R-:W-:Y:S01]  /*4790*/  FMUL.FTZ R15, R109, R8 ;  /* 0x000000086d0f7220 */ /* 0x000fe20000410000 */
[----:B------:R-:W-:Y:S01]  /*47a0*/  FFMA.FTZ R13, R86, R3, R13 ;  /* 0x00000003560d7223 */ /* 0x000fe2000001000d */
[C---:B------:R-:W-:Y:S01]  /*47b0*/  FMUL.FTZ R3, R105.reuse, R11 ;  /* 0x0000000b69037220 */ /* 0x040fe20000410000 */
[-C--:B------:R-:W-:Y:S01]  /*47c0*/  FMUL.FTZ R9, R105, R10.reuse ;  /* 0x0000000a69097220 */ /* 0x080fe20000410000 */
[----:B------:R-:W1:Y:S01]  /*47d0*/  S2UR UR11, SR_CgaCtaId ;  /* 0x00000000000b79c3 */ /* 0x000e620000008800 */
[----:B------:R-:W-:Y:S01]  /*47e0*/  FFMA.FTZ R15, R110, R13, R15 ;  /* 0x0000000d6e0f7223 */ /* 0x000fe2000001000f */
[C---:B------:R-:W-:Y:S01]  /*47f0*/  FFMA.FTZ R17, R106.reuse, R10, R3 ;  /* 0x0000000a6a117223 */ /* 0x040fe20000010003 */
[----:B------:R-:W-:Y:S01]  /*4800*/  FFMA.FTZ R12, R106, R11, -R9 ;  /* 0x0000000b6a0c7223 */ /* 0x000fe20000010809 */
[C---:B0-----:R-:W-:Y:S01]  /*4810*/  PRMT R3, R4.reuse, 0x7632, R3 ;  /* 0x0000763204037816 */ /* 0x041fe20000000003 */
[----:B------:R-:W-:Y:S01]  /*4820*/  FMUL.FTZ R11, R109, R13 ;  /* 0x0000000d6d0b7220 */ /* 0x000fe20000410000 */
[----:B------:R-:W-:-:S02]  /*4830*/  SHF.L.U32 R139, R4, 0x10, RZ ;  /* 0x00000010048b7819 */ /* 0x000fc400000006ff */
[----:B------:R-:W-:Y:S01]  /*4840*/  SHF.L.U32 R9, R3, 0x10, RZ ;  /* 0x0000001003097819 */ /* 0x000fe200000006ff */
[----:B------:R-:W-:Y:S01]  /*4850*/  FFMA.FTZ R11, R110, R8, -R11 ;  /* 0x000000086e0b7223 */ /* 0x000fe2000001080b */
[C---:B------:R-:W-:Y:S01]  /*4860*/  PRMT R4, R5.reuse, 0x7632, R4 ;  /* 0x0000763205047816 */ /* 0x040fe20000000004 */
[C---:B------:R-:W-:Y:S01]  /*4870*/  FMUL.FTZ R139, R64.reuse, R139 ;  /* 0x0000008b408b7220 */ /* 0x040fe20000410000 */
[----:B------:R-:W-:Y:S01]  /*4880*/  SHF.L.U32 R140, R5, 0x10, RZ ;  /* 0x00000010058c7819 */ /* 0x000fe200000006ff */
[----:B------:R-:W-:Y:S01]  /*4890*/  FMUL.FTZ R138, R64, R9 ;  /* 0x00000009408a7220 */ /* 0x000fe20000410000 */
[----:B------:R-:W-:Y:S01]  /*48a0*/  SHF.L.U32 R4, R4, 0x10, RZ ;  /* 0x0000001004047819 */ /* 0x000fe200000006ff */
[----:B------:R-:W-:Y:S01]  /*48b0*/  FADD.FTZ R12, R139, R12 ;  /* 0x0000000c8b0c7221 */ /* 0x000fe20000010000 */
[----:B------:R-:W-:Y:S01]  /*48c0*/  MOV R3, UR10 ;  /* 0x0000000a00037c02 */ /* 0x000fe20008000f00 */
[----:B------:R-:W-:Y:S01]  /*48d0*/  FADD.FTZ R17, R138, R17 ;  /* 0x000000118a117221 */ /* 0x000fe20000010000 */
[----:B------:R-:W-:Y:S01]  /*48e0*/  MOV R2, UR21 ;  /* 0x0000001500027c02 */ /* 0x000fe20008000f00 */
[----:B------:R-:W-:Y:S01]  /*48f0*/  FMUL.FTZ R8, R112, R12 ;  /* 0x0000000c70087220 */ /* 0x000fe20000410000 */
[----:B------:R-:W-:-:S03]  /*4900*/  FMUL.FTZ R141, R65, R4 ;  /* 0x00000004418d7220 */ /* 0x000fc60000410000 */
[-C--:B------:R-:W-:Y:S01]  /*4910*/  FFMA.FTZ R10, R113, R17.reuse, R8 ;  /* 0x00000011710a7223 */ /* 0x080fe20000010008 */
[----:B------:R-:W-:Y:S01]  /*4920*/  FMUL.FTZ R8, R112, R17 ;  /* 0x0000001170087220 */ /* 0x000fe20000410000 */
[----:B------:R-:W-:Y:S01]  /*4930*/  FMUL.FTZ R5, R107, R15 ;  /* 0x0000000f6b057220 */ /* 0x000fe20000410000 */
[----:B------:R-:W-:Y:S01]  /*4940*/  FMUL.FTZ R140, R65, R140 ;  /* 0x0000008c418c7220 */ /* 0x000fe20000410000 */
[----:B------:R-:W-:Y:S01]  /*4950*/  FADD.FTZ R10, R141, R10 ;  /* 0x0000000a8d0a7221 */ /* 0x000fe20000010000 */
[----:B------:R-:W-:Y:S01]  /*4960*/  FFMA.FTZ R9, R113, R12, -R8 ;  /* 0x0000000c71097223 */ /* 0x000fe20000010808 */
[-C--:B------:R-:W-:Y:S01]  /*4970*/  FFMA.FTZ R8, R108, R11.reuse, -R5 ;  /* 0x0000000b6c087223 */ /* 0x080fe20000010805 */
[----:B------:R-:W-:Y:S01]  /*4980*/  PRMT R4, R6, 0x7632, R4 ;  /* 0x0000763206047816 */ /* 0x000fe20000000004 */
[-C--:B------:R-:W-:Y:S01]  /*4990*/  FMUL.FTZ R12, R118, R10.reuse ;  /* 0x0000000a760c7220 */ /* 0x080fe20000410000 */
[----:B------:R-:W-:Y:S01]  /*49a0*/  FADD.FTZ R9, R140, R9 ;  /* 0x000000098c097221 */ /* 0x000fe20000010000 */
[----:B------:R-:W-:Y:S01]  /*49b0*/  SHF.L.U32 R5, R6, 0x10, RZ ;  /* 0x0000001006057819 */ /* 0x000fe200000006ff */
[----:B------:R-:W-:Y:S01]  /*49c0*/  FMUL.FTZ R11, R107, R11 ;  /* 0x0000000b6b0b7220 */ /* 0x000fe20000410000 */
[----:B------:R-:W-:Y:S01]  /*49d0*/  SHF.L.U32 R145, R4, 0x10, RZ ;  /* 0x0000001004917819 */ /* 0x000fe200000006ff */
[-C--:B------:R-:W-:Y:S01]  /*49e0*/  FFMA.FTZ R13, R119, R9.reuse, -R12 ;  /* 0x00000009770d7223 */ /* 0x080fe2000001080c */
[----:B------:R-:W-:Y:S01]  /*49f0*/  FMUL.FTZ R12, R118, R9 ;  /* 0x00000009760c7220 */ /* 0x000fe20000410000 */
[----:B------:R-:W-:Y:S01]  /*4a00*/  FMUL.FTZ R142, R66, R5 ;  /* 0x00000005428e7220 */ /* 0x000fe20000410000 */
[----:B------:R-:W-:Y:S01]  /*4a10*/  FFMA.FTZ R11, R108, R15, R11 ;  /* 0x0000000f6c0b7223 */ /* 0x000fe2000001000b */
[----:B------:R-:W-:Y:S01]  /*4a20*/  PRMT R4, R7, 0x7632, R4 ;  /* 0x0000763207047816 */ /* 0x000fe20000000004 */
[----:B------:R-:W-:Y:S01]  /*4a30*/  FFMA.FTZ R12, R119, R10, R12 ;  /* 0x0000000a770c7223 */ /* 0x000fe2000001000c */
[----:B------:R-:W-:Y:S01]  /*4a40*/  FMUL.FTZ R145, R66, R145 ;  /* 0x0000009142917220 */ /* 0x000fe20000410000 */
[----:B------:R-:W-:Y:S01]  /*4a50*/  FADD.FTZ R13, R142, R13 ;  /* 0x0000000d8e0d7221 */ /* 0x000fe20000010000 */
[----:B------:R-:W-:Y:S01]  /*4a60*/  FMUL.FTZ R5, R105, R11 ;  /* 0x0000000b69057220 */ /* 0x000fe20000410000 */
[----:B------:R-:W-:Y:S01]  /*4a70*/  SHF.L.U32 R4, R4, 0x10, RZ ;  /* 0x0000001004047819 */ /* 0x000fe200000006ff */
[----:B------:R-:W-:Y:S01]  /*4a80*/  FADD.FTZ R12, R145, R12 ;  /* 0x0000000c910c7221 */ /* 0x000fe20000010000 */
[-C--:B------:R-:W-:Y:S01]  /*4a90*/  FMUL.FTZ R10, R22, R13.reuse ;  /* 0x0000000d160a7220 */ /* 0x080fe20000410000 */
[----:B------:R-:W-:Y:S01]  /*4aa0*/  SHF.L.U32 R6, R7, 0x10, RZ ;  /* 0x0000001007067819 */ /* 0x000fe200000006ff */
[-C--:B------:R-:W-:Y:S01]  /*4ab0*/  FFMA.FTZ R5, R106, R8.reuse, -R5 ;  /* 0x000000086a057223 */ /* 0x080fe20000010805 */
[----:B------:R-:W-:Y:S01]  /*4ac0*/  FMUL.FTZ R7, R105, R8 ;  /* 0x0000000869077220 */ /* 0x000fe20000410000 */
[-C--:B------:R-:W-:Y:S01]  /*4ad0*/  FMUL.FTZ R8, R22, R12.reuse ;  /* 0x0000000c16087220 */ /* 0x080fe20000410000 */
[----:B------:R-:W-:Y:S01]  /*4ae0*/  FFMA.FTZ R9, R115, R12, R10 ;  /* 0x0000000c73097223 */ /* 0x000fe2000001000a */
[C---:B------:R-:W-:Y:S01]  /*4af0*/  FMUL.FTZ R144, R67.reuse, R4 ;  /* 0x0000000443907220 */ /* 0x040fe20000410000 */
[----:B------:R-:W-:Y:S01]  /*4b00*/  FMUL.FTZ R143, R67, R6 ;  /* 0x00000006438f7220 */ /* 0x000fe20000410000 */
[----:B------:R-:W-:Y:S01]  /*4b10*/  FFMA.FTZ R8, R115, R13, -R8 ;  /* 0x0000000d73087223 */ /* 0x000fe20000010808 */
[----:B------:R-:W-:Y:S01]  /*4b20*/  FFMA.FTZ R7, R106, R11, R7 ;  /* 0x0000000b6a077223 */ /* 0x000fe20000010007 */
[----:B------:R-:W-:Y:S01]  /*4b30*/  FADD.FTZ R146, R144, R9 ;  /* 0x0000000990927221 */ /* 0x000fe20000010000 */
[C---:B------:R-:W-:Y:S01]  /*4b40*/  FMUL.FTZ R6, R112.reuse, R5 ;  /* 0x0000000570067220 */ /* 0x040fe20000410000 */
[----:B------:R-:W-:Y:S01]  /*4b50*/  FADD.FTZ R147, R143, R8 ;  /* 0x000000088f937221 */ /* 0x000fe20000010000 */
[-C--:B------:R-:W-:Y:S01]  /*4b60*/  FMUL.FTZ R4, R112, R7.reuse ;  /* 0x0000000770047220 */ /* 0x080fe20000410000 */
[----:B------:R-:W-:Y:S01]  /*4b70*/  UMOV UR10, 0x400 ;  /* 0x00000400000a7882 */ /* 0x000fe20000000000 */
[----:B------:R-:W0:Y:S01]  /*4b80*/  SHFL.UP PT, R9, R146, 0x1, RZ ;  /* 0x0420000092097989 */ /* 0x000e2200000e00ff */
[C---:B------:R-:W-:Y:S01]  /*4b90*/  FFMA.FTZ R6, R113.reuse, R7, R6 ;  /* 0x0000000771067223 */ /* 0x040fe20000010006 */
[----:B------:R-:W-:-:S02]  /*4ba0*/  FFMA.FTZ R4, R113, R5, -R4 ;  /* 0x0000000571047223 */ /* 0x000fc40000010804 */
[----:B------:R-:W2:Y:S01]  /*4bb0*/  SHFL.UP PT, R7, R147, 0x1, RZ ;  /* 0x0420000093077989 */ /* 0x000ea200000e00ff */
[C---:B------:R-:W-:Y:S01]  /*4bc0*/  FMUL.FTZ R8, R118.reuse, R6 ;  /* 0x0000000676087220 */ /* 0x040fe20000410000 */
[-C--:B------:R-:W-:Y:S02]  /*4bd0*/  FMUL.FTZ R5, R118, R4.reuse ;  /* 0x0000000476057220 */ /* 0x080fe40000410000 */
[----:B------:R-:W5:Y:S01]  /*4be0*/  LDG.E.64 R2, desc[UR16][R2.64] ;  /* 0x0000001002027981 */ /* 0x000f62000c1e1b00 */
[C---:B------:R-:W-:Y:S01]  /*4bf0*/  FFMA.FTZ R8, R119.reuse, R4, -R8 ;  /* 0x0000000477087223 */ /* 0x040fe20000010808 */
[----:B------:R-:W-:Y:S01]  /*4c00*/  FFMA.FTZ R5, R119, R6, R5 ;  /* 0x0000000677057223 */ /* 0x000fe20000010005 */
[----:B-1----:R-:W-:Y:S01]  /*4c10*/  ULEA UR10, UR11, UR10, 0x18 ;  /* 0x0000000a0b0a7291 */ /* 0x002fe2000f8ec0ff */
[----:B------:R-:W-:Y:S01]  /*4c20*/  ISETP.GE.U32.AND P2, PT, R33, 0x20, PT ;  /* 0x000000202100780c */ /* 0x000fe20003f46070 */
[CC--:B------:R-:W-:Y:S01]  /*4c30*/  FMUL.FTZ R148, R22.reuse, R8.reuse ;  /* 0x0000000816947220 */ /* 0x0c0fe20000410000 */
[-C--:B------:R-:W-:Y:S01]  /*4c40*/  FMUL.FTZ R149, R22, R5.reuse ;  /* 0x0000000516957220 */ /* 0x080fe20000410000 */
[----:B------:R-:W-:Y:S01]  /*4c50*/  ULEA UR21, UR5, UR10, 0x4 ;  /* 0x0000000a05157291 */ /* 0x000fe2000f8e20ff */
[----:B------:R-:W-:Y:S01]  /*4c60*/  BSSY.RECONVERGENT B0, `(.L_x_1222) ;  /* 0x000008c000007945 */ /* 0x000fe20003800200 */
[C---:B------:R-:W-:Y:S01]  /*4c70*/  FFMA.FTZ R148, R115.reuse, R5, R148 ;  /* 0x0000000573947223 */ /* 0x040fe20000010094 */
[----:B------:R-:W-:-:S04]  /*4c80*/  FFMA.FTZ R149, R115, R8, -R149 ;  /* 0x0000000873957223 */ /* 0x000fc80000010895 */
[----:B------:R-:W1:Y:S01]  /*4c90*/  SHFL.UP PT, R5, R148, 0x1, RZ ;  /* 0x0420000094057989 */ /* 0x000e6200000e00ff */
[CC--:B0-----:R-:W-:Y:S01]  /*4ca0*/  FMUL.FTZ R11, R149.reuse, R9.reuse ;  /* 0x00000009950b7220 */ /* 0x0c1fe20000410000 */
[C---:B------:R-:W-:Y:S02]  /*4cb0*/  FMUL.FTZ R6, R148.reuse, R9 ;  /* 0x0000000994067220 */ /* 0x040fe40000410000 */
[----:B------:R-:W0:Y:S01]  /*4cc0*/  SHFL.UP PT, R4, R149, 0x1, RZ ;  /* 0x0420000095047989 */ /* 0x000e2200000e00ff */
[-C--:B--2---:R-:W-:Y:S01]  /*4cd0*/  FFMA.FTZ R11, R148, R7.reuse, R11 ;  /* 0x00000007940b7223 */ /* 0x084fe2000001000b */
[----:B------:R-:W-:-:S03]  /*4ce0*/  FFMA.FTZ R6, R149, R7, -R6 ;  /* 0x0000000795067223 */ /* 0x000fc60000010806 */
[----:B------:R-:W-:Y:S01]  /*4cf0*/  @P1 FADD.FTZ R146, R146, R11 ;  /* 0x0000000b92921221 */ /* 0x000fe20000010000 */
[----:B------:R-:W-:-:S04]  /*4d00*/  @P1 FADD.FTZ R147, R147, R6 ;  /* 0x0000000693931221 */ /* 0x000fc80000010000 */
[----:B------:R-:W2:Y:S04]  /*4d10*/  SHFL.UP PT, R9, R146, 0x2, RZ ;  /* 0x0440000092097989 */ /* 0x000ea800000e00ff */
[----:B------:R-:W3:Y:S01]  /*4d20*/  SHFL.UP PT, R8, R147, 0x2, RZ ;  /* 0x0440000093087989 */ /* 0x000ee200000e00ff */
[-C--:B-1----:R-:W-:Y:S01]  /*4d30*/  FMUL.FTZ R7, R149, R5.reuse ;  /* 0x0000000595077220 */ /* 0x082fe20000410000 */
[----:B------:R-:W-:-:S03]  /*4d40*/  FMUL.FTZ R6, R148, R5 ;  /* 0x0000000594067220 */ /* 0x000fc60000410000 */
[-C--:B0-----:R-:W-:Y:S01]  /*4d50*/  @P1 FFMA.FTZ R148, R148, R4.reuse, R7 ;  /* 0x0000000494941223 */ /* 0x081fe20000010007 */
[----:B------:R-:W-:Y:S01]  /*4d60*/  @P1 FFMA.FTZ R149, R149, R4, -R6 ;  /* 0x0000000495951223 */ /* 0x000fe20000010806 */
[----:B------:R-:W-:-:S03]  /*4d70*/  ISETP.GE.AND P1, PT, R50, 0x2, PT ;  /* 0x000000023200780c */ /* 0x000fc60003f26270 */
[----:B------:R-:W0:Y:S04]  /*4d80*/  SHFL.UP PT, R5, R148, 0x2, RZ ;  /* 0x0440000094057989 */ /* 0x000e2800000e00ff */
[----:B------:R-:W1:Y:S01]  /*4d90*/  SHFL.UP PT, R4, R149, 0x2, RZ ;  /* 0x0440000095047989 */ /* 0x000e6200000e00ff */
[-C--:B--2---:R-:W-:Y:S01]  /*4da0*/  FMUL.FTZ R7, R149, R9.reuse ;  /* 0x0000000995077220 */ /* 0x084fe20000410000 */
[----:B------:R-:W-:-:S03]  /*4db0*/  FMUL.FTZ R6, R148, R9 ;  /* 0x0000000994067220 */ /* 0x000fc60000410000 */
[-C--:B---3--:R-:W-:Y:S01]  /*4dc0*/  FFMA.FTZ R7, R148, R8.reuse, R7 ;  /* 0x0000000894077223 */ /* 0x088fe20000010007 */
[----:B------:R-:W-:-:S03]  /*4dd0*/  FFMA.FTZ R6, R149, R8, -R6 ;  /* 0x0000000895067223 */ /* 0x000fc60000010806 */
[----:B------:R-:W-:Y:S01]  /*4de0*/  @P1 FADD.FTZ R146, R146, R7 ;  /* 0x0000000792921221 */ /* 0x000fe20000010000 */
[----:B------:R-:W-:-:S04]  /*4df0*/  @P1 FADD.FTZ R147, R147, R6 ;  /* 0x0000000693931221 */ /* 0x000fc80000010000 */
[----:B------:R-:W2:Y:S04]  /*4e00*/  SHFL.UP PT, R9, R146, 0x4, RZ ;  /* 0x0480000092097989 */ /* 0x000ea800000e00ff */
[----:B------:R-:W3:Y:S01]  /*4e10*/  SHFL.UP PT, R8, R147, 0x4, RZ ;  /* 0x0480000093087989 */ /* 0x000ee200000e00ff */
        /* <DEDUP_REMOVED lines=13> */
[----:B------:R-:W2:Y:S01]  /*4ef0*/  SHFL.UP PT, R9, R146, 0x8, RZ ;  /* 0x0500000092097989 */ /* 0x000ea200000e00ff */
[CC--:B0-----:R-:W-:Y:S01]  /*4f00*/  FMUL.FTZ R7, R149.reuse, R5.reuse ;  /* 0x0000000595077220 */ /* 0x0c1fe20000410000 */
[C---:B------:R-:W-:Y:S02]  /*4f10*/  FMUL.FTZ R6, R148.reuse, R5 ;  /* 0x0000000594067220 */ /* 0x040fe40000410000 */
[----:B------:R-:W0:Y:S01]  /*4f20*/  SHFL.UP PT, R8, R147, 0x8, RZ ;  /* 0x0500000093087989 */ /* 0x000e2200000e00ff */
[-C--:B-1----:R-:W-:Y:S01]  /*4f30*/  @P1 FFMA.FTZ R148, R148, R4.reuse, R7 ;  /* 0x0000000494941223 */ /* 0x082fe20000010007 */
[----:B------:R-:W-:Y:S01]  /*4f40*/  @P1 FFMA.FTZ R149, R149, R4, -R6 ;  /* 0x0000000495951223 */ /* 0x000fe20000010806 */
[----:B------:R-:W-:-:S03]  /*4f50*/  ISETP.GE.AND P1, PT, R50, 0x8, PT ;  /* 0x000000083200780c */ /* 0x000fc60003f26270 */
[----:B------:R-:W1:Y:S04]  /*4f60*/  SHFL.UP PT, R5, R148, 0x8, RZ ;  /* 0x0500000094057989 */ /* 0x000e6800000e00ff */
[----:B------:R-:W3:Y:S01]  /*4f70*/  SHFL.UP PT, R4, R149, 0x8, RZ ;  /* 0x0500000095047989 */ /* 0x000ee200000e00ff */
[-C--:B--2---:R-:W-:Y:S01]  /*4f80*/  FMUL.FTZ R7, R149, R9.reuse ;  /* 0x0000000995077220 */ /* 0x084fe20000410000 */
[----:B------:R-:W-:-:S03]  /*4f90*/  FMUL.FTZ R6, R148, R9 ;  /* 0x0000000994067220 */ /* 0x000fc60000410000 */
[-C--:B0-----:R-:W-:Y:S01]  /*4fa0*/  FFMA.FTZ R7, R148, R8.reuse, R7 ;  /* 0x0000000894077223 */ /* 0x081fe20000010007 */
[----:B------:R-:W-:-:S03]  /*4fb0*/  FFMA.FTZ R6, R149, R8, -R6 ;  /* 0x0000000895067223 */ /* 0x000fc60000010806 */
[----:B------:R-:W-:Y:S01]  /*4fc0*/  @P1 FADD.FTZ R146, R146, R7 ;  /* 0x0000000792921221 */ /* 0x000fe20000010000 */
[----:B------:R-:W-:Y:S01]  /*4fd0*/  @P1 FADD.FTZ R147, R147, R6 ;  /* 0x0000000693931221 */ /* 0x000fe20000010000 */
[CC--:B-1----:R-:W-:Y:S01]  /*4fe0*/  FMUL.FTZ R7, R149.reuse, R5.reuse ;  /* 0x0000000595077220 */ /* 0x0c2fe20000410000 */
[C---:B------:R-:W-:Y:S02]  /*4ff0*/  FMUL.FTZ R6, R148.reuse, R5 ;  /* 0x0000000594067220 */ /* 0x040fe40000410000 */
[----:B------:R-:W0:Y:S01]  /*5000*/  SHFL.UP PT, R8, R146, 0x10, RZ ;  /* 0x0600000092087989 */ /* 0x000e2200000e00ff */
[-C--:B---3--:R-:W-:Y:S01]  /*5010*/  @P1 FFMA.FTZ R148, R148, R4.reuse, R7 ;  /* 0x0000000494941223 */ /* 0x088fe20000010007 */
[----:B------:R-:W-:Y:S01]  /*5020*/  @P1 FFMA.FTZ R149, R149, R4, -R6 ;  /* 0x0000000495951223 */ /* 0x000fe20000010806 */
[----:B------:R-:W-:Y:S01]  /*5030*/  ISETP.NE.AND P1, PT, R50, 0x1f, PT ;  /* 0x0000001f3200780c */ /* 0x000fe20003f25270 */
[----:B------:R-:W1:Y:S04]  /*5040*/  SHFL.UP PT, R5, R147, 0x10, RZ ;  /* 0x0600000093057989 */ /* 0x000e6800000e00ff */
[----:B------:R-:W2:Y:S04]  /*5050*/  SHFL.UP PT, R4, R148, 0x10, RZ ;  /* 0x0600000094047989 */ /* 0x000ea800000e00ff */
[----:B------:R-:W3:Y:S01]  /*5060*/  SHFL.UP PT, R9, R149, 0x10, RZ ;  /* 0x0600000095097989 */ /* 0x000ee200000e00ff */
[-C--:B0-----:R-:W-:Y:S01]  /*5070*/  FMUL.FTZ R6, R148, R8.reuse ;  /* 0x0000000894067220 */ /* 0x081fe20000410000 */
[----:B------:R-:W-:-:S03]  /*5080*/  FMUL.FTZ R7, R149, R8 ;  /* 0x0000000895077220 */ /* 0x000fc60000410000 */
[CC--:B-1----:R-:W-:Y:S01]  /*5090*/  FFMA.FTZ R10, R149.reuse, R5.reuse, -R6 ;  /* 0x00000005950a7223 */ /* 0x0c2fe20000010806 */
[C---:B------:R-:W-:Y:S01]  /*50a0*/  FFMA.FTZ R11, R148.reuse, R5, R7 ;  /* 0x00000005940b7223 */ /* 0x040fe20000010007 */
[----:B------:R-:W-:Y:S01]  /*50b0*/  CS2R R6, SRZ ;  /* 0x0000000000067805 */ /* 0x000fe2000001ff00 */
[CC--:B--2---:R-:W-:Y:S01]  /*50c0*/  FMUL.FTZ R8, R148.reuse, R4.reuse ;  /* 0x0000000494087220 */ /* 0x0c4fe20000410000 */
[----:B------:R-:W-:Y:S01]  /*50d0*/  FMUL.FTZ R5, R149, R4 ;  /* 0x0000000495057220 */ /* 0x000fe20000410000 */
[----:B------:R-:W-:Y:S02]  /*50e0*/  HFMA2 R4, -RZ, RZ, 1.875, 0 ;  /* 0x3f800000ff047431 */ /* 0x000fe400000001ff */
[----:B------:R-:W-:Y:S01]  /*50f0*/  FADD.FTZ R10, R147, R10 ;  /* 0x0000000a930a7221 */ /* 0x000fe20000010000 */
[-C--:B---3--:R-:W-:Y:S01]  /*5100*/  FFMA.FTZ R8, R149, R9.reuse, -R8 ;  /* 0x0000000995087223 */ /* 0x088fe20000010808 */
[----:B------:R-:W-:Y:S01]  /*5110*/  FFMA.FTZ R9, R148, R9, R5 ;  /* 0x0000000994097223 */ /* 0x000fe20000010005 */
[----:B------:R-:W-:Y:S01]  /*5120*/  MOV R5, RZ ;  /* 0x000000ff00057202 */ /* 0x000fe20000000f00 */
[----:B------:R-:W-:-:S05]  /*5130*/  FADD.FTZ R11, R146, R11 ;  /* 0x0000000b920b7221 */ /* 0x000fca0000010000 */
        /* <DEDUP_REMOVED lines=46> */
.L_x_1223:
        /* <DEDUP_REMOVED lines=16> */
.L_x_1224:
[----:B------:R-:W-:Y:S05]  /*5520*/  BSYNC.RECONVERGENT B0 ;  /* 0x0000000000007941 */ /* 0x000fea0003800200 */
.L_x_1222:
        /* <DEDUP_REMOVED lines=117> */
.L_x_1226:
[----:B------:R-:W-:Y:S05]  /*5c80*/  BSYNC.RECONVERGENT B0 ;  /* 0x0000000000007941 */ /* 0x000fea0003800200 */
.L_x_1225:
        /* <DEDUP_REMOVED lines=51> */
.L_x_1221:
        /* <DEDUP_REMOVED lines=67> */
[----:B------:R-:W-:Y:S01]  /*63f0*/  PRMT R19, R19, 0x7632, R19 ;  /* 0x0000763213137816 */ /* 0x000fe20000000013 */
[----:B------:R-:W-:Y:S01]  /*6400*/  FMUL.FTZ R32, R34, -1.4426950216293334961 ;  /* 0xbfb8aa3b22207820 */ /* 0x000fe20000410000 */
[----:B------:R-:W-:Y:S01]  /*6410*/  SHF.L.U32 R8, R17, 0x10, RZ ;  /* 0x0000001011087819 */ /* 0x000fe200000006ff */
[----:B------:R-:W0:Y:S01]  /*6420*/  MUFU.EX2 R4, R4 ;  /* 0x0000000400047308 */ /* 0x000e220000000800 */
[----:B------:R-:W-:-:S02]  /*6430*/  SHF.L.U32 R9, R18, 0x10, RZ ;  /* 0x0000001012097819 */ /* 0x000fc400000006ff */
        /* <DEDUP_REMOVED lines=8> */
[----:B------:R-:W-:Y:S01]  /*64c0*/  PRMT R15, R14, 0x7632, R15 ;  /* 0x000076320e0f7816 */ /* 0x000fe2000000000f */
[----:B------:R2:W-:Y:S01]  /*64d0*/  MUFU.EX2 R23, R11 ;  /* 0x0000000b00177308 */ /* 0x0005e20000000800 */
[----:B------:R-:W-:Y:S01]  /*64e0*/  PRMT R12, R12, 0x7632, R12 ;  /* 0x000076320c0c7816 */ /* 0x000fe2000000000c */
[----:B0-----:R-:W-:Y:S01]  /*64f0*/  FADD.FTZ R4, R4, 1 ;  /* 0x3f80000004047421 */ /* 0x001fe20000010000 */
[----:B------:R-:W-:Y:S01]  /*6500*/  SHF.L.U32 R19, R19, 0x10, RZ ;  /* 0x0000001013137819 */ /* 0x000fe200000006ff */
[----:B------:R0:W-:Y:S01]  /*6510*/  MUFU.EX2 R43, R38 ;  /* 0x00000026002b7308 */ /* 0x0001e20000000800 */
[----:B------:R-:W-:Y:S01]  /*6520*/  SHF.L.U32 R16, R16, 0x10, RZ ;  /* 0x0000001010107819 */ /* 0x000fe200000006ff */
[----:B------:R-:W-:Y:S01]  /*6530*/  FMUL.FTZ R26, R24, -1.4426950216293334961 ;  /* 0xbfb8aa3b181a7820 */ /* 0x000fe20000410000 */
[----:B------:R-:W-:Y:S01]  /*6540*/  SHF.L.U32 R28, R13, 0x10, RZ ;  /* 0x000000100d1c7819 */ /* 0x000fe200000006ff */
[----:B------:R-:W-:Y:S01]  /*6550*/  MUFU.EX2 R36, R32 ;  /* 0x0000002000247308 */ /* 0x000fe20000000800 */
[----:B------:R-:W-:Y:S01]  /*6560*/  PRMT R17, R17, 0x7632, R17 ;  /* 0x0000763211117816 */ /* 0x000fe20000000011 */
[----:B-1----:R-:W-:Y:S01]  /*6570*/  FMUL.FTZ R5, R16, -1.4426950216293334961 ;  /* 0xbfb8aa3b10057820 */ /* 0x002fe20000410000 */
[----:B------:R-:W-:Y:S01]  /*6580*/  SHF.L.U32 R18, R18, 0x10, RZ ;  /* 0x0000001012127819 */ /* 0x000fe200000006ff */
[----:B------:R1:W3:Y:S01]  /*6590*/  MUFU.EX2 R10, R7 ;  /* 0x00000007000a7308 */ /* 0x0002e20000000800 */
[----:B------:R-:W-:Y:S01]  /*65a0*/  PRMT R40, R15, 0x7632, R40 ;  /* 0x000076320f287816 */ /* 0x000fe20000000028 */
[----:B------:R-:W-:Y:S01]  /*65b0*/  FMUL.FTZ R30, R28, -1.4426950216293334961 ;  /* 0xbfb8aa3b1c1e7820 */ /* 0x000fe20000410000 */
[----:B------:R-:W-:Y:S01]  /*65c0*/  SHF.L.U32 R13, R12, 0x10, RZ ;  /* 0x000000100c0d7819 */ /* 0x000fe200000006ff */
[----:B------:R-:W-:Y:S01]  /*65d0*/  FMUL.FTZ R12, R19, -1.4426950216293334961 ;  /* 0xbfb8aa3b130c7820 */ /* 0x000fe20000410000 */
[----:B------:R-:W-:Y:S01]  /*65e0*/  SHF.L.U32 R17, R17, 0x10, RZ ;  /* 0x0000001011117819 */ /* 0x000fe200000006ff */
[----:B--2---:R-:W-:Y:S01]  /*65f0*/  FMUL.FTZ R11, R18, -1.4426950216293334961 ;  /* 0xbfb8aa3b120b7820 */ /* 0x004fe20000410000 */
[----:B------:R-:W-:Y:S01]  /*6600*/  SHF.L.U32 R44, R40, 0x10, RZ ;  /* 0x00000010282c7819 */ /* 0x000fe200000006ff */
[----:B------:R-:W2:Y:S01]  /*6610*/  MUFU.EX2 R5, R5 ;  /* 0x0000000500057308 */ /* 0x000ea20000000800 */
[----:B0-----:R-:W-:Y:S01]  /*6620*/  SHF.L.U32 R38, R15, 0x10, RZ ;  /* 0x000000100f267819 */ /* 0x001fe200000006ff */
[----:B-1----:R-:W-:Y:S01]  /*6630*/  FMUL.FTZ R7, R17, -1.4426950216293334961 ;  /* 0xbfb8aa3b11077820 */ /* 0x002fe20000410000 */
[----:B------:R-:W-:Y:S01]  /*6640*/  SHF.L.U32 R32, R14, 0x10, RZ ;  /* 0x000000100e207819 */ /* 0x000fe200000006ff */
[----:B------:R-:W0:Y:S01]  /*6650*/  MUFU.EX2 R12, R12 ;  /* 0x0000000c000c7308 */ /* 0x000e220000000800 */
[----:B------:R-:W-:Y:S01]  /*6660*/  FMUL.FTZ R14, R13, -1.4426950216293334961 ;  /* 0xbfb8aa3b0d0e7820 */ /* 0x000fe20000410000 */
[----:B------:R-:W-:Y:S01]  /*6670*/  FMUL.FTZ R45, R44, -1.4426950216293334961 ;  /* 0xbfb8aa3b2c2d7820 */ /* 0x000fe20000410000 */
[----:B------:R-:W-:Y:S01]  /*6680*/  FMUL.FTZ R40, R38, -1.4426950216293334961 ;  /* 0xbfb8aa3b26287820 */ /* 0x000fe20000410000 */
[----:B------:R-:W1:Y:S01]  /*6690*/  MUFU.EX2 R11, R11 ;  /* 0x0000000b000b7308 */ /* 0x000e620000000800 */
[----:B------:R-:W-:Y:S01]  /*66a0*/  FMUL.FTZ R15, R32, -1.4426950216293334961 ;  /* 0xbfb8aa3b200f7820 */ /* 0x000fe20000410000 */
[----:B---3--:R-:W-:Y:S01]  /*66b0*/  FADD.FTZ R10, R10, 1 ;  /* 0x3f8000000a0a7421 */ /* 0x008fe20000010000 */
[----:B------:R-:W-:Y:S01]  /*66c0*/  FADD.FTZ R6, R6, 1 ;  /* 0x3f80000006067421 */ /* 0x000fe20000010000 */
[----:B------:R-:W3:Y:S01]  /*66d0*/  MUFU.EX2 R7, R7 ;  /* 0x0000000700077308 */ /* 0x000ee20000000800 */
[----:B------:R-:W-:Y:S01]  /*66e0*/  FADD.FTZ R23, R23, 1 ;  /* 0x3f80000017177421 */ /* 0x000fe20000010000 */
[----:B--2---:R-:W-:Y:S01]  /*66f0*/  FADD.FTZ R5, R5, 1 ;  /* 0x3f80000005057421 */ /* 0x004fe20000010000 */
[----:B------:R-:W-:Y:S01]  /*6700*/  FADD.FTZ R43, R43, 1 ;  /* 0x3f8000002b2b7421 */ /* 0x000fe20000010000 */
[----:B------:R-:W2:Y:S01]  /*6710*/  MUFU.EX2 R14, R14 ;  /* 0x0000000e000e7308 */ /* 0x000ea20000000800 */
[----:B------:R-:W-:Y:S01]  /*6720*/  FADD.FTZ R36, R36, 1 ;  /* 0x3f80000024247421 */ /* 0x000fe20000010000 */
[----:B0-----:R-:W-:-:S02]  /*6730*/  FADD.FTZ R12, R12, 1 ;  /* 0x3f8000000c0c7421 */ /* 0x001fc40000010000 */
[----:B------:R-:W0:Y:S01]  /*6740*/  MUFU.EX2 R45, R45 ;  /* 0x0000002d002d7308 */ /* 0x000e220000000800 */
[----:B-1----:R-:W-:-:S03]  /*6750*/  FADD.FTZ R11, R11, 1 ;  /* 0x3f8000000b0b7421 */ /* 0x002fc60000010000 */
[----:B------:R-:W1:Y:S01]  /*6760*/  MUFU.RCP R4, R4 ;  /* 0x0000000400047308 */ /* 0x000e620000001000 */
[----:B---3--:R-:W-:Y:S01]  /*6770*/  FADD.FTZ R7, R7, 1 ;  /* 0x3f80000007077421 */ /* 0x008fe20000010000 */
[----:B--2---:R-:W-:-:S06]  /*6780*/  FADD.FTZ R14, R14, 1 ;  /* 0x3f8000000e0e7421 */ /* 0x004fcc0000010000 */
[----:B------:R-:W2:Y:S01]  /*6790*/  MUFU.EX2 R40, R40 ;  /* 0x0000002800287308 */ /* 0x000ea20000000800 */
[----:B0-----:R-:W-:-:S03]  /*67a0*/  FADD.FTZ R45, R45, 1 ;  /* 0x3f8000002d2d7421 */ /* 0x001fc60000010000 */
[----:B------:R-:W0:Y:S04]  /*67b0*/  MUFU.EX2 R26, R26 ;  /* 0x0000001a001a7308 */ /* 0x000e280000000800 */
[----:B------:R-:W3:Y:S01]  /*67c0*/  MUFU.EX2 R30, R30 ;  /* 0x0000001e001e7308 */ /* 0x000ee20000000800 */
[----:B-1----:R-:W-:-:S03]  /*67d0*/  FMUL.FTZ R4, R21, R4 ;  /* 0x0000000415047220 */ /* 0x002fc60000410000 */
[----:B------:R-:W1:Y:S01]  /*67e0*/  MUFU.EX2 R15, R15 ;  /* 0x0000000f000f7308 */ /* 0x000e620000000800 */
[----:B--2---:R-:W-:Y:S01]  /*67f0*/  FADD.FTZ R40, R40, 1 ;  /* 0x3f80000028287421 */ /* 0x004fe20000010000 */
[----:B------:R-:W-:Y:S02]  /*6800*/  FMUL.FTZ R4, R4, R83 ;  /* 0x0000005304047220 */ /* 0x000fe40000410000 */
[----:B------:R-:W-:Y:S01]  /*6810*/  MUFU.RCP R47, R6 ;  /* 0x00000006002f7308 */ /* 0x000fe20000001000 */
[----:B0-----:R-:W-:Y:S01]  /*6820*/  FADD.FTZ R26, R26, 1 ;  /* 0x3f8000001a1a7421 */ /* 0x001fe20000010000 */
[----:B---3--:R-:W-:-:S06]  /*6830*/  FADD.FTZ R30, R30, 1 ;  /* 0x3f8000001e1e7421 */ /* 0x008fcc0000010000 */
[----:B------:R-:W-:Y:S01]  /*6840*/  MUFU.RCP R10, R10 ;  /* 0x0000000a000a7308 */ /* 0x000fe20000001000 */
[----:B-1----:R-:W-:-:S07]  /*6850*/  FADD.FTZ R15, R15, 1 ;  /* 0x3f8000000f0f7421 */ /* 0x002fce0000010000 */
[----:B------:R-:W0:Y:S08]  /*6860*/  MUFU.RCP R49, R23 ;  /* 0x0000001700317308 */ /* 0x000e300000001000 */
[----:B------:R-:W1:Y:S08]  /*6870*/  MUFU.RCP R12, R12 ;  /* 0x0000000c000c7308 */ /* 0x000e700000001000 */
[----:B------:R0:W2:Y:S08]  /*6880*/  MUFU.RCP R23, R11 ;  /* 0x0000000b00177308 */ /* 0x0000b00000001000 */
[----:B------:R-:W3:Y:S01]  /*6890*/  MUFU.RCP R5, R5 ;  /* 0x0000000500057308 */ /* 0x000ee20000001000 */
[----:B0-----:R-:W-:-:S04]  /*68a0*/  FMUL.FTZ R11, R22, R49 ;  /* 0x00000031160b7220 */ /* 0x001fc80000410000 */
[----:B------:R-:W-:-:S03]  /*68b0*/  FMUL.FTZ R11, R11, R82 ;  /* 0x000000520b0b7220 */ /* 0x000fc60000410000 */
[----:B------:R0:W4:Y:S08]  /*68c0*/  MUFU.RCP R6, R7 ;  /* 0x0000000700067308 */ /* 0x0001300000001000 */
[----:B------:R-:W5:Y:S01]  /*68d0*/  MUFU.RCP R55, R36 ;  /* 0x0000002400377308 */ /* 0x000f620000001000 */
[----:B0-----:R-:W-:Y:S01]  /*68e0*/  FMUL.FTZ R7, R8, R47 ;  /* 0x0000002f08077220 */ /* 0x001fe20000410000 */
[----:B------:R-:W-:Y:S01]  /*68f0*/  FMUL.FTZ R8, R9, R10 ;  /* 0x0000000a09087220 */ /* 0x000fe20000410000 */
[----:B-1----:R-:W-:Y:S01]  /*6900*/  FMUL.FTZ R10, R19, R12 ;  /* 0x0000000c130a7220 */ /* 0x002fe20000410000 */
[----:B--2---:R-:W-:Y:S01]  /*6910*/  FMUL.FTZ R9, R18, R23 ;  /* 0x0000001712097220 */ /* 0x004fe20000410000 */
[----:B---3--:R-:W-:Y:S01]  /*6920*/  FMUL.FTZ R5, R16, R5 ;  /* 0x0000000510057220 */ /* 0x008fe20000410000 */
[----:B------:R-:W-:Y:S01]  /*6930*/  FMUL.FTZ R8, R8, R81 ;  /* 0x0000005108087220 */ /* 0x000fe20000410000 */
[----:B------:R-:W-:Y:S01]  /*6940*/  FMUL.FTZ R10, R10, R73 ;  /* 0x000000490a0a7220 */ /* 0x000fe20000410000 */
[----:B------:R-:W0:Y:S01]  /*6950*/  MUFU.RCP R57, R43 ;  /* 0x0000002b00397308 */ /* 0x000e220000001000 */
[----:B------:R-:W-:Y:S01]  /*6960*/  FMUL.FTZ R9, R9, R74 ;  /* 0x0000004a09097220 */ /* 0x000fe20000410000 */
[----:B----4-:R-:W-:Y:S01]  /*6970*/  FMUL.FTZ R6, R17, R6 ;  /* 0x0000000611067220 */ /* 0x010fe20000410000 */
[----:B------:R-:W-:Y:S01]  /*6980*/  FMUL.FTZ R5, R5, R76 ;  /* 0x0000004c05057220 */ /* 0x000fe20000410000 */
[----:B------:R-:W-:Y:S01]  /*6990*/  F2FP.BF16.F32.PACK_AB R11, R10, R11 ;  /* 0x0000000b0a0b723e */ /* 0x000fe200000010ff */
[----:B------:R-:W-:Y:S01]  /*69a0*/  FMUL.FTZ R7, R7, R84 ;  /* 0x0000005407077220 */ /* 0x000fe20000410000 */
[----:B------:R-:W-:Y:S01]  /*69b0*/  F2FP.BF16.F32.PACK_AB R10, R9, R8 ;  /* 0x00000008090a723e */ /* 0x000fe200000010ff */
[----:B------:R-:W-:Y:S01]  /*69c0*/  FMUL.FTZ R6, R6, R75 ;  /* 0x0000004b06067220 */ /* 0x000fe20000410000 */
[----:B------:R-:W1:Y:S01]  /*69d0*/  MUFU.RCP R21, R40 ;  /* 0x0000002800157308 */ /* 0x000e620000001000 */
[----:B------:R-:W-:Y:S01]  /*69e0*/  F2FP.BF16.F32.PACK_AB R8, R5, R4 ;  /* 0x000000040508723e */ /* 0x000fe200000010ff */
[----:B-----5:R-:W-:Y:S01]  /*69f0*/  FMUL.FTZ R34, R34, R55 ;  /* 0x0000003722227220 */ /* 0x020fe20000410000 */
[----:B------:R-:W2:Y:S01]  /*6a00*/  LDC.64 R4, c[0x0][0x430] ;  /* 0x00010c00ff047b82 */ /* 0x000ea20000000a00 */
[----:B------:R-:W-:-:S07]  /*6a10*/  F2FP.BF16.F32.PACK_AB R9, R6, R7 ;  /* 0x000000070609723e */ /* 0x000fce00000010ff */
[----:B------:R-:W-:Y:S01]  /*6a20*/  BAR.SYNC.DEFER_BLOCKING 0x0 ;  /* 0x0000000000007b1d */ /* 0x000fe20000010000 */
[----:B------:R-:W-:Y:S01]  /*6a30*/  FMUL.FTZ R34, R34, R77 ;  /* 0x0000004d22227220 */ /* 0x000fe20000410000 */
[----:B0-----:R-:W-:-:S04]  /*6a40*/  FMUL.FTZ R19, R42, R57 ;  /* 0x000000392a137220 */ /* 0x001fc80000410000 */
[----:B------:R-:W0:Y:S02]  /*6a50*/  MUFU.RCP R51, R26 ;  /* 0x0000001a00337308 */ /* 0x000e240000001000 */
[----:B------:R-:W3:Y:S01]  /*6a60*/  LDC.64 R6, c[0x0][0x438] ;  /* 0x00010e00ff067b82 */ /* 0x000ee20000000a00 */
[----:B------:R-:W-:Y:S01]  /*6a70*/  FMUL.FTZ R19, R19, R78 ;  /* 0x0000004e13137220 */ /* 0x000fe20000410000 */
[----:B-1----:R-:W-:-:S04]  /*6a80*/  FMUL.FTZ R17, R38, R21 ;  /* 0x0000001526117220 */ /* 0x002fc80000410000 */
[----:B------:R-:W1:Y:S02]  /*6a90*/  MUFU.RCP R53, R30 ;  /* 0x0000001e00357308 */ /* 0x000e640000001000 */
[----:B------:R-:W4:Y:S01]  /*6aa0*/  LDC.64 R22, c[0x0][0x490] ;  /* 0x00012400ff167b82 */ /* 0x000f220000000a00 */
[----:B------:R-:W-:-:S05]  /*6ab0*/  FMUL.FTZ R17, R17, R70 ;  /* 0x0000004611117220 */ /* 0x000fca0000410000 */
[----:B------:R-:W5:Y:S01]  /*6ac0*/  MUFU.RCP R14, R14 ;  /* 0x0000000e000e7308 */ /* 0x000f620000001000 */
[----:B------:R-:W-:Y:S01]  /*6ad0*/  F2FP.BF16.F32.PACK_AB R18, R17, R34 ;  /* 0x000000221112723e */ /* 0x000fe200000010ff */
[----:B0-----:R-:W-:Y:S01]  /*6ae0*/  FMUL.FTZ R24, R24, R51 ;  /* 0x0000003318187220 */ /* 0x001fe20000410000 */
[----:B------:R-:W-:Y:S01]  /*6af0*/  STS.128 [R0], R8 ;  /* 0x0000000800007388 */ /* 0x000fe20000000c00 */
[----:B--2---:R-:W-:-:S04]  /*6b00*/  IMAD.WIDE.U32 R2, R4, UR25, R2 ;  /* 0x0000001904027c25 */ /* 0x004fc8000f8e0002 */
[----:B------:R-:W-:Y:S01]  /*6b10*/  FMUL.FTZ R24, R24, R79 ;  /* 0x0000004f18187220 */ /* 0x000fe20000410000 */
[----:B------:R1:W0:Y:S01]  /*6b20*/  MUFU.RCP R43, R15 ;  /* 0x0000000f002b7308 */ /* 0x0002220000001000 */
[----:B------:R-:W-:Y:S02]  /*6b30*/  IMAD R3, R5, UR25, R3 ;  /* 0x0000001905037c24 */ /* 0x000fe4000f8e0203 */
[----:B---3--:R-:W-:-:S05]  /*6b40*/  IMAD.WIDE.U32 R2, R6, UR23, R2 ;  /* 0x0000001706027c25 */ /* 0x008fca000f8e0002 */
[----:B------:R-:W2:Y:S01]  /*6b50*/  MUFU.RCP R45, R45 ;  /* 0x0000002d002d7308 */ /* 0x000ea20000001000 */
[----:B-1----:R-:W-:Y:S01]  /*6b60*/  FMUL.FTZ R15, R28, R53 ;  /* 0x000000351c0f7220 */ /* 0x002fe20000410000 */
[----:B-----5:R-:W-:Y:S01]  /*6b70*/  FMUL.FTZ R13, R13, R14 ;  /* 0x0000000e0d0d7220 */ /* 0x020fe20000410000 */
[----:B------:R-:W-:Y:S01]  /*6b80*/  IMAD R3, R7, UR23, R3 ;  /* 0x0000001707037c24 */ /* 0x000fe2000f8e0203 */
[C---:B----4-:R-:W-:Y:S01]  /*6b90*/  LEA R4, P0, R2.reuse, R22, 0x1 ;  /* 0x0000001602047211 */ /* 0x050fe200078008ff */
[----:B------:R-:W-:Y:S01]  /*6ba0*/  FMUL.FTZ R15, R15, R80 ;  /* 0x000000500f0f7220 */ /* 0x000fe20000410000 */
[----:B------:R-:W-:Y:S02]  /*6bb0*/  FMUL.FTZ R13, R13, R72 ;  /* 0x000000480d0d7220 */ /* 0x000fe40000410000 */
[----:B------:R-:W-:Y:S01]  /*6bc0*/  LEA.HI.X R5, R2, R23, R3, 0x1, P0 ;  /* 0x0000001702057211 */ /* 0x000fe200000f0c03 */
[----:B0-----:R-:W-:Y:S02]  /*6bd0*/  FMUL.FTZ R32, R32, R43 ;  /* 0x0000002b20207220 */ /* 0x001fe40000410000 */
[----:B------:R-:W-:Y:S01]  /*6be0*/  F2FP.BF16.F32.PACK_AB R16, R13, R24 ;  /* 0x000000180d10723e */ /* 0x000fe200000010ff */
[----:B------:R-:W-:-:S04]  /*6bf0*/  IMAD.WIDE.U32 R20, R20, 0x10, R4 ;  /* 0x0000001014147825 */ /* 0x000fc800078e0004 */
[----:B------:R-:W-:Y:S01]  /*6c00*/  FMUL.FTZ R32, R32, R71 ;  /* 0x0000004720207220 */ /* 0x000fe20000410000 */
[----:B--2---:R-:W-:-:S04]  /*6c10*/  FMUL.FTZ R44, R44, R45 ;  /* 0x0000002d2c2c7220 */ /* 0x004fc80000410000 */
[----:B------:R-:W-:Y:S01]  /*6c20*/  F2FP.BF16.F32.PACK_AB R17, R32, R15 ;  /* 0x0000000f2011723e */ /* 0x000fe200000010ff */
[----:B------:R-:W-:-:S05]  /*6c30*/  FMUL.FTZ R44, R44, R69 ;  /* 0x000000452c2c7220 */ /* 0x000fca0000410000 */
[----:B------:R-:W-:-:S05]  /*6c40*/  F2FP.BF16.F32.PACK_AB R19, R44, R19 ;  /* 0x000000132c13723e */ /* 0x000fca00000010ff */
        /* <DEDUP_REMOVED lines=8> */
.L_x_1229:
        /* <DEDUP_REMOVED lines=11> */
.L_x_5027:


//--------------------- .text._Z25selective_scan_fwd_kernelI32Selective_Scan_fwd_kernel_traitsILi64ELi16ELi1ELb1ELb1ELb1ELb0EN3c108BFloat16ENS1_7complexIfEEEEv13SSMParamsBase --------------------------
	.section	.text._Z25selective_scan_fwd_kernelI32Selective_Scan_fwd_kernel_traitsILi64ELi16ELi1ELb1ELb1ELb1ELb0EN3c108BFloat16ENS1_7complexIfEEEEv13SSMParamsBase,"ax",@progbits
	.align	128
        .global         _Z25selective_scan_fwd_kernelI32Selective_Scan_fwd_kernel_traitsILi64ELi16ELi1ELb1ELb1ELb1ELb0EN3c108BFloat16ENS1_7complexIfEEEEv13SSMParamsBase
        .type           _Z25selective_scan_fwd_kernelI32Selective_Scan_fwd_kernel_traitsILi64ELi16ELi1ELb1ELb1ELb1ELb0EN3c108BFloat16ENS1_7complexIfEEEEv13SSMParamsBase,@function
        .size           _Z25selective_scan_fwd_kernelI32Selective_Scan_fwd_kernel_traitsILi64ELi16ELi1ELb1ELb1ELb1ELb0EN3c108BFloat16ENS1_7complexIfEEEEv13SSMParamsBase,(.L_x_5028 - _Z25selective_scan_fwd_kernelI32Selective_Scan_fwd_kernel_traitsILi64ELi16ELi1ELb1ELb1ELb1ELb0EN3c108BFloat16ENS1_7complexIfEEEEv13SSMParamsBase)
        .other          _Z25selective_scan_fwd_kernelI32Selective_Scan_fwd_kernel_traitsILi64ELi16ELi1ELb1ELb1ELb1ELb0EN3c108BFloat16ENS1_7complexIfEEEEv13SSMParamsBase,@"STO_CUDA_ENTRY STV_DEFAULT"
_Z25selective_scan_fwd_kernelI32Selective_Scan_fwd_kernel_traitsILi64ELi16ELi1ELb1ELb1ELb1ELb0EN3c108BFloat16ENS1_7complexIfEEEEv13SSMParamsBase:
.text._Z25selective_scan_fwd_kernelI32Selective_Scan_fwd_kernel_traitsILi64ELi16ELi1ELb1ELb1ELb1ELb0EN3c108BFloat16ENS1_7complexIfEEEEv13SSMParamsBase:
[----:B------:R-:W0:Y:S01]  /*0000*/  LDC R1, c[0x0][0x37c] ;  /* 0x0000df00ff017b82 */ /* 0x000e220000000800 */
[----:B------:R-:W1:Y:S07]  /*0010*/  LDCU.64 UR4, c[0x0][0x470] ;  /* 0x00008e00ff0477ac */ /* 0x000e6e0008000a00 */
[----:B------:R-:W2:Y:S01]  /*0020*/  S2UR UR26, SR_CTAID.Y ;  /* 0x00000000001a79c3 */ /* 0x000ea20000002600 */
[----:B0-----:R-:W-:Y:S01]  /*0030*/  IADD3 R1, PT, PT, R1, -0x8, RZ ;  /* 0xfffffff801017810 */ /* 0x001fe20007ffe0ff */
[----:B------:R-:W0:Y:S01]  /*0040*/  LDCU.64 UR24, c[0x0][0x358] ;  /* 0x00006b00ff1877ac */ /* 0x000e220008000a00 */
[----:B------:R-:W3:Y:S01]  /*0050*/  LDCU UR30, c[0x0][0x398] ;  /* 0x00007300ff1e77ac */ /* 0x000ee20008000800 */
[----:B------:R-:W4:Y:S04]  /*0060*/  LDCU.128 UR8, c[0x0][0x450] ;  /* 0x00008a00ff0877ac */ /* 0x000f280008000c00 */
[----:B------:R-:W0:Y:S01]  /*0070*/  S2UR UR27, SR_CTAID.X ;  /* 0x00000000001b79c3 */ /* 0x000e220000002500 */
[----:B------:R-:W0:Y:S01]  /*0080*/  LDCU.128 UR12, c[0x0][0x3f0] ;  /* 0x00007e00ff0c77ac */ /* 0x000e220008000c00 */
[----:B-1----:R-:W-:Y:S01]  /*0090*/  UISETP.NE.U32.AND UP1, UPT, UR4, URZ, UPT ;  /* 0x000000ff0400728c */ /* 0x002fe2000bf25070 */
[----:B------:R-:W1:Y:S03]  /*00a0*/  LDCU.128 UR16, c[0x0][0x400] ;  /* 0x00008000ff1077ac */ /* 0x000e660008000c00 */
[----:B------:R-:W-:Y:S01]  /*00b0*/  UISETP.NE.AND.EX UP1, UPT, UR5, URZ, UPT, UP1 ;  /* 0x000000ff0500728c */ /* 0x000fe2000bf25310 */
[----:B---3--:R-:W-:Y:S01]  /*00c0*/  MOV R0, UR30 ;  /* 0x0000001e00007c02 */ /* 0x008fe20008000f00 */
[----:B------:R-:W3:Y:S04]  /*00d0*/  LDCU UR34, c[0x0][0x394] ;  /* 0x00007280ff2277ac */ /* 0x000ee80008000800 */
        /* <DEDUP_REMOVED lines=15> */
[----:B------:R-:W-:-:S05]  /*01d0*/  MOV R3, UR11 ;  /* 0x0000000b00037c02 */ /* 0x000fca0008000f00 */
[----:B------:R2:W5:Y:S01]  /*01e0*/  @P0 LDG.E R2, desc[UR24][R2.64] ;  /* 0x0000001802020981 */ /* 0x000562000c1e1900 */
[----:B0-----:R-:W0:Y:S02]  /*01f0*/  MUFU.RCP R0, R0 ;  /* 0x0000000000007308 */ /* 0x001e240000001000 */
[----:B0-----:R-:W-:-:S06]  /*0200*/  IADD3 R6, PT, PT, R0, 0xffffffe, RZ ;  /* 0x0ffffffe00067810 */ /* 0x001fcc0007ffe0ff */
[----:B------:R-:W0:Y:S01]  /*0210*/  F2I.FTZ.U32.TRUNC.NTZ R6, R6 ;  /* 0x0000000600067305 */ /* 0x000e22000021f000 */
[----:B--2---:R-:W-:Y:S02]  /*0220*/  IABS R3, UR26 ;  /* 0x0000001a00037c13 */ /* 0x004fe40008000000 */
[----:B0-----:R-:W-:Y:S02]  /*0230*/  R2UR UR5, R6 ;  /* 0x00000000060572ca */ /* 0x001fe400000e0000 */
[----:B------:R-:W-:Y:S01]  /*0240*/  R2UR UR28, R3 ;  /* 0x00000000031c72ca */ /* 0x000fe200000e0000 */
[----:B------:R-:W-:-:S10]  /*0250*/  UMOV UR4, URZ ;  /* 0x000000ff00047c82 */ /* 0x000fd40008000000 */
[----:B------:R-:W-:-:S04]  /*0260*/  UIADD3 UR22, UPT, UPT, URZ, -UR5, URZ ;  /* 0x80000005ff167290 */ /* 0x000fc8000fffe0ff */
[----:B------:R-:W-:-:S04]  /*0270*/  UIMAD UR22, UR22, UR29, URZ ;  /* 0x0000001d161672a4 */ /* 0x000fc8000f8e02ff */
[----:B------:R-:W-:Y:S01]  /*0280*/  UIMAD.WIDE.U32 UR22, UR5, UR22, UR4 ;  /* 0x00000016051672a5 */ /* 0x000fe2000f8e0004 */
[----:B------:R-:W0:Y:S01]  /*0290*/  LDCU.128 UR4, c[0x0][0x460] ;  /* 0x00008c00ff0477ac */ /* 0x000e220008000c00 */
[----:B------:R-:W-:Y:S02]  /*02a0*/  UIMAD.WIDE.U32 UR10, UR27, UR12, URZ ;  /* 0x0000000c1b0a72a5 */ /* 0x000fe4000f8e00ff */
[----:B------:R-:W-:Y:S02]  /*02b0*/  UIMAD.WIDE.U32 UR22, UR23, UR28, URZ ;  /* 0x0000001c171672a5 */ /* 0x000fe4000f8e00ff */
[----:B-1----:R-:W-:Y:S02]  /*02c0*/  UIMAD.WIDE.U32 UR20, UR27, UR16, URZ ;  /* 0x000000101b1472a5 */ /* 0x002fe4000f8e00ff */
[----:B------:R-:W-:Y:S02]  /*02d0*/  UIMAD UR11, UR27, UR13, UR11 ;  /* 0x0000000d1b0b72a4 */ /* 0x000fe4000f8e020b */
[----:B------:R-:W-:-:S02]  /*02e0*/  UIADD3 UR16, UPT, UPT, -UR23, URZ, URZ ;  /* 0x000000ff17107290 */ /* 0x000fc4000fffe1ff */
[----:B------:R-:W-:Y:S02]  /*02f0*/  UIMAD.WIDE.U32 UR10, UR26, UR14, UR10 ;  /* 0x0000000e1a0a72a5 */ /* 0x000fe4000f8e000a */
[----:B------:R-:W-:Y:S02]  /*0300*/  UIMAD UR14, UR29, UR16, UR28 ;  /* 0x000000101d0e72a4 */ /* 0x000fe4000f8e021c */
[----:B------:R-:W-:Y:S01]  /*0310*/  UIMAD UR13, UR27, UR17, UR21 ;  /* 0x000000111b0d72a4 */ /* 0x000fe2000f8e0215 */
[----:B------:R-:W-:Y:S01]  /*0320*/  UMOV UR12, UR20 ;  /* 0x00000014000c7c82 */ /* 0x000fe20008000000 */
[----:B------:R-:W-:Y:S02]  /*0330*/  UISETP.GT.U32.AND UP3, UPT, UR29, UR14, UPT ;  /* 0x0000000e1d00728c */ /* 0x000fe4000bf64070 */
[----:B------:R-:W-:Y:S02]  /*0340*/  UIMAD.WIDE.U32 UR12, UR26, UR18, UR12 ;  /* 0x000000121a0c72a5 */ /* 0x000fe4000f8e000c */
[----:B------:R-:W-:-:S02]  /*0350*/  UIMAD UR15, UR26, UR15, UR11 ;  /* 0x0000000f1a0f72a4 */ /* 0x000fc4000f8e020b */
[----:B0-----:R-:W-:Y:S02]  /*0360*/  ULEA UR21, UP0, UR10, UR4, 0x1 ;  /* 0x000000040a157291 */ /* 0x001fe4000f8008ff */
[----:B------:R-:W-:Y:S02]  /*0370*/  UIMAD UR20, UR26, UR19, UR13 ;  /* 0x000000131a1472a4 */ /* 0x000fe4000f8e020d */
[----:B------:R-:W-:Y:S02]  /*0380*/  ULEA.HI.X UR22, UR10, UR5, UR15, 0x1, UP0 ;  /* 0x000000050a167291 */ /* 0x000fe400080f0c0f */
[----:B------:R-:W-:Y:S01]  /*0390*/  ULEA UR19, UP1, UR12, UR6, 0x1 ;  /* 0x000000060c137291 */ /* 0x000fe2000f8208ff */
[----:B------:R-:W0:Y:S01]  /*03a0*/  LDCU.64 UR4, c[0x0][0x3d0] ;  /* 0x00007a00ff0477ac */ /* 0x000e220008000a00 */
[----:B------:R-:W-:Y:S02]  /*03b0*/  @!UP3 UIADD3 UR14, UPT, UPT, UR14, -UR29, URZ ;  /* 0x8000001d0e0eb290 */ /* 0x000fe4000fffe0ff */
[----:B------:R-:W-:Y:S01]  /*03c0*/  ULEA.HI.X UR20, UR12, UR7, UR20, 0x1, UP1 ;  /* 0x000000070c147291 */ /* 0x000fe200088f0c14 */
[----:B------:R-:W1:Y:S01]  /*03d0*/  LDCU.64 UR12, c[0x0][0x3b0] ;  /* 0x00007600ff0c77ac */ /* 0x000e620008000a00 */
[----:B---3--:R-:W-:-:S02]  /*03e0*/  UISETP.GE.AND UP1, UPT, UR34, 0x1, UPT ;  /* 0x000000012200788c */ /* 0x008fc4000bf26270 */
[----:B------:R-:W-:Y:S02]  /*03f0*/  UISETP.GE.U32.AND UP2, UPT, UR14, UR29, UPT ;  /* 0x0000001d0e00728c */ /* 0x000fe4000bf46070 */
[----:B------:R-:W-:Y:S02]  /*0400*/  ULOP3.LUT UR6, UR26, UR30, URZ, 0x3c, !UPT ;  /* 0x0000001e1a067292 */ /* 0x000fe4000f8e3cff */
[----:B------:R-:W-:Y:S01]  /*0410*/  @!UP3 UIADD3 UR23, UPT, UPT, UR23, 0x1, URZ ;  /* 0x000000011717b890 */ /* 0x000fe2000fffe0ff */
[----:B------:R-:W-:Y:S01]  /*0420*/  PLOP3.LUT P2, PT, PT, PT, UP1, 0x80, 0x8 ;  /* 0x000000000008781c */ /* 0x000fe20003f4f018 */
[----:B------:R-:W-:Y:S02]  /*0430*/  UISETP.GE.AND UP3, UPT, UR6, URZ, UPT ;  /* 0x000000ff0600728c */ /* 0x000fe4000bf66270 */
[----:B------:R-:W-:Y:S02]  /*0440*/  UISETP.NE.AND UP0, UPT, UR30, URZ, UPT ;  /* 0x000000ff1e00728c */ /* 0x000fe4000bf05270 */
[----:B0-----:R-:W-:-:S02]  /*0450*/  UIMAD.WIDE.U32 UR6, UR27, UR4, URZ ;  /* 0x000000041b0672a5 */ /* 0x001fc4000f8e00ff */
[----:B------:R-:W-:Y:S02]  /*0460*/  @UP2 UIADD3 UR23, UPT, UPT, UR23, 0x1, URZ ;  /* 0x0000000117172890 */ /* 0x000fe4000fffe0ff */
[----:B------:R-:W-:Y:S01]  /*0470*/  UIMAD UR10, UR27, UR5, UR7 ;  /* 0x000000051b0a72a4 */ /* 0x000fe2000f8e0207 */
[----:B------:R-:W0:Y:S02]  /*0480*/  LDCU.64 UR14, c[0x0][0x3e8] ;  /* 0x00007d00ff0e77ac */ /* 0x000e240008000a00 */
[----:B------:R-:W-:Y:S02]  /*0490*/  @!UP3 UIADD3 UR23, UPT, UPT, -UR23, URZ, URZ ;  /* 0x000000ff1717b290 */ /* 0x000fe4000fffe1ff */
[----:B-1----:R-:W-:Y:S02]  /*04a0*/  UIMAD.WIDE.U32 UR4, UR27, UR12, URZ ;  /* 0x0000000c1b0472a5 */ /* 0x002fe4000f8e00ff */
[----:B------:R-:W-:Y:S01]  /*04b0*/  @!UP0 ULOP3.LUT UR23, URZ, UR30, URZ, 0x33, !UPT ;  /* 0x0000001eff178292 */ /* 0x000fe2000f8e33ff */
[----:B0-----:R-:W-:Y:S11]  /*04c0*/  @!P2 EXIT ;  /* 0x000000000000a94d */ /* 0x001ff60003800000 */
[----:B------:R-:W0:Y:S01]  /*04d0*/  LDCU.64 UR30, c[0x0][0x3c8] ;  /* 0x00007900ff1e77ac */ /* 0x000e220008000a00 */
[----:B------:R-:W-:Y:S02]  /*04e0*/  UIMAD UR5, UR27, UR13, UR5 ;  /* 0x0000000d1b0572a4 */ /* 0x000fe4000f8e0205 */
[----:B------:R-:W-:Y:S01]  /*04f0*/  USHF.R.S32.HI UR12, URZ, 0x1f, UR23 ;  /* 0x0000001fff0c7899 */ /* 0x000fe20008011417 */
[----:B------:R-:W1:Y:S03]  /*0500*/  LDCU UR13, c[0x0][0x384] ;  /* 0x00007080ff0d77ac */ /* 0x000e660008000800 */
[----:B------:R-:W-:Y:S01]  /*0510*/  UIMAD UR11, UR12, UR14, URZ ;  /* 0x0000000e0c0b72a4 */ /* 0x000fe2000f8e02ff */
[----:B------:R-:W-:Y:S01]  /*0520*/  UMOV UR7, UR10 ;  /* 0x0000000a00077c82 */ /* 0x000fe20008000000 */
[----:B------:R-:W2:Y:S01]  /*0530*/  LDCU.64 UR32, c[0x0][0x448] ;  /* 0x00008900ff2077ac */ /* 0x000ea20008000a00 */
[----:B------:R-:W-:-:S02]  /*0540*/  UIMAD.WIDE.U32 UR6, UR23, UR14, UR6 ;  /* 0x0000000e170672a5 */ /* 0x000fc4000f8e0006 */
[----:B------:R-:W-:Y:S02]  /*0550*/  UIMAD UR11, UR23, UR15, UR11 ;  /* 0x0000000f170b72a4 */ /* 0x000fe4000f8e020b */
[----:B------:R-:W-:Y:S02]  /*0560*/  ULEA UR15, UP0, UR6, UR8, 0x1 ;  /* 0x00000008060f7291 */ /* 0x000fe4000f8008ff */
[----:B------:R-:W-:Y:S02]  /*0570*/  UIADD3 UR16, UPT, UPT, UR7, UR11, URZ ;  /* 0x0000000b07107290 */ /* 0x000fe4000fffe0ff */
[----:B0-----:R-:W-:Y:S01]  /*0580*/  UIMAD UR12, UR12, UR30, URZ ;  /* 0x0000001e0c0c72a4 */ /* 0x001fe2000f8e02ff */
[----:B------:R-:W0:Y:S01]  /*0590*/  LDCU.64 UR28, c[0x0][0x3a0] ;  /* 0x00007400ff1c77ac */ /* 0x000e220008000a00 */
[----:B------:R-:W-:Y:S02]  /*05a0*/  ULEA.HI.X UR16, UR6, UR9, UR16, 0x1, UP0 ;  /* 0x0000000906107291 */ /* 0x000fe400080f0c10 */
[----:B------:R-:W-:-:S02]  /*05b0*/  UIMAD.WIDE.U32 UR6, UR23, UR30, UR4 ;  /* 0x0000001e170672a5 */ /* 0x000fc4000f8e0004 */
[----:B-1----:R-:W-:Y:S02]  /*05c0*/  UIMAD UR5, UR27, UR13, UR26 ;  /* 0x0000000d1b0572a4 */ /* 0x002fe4000f8e021a */
[----:B------:R-:W-:Y:S01]  /*05d0*/  UIMAD UR12, UR23, UR31, UR12 ;  /* 0x0000001f170c72a4 */ /* 0x000fe2000f8e020c */
[----:B------:R-:W1:Y:S03]  /*05e0*/  LDCU UR14, c[0x0][0x38c] ;  /* 0x00007180ff0e77ac */ /* 0x000e660008000800 */
[----:B------:R-:W-:Y:S02]  /*05f0*/  UIADD3 UR18, UPT, UPT, UR7, UR12, URZ ;  /* 0x0000000c07127290 */ /* 0x000fe4000fffe0ff */
[----:B------:R-:W-:Y:S01]  /*0600*/  UIMAD UR7, UR5, UR34, URZ ;  /* 0x00000022050772a4 */ /* 0x000fe2000f8e02ff */
[----:B------:R-:W-:Y:S02]  /*0610*/  UMOV UR4, URZ ;  /* 0x000000ff00047c82 */ /* 0x000fe40008000000 */
[----:B------:R-:W-:Y:S01]  /*0620*/  UMOV UR5, URZ ;  /* 0x000000ff00057c82 */ /* 0x000fe20008000000 */
[----:B-----5:R-:W-:Y:S01]  /*0630*/  @P0 R2UR UR4, R2 ;  /* 0x00000000020402ca */ /* 0x020fe200000e0000 */
[----:B--2---:R-:W-:Y:S01]  /*0640*/  ULEA UR17, UP0, UR6, UR32, 0x1 ;  /* 0x0000002006117291 */ /* 0x004fe2000f8008ff */
[----:B------:R-:W-:Y:S01]  /*0650*/  @P1 R2UR UR5, R4 ;  /* 0x00000000040512ca */ /* 0x000fe200000e0000 */
[----:B0-----:R-:W-:-:S02]  /*0660*/  UIMAD.WIDE.U32 UR10, UR26, UR28, URZ ;  /* 0x0000001c1a0a72a5 */ /* 0x001fc4000f8e00ff */
[----:B------:R-:W-:Y:S02]  /*0670*/  ULEA.HI.X UR18, UR6, UR33, UR18, 0x1, UP0 ;  /* 0x0000002106127291 */ /* 0x000fe400080f0c12 */
[----:B------:R-:W-:Y:S02]  /*0680*/  UIMAD UR9, UR26, UR29, UR11 ;  /* 0x0000001d1a0972a4 */ /* 0x000fe4000f8e020b */
[----:B-1----:R-:W-:Y:S01]  /*0690*/  UIMAD UR14, UR7, UR14, URZ ;  /* 0x0000000e070e72a4 */ /* 0x002fe2000f8e02ff */
[----:B------:R-:W-:-:S11]  /*06a0*/  UMOV UR6, URZ ;  /* 0x000000ff00067c82 */ /* 0x000fd60008000000 */
.L_x_1269:
[----:B0-----:R-:W0:Y:S01]  /*06b0*/  S2R R0, SR_TID.X ;  /* 0x0000000000007919 */ /* 0x001e220000002100 */
[----:B------:R-:W-:Y:S02]  /*06c0*/  MOV R2, UR21 ;  /* 0x0000001500027c02 */ /* 0x000fe40008000f00 */
[----:B------:R-:W-:Y:S01]  /*06d0*/  MOV R3, UR22 ;  /* 0x0000001600037c02 */ /* 0x000fe20008000f00 */
[----:B------:R-:W-:Y:S01]  /*06e0*/  BAR.SYNC.DEFER_BLOCKING 0x0 ;  /* 0x0000000000007b1d */ /* 0x000fe20000010000 */
[C---:B0-----:R-:W-:Y:S02]  /*06f0*/  LOP3.LUT R44, R0.reuse, 0x1f, RZ, 0xc0, !PT ;  /* 0x0000001f002c7812 */ /* 0x041fe400078ec0ff */
[----:B------:R-:W-:-:S04]  /*0700*/  LOP3.LUT R35, R0, 0x3e0, RZ, 0xc0, !PT ;  /* 0x000003e000237812 */ /* 0x000fc800078ec0ff */
        /* <DEDUP_REMOVED lines=16> */
[----:B------:R-:W0:Y:S01]  /*0810*/  LDCU.U8 UR7, c[0x0][0x39e] ;  /* 0x000073c0ff0777ac */ /* 0x000e220008000000 */
[----:B------:R-:W-:Y:S04]  /*0820*/  STL [R1], R28 ;  /* 0x0000001c01007387 */ /* 0x000fe80000100800 */
        /* <DEDUP_REMOVED lines=68> */
.L_x_1231:
[----:B------:R-:W-:Y:S05]  /*0c70*/  BSYNC.RECONVERGENT B0 ;  /* 0x0000000000007941 */ /* 0x000fea0003800200 */
.L_x_1230:
        /* <DEDUP_REMOVED lines=37> */
.L_x_1233:
[----:B------:R-:W-:Y:S05]  /*0ed0*/  BSYNC.RECONVERGENT B0 ;  /* 0x0000000000007941 */ /* 0x000fea0003800200 */
.L_x_1232:
        /* <DEDUP_REMOVED lines=36> */
.L_x_1235:
[----:B------:R-:W-:Y:S05]  /*1120*/  BSYNC.RECONVERGENT B0 ;  /* 0x0000000000007941 */ /* 0x000fea0003800200 */
.L_x_1234:
        /* <DEDUP_REMOVED lines=37> */
.L_x_1237:
[----:B------:R-:W-:Y:S05]  /*1380*/  BSYNC.RECONVERGENT B0 ;  /* 0x0000000000007941 */ /* 0x000fea0003800200 */
.L_x_1236:
        /* <DEDUP_REMOVED lines=36> */
.L_x_1239:
[----:B------:R-:W-:Y:S05]  /*15d0*/  BSYNC.RECONVERGENT B0 ;  /* 0x0000000000007941 */ /* 0x000fea0003800200 */
.L_x_1238:
        /* <DEDUP_REMOVED lines=39> */
.L_x_1241:
[----:B------:R-:W-:Y:S05]  /*1850*/  BSYNC.RECONVERGENT B0 ;  /* 0x0000000000007941 */ /* 0x000fea0003800200 */
.L_x_1240:
        /* <DEDUP_REMOVED lines=40> */
.L_x_1243:
[----:B------:R-:W-:Y:S05]  /*1ae0*/  BSYNC.RECONVERGENT B0 ;  /* 0x0000000000007941 */ /* 0x000fea0003800200 */
.L_x_1242:
        /* <DEDUP_REMOVED lines=41> */
.L_x_1245:
[----:B------:R-:W-:Y:S05]  /*1d80*/  BSYNC.RECONVERGENT B0 ;  /* 0x0000000000007941 */ /* 0x000fea0003800200 */
.L_x_1244:
        /* <DEDUP_REMOVED lines=41> */
.L_x_1247:
[----:B------:R-:W-:Y:S05]  /*2020*/  BSYNC.RECONVERGENT B0 ;  /* 0x0000000000007941 */ /* 0x000fea0003800200 */
.L_x_1246:
        /* <DEDUP_REMOVED lines=39> */
.L_x_1249:
[----:B------:R-:W-:Y:S05]  /*22a0*/  BSYNC.RECONVERGENT B0 ;  /* 0x0000000000007941 */ /* 0x000fea0003800200 */
.L_x_1248:
        /* <DEDUP_REMOVED lines=43> */
.L_x_1251:
[----:B------:R-:W-:Y:S05]  /*2560*/  BSYNC.RECONVERGENT B0 ;  /* 0x0000000000007941 */ /* 0x000fea0003800200 */
.L_x_1250:
        /* <DEDUP_REMOVED lines=32> */
.L_x_1253:
[----:B------:R-:W-:Y:S05]  /*2770*/  BSYNC.RECONVERGENT B0 ;  /* 0x0000000000007941 */ /* 0x000fea0003800200 */
.L_x_1252:
        /* <DEDUP_REMOVED lines=32> */
.L_x_1255:
[----:B------:R-:W-:Y:S05]  /*2980*/  BSYNC.RECONVERGENT B0 ;  /* 0x0000000000007941 */ /* 0x000fea0003800200 */
.L_x_1254:
        /* <DEDUP_REMOVED lines=32> */
.L_x_1257:
[----:B------:R-:W-:Y:S05]  /*2b90*/  BSYNC.RECONVERGENT B0 ;  /* 0x0000000000007941 */ /* 0x000fea0003800200 */
.L_x_1256:
        /* <DEDUP_REMOVED lines=32> */
.L_x_1259:
[----:B------:R-:W-:Y:S05]  /*2da0*/  BSYNC.RECONVERGENT B0 ;  /* 0x0000000000007941 */ /* 0x000fea0003800200 */
.L_x_1258:
        /* <DEDUP_REMOVED lines=32> */
.L_x_1261:
[----:B------:R-:W-:Y:S05]  /*2fb0*/  BSYNC.RECONVERGENT B0 ;  /* 0x0000000000007941 */ /* 0x000fea0003800200 */
.L_x_1260:
        /* <DEDUP_REMOVED lines=24> */
[----:B------:R-:W-:Y:S01]  /*3140*/  IADD3 R42, PT, PT, R35, R42, RZ ;  /* 0x0000002a232a7210 */ /* 0x000fe20007ffe0ff */
[----:B------:R-:W-:Y:S01]  /*3150*/  FMUL.FTZ R165, R165, R16 ;  /* 0x00000010a5a57220 */ /* 0x000fe20000410000 */
[----:B------:R-:W-:Y:S01]  /*3160*/  ISETP.NE.AND P0, PT, RZ, UR6, PT ;  /* 0x00000006ff007c0c */ /* 0x000fe2000bf05270 */
        /* <DEDUP_REMOVED lines=20> */
[----:B------:R-:W3:Y:S01]  /*32b0*/  LDCU.64 UR32, c[0x0][0x3a8] ;  /* 0x00007500ff2077ac */ /* 0x000ee20008000a00 */
[----:B------:R-:W4:Y:S01]  /*32c0*/  LDCU.64 UR34, c[0x0][0x3e0] ;  /* 0x00007c00ff2277ac */ /* 0x000f220008000a00 */
[----:B------:R-:W0:Y:S01]  /*32d0*/  LDCU.64 UR36, c[0x0][0x480] ;  /* 0x00009000ff2477ac */ /* 0x000e220008000a00 */
[----:B------:R-:W-:-:S05]  /*32e0*/  UMOV UR7, URZ ;  /* 0x000000ff00077c82 */ /* 0x000fca0008000000 */
.L_x_1268:
[----:B------:R-:W-:Y:S01]  /*32f0*/  UMOV UR8, UR10 ;  /* 0x0000000a00087c82 */ /* 0x000fe20008000000 */
[----:B------:R-:W5:Y:S01]  /*3300*/  S2R R37, SR_TID.X ;  /* 0x0000000000257919 */ /* 0x000f620000002100 */
[----:B---3--:R-:W-:Y:S01]  /*3310*/  UIMAD.WIDE.U32 UR12, UR7, UR32, UR8 ;  /* 0x00000020070c72a5 */ /* 0x008fe2000f8e0008 */
[----:B------:R-:W3:Y:S03]  /*3320*/  LDL R105, [R1] ;  /* 0x0000000001697983 */ /* 0x000ee60000100800 */
        /* <DEDUP_REMOVED lines=8> */
[----:B------:R-:W-:Y:S01]  /*33b0*/  ULEA UR13, UP0, UR12, UR17, 0x1 ;  /* 0x000000110c0d7291 */ /* 0x000fe2000f8008ff */
[----:B-----5:R-:W-:-:S03]  /*33c0*/  LOP3.LUT R36, R37, 0x3e0, RZ, 0xc0, !PT ;  /* 0x000003e025247812 */ /* 0x020fc600078ec0ff */
[----:B------:R-:W-:Y:S01]  /*33d0*/  ULEA.HI.X UR12, UR12, UR18, UR8, 0x1, UP0 ;  /* 0x000000120c0c7291 */ /* 0x000fe200080f0c08 */
[----:B------:R-:W-:Y:S02]  /*33e0*/  LOP3.LUT R37, R37, 0x1f, RZ, 0xc0, !PT ;  /* 0x0000001f25257812 */ /* 0x000fe400078ec0ff */
[----:B------:R-:W-:Y:S02]  /*33f0*/  MOV R52, UR13 ;  /* 0x0000000d00347c02 */ /* 0x000fe40008000f00 */
[----:B------:R-:W-:Y:S02]  /*3400*/  LEA R93, R36, R37, 0x2 ;  /* 0x00000025245d7211 */ /* 0x000fe400078e10ff */
[----:B------:R-:W-:-:S03]  /*3410*/  MOV R53, UR12 ;  /* 0x0000000c00357c02 */ /* 0x000fc60008000f00 */
[----:B------:R-:W-:-:S05]  /*3420*/  IMAD.WIDE.U32 R52, R93, 0x10, R52 ;  /* 0x000000105d347825 */ /* 0x000fca00078e0034 */
[----:B------:R-:W5:Y:S04]  /*3430*/  LDG.E.128 R36, desc[UR24][R52.64] ;  /* 0x0000001834247981 */ /* 0x000f68000c1e1d00 */
[----:B------:R-:W5:Y:S04]  /*3440*/  LDG.E.128 R40, desc[UR24][R52.64+0x200] ;  /* 0x0002001834287981 */ /* 0x000f68000c1e1d00 */
[----:B------:R-:W5:Y:S04]  /*3450*/  LDG.E.128 R44, desc[UR24][R52.64+0x400] ;  /* 0x00040018342c7981 */ /* 0x000f68000c1e1d00 */
[----:B------:R2:W5:Y:S01]  /*3460*/  LDG.E.128 R48, desc[UR24][R52.64+0x600] ;  /* 0x0006001834307981 */ /* 0x000562000c1e1d00 */
[----:B------:R-:W1:Y:S01]  /*3470*/  S2R R150, SR_TID.X ;  /* 0x0000000000967919 */ /* 0x000e620000002100 */
[----:B----4-:R-:W-:-:S04]  /*3480*/  UIMAD.WIDE.U32 UR12, UR7, UR34, URZ ;  /* 0x00000022070c72a5 */ /* 0x010fc8000f8e00ff */
[----:B------:R-:W-:Y:S02]  /*3490*/  UIMAD UR8, UR7, UR35, UR13 ;  /* 0x00000023070872a4 */ /* 0x000fe4000f8e020d */
[----:B------:R-:W-:-:S04]  /*34a0*/  ULEA UR13, UP0, UR12, UR15, 0x1 ;  /* 0x0000000f0c0d7291 */ /* 0x000fc8000f8008ff */
[----:B------:R-:W-:Y:S01]  /*34b0*/  ULEA.HI.X UR12, UR12, UR16, UR8, 0x1, UP0 ;  /* 0x000000100c0c7291 */ /* 0x000fe200080f0c08 */
[C---:B--2---:R-:W-:Y:S01]  /*34c0*/  FMUL.FTZ R52, R55.reuse, R2 ;  /* 0x0000000237347220 */ /* 0x044fe20000410000 */
[----:B------:R-:W-:-:S03]  /*34d0*/  FMUL.FTZ R56, R55, R0 ;  /* 0x0000000037387220 */ /* 0x000fc60000410000 */
[----:B------:R-:W-:Y:S01]  /*34e0*/  FMUL.RZ R53, R52, 0.15915493667125701904 ;  /* 0x3e22f98334357820 */ /* 0x000fe2000040c000 */
[----:B------:R-:W-:Y:S01]  /*34f0*/  FMUL.FTZ R52, R55, R8 ;  /* 0x0000000837347220 */ /* 0x000fe20000410000 */
[----:B------:R-:W-:-:S03]  /*3500*/  FMUL.RZ R58, R56, 0.15915493667125701904 ;  /* 0x3e22f983383a7820 */ /* 0x000fc6000040c000 */
[----:B------:R-:W-:Y:S01]  /*3510*/  FMUL.RZ R60, R52, 0.15915493667125701904 ;  /* 0x3e22f983343c7820 */ /* 0x000fe2000040c000 */
[C---:B------:R-:W-:Y:S01]  /*3520*/  FMUL.FTZ R52, R55.reuse, R3 ;  /* 0x0000000337347220 */ /* 0x040fe20000410000 */
[C---:B------:R-:W-:Y:S01]  /*3530*/  FMUL.FTZ R56, R55.reuse, R6 ;  /* 0x0000000637387220 */ /* 0x040fe20000410000 */
[----:B------:R-:W-:Y:S02]  /*3540*/  FMUL.FTZ R57, R54, 1.4426950216293334961 ;  /* 0x3fb8aa3b36397820 */ /* 0x000fe40000410000 */
[----:B------:R-:W-:Y:S01]  /*3550*/  FMUL.RZ R63, R52, 0.15915493667125701904 ;  /* 0x3e22f983343f7820 */ /* 0x000fe2000040c000 */
[----:B------:R-:W-:Y:S01]  /*3560*/  FMUL.FTZ R52, R55, R10 ;  /* 0x0000000a37347220 */ /* 0x000fe20000410000 */
[----:B------:R-:W-:Y:S01]  /*3570*/  FMUL.FTZ R54, R57, R0 ;  /* 0x0000000039367220 */ /* 0x000fe20000410000 */
[----:B------:R-:W-:Y:S01]  /*3580*/  FMUL.RZ R59, R56, 0.15915493667125701904 ;  /* 0x3e22f983383b7820 */ /* 0x000fe2000040c000 */
[----:B------:R-:W-:Y:S08]  /*3590*/  MUFU.SIN R102, R53 ;  /* 0x0000003500667308 */ /* 0x000ff00000000400 */
[----:B------:R2:W-:Y:S02]  /*35a0*/  MUFU.COS R56, R53 ;  /* 0x0000003500387308 */ /* 0x0005e40000000000 */
[----:B--2---:R-:W-:Y:S01]  /*35b0*/  FMUL.RZ R53, R52, 0.15915493667125701904 ;  /* 0x3e22f98334357820 */ /* 0x004fe2000040c000 */
[----:B------:R-:W-:-:S05]  /*35c0*/  FMUL.FTZ R52, R55, R4 ;  /* 0x0000000437347220 */ /* 0x000fca0000410000 */
[----:B------:R2:W-:Y:S04]  /*35d0*/  MUFU.EX2 R106, R54 ;  /* 0x00000036006a7308 */ /* 0x0005e80000000800 */
[----:B------:R-:W-:Y:S08]  /*35e0*/  MUFU.SIN R100, R60 ;  /* 0x0000003c00647308 */ /* 0x000ff00000000400 */
[----:B--2---:R2:W-:Y:S02]  /*35f0*/  MUFU.COS R54, R60 ;  /* 0x0000003c00367308 */ /* 0x0045e40000000000 */
[----:B--2---:R-:W-:Y:S01]  /*3600*/  FMUL.RZ R60, R52, 0.15915493667125701904 ;  /* 0x3e22f983343c7820 */ /* 0x004fe2000040c000 */
[----:B------:R-:W-:-:S04]  /*3610*/  FMUL.FTZ R52, R55, R12 ;  /* 0x0000000c37347220 */ /* 0x000fc80000410000 */
[----:B------:R-:W-:Y:S01]  /*3620*/  FMUL.RZ R67, R52, 0.15915493667125701904 ;  /* 0x3e22f98334437820 */ /* 0x000fe2000040c000 */
[C---:B------:R-:W-:Y:S01]  /*3630*/  FMUL.FTZ R52, R55.reuse, R5 ;  /* 0x0000000537347220 */ /* 0x040fe20000410000 */
[----:B------:R-:W-:Y:S08]  /*3640*/  MUFU.SIN R96, R53 ;  /* 0x0000003500607308 */ /* 0x000ff00000000400 */
[----:B------:R2:W-:Y:S02]  /*3650*/  MUFU.COS R97, R53 ;  /* 0x0000003500617308 */ /* 0x0005e40000000000 */
[----:B--2---:R-:W-:Y:S01]  /*3660*/  FMUL.RZ R53, R52, 0.15915493667125701904 ;  /* 0x3e22f98334357820 */ /* 0x004fe2000040c000 */
[----:B------:R-:W-:-:S05]  /*3670*/  FMUL.FTZ R52, R55, R13 ;  /* 0x0000000d37347220 */ /* 0x000fca0000410000 */
[----:B------:R-:W-:Y:S08]  /*3680*/  MUFU.SIN R94, R60 ;  /* 0x0000003c005e7308 */ /* 0x000ff00000000400 */
[----:B------:R2:W-:Y:S02]  /*3690*/  MUFU.COS R64, R60 ;  /* 0x0000003c00407308 */ /* 0x0005e40000000000 */
[----:B--2---:R-:W-:Y:S01]  /*36a0*/  FMUL.RZ R60, R52, 0.15915493667125701904 ;  /* 0x3e22f983343c7820 */ /* 0x004fe2000040c000 */
[----:B------:R-:W-:-:S04]  /*36b0*/  FMUL.FTZ R52, R55, R7 ;  /* 0x0000000737347220 */ /* 0x000fc80000410000 */
[----:B------:R-:W-:Y:S01]  /*36c0*/  FMUL.RZ R82, R52, 0.15915493667125701904 ;  /* 0x3e22f98334527820 */ /* 0x000fe2000040c000 */
[----:B------:R-:W-:-:S04]  /*36d0*/  FMUL.FTZ R52, R55, R14 ;  /* 0x0000000e37347220 */ /* 0x000fc80000410000 */
[----:B------:R-:W-:Y:S01]  /*36e0*/  FMUL.RZ R101, R52, 0.15915493667125701904 ;  /* 0x3e22f98334657820 */ /* 0x000fe2000040c000 */
[----:B-1----:R-:W-:Y:S01]  /*36f0*/  SHF.L.U32 R52, R150, 0x5, RZ ;  /* 0x0000000596347819 */ /* 0x002fe200000006ff */
[----:B------:R-:W-:Y:S08]  /*3700*/  MUFU.SIN R88, R60 ;  /* 0x0000003c00587308 */ /* 0x000ff00000000400 */
[----:B------:R1:W-:Y:S02]  /*3710*/  MUFU.COS R108, R60 ;  /* 0x0000003c006c7308 */ /* 0x0003e40000000000 */
[----:B-1----:R-:W-:-:S04]  /*3720*/  LOP3.LUT R60, R52, 0x7c00, RZ, 0xc0, !PT ;  /* 0x00007c00343c7812 */ /* 0x002fc800078ec0ff */
[----:B---3--:R-:W-:Y:S02]  /*3730*/  IADD3 R60, PT, PT, R105, R60, RZ ;  /* 0x0000003c693c7210 */ /* 0x008fe40007ffe0ff */
[----:B------:R-:W-:Y:S03]  /*3740*/  MUFU.SIN R90, R53 ;  /* 0x00000035005a7308 */ /* 0x000fe60000000400 */
[----:B-----5:R-:W-:Y:S04]  /*3750*/  STS.128 [R60], R36 ;  /* 0x000000243c007388 */ /* 0x020fe80000000c00 */
[----:B------:R1:W-:Y:S01]  /*3760*/  STS.128 [R60+0x200], R40 ;  /* 0x000200283c007388 */ /* 0x0003e20000000c00 */
[----:B------:R2:W3:Y:S03]  /*3770*/  MUFU.COS R91, R53 ;  /* 0x00000035005b7308 */ /* 0x0004e60000000000 */
[----:B------:R4:W-:Y:S04]  /*3780*/  STS.128 [R60+0x400], R44 ;  /* 0x0004002c3c007388 */ /* 0x0009e80000000c00 */
[----:B------:R-:W-:Y:S01]  /*3790*/  STS.128 [R60+0x600], R48 ;  /* 0x000600303c007388 */ /* 0x000fe20000000c00 */
[----:B------:R-:W-:-:S03]  /*37a0*/  NOP ;  /* 0x0000000000007918 */ /* 0x000fc60000000000 */
[----:B------:R-:W5:Y:S01]  /*37b0*/  LDS.128 R36, [R33] ;  /* 0x0000000021247984 */ /* 0x000f620000000c00 */
[----:B--2---:R-:W-:Y:S01]  /*37c0*/  FMUL.FTZ R53, R55, R9 ;  /* 0x0000000937357220 */ /* 0x004fe20000410000 */
[----:B------:R-:W-:-:S03]  /*37d0*/  MOV R52, UR13 ;  /* 0x0000000d00347c02 */ /* 0x000fc60008000f00 */
[----:B------:R-:W-:Y:S01]  /*37e0*/  FMUL.RZ R103, R53, 0.15915493667125701904 ;  /* 0x3e22f98335677820 */ /* 0x000fe2000040c000 */
[----:B------:R-:W-:-:S03]  /*37f0*/  MOV R53, UR12 ;  /* 0x0000000c00357c02 */ /* 0x000fc60008000f00 */
[----:B------:R-:W-:-:S04]  /*3800*/  IMAD.WIDE.U32 R52, R93, 0x10, R52 ;  /* 0x000000105d347825 */ /* 0x000fc800078e0034 */
[----:B------:R-:W-:Y:S01]  /*3810*/  FMUL.FTZ R93, R55, R15 ;  /* 0x0000000f375d7220 */ /* 0x000fe20000410000 */
[C---:B------:R-:W-:Y:S01]  /*3820*/  FMUL.FTZ R89, R57.reuse, R5 ;  /* 0x0000000539597220 */ /* 0x040fe20000410000 */
[C---:B------:R-:W-:Y:S01]  /*3830*/  FMUL.FTZ R83, R57.reuse, R12 ;  /* 0x0000000c39537220 */ /* 0x040fe20000410000 */
[----:B------:R-:W-:Y:S01]  /*3840*/  FMUL.FTZ R81, R57, R13 ;  /* 0x0000000d39517220 */ /* 0x000fe20000410000 */
[----:B------:R-:W-:Y:S01]  /*3850*/  FMUL.RZ R112, R93, 0.15915493667125701904 ;  /* 0x3e22f9835d707820 */ /* 0x000fe2000040c000 */
[----:B------:R-:W2:Y:S01]  /*3860*/  MUFU.COS R80, R67 ;  /* 0x0000004300507308 */ /* 0x000ea20000000000 */
[----:B------:R-:W-:Y:S01]  /*3870*/  FMUL.FTZ R93, R57, R15 ;  /* 0x0000000f395d7220 */ /* 0x000fe20000410000 */
[----:B-1----:R-:W-:-:S06]  /*3880*/  FMUL.FTZ R42, R55, R11 ;  /* 0x0000000b372a7220 */ /* 0x002fcc0000410000 */
[----:B------:R-:W-:Y:S01]  /*3890*/  MUFU.SIN R113, R112 ;  /* 0x0000007000717308 */ /* 0x000fe20000000400 */
[----:B----4-:R-:W-:-:S07]  /*38a0*/  FMUL.RZ R45, R42, 0.15915493667125701904 ;  /* 0x3e22f9832a2d7820 */ /* 0x010fce000040c000 */
[----:B------:R-:W1:Y:S08]  /*38b0*/  MUFU.COS R115, R112 ;  /* 0x0000007000737308 */ /* 0x000e700000000000 */
[----:B------:R-:W3:Y:S04]  /*38c0*/  MUFU.EX2 R89, R89 ;  /* 0x0000005900597308 */ /* 0x000ee80000000800 */
[----:B------:R-:W2:Y:S04]  /*38d0*/  MUFU.EX2 R83, R83 ;  /* 0x0000005300537308 */ /* 0x000ea80000000800 */
[----:B------:R-:W4:Y:S04]  /*38e0*/  MUFU.EX2 R81, R81 ;  /* 0x0000005100517308 */ /* 0x000f280000000800 */
[----:B------:R2:W1:Y:S01]  /*38f0*/  MUFU.EX2 R40, R93 ;  /* 0x0000005d00287308 */ /* 0x0004620000000800 */
[----:B------:R-:W-:-:S03]  /*3900*/  FMUL.FTZ R41, R57, R11 ;  /* 0x0000000b39297220 */ /* 0x000fc60000410000 */
[----:B------:R-:W0:Y:S01]  /*3910*/  MUFU.SIN R92, R67 ;  /* 0x00000043005c7308 */ /* 0x000e220000000400 */
[C---:B------:R-:W-:Y:S01]  /*3920*/  FMUL.FTZ R65, R57.reuse, R6 ;  /* 0x0000000639417220 */ /* 0x040fe20000410000 */
[----:B------:R-:W-:-:S06]  /*3930*/  FMUL.FTZ R109, R57, R14 ;  /* 0x0000000e396d7220 */ /* 0x000fcc0000410000 */
[----:B------:R-:W-:Y:S08]  /*3940*/  MUFU.SIN R86, R82 ;  /* 0x0000005200567308 */ /* 0x000ff00000000400 */
[----:B------:R-:W-:Y:S08]  /*3950*/  MUFU.COS R87, R82 ;  /* 0x0000005200577308 */ /* 0x000ff00000000000 */
[----:B------:R-:W-:Y:S08]  /*3960*/  MUFU.SIN R84, R101 ;  /* 0x0000006500547308 */ /* 0x000ff00000000400 */
[----:B------:R5:W-:Y:S01]  /*3970*/  MUFU.COS R85, R101 ;  /* 0x0000006500557308 */ /* 0x000be20000000000 */
[----:B---3--:R-:W-:-:S07]  /*3980*/  FMUL.FTZ R91, R89, R91 ;  /* 0x0000005b595b7220 */ /* 0x008fce0000410000 */
[----:B------:R-:W-:Y:S01]  /*3990*/  MUFU.SIN R82, R103 ;  /* 0x0000006700527308 */ /* 0x000fe20000000400 */
[----:B-----5:R-:W-:-:S07]  /*39a0*/  FMUL.FTZ R101, R57, R9 ;  /* 0x0000000939657220 */ /* 0x020fce0000410000 */
[----:B------:R-:W3:Y:S01]  /*39b0*/  MUFU.COS R110, R103 ;  /* 0x00000067006e7308 */ /* 0x000ee20000000000 */
[----:B------:R-:W-:-:S07]  /*39c0*/  FMUL.FTZ R90, R89, R90 ;  /* 0x0000005a595a7220 */ /* 0x000fce0000410000 */
[----:B------:R-:W5:Y:S01]  /*39d0*/  MUFU.COS R44, R45 ;  /* 0x0000002d002c7308 */ /* 0x000f620000000000 */
[----:B--2---:R-:W-:-:S07]  /*39e0*/  FMUL.FTZ R93, R83, R80 ;  /* 0x00000050535d7220 */ /* 0x004fce0000410000 */
[----:B------:R-:W2:Y:S01]  /*39f0*/  MUFU.SIN R42, R45 ;  /* 0x0000002d002a7308 */ /* 0x000ea20000000400 */
[C---:B----4-:R-:W-:Y:S01]  /*3a00*/  FMUL.FTZ R89, R81.reuse, R108 ;  /* 0x0000006c51597220 */ /* 0x050fe20000410000 */
[----:B------:R-:W-:Y:S01]  /*3a10*/  FMUL.FTZ R88, R81, R88 ;  /* 0x0000005851587220 */ /* 0x000fe20000410000 */
[----:B-1----:R-:W-:-:S05]  /*3a20*/  FMUL.FTZ R81, R40, R115 ;  /* 0x0000007328517220 */ /* 0x002fca0000410000 */
[----:B------:R-:W3:Y:S04]  /*3a30*/  MUFU.EX2 R111, R101 ;  /* 0x00000065006f7308 */ /* 0x000ee80000000800 */
[----:B------:R-:W1:Y:S01]  /*3a40*/  MUFU.SIN R104, R59 ;  /* 0x0000003b00687308 */ /* 0x000e620000000400 */
[----:B------:R-:W-:Y:S01]  /*3a50*/  FMUL.FTZ R80, R40, R113 ;  /* 0x0000007128507220 */ /* 0x000fe20000410000 */
[----:B------:R-:W-:-:S06]  /*3a60*/  PRMT R40, R36, 0x7632, R40 ;  /* 0x0000763224287816 */ /* 0x000fcc0000000028 */
[----:B------:R4:W5:Y:S04]  /*3a70*/  MUFU.EX2 R43, R41 ;  /* 0x00000029002b7308 */ /* 0x0009680000000800 */
[----:B------:R2:W1:Y:S01]  /*3a80*/  MUFU.COS R62, R59 ;  /* 0x0000003b003e7308 */ /* 0x0004620000000000 */
[----:B------:R-:W-:Y:S01]  /*3a90*/  FMUL.FTZ R55, R55, R16 ;  /* 0x0000001037377220 */ /* 0x000fe20000410000 */
[----:B------:R-:W-:-:S06]  /*3aa0*/  SHF.L.U32 R40, R40, 0x10, RZ ;  /* 0x0000001028287819 */ /* 0x000fcc00000006ff */
[----:B------:R-:W1:Y:S04]  /*3ab0*/  MUFU.EX2 R65, R65 ;  /* 0x0000004100417308 */ /* 0x000e680000000800 */
[----:B------:R-:W1:Y:S01]  /*3ac0*/  MUFU.EX2 R109, R109 ;  /* 0x0000006d006d7308 */ /* 0x000e620000000800 */
[----:B----4-:R-:W-:Y:S01]  /*3ad0*/  PRMT R41, R37, 0x7632, R41 ;  /* 0x0000763225297816 */ /* 0x010fe20000000029 */
[----:B------:R-:W-:Y:S01]  /*3ae0*/  FMUL.FTZ R61, R57, R2 ;  /* 0x00000002393d7220 */ /* 0x000fe20000410000 */
[----:B0-----:R-:W-:Y:S01]  /*3af0*/  FMUL.FTZ R92, R83, R92 ;  /* 0x0000005c535c7220 */ /* 0x001fe20000410000 */
[----:B------:R-:W-:Y:S01]  /*3b00*/  MUFU.SIN R95, R58 ;  /* 0x0000003a005f7308 */ /* 0x000fe20000000400 */
[----:B------:R-:W-:Y:S01]  /*3b10*/  FMUL.RZ R55, R55, 0.15915493667125701904 ;  /* 0x3e22f98337377820 */ /* 0x000fe2000040c000 */
[C---:B--2---:R-:W-:Y:S01]  /*3b20*/  FMUL.FTZ R59, R57.reuse, R8 ;  /* 0x00000008393b7220 */ /* 0x044fe20000410000 */
[C---:B------:R-:W-:Y:S01]  /*3b30*/  FMUL.FTZ R66, R57.reuse, R10 ;  /* 0x0000000a39427220 */ /* 0x040fe20000410000 */
[----:B------:R-:W-:Y:S01]  /*3b40*/  FMUL.FTZ R67, R57, R7 ;  /* 0x0000000739437220 */ /* 0x000fe20000410000 */
[C---:B---3--:R-:W-:Y:S01]  /*3b50*/  FMUL.FTZ R83, R111.reuse, R110 ;  /* 0x0000006e6f537220 */ /* 0x048fe20000410000 */
[----:B------:R-:W-:-:S02]  /*3b60*/  FMUL.FTZ R82, R111, R82 ;  /* 0x000000526f527220 */ /* 0x000fc40000410000 */
[----:B------:R0:W-:Y:S01]  /*3b70*/  MUFU.COS R107, R58 ;  /* 0x0000003a006b7308 */ /* 0x0001e20000000000 */
[----:B------:R-:W-:Y:S01]  /*3b80*/  SHF.L.U32 R36, R36, 0x10, RZ ;  /* 0x0000001024247819 */ /* 0x000fe200000006ff */
[C---:B-----5:R-:W-:Y:S01]  /*3b90*/  FMUL.FTZ R111, R43.reuse, R44 ;  /* 0x0000002c2b6f7220 */ /* 0x060fe20000410000 */
[----:B------:R-:W-:Y:S01]  /*3ba0*/  FMUL.FTZ R110, R43, R42 ;  /* 0x0000002a2b6e7220 */ /* 0x000fe20000410000 */
[----:B------:R-:W-:Y:S01]  /*3bb0*/  SHF.L.U32 R113, R41, 0x10, RZ ;  /* 0x0000001029717819 */ /* 0x000fe200000006ff */
[----:B------:R-:W-:Y:S02]  /*3bc0*/  FMUL.FTZ R108, R75, R40 ;  /* 0x000000284b6c7220 */ /* 0x000fe40000410000 */
[----:B------:R-:W2:Y:S01]  /*3bd0*/  LDS.128 R40, [R33+0x10] ;  /* 0x0000100021287984 */ /* 0x000ea20000000c00 */
[----:B------:R-:W-:Y:S01]  /*3be0*/  MUFU.SIN R98, R63 ;  /* 0x0000003f00627308 */ /* 0x000fe20000000400 */
[----:B0-----:R-:W-:Y:S01]  /*3bf0*/  FMUL.FTZ R58, R57, R3 ;  /* 0x00000003393a7220 */ /* 0x001fe20000410000 */
[----:B-1----:R-:W-:-:S06]  /*3c00*/  FMUL.FTZ R104, R65, R104 ;  /* 0x0000006841687220 */ /* 0x002fcc0000410000 */
[----:B------:R0:W-:Y:S01]  /*3c10*/  MUFU.COS R99, R63 ;  /* 0x0000003f00637308 */ /* 0x0001e20000000000 */
[C---:B------:R-:W-:Y:S01]  /*3c20*/  FMUL.FTZ R85, R109.reuse, R85 ;  /* 0x000000556d557220 */ /* 0x040fe20000410000 */
[----:B------:R-:W-:Y:S01]  /*3c30*/  FMUL.FTZ R84, R109, R84 ;  /* 0x000000546d547220 */ /* 0x000fe20000410000 */
[----:B------:R-:W-:Y:S01]  /*3c40*/  FMUL.FTZ R109, R75, R36 ;  /* 0x000000244b6d7220 */ /* 0x000fe20000410000 */
[C---:B0-----:R-:W-:Y:S01]  /*3c50*/  FMUL.FTZ R63, R57.reuse, R4 ;  /* 0x00000004393f7220 */ /* 0x041fe20000410000 */
[----:B------:R-:W-:-:S03]  /*3c60*/  FMUL.FTZ R57, R57, R16 ;  /* 0x0000001039397220 */ /* 0x000fc60000410000 */
[----:B------:R-:W0:Y:S04]  /*3c70*/  MUFU.EX2 R61, R61 ;  /* 0x0000003d003d7308 */ /* 0x000e280000000800 */
[----:B------:R-:W1:Y:S01]  /*3c80*/  MUFU.COS R46, R55 ;  /* 0x00000037002e7308 */ /* 0x000e620000000000 */
[----:B------:R-:W-:Y:S01]  /*3c90*/  SHF.L.U32 R37, R37, 0x10, RZ ;  /* 0x0000001025257819 */ /* 0x000fe200000006ff */
[----:B------:R-:W-:Y:S01]  /*3ca0*/  FMUL.FTZ R105, R65, R62 ;  /* 0x0000003e41697220 */ /* 0x000fe20000410000 */
[-C--:B------:R-:W-:Y:S01]  /*3cb0*/  FMUL.FTZ R36, R108, R104.reuse ;  /* 0x000000686c247220 */ /* 0x080fe20000410000 */
[----:B------:R-:W-:-:S04]  /*3cc0*/  FMUL.FTZ R45, R109, R104 ;  /* 0x000000686d2d7220 */ /* 0x000fc80000410000 */
[----:B------:R-:W1:Y:S01]  /*3cd0*/  MUFU.EX2 R57, R57 ;  /* 0x0000003900397308 */ /* 0x000e620000000800 */
[C---:B------:R-:W-:Y:S01]  /*3ce0*/  FMUL.FTZ R112, R74.reuse, R37 ;  /* 0x000000254a707220 */ /* 0x040fe20000410000 */
[--C-:B------:R-:W-:Y:S01]  /*3cf0*/  FFMA.FTZ R37, R109, R105, -R36.reuse ;  /* 0x000000696d257223 */ /* 0x100fe20000010824 */
[----:B------:R-:W-:Y:S01]  /*3d00*/  FMUL.FTZ R113, R74, R113 ;  /* 0x000000714a717220 */ /* 0x000fe20000410000 */
[----:B------:R-:W-:Y:S01]  /*3d10*/  FFMA.FTZ R44, R108, R105, R45 ;  /* 0x000000696c2c7223 */ /* 0x000fe2000001002d */
[----:B------:R-:W3:Y:S01]  /*3d20*/  MUFU.EX2 R59, R59 ;  /* 0x0000003b003b7308 */ /* 0x000ee20000000800 */
[----:B------:R-:W-:Y:S01]  /*3d30*/  PRMT R36, R38, 0x7632, R36 ;  /* 0x0000763226247816 */ /* 0x000fe20000000024 */
[----:B0-----:R-:W-:Y:S01]  /*3d40*/  FMUL.FTZ R102, R61, R102 ;  /* 0x000000663d667220 */ /* 0x001fe20000410000 */
[----:B------:R-:W-:Y:S01]  /*3d50*/  FADD.FTZ R37, R112, R37 ;  /* 0x0000002570257221 */ /* 0x000fe20000010000 */
[----:B------:R-:W-:Y:S01]  /*3d60*/  FADD.FTZ R44, R113, R44 ;  /* 0x0000002c712c7221 */ /* 0x000fe20000010000 */
[----:B------:R-:W-:Y:S01]  /*3d70*/  SHF.L.U32 R36, R36, 0x10, RZ ;  /* 0x0000001024247819 */ /* 0x000fe200000006ff */
[----:B------:R-:W-:Y:S01]  /*3d80*/  FMUL.FTZ R103, R61, R56 ;  /* 0x000000383d677220 */ /* 0x000fe20000410000 */
[----:B------:R-:W-:Y:S01]  /*3d90*/  SHF.L.U32 R38, R38, 0x10, RZ ;  /* 0x0000001026267819 */ /* 0x000fe200000006ff */
[C---:B------:R-:W-:Y:S01]  /*3da0*/  FMUL.FTZ R45, R102.reuse, R37 ;  /* 0x00000025662d7220 */ /* 0x040fe20000410000 */
[----:B-1----:R-:W-:Y:S01]  /*3db0*/  FMUL.FTZ R117, R57, R46 ;  /* 0x0000002e39757220 */ /* 0x002fe20000410000 */
[-C--:B------:R-:W-:Y:S01]  /*3dc0*/  FMUL.FTZ R46, R102, R44.reuse ;  /* 0x0000002c662e7220 */ /* 0x080fe20000410000 */
[C---:B------:R-:W-:Y:S01]  /*3dd0*/  FMUL.FTZ R107, R106.reuse, R107 ;  /* 0x0000006b6a6b7220 */ /* 0x040fe20000410000 */
[----:B------:R-:W-:Y:S01]  /*3de0*/  FFMA.FTZ R45, R103, R44, R45 ;  /* 0x0000002c672d7223 */ /* 0x000fe2000001002d */
[----:B------:R-:W-:Y:S01]  /*3df0*/  FMUL.FTZ R114, R73, R36 ;  /* 0x0000002449727220 */ /* 0x000fe20000410000 */
[----:B------:R-:W-:Y:S01]  /*3e00*/  FFMA.FTZ R46, R103, R37, -R46 ;  /* 0x00000025672e7223 */ /* 0x000fe2000001082e */
[----:B------:R-:W-:Y:S01]  /*3e10*/  FMUL.FTZ R115, R73, R38 ;  /* 0x0000002649737220 */ /* 0x000fe20000410000 */
[----:B------:R-:W0:Y:S01]  /*3e20*/  MUFU.EX2 R58, R58 ;  /* 0x0000003a003a7308 */ /* 0x000e220000000800 */
[----:B------:R-:W-:Y:S01]  /*3e30*/  FMUL.FTZ R106, R106, R95 ;  /* 0x0000005f6a6a7220 */ /* 0x000fe20000410000 */
[----:B---3--:R-:W-:Y:S01]  /*3e40*/  FMUL.FTZ R100, R59, R100 ;  /* 0x000000643b647220 */ /* 0x008fe20000410000 */
[----:B------:R-:W-:Y:S01]  /*3e50*/  PRMT R36, R39, 0x7632, R36 ;  /* 0x0000763227247816 */ /* 0x000fe20000000024 */
[----:B------:R-:W-:Y:S01]  /*3e60*/  FADD.FTZ R45, R114, R45 ;  /* 0x0000002d722d7221 */ /* 0x000fe20000010000 */
[-C--:B------:R-:W-:Y:S01]  /*3e70*/  FMUL.FTZ R37, R107, R104.reuse ;  /* 0x000000686b257220 */ /* 0x080fe20000410000 */
[----:B------:R-:W-:Y:S01]  /*3e80*/  FADD.FTZ R46, R115, R46 ;  /* 0x0000002e732e7221 */ /* 0x000fe20000010000 */
[----:B------:R-:W-:Y:S01]  /*3e90*/  SHF.L.U32 R39, R39, 0x10, RZ ;  /* 0x0000001027277819 */ /* 0x000fe200000006ff */
[----:B------:R-:W-:Y:S01]  /*3ea0*/  FMUL.FTZ R38, R106, R104 ;  /* 0x000000686a267220 */ /* 0x000fe20000410000 */
[----:B------:R-:W-:Y:S01]  /*3eb0*/  FMUL.FTZ R101, R59, R54 ;  /* 0x000000363b657220 */ /* 0x000fe20000410000 */
[----:B------:R-:W-:Y:S01]  /*3ec0*/  FMUL.FTZ R47, R100, R45 ;  /* 0x0000002d642f7220 */ /* 0x000fe20000410000 */
[----:B------:R-:W-:Y:S01]  /*3ed0*/  SHF.L.U32 R119, R36, 0x10, RZ ;  /* 0x0000001024777819 */ /* 0x000fe200000006ff */
[-C--:B------:R-:W-:Y:S01]  /*3ee0*/  FFMA.FTZ R37, R106, R105.reuse, R37 ;  /* 0x000000696a257223 */ /* 0x080fe20000010025 */
[-C--:B------:R-:W-:Y:S01]  /*3ef0*/  FMUL.FTZ R44, R100, R46.reuse ;  /* 0x0000002e642c7220 */ /* 0x080fe20000410000 */
[----:B------:R-:W-:Y:S01]  /*3f00*/  FFMA.FTZ R38, R107, R105, -R38 ;  /* 0x000000696b267223 */ /* 0x000fe20000010826 */
[C---:B------:R-:W-:Y:S01]  /*3f10*/  FFMA.FTZ R47, R101.reuse, R46, -R47 ;  /* 0x0000002e652f7223 */ /* 0x040fe2000001082f */
[----:B------:R-:W-:Y:S01]  /*3f20*/  FMUL.FTZ R36, R102, R37 ;  /* 0x0000002566247220 */ /* 0x000fe20000410000 */
[C---:B------:R-:W-:Y:S01]  /*3f30*/  FMUL.FTZ R118, R72.reuse, R39 ;  /* 0x0000002748767220 */ /* 0x040fe20000410000 */
[----:B------:R-:W-:Y:S01]  /*3f40*/  FFMA.FTZ R48, R101, R45, R44 ;  /* 0x0000002d65307223 */ /* 0x000fe2000001002c */
[----:B------:R-:W-:Y:S01]  /*3f50*/  FMUL.FTZ R119, R72, R119 ;  /* 0x0000007748777220 */ /* 0x000fe20000410000 */
[----:B------:R-:W-:Y:S01]  /*3f60*/  FMUL.FTZ R44, R102, R38 ;  /* 0x00000026662c7220 */ /* 0x000fe20000410000 */
[----:B0-----:R-:W-:Y:S01]  /*3f70*/  FMUL.FTZ R98, R58, R98 ;  /* 0x000000623a627220 */ /* 0x001fe20000410000 */
[----:B------:R-:W-:Y:S01]  /*3f80*/  FFMA.FTZ R38, R103, R38, -R36 ;  /* 0x0000002667267223 */ /* 0x000fe20000010824 */
[----:B------:R-:W-:Y:S01]  /*3f90*/  FADD.FTZ R47, R118, R47 ;  /* 0x0000002f762f7221 */ /* 0x000fe20000010000 */
[----:B------:R-:W-:Y:S01]  /*3fa0*/  FADD.FTZ R48, R119, R48 ;  /* 0x0000003077307221 */ /* 0x000fe20000010000 */
[----:B--2---:R-:W-:Y:S01]  /*3fb0*/  PRMT R36, R40, 0x7632, R36 ;  /* 0x0000763228247816 */ /* 0x004fe20000000024 */
[----:B------:R-:W0:Y:S01]  /*3fc0*/  MUFU.EX2 R66, R66 ;  /* 0x0000004200427308 */ /* 0x000e220000000800 */
[----:B------:R-:W-:Y:S01]  /*3fd0*/  FFMA.FTZ R44, R103, R37, R44 ;  /* 0x00000025672c7223 */ /* 0x000fe2000001002c */
[----:B------:R-:W-:Y:S01]  /*3fe0*/  FMUL.FTZ R99, R58, R99 ;  /* 0x000000633a637220 */ /* 0x000fe20000410000 */
[C---:B------:R-:W-:Y:S01]  /*3ff0*/  FMUL.FTZ R37, R98.reuse, R47 ;  /* 0x0000002f62257220 */ /* 0x040fe20000410000 */
[----:B------:R-:W-:Y:S01]  /*4000*/  FMUL.FTZ R46, R98, R48 ;  /* 0x00000030622e7220 */ /* 0x000fe20000410000 */
[----:B------:R-:W-:-:S02]  /*4010*/  SHF.L.U32 R36, R36, 0x10, RZ ;  /* 0x0000001024247819 */ /* 0x000fc400000006ff */
[----:B------:R-:W-:Y:S01]  /*4020*/  SHF.L.U32 R40, R40, 0x10, RZ ;  /* 0x0000001028287819 */ /* 0x000fe200000006ff */
        /* <DEDUP_REMOVED lines=8> */
[----:B------:R-:W-:Y:S01]  /*40b0*/  FADD.FTZ R45, R120, R39 ;  /* 0x00000027782d7221 */ /* 0x000fe20000010000 */
[----:B------:R-:W1:Y:S01]  /*40c0*/  MUFU.EX2 R63, R63 ;  /* 0x0000003f003f7308 */ /* 0x000e620000000800 */
[----:B------:R-:W2:Y:S01]  /*40d0*/  LDS.128 R36, [R33+0x20] ;  /* 0x0000200021247984 */ /* 0x000ea20000000c00 */
[----:B------:R-:W-:Y:S01]  /*40e0*/  PRMT R40, R41, 0x7632, R40 ;  /* 0x0000763229287816 */ /* 0x000fe20000000028 */
[C---:B0-----:R-:W-:Y:S01]  /*40f0*/  FMUL.FTZ R96, R66.reuse, R96 ;  /* 0x0000006042607220 */ /* 0x041fe20000410000 */
[----:B------:R-:W-:Y:S01]  /*4100*/  FADD.FTZ R50, R121, R50 ;  /* 0x0000003279327221 */ /* 0x000fe20000010000 */
[----:B------:R-:W-:Y:S01]  /*4110*/  FMUL.FTZ R97, R66, R97 ;  /* 0x0000006142617220 */ /* 0x000fe20000410000 */
[----:B------:R-:W-:-:S02]  /*4120*/  SHF.L.U32 R123, R40, 0x10, RZ ;  /* 0x00000010287b7819 */ /* 0x000fc400000006ff */
[C---:B------:R-:W-:Y:S01]  /*4130*/  FMUL.FTZ R48, R96.reuse, R50 ;  /* 0x0000003260307220 */ /* 0x040fe20000410000 */
[----:B------:R-:W0:Y:S01]  /*4140*/  MUFU.SIN R116, R55 ;  /* 0x0000003700747308 */ /* 0x000e220000000400 */
[----:B------:R-:W-:Y:S01]  /*4150*/  SHF.L.U32 R41, R41, 0x10, RZ ;  /* 0x0000001029297819 */ /* 0x000fe200000006ff */
[-C--:B------:R-:W-:Y:S01]  /*4160*/  FMUL.FTZ R47, R96, R45.reuse ;  /* 0x0000002d602f7220 */ /* 0x080fe20000410000 */
[C---:B------:R-:W-:Y:S01]  /*4170*/  FFMA.FTZ R48, R97.reuse, R45, R48 ;  /* 0x0000002d61307223 */ /* 0x040fe20000010030 */
[----:B------:R-:W-:Y:S01]  /*4180*/  FMUL.FTZ R123, R70, R123 ;  /* 0x0000007b467b7220 */ /* 0x000fe20000410000 */
[C---:B------:R-:W-:Y:S01]  /*4190*/  FMUL.FTZ R40, R98.reuse, R44 ;  /* 0x0000002c62287220 */ /* 0x040fe20000410000 */
[----:B------:R-:W-:Y:S01]  /*41a0*/  FFMA.FTZ R47, R97, R50, -R47 ;  /* 0x00000032612f7223 */ /* 0x000fe2000001082f */
[----:B------:R-:W-:Y:S01]  /*41b0*/  FMUL.FTZ R45, R98, R46 ;  /* 0x0000002e622d7220 */ /* 0x000fe20000410000 */
[----:B------:R-:W-:Y:S01]  /*41c0*/  FMUL.FTZ R122, R70, R41 ;  /* 0x00000029467a7220 */ /* 0x000fe20000410000 */
[----:B-1----:R-:W-:Y:S01]  /*41d0*/  FMUL.FTZ R94, R63, R94 ;  /* 0x0000005e3f5e7220 */ /* 0x002fe20000410000 */
[----:B------:R-:W-:Y:S01]  /*41e0*/  FADD.FTZ R48, R123, R48 ;  /* 0x000000307b307221 */ /* 0x000fe20000010000 */
[C-C-:B------:R-:W-:Y:S01]  /*41f0*/  FFMA.FTZ R46, R99.reuse, R46, -R40.reuse ;  /* 0x0000002e632e7223 */ /* 0x140fe20000010828 */
[----:B------:R-:W-:Y:S01]  /*4200*/  PRMT R40, R42, 0x7632, R40 ;  /* 0x000076322a287816 */ /* 0x000fe20000000028 */
[----:B------:R-:W-:Y:S01]  /*4210*/  FFMA.FTZ R45, R99, R44, R45 ;  /* 0x0000002c632d7223 */ /* 0x000fe2000001002d */
[----:B------:R-:W-:Y:S01]  /*4220*/  FADD.FTZ R47, R122, R47 ;  /* 0x0000002f7a2f7221 */ /* 0x000fe20000010000 */
[----:B------:R-:W-:Y:S01]  /*4230*/  SHF.L.U32 R42, R42, 0x10, RZ ;  /* 0x000000102a2a7819 */ /* 0x000fe200000006ff */
[----:B------:R-:W-:Y:S01]  /*4240*/  FMUL.FTZ R95, R63, R64 ;  /* 0x000000403f5f7220 */ /* 0x000fe20000410000 */
[----:B------:R-:W-:Y:S01]  /*4250*/  FMUL.FTZ R44, R94, R48 ;  /* 0x000000305e2c7220 */ /* 0x000fe20000410000 */
[----:B------:R-:W-:Y:S01]  /*4260*/  SHF.L.U32 R40, R40, 0x10, RZ ;  /* 0x0000001028287819 */ /* 0x000fe200000006ff */
[-C--:B------:R-:W-:Y:S01]  /*4270*/  FMUL.FTZ R41, R94, R47.reuse ;  /* 0x0000002f5e297220 */ /* 0x080fe20000410000 */
[----:B------:R-:W-:Y:S01]  /*4280*/  FMUL.FTZ R125, R69, R42 ;  /* 0x0000002a457d7220 */ /* 0x000fe20000410000 */
[C---:B------:R-:W-:Y:S01]  /*4290*/  FFMA.FTZ R50, R95.reuse, R47, -R44 ;  /* 0x0000002f5f327223 */ /* 0x040fe2000001082c */
[CC--:B------:R-:W-:Y:S01]  /*42a0*/  FMUL.FTZ R44, R96.reuse, R45.reuse ;  /* 0x0000002d602c7220 */ /* 0x0c0fe20000410000 */
[----:B------:R-:W-:Y:S01]  /*42b0*/  FFMA.FTZ R41, R95, R48, R41 ;  /* 0x000000305f297223 */ /* 0x000fe20000010029 */
[----:B------:R-:W-:Y:S01]  /*42c0*/  FMUL.FTZ R124, R69, R40 ;  /* 0x00000028457c7220 */ /* 0x000fe20000410000 */
[----:B0-----:R-:W-:Y:S01]  /*42d0*/  FMUL.FTZ R116, R57, R116 ;  /* 0x0000007439747220 */ /* 0x001fe20000410000 */
[----:B------:R-:W-:Y:S01]  /*42e0*/  FADD.FTZ R50, R125, R50 ;  /* 0x000000327d327221 */ /* 0x000fe20000010000 */
[-C--:B------:R-:W-:Y:S01]  /*42f0*/  FFMA.FTZ R57, R97, R46.reuse, -R44 ;  /* 0x0000002e61397223 */ /* 0x080fe2000001082c */
[----:B------:R-:W-:Y:S01]  /*4300*/  PRMT R40, R43, 0x7632, R40 ;  /* 0x000076322b287816 */ /* 0x000fe20000000028 */
[----:B------:R-:W-:Y:S01]  /*4310*/  FMUL.FTZ R46, R96, R46 ;  /* 0x0000002e602e7220 */ /* 0x000fe20000410000 */
[----:B------:R-:W-:Y:S01]  /*4320*/  FADD.FTZ R41, R124, R41 ;  /* 0x000000297c297221 */ /* 0x000fe20000010000 */
[-C--:B------:R-:W-:Y:S01]  /*4330*/  FMUL.FTZ R42, R92, R50.reuse ;  /* 0x000000325c2a7220 */ /* 0x080fe20000410000 */
[----:B------:R-:W-:Y:S01]  /*4340*/  SHF.L.U32 R127, R40, 0x10, RZ ;  /* 0x00000010287f7819 */ /* 0x000fe200000006ff */
[----:B------:R-:W-:Y:S01]  /*4350*/  FFMA.FTZ R58, R97, R45, R46 ;  /* 0x0000002d613a7223 */ /* 0x000fe2000001002e */
[----:B------:R-:W-:Y:S01]  /*4360*/  SHF.L.U32 R55, R43, 0x10, RZ ;  /* 0x000000102b377819 */ /* 0x000fe200000006ff */
[-C--:B------:R-:W-:Y:S01]  /*4370*/  FMUL.FTZ R45, R92, R41.reuse ;  /* 0x000000295c2d7220 */ /* 0x080fe20000410000 */
[C---:B------:R-:W-:Y:S01]  /*4380*/  FFMA.FTZ R54, R93.reuse, R41, R42 ;  /* 0x000000295d367223 */ /* 0x040fe2000001002a */
[C---:B------:R-:W-:Y:S01]  /*4390*/  FMUL.FTZ R127, R68.reuse, R127 ;  /* 0x0000007f447f7220 */ /* 0x040fe20000410000 */
[----:B------:R-:W3:Y:S01]  /*43a0*/  LDG.E.128 R40, desc[UR24][R52.64] ;  /* 0x0000001834287981 */ /* 0x000ee2000c1e1d00 */
[----:B------:R-:W-:Y:S01]  /*43b0*/  FFMA.FTZ R59, R93, R50, -R45 ;  /* 0x000000325d3b7223 */ /* 0x000fe2000001082d */
[----:B------:R-:W-:Y:S01]  /*43c0*/  FMUL.FTZ R126, R68, R55 ;  /* 0x00000037447e7220 */ /* 0x000fe20000410000 */
[----:B------:R-:W-:Y:S01]  /*43d0*/  FADD.FTZ R61, R127, R54 ;  /* 0x000000367f3d7221 */ /* 0x000fe20000010000 */
[----:B--2---:R-:W-:Y:S01]  /*43e0*/  PRMT R56, R36, 0x7632, R56 ;  /* 0x0000763224387816 */ /* 0x004fe20000000038 */
[----:B------:R-:W2:Y:S01]  /*43f0*/  LDG.E.128 R44, desc[UR24][R52.64+0x200] ;  /* 0x00020018342c7981 */ /* 0x000ea2000c1e1d00 */
[----:B------:R-:W-:-:S03]  /*4400*/  FADD.FTZ R59, R126, R59 ;  /* 0x0000003b7e3b7221 */ /* 0x000fc60000010000 */
[----:B------:R-:W4:Y:S01]  /*4410*/  LDG.E.128 R48, desc[UR24][R52.64+0x400] ;  /* 0x0004001834307981 */ /* 0x000f22000c1e1d00 */
[----:B------:R-:W-:Y:S01]  /*4420*/  FMUL.FTZ R62, R90, R61 ;  /* 0x0000003d5a3e7220 */ /* 0x000fe20000410000 */
[----:B------:R-:W-:Y:S01]  /*4430*/  SHF.L.U32 R56, R56, 0x10, RZ ;  /* 0x0000001038387819 */ /* 0x000fe200000006ff */
[-C--:B------:R-:W-:Y:S01]  /*4440*/  FMUL.FTZ R64, R90, R59.reuse ;  /* 0x0000003b5a407220 */ /* 0x080fe20000410000 */
[----:B------:R-:W-:Y:S01]  /*4450*/  SHF.L.U32 R36, R36, 0x10, RZ ;  /* 0x0000001024247819 */ /* 0x000fe200000006ff */
[----:B------:R-:W5:Y:S01]  /*4460*/  LDG.E.128 R52, desc[UR24][R52.64+0x600] ;  /* 0x0006001834347981 */ /* 0x000f62000c1e1d00 */
[C---:B------:R-:W-:Y:S01]  /*4470*/  FFMA.FTZ R62, R91.reuse, R59, -R62 ;  /* 0x0000003b5b3e7223 */ /* 0x040fe2000001083e */
[----:B------:R-:W-:Y:S01]  /*4480*/  FFMA.FTZ R59, R91, R61, R64 ;  /* 0x0000003d5b3b7223 */ /* 0x000fe20000010040 */
[C---:B------:R-:W-:Y:S01]  /*4490*/  FMUL.FTZ R128, R35.reuse, R56 ;  /* 0x0000003823807220 */ /* 0x040fe20000410000 */
[----:B------:R-:W-:Y:S01]  /*44a0*/  FMUL.FTZ R129, R35, R36 ;  /* 0x0000002423817220 */ /* 0x000fe20000410000 */
[----:B------:R-:W-:-:S02]  /*44b0*/  FMUL.FTZ R56, R94, R57 ;  /* 0x000000395e387220 */ /* 0x000fc40000410000 */
[----:B------:R-:W-:Y:S01]  /*44c0*/  FADD.FTZ R59, R128, R59 ;  /* 0x0000003b803b7221 */ /* 0x000fe20000010000 */
[----:B------:R-:W-:Y:S01]  /*44d0*/  FADD.FTZ R63, R129, R62 ;  /* 0x0000003e813f7221 */ /* 0x000fe20000010000 */
[CC--:B------:R-:W-:Y:S01]  /*44e0*/  FFMA.FTZ R62, R95.reuse, R58.reuse, R56 ;  /* 0x0000003a5f3e7223 */ /* 0x0c0fe20000010038 */
[----:B------:R-:W-:Y:S01]  /*44f0*/  FMUL.FTZ R36, R94, R58 ;  /* 0x0000003a5e247220 */ /* 0x000fe20000410000 */
[C---:B------:R-:W-:Y:S01]  /*4500*/  FMUL.FTZ R56, R88.reuse, R59 ;  /* 0x0000003b58387220 */ /* 0x040fe20000410000 */
[----:B------:R-:W-:Y:S02]  /*4510*/  FMUL.FTZ R64, R88, R63 ;  /* 0x0000003f58407220 */ /* 0x000fe40000410000 */
[----:B------:R-:W-:Y:S01]  /*4520*/  FFMA.FTZ R61, R95, R57, -R36 ;  /* 0x000000395f3d7223 */ /* 0x000fe20000010824 */
[C---:B------:R-:W-:Y:S01]  /*4530*/  FFMA.FTZ R63, R89.reuse, R63, -R56 ;  /* 0x0000003f593f7223 */ /* 0x040fe20000010838 */
[----:B------:R-:W-:Y:S01]  /*4540*/  FFMA.FTZ R64, R89, R59, R64 ;  /* 0x0000003b59407223 */ /* 0x000fe20000010040 */
[----:B------:R-:W0:Y:S01]  /*4550*/  MUFU.EX2 R67, R67 ;  /* 0x0000004300437308 */ /* 0x000e220000000800 */
[----:B------:R-:W1:Y:S01]  /*4560*/  LDS.128 R56, [R33+0x30] ;  /* 0x0000300021387984 */ /* 0x000e620000000c00 */
[----:B------:R-:W-:-:S02]  /*4570*/  PRMT R36, R37, 0x7632, R36 ;  /* 0x0000763225247816 */ /* 0x000fc40000000024 */
[----:B------:R-:W-:Y:S02]  /*4580*/  SHF.L.U32 R37, R37, 0x10, RZ ;  /* 0x0000001025257819 */ /* 0x000fe400000006ff */
[----:B------:R-:W-:Y:S01]  /*4590*/  SHF.L.U32 R131, R36, 0x10, RZ ;  /* 0x0000001024837819 */ /* 0x000fe200000006ff */
[----:B------:R-:W-:Y:S02]  /*45a0*/  FMUL.FTZ R36, R92, R62 ;  /* 0x0000003e5c247220 */ /* 0x000fe40000410000 */
[C---:B------:R-:W-:Y:S02]  /*45b0*/  FMUL.FTZ R130, R34.reuse, R37 ;  /* 0x0000002522827220 */ /* 0x040fe40000410000 */
[----:B------:R-:W-:Y:S01]  /*45c0*/  FMUL.FTZ R131, R34, R131 ;  /* 0x0000008322837220 */ /* 0x000fe20000410000 */
[-C--:B------:R-:W-:Y:S01]  /*45d0*/  FMUL.FTZ R37, R92, R61.reuse ;  /* 0x0000003d5c257220 */ /* 0x080fe20000410000 */
[----:B------:R-:W-:Y:S01]  /*45e0*/  FFMA.FTZ R61, R93, R61, -R36 ;  /* 0x0000003d5d3d7223 */ /* 0x000fe20000010824 */
[----:B0-----:R-:W-:Y:S01]  /*45f0*/  FMUL.FTZ R86, R67, R86 ;  /* 0x0000005643567220 */ /* 0x001fe20000410000 */
[----:B------:R-:W-:Y:S01]  /*4600*/  FADD.FTZ R64, R131, R64 ;  /* 0x0000004083407221 */ /* 0x000fe20000010000 */
[----:B------:R-:W-:Y:S01]  /*4610*/  PRMT R36, R38, 0x7632, R36 ;  /* 0x0000763226247816 */ /* 0x000fe20000000024 */
[----:B------:R-:W-:Y:S01]  /*4620*/  FADD.FTZ R63, R130, R63 ;  /* 0x0000003f823f7221 */ /* 0x000fe20000010000 */
[----:B------:R-:W-:Y:S01]  /*4630*/  FFMA.FTZ R62, R93, R62, R37 ;  /* 0x0000003e5d3e7223 */ /* 0x000fe20000010025 */
[----:B------:R-:W-:Y:S01]  /*4640*/  SHF.L.U32 R133, R38, 0x10, RZ ;  /* 0x0000001026857819 */ /* 0x000fe200000006ff */
[----:B------:R-:W-:Y:S01]  /*4650*/  FMUL.FTZ R87, R67, R87 ;  /* 0x0000005743577220 */ /* 0x000fe20000410000 */
[-C--:B------:R-:W-:Y:S01]  /*4660*/  FMUL.FTZ R66, R86, R64.reuse ;  /* 0x0000004056427220 */ /* 0x080fe20000410000 */
[----:B------:R-:W-:Y:S01]  /*4670*/  SHF.L.U32 R37, R36, 0x10, RZ ;  /* 0x0000001024257819 */ /* 0x000fe200000006ff */
[----:B------:R-:W-:Y:S01]  /*4680*/  FMUL.FTZ R65, R86, R63 ;  /* 0x0000003f56417220 */ /* 0x000fe20000410000 */
[C---:B------:R-:W-:Y:S01]  /*4690*/  FMUL.FTZ R133, R144.reuse, R133 ;  /* 0x0000008590857220 */ /* 0x040fe20000410000 */
[----:B------:R-:W-:Y:S01]  /*46a0*/  FFMA.FTZ R66, R87, R63, -R66 ;  /* 0x0000003f57427223 */ /* 0x000fe20000010842 */
[----:B------:R-:W-:Y:S01]  /*46b0*/  PRMT R36, R39, 0x7632, R36 ;  /* 0x0000763227247816 */ /* 0x000fe20000000024 */
[----:B------:R-:W-:Y:S01]  /*46c0*/  FFMA.FTZ R65, R87, R64, R65 ;  /* 0x0000004057417223 */ /* 0x000fe20000010041 */
[----:B------:R-:W-:Y:S01]  /*46d0*/  FMUL.FTZ R132, R144, R37 ;  /* 0x0000002590847220 */ /* 0x000fe20000410000 */
[----:B------:R-:W-:Y:S01]  /*46e0*/  FADD.FTZ R66, R133, R66 ;  /* 0x0000004285427221 */ /* 0x000fe20000010000 */
[----:B------:R-:W-:Y:S01]  /*46f0*/  FMUL.FTZ R64, R90, R61 ;  /* 0x0000003d5a407220 */ /* 0x000fe20000410000 */
[----:B------:R-:W-:Y:S01]  /*4700*/  SHF.L.U32 R36, R36, 0x10, RZ ;  /* 0x0000001024247819 */ /* 0x000fe200000006ff */
[----:B------:R-:W-:Y:S01]  /*4710*/  FADD.FTZ R65, R132, R65 ;  /* 0x0000004184417221 */ /* 0x000fe20000010000 */
[----:B------:R-:W-:Y:S01]  /*4720*/  FMUL.FTZ R38, R90, R62 ;  /* 0x0000003e5a267220 */ /* 0x000fe20000410000 */
[C---:B------:R-:W-:Y:S01]  /*4730*/  FMUL.FTZ R136, R84.reuse, R66 ;  /* 0x0000004254887220 */ /* 0x040fe20000410000 */
[----:B------:R-:W-:Y:S01]  /*4740*/  FFMA.FTZ R64, R91, R62, R64 ;  /* 0x0000003e5b407223 */ /* 0x000fe20000010040 */
[----:B------:R-:W-:Y:S01]  /*4750*/  SHF.L.U32 R134, R39, 0x10, RZ ;  /* 0x0000001027867819 */ /* 0x000fe200000006ff */
[----:B------:R-:W-:Y:S01]  /*4760*/  FMUL.FTZ R37, R84, R65 ;  /* 0x0000004154257220 */ /* 0x000fe20000410000 */
[----:B------:R-:W-:Y:S01]  /*4770*/  FFMA.FTZ R38, R91, R61, -R38 ;  /* 0x0000003d5b267223 */ /* 0x000fe20000010826 */
[----:B------:R-:W-:Y:S01]  /*4780*/  FMUL.FTZ R135, R149, R36 ;  /* 0x0000002495877220 */ /* 0x000fe20000410000 */
[C---:B------:R-:W-:Y:S01]  /*4790*/  FFMA.FTZ R136, R85.reuse, R65, R136 ;  /* 0x0000004155887223 */ /* 0x040fe20000010088 */
[C---:B------:R-:W-:Y:S01]  /*47a0*/  FMUL.FTZ R36, R88.reuse, R64 ;  /* 0x0000004058247220 */ /* 0x040fe20000410000 */
[----:B------:R-:W-:Y:S01]  /*47b0*/  FFMA.FTZ R39, R85, R66, -R37 ;  /* 0x0000004255277223 */ /* 0x000fe20000010825 */
[----:B------:R-:W-:Y:S01]  /*47c0*/  FMUL.FTZ R134, R149, R134 ;  /* 0x0000008695867220 */ /* 0x000fe20000410000 */
[-C--:B------:R-:W-:Y:S01]  /*47d0*/  FMUL.FTZ R37, R88, R38.reuse ;  /* 0x0000002658257220 */ /* 0x080fe20000410000 */
[----:B------:R-:W-:Y:S01]  /*47e0*/  FADD.FTZ R136, R135, R136 ;  /* 0x0000008887887221 */ /* 0x000fe20000010000 */
[C-C-:B------:R-:W-:Y:S01]  /*47f0*/  FFMA.FTZ R38, R89.reuse, R38, -R36.reuse ;  /* 0x0000002659267223 */ /* 0x140fe20000010824 */
[----:B------:R-:W-:Y:S01]  /*4800*/  FADD.FTZ R39, R134, R39 ;  /* 0x0000002786277221 */ /* 0x000fe20000010000 */
[C---:B-1----:R-:W-:Y:S01]  /*4810*/  PRMT R36, R56.reuse, 0x7632, R36 ;  /* 0x0000763238247816 */ /* 0x042fe20000000024 */
[----:B------:R-:W-:Y:S01]  /*4820*/  FFMA.FTZ R64, R89, R64, R37 ;  /* 0x0000004059407223 */ /* 0x000fe20000010025 */
[----:B------:R-:W-:Y:S01]  /*4830*/  SHF.L.U32 R137, R56, 0x10, RZ ;  /* 0x0000001038897819 */ /* 0x000fe200000006ff */
[C---:B------:R-:W-:Y:S01]  /*4840*/  FMUL.FTZ R62, R82.reuse, R136 ;  /* 0x00000088523e7220 */ /* 0x040fe20000410000 */
[-C--:B------:R-:W-:Y:S01]  /*4850*/  FMUL.FTZ R61, R82, R39.reuse ;  /* 0x00000027523d7220 */ /* 0x080fe20000410000 */
[----:B------:R-:W-:Y:S01]  /*4860*/  SHF.L.U32 R37, R36, 0x10, RZ ;  /* 0x0000001024257819 */ /* 0x000fe200000006ff */
[----:B------:R-:W-:Y:S01]  /*4870*/  FMUL.FTZ R56, R86, R64 ;  /* 0x0000004056387220 */ /* 0x000fe20000410000 */
[C---:B------:R-:W-:Y:S01]  /*4880*/  FFMA.FTZ R62, R83.reuse, R39, -R62 ;  /* 0x00000027533e7223 */ /* 0x040fe2000001083e */
[C---:B------:R-:W-:Y:S01]  /*4890*/  FMUL.FTZ R137, R162.reuse, R137 ;  /* 0x00000089a2897220 */ /* 0x040fe20000410000 */
[----:B------:R-:W-:Y:S01]  /*48a0*/  FFMA.FTZ R61, R83, R136, R61 ;  /* 0x00000088533d7223 */ /* 0x000fe2000001003d */
[----:B------:R-:W-:Y:S01]  /*48b0*/  FMUL.FTZ R136, R162, R37 ;  /* 0x00000025a2887220 */ /* 0x000fe20000410000 */
[----:B------:R-:W-:Y:S01]  /*48c0*/  PRMT R36, R57, 0x7632, R36 ;  /* 0x0000763239247816 */ /* 0x000fe20000000024 */
[-C--:B------:R-:W-:Y:S01]  /*48d0*/  FFMA.FTZ R56, R87, R38.reuse, -R56 ;  /* 0x0000002657387223 */ /* 0x080fe20000010838 */
[----:B------:R-:W-:Y:S01]  /*48e0*/  FADD.FTZ R37, R137, R62 ;  /* 0x0000003e89257221 */ /* 0x000fe20000010000 */
[----:B------:R-:W-:Y:S01]  /*48f0*/  FMUL.FTZ R38, R86, R38 ;  /* 0x0000002656267220 */ /* 0x000fe20000410000 */
[----:B------:R-:W-:Y:S01]  /*4900*/  FADD.FTZ R61, R136, R61 ;  /* 0x0000003d883d7221 */ /* 0x000fe20000010000 */
[----:B------:R-:W-:Y:S01]  /*4910*/  SHF.L.U32 R36, R36, 0x10, RZ ;  /* 0x0000001024247819 */ /* 0x000fe200000006ff */
[C---:B------:R-:W-:Y:S01]  /*4920*/  FMUL.FTZ R62, R80.reuse, R37 ;  /* 0x00000025503e7220 */ /* 0x040fe20000410000 */
[----:B------:R-:W-:Y:S01]  /*4930*/  FFMA.FTZ R38, R87, R64, R38 ;  /* 0x0000004057267223 */ /* 0x000fe20000010026 */
[----:B------:R-:W-:Y:S01]  /*4940*/  SHF.L.U32 R138, R57, 0x10, RZ ;  /* 0x00000010398a7819 */ /* 0x000fe200000006ff */
[-C--:B------:R-:W-:Y:S01]  /*4950*/  FMUL.FTZ R64, R80, R61.reuse ;  /* 0x0000003d50407220 */ /* 0x080fe20000410000 */
[----:B------:R-:W-:Y:S01]  /*4960*/  FFMA.FTZ R66, R81, R61, R62 ;  /* 0x0000003d51427223 */ /* 0x000fe2000001003e */
[----:B------:R-:W-:-:S02]  /*4970*/  FMUL.FTZ R139, R163, R36 ;  /* 0x00000024a38b7220 */ /* 0x000fc40000410000 */
[----:B------:R-:W-:Y:S01]  /*4980*/  FFMA.FTZ R37, R81, R37, -R64 ;  /* 0x0000002551257223 */ /* 0x000fe20000010840 */
[----:B------:R-:W-:Y:S01]  /*4990*/  FMUL.FTZ R138, R163, R138 ;  /* 0x0000008aa38a7220 */ /* 0x000fe20000410000 */
[----:B------:R-:W-:Y:S01]  /*49a0*/  FADD.FTZ R66, R139, R66 ;  /* 0x000000428b427221 */ /* 0x000fe20000010000 */
[----:B------:R-:W-:Y:S01]  /*49b0*/  FMUL.FTZ R62, R84, R38 ;  /* 0x00000026543e7220 */ /* 0x000fe20000410000 */
[----:B------:R-:W-:Y:S01]  /*49c0*/  PRMT R36, R58, 0x7632, R36 ;  /* 0x000076323a247816 */ /* 0x000fe20000000024 */
[----:B------:R-:W-:Y:S01]  /*49d0*/  FADD.FTZ R39, R138, R37 ;  /* 0x000000258a277221 */ /* 0x000fe20000010000 */
[----:B------:R-:W-:Y:S01]  /*49e0*/  SHF.L.U32 R37, R58, 0x10, RZ ;  /* 0x000000103a257819 */ /* 0x000fe200000006ff */
[----:B------:R-:W-:Y:S01]  /*49f0*/  FMUL.FTZ R64, R110, R66 ;  /* 0x000000426e407220 */ /* 0x000fe20000410000 */
[-C--:B------:R-:W-:Y:S01]  /*4a00*/  FFMA.FTZ R62, R85, R56.reuse, -R62 ;  /* 0x00000038553e7223 */ /* 0x080fe2000001083e */
[----:B------:R-:W-:Y:S01]  /*4a10*/  SHF.L.U32 R141, R36, 0x10, RZ ;  /* 0x00000010248d7819 */ /* 0x000fe200000006ff */
[----:B------:R-:W-:Y:S01]  /*4a20*/  FMUL.FTZ R56, R84, R56 ;  /* 0x0000003854387220 */ /* 0x000fe20000410000 */
[-C--:B------:R-:W-:Y:S01]  /*4a30*/  FFMA.FTZ R57, R111, R39.reuse, -R64 ;  /* 0x000000276f397223 */ /* 0x080fe20000010840 */
[----:B------:R-:W-:Y:S01]  /*4a40*/  FMUL.FTZ R58, R110, R39 ;  /* 0x000000276e3a7220 */ /* 0x000fe20000410000 */
[C---:B------:R-:W-:Y:S01]  /*4a50*/  FMUL.FTZ R140, R164.reuse, R37 ;  /* 0x00000025a48c7220 */ /* 0x040fe20000410000 */
        /* <DEDUP_REMOVED lines=9> */
[----:B------:R-:W0:Y:S01]  /*4af0*/  S2R R153, SR_LANEID ;  /* 0x0000000000997919 */ /* 0x000e220000000000 */
[----:B------:R-:W-:Y:S01]  /*4b00*/  SHF.L.U32 R38, R59, 0x10, RZ ;  /* 0x000000103b267819 */ /* 0x000fe200000006ff */
[----:B------:R-:W-:Y:S01]  /*4b10*/  FFMA.FTZ R58, R83, R62, -R58 ;  /* 0x0000003e533a7223 */ /* 0x000fe2000001083a */
[----:B------:R-:W-:Y:S01]  /*4b20*/  FFMA.FTZ R145, R117, R66, R142 ;  /* 0x0000004275917223 */ /* 0x000fe2000001008e */
[----:B------:R-:W-:Y:S01]  /*4b30*/  FMUL.FTZ R62, R82, R62 ;  /* 0x0000003e523e7220 */ /* 0x000fe20000410000 */
[----:B------:R-:W-:Y:S01]  /*4b40*/  FMUL.FTZ R64, R116, R66 ;  /* 0x0000004274407220 */ /* 0x000fe20000410000 */
[C---:B------:R-:W-:Y:S01]  /*4b50*/  FMUL.FTZ R142, R165.reuse, R36 ;  /* 0x00000024a58e7220 */ /* 0x040fe20000410000 */
[----:B------:R-:W-:Y:S01]  /*4b60*/  FMUL.FTZ R143, R165, R38 ;  /* 0x00000026a58f7220 */ /* 0x000fe20000410000 */
[----:B------:R-:W-:Y:S01]  /*4b70*/  FFMA.FTZ R62, R83, R56, R62 ;  /* 0x00000038533e7223 */ /* 0x000fe2000001003e */
[----:B------:R-:W-:Y:S01]  /*4b80*/  FFMA.FTZ R64, R117, R57, -R64 ;  /* 0x0000003975407223 */ /* 0x000fe20000010840 */
[----:B------:R-:W-:Y:S01]  /*4b90*/  FADD.FTZ R145, R142, R145 ;  /* 0x000000918e917221 */ /* 0x000fe20000010000 */
[C---:B------:R-:W-:Y:S01]  /*4ba0*/  FMUL.FTZ R36, R80.reuse, R58 ;  /* 0x0000003a50247220 */ /* 0x040fe20000410000 */
[----:B------:R-:W-:Y:S01]  /*4bb0*/  FMUL.FTZ R37, R80, R62 ;  /* 0x0000003e50257220 */ /* 0x000fe20000410000 */
[----:B------:R-:W-:-:S02]  /*4bc0*/  FADD.FTZ R146, R143, R64 ;  /* 0x000000408f927221 */ /* 0x000fc40000010000 */
[----:B------:R-:W1:Y:S01]  /*4bd0*/  SHFL.UP PT, R57, R145, 0x1, RZ ;  /* 0x0420000091397989 */ /* 0x000e6200000e00ff */
        /* <DEDUP_REMOVED lines=10> */
[----:B0-----:R-:W-:Y:S01]  /*4c80*/  ISETP.GE.AND P1, PT, R153, 0x1, PT ;  /* 0x000000019900780c */ /* 0x001fe20003f26270 */
[----:B------:R-:W-:-:S03]  /*4c90*/  FFMA.FTZ R148, R117, R38, -R37 ;  /* 0x0000002675947223 */ /* 0x000fc60000010825 */
[----:B------:R-:W0:Y:S01]  /*4ca0*/  SHFL.UP PT, R37, R147, 0x1, RZ ;  /* 0x0420000093257989 */ /* 0x000e2200000e00ff */
[----:B-1----:R-:W-:-:S03]  /*4cb0*/  FMUL.FTZ R38, R148, R57 ;  /* 0x0000003994267220 */ /* 0x002fc60000410000 */
[----:B------:R-:W1:Y:S01]  /*4cc0*/  SHFL.UP PT, R36, R148, 0x1, RZ ;  /* 0x0420000094247989 */ /* 0x000e6200000e00ff */
[C---:B------:R-:W-:Y:S01]  /*4cd0*/  FMUL.FTZ R57, R147.reuse, R57 ;  /* 0x0000003993397220 */ /* 0x040fe20000410000 */
[----:B------:R-:W-:-:S03]  /*4ce0*/  FFMA.FTZ R38, R147, R56, R38 ;  /* 0x0000003893267223 */ /* 0x000fc60000010026 */
[----:B------:R-:W-:Y:S01]  /*4cf0*/  FFMA.FTZ R57, R148, R56, -R57 ;  /* 0x0000003894397223 */ /* 0x000fe20000010839 */
[----:B------:R-:W-:-:S03]  /*4d00*/  @P1 FADD.FTZ R145, R145, R38 ;  /* 0x0000002691911221 */ /* 0x000fc60000010000 */
[----:B------:R-:W-:Y:S02]  /*4d10*/  @P1 FADD.FTZ R146, R146, R57 ;  /* 0x0000003992921221 */ /* 0x000fe40000010000 */
[----:B------:R-:W1:Y:S04]  /*4d20*/  SHFL.UP PT, R56, R145, 0x2, RZ ;  /* 0x0440000091387989 */ /* 0x000e6800000e00ff */
[----:B------:R-:W1:Y:S01]  /*4d30*/  SHFL.UP PT, R39, R146, 0x2, RZ ;  /* 0x0440000092277989 */ /* 0x000e6200000e00ff */
[-C--:B0-----:R-:W-:Y:S01]  /*4d40*/  FMUL.FTZ R38, R148, R37.reuse ;  /* 0x0000002594267220 */ /* 0x081fe20000410000 */
[----:B------:R-:W-:-:S03]  /*4d50*/  FMUL.FTZ R37, R147, R37 ;  /* 0x0000002593257220 */ /* 0x000fc60000410000 */
[-C--:B-1----:R-:W-:Y:S01]  /*4d60*/  @P1 FFMA.FTZ R147, R147, R36.reuse, R38 ;  /* 0x0000002493931223 */ /* 0x082fe20000010026 */
[----:B------:R-:W-:Y:S01]  /*4d70*/  @P1 FFMA.FTZ R148, R148, R36, -R37 ;  /* 0x0000002494941223 */ /* 0x000fe20000010825 */
[----:B------:R-:W-:-:S03]  /*4d80*/  ISETP.GE.AND P1, PT, R153, 0x2, PT ;  /* 0x000000029900780c */ /* 0x000fc60003f26270 */
[----:B------:R-:W0:Y:S04]  /*4d90*/  SHFL.UP PT, R37, R147, 0x2, RZ ;  /* 0x0440000093257989 */ /* 0x000e2800000e00ff */
[----:B------:R-:W1:Y:S01]  /*4da0*/  SHFL.UP PT, R36, R148, 0x2, RZ ;  /* 0x0440000094247989 */ /* 0x000e6200000e00ff */
[-C--:B------:R-:W-:Y:S01]  /*4db0*/  FMUL.FTZ R38, R148, R56.reuse ;  /* 0x0000003894267220 */ /* 0x080fe20000410000 */
[----:B------:R-:W-:-:S03]  /*4dc0*/  FMUL.FTZ R57, R147, R56 ;  /* 0x0000003893397220 */ /* 0x000fc60000410000 */
[-C--:B------:R-:W-:Y:S01]  /*4dd0*/  FFMA.FTZ R38, R147, R39.reuse, R38 ;  /* 0x0000002793267223 */ /* 0x080fe20000010026 */
[----:B------:R-:W-:-:S03]  /*4de0*/  FFMA.FTZ R57, R148, R39, -R57 ;  /* 0x0000002794397223 */ /* 0x000fc60000010839 */
[----:B------:R-:W-:Y:S01]  /*4df0*/  @P1 FADD.FTZ R145, R145, R38 ;  /* 0x0000002691911221 */ /* 0x000fe20000010000 */
[----:B------:R-:W-:-:S04]  /*4e00*/  @P1 FADD.FTZ R146, R146, R57 ;  /* 0x0000003992921221 */ /* 0x000fc80000010000 */
[----:B------:R-:W1:Y:S04]  /*4e10*/  SHFL.UP PT, R56, R145, 0x4, RZ ;  /* 0x0480000091387989 */ /* 0x000e6800000e00ff */
[----:B------:R-:W1:Y:S01]  /*4e20*/  SHFL.UP PT, R39, R146, 0x4, RZ ;  /* 0x0480000092277989 */ /* 0x000e6200000e00ff */
[-C--:B0-----:R-:W-:Y:S01]  /*4e30*/  FMUL.FTZ R38, R148, R37.reuse ;  /* 0x0000002594267220 */ /* 0x081fe20000410000 */
[----:B------:R-:W-:-:S03]  /*4e40*/  FMUL.FTZ R37, R147, R37 ;  /* 0x0000002593257220 */ /* 0x000fc60000410000 */
[-C--:B-1----:R-:W-:Y:S01]  /*4e50*/  @P1 FFMA.FTZ R147, R147, R36.reuse, R38 ;  /* 0x0000002493931223 */ /* 0x082fe20000010026 */
[----:B------:R-:W-:-:S04]  /*4e60*/  @P1 FFMA.FTZ R148, R148, R36, -R37 ;  /* 0x0000002494941223 */ /* 0x000fc80000010825 */
[----:B------:R-:W0:Y:S01]  /*4e70*/  SHFL.UP PT, R37, R147, 0x4, RZ ;  /* 0x0480000093257989 */ /* 0x000e2200000e00ff */
[----:B------:R-:W-:-:S03]  /*4e80*/  ISETP.GE.AND P1, PT, R153, 0x4, PT ;  /* 0x000000049900780c */ /* 0x000fc60003f26270 */
[----:B------:R-:W1:Y:S01]  /*4e90*/  SHFL.UP PT, R36, R148, 0x4, RZ ;  /* 0x0480000094247989 */ /* 0x000e6200000e00ff */
[-C--:B------:R-:W-:Y:S01]  /*4ea0*/  FMUL.FTZ R38, R148, R56.reuse ;  /* 0x0000003894267220 */ /* 0x080fe20000410000 */
[----:B------:R-:W-:-:S03]  /*4eb0*/  FMUL.FTZ R57, R147, R56 ;  /* 0x0000003893397220 */ /* 0x000fc60000410000 */
[-C--:B------:R-:W-:Y:S01]  /*4ec0*/  FFMA.FTZ R38, R147, R39.reuse, R38 ;  /* 0x0000002793267223 */ /* 0x080fe20000010026 */
[----:B------:R-:W-:-:S04]  /*4ed0*/  FFMA.FTZ R57, R148, R39, -R57 ;  /* 0x0000002794397223 */ /* 0x000fc80000010839 */
[----:B------:R-:W-:Y:S01]  /*4ee0*/  @P1 FADD.FTZ R145, R145, R38 ;  /* 0x0000002691911221 */ /* 0x000fe20000010000 */
[----:B------:R-:W-:-:S04]  /*4ef0*/  @P1 FADD.FTZ R146, R146, R57 ;  /* 0x0000003992921221 */ /* 0x000fc80000010000 */
[----:B------:R-:W3:Y:S01]  /*4f00*/  SHFL.UP PT, R56, R145, 0x8, RZ ;  /* 0x0500000091387989 */ /* 0x000ee200000e00ff */
[CC--:B0-----:R-:W-:Y:S01]  /*4f10*/  FMUL.FTZ R38, R148.reuse, R37.reuse ;  /* 0x0000002594267220 */ /* 0x0c1fe20000410000 */
[C---:B------:R-:W-:Y:S02]  /*4f20*/  FMUL.FTZ R37, R147.reuse, R37 ;  /* 0x0000002593257220 */ /* 0x040fe40000410000 */
[----:B------:R-:W0:Y:S01]  /*4f30*/  SHFL.UP PT, R39, R146, 0x8, RZ ;  /* 0x0500000092277989 */ /* 0x000e2200000e00ff */
[-C--:B-1----:R-:W-:Y:S01]  /*4f40*/  @P1 FFMA.FTZ R147, R147, R36.reuse, R38 ;  /* 0x0000002493931223 */ /* 0x082fe20000010026 */
[----:B------:R-:W-:-:S04]  /*4f50*/  @P1 FFMA.FTZ R148, R148, R36, -R37 ;  /* 0x0000002494941223 */ /* 0x000fc80000010825 */
[----:B------:R-:W1:Y:S04]  /*4f60*/  SHFL.UP PT, R37, R147, 0x8, RZ ;  /* 0x0500000093257989 */ /* 0x000e6800000e00ff */
[----:B------:R-:W1:Y:S01]  /*4f70*/  SHFL.UP PT, R36, R148, 0x8, RZ ;  /* 0x0500000094247989 */ /* 0x000e6200000e00ff */
[----:B------:R-:W-:Y:S01]  /*4f80*/  ISETP.GE.AND P1, PT, R153, 0x8, PT ;  /* 0x000000089900780c */ /* 0x000fe20003f26270 */
[-C--:B---3--:R-:W-:Y:S01]  /*4f90*/  FMUL.FTZ R38, R148, R56.reuse ;  /* 0x0000003894267220 */ /* 0x088fe20000410000 */
[----:B------:R-:W-:-:S03]  /*4fa0*/  FMUL.FTZ R57, R147, R56 ;  /* 0x0000003893397220 */ /* 0x000fc60000410000 */
[-C--:B0-----:R-:W-:Y:S01]  /*4fb0*/  FFMA.FTZ R38, R147, R39.reuse, R38 ;  /* 0x0000002793267223 */ /* 0x081fe20000010026 */
[----:B------:R-:W-:-:S07]  /*4fc0*/  FFMA.FTZ R57, R148, R39, -R57 ;  /* 0x0000002794397223 */ /* 0x000fce0000010839 */
[----:B------:R-:W-:Y:S01]  /*4fd0*/  @P1 FADD.FTZ R145, R145, R38 ;  /* 0x0000002691911221 */ /* 0x000fe20000010000 */
[-C--:B-1----:R-:W-:Y:S01]  /*4fe0*/  FMUL.FTZ R38, R148, R37.reuse ;  /* 0x0000002594267220 */ /* 0x082fe20000410000 */
[----:B------:R-:W-:Y:S01]  /*4ff0*/  @P1 FADD.FTZ R146, R146, R57 ;  /* 0x0000003992921221 */ /* 0x000fe20000010000 */
[C---:B------:R-:W-:Y:S02]  /*5000*/  FMUL.FTZ R37, R147.reuse, R37 ;  /* 0x0000002593257220 */ /* 0x040fe40000410000 */
[----:B------:R-:W0:Y:S01]  /*5010*/  SHFL.UP PT, R39, R145, 0x10, RZ ;  /* 0x0600000091277989 */ /* 0x000e2200000e00ff */
[-C--:B------:R-:W-:Y:S01]  /*5020*/  @P1 FFMA.FTZ R147, R147, R36.reuse, R38 ;  /* 0x0000002493931223 */ /* 0x080fe20000010026 */
[----:B------:R-:W1:Y:S01]  /*5030*/  S2UR UR12, SR_CgaCtaId ;  /* 0x00000000000c79c3 */ /* 0x000e620000008800 */
[----:B------:R-:W-:Y:S01]  /*5040*/  @P1 FFMA.FTZ R148, R148, R36, -R37 ;  /* 0x0000002494941223 */ /* 0x000fe20000010825 */
[----:B------:R-:W3:Y:S04]  /*5050*/  SHFL.UP PT, R38, R146, 0x10, RZ ;  /* 0x0600000092267989 */ /* 0x000ee800000e00ff */
[----:B------:R-:W2:Y:S04]  /*5060*/  SHFL.UP PT, R37, R147, 0x10, RZ ;  /* 0x0600000093257989 */ /* 0x000ea800000e00ff */
[----:B------:R-:W4:Y:S01]  /*5070*/  SHFL.UP PT, R36, R148, 0x10, RZ ;  /* 0x0600000094247989 */ /* 0x000f2200000e00ff */
[----:B------:R-:W-:Y:S01]  /*5080*/  ISETP.NE.AND P1, PT, R153, 0x1f, PT ;  /* 0x0000001f9900780c */ /* 0x000fe20003f25270 */
[----:B------:R-:W-:Y:S01]  /*5090*/  UMOV UR8, 0x400 ;  /* 0x0000040000087882 */ /* 0x000fe20000000000 */
[----:B------:R-:W-:Y:S01]  /*50a0*/  SHF.R.U32.HI R151, RZ, 0x5, R150 ;  /* 0x00000005ff977819 */ /* 0x000fe20000011696 */
[----:B------:R4:W-:Y:S01]  /*50b0*/  STS.128 [R60+0x1080], R40 ;  /* 0x001080283c007388 */ /* 0x0009e20000000c00 */
[-C--:B0-----:R-:W-:Y:S01]  /*50c0*/  FMUL.FTZ R57, R147, R39.reuse ;  /* 0x0000002793397220 */ /* 0x081fe20000410000 */
[----:B------:R-:W-:Y:S01]  /*50d0*/  FMUL.FTZ R56, R148, R39 ;  /* 0x0000002794387220 */ /* 0x000fe20000410000 */
[----:B-1----:R-:W-:-:S02]  /*50e0*/  ULEA UR8, UR12, UR8, 0x18 ;  /* 0x000000080c087291 */ /* 0x002fc4000f8ec0ff */
[CC--:B---3--:R-:W-:Y:S01]  /*50f0*/  FFMA.FTZ R57, R148.reuse, R38.reuse, -R57 ;  /* 0x0000002694397223 */ /* 0x0c8fe20000010839 */
[C---:B------:R-:W-:Y:S01]  /*5100*/  FFMA.FTZ R56, R147.reuse, R38, R56 ;  /* 0x0000002693387223 */ /* 0x040fe20000010038 */
[----:B------:R-:W-:Y:S01]  /*5110*/  ULEA UR13, UR7, UR8, 0x4 ;  /* 0x00000008070d7291 */ /* 0x000fe2000f8e20ff */
[CC--:B--2---:R-:W-:Y:S01]  /*5120*/  FMUL.FTZ R39, R147.reuse, R37.reuse ;  /* 0x0000002593277220 */ /* 0x0c4fe20000410000 */
[C---:B------:R-:W-:Y:S01]  /*5130*/  FMUL.FTZ R38, R148.reuse, R37 ;  /* 0x0000002594267220 */ /* 0x040fe20000410000 */
[----:B------:R-:W-:Y:S02]  /*5140*/  MOV R37, RZ ;  /* 0x000000ff00257202 */ /* 0x000fe40000000f00 */
[-C--:B----4-:R-:W-:Y:S01]  /*5150*/  FFMA.FTZ R40, R148, R36.reuse, -R39 ;  /* 0x0000002494287223 */ /* 0x090fe20000010827 */
[----:B------:R-:W-:Y:S01]  /*5160*/  FFMA.FTZ R41, R147, R36, R38 ;  /* 0x0000002493297223 */ /* 0x000fe20000010026 */
[----:B------:R-:W-:Y:S01]  /*5170*/  HFMA2 R36, -RZ, RZ, 1.875, 0 ;  /* 0x3f800000ff247431 */ /* 0x000fe200000001ff */
[----:B------:R-:W-:-:S02]  /*5180*/  CS2R R38, SRZ ;  /* 0x0000000000267805 */ /* 0x000fc4000001ff00 */
[----:B------:R-:W-:Y:S01]  /*5190*/  @!P1 LEA R150, R151, UR8, 0x4 ;  /* 0x0000000897969c11 */ /* 0x000fe2000f8e20ff */
[----:B------:R-:W-:Y:S01]  /*51a0*/  FADD.FTZ R42, R146, R57 ;  /* 0x00000039922a7221 */ /* 0x000fe20000010000 */
[----:B------:R-:W-:Y:S01]  /*51b0*/  FADD.FTZ R43, R145, R56 ;  /* 0x00000038912b7221 */ /* 0x000fe20000010000 */
[----:B------:R-:W-:Y:S04]  /*51c0*/  STS.128 [R60+0x1280], R44 ;  /* 0x0012802c3c007388 */ /* 0x000fe80000000c00 */
[----:B------:R-:W-:Y:S04]  /*51d0*/  STS.128 [R60+0x1480], R48 ;  /* 0x001480303c007388 */ /* 0x000fe80000000c00 */
[----:B-----5:R-:W-:Y:S01]  /*51e0*/  STS.128 [R60+0x1680], R52 ;  /* 0x001680343c007388 */ /* 0x020fe20000000c00 */
[----:B------:R-:W-:-:S03]  /*51f0*/  NOP ;  /* 0x0000000000007918 */ /* 0x000fc60000000000 */
[----:B------:R-:W-:Y:S04]  /*5200*/  @P0 LDS.128 R36, [UR13+0x2140] ;  /* 0x0021400dff240984 */ /* 0x000fe80008000c00 */
[----:B------:R-:W-:Y:S04]  /*5210*/  LDS.128 R44, [R33+0x1080] ;  /* 0x00108000212c7984 */ /* 0x000fe80000000c00 */
[----:B------:R-:W0:Y:S04]  /*5220*/  LDS.128 R48, [R33+0x1090] ;  /* 0x0010900021307984 */ /* 0x000e280000000c00 */
[----:B------:R-:W1:Y:S04]  /*5230*/  LDS.128 R52, [R33+0x10a0] ;  /* 0x0010a00021347984 */ /* 0x000e680000000c00 */
[----:B------:R-:W-:Y:S04]  /*5240*/  LDS.128 R56, [R33+0x10b0] ;  /* 0x0010b00021387984 */ /* 0x000fe80000000c00 */
[----:B------:R2:W-:Y:S01]  /*5250*/  @!P1 STS.128 [R150+0x2100], R40 ;  /* 0x0021002896009388 */ /* 0x0005e20000000c00 */
[----:B------:R-:W-:Y:S01]  /*5260*/  BAR.SYNC.DEFER_BLOCKING 0x0 ;  /* 0x0000000000007b1d */ /* 0x000fe20000010000 */
[----:B------:R-:W-:-:S04]  /*5270*/  ISETP.GE.AND P1, PT, R153, 0x10, PT ;  /* 0x000000109900780c */ /* 0x000fc80003f26270 */
[----:B--2---:R-:W-:Y:S01]  /*5280*/  FSEL R40, R148, R40, !P1 ;  /* 0x0000002894287208 */ /* 0x004fe20004800000 */
[----:B------:R-:W2:Y:S04]  /*5290*/  LDS.128 R60, [UR8+0x2100] ;  /* 0x00210008ff3c7984 */ /* 0x000ea80008000c00 */
[----:B------:R-:W3:Y:S04]  /*52a0*/  LDS.128 R64, [UR8+0x2110] ;  /* 0x00211008ff407984 */ /* 0x000ee80008000c00 */
[----:B------:R4:W2:Y:S02]  /*52b0*/  SHFL.UP PT, R153, R40, 0x1, RZ ;  /* 0x0420000028997989 */ /* 0x0008a400000e00ff */
[----:B----4-:R-:W4:Y:S01]  /*52c0*/  S2R R40, SR_TID.X ;  /* 0x0000000000287919 */ /* 0x010f220000002100 */
[----:B------:R-:W-:-:S02]  /*52d0*/  ISETP.NE.AND P2, PT, R151, 0x1, PT ;  /* 0x000000019700780c */ /* 0x000fc40003f45270 */
[----:B------:R-:W-:Y:S02]  /*52e0*/  FSEL R42, R146, R42, !P1 ;  /* 0x0000002a922a7208 */ /* 0x000fe40004800000 */
[----:B------:R-:W-:Y:S02]  /*52f0*/  FSEL R43, R145, R43, !P1 ;  /* 0x0000002b912b7208 */ /* 0x000fe40004800000 */
[----:B------:R-:W-:Y:S01]  /*5300*/  FSEL R41, R147, R41, !P1 ;  /* 0x0000002993297208 */ /* 0x000fe20004800000 */
[----:B------:R2:W4:Y:S01]  /*5310*/  SHFL.UP PT, R157, R42, 0x1, RZ ;  /* 0x042000002a9d7989 */ /* 0x00052200000e00ff */
[----:B0-----:R-:W-:Y:S01]  /*5320*/  PRMT R147, R50, 0x7632, R147 ;  /* 0x0000763232937816 */ /* 0x001fe20000000093 */
[----:B------:R-:W-:Y:S01]  /*5330*/  BSSY.RECONVERGENT B0, `(.L_x_1263) ;  /* 0x0000068000007945 */ /* 0x000fe20003800200 */
[----:B------:R-:W-:Y:S01]  /*5340*/  PRMT R148, R51, 0x7632, R148 ;  /* 0x0000763233947816 */ /* 0x000fe20000000094 */
[----:B------:R0:W0:Y:S01]  /*5350*/  SHFL.UP PT, R155, R41, 0x1, RZ ;  /* 0x04200000299b7989 */ /* 0x00002200000e00ff */
[----:B-1----:R-:W-:-:S02]  /*5360*/  PRMT R150, R52, 0x7632, R150 ;  /* 0x0000763234967816 */ /* 0x002fc40000000096 */
[C---:B--2---:R-:W-:Y:S01]  /*5370*/  FSEL R76, R60.reuse, R76, !P2 ;  /* 0x0000004c3c4c7208 */ /* 0x044fe20005000000 */
[CC--:B---3--:R-:W-:Y:S01]  /*5380*/  FMUL.FTZ R145, R61.reuse, R65.reuse ;  /* 0x000000413d917220 */ /* 0x0c8fe20000410000 */
[----:B------:R-:W-:Y:S01]  /*5390*/  FMUL.FTZ R146, R60, R65 ;  /* 0x000000413c927220 */ /* 0x000fe20000410000 */
[C---:B------:R-:W-:Y:S02]  /*53a0*/  FSEL R77, R61.reuse, R77, !P2 ;  /* 0x0000004d3d4d7208 */ /* 0x040fe40005000000 */
[----:B----4-:R-:W-:Y:S01]  /*53b0*/  ISETP.GE.U32.AND P1, PT, R40, 0x20, PT ;  /* 0x000000202800780c */ /* 0x010fe20003f26070 */
[-C--:B------:R-:W-:Y:S01]  /*53c0*/  FFMA.FTZ R60, R60, R64.reuse, -R145 ;  /* 0x000000403c3c7223 */ /* 0x080fe20000010891 */
[----:B------:R-:W-:Y:S01]  /*53d0*/  FFMA.FTZ R61, R61, R64, R146 ;  /* 0x000000403d3d7223 */ /* 0x000fe20000010092 */
[-C--:B------:R-:W-:Y:S01]  /*53e0*/  FMUL.FTZ R145, R63, R65.reuse ;  /* 0x000000413f917220 */ /* 0x080fe20000410000 */
[----:B------:R-:W-:-:S03]  /*53f0*/  FMUL.FTZ R146, R62, R65 ;  /* 0x000000413e927220 */ /* 0x000fc60000410000 */
[CC--:B------:R-:W-:Y:S01]  /*5400*/  FFMA.FTZ R145, R62.reuse, R64.reuse, -R145 ;  /* 0x000000403e917223 */ /* 0x0c0fe20000010891 */
[C---:B------:R-:W-:Y:S01]  /*5410*/  FFMA.FTZ R146, R63.reuse, R64, R146 ;  /* 0x000000403f927223 */ /* 0x040fe20000010092 */
[----:B------:R-:W-:Y:S02]  /*5420*/  FSEL R78, R62, R78, !P2 ;  /* 0x0000004e3e4e7208 */ /* 0x000fe40005000000 */
[----:B------:R-:W-:Y:S01]  /*5430*/  FSEL R79, R63, R79, !P2 ;  /* 0x0000004f3f4f7208 */ /* 0x000fe20005000000 */
[----:B------:R-:W-:Y:S01]  /*5440*/  FADD.FTZ R66, R66, R145 ;  /* 0x0000009142427221 */ /* 0x000fe20000010000 */
[----:B------:R-:W-:Y:S01]  /*5450*/  FADD.FTZ R67, R67, R146 ;  /* 0x0000009243437221 */ /* 0x000fe20000010000 */
[----:B------:R-:W-:Y:S01]  /*5460*/  PRMT R62, R44, 0x7632, R62 ;  /* 0x000076322c3e7816 */ /* 0x000fe2000000003e */
[----:B------:R1:W2:Y:S01]  /*5470*/  SHFL.UP PT, R159, R43, 0x1, RZ ;  /* 0x042000002b9f7989 */ /* 0x0002a200000e00ff */
[----:B------:R-:W-:Y:S02]  /*5480*/  PRMT R63, R45, 0x7632, R63 ;  /* 0x000076322d3f7816 */ /* 0x000fe4000000003f */
[----:B------:R-:W-:-:S02]  /*5490*/  PRMT R64, R46, 0x7632, R64 ;  /* 0x000076322e407816 */ /* 0x000fc40000000040 */
[----:B------:R-:W-:Y:S02]  /*54a0*/  PRMT R65, R47, 0x7632, R65 ;  /* 0x000076322f417816 */ /* 0x000fe40000000041 */
[----:B------:R-:W-:Y:S02]  /*54b0*/  PRMT R145, R48, 0x7632, R145 ;  /* 0x0000763230917816 */ /* 0x000fe40000000091 */
[----:B------:R-:W-:Y:S02]  /*54c0*/  PRMT R146, R49, 0x7632, R146 ;  /* 0x0000763231927816 */ /* 0x000fe40000000092 */
[----:B------:R-:W-:Y:S02]  /*54d0*/  PRMT R151, R53, 0x7632, R151 ;  /* 0x0000763235977816 */ /* 0x000fe40000000097 */
[----:B------:R-:W-:Y:S02]  /*54e0*/  PRMT R152, R54, 0x7632, R152 ;  /* 0x0000763236987816 */ /* 0x000fe40000000098 */
[----:B------:R-:W-:-:S02]  /*54f0*/  PRMT R154, R55, 0x7632, R154 ;  /* 0x00007632379a7816 */ /* 0x000fc4000000009a */
[----:B------:R-:W-:Y:S02]  /*5500*/  PRMT R156, R56, 0x7632, R156 ;  /* 0x00007632389c7816 */ /* 0x000fe4000000009c */
[----:B------:R-:W-:Y:S02]  /*5510*/  PRMT R158, R57, 0x7632, R158 ;  /* 0x00007632399e7816 */ /* 0x000fe4000000009e */
[----:B------:R-:W-:Y:S02]  /*5520*/  PRMT R160, R58, 0x7632, R160 ;  /* 0x000076323aa07816 */ /* 0x000fe400000000a0 */
[----:B------:R-:W-:Y:S02]  /*5530*/  PRMT R161, R59, 0x7632, R161 ;  /* 0x000076323ba17816 */ /* 0x000fe400000000a1 */
        /* <DEDUP_REMOVED lines=31> */
[----:B------:R-:W-:Y:S01]  /*5730*/  SHF.L.U32 R161, R161, 0x10, RZ ;  /* 0x00000010a1a17819 */ /* 0x000fe200000006ff */
[----:B012---:R-:W-:Y:S06]  /*5740*/  @!P1 BRA `(.L_x_1264) ;  /* 0x0000000000549947 */ /* 0x007fec0003800000 */
[----:B------:R-:W0:Y:S01]  /*5750*/  S2R R42, SR_LANEID ;  /* 0x00000000002a7919 */ /* 0x000e220000000000 */
[----:B------:R-:W-:Y:S01]  /*5760*/  FMUL.FTZ R40, R153, R79 ;  /* 0x0000004f99287220 */ /* 0x000fe20000410000 */
[C---:B------:R-:W-:Y:S01]  /*5770*/  FMUL.FTZ R41, R155.reuse, R77 ;  /* 0x0000004d9b297220 */ /* 0x040fe20000410000 */
[----:B------:R-:W-:Y:S02]  /*5780*/  MOV R43, R39 ;  /* 0x00000027002b7202 */ /* 0x000fe40000000f00 */
[----:B------:R-:W-:Y:S01]  /*5790*/  FFMA.FTZ R40, R155, R78, R40 ;  /* 0x0000004e9b287223 */ /* 0x000fe20000010028 */
[----:B------:R-:W-:Y:S01]  /*57a0*/  FFMA.FTZ R60, R153, R76, -R41 ;  /* 0x0000004c993c7223 */ /* 0x000fe20000010829 */
[----:B------:R-:W-:Y:S02]  /*57b0*/  MOV R41, R37 ;  /* 0x0000002500297202 */ /* 0x000fe40000000f00 */
[----:B------:R-:W-:Y:S01]  /*57c0*/  FADD.FTZ R159, R159, R40 ;  /* 0x000000289f9f7221 */ /* 0x000fe20000010000 */
[----:B------:R-:W-:-:S04]  /*57d0*/  FMUL.FTZ R40, R155, R79 ;  /* 0x0000004f9b287220 */ /* 0x000fc80000410000 */
[----:B------:R-:W-:-:S04]  /*57e0*/  FFMA.FTZ R40, R153, R78, -R40 ;  /* 0x0000004e99287223 */ /* 0x000fc80000010828 */
[----:B------:R-:W-:Y:S01]  /*57f0*/  FADD.FTZ R157, R157, R40 ;  /* 0x000000289d9d7221 */ /* 0x000fe20000010000 */
[----:B------:R-:W-:-:S04]  /*5800*/  FMUL.FTZ R40, R153, R77 ;  /* 0x0000004d99287220 */ /* 0x000fc80000410000 */
[----:B------:R-:W-:Y:S01]  /*5810*/  FFMA.FTZ R155, R155, R76, R40 ;  /* 0x0000004c9b9b7223 */ /* 0x000fe20000010028 */
[----:B------:R-:W-:Y:S02]  /*5820*/  MOV R40, R36 ;  /* 0x0000002400287202 */ /* 0x000fe40000000f00 */
[----:B0-----:R-:W-:Y:S02]  /*5830*/  ISETP.NE.AND P1, PT, R42, RZ, PT ;  /* 0x000000ff2a00720c */ /* 0x001fe40003f25270 */
[----:B------:R-:W-:Y:S02]  /*5840*/  MOV R42, R38 ;  /* 0x00000026002a7202 */ /* 0x000fe40000000f00 */
[----:B------:R-:W-:Y:S02]  /*5850*/  FSEL R153, R76, R60, !P1 ;  /* 0x0000003c4c997208 */ /* 0x000fe40004800000 */
[----:B------:R-:W-:Y:S02]  /*5860*/  FSEL R155, R77, R155, !P1 ;  /* 0x0000009b4d9b7208 */ /* 0x000fe40004800000 */
[----:B------:R-:W-:-:S02]  /*5870*/  FSEL R157, R78, R157, !P1 ;  /* 0x0000009d4e9d7208 */ /* 0x000fc40004800000 */
[----:B------:R-:W-:Y:S01]  /*5880*/  FSEL R159, R79, R159, !P1 ;  /* 0x0000009f4f9f7208 */ /* 0x000fe20004800000 */
[----:B------:R-:W-:Y:S06]  /*5890*/  BRA `(.L_x_1265) ;  /* 0x0000000000447947 */ /* 0x000fec0003800000 */
.L_x_1264:
        /* <DEDUP_REMOVED lines=17> */
.L_x_1265:
[----:B------:R-:W-:Y:S05]  /*59b0*/  BSYNC.RECONVERGENT B0 ;  /* 0x0000000000007941 */ /* 0x000fea0003800200 */
.L_x_1263:
[----:B0-----:R-:W0:Y:S01]  /*59c0*/  S2R R36, SR_TID.X ;  /* 0x0000000000247919 */ /* 0x001e220000002100 */
[----:B------:R-:W-:Y:S01]  /*59d0*/  BSSY.RECONVERGENT B0, `(.L_x_1266) ;  /* 0x0000077000007945 */ /* 0x000fe20003800200 */
[----:B------:R-:W-:Y:S01]  /*59e0*/  BAR.SYNC.DEFER_BLOCKING 0x0 ;  /* 0x0000000000007b1d */ /* 0x000fe20000010000 */
[----:B0-----:R-:W-:-:S13]  /*59f0*/  ISETP.NE.AND P1, PT, R36, RZ, PT ;  /* 0x000000ff2400720c */ /* 0x001fda0003f25270 */
[----:B------:R-:W0:Y:S02]  /*5a00*/  @P1 LDS.64 R36, [UR8+0x2138] ;  /* 0x00213808ff241984 */ /* 0x000e240008000a00 */
[----:B0-----:R-:W-:-:S04]  /*5a10*/  @P1 FMUL.FTZ R39, R37, R155 ;  /* 0x0000009b25271220 */ /* 0x001fc80000410000 */
[C---:B------:R-:W-:Y:S01]  /*5a20*/  @P1 FFMA.FTZ R38, R36.reuse, R153, -R39 ;  /* 0x0000009924261223 */ /* 0x040fe20000010827 */
        /* <DEDUP_REMOVED lines=103> */
[----:B------:R-:W-:Y:S01]  /*60a0*/  UIMAD UR8, UR6, UR23, UR7 ;  /* 0x00000017060872a4 */ /* 0x000fe2000f8e0207 */
[----:B------:R0:W-:Y:S03]  /*60b0*/  STS.128 [UR13+0x2140], R40 ;  /* 0x00214028ff007988 */ /* 0x0001e60008000c0d */
[----:B------:R-:W-:Y:S02]  /*60c0*/  USHF.R.S32.HI UR12, URZ, 0x1f, UR8 ;  /* 0x0000001fff0c7899 */ /* 0x000fe40008011408 */
[----:B------:R-:W-:-:S04]  /*60d0*/  UIADD3 UR8, UP0, UPT, UR14, UR8, URZ ;  /* 0x000000080e087290 */ /* 0x000fc8000ff1e0ff */
[----:B------:R-:W-:Y:S02]  /*60e0*/  ULEA.HI.X.SX32 UR12, UR14, UR12, 0x1, UP0 ;  /* 0x0000000c0e0c7291 */ /* 0x000fe400080f0eff */
[----:B------:R-:W-:-:S04]  /*60f0*/  ULEA UR38, UP0, UR8, UR36, 0x4 ;  /* 0x0000002408267291 */ /* 0x000fc8000f8020ff */
[----:B------:R-:W-:Y:S02]  /*6100*/  ULEA.HI.X UR39, UR8, UR37, UR12, 0x4, UP0 ;  /* 0x0000002508277291 */ /* 0x000fe400080f240c */
[----:B------:R-:W-:-:S04]  /*6110*/  MOV R36, UR38 ;  /* 0x0000002600247c02 */ /* 0x000fc80008000f00 */
[----:B------:R-:W-:-:S05]  /*6120*/  MOV R37, UR39 ;  /* 0x0000002700257c02 */ /* 0x000fca0008000f00 */
[----:B------:R0:W-:Y:S02]  /*6130*/  STG.E.128 desc[UR24][R36.64], R40 ;  /* 0x0000002824007986 */ /* 0x0001e4000c101d18 */
.L_x_1267:
[----:B------:R-:W-:Y:S05]  /*6140*/  BSYNC.RECONVERGENT B0 ;  /* 0x0000000000007941 */ /* 0x000fea0003800200 */
.L_x_1266:
        /* <DEDUP_REMOVED lines=51> */
.L_x_1262:
[----:B------:R-:W2:Y:S01]  /*6480*/  LDL.LU R36, [R1] ;  /* 0x0000000001247983 */ /* 0x000ea20000300800 */
[----:B------:R-:W-:Y:S01]  /*6490*/  F2FP.BF16.F32.PACK_AB R7, R28, R20 ;  /* 0x000000141c07723e */ /* 0x000fe200000010ff */
[----:B------:R-:W-:Y:S01]  /*64a0*/  USHF.L.U32 UR7, UR6, 0xa, URZ ;  /* 0x0000000a06077899 */ /* 0x000fe200080006ff */
[----:B------:R-:W-:Y:S01]  /*64b0*/  F2FP.BF16.F32.PACK_AB R6, R27, R19 ;  /* 0x000000131b06723e */ /* 0x000fe200000010ff */
[----:B------:R-:W2:Y:S01]  /*64c0*/  S2R R0, SR_LANEID ;  /* 0x0000000000007919 */ /* 0x000ea20000000000 */
[----:B------:R-:W-:Y:S01]  /*64d0*/  F2FP.BF16.F32.PACK_AB R5, R26, R18 ;  /* 0x000000121a05723e */ /* 0x000fe200000010ff */
[----:B------:R-:W-:Y:S01]  /*64e0*/  HFMA2 R3, -RZ, RZ, 0, 0 ;  /* 0x00000000ff037431 */ /* 0x000fe200000001ff */
[----:B------:R-:W-:Y:S01]  /*64f0*/  F2FP.BF16.F32.PACK_AB R4, R25, R17 ;  /* 0x000000111904723e */ /* 0x000fe200000010ff */
[----:B------:R-:W-:Y:S01]  /*6500*/  BAR.SYNC.DEFER_BLOCKING 0x0 ;  /* 0x0000000000007b1d */ /* 0x000fe20000010000 */
[----:B------:R-:W-:Y:S01]  /*6510*/  F2FP.BF16.F32.PACK_AB R11, R32, R24 ;  /* 0x00000018200b723e */ /* 0x000fe200000010ff */
[----:B------:R-:W-:Y:S01]  /*6520*/  UIADD3 UR17, UP0, UPT, UR17, 0x1000, URZ ;  /* 0x0000100011117890 */ /* 0x000fe2000ff1e0ff */
[----:B------:R-:W-:Y:S01]  /*6530*/  F2FP.BF16.F32.PACK_AB R10, R31, R23 ;  /* 0x000000171f0a723e */ /* 0x000fe200000010ff */
[----:B------:R-:W-:Y:S01]  /*6540*/  UIADD3 UR6, UPT, UPT, UR6, 0x1, URZ ;  /* 0x0000000106067890 */ /* 0x000fe2000fffe0ff */
[----:B------:R-:W-:-:S03]  /*6550*/  F2FP.BF16.F32.PACK_AB R9, R30, R22 ;  /* 0x000000161e09723e */ /* 0x000fc600000010ff */
[----:B------:R-:W0:Y:S01]  /*6560*/  LDC.64 R24, c[0x0][0x478] ;  /* 0x00011e00ff187b82 */ /* 0x000e220000000a00 */
[----:B------:R-:W-:Y:S01]  /*6570*/  F2FP.BF16.F32.PACK_AB R8, R29, R21 ;  /* 0x000000151d08723e */ /* 0x000fe200000010ff */
[----:B------:R-:W-:Y:S01]  /*6580*/  UIADD3.X UR18, UPT, UPT, URZ, UR18, URZ, UP0, !UPT ;  /* 0x00000012ff127290 */ /* 0x000fe200087fe4ff */
[----:B------:R-:W-:Y:S01]  /*6590*/  MOV R2, UR7 ;  /* 0x0000000700027c02 */ /* 0x000fe20008000f00 */
[----:B------:R-:W1:Y:S04]  /*65a0*/  LDCU UR7, c[0x0][0x394] ;  /* 0x00007280ff0777ac */ /* 0x000e680008000800 */
[----:B------:R-:W3:Y:S01]  /*65b0*/  LDC.64 R20, c[0x0][0x420] ;  /* 0x00010800ff147b82 */ /* 0x000ee20000000a00 */
[----:B------:R-:W-:Y:S02]  /*65c0*/  UIADD3 UR15, UP1, UPT, UR15, 0x1000, URZ ;  /* 0x000010000f0f7890 */ /* 0x000fe4000ff3e0ff */
[----:B------:R-:W-:-:S02]  /*65d0*/  UIADD3 UR19, UP2, UPT, UR19, 0x800, URZ ;  /* 0x0000080013137890 */ /* 0x000fc4000ff5e0ff */
[----:B------:R-:W-:Y:S02]  /*65e0*/  UIADD3 UR21, UP3, UPT, UR21, 0x800, URZ ;  /* 0x0000080015157890 */ /* 0x000fe4000ff7e0ff */
[----:B------:R-:W-:Y:S01]  /*65f0*/  UIADD3.X UR16, UPT, UPT, URZ, UR16, URZ, UP1, !UPT ;  /* 0x00000010ff107290 */ /* 0x000fe20008ffe4ff */
[----:B------:R-:W4:Y:S01]  /*6600*/  LDC.64 R22, c[0x0][0x428] ;  /* 0x00010a00ff167b82 */ /* 0x000f220000000a00 */
[----:B------:R-:W-:Y:S02]  /*6610*/  UIADD3.X UR20, UPT, UPT, URZ, UR20, URZ, UP2, !UPT ;  /* 0x00000014ff147290 */ /* 0x000fe400097fe4ff */
[----:B------:R-:W-:Y:S02]  /*6620*/  UIADD3.X UR22, UPT, UPT, URZ, UR22, URZ, UP3, !UPT ;  /* 0x00000016ff167290 */ /* 0x000fe40009ffe4ff */
[----:B-1----:R-:W-:Y:S01]  /*6630*/  UISETP.GE.AND UP0, UPT, UR6, UR7, UPT ;  /* 0x000000070600728c */ /* 0x002fe2000bf06270 */
[----:B---3--:R-:W-:-:S04]  /*6640*/  IMAD.WIDE.U32 R2, R20, UR27, R2 ;  /* 0x0000001b14027c25 */ /* 0x008fc8000f8e0002 */
[----:B------:R-:W-:Y:S02]  /*6650*/  IMAD R3, R21, UR27, R3 ;  /* 0x0000001b15037c24 */ /* 0x000fe4000f8e0203 */
[----:B----4-:R-:W-:Y:S01]  /*6660*/  IMAD.WIDE.U32 R2, R22, UR26, R2 ;  /* 0x0000001a16027c25 */ /* 0x010fe2000f8e0002 */
[----:B--2---:R-:W-:-:S05]  /*6670*/  LEA R0, R0, R36, 0x4 ;  /* 0x0000002400007211 */ /* 0x004fca00078e20ff */
[----:B------:R0:W-:Y:S04]  /*6680*/  STS.128 [R0], R4 ;  /* 0x0000000400007388 */ /* 0x0001e80000000c00 */
[----:B------:R1:W-:Y:S01]  /*6690*/  STS.128 [R0+0x10], R8 ;  /* 0x0000100800007388 */ /* 0x0003e20000000c00 */
[----:B------:R-:W-:-:S03]  /*66a0*/  NOP ;  /* 0x0000000000007918 */ /* 0x000fc60000000000 */
[----:B------:R-:W2:Y:S04]  /*66b0*/  LDS.128 R12, [R36] ;  /* 0x00000000240c7984 */ /* 0x000ea80000000c00 */
[----:B------:R3:W4:Y:S01]  /*66c0*/  LDS.128 R16, [R36+0x200] ;  /* 0x0002000024107984 */ /* 0x0007220000000c00 */
[C---:B0-----:R-:W-:Y:S01]  /*66d0*/  LEA R4, P0, R2.reuse, R24, 0x1 ;  /* 0x0000001802047211 */ /* 0x041fe200078008ff */
[----:B-1----:R-:W-:Y:S01]  /*66e0*/  IMAD R0, R23, UR26, R3 ;  /* 0x0000001a17007c24 */ /* 0x002fe2000f8e0203 */
[----:B---3--:R-:W0:Y:S04]  /*66f0*/  S2R R36, SR_TID.X ;  /* 0x0000000000247919 */ /* 0x008e280000002100 */
[----:B------:R-:W-:-:S02]  /*6700*/  LEA.HI.X R5, R2, R25, R0, 0x1, P0 ;  /* 0x0000001902057211 */ /* 0x000fc400000f0c00 */
[C---:B0-----:R-:W-:Y:S02]  /*6710*/  LOP3.LUT R3, R36.reuse, 0x3e0, RZ, 0xc0, !PT ;  /* 0x000003e024037812 */ /* 0x041fe400078ec0ff */
[----:B------:R-:W-:-:S04]  /*6720*/  LOP3.LUT R6, R36, 0x1f, RZ, 0xc0, !PT ;  /* 0x0000001f24067812 */ /* 0x000fc800078ec0ff */
[----:B------:R-:W-:-:S05]  /*6730*/  LEA R3, R3, R6, 0x1 ;  /* 0x0000000603037211 */ /* 0x000fca00078e08ff */
[----:B------:R-:W-:-:S05]  /*6740*/  IMAD.WIDE.U32 R2, R3, 0x10, R4 ;  /* 0x0000001003027825 */ /* 0x000fca00078e0004 */
[----:B--2---:R0:W-:Y:S04]  /*6750*/  STG.E.128 desc[UR24][R2.64], R12 ;  /* 0x0000000c02007986 */ /* 0x0041e8000c101d18 */
[----:B----4-:R0:W-:Y:S01]  /*6760*/  STG.E.128 desc[UR24][R2.64+0x200], R16 ;  /* 0x0002001002007986 */ /* 0x0101e2000c101d18 */
[----:B------:R-:W-:Y:S05]  /*6770*/  BRA.U !UP0, `(.L_x_1269) ;  /* 0xffffff9d08cc7547 */ /* 0x000fea000b83ffff */
[----:B------:R-:W-:Y:S05]  /*6780*/  EXIT ;  /* 0x000000000000794d */ /* 0x000fea0003800000 */
.L_x_1270:
        /* <DEDUP_REMOVED lines=15> */
.L_x_5028:


//--------------------- .text._Z25selective_scan_fwd_kernelI32Selective_Scan_fwd_kernel_traitsILi64ELi16ELi1ELb1ELb1ELb1ELb1EN3c108BFloat16ENS1_7complexIfEEEEv13SSMParamsBase --------------------------
	.section	.text._Z25selective_scan_fwd_kernelI32Selective_Scan_fwd_kernel_traitsILi64ELi16ELi1ELb1ELb1ELb1ELb1EN3c108BFloat16ENS1_7complexIfEEEEv13SSMParamsBase,"ax",@progbits
	.align	128
        .global         _Z25selective_scan_fwd_kernelI32Selective_Scan_fwd_kernel_traitsILi64ELi16ELi1ELb1ELb1ELb1ELb1EN3c108BFloat16ENS1_7complexIfEEEEv13SSMParamsBase
        .type           _Z25selective_scan_fwd_kernelI32Selective_Scan_fwd_kernel_traitsILi64ELi16ELi1ELb1ELb1ELb1ELb1EN3c108BFloat16ENS1_7complexIfEEEEv13SSMParamsBase,@function
        .size           _Z25selective_scan_fwd_kernelI32Selective_Scan_fwd_kernel_traitsILi64ELi16ELi1ELb1ELb1ELb1ELb1EN3c108BFloat16ENS1_7complexIfEEEEv13SSMParamsBase,(.L_x_5029 - _Z25selective_scan_fwd_kernelI32Selective_Scan_fwd_kernel_traitsILi64ELi16ELi1ELb1ELb1ELb1ELb1EN3c108BFloat16ENS1_7complexIfEEEEv13SSMParamsBase)
        .other          _Z25selective_scan_fwd_kernelI32Selective_Scan_fwd_kernel_traitsILi64ELi16ELi1ELb1ELb1ELb1ELb1EN3c108BFloat16ENS1_7complexIfEEEEv13SSMParamsBase,@"STO_CUDA_ENTRY STV_DEFAULT"
_Z25selective_scan_fwd_kernelI32Selective_Scan_fwd_kernel_traitsILi64ELi16ELi1ELb1ELb1ELb1ELb1EN3c108BFloat16ENS1_7complexIfEEEEv13SSMParamsBase:
.text._Z25selective_scan_fwd_kernelI32Selective_Scan_fwd_kernel_traitsILi64ELi16ELi1ELb1ELb1ELb1ELb1EN3c108BFloat16ENS1_7complexIfEEEEv13SSMParamsBase:
        /* <DEDUP_REMOVED lines=107> */
.L_x_1310:
        /* <DEDUP_REMOVED lines=92> */
.L_x_1272:
[----:B------:R-:W-:Y:S05]  /*0c70*/  BSYNC.RECONVERGENT B0 ;  /* 0x0000000000007941 */ /* 0x000fea0003800200 */
.L_x_1271:
        /* <DEDUP_REMOVED lines=37> */
.L_x_1274:
[----:B------:R-:W-:Y:S05]  /*0ed0*/  BSYNC.RECONVERGENT B0 ;  /* 0x0000000000007941 */ /* 0x000fea0003800200 */
.L_x_1273:
        /* <DEDUP_REMOVED lines=36> */
.L_x_1276:
[----:B------:R-:W-:Y:S05]  /*1120*/  BSYNC.RECONVERGENT B0 ;  /* 0x0000000000007941 */ /* 0x000fea0003800200 */
.L_x_1275:
        /* <DEDUP_REMOVED lines=37> */
.L_x_1278:
[----:B------:R-:W-:Y:S05]  /*1380*/  BSYNC.RECONVERGENT B0 ;  /* 0x0000000000007941 */ /* 0x000fea0003800200 */
.L_x_1277:
        /* <DEDUP_REMOVED lines=36> */
.L_x_1280:
[----:B------:R-:W-:Y:S05]  /*15d0*/  BSYNC.RECONVERGENT B0 ;  /* 0x0000000000007941 */ /* 0x000fea0003800200 */
.L_x_1279:
        /* <DEDUP_REMOVED lines=39> */
.L_x_1282:
[----:B------:R-:W-:Y:S05]  /*1850*/  BSYNC.RECONVERGENT B0 ;  /* 0x0000000000007941 */ /* 0x000fea0003800200 */
.L_x_1281:
        /* <DEDUP_REMOVED lines=40> */
.L_x_1284:
[----:B------:R-:W-:Y:S05]  /*1ae0*/  BSYNC.RECONVERGENT B0 ;  /* 0x0000000000007941 */ /* 0x000fea0003800200 */
.L_x_1283:
        /* <DEDUP_REMOVED lines=41> */
.L_x_1286:
[----:B------:R-:W-:Y:S05]  /*1d80*/  BSYNC.RECONVERGENT B0 ;  /* 0x0000000000007941 */ /* 0x000fea0003800200 */
.L_x_1285:
        /* <DEDUP_REMOVED lines=41> */
.L_x_1288:
[----:B------:R-:W-:Y:S05]  /*2020*/  BSYNC.RECONVERGENT B0 ;  /* 0x0000000000007941 */ /* 0x000fea0003800200 */
.L_x_1287:
        /* <DEDUP_REMOVED lines=39> */
.L_x_1290:
[----:B------:R-:W-:Y:S05]  /*22a0*/  BSYNC.RECONVERGENT B0 ;  /* 0x0000000000007941 */ /* 0x000fea0003800200 */
.L_x_1289:
        /* <DEDUP_REMOVED lines=43> */
.L_x_1292:
[----:B------:R-:W-:Y:S05]  /*2560*/  BSYNC.RECONVERGENT B0 ;  /* 0x0000000000007941 */ /* 0x000fea0003800200 */
.L_x_1291:
        /* <DEDUP_REMOVED lines=32> */
.L_x_1294:
[----:B------:R-:W-:Y:S05]  /*2770*/  BSYNC.RECONVERGENT B0 ;  /* 0x0000000000007941 */ /* 0x000fea0003800200 */
.L_x_1293:
        /* <DEDUP_REMOVED lines=32> */
.L_x_1296:
[----:B------:R-:W-:Y:S05]  /*2980*/  BSYNC.RECONVERGENT B0 ;  /* 0x0000000000007941 */ /* 0x000fea0003800200 */
.L_x_1295:
        /* <DEDUP_REMOVED lines=32> */
.L_x_1298:
[----:B------:R-:W-:Y:S05]  /*2b90*/  BSYNC.RECONVERGENT B0 ;  /* 0x0000000000007941 */ /* 0x000fea0003800200 */
.L_x_1297:
        /* <DEDUP_REMOVED lines=32> */
.L_x_1300:
[----:B------:R-:W-:Y:S05]  /*2da0*/  BSYNC.RECONVERGENT B0 ;  /* 0x0000000000007941 */ /* 0x000fea0003800200 */
.L_x_1299:
        /* <DEDUP_REMOVED lines=32> */
.L_x_1302:
[----:B------:R-:W-:Y:S05]  /*2fb0*/  BSYNC.RECONVERGENT B0 ;  /* 0x0000000000007941 */ /* 0x000fea0003800200 */
.L_x_1301:
        /* <DEDUP_REMOVED lines=51> */
.L_x_1309:
        /* <DEDUP_REMOVED lines=603> */
.L_x_1305:
        /* <DEDUP_REMOVED lines=17> */
.L_x_1306:
[----:B------:R-:W-:Y:S05]  /*59b0*/  BSYNC.RECONVERGENT B0 ;  /* 0x0000000000007941 */ /* 0x000fea0003800200 */
.L_x_1304:
        /* <DEDUP_REMOVED lines=120> */
.L_x_1308:
[----:B------:R-:W-:Y:S05]  /*6140*/  BSYNC.RECONVERGENT B0 ;  /* 0x0000000000007941 */ /* 0x000fea0003800200 */
.L_x_1307:
        /* <DEDUP_REMOVED lines=51> */
.L_x_1303:
[----:B------:R-:W2:Y:S01]  /*6480*/  LDL.LU R57, [R1] ;  /* 0x0000000001397983 */ /* 0x000ea20000300800 */
[----:B------:R-:W0:Y:S01]  /*6490*/  LDC.64 R12, c[0x0][0x420] ;  /* 0x00010800ff0c7b82 */ /* 0x000e220000000a00 */
        /* <DEDUP_REMOVED lines=10> */
[----:B------:R-:W1:Y:S01]  /*6540*/  LDC.64 R14, c[0x0][0x428] ;  /* 0x00010a00ff0e7b82 */ /* 0x000e620000000a00 */
[----:B------:R-:W-:Y:S01]  /*6550*/  F2FP.BF16.F32.PACK_AB R9, R30, R22 ;  /* 0x000000161e09723e */ /* 0x000fe200000010ff */
[----:B------:R-:W3:Y:S01]  /*6560*/  S2R R50, SR_TID.X ;  /* 0x0000000000327919 */ /* 0x000ee20000002100 */
[----:B------:R-:W-:Y:S02]  /*6570*/  F2FP.BF16.F32.PACK_AB R8, R29, R21 ;  /* 0x000000151d08723e */ /* 0x000fe400000010ff */
[----:B------:R-:W-:Y:S01]  /*6580*/  MOV R2, UR7 ;  /* 0x0000000700027c02 */ /* 0x000fe20008000f00 */
[----:B------:R-:W4:Y:S02]  /*6590*/  LDCU UR7, c[0x0][0x394] ;  /* 0x00007280ff0777ac */ /* 0x000f240008000800 */
[----:B------:R-:W5:Y:S08]  /*65a0*/  LDC.64 R34, c[0x0][0x478] ;  /* 0x00011e00ff227b82 */ /* 0x000f700000000a00 */
[----:B------:R-:W4:Y:S08]  /*65b0*/  LDC.64 R44, c[0x0][0x410] ;  /* 0x00010400ff2c7b82 */ /* 0x000f300000000a00 */
[----:B------:R-:W5:Y:S08]  /*65c0*/  LDC.64 R46, c[0x0][0x418] ;  /* 0x00010600ff2e7b82 */ /* 0x000f700000000a00 */
[----:B------:R-:W5:Y:S01]  /*65d0*/  LDC.64 R48, c[0x0][0x488] ;  /* 0x00012200ff307b82 */ /* 0x000f620000000a00 */
[----:B--2---:R-:W-:-:S05]  /*65e0*/  LEA R0, R0, R57, 0x4 ;  /* 0x0000003900007211 */ /* 0x004fca00078e20ff */
[----:B------:R0:W-:Y:S04]  /*65f0*/  STS.128 [R0], R4 ;  /* 0x0000000400007388 */ /* 0x0001e80000000c00 */
[----:B------:R2:W-:Y:S01]  /*6600*/  STS.128 [R0+0x10], R8 ;  /* 0x0000100800007388 */ /* 0x0005e20000000c00 */
[----:B------:R-:W-:-:S03]  /*6610*/  NOP ;  /* 0x0000000000007918 */ /* 0x000fc60000000000 */
[----:B------:R-:W5:Y:S04]  /*6620*/  LDS.128 R36, [R57] ;  /* 0x0000000039247984 */ /* 0x000f680000000c00 */
[----:B------:R-:W5:Y:S01]  /*6630*/  LDS.128 R40, [R57+0x200] ;  /* 0x0002000039287984 */ /* 0x000f620000000c00 */
[----:B0-----:R-:W-:Y:S01]  /*6640*/  IMAD.WIDE.U32 R4, R12, UR27, R2 ;  /* 0x0000001b0c047c25 */ /* 0x001fe2000f8e0002 */
[----:B---3--:R-:W-:-:S03]  /*6650*/  LOP3.LUT R12, R50, 0x3e0, RZ, 0xc0, !PT ;  /* 0x000003e0320c7812 */ /* 0x008fc600078ec0ff */
[----:B------:R-:W-:Y:S01]  /*6660*/  IMAD R5, R13, UR27, R5 ;  /* 0x0000001b0d057c24 */ /* 0x000fe2000f8e0205 */
[----:B--2---:R-:W-:Y:S01]  /*6670*/  LOP3.LUT R9, R50, 0x1f, RZ, 0xc0, !PT ;  /* 0x0000001f32097812 */ /* 0x004fe200078ec0ff */
[----:B----4-:R-:W-:-:S03]  /*6680*/  IMAD.WIDE.U32 R6, R44, UR27, R2 ;  /* 0x0000001b2c067c25 */ /* 0x010fc6000f8e0002 */
[----:B------:R-:W-:Y:S01]  /*6690*/  LEA R12, R12, R9, 0x1 ;  /* 0x000000090c0c7211 */ /* 0x000fe200078e08ff */
[----:B-1----:R-:W-:-:S04]  /*66a0*/  IMAD.WIDE.U32 R4, R14, UR26, R4 ;  /* 0x0000001a0e047c25 */ /* 0x002fc8000f8e0004 */
[----:B------:R-:W-:Y:S01]  /*66b0*/  IMAD R8, R15, UR26, R5 ;  /* 0x0000001a0f087c24 */ /* 0x000fe2000f8e0205 */
[----:B-----5:R-:W-:Y:S01]  /*66c0*/  LEA R14, P0, R4, R34, 0x1 ;  /* 0x00000022040e7211 */ /* 0x020fe200078008ff */
[----:B------:R-:W-:-:S03]  /*66d0*/  IMAD R7, R45, UR27, R7 ;  /* 0x0000001b2d077c24 */ /* 0x000fc6000f8e0207 */
[----:B------:R-:W-:Y:S01]  /*66e0*/  LEA.HI.X R15, R4, R35, R8, 0x1, P0 ;  /* 0x00000023040f7211 */ /* 0x000fe200000f0c08 */
[----:B------:R-:W-:-:S04]  /*66f0*/  IMAD.WIDE.U32 R6, R46, UR26, R6 ;  /* 0x0000001a2e067c25 */ /* 0x000fc8000f8e0006 */
[----:B------:R-:W-:Y:S01]  /*6700*/  IMAD.WIDE.U32 R14, R12, 0x10, R14 ;  /* 0x000000100c0e7825 */ /* 0x000fe200078e000e */
[----:B------:R-:W-:-:S03]  /*6710*/  LEA R34, P1, R6, R48, 0x1 ;  /* 0x0000003006227211 */ /* 0x000fc600078208ff */
        /* <DEDUP_REMOVED lines=36> */
[----:B------:R1:W-:Y:S01]  /*6960*/  MUFU.EX2 R39, R37 ;  /* 0x0000002500277308 */ /* 0x0003e20000000800 */
[----:B------:R-:W-:Y:S01]  /*6970*/  SHF.L.U32 R33, R10, 0x10, RZ ;  /* 0x000000100a217819 */ /* 0x000fe200000006ff */
[----:B------:R-:W-:Y:S01]  /*6980*/  FMUL.FTZ R44, R46, -1.4426950216293334961 ;  /* 0xbfb8aa3b2e2c7820 */ /* 0x000fe20000410000 */
[----:B------:R-:W-:Y:S01]  /*6990*/  SHF.L.U32 R35, R11, 0x10, RZ ;  /* 0x000000100b237819 */ /* 0x000fe200000006ff */
[----:B------:R-:W-:Y:S01]  /*69a0*/  FMUL.FTZ R48, R50, -1.4426950216293334961 ;  /* 0xbfb8aa3b32307820 */ /* 0x000fe20000410000 */
[----:B------:R-:W-:Y:S01]  /*69b0*/  PRMT R7, R4, 0x7632, R7 ;  /* 0x0000763204077816 */ /* 0x000fe20000000007 */
[----:B------:R2:W-:Y:S01]  /*69c0*/  MUFU.EX2 R43, R40 ;  /* 0x00000028002b7308 */ /* 0x0005e20000000800 */
[----:B------:R-:W-:Y:S01]  /*69d0*/  PRMT R10, R10, 0x7632, R10 ;  /* 0x000076320a0a7816 */ /* 0x000fe2000000000a */
[----:B------:R-:W-:Y:S01]  /*69e0*/  FMUL.FTZ R34, R33, -1.4426950216293334961 ;  /* 0xbfb8aa3b21227820 */ /* 0x000fe20000410000 */
[----:B------:R-:W-:Y:S01]  /*69f0*/  PRMT R11, R11, 0x7632, R11 ;  /* 0x000076320b0b7816 */ /* 0x000fe2000000000b */
[----:B------:R3:W-:Y:S01]  /*6a00*/  MUFU.EX2 R47, R44 ;  /* 0x0000002c002f7308 */ /* 0x0007e20000000800 */
[----:B-1----:R-:W-:Y:S01]  /*6a10*/  PRMT R37, R5, 0x7632, R37 ;  /* 0x0000763205257816 */ /* 0x002fe20000000025 */
[----:B------:R-:W-:Y:S01]  /*6a20*/  FMUL.FTZ R36, R35, -1.4426950216293334961 ;  /* 0xbfb8aa3b23247820 */ /* 0x000fe20000410000 */
[----:B------:R-:W-:Y:S01]  /*6a30*/  PRMT R41, R6, 0x7632, R41 ;  /* 0x0000763206297816 */ /* 0x000fe20000000029 */
[----:B------:R1:W-:Y:S01]  /*6a40*/  MUFU.EX2 R51, R48 ;  /* 0x0000003000337308 */ /* 0x0003e20000000800 */
[----:B------:R-:W-:Y:S01]  /*6a50*/  SHF.L.U32 R8, R8, 0x10, RZ ;  /* 0x0000001008087819 */ /* 0x000fe200000006ff */
[----:B0-----:R-:W-:Y:S01]  /*6a60*/  FADD.FTZ R14, R14, 1 ;  /* 0x3f8000000e0e7421 */ /* 0x001fe20000010000 */
[----:B------:R-:W-:Y:S01]  /*6a70*/  SHF.L.U32 R9, R9, 0x10, RZ ;  /* 0x0000001009097819 */ /* 0x000fe200000006ff */
[----:B------:R-:W0:Y:S01]  /*6a80*/  MUFU.EX2 R15, R15 ;  /* 0x0000000f000f7308 */ /* 0x000e220000000800 */
[----:B------:R-:W-:Y:S01]  /*6a90*/  PRMT R45, R7, 0x7632, R45 ;  /* 0x00007632072d7816 */ /* 0x000fe2000000002d */
[----:B------:R-:W-:Y:S01]  /*6aa0*/  FMUL.FTZ R4, R8, -1.4426950216293334961 ;  /* 0xbfb8aa3b08047820 */ /* 0x000fe20000410000 */
[----:B------:R-:W-:Y:S01]  /*6ab0*/  SHF.L.U32 R10, R10, 0x10, RZ ;  /* 0x000000100a0a7819 */ /* 0x000fe200000006ff */
[----:B------:R-:W-:Y:S01]  /*6ac0*/  FMUL.FTZ R5, R9, -1.4426950216293334961 ;  /* 0xbfb8aa3b09057820 */ /* 0x000fe20000410000 */
[----:B------:R-:W-:Y:S01]  /*6ad0*/  SHF.L.U32 R11, R11, 0x10, RZ ;  /* 0x000000100b0b7819 */ /* 0x000fe200000006ff */
[----:B------:R-:W4:Y:S01]  /*6ae0*/  MUFU.EX2 R34, R34 ;  /* 0x0000002200227308 */ /* 0x000f220000000800 */
[----:B--2---:R-:W-:Y:S01]  /*6af0*/  SHF.L.U32 R40, R7, 0x10, RZ ;  /* 0x0000001007287819 */ /* 0x004fe200000006ff */
[----:B------:R-:W-:Y:S01]  /*6b00*/  FMUL.FTZ R6, R10, -1.4426950216293334961 ;  /* 0xbfb8aa3b0a067820 */ /* 0x000fe20000410000 */
[----:B---3--:R-:W-:Y:S01]  /*6b10*/  SHF.L.U32 R44, R37, 0x10, RZ ;  /* 0x00000010252c7819 */ /* 0x008fe200000006ff */
[----:B------:R-:W-:Y:S01]  /*6b20*/  FMUL.FTZ R7, R11, -1.4426950216293334961 ;  /* 0xbfb8aa3b0b077820 */ /* 0x000fe20000410000 */
[----:B-1----:R-:W-:Y:S01]  /*6b30*/  SHF.L.U32 R48, R41, 0x10, RZ ;  /* 0x0000001029307819 */ /* 0x002fe200000006ff */
        /* <DEDUP_REMOVED lines=8> */
[----:B----4-:R-:W-:Y:S01]  /*6bc0*/  FADD.FTZ R34, R34, 1 ;  /* 0x3f80000022227421 */ /* 0x010fe20000010000 */
[----:B------:R-:W-:Y:S01]  /*6bd0*/  FADD.FTZ R39, R39, 1 ;  /* 0x3f80000027277421 */ /* 0x000fe20000010000 */
[----:B------:R-:W-:Y:S01]  /*6be0*/  FADD.FTZ R43, R43, 1 ;  /* 0x3f8000002b2b7421 */ /* 0x000fe20000010000 */
[----:B------:R-:W2:Y:S01]  /*6bf0*/  MUFU.EX2 R37, R7 ;  /* 0x0000000700257308 */ /* 0x000ea20000000800 */
[----:B------:R-:W-:Y:S01]  /*6c00*/  FADD.FTZ R47, R47, 1 ;  /* 0x3f8000002f2f7421 */ /* 0x000fe20000010000 */
[----:B------:R-:W-:-:S02]  /*6c10*/  FADD.FTZ R51, R51, 1 ;  /* 0x3f80000033337421 */ /* 0x000fc40000010000 */
        /* <DEDUP_REMOVED lines=10> */
[----:B------:R-:W1:Y:S01]  /*6cc0*/  MUFU.RCP R14, R14 ;  /* 0x0000000e000e7308 */ /* 0x000e620000001000 */
[----:B0-----:R-:W-:Y:S01]  /*6cd0*/  FADD.FTZ R41, R41, 1 ;  /* 0x3f80000029297421 */ /* 0x001fe20000010000 */
[----:B--2---:R-:W-:-:S06]  /*6ce0*/  FADD.FTZ R45, R45, 1 ;  /* 0x3f8000002d2d7421 */ /* 0x004fcc0000010000 */
[----:B------:R-:W0:Y:S01]  /*6cf0*/  MUFU.EX2 R53, R53 ;  /* 0x0000003500357308 */ /* 0x000e220000000800 */
[----:B---3--:R-:W-:-:S03]  /*6d00*/  FADD.FTZ R49, R49, 1 ;  /* 0x3f80000031317421 */ /* 0x008fc60000010000 */
[----:B------:R-:W-:Y:S08]  /*6d10*/  MUFU.RCP R55, R15 ;  /* 0x0000000f00377308 */ /* 0x000ff00000001000 */
[----:B------:R-:W2:Y:S01]  /*6d20*/  MUFU.RCP R54, R34 ;  /* 0x0000002200367308 */ /* 0x000ea20000001000 */
[----:B0-----:R-:W-:-:S07]  /*6d30*/  FADD.FTZ R53, R53, 1 ;  /* 0x3f80000035357421 */ /* 0x001fce0000010000 */
[----:B------:R1:W0:Y:S08]  /*6d40*/  MUFU.RCP R15, R4 ;  /* 0x00000004000f7308 */ /* 0x0002300000001000 */
[----:B------:R3:W4:Y:S01]  /*6d50*/  MUFU.RCP R34, R5 ;  /* 0x0000000500227308 */ /* 0x0007220000001000 */
[----:B-1----:R-:W-:Y:S01]  /*6d60*/  FMUL.FTZ R4, R13, R14 ;  /* 0x0000000e0d047220 */ /* 0x002fe20000410000 */
[----:B--2---:R-:W-:-:S03]  /*6d70*/  FMUL.FTZ R6, R33, R54 ;  /* 0x0000003621067220 */ /* 0x004fc60000410000 */
[----:B------:R-:W-:Y:S01]  /*6d80*/  FMUL.FTZ R4, R4, R17 ;  /* 0x0000001104047220 */ /* 0x000fe20000410000 */
[----:B------:R-:W-:Y:S02]  /*6d90*/  FMUL.FTZ R6, R6, R19 ;  /* 0x0000001306067220 */ /* 0x000fe40000410000 */
[----:B------:R-:W1:Y:S01]  /*6da0*/  MUFU.RCP R56, R37 ;  /* 0x0000002500387308 */ /* 0x000e620000001000 */
[----:B---3--:R-:W-:Y:S01]  /*6db0*/  FMUL.FTZ R5, R16, R55 ;  /* 0x0000003710057220 */ /* 0x008fe20000410000 */
[----:B0-----:R-:W-:Y:S02]  /*6dc0*/  FMUL.FTZ R8, R8, R15 ;  /* 0x0000000f08087220 */ /* 0x001fe40000410000 */
[----:B------:R-:W0:Y:S01]  /*6dd0*/  LDC.64 R14, c[0x0][0x490] ;  /* 0x00012400ff0e7b82 */ /* 0x000e220000000a00 */
[----:B------:R-:W-:Y:S01]  /*6de0*/  FMUL.FTZ R5, R5, R18 ;  /* 0x0000001205057220 */ /* 0x000fe20000410000 */
[----:B------:R-:W-:Y:S02]  /*6df0*/  FMUL.FTZ R25, R8, R25 ;  /* 0x0000001908197220 */ /* 0x000fe40000410000 */
[----:B------:R-:W2:Y:S01]  /*6e00*/  MUFU.RCP R7, R7 ;  /* 0x0000000700077308 */ /* 0x000ea20000001000 */
[----:B----4-:R-:W-:-:S02]  /*6e10*/  FMUL.FTZ R9, R9, R34 ;  /* 0x0000002209097220 */ /* 0x010fc40000410000 */
[----:B------:R-:W-:Y:S02]  /*6e20*/  F2FP.BF16.F32.PACK_AB R16, R25, R4 ;  /* 0x000000041910723e */ /* 0x000fe400000010ff */
[----:B------:R-:W-:-:S03]  /*6e30*/  FMUL.FTZ R26, R9, R26 ;  /* 0x0000001a091a7220 */ /* 0x000fc60000410000 */
[----:B------:R-:W3:Y:S01]  /*6e40*/  MUFU.RCP R36, R36 ;  /* 0x0000002400247308 */ /* 0x000ee20000001000 */
[----:B-1----:R-:W-:Y:S01]  /*6e50*/  FMUL.FTZ R11, R11, R56 ;  /* 0x000000380b0b7220 */ /* 0x002fe20000410000 */
[----:B------:R-:W-:Y:S02]  /*6e60*/  F2FP.BF16.F32.PACK_AB R17, R26, R5 ;  /* 0x000000051a11723e */ /* 0x000fe400000010ff */
[----:B------:R-:W1:Y:S01]  /*6e70*/  LDC.64 R4, c[0x0][0x430] ;  /* 0x00010c00ff047b82 */ /* 0x000e620000000a00 */
[----:B------:R-:W-:-:S03]  /*6e80*/  FMUL.FTZ R28, R11, R28 ;  /* 0x0000001c0b1c7220 */ /* 0x000fc60000410000 */
[----:B------:R-:W4:Y:S01]  /*6e90*/  MUFU.RCP R39, R39 ;  /* 0x0000002700277308 */ /* 0x000f220000001000 */
[----:B--2---:R-:W-:-:S04]  /*6ea0*/  FMUL.FTZ R10, R10, R7 ;  /* 0x000000070a0a7220 */ /* 0x004fc80000410000 */
[----:B------:R-:W-:-:S03]  /*6eb0*/  FMUL.FTZ R27, R10, R27 ;  /* 0x0000001b0a1b7220 */ /* 0x000fc60000410000 */
[----:B------:R-:W2:Y:S01]  /*6ec0*/  MUFU.RCP R43, R43 ;  /* 0x0000002b002b7308 */ /* 0x000ea20000001000 */
[----:B---3--:R-:W-:Y:S01]  /*6ed0*/  FMUL.FTZ R35, R35, R36 ;  /* 0x0000002423237220 */ /* 0x008fe20000410000 */
[----:B------:R-:W-:-:S03]  /*6ee0*/  F2FP.BF16.F32.PACK_AB R18, R27, R6 ;  /* 0x000000061b12723e */ /* 0x000fc600000010ff */
[----:B------:R-:W-:-:S03]  /*6ef0*/  FMUL.FTZ R35, R35, R20 ;  /* 0x0000001423237220 */ /* 0x000fc60000410000 */
[----:B------:R-:W3:Y:S01]  /*6f00*/  MUFU.RCP R47, R47 ;  /* 0x0000002f002f7308 */ /* 0x000ee20000001000 */
[----:B----4-:R-:W-:Y:S01]  /*6f10*/  FMUL.FTZ R38, R38, R39 ;  /* 0x0000002726267220 */ /* 0x010fe20000410000 */
[----:B------:R-:W-:Y:S01]  /*6f20*/  F2FP.BF16.F32.PACK_AB R19, R28, R35 ;  /* 0x000000231c13723e */ /* 0x000fe200000010ff */
[----:B------:R-:W-:Y:S01]  /*6f30*/  BAR.SYNC.DEFER_BLOCKING 0x0 ;  /* 0x0000000000007b1d */ /* 0x000fe20000010000 */
[----:B-1----:R-:W-:-:S04]  /*6f40*/  IMAD.WIDE.U32 R2, R4, UR27, R2 ;  /* 0x0000001b04027c25 */ /* 0x002fc8000f8e0002 */
[----:B------:R-:W-:Y:S01]  /*6f50*/  FMUL.FTZ R38, R38, R21 ;  /* 0x0000001526267220 */ /* 0x000fe20000410000 */
[----:B------:R-:W-:Y:S01]  /*6f60*/  IMAD R3, R5, UR27, R3 ;  /* 0x0000001b05037c24 */ /* 0x000fe2000f8e0203 */
[----:B------:R-:W1:Y:S01]  /*6f70*/  MUFU.RCP R51, R51 ;  /* 0x0000003300337308 */ /* 0x000e620000001000 */
[----:B--2---:R-:W-:-:S04]  /*6f80*/  FMUL.FTZ R7, R42, R43 ;  /* 0x0000002b2a077220 */ /* 0x004fc80000410000 */
[----:B------:R-:W-:-:S03]  /*6f90*/  FMUL.FTZ R7, R7, R22 ;  /* 0x0000001607077220 */ /* 0x000fc60000410000 */
[----:B------:R-:W2:Y:S01]  /*6fa0*/  MUFU.RCP R41, R41 ;  /* 0x0000002900297308 */ /* 0x000ea20000001000 */
[----:B---3--:R-:W-:-:S04]  /*6fb0*/  FMUL.FTZ R46, R46, R47 ;  /* 0x0000002f2e2e7220 */ /* 0x008fc80000410000 */
[----:B------:R-:W-:-:S03]  /*6fc0*/  FMUL.FTZ R46, R46, R23 ;  /* 0x000000172e2e7220 */ /* 0x000fc60000410000 */
[----:B------:R-:W3:Y:S01]  /*6fd0*/  MUFU.RCP R45, R45 ;  /* 0x0000002d002d7308 */ /* 0x000ee20000001000 */
[----:B-1----:R-:W-:Y:S01]  /*6fe0*/  FMUL.FTZ R11, R50, R51 ;  /* 0x00000033320b7220 */ /* 0x002fe20000410000 */
[----:B------:R-:W-:Y:S03]  /*6ff0*/  STS.128 [R0], R16 ;  /* 0x0000001000007388 */ /* 0x000fe60000000c00 */
[----:B------:R-:W-:-:S03]  /*7000*/  FMUL.FTZ R11, R11, R24 ;  /* 0x000000180b0b7220 */ /* 0x000fc60000410000 */
[----:B------:R-:W1:Y:S01]  /*7010*/  MUFU.RCP R49, R49 ;  /* 0x0000003100317308 */ /* 0x000e620000001000 */
[----:B--2---:R-:W-:-:S04]  /*7020*/  FMUL.FTZ R40, R40, R41 ;  /* 0x0000002928287220 */ /* 0x004fc80000410000 */
[----:B------:R-:W-:-:S03]  /*7030*/  FMUL.FTZ R29, R40, R29 ;  /* 0x0000001d281d7220 */ /* 0x000fc60000410000 */
[----:B------:R-:W2:Y:S01]  /*7040*/  MUFU.RCP R13, R53 ;  /* 0x00000035000d7308 */ /* 0x000ea20000001000 */
[----:B---3--:R-:W-:Y:S01]  /*7050*/  FMUL.FTZ R9, R44, R45 ;  /* 0x0000002d2c097220 */ /* 0x008fe20000410000 */
[----:B------:R-:W-:-:S03]  /*7060*/  F2FP.BF16.F32.PACK_AB R8, R29, R38 ;  /* 0x000000261d08723e */ /* 0x000fc600000010ff */
[----:B------:R-:W-:Y:S01]  /*7070*/  FMUL.FTZ R30, R9, R30 ;  /* 0x0000001e091e7220 */ /* 0x000fe20000410000 */
[----:B-1----:R-:W-:-:S04]  /*7080*/  FMUL.FTZ R48, R48, R49 ;  /* 0x0000003130307220 */ /* 0x002fc80000410000 */
[----:B------:R-:W-:Y:S02]  /*7090*/  F2FP.BF16.F32.PACK_AB R9, R30, R7 ;  /* 0x000000071e09723e */ /* 0x000fe400000010ff */
[----:B------:R-:W1:Y:S01]  /*70a0*/  LDC.64 R6, c[0x0][0x438] ;  /* 0x00010e00ff067b82 */ /* 0x000e620000000a00 */
[----:B------:R-:W-:Y:S01]  /*70b0*/  FMUL.FTZ R31, R48, R31 ;  /* 0x0000001f301f7220 */ /* 0x000fe20000410000 */
[----:B--2---:R-:W-:-:S04]  /*70c0*/  FMUL.FTZ R13, R52, R13 ;  /* 0x0000000d340d7220 */ /* 0x004fc80000410000 */
[----:B------:R-:W-:Y:S01]  /*70d0*/  F2FP.BF16.F32.PACK_AB R10, R31, R46 ;  /* 0x0000002e1f0a723e */ /* 0x000fe200000010ff */
[----:B------:R-:W-:-:S05]  /*70e0*/  FMUL.FTZ R32, R13, R32 ;  /* 0x000000200d207220 */ /* 0x000fca0000410000 */
[----:B------:R-:W-:-:S05]  /*70f0*/  F2FP.BF16.F32.PACK_AB R11, R32, R11 ;  /* 0x0000000b200b723e */ /* 0x000fca00000010ff */
[----:B------:R-:W-:Y:S01]  /*7100*/  STS.128 [R0+0x10], R8 ;  /* 0x0000100800007388 */ /* 0x000fe20000000c00 */
[----:B------:R-:W-:-:S03]  /*7110*/  NOP ;  /* 0x0000000000007918 */ /* 0x000fc60000000000 */
[----:B------:R-:W2:Y:S01]  /*7120*/  LDS.128 R20, [R57] ;  /* 0x0000000039147984 */ /* 0x000ea20000000c00 */
[----:B-1----:R-:W-:-:S03]  /*7130*/  IMAD.WIDE.U32 R2, R6, UR26, R2 ;  /* 0x0000001a06027c25 */ /* 0x002fc6000f8e0002 */
[----:B------:R-:W1:Y:S01]  /*7140*/  LDS.128 R24, [R57+0x200] ;  /* 0x0002000039187984 */ /* 0x000e620000000c00 */
[----:B------:R-:W-:Y:S01]  /*7150*/  IMAD R3, R7, UR26, R3 ;  /* 0x0000001a07037c24 */ /* 0x000fe2000f8e0203 */
[----:B0-----:R-:W-:-:S04]  /*7160*/  LEA R4, P0, R2, R14, 0x1 ;  /* 0x0000000e02047211 */ /* 0x001fc800078008ff */
[----:B------:R-:W-:-:S03]  /*7170*/  LEA.HI.X R5, R2, R15, R3, 0x1, P0 ;  /* 0x0000000f02057211 */ /* 0x000fc600000f0c03 */
[----:B------:R-:W-:-:S05]  /*7180*/  IMAD.WIDE.U32 R12, R12, 0x10, R4 ;  /* 0x000000100c0c7825 */ /* 0x000fca00078e0004 */
[----:B--2---:R0:W-:Y:S04]  /*7190*/  STG.E.128 desc[UR24][R12.64], R20 ;  /* 0x000000140c007986 */ /* 0x0041e8000c101d18 */
[----:B-1----:R0:W-:Y:S01]  /*71a0*/  STG.E.128 desc[UR24][R12.64+0x200], R24 ;  /* 0x000200180c007986 */ /* 0x0021e2000c101d18 */
[----:B------:R-:W-:Y:S05]  /*71b0*/  BRA.U !UP0, `(.L_x_1310) ;  /* 0xffffff95083c7547 */ /* 0x000fea000b83ffff */
[----:B------:R-:W-:Y:S05]  /*71c0*/  EXIT ;  /* 0x000000000000794d */ /* 0x000fea0003800000 */
.L_x_1311:
        /* <DEDUP_REMOVED lines=11> */
.L_x_5029:


//--------------------- .text._Z25selective_scan_fwd_kernelI32Selective_Scan_fwd_kernel_traitsILi32ELi16ELi1ELb0ELb0ELb0ELb0EN3c108BFloat16ENS1_7complexIfEEEEv13SSMParamsBase --------------------------
	.section	.text._Z25selective_scan_fwd_kernelI32Selective_Scan_fwd_kernel_traitsILi32ELi16ELi1ELb0ELb0ELb0ELb0EN3c108BFloat16ENS1_7complexIfEEEEv13SSMParamsBase,"ax",@progbits
	.align	128
        .global         _Z25selective_scan_fwd_kernelI32Selective_Scan_fwd_kernel_traitsILi32ELi16ELi1ELb0ELb0ELb0ELb0EN3c108BFloat16ENS1_7complexIfEEEEv13SSMParamsBase
        .type           _Z25selective_scan_fwd_kernelI32Selective_Scan_fwd_kernel_traitsILi32ELi16ELi1ELb0ELb0ELb0ELb0EN3c108BFloat16ENS1_7complexIfEEEEv13SSMParamsBase,@function
        .size           _Z25selective_scan_fwd_kernelI32Selective_Scan_fwd_kernel_traitsILi32ELi16ELi1ELb0ELb0ELb0ELb0EN3c108BFloat16ENS1_7complexIfEEEEv13SSMParamsBase,(.L_x_5030 - _Z25selective_scan_fwd_kernelI32Selective_Scan_fwd_kernel_traitsILi32ELi16ELi1ELb0ELb0ELb0ELb0EN3c108BFloat16ENS1_7complexIfEEEEv13SSMParamsBase)
        .other          _Z25selective_scan_fwd_kernelI32Selective_Scan_fwd_kernel_traitsILi32ELi16ELi1ELb0ELb0ELb0ELb0EN3c108BFloat16ENS1_7complexIfEEEEv13SSMParamsBase,@"STO_CUDA_ENTRY STV_DEFAULT"
_Z25selective_scan_fwd_kernelI32Selective_Scan_fwd_kernel_traitsILi32ELi16ELi1ELb0ELb0ELb0ELb0EN3c108BFloat16ENS1_7complexIfEEEEv13SSMParamsBase:
.text._Z25selective_scan_fwd_kernelI32Selective_Scan_fwd_kernel_traitsILi32ELi16ELi1ELb0ELb0ELb0ELb0EN3c108BFloat16ENS1_7complexIfEEEEv13SSMParamsBase:
[----:B------:R-:W-:Y:S08]  /*0000*/  LDC R1, c[0x0][0x37c] ;  /* 0x0000df00ff017b82 */ /* 0x000ff00000000800 */
[----:B------:R-:W0:Y:S01]  /*0010*/  LDC.64 R4, c[0x0][0x470] ;  /* 0x00011c00ff047b82 */ /* 0x000e220000000a00 */
[----:B------:R-:W1:Y:S01]  /*0020*/  S2R R80, SR_CTAID.Y ;  /* 0x0000000000507919 */ /* 0x000e620000002600 */
[----:B------:R-:W2:Y:S01]  /*0030*/  LDCU.64 UR16, c[0x0][0x358] ;  /* 0x00006b00ff1077ac */ /* 0x000ea20008000a00 */
[----:B------:R-:W-:Y:S01]  /*0040*/  MOV R76, RZ ;  /* 0x000000ff004c7202 */ /* 0x000fe20000000f00 */
[----:B------:R-:W-:Y:S01]  /*0050*/  HFMA2 R78, -RZ, RZ, 0, 0 ;  /* 0x00000000ff4e7431 */ /* 0x000fe200000001ff */
[----:B------:R-:W3:Y:S03]  /*0060*/  LDCU.128 UR8, c[0x0][0x3f0] ;  /* 0x00007e00ff0877ac */ /* 0x000ee60008000c00 */
[----:B------:R-:W4:Y:S01]  /*0070*/  LDC.64 R2, c[0x0][0x458] ;  /* 0x00011600ff027b82 */ /* 0x000f220000000a00 */
[----:B------:R-:W3:Y:S07]  /*0080*/  LDCU.128 UR12, c[0x0][0x400] ;  /* 0x00008000ff0c77ac */ /* 0x000eee0008000c00 */
[----:B------:R-:W3:Y:S01]  /*0090*/  LDC R9, c[0x0][0x394] ;  /* 0x0000e500ff097b82 */ /* 0x000ee20000000800 */
[----:B0-----:R-:W-:-:S07]  /*00a0*/  ISETP.NE.U32.AND P1, PT, R4, RZ, PT ;  /* 0x000000ff0400720c */ /* 0x001fce0003f25070 */
[----:B------:R-:W0:Y:S01]  /*00b0*/  S2UR UR18, SR_CTAID.X ;  /* 0x00000000001279c3 */ /* 0x000e220000002500 */
[----:B------:R-:W-:Y:S02]  /*00c0*/  ISETP.NE.AND.EX P1, PT, R5, RZ, PT, P1 ;  /* 0x000000ff0500720c */ /* 0x000fe40003f25310 */
[----:B----4-:R-:W-:-:S05]  /*00d0*/  ISETP.NE.U32.AND P0, PT, R2, RZ, PT ;  /* 0x000000ff0200720c */ /* 0x010fca0003f05070 */
[----:B------:R-:W4:Y:S01]  /*00e0*/  LDC.64 R56, c[0x0][0x460] ;  /* 0x00011800ff387b82 */ /* 0x000f220000000a00 */
[----:B------:R-:W-:-:S05]  /*00f0*/  ISETP.NE.AND.EX P0, PT, R3, RZ, PT, P0 ;  /* 0x000000ff0300720c */ /* 0x000fca0003f05300 */
[C---:B-1----:R-:W-:Y:S02]  /*0100*/  @P1 LEA R4, P3, R80.reuse, R4, 0x2 ;  /* 0x0000000450041211 */ /* 0x042fe400078610ff */
[----:B------:R-:W1:Y:S02]  /*0110*/  LDC.64 R54, c[0x0][0x468] ;  /* 0x00011a00ff367b82 */ /* 0x000e640000000a00 */
[----:B------:R-:W-:-:S04]  /*0120*/  @P1 LEA.HI.X R5, R80, R5, RZ, 0x2, P3 ;  /* 0x0000000550051211 */ /* 0x000fc800018f14ff */
[C---:B------:R-:W-:Y:S01]  /*0130*/  @P0 LEA R2, P2, R80.reuse, R2, 0x2 ;  /* 0x0000000250020211 */ /* 0x040fe200078410ff */
[----:B--2---:R2:W5:Y:S03]  /*0140*/  @P1 LDG.E R76, desc[UR16][R4.64] ;  /* 0x00000010044c1981 */ /* 0x004566000c1e1900 */
[----:B------:R-:W-:-:S05]  /*0150*/  @P0 LEA.HI.X R3, R80, R3, RZ, 0x2, P2 ;  /* 0x0000000350030211 */ /* 0x000fca00010f14ff */
[----:B------:R2:W5:Y:S01]  /*0160*/  @P0 LDG.E R78, desc[UR16][R2.64] ;  /* 0x00000010024e0981 */ /* 0x000562000c1e1900 */
[----:B---3--:R-:W-:Y:S01]  /*0170*/  ISETP.GE.AND P0, PT, R9, 0x1, PT ;  /* 0x000000010900780c */ /* 0x008fe20003f06270 */
[----:B0-----:R-:W-:Y:S02]  /*0180*/  UIMAD.WIDE.U32 UR4, UR18, UR8, URZ ;  /* 0x00000008120472a5 */ /* 0x001fe4000f8e00ff */
[----:B------:R-:W-:Y:S02]  /*0190*/  UIMAD.WIDE.U32 UR6, UR18, UR12, URZ ;  /* 0x0000000c120672a5 */ /* 0x000fe4000f8e00ff */
[----:B------:R-:W-:Y:S02]  /*01a0*/  UIMAD UR9, UR18, UR9, UR5 ;  /* 0x00000009120972a4 */ /* 0x000fe4000f8e0205 */
[----:B------:R-:W-:-:S06]  /*01b0*/  UIMAD UR8, UR18, UR13, UR7 ;  /* 0x0000000d120872a4 */ /* 0x000fcc000f8e0207 */
[----:B--2---:R-:W-:Y:S06]  /*01c0*/  @!P0 EXIT ;  /* 0x000000000000894d */ /* 0x004fec0003800000 */
[----:B------:R-:W0:Y:S01]  /*01d0*/  S2R R74, SR_TID.X ;  /* 0x00000000004a7919 */ /* 0x000e220000002100 */
[----:B------:R-:W2:Y:S01]  /*01e0*/  LDC R7, c[0x0][0x384] ;  /* 0x0000e100ff077b82 */ /* 0x000ea20000000800 */
[----:B------:R-:W-:Y:S01]  /*01f0*/  MOV R3, UR5 ;  /* 0x0000000500037c02 */ /* 0x000fe20008000f00 */
[----:B------:R-:W3:Y:S01]  /*0200*/  LDCU.64 UR12, c[0x0][0x3d8] ;  /* 0x00007b00ff0c77ac */ /* 0x000ee20008000a00 */
[----:B------:R-:W-:Y:S02]  /*0210*/  MOV R5, UR7 ;  /* 0x0000000700057c02 */ /* 0x000fe40008000f00 */
[----:B------:R-:W-:Y:S01]  /*0220*/  MOV R4, UR6 ;  /* 0x0000000600047c02 */ /* 0x000fe20008000f00 */
[----:B------:R-:W1:Y:S01]  /*0230*/  LDCU.64 UR6, c[0x0][0x3b8] ;  /* 0x00007700ff0677ac */ /* 0x000e620008000a00 */
[----:B------:R-:W-:Y:S01]  /*0240*/  MOV R3, UR9 ;  /* 0x0000000900037c02 */ /* 0x000fe20008000f00 */
[----:B------:R-:W2:Y:S01]  /*0250*/  LDC.64 R72, c[0x0][0x450] ;  /* 0x00011400ff487b82 */ /* 0x000ea20000000a00 */
[----:B------:R-:W-:Y:S01]  /*0260*/  MOV R5, UR8 ;  /* 0x0000000800057c02 */ /* 0x000fe20008000f00 */
[----:B------:R-:W1:Y:S01]  /*0270*/  LDCU.64 UR8, c[0x0][0x3a0] ;  /* 0x00007400ff0877ac */ /* 0x000e620008000a00 */
[----:B------:R-:W-:-:S02]  /*0280*/  MOV R2, UR4 ;  /* 0x0000000400027c02 */ /* 0x000fc40008000f00 */
[----:B------:R-:W-:Y:S01]  /*0290*/  MOV R58, RZ ;  /* 0x000000ff003a7202 */ /* 0x000fe20000000f00 */
[----:B------:R-:W2:Y:S01]  /*02a0*/  LDCU UR4, c[0x0][0x38c] ;  /* 0x00007180ff0477ac */ /* 0x000ea20008000800 */
[C---:B------:R-:W-:Y:S01]  /*02b0*/  IMAD.WIDE.U32 R4, R80.reuse, UR14, R4 ;  /* 0x0000000e50047c25 */ /* 0x040fe2000f8e0004 */
[----:B------:R-:W2:Y:S03]  /*02c0*/  LDC.64 R70, c[0x0][0x448] ;  /* 0x00011200ff467b82 */ /* 0x000ea60000000a00 */
[----:B------:R-:W-:-:S04]  /*02d0*/  IMAD.WIDE.U32 R2, R80, UR10, R2 ;  /* 0x0000000a50027c25 */ /* 0x000fc8000f8e0002 */
[----:B------:R-:W-:Y:S01]  /*02e0*/  IMAD R52, R80, UR11, R3 ;  /* 0x0000000b50347c24 */ /* 0x000fe2000f8e0203 */
[----:B------:R-:W2:Y:S01]  /*02f0*/  LDC.64 R68, c[0x0][0x440] ;  /* 0x00011000ff447b82 */ /* 0x000ea20000000a00 */
[----:B----4-:R-:W-:Y:S01]  /*0300*/  LEA R56, P0, R2, R56, 0x1 ;  /* 0x0000003802387211 */ /* 0x010fe200078008ff */
[C---:B------:R-:W-:Y:S02]  /*0310*/  IMAD R50, R80.reuse, UR15, R5 ;  /* 0x0000000f50327c24 */ /* 0x040fe4000f8e0205 */
[----:B---3--:R-:W-:Y:S01]  /*0320*/  IMAD.WIDE.U32 R66, R80, UR12, RZ ;  /* 0x0000000c50427c25 */ /* 0x008fe2000f8e00ff */
[----:B------:R-:W-:Y:S02]  /*0330*/  LEA.HI.X R52, R2, R57, R52, 0x1, P0 ;  /* 0x0000003902347211 */ /* 0x000fe400000f0c34 */
[----:B0-----:R-:W-:Y:S01]  /*0340*/  SHF.L.U32 R109, R74, 0x4, RZ ;  /* 0x000000044a6d7819 */ /* 0x001fe200000006ff */
[----:B-1----:R-:W-:Y:S01]  /*0350*/  IMAD.WIDE.U32 R64, R80, UR6, RZ ;  /* 0x0000000650407c25 */ /* 0x002fe2000f8e00ff */
[----:B------:R-:W-:-:S02]  /*0360*/  LEA R54, P0, R4, R54, 0x1 ;  /* 0x0000003604367211 */ /* 0x000fc400078008ff */
[----:B------:R-:W-:Y:S01]  /*0370*/  LOP3.LUT R79, R109, 0x3e00, RZ, 0xc0, !PT ;  /* 0x00003e006d4f7812 */ /* 0x000fe200078ec0ff */
[----:B------:R-:W-:Y:S01]  /*0380*/  IMAD.WIDE.U32 R62, R80, UR8, RZ ;  /* 0x00000008503e7c25 */ /* 0x000fe2000f8e00ff */
[----:B------:R-:W-:Y:S02]  /*0390*/  LEA.HI.X R50, R4, R55, R50, 0x1, P0 ;  /* 0x0000003704327211 */ /* 0x000fe400000f0c32 */
[----:B--2---:R-:W-:Y:S01]  /*03a0*/  LEA R72, P0, R66, R72, 0x3 ;  /* 0x0000004842487211 */ /* 0x004fe200078018ff */
[----:B------:R-:W-:Y:S01]  /*03b0*/  IMAD R0, R7, UR18, R80 ;  /* 0x0000001207007c24 */ /* 0x000fe2000f8e0250 */
[----:B------:R-:W-:Y:S01]  /*03c0*/  LEA R70, P1, R64, R70, 0x3 ;  /* 0x0000004640467211 */ /* 0x000fe200078218ff */
[C---:B------:R-:W-:Y:S01]  /*03d0*/  IMAD R4, R80.reuse, UR13, R67 ;  /* 0x0000000d50047c24 */ /* 0x040fe2000f8e0243 */
[----:B------:R-:W-:Y:S01]  /*03e0*/  LOP3.LUT R79, R79, 0x1f, R74, 0xf8, !PT ;  /* 0x0000001f4f4f7812 */ /* 0x000fe200078ef84a */
[C---:B------:R-:W-:Y:S01]  /*03f0*/  IMAD R3, R80.reuse, UR7, R65 ;  /* 0x0000000750037c24 */ /* 0x040fe2000f8e0241 */
[----:B------:R-:W-:Y:S01]  /*0400*/  IADD3 R107, PT, PT, R109, 0x1, RZ ;  /* 0x000000016d6b7810 */ /* 0x000fe20007ffe0ff */
[----:B------:R-:W-:Y:S01]  /*0410*/  IMAD R2, R80, UR9, R63 ;  /* 0x0000000950027c24 */ /* 0x000fe2000f8e023f */
[----:B------:R-:W-:Y:S01]  /*0420*/  LEA.HI.X R66, R66, R73, R4, 0x3, P0 ;  /* 0x0000004942427211 */ /* 0x000fe200000f1c04 */
[----:B------:R-:W-:Y:S01]  /*0430*/  IMAD R0, R0, R9, RZ ;  /* 0x0000000900007224 */ /* 0x000fe200078e02ff */
[----:B------:R-:W-:Y:S01]  /*0440*/  LEA R68, P2, R62, R68, 0x3 ;  /* 0x000000443e447211 */ /* 0x000fe200078418ff */
[----:B------:R-:W0:Y:S01]  /*0450*/  LDCU.U8 UR7, c[0x0][0x39e] ;  /* 0x000073c0ff0777ac */ /* 0x000e220008000000 */
[----:B------:R-:W-:Y:S01]  /*0460*/  LEA.HI.X R64, R64, R71, R3, 0x3, P1 ;  /* 0x0000004740407211 */ /* 0x000fe200008f1c03 */
[----:B------:R-:W-:Y:S01]  /*0470*/  IMAD R60, R0, UR4, RZ ;  /* 0x00000004003c7c24 */ /* 0x000fe2000f8e02ff */
[----:B------:R-:W-:-:S02]  /*0480*/  LEA.HI.X R62, R62, R69, R2, 0x3, P2 ;  /* 0x000000453e3e7211 */ /* 0x000fc400010f1c02 */
        /* <DEDUP_REMOVED lines=14> */
[C---:B------:R-:W-:Y:S02]  /*0570*/  LOP3.LUT R75, R79.reuse, 0x20, RZ, 0xfc, !PT ;  /* 0x000000204f4b7812 */ /* 0x040fe400078efcff */
[C---:B------:R-:W-:Y:S02]  /*0580*/  LOP3.LUT R73, R79.reuse, 0x40, RZ, 0xfc, !PT ;  /* 0x000000404f497812 */ /* 0x040fe400078efcff */
[C---:B------:R-:W-:Y:S02]  /*0590*/  LOP3.LUT R71, R79.reuse, 0x60, RZ, 0xfc, !PT ;  /* 0x000000604f477812 */ /* 0x040fe400078efcff */
[----:B------:R-:W-:-:S02]  /*05a0*/  LOP3.LUT R69, R79, 0x80, RZ, 0xfc, !PT ;  /* 0x000000804f457812 */ /* 0x000fc400078efcff */
[C---:B------:R-:W-:Y:S02]  /*05b0*/  LOP3.LUT R67, R79.reuse, 0xa0, RZ, 0xfc, !PT ;  /* 0x000000a04f437812 */ /* 0x040fe400078efcff */
[C---:B------:R-:W-:Y:S02]  /*05c0*/  LOP3.LUT R65, R79.reuse, 0xc0, RZ, 0xfc, !PT ;  /* 0x000000c04f417812 */ /* 0x040fe400078efcff */
        /* <DEDUP_REMOVED lines=8> */
[----:B0-----:R-:W-:-:S07]  /*0650*/  LOP3.LUT R47, R79, 0x1e0, RZ, 0xfc, !PT ;  /* 0x000001e04f2f7812 */ /* 0x001fce00078efcff */
.L_x_1348:
[----:B0-----:R-:W0:Y:S01]  /*0660*/  LDCU UR4, c[0x0][0x388] ;  /* 0x00007100ff0477ac */ /* 0x001e220008000800 */
[----:B------:R-:W-:Y:S02]  /*0670*/  SHF.L.U32 R3, R79, 0x1, RZ ;  /* 0x000000014f037819 */ /* 0x000fe400000006ff */
[----:B------:R-:W-:Y:S02]  /*0680*/  SHF.L.U32 R48, R58, 0x9, RZ ;  /* 0x000000093a307819 */ /* 0x000fe400000006ff */
[C---:B------:R-:W-:Y:S02]  /*0690*/  IADD3 R2, P0, PT, R3.reuse, R54, RZ ;  /* 0x0000003603027210 */ /* 0x040fe40007f1e0ff */
[----:B------:R-:W-:Y:S02]  /*06a0*/  IADD3 R4, P1, PT, R3, R56, RZ ;  /* 0x0000003803047210 */ /* 0x000fe40007f3e0ff */
[----:B------:R-:W-:Y:S02]  /*06b0*/  IADD3.X R3, PT, PT, RZ, R50, RZ, P0, !PT ;  /* 0x00000032ff037210 */ /* 0x000fe400007fe4ff */
[----:B------:R-:W-:-:S02]  /*06c0*/  PRMT R7, RZ, 0x7610, R7 ;  /* 0x00007610ff077816 */ /* 0x000fc40000000007 */
[----:B------:R-:W-:Y:S02]  /*06d0*/  IADD3.X R5, PT, PT, RZ, R52, RZ, P1, !PT ;  /* 0x00000034ff057210 */ /* 0x000fe40000ffe4ff */
[----:B------:R-:W-:Y:S02]  /*06e0*/  PRMT R10, RZ, 0x7610, R10 ;  /* 0x00007610ff0a7816 */ /* 0x000fe4000000000a */
[----:B------:R-:W-:Y:S02]  /*06f0*/  PRMT R0, RZ, 0x7610, R0 ;  /* 0x00007610ff007816 */ /* 0x000fe40000000000 */
[----:B0-----:R-:W-:Y:S02]  /*0700*/  IADD3 R46, PT, PT, -R48, UR4, RZ ;  /* 0x00000004302e7c10 */ /* 0x001fe4000fffe1ff */
[----:B------:R-:W-:Y:S02]  /*0710*/  PRMT R15, RZ, 0x7610, R15 ;  /* 0x00007610ff0f7816 */ /* 0x000fe4000000000f */
[-C--:B------:R-:W-:Y:S01]  /*0720*/  ISETP.GE.AND P0, PT, R79, R46.reuse, PT ;  /* 0x0000002e4f00720c */ /* 0x080fe20003f06270 */
[----:B------:R-:W-:Y:S01]  /*0730*/  BAR.SYNC.DEFER_BLOCKING 0x0 ;  /* 0x0000000000007b1d */ /* 0x000fe20000010000 */
[----:B------:R-:W-:-:S02]  /*0740*/  ISETP.GE.AND P1, PT, R75, R46, PT ;  /* 0x0000002e4b00720c */ /* 0x000fc40003f26270 */
[-C--:B------:R-:W-:Y:S02]  /*0750*/  ISETP.GE.AND P2, PT, R65, R46.reuse, PT ;  /* 0x0000002e4100720c */ /* 0x080fe40003f46270 */
[-C--:B------:R-:W-:Y:S02]  /*0760*/  ISETP.GE.AND P6, PT, R73, R46.reuse, PT ;  /* 0x0000002e4900720c */ /* 0x080fe40003fc6270 */
[-C--:B------:R-:W-:Y:S02]  /*0770*/  ISETP.GE.AND P3, PT, R67, R46.reuse, PT ;  /* 0x0000002e4300720c */ /* 0x080fe40003f66270 */
[-C--:B------:R-:W-:Y:S02]  /*0780*/  ISETP.GE.AND P5, PT, R71, R46.reuse, PT ;  /* 0x0000002e4700720c */ /* 0x080fe40003fa6270 */
[----:B------:R-:W-:Y:S02]  /*0790*/  ISETP.GE.AND P4, PT, R69, R46, PT ;  /* 0x0000002e4500720c */ /* 0x000fe40003f86270 */
[----:B------:R-:W-:-:S02]  /*07a0*/  PRMT R13, RZ, 0x7610, R13 ;  /* 0x00007610ff0d7816 */ /* 0x000fc4000000000d */
[----:B------:R-:W-:Y:S02]  /*07b0*/  PRMT R9, RZ, 0x7610, R9 ;  /* 0x00007610ff097816 */ /* 0x000fe40000000009 */
[----:B------:R-:W-:Y:S02]  /*07c0*/  PRMT R8, RZ, 0x7610, R8 ;  /* 0x00007610ff087816 */ /* 0x000fe40000000008 */
[----:B------:R-:W-:Y:S02]  /*07d0*/  PRMT R6, RZ, 0x7610, R6 ;  /* 0x00007610ff067816 */ /* 0x000fe40000000006 */
[----:B------:R-:W-:Y:S02]  /*07e0*/  PRMT R11, RZ, 0x7610, R11 ;  /* 0x00007610ff0b7816 */ /* 0x000fe4000000000b */
[----:B------:R-:W-:Y:S01]  /*07f0*/  PRMT R12, RZ, 0x7610, R12 ;  /* 0x00007610ff0c7816 */ /* 0x000fe2000000000c */
[----:B------:R-:W2:Y:S01]  /*0800*/  @!P0 LDG.E.U16 R7, desc[UR16][R4.64] ;  /* 0x0000001004078981 */ /* 0x000ea2000c1e1500 */
[----:B------:R-:W-:-:S02]  /*0810*/  ISETP.GE.AND P0, PT, R63, R46, PT ;  /* 0x0000002e3f00720c */ /* 0x000fc40003f06270 */
[----:B------:R-:W-:Y:S01]  /*0820*/  PRMT R17, RZ, 0x7610, R17 ;  /* 0x00007610ff117816 */ /* 0x000fe20000000011 */
[----:B------:R-:W3:Y:S01]  /*0830*/  @!P1 LDG.E.U16 R0, desc[UR16][R4.64+0x40] ;  /* 0x0000401004009981 */ /* 0x000ee2000c1e1500 */
[----:B------:R-:W-:Y:S02]  /*0840*/  PRMT R14, RZ, 0x7610, R14 ;  /* 0x00007610ff0e7816 */ /* 0x000fe4000000000e */
[----:B------:R-:W-:Y:S01]  /*0850*/  PRMT R21, RZ, 0x7610, R21 ;  /* 0x00007610ff157816 */ /* 0x000fe20000000015 */
[----:B------:R-:W4:Y:S01]  /*0860*/  @!P2 LDG.E.U16 R13, desc[UR16][R4.64+0x180] ;  /* 0x00018010040da981 */ /* 0x000f22000c1e1500 */
[----:B------:R-:W-:Y:S02]  /*0870*/  PRMT R20, RZ, 0x7610, R20 ;  /* 0x00007610ff147816 */ /* 0x000fe40000000014 */
[----:B------:R-:W-:Y:S01]  /*0880*/  PRMT R23, RZ, 0x7610, R23 ;  /* 0x00007610ff177816 */ /* 0x000fe20000000017 */
[----:B------:R-:W4:Y:S01]  /*0890*/  @!P6 LDG.E.U16 R9, desc[UR16][R4.64+0x80] ;  /* 0x000080100409e981 */ /* 0x000f22000c1e1500 */
[----:B------:R-:W-:-:S03]  /*08a0*/  PRMT R22, RZ, 0x7610, R22 ;  /* 0x00007610ff167816 */ /* 0x000fc60000000016 */
[----:B------:R-:W4:Y:S01]  /*08b0*/  @!P0 LDG.E.U16 R10, desc[UR16][R4.64+0x1c0] ;  /* 0x0001c010040a8981 */ /* 0x000f22000c1e1500 */
[-C--:B------:R-:W-:Y:S02]  /*08c0*/  ISETP.GE.AND P0, PT, R61, R46.reuse, PT ;  /* 0x0000002e3d00720c */ /* 0x080fe40003f06270 */
[-C--:B------:R-:W-:Y:S01]  /*08d0*/  ISETP.GE.AND P1, PT, R57, R46.reuse, PT ;  /* 0x0000002e3900720c */ /* 0x080fe20003f26270 */
[----:B------:R-:W4:Y:S01]  /*08e0*/  @!P3 LDG.E.U16 R8, desc[UR16][R4.64+0x140] ;  /* 0x000140100408b981 */ /* 0x000f22000c1e1500 */
[-C--:B------:R-:W-:Y:S02]  /*08f0*/  ISETP.GE.AND P2, PT, R55, R46.reuse, PT ;  /* 0x0000002e3700720c */ /* 0x080fe40003f46270 */
[-C--:B------:R-:W-:Y:S01]  /*0900*/  ISETP.GE.AND P3, PT, R53, R46.reuse, PT ;  /* 0x0000002e3500720c */ /* 0x080fe20003f66270 */
[----:B------:R-:W4:Y:S04]  /*0910*/  @!P5 LDG.E.U16 R6, desc[UR16][R4.64+0xc0] ;  /* 0x0000c0100406d981 */ /* 0x000f28000c1e1500 */
[----:B------:R-:W4:Y:S04]  /*0920*/  @!P4 LDG.E.U16 R11, desc[UR16][R4.64+0x100] ;  /* 0x00010010040bc981 */ /* 0x000f28000c1e1500 */
[----:B------:R-:W4:Y:S01]  /*0930*/  @!P0 LDG.E.U16 R15, desc[UR16][R4.64+0x200] ;  /* 0x00020010040f8981 */ /* 0x000f22000c1e1500 */
[----:B------:R-:W-:-:S02]  /*0940*/  ISETP.GE.AND P0, PT, R59, R46, PT ;  /* 0x0000002e3b00720c */ /* 0x000fc40003f06270 */
[-C--:B------:R-:W-:Y:S01]  /*0950*/  ISETP.GE.AND P4, PT, R51, R46.reuse, PT ;  /* 0x0000002e3300720c */ /* 0x080fe20003f86270 */
[----:B------:R-:W4:Y:S01]  /*0960*/  @!P1 LDG.E.U16 R17, desc[UR16][R4.64+0x280] ;  /* 0x0002801004119981 */ /* 0x000f22000c1e1500 */
[-C--:B------:R-:W-:Y:S02]  /*0970*/  ISETP.GE.AND P5, PT, R49, R46.reuse, PT ;  /* 0x0000002e3100720c */ /* 0x080fe40003fa6270 */
[----:B------:R-:W-:Y:S01]  /*0980*/  ISETP.GE.AND P6, PT, R47, R46, PT ;  /* 0x0000002e2f00720c */ /* 0x000fe20003fc6270 */
[----:B------:R-:W4:Y:S04]  /*0990*/  @!P2 LDG.E.U16 R14, desc[UR16][R4.64+0x2c0] ;  /* 0x0002c010040ea981 */ /* 0x000f28000c1e1500 */
[----:B------:R-:W4:Y:S04]  /*09a0*/  @!P3 LDG.E.U16 R21, desc[UR16][R4.64+0x300] ;  /* 0x000300100415b981 */ /* 0x000f28000c1e1500 */
[----:B------:R-:W4:Y:S04]  /*09b0*/  @!P0 LDG.E.U16 R12, desc[UR16][R4.64+0x240] ;  /* 0x00024010040c8981 */ /* 0x000f28000c1e1500 */
[----:B------:R-:W4:Y:S04]  /*09c0*/  @!P4 LDG.E.U16 R20, desc[UR16][R4.64+0x340] ;  /* 0x000340100414c981 */ /* 0x000f28000c1e1500 */
[----:B------:R-:W4:Y:S04]  /*09d0*/  @!P5 LDG.E.U16 R23, desc[UR16][R4.64+0x380] ;  /* 0x000380100417d981 */ /* 0x000f28000c1e1500 */
[----:B------:R0:W4:Y:S01]  /*09e0*/  @!P6 LDG.E.U16 R22, desc[UR16][R4.64+0x3c0] ;  /* 0x0003c0100416e981 */ /* 0x000122000c1e1500 */
[----:B------:R-:W1:Y:S01]  /*09f0*/  S2R R45, SR_LANEID ;  /* 0x00000000002d7919 */ /* 0x000e620000000000 */
[----:B------:R-:W0:Y:S01]  /*0a00*/  S2UR UR5, SR_CgaCtaId ;  /* 0x00000000000579c3 */ /* 0x000e220000008800 */
[----:B------:R-:W-:-:S02]  /*0a10*/  UMOV UR4, 0x400 ;  /* 0x0000040000047882 */ /* 0x000fc40000000000 */
[----:B0-----:R-:W-:Y:S01]  /*0a20*/  ULEA UR4, UR5, UR4, 0x18 ;  /* 0x0000000405047291 */ /* 0x001fe2000f8ec0ff */
[C---:B-1----:R-:W-:Y:S02]  /*0a30*/  IADD3 R16, PT, PT, R45.reuse, 0x20, RZ ;  /* 0x000000202d107810 */ /* 0x042fe40007ffe0ff */
[CC--:B------:R-:W-:Y:S02]  /*0a40*/  LEA.HI.SX32 R44, R45.reuse, R45.reuse, 0x1b ;  /* 0x0000002d2d2c7211 */ /* 0x0c0fe400078fdaff */
[----:B------:R-:W-:Y:S02]  /*0a50*/  LEA.HI.SX32 R16, R16, R45, 0x1b ;  /* 0x0000002d10107211 */ /* 0x000fe400078fdaff */
[----:B------:R-:W-:Y:S02]  /*0a60*/  LEA R44, R44, UR4, 0x1 ;  /* 0x000000042c2c7c11 */ /* 0x000fe4000f8e08ff */
[----:B------:R-:W-:Y:S02]  /*0a70*/  LEA R43, R16, UR4, 0x1 ;  /* 0x00000004102b7c11 */ /* 0x000fe4000f8e08ff */
[----:B------:R-:W-:-:S02]  /*0a80*/  IADD3 R4, PT, PT, R45, 0x40, RZ ;  /* 0x000000402d047810 */ /* 0x000fc40007ffe0ff */
[C---:B------:R-:W-:Y:S02]  /*0a90*/  IADD3 R16, PT, PT, R45.reuse, 0x60, RZ ;  /* 0x000000602d107810 */ /* 0x040fe40007ffe0ff */
[-C--:B------:R-:W-:Y:S02]  /*0aa0*/  LEA.HI.SX32 R4, R4, R45.reuse, 0x1b ;  /* 0x0000002d04047211 */ /* 0x080fe400078fdaff */
[C---:B------:R-:W-:Y:S02]  /*0ab0*/  IADD3 R18, PT, PT, R45.reuse, 0x80, RZ ;  /* 0x000000802d127810 */ /* 0x040fe40007ffe0ff */
[----:B------:R-:W-:Y:S02]  /*0ac0*/  IADD3 R24, PT, PT, R45, 0xa0, RZ ;  /* 0x000000a02d187810 */ /* 0x000fe40007ffe0ff */
[----:B------:R-:W-:Y:S02]  /*0ad0*/  LEA.HI.SX32 R16, R16, R45, 0x1b ;  /* 0x0000002d10107211 */ /* 0x000fe400078fdaff */
[----:B------:R-:W-:-:S02]  /*0ae0*/  LEA R42, R4, UR4, 0x1 ;  /* 0x00000004042a7c11 */ /* 0x000fc4000f8e08ff */
[-C--:B------:R-:W-:Y:S02]  /*0af0*/  LEA.HI.SX32 R18, R18, R45.reuse, 0x1b ;  /* 0x0000002d12127211 */ /* 0x080fe400078fdaff */
[C---:B------:R-:W-:Y:S02]  /*0b00*/  IADD3 R4, PT, PT, R45.reuse, 0x100, RZ ;  /* 0x000001002d047810 */ /* 0x040fe40007ffe0ff */
[----:B------:R-:W-:Y:S02]  /*0b10*/  LEA.HI.SX32 R24, R24, R45, 0x1b ;  /* 0x0000002d18187211 */ /* 0x000fe400078fdaff */
[----:B------:R-:W-:Y:S02]  /*0b20*/  IADD3 R26, PT, PT, R45, 0xc0, RZ ;  /* 0x000000c02d1a7810 */ /* 0x000fe40007ffe0ff */
[----:B------:R-:W-:Y:S02]  /*0b30*/  LEA R41, R16, UR4, 0x1 ;  /* 0x0000000410297c11 */ /* 0x000fe4000f8e08ff */
[----:B------:R-:W-:-:S02]  /*0b40*/  LEA R40, R18, UR4, 0x1 ;  /* 0x0000000412287c11 */ /* 0x000fc4000f8e08ff */
[-C--:B------:R-:W-:Y:S02]  /*0b50*/  LEA.HI.SX32 R4, R4, R45.reuse, 0x1b ;  /* 0x0000002d04047211 */ /* 0x080fe400078fdaff */
[----:B------:R-:W-:Y:S02]  /*0b60*/  LEA R39, R24, UR4, 0x1 ;  /* 0x0000000418277c11 */ /* 0x000fe4000f8e08ff */
[C---:B------:R-:W-:Y:S02]  /*0b70*/  IADD3 R16, PT, PT, R45.reuse, 0x120, RZ ;  /* 0x000001202d107810 */ /* 0x040fe40007ffe0ff */
[----:B------:R-:W-:Y:S02]  /*0b80*/  LEA.HI.SX32 R26, R26, R45, 0x1b ;  /* 0x0000002d1a1a7211 */ /* 0x000fe400078fdaff */
[C---:B------:R-:W-:Y:S02]  /*0b90*/  IADD3 R18, PT, PT, R45.reuse, 0x140, RZ ;  /* 0x000001402d127810 */ /* 0x040fe40007ffe0ff */
[----:B------:R-:W-:-:S02]  /*0ba0*/  IADD3 R24, PT, PT, R45, 0x160, RZ ;  /* 0x000001602d187810 */ /* 0x000fc40007ffe0ff */
[----:B------:R-:W-:Y:S02]  /*0bb0*/  LEA R36, R4, UR4, 0x1 ;  /* 0x0000000404247c11 */ /* 0x000fe4000f8e08ff */
[-C--:B------:R-:W-:Y:S02]  /*0bc0*/  LEA.HI.SX32 R16, R16, R45.reuse, 0x1b ;  /* 0x0000002d10107211 */ /* 0x080fe400078fdaff */
[----:B------:R-:W-:Y:S02]  /*0bd0*/  IADD3 R4, PT, PT, R45, 0x1a0, RZ ;  /* 0x000001a02d047810 */ /* 0x000fe40007ffe0ff */
[----:B------:R-:W-:Y:S02]  /*0be0*/  LEA R38, R26, UR4, 0x1 ;  /* 0x000000041a267c11 */ /* 0x000fe4000f8e08ff */
        /* <DEDUP_REMOVED lines=8> */
[-C--:B------:R-:W-:Y:S02]  /*0c70*/  ISETP.GE.AND P0, PT, R79, R46.reuse, PT ;  /* 0x0000002e4f00720c */ /* 0x080fe40003f06270 */
[----:B------:R-:W-:Y:S02]  /*0c80*/  P2R R27, PR, RZ, 0x2 ;  /* 0x00000002ff1b7803 */ /* 0x000fe40000000000 */
[----:B------:R-:W-:Y:S02]  /*0c90*/  ISETP.GE.AND P1, PT, R75, R46, PT ;  /* 0x0000002e4b00720c */ /* 0x000fe40003f26270 */
[----:B------:R-:W-:Y:S02]  /*0ca0*/  PRMT R5, RZ, 0x7610, R5 ;  /* 0x00007610ff057816 */ /* 0x000fe40000000005 */
[----:B------:R-:W-:Y:S02]  /*0cb0*/  PRMT R24, RZ, 0x7610, R24 ;  /* 0x00007610ff187816 */ /* 0x000fe40000000018 */
[----:B------:R-:W-:-:S02]  /*0cc0*/  PRMT R26, RZ, 0x7610, R26 ;  /* 0x00007610ff1a7816 */ /* 0x000fc4000000001a */
[----:B------:R-:W-:Y:S02]  /*0cd0*/  PRMT R25, RZ, 0x7610, R25 ;  /* 0x00007610ff197816 */ /* 0x000fe40000000019 */
[----:B------:R-:W-:Y:S01]  /*0ce0*/  PRMT R82, RZ, 0x7610, R82 ;  /* 0x00007610ff527816 */ /* 0x000fe20000000052 */
[----:B--2---:R-:W-:Y:S04]  /*0cf0*/  STS.U16 [R44], R7 ;  /* 0x000000072c007388 */ /* 0x004fe80000000400 */
[----:B---3--:R0:W-:Y:S02]  /*0d00*/  STS.U16 [R43+0x40], R0 ;  /* 0x000040002b007388 */ /* 0x0081e40000000400 */
[----:B0-----:R-:W-:-:S04]  /*0d10*/  IADD3 R0, PT, PT, R45, 0xe0, RZ ;  /* 0x000000e02d007810 */ /* 0x001fc80007ffe0ff */
[----:B------:R-:W-:-:S04]  /*0d20*/  LEA.HI.SX32 R0, R0, R45, 0x1b ;  /* 0x0000002d00007211 */ /* 0x000fc800078fdaff */
[----:B------:R-:W-:Y:S02]  /*0d30*/  LEA R37, R0, UR4, 0x1 ;  /* 0x0000000400257c11 */ /* 0x000fe4000f8e08ff */
[----:B------:R-:W-:Y:S01]  /*0d40*/  IADD3 R0, PT, PT, R45, 0x180, RZ ;  /* 0x000001802d007810 */ /* 0x000fe20007ffe0ff */
[----:B----4-:R-:W-:Y:S03]  /*0d50*/  STS.U16 [R42+0x80], R9 ;  /* 0x000080092a007388 */ /* 0x010fe60000000400 */
[----:B------:R-:W-:Y:S01]  /*0d60*/  LEA.HI.SX32 R0, R0, R45, 0x1b ;  /* 0x0000002d00007211 */ /* 0x000fe200078fdaff */
[----:B------:R0:W-:Y:S04]  /*0d70*/  STS.U16 [R41+0xc0], R6 ;  /* 0x0000c00629007388 */ /* 0x0001e80000000400 */
[----:B------:R-:W-:Y:S01]  /*0d80*/  STS.U16 [R40+0x100], R11 ;  /* 0x0001000b28007388 */ /* 0x000fe20000000400 */
[----:B------:R-:W-:-:S03]  /*0d90*/  LEA R32, R0, UR4, 0x1 ;  /* 0x0000000400207c11 */ /* 0x000fc6000f8e08ff */
[----:B------:R1:W-:Y:S01]  /*0da0*/  STS.U16 [R39+0x140], R8 ;  /* 0x0001400827007388 */ /* 0x0003e20000000400 */
[C---:B0-----:R-:W-:Y:S02]  /*0db0*/  IADD3 R6, PT, PT, R45.reuse, 0x1c0, RZ ;  /* 0x000001c02d067810 */ /* 0x041fe40007ffe0ff */
[C---:B------:R-:W-:Y:S01]  /*0dc0*/  SHF.L.U32 R0, R45.reuse, 0x4, RZ ;  /* 0x000000042d007819 */ /* 0x040fe200000006ff */
[----:B------:R-:W-:Y:S01]  /*0dd0*/  STS.U16 [R38+0x180], R13 ;  /* 0x0001800d26007388 */ /* 0x000fe20000000400 */
[-C--:B------:R-:W-:Y:S02]  /*0de0*/  LEA.HI.SX32 R6, R6, R45.reuse, 0x1b ;  /* 0x0000002d06067211 */ /* 0x080fe400078fdaff */
[----:B-1----:R-:W-:Y:S01]  /*0df0*/  IADD3 R8, PT, PT, R45, 0x1e0, RZ ;  /* 0x000001e02d087810 */ /* 0x002fe20007ffe0ff */
[----:B------:R-:W-:Y:S01]  /*0e00*/  STS.U16 [R37+0x1c0], R10 ;  /* 0x0001c00a25007388 */ /* 0x000fe20000000400 */
[----:B------:R-:W-:Y:S02]  /*0e10*/  LEA.HI.SX32 R28, R0, R0, 0x1b ;  /* 0x00000000001c7211 */ /* 0x000fe400078fdaff */
[----:B------:R-:W-:Y:S01]  /*0e20*/  LEA.HI.SX32 R8, R8, R45, 0x1b ;  /* 0x0000002d08087211 */ /* 0x000fe200078fdaff */
[----:B------:R-:W-:Y:S01]  /*0e30*/  STS.U16 [R36+0x200], R15 ;  /* 0x0002000f24007388 */ /* 0x000fe20000000400 */
[----:B------:R-:W-:-:S02]  /*0e40*/  LEA R30, R6, UR4, 0x1 ;  /* 0x00000004061e7c11 */ /* 0x000fc4000f8e08ff */
[----:B------:R-:W-:Y:S01]  /*0e50*/  LEA R29, R8, UR4, 0x1 ;  /* 0x00000004081d7c11 */ /* 0x000fe2000f8e08ff */
[----:B------:R-:W-:Y:S01]  /*0e60*/  STS.U16 [R35+0x240], R12 ;  /* 0x0002400c23007388 */ /* 0x000fe20000000400 */
[----:B------:R-:W-:-:S03]  /*0e70*/  LEA R28, R28, UR4, 0x1 ;  /* 0x000000041c1c7c11 */ /* 0x000fc6000f8e08ff */
[----:B------:R-:W-:Y:S04]  /*0e80*/  STS.U16 [R34+0x280], R17 ;  /* 0x0002801122007388 */ /* 0x000fe80000000400 */
[----:B------:R-:W-:Y:S04]  /*0e90*/  STS.U16 [R33+0x2c0], R14 ;  /* 0x0002c00e21007388 */ /* 0x000fe80000000400 */
[----:B------:R-:W-:Y:S04]  /*0ea0*/  STS.U16 [R32+0x300], R21 ;  /* 0x0003001520007388 */ /* 0x000fe80000000400 */
        /* <DEDUP_REMOVED lines=24> */
[----:B------:R-:W-:-:S03]  /*1030*/  ISETP.GE.AND P0, PT, R73, R46, PT ;  /* 0x0000002e4900720c */ /* 0x000fc60003f06270 */
[----:B------:R-:W3:Y:S01]  /*1040*/  @!P1 LDG.E.U16 R22, desc[UR16][R2.64+0x40] ;  /* 0x0000401002169981 */ /* 0x000ee2000c1e1500 */
[----:B------:R-:W-:-:S09]  /*1050*/  ISETP.GE.AND P1, PT, R71, R46, PT ;  /* 0x0000002e4700720c */ /* 0x000fd20003f26270 */
[----:B------:R-:W4:Y:S01]  /*1060*/  @!P0 LDG.E.U16 R21, desc[UR16][R2.64+0x80] ;  /* 0x0000801002158981 */ /* 0x000f22000c1e1500 */
[----:B------:R-:W-:-:S03]  /*1070*/  ISETP.GE.AND P0, PT, R69, R46, PT ;  /* 0x0000002e4500720c */ /* 0x000fc60003f06270 */
[----:B------:R-:W4:Y:S01]  /*1080*/  @!P1 LDG.E.U16 R24, desc[UR16][R2.64+0xc0] ;  /* 0x0000c01002189981 */ /* 0x000f22000c1e1500 */
[----:B------:R-:W-:Y:S02]  /*1090*/  ISETP.GE.AND P1, PT, R67, R46, PT ;  /* 0x0000002e4300720c */ /* 0x000fe40003f26270 */
[----:B------:R-:W-:-:S07]  /*10a0*/  PRMT R23, RZ, 0x7610, R23 ;  /* 0x00007610ff177816 */ /* 0x000fce0000000017 */
[----:B------:R-:W4:Y:S01]  /*10b0*/  @!P0 LDG.E.U16 R23, desc[UR16][R2.64+0x100] ;  /* 0x0001001002178981 */ /* 0x000f22000c1e1500 */
[----:B------:R-:W-:-:S03]  /*10c0*/  ISETP.GE.AND P0, PT, R65, R46, PT ;  /* 0x0000002e4100720c */ /* 0x000fc60003f06270 */
[----:B------:R-:W4:Y:S01]  /*10d0*/  @!P1 LDG.E.U16 R26, desc[UR16][R2.64+0x140] ;  /* 0x00014010021a9981 */ /* 0x000f22000c1e1500 */
[----:B------:R-:W-:-:S09]  /*10e0*/  ISETP.GE.AND P1, PT, R63, R46, PT ;  /* 0x0000002e3f00720c */ /* 0x000fd20003f26270 */
[----:B------:R-:W4:Y:S01]  /*10f0*/  @!P0 LDG.E.U16 R25, desc[UR16][R2.64+0x180] ;  /* 0x0001801002198981 */ /* 0x000f22000c1e1500 */
[----:B------:R-:W-:-:S03]  /*1100*/  ISETP.GE.AND P0, PT, R61, R46, PT ;  /* 0x0000002e3d00720c */ /* 0x000fc60003f06270 */
[----:B------:R-:W4:Y:S01]  /*1110*/  @!P1 LDG.E.U16 R82, desc[UR16][R2.64+0x1c0] ;  /* 0x0001c01002529981 */ /* 0x000f22000c1e1500 */
[----:B------:R-:W-:Y:S02]  /*1120*/  ISETP.NE.AND P1, PT, R27, RZ, PT ;  /* 0x000000ff1b00720c */ /* 0x000fe40003f25270 */
[----:B------:R-:W-:-:S07]  /*1130*/  PRMT R27, RZ, 0x7610, R27 ;  /* 0x00007610ff1b7816 */ /* 0x000fce000000001b */
[----:B------:R-:W4:Y:S01]  /*1140*/  @!P0 LDG.E.U16 R27, desc[UR16][R2.64+0x200] ;  /* 0x00020010021b8981 */ /* 0x000f22000c1e1500 */
[----:B------:R-:W-:Y:S02]  /*1150*/  ISETP.NE.AND P0, PT, R84, RZ, PT ;  /* 0x000000ff5400720c */ /* 0x000fe40003f05270 */
[----:B------:R-:W-:Y:S02]  /*1160*/  PRMT R84, RZ, 0x7610, R84 ;  /* 0x00007610ff547816 */ /* 0x000fe40000000054 */
[----:B------:R-:W-:Y:S02]  /*1170*/  PRMT R111, RZ, 0x7610, R111 ;  /* 0x00007610ff6f7816 */ /* 0x000fe4000000006f */
[----:B------:R-:W-:Y:S02]  /*1180*/  PRMT R86, RZ, 0x7610, R86 ;  /* 0x00007610ff567816 */ /* 0x000fe40000000056 */
[----:B------:R-:W-:Y:S02]  /*1190*/  PRMT R113, RZ, 0x7610, R113 ;  /* 0x00007610ff717816 */ /* 0x000fe40000000071 */
[----:B------:R-:W-:Y:S01]  /*11a0*/  PRMT R88, RZ, 0x7610, R88 ;  /* 0x00007610ff587816 */ /* 0x000fe20000000058 */
[----:B------:R-:W4:Y:S01]  /*11b0*/  @!P1 LDG.E.U16 R111, desc[UR16][R2.64+0x280] ;  /* 0x00028010026f9981 */ /* 0x000f22000c1e1500 */
[----:B------:R-:W-:-:S02]  /*11c0*/  PRMT R115, RZ, 0x7610, R115 ;  /* 0x00007610ff737816 */ /* 0x000fc40000000073 */
[----:B------:R-:W-:Y:S01]  /*11d0*/  PRMT R20, RZ, 0x7610, R20 ;  /* 0x00007610ff147816 */ /* 0x000fe20000000014 */
[----:B------:R-:W4:Y:S04]  /*11e0*/  @!P0 LDG.E.U16 R84, desc[UR16][R2.64+0x240] ;  /* 0x0002401002548981 */ /* 0x000f28000c1e1500 */
[----:B------:R-:W4:Y:S04]  /*11f0*/  @!P2 LDG.E.U16 R86, desc[UR16][R2.64+0x2c0] ;  /* 0x0002c0100256a981 */ /* 0x000f28000c1e1500 */
[----:B------:R-:W4:Y:S04]  /*1200*/  @!P3 LDG.E.U16 R113, desc[UR16][R2.64+0x300] ;  /* 0x000300100271b981 */ /* 0x000f28000c1e1500 */
[----:B------:R-:W4:Y:S04]  /*1210*/  @!P4 LDG.E.U16 R88, desc[UR16][R2.64+0x340] ;  /* 0x000340100258c981 */ /* 0x000f28000c1e1500 */
[----:B------:R-:W4:Y:S04]  /*1220*/  @!P5 LDG.E.U16 R115, desc[UR16][R2.64+0x380] ;  /* 0x000380100273d981 */ /* 0x000f28000c1e1500 */
[----:B------:R-:W4:Y:S01]  /*1230*/  @!P6 LDG.E.U16 R20, desc[UR16][R2.64+0x3c0] ;  /* 0x0003c0100214e981 */ /* 0x000f22000c1e1500 */
[----:B------:R-:W-:Y:S03]  /*1240*/  BSSY.RECONVERGENT B0, `(.L_x_1312) ;  /* 0x0000055000007945 */ /* 0x000fe60003800200 */
[----:B--2---:R0:W-:Y:S04]  /*1250*/  STS.U16 [R44], R5 ;  /* 0x000000052c007388 */ /* 0x0041e80000000400 */
[----:B---3--:R-:W-:Y:S01]  /*1260*/  STS.U16 [R43+0x40], R22 ;  /* 0x000040162b007388 */ /* 0x008fe20000000400 */
[----:B0-----:R-:W0:Y:S03]  /*1270*/  LDC R5, c[0x0][0x38c] ;  /* 0x0000e300ff057b82 */ /* 0x001e260000000800 */
        /* <DEDUP_REMOVED lines=19> */
[----:B------:R-:W0:Y:S04]  /*13b0*/  LDS.U16 R27, [R28+0x8] ;  /* 0x000008001c1b7984 */ /* 0x000e280000000400 */
[----:B------:R-:W0:Y:S04]  /*13c0*/  LDS.U16 R82, [R28+0xa] ;  /* 0x00000a001c527984 */ /* 0x000e280000000400 */
[----:B------:R0:W0:Y:S04]  /*13d0*/  LDS.U16 R84, [R28+0xc] ;  /* 0x00000c001c547984 */ /* 0x0000280000000400 */
        /* <DEDUP_REMOVED lines=8> */
[----:B------:R0:W0:Y:S01]  /*1460*/  LDS.U16 R2, [R28+0x1e] ;  /* 0x00001e001c027984 */ /* 0x0000220000000400 */
[----:B-1----:R-:W-:-:S05]  /*1470*/  SHF.L.U32 R23, R23, 0x10, RZ ;  /* 0x0000001017177819 */ /* 0x002fca00000006ff */
[----:B-----5:R-:W-:-:S05]  /*1480*/  FADD.FTZ R104, R23, R76 ;  /* 0x0000004c17687221 */ /* 0x020fca0000010000 */
[----:B------:R-:W-:-:S04]  /*1490*/  FSETP.GTU.FTZ.AND P0, PT, R104, 20, PT ;  /* 0x41a000006800780b */ /* 0x000fc80003f1c000 */
[----:B------:R-:W-:Y:S02]  /*14a0*/  ISETP.EQ.OR P0, PT, RZ, UR7, P0 ;  /* 0x00000007ff007c0c */ /* 0x000fe40008702670 */
[----:B--2---:R-:W-:Y:S02]  /*14b0*/  SHF.L.U32 R111, R24, 0x10, RZ ;  /* 0x00000010186f7819 */ /* 0x004fe400000006ff */
[----:B---3--:R-:W-:Y:S02]  /*14c0*/  SHF.L.U32 R25, R25, 0x10, RZ ;  /* 0x0000001019197819 */ /* 0x008fe400000006ff */
[----:B----4-:R-:W-:Y:S02]  /*14d0*/  SHF.L.U32 R113, R26, 0x10, RZ ;  /* 0x000000101a717819 */ /* 0x010fe400000006ff */
[----:B0-----:R-:W-:Y:S01]  /*14e0*/  SHF.L.U32 R27, R27, 0x10, RZ ;  /* 0x000000101b1b7819 */ /* 0x001fe200000006ff */
[--C-:B------:R-:W-:Y:S01]  /*14f0*/  FADD.FTZ R102, R111, R76.reuse ;  /* 0x0000004c6f667221 */ /* 0x100fe20000010000 */
[--C-:B------:R-:W-:Y:S01]  /*1500*/  FADD.FTZ R100, R25, R76.reuse ;  /* 0x0000004c19647221 */ /* 0x100fe20000010000 */
[--C-:B------:R-:W-:Y:S01]  /*1510*/  FADD.FTZ R98, R113, R76.reuse ;  /* 0x0000004c71627221 */ /* 0x100fe20000010000 */
[----:B------:R-:W-:Y:S01]  /*1520*/  SHF.L.U32 R23, R82, 0x10, RZ ;  /* 0x0000001052177819 */ /* 0x000fe200000006ff */
[----:B------:R-:W-:Y:S01]  /*1530*/  FADD.FTZ R96, R27, R76 ;  /* 0x0000004c1b607221 */ /* 0x000fe20000010000 */
[----:B------:R-:W-:-:S02]  /*1540*/  ISETP.GE.AND P5, PT, R5, 0x1, PT ;  /* 0x000000010500780c */ /* 0x000fc40003fa6270 */
[----:B------:R-:W-:Y:S01]  /*1550*/  FSETP.GTU.FTZ.AND P1, PT, R102, 20, PT ;  /* 0x41a000006600780b */ /* 0x000fe20003f3c000 */
[----:B------:R-:W-:Y:S01]  /*1560*/  FADD.FTZ R94, R23, R76 ;  /* 0x0000004c175e7221 */ /* 0x000fe20000010000 */
[----:B------:R-:W-:Y:S02]  /*1570*/  FSETP.GTU.FTZ.AND P3, PT, R100, 20, PT ;  /* 0x41a000006400780b */ /* 0x000fe40003f7c000 */
[----:B------:R-:W-:Y:S02]  /*1580*/  FSETP.GTU.FTZ.AND P2, PT, R98, 20, PT ;  /* 0x41a000006200780b */ /* 0x000fe40003f5c000 */
[----:B------:R-:W-:Y:S01]  /*1590*/  FSETP.GTU.FTZ.AND P4, PT, R96, 20, PT ;  /* 0x41a000006000780b */ /* 0x000fe20003f9c000 */
        /* <DEDUP_REMOVED lines=31> */
.L_x_1313:
[----:B------:R-:W-:Y:S05]  /*1790*/  BSYNC.RECONVERGENT B0 ;  /* 0x0000000000007941 */ /* 0x000fea0003800200 */
.L_x_1312:
        /* <DEDUP_REMOVED lines=37> */
.L_x_1315:
[----:B------:R-:W-:Y:S05]  /*19f0*/  BSYNC.RECONVERGENT B0 ;  /* 0x0000000000007941 */ /* 0x000fea0003800200 */
.L_x_1314:
[----:B------:R-:W-:Y:S01]  /*1a00*/  SHF.L.U32 R23, R86, 0x10, RZ ;  /* 0x0000001056177819 */ /* 0x000fe200000006ff */
[----:B------:R-:W-:Y:S01]  /*1a10*/  BSSY.RECONVERGENT B0, `(.L_x_1316) ;  /* 0x0000022000007945 */ /* 0x000fe20003800200 */
[----:B------:R-:W-:-:S03]  /*1a20*/  FSETP.GTU.FTZ.AND P1, PT, R92, 20, PT ;  /* 0x41a000005c00780b */ /* 0x000fc60003f3c000 */
        /* <DEDUP_REMOVED lines=32> */
.L_x_1317:
[----:B------:R-:W-:Y:S05]  /*1c30*/  BSYNC.RECONVERGENT B0 ;  /* 0x0000000000007941 */ /* 0x000fea0003800200 */
.L_x_1316:
        /* <DEDUP_REMOVED lines=37> */
.L_x_1319:
[----:B------:R-:W-:Y:S05]  /*1e90*/  BSYNC.RECONVERGENT B0 ;  /* 0x0000000000007941 */ /* 0x000fea0003800200 */
.L_x_1318:
        /* <DEDUP_REMOVED lines=35> */
.L_x_1321:
[----:B------:R-:W-:Y:S05]  /*20d0*/  BSYNC.RECONVERGENT B0 ;  /* 0x0000000000007941 */ /* 0x000fea0003800200 */
.L_x_1320:
        /* <DEDUP_REMOVED lines=37> */
.L_x_1323:
[----:B------:R-:W-:Y:S05]  /*2330*/  BSYNC.RECONVERGENT B0 ;  /* 0x0000000000007941 */ /* 0x000fea0003800200 */
.L_x_1322:
        /* <DEDUP_REMOVED lines=35> */
.L_x_1325:
[----:B------:R-:W-:Y:S05]  /*2570*/  BSYNC.RECONVERGENT B0 ;  /* 0x0000000000007941 */ /* 0x000fea0003800200 */
.L_x_1324:
        /* <DEDUP_REMOVED lines=37> */
.L_x_1327:
[----:B------:R-:W-:Y:S05]  /*27d0*/  BSYNC.RECONVERGENT B0 ;  /* 0x0000000000007941 */ /* 0x000fea0003800200 */
.L_x_1326:
[----:B------:R-:W-:Y:S01]  /*27e0*/  SHF.L.U32 R21, R20, 0x10, RZ ;  /* 0x0000001014157819 */ /* 0x000fe200000006ff */
[----:B------:R-:W-:Y:S01]  /*27f0*/  BSSY.RECONVERGENT B0, `(.L_x_1328) ;  /* 0x0000023000007945 */ /* 0x000fe20003800200 */
[----:B------:R-:W-:Y:S02]  /*2800*/  FSETP.GTU.FTZ.AND P4, PT, R106, 20, PT ;  /* 0x41a000006a00780b */ /* 0x000fe40003f9c000 */
        /* <DEDUP_REMOVED lines=33> */
.L_x_1329:
[----:B------:R-:W-:Y:S05]  /*2a20*/  BSYNC.RECONVERGENT B0 ;  /* 0x0000000000007941 */ /* 0x000fea0003800200 */
.L_x_1328:
        /* <DEDUP_REMOVED lines=41> */
.L_x_1331:
[----:B------:R-:W-:Y:S05]  /*2cc0*/  BSYNC.RECONVERGENT B0 ;  /* 0x0000000000007941 */ /* 0x000fea0003800200 */
.L_x_1330:
[----:B------:R-:W-:Y:S01]  /*2cd0*/  SHF.L.U32 R3, R2, 0x10, RZ ;  /* 0x0000001002037819 */ /* 0x000fe200000006ff */
[----:B------:R-:W-:Y:S01]  /*2ce0*/  BSSY.RECONVERGENT B0, `(.L_x_1332) ;  /* 0x0000026000007945 */ /* 0x000fe20003800200 */
[----:B------:R-:W-:Y:S02]  /*2cf0*/  FSETP.GTU.FTZ.AND P1, PT, R110, 20, PT ;  /* 0x41a000006e00780b */ /* 0x000fe40003f3c000 */
[----:B------:R-:W-:Y:S01]  /*2d00*/  SHF.L.U32 R133, R14, 0x10, RZ ;  /* 0x000000100e857819 */ /* 0x000fe200000006ff */
[----:B------:R-:W-:Y:S01]  /*2d10*/  FADD.FTZ R112, R3, R76 ;  /* 0x0000004c03707221 */ /* 0x000fe20000010000 */
        /* <DEDUP_REMOVED lines=34> */
.L_x_1333:
[----:B------:R-:W-:Y:S05]  /*2f40*/  BSYNC.RECONVERGENT B0 ;  /* 0x0000000000007941 */ /* 0x000fea0003800200 */
.L_x_1332:
[----:B------:R-:W-:Y:S01]  /*2f50*/  ISETP.EQ.OR P0, PT, RZ, UR7, P0 ;  /* 0x00000007ff007c0c */ /* 0x000fe20008702670 */
[----:B------:R-:W-:Y:S01]  /*2f60*/  BSSY.RECONVERGENT B0, `(.L_x_1334) ;  /* 0x000002b000007945 */ /* 0x000fe20003800200 */
[----:B------:R-:W-:Y:S02]  /*2f70*/  FSETP.GTU.FTZ.AND P2, PT, R112, 20, PT ;  /* 0x41a000007000780b */ /* 0x000fe40003f5c000 */
[----:B------:R-:W-:Y:S02]  /*2f80*/  SHF.L.U32 R3, R9, 0x10, RZ ;  /* 0x0000001009037819 */ /* 0x000fe400000006ff */
        /* <DEDUP_REMOVED lines=40> */
.L_x_1335:
[----:B------:R-:W-:Y:S05]  /*3210*/  BSYNC.RECONVERGENT B0 ;  /* 0x0000000000007941 */ /* 0x000fea0003800200 */
.L_x_1334:
        /* <DEDUP_REMOVED lines=32> */
.L_x_1337:
[----:B------:R-:W-:Y:S05]  /*3420*/  BSYNC.RECONVERGENT B0 ;  /* 0x0000000000007941 */ /* 0x000fea0003800200 */
.L_x_1336:
        /* <DEDUP_REMOVED lines=32> */
.L_x_1339:
[----:B------:R-:W-:Y:S05]  /*3630*/  BSYNC.RECONVERGENT B0 ;  /* 0x0000000000007941 */ /* 0x000fea0003800200 */
.L_x_1338:
        /* <DEDUP_REMOVED lines=32> */
.L_x_1341:
[----:B------:R-:W-:Y:S05]  /*3840*/  BSYNC.RECONVERGENT B0 ;  /* 0x0000000000007941 */ /* 0x000fea0003800200 */
.L_x_1340:
        /* <DEDUP_REMOVED lines=32> */
.L_x_1343:
[----:B------:R-:W-:Y:S05]  /*3a50*/  BSYNC.RECONVERGENT B0 ;  /* 0x0000000000007941 */ /* 0x000fea0003800200 */
.L_x_1342:
[----:B------:R-:W-:Y:S01]  /*3a60*/  SHF.L.U32 R143, R0, 0x10, RZ ;  /* 0x00000010008f7819 */ /* 0x000fe200000006ff */
[----:B------:R-:W-:Y:S01]  /*3a70*/  BAR.SYNC.DEFER_BLOCKING 0x0 ;  /* 0x0000000000007b1d */ /* 0x000fe20000010000 */
        /* <DEDUP_REMOVED lines=15> */
[----:B------:R-:W-:Y:S01]  /*3b70*/  FMUL.FTZ R111, R143, R78 ;  /* 0x0000004e8f6f7220 */ /* 0x000fe20000410000 */
[----:B------:R-:W-:Y:S06]  /*3b80*/  @!P5 BRA `(.L_x_1344) ;  /* 0x000000280090d947 */ /* 0x000fec0003800000 */
[----:B------:R-:W-:Y:S01]  /*3b90*/  FMUL.FTZ R127, R19, R104 ;  /* 0x00000068137f7220 */ /* 0x000fe20000410000 */
[----:B------:R-:W-:Y:S01]  /*3ba0*/  FMUL.FTZ R130, R17, R100 ;  /* 0x0000006411827220 */ /* 0x000fe20000410000 */
[----:B------:R-:W0:Y:S01]  /*3bb0*/  LDC.64 R18, c[0x0][0x3c0] ;  /* 0x0000f000ff127b82 */ /* 0x000e220000000a00 */
[----:B------:R-:W-:Y:S01]  /*3bc0*/  FMUL.FTZ R138, R3, R84 ;  /* 0x00000054038a7220 */ /* 0x000fe20000410000 */
[----:B------:R-:W-:Y:S01]  /*3bd0*/  IMAD R145, R58, R5, RZ ;  /* 0x000000053a917224 */ /* 0x000fe200078e02ff */
[----:B------:R-:W-:Y:S01]  /*3be0*/  VIMNMX R5, PT, PT, R5, 0x1, !PT ;  /* 0x0000000105057848 */ /* 0x000fe20007fe0100 */
[----:B------:R-:W-:Y:S01]  /*3bf0*/  FMUL.FTZ R129, R129, R102 ;  /* 0x0000006681817220 */ /* 0x000fe20000410000 */
[----:B------:R-:W-:Y:S01]  /*3c00*/  FMUL.FTZ R131, R131, R98 ;  /* 0x0000006283837220 */ /* 0x000fe20000410000 */
[----:B------:R-:W-:Y:S01]  /*3c10*/  FMUL.FTZ R132, R15, R96 ;  /* 0x000000600f847220 */ /* 0x000fe20000410000 */
[----:B------:R-:W-:Y:S01]  /*3c20*/  FMUL.FTZ R133, R133, R94 ;  /* 0x0000005e85857220 */ /* 0x000fe20000410000 */
[----:B------:R-:W1:Y:S01]  /*3c30*/  LDC.64 R16, c[0x0][0x3e0] ;  /* 0x0000f800ff107b82 */ /* 0x000e620000000a00 */
[----:B------:R-:W-:Y:S01]  /*3c40*/  FMUL.FTZ R134, R13, R92 ;  /* 0x0000005c0d867220 */ /* 0x000fe20000410000 */
[----:B------:R-:W-:Y:S01]  /*3c50*/  FMUL.FTZ R135, R135, R90 ;  /* 0x0000005a87877220 */ /* 0x000fe20000410000 */
[----:B------:R-:W-:Y:S01]  /*3c60*/  FMUL.FTZ R136, R11, R88 ;  /* 0x000000580b887220 */ /* 0x000fe20000410000 */
[----:B------:R-:W-:Y:S01]  /*3c70*/  FMUL.FTZ R137, R137, R86 ;  /* 0x0000005689897220 */ /* 0x000fe20000410000 */
[----:B------:R-:W-:Y:S01]  /*3c80*/  FMUL.FTZ R139, R139, R82 ;  /* 0x000000528b8b7220 */ /* 0x000fe20000410000 */
[----:B------:R-:W-:Y:S01]  /*3c90*/  FMUL.FTZ R140, R7, R106 ;  /* 0x0000006a078c7220 */ /* 0x000fe20000410000 */
[----:B------:R-:W-:Y:S01]  /*3ca0*/  FMUL.FTZ R141, R141, R108 ;  /* 0x0000006c8d8d7220 */ /* 0x000fe20000410000 */
[----:B------:R-:W2:Y:S01]  /*3cb0*/  LDC.64 R20, c[0x0][0x3a8] ;  /* 0x0000ea00ff147b82 */ /* 0x000ea20000000a00 */
[----:B------:R-:W-:Y:S01]  /*3cc0*/  FMUL.FTZ R142, R9, R110 ;  /* 0x0000006e098e7220 */ /* 0x000fe20000410000 */
[----:B------:R-:W-:Y:S01]  /*3cd0*/  FMUL.FTZ R143, R143, R112 ;  /* 0x000000708f8f7220 */ /* 0x000fe20000410000 */
[----:B------:R-:W-:Y:S01]  /*3ce0*/  MOV R147, R68 ;  /* 0x0000004400937202 */ /* 0x000fe20000000f00 */
[----:B------:R-:W-:Y:S01]  /*3cf0*/  UIADD3 UR5, UPT, UPT, UR4, 0x470, URZ ;  /* 0x0000047004057890 */ /* 0x000fe2000fffe0ff */
[----:B------:R-:W-:-:S02]  /*3d00*/  MOV R144, R62 ;  /* 0x0000003e00907202 */ /* 0x000fc40000000f00 */
[----:B------:R-:W-:Y:S01]  /*3d10*/  MOV R149, R70 ;  /* 0x0000004600957202 */ /* 0x000fe20000000f00 */
[----:B------:R-:W3:Y:S01]  /*3d20*/  LDC.64 R2, c[0x0][0x480] ;  /* 0x00012000ff027b82 */ /* 0x000ee20000000a00 */
[----:B------:R-:W-:Y:S02]  /*3d30*/  MOV R146, R64 ;  /* 0x0000004000927202 */ /* 0x000fe40000000f00 */
[----:B------:R-:W-:Y:S02]  /*3d40*/  MOV R151, R72 ;  /* 0x0000004800977202 */ /* 0x000fe40000000f00 */
[----:B------:R-:W-:Y:S02]  /*3d50*/  MOV R148, R66 ;  /* 0x0000004200947202 */ /* 0x000fe40000000f00 */
[----:B------:R-:W-:Y:S02]  /*3d60*/  IADD3 R150, PT, PT, -R5, RZ, RZ ;  /* 0x000000ff05967210 */ /* 0x000fe40007ffe1ff */
[----:B-1----:R-:W-:-:S02]  /*3d70*/  SHF.L.U64.HI R17, R16, 0x3, R17 ;  /* 0x0000000310117819 */ /* 0x002fc40000010211 */
[----:B0-----:R-:W-:Y:S02]  /*3d80*/  SHF.L.U64.HI R19, R18, 0x3, R19 ;  /* 0x0000000312137819 */ /* 0x001fe40000010213 */
[----:B--2---:R-:W-:-:S07]  /*3d90*/  SHF.L.U64.HI R21, R20, 0x3, R21 ;  /* 0x0000000314157819 */ /* 0x004fce0000010215 */
.L_x_1347:
[----:B------:R-:W-:Y:S02]  /*3da0*/  MOV R4, R147 ;  /* 0x0000009300047202 */ /* 0x000fe40000000f00 */
[----:B------:R-:W-:-:S06]  /*3db0*/  MOV R5, R144 ;  /* 0x0000009000057202 */ /* 0x000fcc0000000f00 */
[----:B------:R-:W2:Y:S01]  /*3dc0*/  LDG.E.64 R4, desc[UR16][R4.64] ;  /* 0x0000001004047981 */ /* 0x000ea2000c1e1b00 */
[-C--:B------:R-:W-:Y:S02]  /*3dd0*/  ISETP.GE.U32.AND P0, PT, R107, R46.reuse, PT ;  /* 0x0000002e6b00720c */ /* 0x080fe40003f06070 */
[-C--:B------:R-:W-:Y:S02]  /*3de0*/  ISETP.GE.U32.AND P2, PT, R109, R46.reuse, PT ;  /* 0x0000002e6d00720c */ /* 0x080fe40003f46070 */
[----:B------:R-:W-:Y:S01]  /*3df0*/  ISETP.GE.U32.AND P1, PT, R105, R46, PT ;  /* 0x0000002e6900720c */ /* 0x000fe20003f26070 */
[C---:B--2---:R-:W-:Y:S01]  /*3e00*/  FMUL.FTZ R6, R5.reuse, R102 ;  /* 0x0000006605067220 */ /* 0x044fe20000410000 */
[C---:B------:R-:W-:Y:S01]  /*3e10*/  FMUL.FTZ R0, R5.reuse, R104 ;  /* 0x0000006805007220 */ /* 0x040fe20000410000 */
[----:B------:R-:W-:Y:S01]  /*3e20*/  FMUL.FTZ R7, R4, 1.4426950216293334961 ;  /* 0x3fb8aa3b04077820 */ /* 0x000fe20000410000 */
[C---:B------:R-:W-:Y:S01]  /*3e30*/  FMUL.FTZ R153, R5.reuse, R86 ;  /* 0x0000005605997220 */ /* 0x040fe20000410000 */
[----:B------:R-:W-:Y:S01]  /*3e40*/  FMUL.RZ R10, R6, 0.15915493667125701904 ;  /* 0x3e22f983060a7820 */ /* 0x000fe2000040c000 */
[----:B------:R-:W-:Y:S01]  /*3e50*/  FMUL.FTZ R6, R5, R100 ;  /* 0x0000006405067220 */ /* 0x000fe20000410000 */
[----:B------:R-:W-:Y:S01]  /*3e60*/  FMUL.RZ R8, R0, 0.15915493667125701904 ;  /* 0x3e22f98300087820 */ /* 0x000fe2000040c000 */
[C---:B------:R-:W-:Y:S01]  /*3e70*/  FMUL.FTZ R0, R7.reuse, R104 ;  /* 0x0000006807007220 */ /* 0x040fe20000410000 */
[----:B------:R-:W-:Y:S01]  /*3e80*/  MUFU.SIN R13, R10 ;  /* 0x0000000a000d7308 */ /* 0x000fe20000000400 */
[----:B------:R-:W-:Y:S01]  /*3e90*/  FMUL.RZ R12, R6, 0.15915493667125701904 ;  /* 0x3e22f983060c7820 */ /* 0x000fe2000040c000 */
[C---:B------:R-:W-:Y:S01]  /*3ea0*/  FMUL.FTZ R4, R7.reuse, R102 ;  /* 0x0000006607047220 */ /* 0x040fe20000410000 */
[----:B------:R-:W-:Y:S01]  /*3eb0*/  FMUL.FTZ R6, R7, R100 ;  /* 0x0000006407067220 */ /* 0x000fe20000410000 */
[----:B------:R-:W-:Y:S01]  /*3ec0*/  FMUL.RZ R159, R153, 0.15915493667125701904 ;  /* 0x3e22f983999f7820 */ /* 0x000fe2000040c000 */
[----:B------:R-:W-:-:S03]  /*3ed0*/  FMUL.FTZ R153, R7, R86 ;  /* 0x0000005607997220 */ /* 0x000fc60000410000 */
[----:B------:R-:W-:Y:S08]  /*3ee0*/  MUFU.SIN R9, R8 ;  /* 0x0000000800097308 */ /* 0x000ff00000000400 */
[----:B------:R0:W1:Y:S08]  /*3ef0*/  MUFU.COS R11, R8 ;  /* 0x00000008000b7308 */ /* 0x0000700000000000 */
[----:B------:R-:W-:Y:S01]  /*3f00*/  MUFU.SIN R23, R12 ;  /* 0x0000000c00177308 */ /* 0x000fe20000000400 */
[----:B0-----:R-:W-:-:S04]  /*3f10*/  FMUL.FTZ R8, R5, R98 ;  /* 0x0000006205087220 */ /* 0x001fc80000410000 */
[----:B------:R-:W-:Y:S01]  /*3f20*/  FMUL.RZ R14, R8, 0.15915493667125701904 ;  /* 0x3e22f983080e7820 */ /* 0x000fe2000040c000 */
[----:B------:R-:W-:Y:S02]  /*3f30*/  FMUL.FTZ R8, R7, R98 ;  /* 0x0000006207087220 */ /* 0x000fe40000410000 */
[----:B------:R0:W-:Y:S08]  /*3f40*/  MUFU.COS R25, R12 ;  /* 0x0000000c00197308 */ /* 0x0001f00000000000 */
[----:B------:R2:W4:Y:S01]  /*3f50*/  MUFU.COS R15, R10 ;  /* 0x0000000a000f7308 */ /* 0x0005220000000000 */
[----:B0-----:R-:W-:-:S04]  /*3f60*/  FMUL.FTZ R12, R5, R94 ;  /* 0x0000005e050c7220 */ /* 0x001fc80000410000 */
[----:B------:R-:W-:Y:S01]  /*3f70*/  FMUL.RZ R24, R12, 0.15915493667125701904 ;  /* 0x3e22f9830c187820 */ /* 0x000fe2000040c000 */
[----:B------:R-:W-:Y:S02]  /*3f80*/  FMUL.FTZ R12, R7, R94 ;  /* 0x0000005e070c7220 */ /* 0x000fe40000410000 */
[----:B------:R-:W-:Y:S01]  /*3f90*/  MUFU.SIN R27, R14 ;  /* 0x0000000e001b7308 */ /* 0x000fe20000000400 */
[----:B--2---:R-:W-:-:S04]  /*3fa0*/  FMUL.FTZ R10, R5, R96 ;  /* 0x00000060050a7220 */ /* 0x004fc80000410000 */
[----:B------:R-:W-:Y:S01]  /*3fb0*/  FMUL.RZ R22, R10, 0.15915493667125701904 ;  /* 0x3e22f9830a167820 */ /* 0x000fe2000040c000 */
[----:B------:R-:W-:Y:S02]  /*3fc0*/  FMUL.FTZ R10, R7, R96 ;  /* 0x00000060070a7220 */ /* 0x000fe40000410000 */
[----:B------:R0:W-:Y:S08]  /*3fd0*/  MUFU.COS R155, R14 ;  /* 0x0000000e009b7308 */ /* 0x0001f00000000000 */
[----:B------:R-:W-:Y:S01]  /*3fe0*/  MUFU.SIN R165, R24 ;  /* 0x0000001800a57308 */ /* 0x000fe20000000400 */
[----:B0-----:R-:W-:-:S04]  /*3ff0*/  FMUL.FTZ R14, R5, R92 ;  /* 0x0000005c050e7220 */ /* 0x001fc80000410000 */
[----:B------:R-:W-:Y:S01]  /*4000*/  FMUL.RZ R152, R14, 0.15915493667125701904 ;  /* 0x3e22f9830e987820 */ /* 0x000fe2000040c000 */
[----:B------:R-:W-:Y:S02]  /*4010*/  FMUL.FTZ R14, R7, R92 ;  /* 0x0000005c070e7220 */ /* 0x000fe40000410000 */
[----:B------:R0:W-:Y:S08]  /*4020*/  MUFU.COS R167, R24 ;  /* 0x0000001800a77308 */ /* 0x0001f00000000000 */
[----:B------:R-:W1:Y:S01]  /*4030*/  MUFU.EX2 R0, R0 ;  /* 0x0000000000007308 */ /* 0x000e620000000800 */
[----:B0-----:R-:W-:-:S03]  /*4040*/  FMUL.FTZ R24, R5, R88 ;  /* 0x0000005805187220 */ /* 0x001fc60000410000 */
[----:B------:R-:W-:Y:S01]  /*4050*/  MUFU.SIN R157, R22 ;  /* 0x00000016009d7308 */ /* 0x000fe20000000400 */
[----:B------:R-:W-:Y:S01]  /*4060*/  FMUL.RZ R156, R24, 0.15915493667125701904 ;  /* 0x3e22f983189c7820 */ /* 0x000fe2000040c000 */
[----:B------:R-:W-:-:S06]  /*4070*/  FMUL.FTZ R24, R7, R88 ;  /* 0x0000005807187220 */ /* 0x000fcc0000410000 */
[----:B------:R0:W-:Y:S01]  /*4080*/  MUFU.COS R161, R22 ;  /* 0x0000001600a17308 */ /* 0x0001e20000000000 */
[C---:B-1----:R-:W-:Y:S01]  /*4090*/  FMUL.FTZ R160, R0.reuse, R11 ;  /* 0x0000000b00a07220 */ /* 0x042fe20000410000 */
[----:B------:R-:W-:Y:S01]  /*40a0*/  FMUL.FTZ R164, R0, R9 ;  /* 0x0000000900a47220 */ /* 0x000fe20000410000 */
[----:B------:R-:W-:-:S03]  /*40b0*/  FMUL.FTZ R0, R7, R82 ;  /* 0x0000005207007220 */ /* 0x000fc60000410000 */
[----:B------:R-:W-:Y:S02]  /*40c0*/  FSEL R160, R160, 1, !P2 ;  /* 0x3f800000a0a07808 */ /* 0x000fe40005000000 */
[----:B------:R-:W-:Y:S01]  /*40d0*/  MUFU.SIN R169, R152 ;  /* 0x0000009800a97308 */ /* 0x000fe20000000400 */
[----:B0-----:R-:W-:Y:S01]  /*40e0*/  FMUL.FTZ R22, R5, R90 ;  /* 0x0000005a05167220 */ /* 0x001fe20000410000 */
[----:B------:R-:W-:-:S03]  /*40f0*/  FSEL R164, R164, RZ, !P2 ;  /* 0x000000ffa4a47208 */ /* 0x000fc60005000000 */
[----:B------:R-:W-:Y:S01]  /*4100*/  FMUL.RZ R154, R22, 0.15915493667125701904 ;  /* 0x3e22f983169a7820 */ /* 0x000fe2000040c000 */
[----:B------:R-:W-:Y:S02]  /*4110*/  FMUL.FTZ R22, R7, R90 ;  /* 0x0000005a07167220 */ /* 0x000fe40000410000 */
[----:B------:R0:W-:Y:S08]  /*4120*/  MUFU.COS R171, R152 ;  /* 0x0000009800ab7308 */ /* 0x0001f00000000000 */
[----:B------:R-:W4:Y:S04]  /*4130*/  MUFU.EX2 R4, R4 ;  /* 0x0000000400047308 */ /* 0x000f280000000800 */
[----:B0-----:R0:W1:Y:S04]  /*4140*/  MUFU.EX2 R152, R24 ;  /* 0x0000001800987308 */ /* 0x0010680000000800 */
[----:B------:R2:W-:Y:S04]  /*4150*/  MUFU.EX2 R26, R22 ;  /* 0x00000016001a7308 */ /* 0x0005e80000000800 */
[----:B------:R-:W-:Y:S01]  /*4160*/  MUFU.SIN R177, R156 ;  /* 0x0000009c00b17308 */ /* 0x000fe20000000400 */
[C---:B0-----:R-:W-:Y:S01]  /*4170*/  FMUL.FTZ R24, R5.reuse, R82 ;  /* 0x0000005205187220 */ /* 0x041fe20000410000 */
[----:B----4-:R-:W-:Y:S01]  /*4180*/  FMUL.FTZ R15, R4, R15 ;  /* 0x0000000f040f7220 */ /* 0x010fe20000410000 */
[----:B--2---:R-:W-:-:S02]  /*4190*/  FMUL.FTZ R22, R5, R84 ;  /* 0x0000005405167220 */ /* 0x004fc40000410000 */
[----:B------:R-:W-:-:S03]  /*41a0*/  FMUL.RZ R24, R24, 0.15915493667125701904 ;  /* 0x3e22f98318187820 */ /* 0x000fc6000040c000 */
[----:B------:R-:W1:Y:S01]  /*41b0*/  MUFU.COS R179, R156 ;  /* 0x0000009c00b37308 */ /* 0x000e620000000000 */
[----:B------:R-:W-:Y:S01]  /*41c0*/  FMUL.RZ R162, R22, 0.15915493667125701904 ;  /* 0x3e22f98316a27820 */ /* 0x000fe2000040c000 */
[----:B------:R-:W-:-:S06]  /*41d0*/  FMUL.FTZ R22, R7, R84 ;  /* 0x0000005407167220 */ /* 0x000fcc0000410000 */
[----:B------:R-:W0:Y:S04]  /*41e0*/  MUFU.EX2 R10, R10 ;  /* 0x0000000a000a7308 */ /* 0x000e280000000800 */
[----:B------:R-:W2:Y:S01]  /*41f0*/  MUFU.SIN R173, R154 ;  /* 0x0000009a00ad7308 */ /* 0x000ea20000000400 */
[----:B-1----:R-:W-:-:S07]  /*4200*/  FMUL.FTZ R9, R152, R179 ;  /* 0x000000b398097220 */ /* 0x002fce0000410000 */
[----:B------:R-:W1:Y:S01]  /*4210*/  MUFU.COS R175, R154 ;  /* 0x0000009a00af7308 */ /* 0x000e620000000000 */
[----:B0-----:R-:W-:-:S07]  /*4220*/  FMUL.FTZ R163, R10, R161 ;  /* 0x000000a10aa37220 */ /* 0x001fce0000410000 */
[----:B------:R-:W-:Y:S08]  /*4230*/  MUFU.SIN R189, R24 ;  /* 0x0000001800bd7308 */ /* 0x000ff00000000400 */
[----:B------:R-:W-:Y:S08]  /*4240*/  MUFU.COS R191, R24 ;  /* 0x0000001800bf7308 */ /* 0x000ff00000000000 */
[----:B------:R-:W0:Y:S04]  /*4250*/  MUFU.EX2 R6, R6 ;  /* 0x0000000600067308 */ /* 0x000e280000000800 */
[----:B------:R-:W4:Y:S04]  /*4260*/  MUFU.EX2 R8, R8 ;  /* 0x0000000800087308 */ /* 0x000f280000000800 */
[----:B------:R-:W-:Y:S01]  /*4270*/  MUFU.SIN R181, R159 ;  /* 0x0000009f00b57308 */ /* 0x000fe20000000400 */
[----:B0-----:R-:W-:Y:S01]  /*4280*/  FMUL.FTZ R156, R6, R25 ;  /* 0x00000019069c7220 */ /* 0x001fe20000410000 */
[----:B--2---:R-:W-:-:S06]  /*4290*/  FMUL.FTZ R25, R26, R173 ;  /* 0x000000ad1a197220 */ /* 0x004fcc0000410000 */
[----:B------:R0:W2:Y:S01]  /*42a0*/  MUFU.COS R183, R159 ;  /* 0x0000009f00b77308 */ /* 0x0000a20000000000 */
[----:B------:R-:W-:Y:S01]  /*42b0*/  FMUL.FTZ R23, R6, R23 ;  /* 0x0000001706177220 */ /* 0x000fe20000410000 */
[----:B----4-:R-:W-:Y:S01]  /*42c0*/  FMUL.FTZ R27, R8, R27 ;  /* 0x0000001b081b7220 */ /* 0x010fe20000410000 */
[----:B------:R-:W-:-:S05]  /*42d0*/  FSEL R156, R156, 1, !P1 ;  /* 0x3f8000009c9c7808 */ /* 0x000fca0004800000 */
[----:B------:R-:W-:Y:S01]  /*42e0*/  MUFU.SIN R185, R162 ;  /* 0x000000a200b97308 */ /* 0x000fe20000000400 */
[----:B0-----:R-:W-:Y:S01]  /*42f0*/  FMUL.FTZ R159, R8, R155 ;  /* 0x0000009b089f7220 */ /* 0x001fe20000410000 */
[----:B------:R-:W-:-:S06]  /*4300*/  FSEL R155, R15, 1, !P0 ;  /* 0x3f8000000f9b7808 */ /* 0x000fcc0004000000 */
[----:B------:R0:W4:Y:S08]  /*4310*/  MUFU.COS R187, R162 ;  /* 0x000000a200bb7308 */ /* 0x0001300000000000 */
[----:B------:R-:W-:Y:S01]  /*4320*/  MUFU.EX2 R0, R0 ;  /* 0x0000000000007308 */ /* 0x000fe20000000800 */
[----:B0-----:R-:W-:Y:S01]  /*4330*/  FMUL.FTZ R162, R10, R157 ;  /* 0x0000009d0aa27220 */ /* 0x001fe20000410000 */
[----:B------:R-:W-:-:S02]  /*4340*/  FMUL.FTZ R10, R7, R106 ;  /* 0x0000006a070a7220 */ /* 0x000fc40000410000 */
[----:B------:R0:W2:Y:S04]  /*4350*/  MUFU.EX2 R154, R153 ;  /* 0x00000099009a7308 */ /* 0x0000a80000000800 */
[----:B------:R-:W5:Y:S04]  /*4360*/  MUFU.EX2 R12, R12 ;  /* 0x0000000c000c7308 */ /* 0x000f680000000800 */
[----:B------:R1:W4:Y:S01]  /*4370*/  MUFU.EX2 R158, R22 ;  /* 0x00000016009e7308 */ /* 0x0003220000000800 */
[----:B0-----:R-:W-:Y:S01]  /*4380*/  FMUL.FTZ R153, R4, R13 ;  /* 0x0000000d04997220 */ /* 0x001fe20000410000 */
[----:B------:R-:W-:Y:S01]  /*4390*/  FMUL.FTZ R4, R5, R106 ;  /* 0x0000006a05047220 */ /* 0x000fe20000410000 */
[----:B------:R-:W-:Y:S01]  /*43a0*/  FMUL.FTZ R13, R152, R177 ;  /* 0x000000b1980d7220 */ /* 0x000fe20000410000 */
[----:B------:R-:W0:Y:S01]  /*43b0*/  MUFU.EX2 R14, R14 ;  /* 0x0000000e000e7308 */ /* 0x000e220000000800 */
[----:B------:R-:W-:Y:S01]  /*43c0*/  FSEL R152, R127, RZ, !P2 ;  /* 0x000000ff7f987208 */ /* 0x000fe20005000000 */
[----:B------:R-:W-:Y:S01]  /*43d0*/  FMUL.RZ R168, R4, 0.15915493667125701904 ;  /* 0x3e22f98304a87820 */ /* 0x000fe2000040c000 */
[----:B------:R-:W-:Y:S01]  /*43e0*/  FSEL R153, R153, RZ, !P0 ;  /* 0x000000ff99997208 */ /* 0x000fe20004000000 */
[-C--:B------:R-:W-:Y:S01]  /*43f0*/  FMUL.FTZ R4, R5, R108.reuse ;  /* 0x0000006c05047220 */ /* 0x080fe20000410000 */
[----:B-1----:R-:W-:Y:S01]  /*4400*/  FMUL.FTZ R22, R26, R175 ;  /* 0x000000af1a167220 */ /* 0x002fe20000410000 */
[----:B------:R-:W1:Y:S01]  /*4410*/  MUFU.SIN R157, R168 ;  /* 0x000000a8009d7308 */ /* 0x000e620000000400 */
[----:B--2---:R-:W-:Y:S01]  /*4420*/  FMUL.FTZ R6, R154, R183 ;  /* 0x000000b79a067220 */ /* 0x004fe20000410000 */
[----:B------:R-:W-:Y:S01]  /*4430*/  FMUL.RZ R172, R4, 0.15915493667125701904 ;  /* 0x3e22f98304ac7820 */ /* 0x000fe2000040c000 */
[----:B------:R-:W-:Y:S01]  /*4440*/  FMUL.FTZ R15, RZ, R153 ;  /* 0x00000099ff0f7220 */ /* 0x000fe20000410000 */
[----:B------:R-:W-:Y:S01]  /*4450*/  FMUL.FTZ R4, R0, R191 ;  /* 0x000000bf00047220 */ /* 0x000fe20000410000 */
[----:B------:R-:W-:Y:S01]  /*4460*/  FMUL.FTZ R11, R154, R181 ;  /* 0x000000b59a0b7220 */ /* 0x000fe20000410000 */
[C---:B-----5:R-:W-:Y:S01]  /*4470*/  FMUL.FTZ R167, R12.reuse, R167 ;  /* 0x000000a70ca77220 */ /* 0x060fe20000410000 */
[----:B------:R-:W-:Y:S01]  /*4480*/  FMUL.FTZ R166, R12, R165 ;  /* 0x000000a50ca67220 */ /* 0x000fe20000410000 */
[----:B------:R2:W1:Y:S01]  /*4490*/  MUFU.EX2 R26, R10 ;  /* 0x0000000a001a7308 */ /* 0x0004620000000800 */
[----:B------:R-:W-:Y:S01]  /*44a0*/  FSEL R154, R129, RZ, !P0 ;  /* 0x000000ff819a7208 */ /* 0x000fe20004000000 */
[C---:B----4-:R-:W-:Y:S01]  /*44b0*/  FMUL.FTZ R8, R158.reuse, R187 ;  /* 0x000000bb9e087220 */ /* 0x050fe20000410000 */
[----:B------:R-:W-:Y:S01]  /*44c0*/  FMUL.FTZ R12, R158, R185 ;  /* 0x000000b99e0c7220 */ /* 0x000fe20000410000 */
[----:B------:R-:W4:Y:S01]  /*44d0*/  MUFU.COS R161, R168 ;  /* 0x000000a800a17308 */ /* 0x000f220000000000 */
[----:B------:R-:W-:Y:S01]  /*44e0*/  FFMA.FTZ R15, R152, R155, -R15 ;  /* 0x0000009b980f7223 */ /* 0x000fe2000001080f */
[C---:B0-----:R-:W-:Y:S01]  /*44f0*/  FMUL.FTZ R24, R14.reuse, R171 ;  /* 0x000000ab0e187220 */ /* 0x041fe20000410000 */
[----:B------:R-:W-:Y:S01]  /*4500*/  FMUL.FTZ R169, R14, R169 ;  /* 0x000000a90ea97220 */ /* 0x000fe20000410000 */
[----:B------:R-:W-:Y:S01]  /*4510*/  FMUL.FTZ R158, R7, R108 ;  /* 0x0000006c079e7220 */ /* 0x000fe20000410000 */
[----:B--2---:R-:W-:Y:S01]  /*4520*/  FMUL.FTZ R10, R0, R189 ;  /* 0x000000bd000a7220 */ /* 0x004fe20000410000 */
[----:B------:R-:W-:Y:S01]  /*4530*/  FMUL.FTZ R0, R152, R153 ;  /* 0x0000009998007220 */ /* 0x000fe20000410000 */
[----:B------:R-:W-:Y:S01]  /*4540*/  FADD.FTZ R171, R154, R15 ;  /* 0x0000000f9aab7221 */ /* 0x000fe20000010000 */
[----:B------:R-:W0:Y:S01]  /*4550*/  MUFU.SIN R168, R172 ;  /* 0x000000ac00a87308 */ /* 0x000e220000000400 */
[----:B------:R-:W-:Y:S01]  /*4560*/  ISETP.GE.U32.AND P0, PT, R103, R46, PT ;  /* 0x0000002e6700720c */ /* 0x000fe20003f06070 */
[----:B------:R-:W-:Y:S01]  /*4570*/  FFMA.FTZ R14, RZ, R155, R0 ;  /* 0x0000009bff0e7223 */ /* 0x000fe20000010000 */
[----:B------:R-:W-:Y:S01]  /*4580*/  FSEL R0, R23, RZ, !P1 ;  /* 0x000000ff17007208 */ /* 0x000fe20004800000 */
[----:B-1----:R-:W-:Y:S01]  /*4590*/  FMUL.FTZ R15, R26, R157 ;  /* 0x0000009d1a0f7220 */ /* 0x002fe20000410000 */
[----:B------:R-:W-:Y:S01]  /*45a0*/  FSEL R157, R130, RZ, !P1 ;  /* 0x000000ff829d7208 */ /* 0x000fe20004800000 */
[----:B------:R-:W-:Y:S01]  /*45b0*/  FADD.FTZ R173, RZ, R14 ;  /* 0x0000000effad7221 */ /* 0x000fe20000010000 */
[----:B------:R-:W-:Y:S01]  /*45c0*/  FSEL R159, R159, 1, !P0 ;  /* 0x3f8000009f9f7808 */ /* 0x000fe20004000000 */
[----:B------:R1:W0:Y:S01]  /*45d0*/  MUFU.EX2 R165, R158 ;  /* 0x0000009e00a57308 */ /* 0x0002220000000800 */
[C---:B------:R-:W-:Y:S01]  /*45e0*/  FMUL.FTZ R174, R0.reuse, R171 ;  /* 0x000000ab00ae7220 */ /* 0x040fe20000410000 */
[----:B------:R-:W-:Y:S01]  /*45f0*/  FMUL.FTZ R175, R0, R173 ;  /* 0x000000ad00af7220 */ /* 0x000fe20000410000 */
[----:B----4-:R-:W-:Y:S01]  /*4600*/  FMUL.FTZ R14, R26, R161 ;  /* 0x000000a11a0e7220 */ /* 0x010fe20000410000 */
[----:B------:R2:W4:Y:S01]  /*4610*/  MUFU.COS R170, R172 ;  /* 0x000000ac00aa7308 */ /* 0x0005220000000000 */
[----:B------:R-:W-:Y:S01]  /*4620*/  FFMA.FTZ R174, R156, R173, R174 ;  /* 0x000000ad9cae7223 */ /* 0x000fe200000100ae */
[----:B------:R-:W-:Y:S01]  /*4630*/  FMUL.FTZ R23, R5, R110 ;  /* 0x0000006e05177220 */ /* 0x000fe20000410000 */
[----:B------:R-:W-:Y:S01]  /*4640*/  ISETP.GE.U32.AND P1, PT, R101, R46, PT ;  /* 0x0000002e6500720c */ /* 0x000fe20003f26070 */
[----:B------:R-:W-:Y:S01]  /*4650*/  FMUL.FTZ R173, R164, R153 ;  /* 0x00000099a4ad7220 */ /* 0x000fe20000410000 */
[----:B-1----:R-:W-:Y:S01]  /*4660*/  FSEL R158, R27, RZ, !P0 ;  /* 0x000000ff1b9e7208 */ /* 0x002fe20004000000 */
[----:B------:R-:W-:Y:S01]  /*4670*/  FADD.FTZ R161, RZ, R174 ;  /* 0x000000aeffa17221 */ /* 0x000fe20000010000 */
[----:B------:R-:W-:Y:S01]  /*4680*/  FMUL.RZ R176, R23, 0.15915493667125701904 ;  /* 0x3e22f98317b07820 */ /* 0x000fe2000040c000 */
[----:B------:R-:W-:Y:S01]  /*4690*/  FMUL.FTZ R27, R7, R110 ;  /* 0x0000006e071b7220 */ /* 0x000fe20000410000 */
[----:B--2---:R-:W-:Y:S01]  /*46a0*/  FFMA.FTZ R172, R156, R171, -R175 ;  /* 0x000000ab9cac7223 */ /* 0x004fe200000108af */
[----:B0-----:R-:W-:Y:S01]  /*46b0*/  FMUL.FTZ R26, R165, R168 ;  /* 0x000000a8a51a7220 */ /* 0x001fe20000410000 */
[----:B------:R-:W-:Y:S01]  /*46c0*/  FMUL.FTZ R168, R158, R161 ;  /* 0x000000a19ea87220 */ /* 0x000fe20000410000 */
[----:B------:R-:W-:Y:S01]  /*46d0*/  MUFU.SIN R171, R176 ;  /* 0x000000b000ab7308 */ /* 0x000fe20000000400 */
[----:B------:R-:W-:Y:S01]  /*46e0*/  FADD.FTZ R172, R157, R172 ;  /* 0x000000ac9dac7221 */ /* 0x000fe20000010000 */
[----:B------:R-:W-:Y:S01]  /*46f0*/  FSEL R162, R162, RZ, !P1 ;  /* 0x000000ffa2a27208 */ /* 0x000fe20004800000 */
[----:B------:R-:W-:Y:S01]  /*4700*/  FMUL.FTZ R175, R160, R153 ;  /* 0x00000099a0af7220 */ /* 0x000fe20000410000 */
[----:B------:R-:W-:Y:S01]  /*4710*/  FSEL R163, R163, 1, !P1 ;  /* 0x3f800000a3a37808 */ /* 0x000fe20004800000 */
[-C--:B------:R-:W-:Y:S01]  /*4720*/  FFMA.FTZ R168, R159, R172.reuse, -R168 ;  /* 0x000000ac9fa87223 */ /* 0x080fe200000108a8 */
[----:B------:R-:W-:Y:S01]  /*4730*/  FMUL.FTZ R172, R158, R172 ;  /* 0x000000ac9eac7220 */ /* 0x000fe20000410000 */
[----:B----4-:R-:W-:Y:S01]  /*4740*/  FMUL.FTZ R23, R165, R170 ;  /* 0x000000aaa5177220 */ /* 0x010fe20000410000 */
[----:B------:R-:W0:Y:S01]  /*4750*/  MUFU.EX2 R174, R27 ;  /* 0x0000001b00ae7308 */ /* 0x000e220000000800 */
[----:B------:R-:W-:Y:S01]  /*4760*/  FFMA.FTZ R175, R164, R155, R175 ;  /* 0x0000009ba4af7223 */ /* 0x000fe200000100af */
[----:B------:R-:W-:Y:S01]  /*4770*/  FFMA.FTZ R172, R159, R161, R172 ;  /* 0x000000a19fac7223 */ /* 0x000fe200000100ac */
[----:B------:R-:W-:Y:S01]  /*4780*/  FSEL R161, R131, RZ, !P0 ;  /* 0x000000ff83a17208 */ /* 0x000fe20004000000 */
[----:B------:R-:W0:Y:S01]  /*4790*/  MUFU.COS R165, R176 ;  /* 0x000000b000a57308 */ /* 0x000e220000000000 */
[----:B------:R-:W-:Y:S01]  /*47a0*/  ISETP.GE.U32.AND P0, PT, R99, R46, PT ;  /* 0x0000002e6300720c */ /* 0x000fe20003f06070 */
[----:B------:R-:W-:Y:S01]  /*47b0*/  FADD.FTZ R172, RZ, R172 ;  /* 0x000000acffac7221 */ /* 0x000fe20000010000 */
[----:B------:R-:W-:Y:S01]  /*47c0*/  FFMA.FTZ R173, R160, R155, -R173 ;  /* 0x0000009ba0ad7223 */ /* 0x000fe200000108ad */
[----:B------:R-:W-:Y:S01]  /*47d0*/  FADD.FTZ R168, R161, R168 ;  /* 0x000000a8a1a87221 */ /* 0x000fe20000010000 */
[----:B------:R-:W-:Y:S01]  /*47e0*/  FMUL.FTZ R177, R0, R175 ;  /* 0x000000af00b17220 */ /* 0x000fe20000410000 */
[----:B------:R-:W-:Y:S01]  /*47f0*/  FSEL R166, R166, RZ, !P0 ;  /* 0x000000ffa6a67208 */ /* 0x000fe20004000000 */
[----:B------:R-:W-:Y:S01]  /*4800*/  FMUL.FTZ R5, R5, R112 ;  /* 0x0000007005057220 */ /* 0x000fe20000410000 */
[----:B------:R-:W-:Y:S01]  /*4810*/  FMUL.FTZ R170, R162, R168 ;  /* 0x000000a8a2aa7220 */ /* 0x000fe20000410000 */
[-C--:B------:R-:W-:Y:S01]  /*4820*/  FFMA.FTZ R177, R156, R173.reuse, -R177 ;  /* 0x000000ad9cb17223 */ /* 0x080fe200000108b1 */
[----:B------:R-:W-:Y:S01]  /*4830*/  FMUL.FTZ R173, R0, R173 ;  /* 0x000000ad00ad7220 */ /* 0x000fe20000410000 */
[----:B------:R-:W-:Y:S01]  /*4840*/  FSEL R167, R167, 1, !P0 ;  /* 0x3f800000a7a77808 */ /* 0x000fe20004000000 */
[-C--:B------:R-:W-:Y:S01]  /*4850*/  FFMA.FTZ R170, R163, R172.reuse, R170 ;  /* 0x000000aca3aa7223 */ /* 0x080fe200000100aa */
[----:B------:R-:W-:Y:S01]  /*4860*/  FMUL.FTZ R172, R162, R172 ;  /* 0x000000aca2ac7220 */ /* 0x000fe20000410000 */
[----:B------:R-:W-:Y:S01]  /*4870*/  FFMA.FTZ R173, R156, R175, R173 ;  /* 0x000000af9cad7223 */ /* 0x000fe200000100ad */
[----:B------:R-:W-:Y:S01]  /*4880*/  FMUL.RZ R185, R5, 0.15915493667125701904 ;  /* 0x3e22f98305b97820 */ /* 0x000fe2000040c000 */
[----:B------:R-:W-:Y:S01]  /*4890*/  FMUL.FTZ R7, R7, R112 ;  /* 0x0000007007077220 */ /* 0x000fe20000410000 */
[----:B------:R-:W-:Y:S01]  /*48a0*/  FFMA.FTZ R172, R163, R168, -R172 ;  /* 0x000000a8a3ac7223 */ /* 0x000fe200000108ac */
[----:B0-----:R-:W-:Y:S01]  /*48b0*/  FMUL.FTZ R27, R174, R165 ;  /* 0x000000a5ae1b7220 */ /* 0x001fe20000410000 */
[----:B------:R-:W-:Y:S01]  /*48c0*/  FSEL R165, R132, RZ, !P1 ;  /* 0x000000ff84a57208 */ /* 0x000fe20004800000 */
[----:B------:R-:W-:Y:S01]  /*48d0*/  FMUL.FTZ R174, R174, R171 ;  /* 0x000000abaeae7220 */ /* 0x000fe20000410000 */
[----:B------:R-:W-:Y:S01]  /*48e0*/  FADD.FTZ R171, RZ, R170 ;  /* 0x000000aaffab7221 */ /* 0x000fe20000010000 */
[----:B------:R-:W-:Y:S01]  /*48f0*/  ISETP.GE.U32.AND P1, PT, R97, R46, PT ;  /* 0x0000002e6100720c */ /* 0x000fe20003f26070 */
[----:B------:R-:W-:Y:S01]  /*4900*/  FMUL.FTZ R170, R158, R173 ;  /* 0x000000ad9eaa7220 */ /* 0x000fe20000410000 */
[----:B------:R-:W-:Y:S01]  /*4910*/  FADD.FTZ R172, R165, R172 ;  /* 0x000000aca5ac7221 */ /* 0x000fe20000010000 */
[C---:B------:R-:W-:Y:S01]  /*4920*/  FMUL.FTZ R176, R166.reuse, R171 ;  /* 0x000000aba6b07220 */ /* 0x040fe20000410000 */
[----:B------:R-:W-:Y:S01]  /*4930*/  FSEL R168, R133, RZ, !P0 ;  /* 0x000000ff85a87208 */ /* 0x000fe20004000000 */
[-C--:B------:R-:W-:Y:S01]  /*4940*/  FFMA.FTZ R175, R159, R177.reuse, -R170 ;  /* 0x000000b19faf7223 */ /* 0x080fe200000108aa */
[-C--:B------:R-:W-:Y:S01]  /*4950*/  FMUL.FTZ R178, R166, R172.reuse ;  /* 0x000000aca6b27220 */ /* 0x080fe20000410000 */
[----:B------:R-:W-:Y:S01]  /*4960*/  FFMA.FTZ R179, R167, R172, -R176 ;  /* 0x000000aca7b37223 */ /* 0x000fe200000108b0 */
[----:B------:R-:W-:Y:S01]  /*4970*/  FSEL R169, R169, RZ, !P1 ;  /* 0x000000ffa9a97208 */ /* 0x000fe20004800000 */
[----:B------:R-:W-:Y:S01]  /*4980*/  FMUL.FTZ R172, R158, R177 ;  /* 0x000000b19eac7220 */ /* 0x000fe20000410000 */
[----:B------:R-:W-:Y:S01]  /*4990*/  FFMA.FTZ R178, R167, R171, R178 ;  /* 0x000000aba7b27223 */ /* 0x000fe200000100b2 */
[----:B------:R-:W-:Y:S01]  /*49a0*/  FADD.FTZ R179, R168, R179 ;  /* 0x000000b3a8b37221 */ /* 0x000fe20000010000 */
[----:B------:R-:W-:Y:S01]  /*49b0*/  FSEL R170, R24, 1, !P1 ;  /* 0x3f80000018aa7808 */ /* 0x000fe20004800000 */
[----:B------:R-:W-:Y:S01]  /*49c0*/  FFMA.FTZ R24, R159, R173, R172 ;  /* 0x000000ad9f187223 */ /* 0x000fe200000100ac */
[----:B------:R-:W-:Y:S01]  /*49d0*/  FADD.FTZ R178, RZ, R178 ;  /* 0x000000b2ffb27221 */ /* 0x000fe20000010000 */
[----:B------:R-:W-:Y:S01]  /*49e0*/  FMUL.FTZ R171, R169, R179 ;  /* 0x000000b3a9ab7220 */ /* 0x000fe20000410000 */
[----:B------:R-:W-:Y:S01]  /*49f0*/  ISETP.GE.U32.AND P0, PT, R95, R46, PT ;  /* 0x0000002e5f00720c */ /* 0x000fe20003f06070 */
[----:B------:R-:W0:Y:S01]  /*4a00*/  MUFU.EX2 R7, R7 ;  /* 0x0000000700077308 */ /* 0x000e220000000800 */
[-C--:B------:R-:W-:Y:S01]  /*4a10*/  FMUL.FTZ R172, R169, R178.reuse ;  /* 0x000000b2a9ac7220 */ /* 0x080fe20000410000 */
[----:B------:R-:W-:Y:S01]  /*4a20*/  FFMA.FTZ R178, R170, R178, R171 ;  /* 0x000000b2aab27223 */ /* 0x000fe200000100ab */
[----:B------:R-:W-:-:S02]  /*4a30*/  FSEL R171, R134, RZ, !P1 ;  /* 0x000000ff86ab7208 */ /* 0x000fc40004800000 */
[----:B------:R-:W-:Y:S01]  /*4a40*/  FFMA.FTZ R176, R170, R179, -R172 ;  /* 0x000000b3aab07223 */ /* 0x000fe200000108ac */
[----:B------:R-:W-:Y:S01]  /*4a50*/  FSEL R172, R25, RZ, !P0 ;  /* 0x000000ff19ac7208 */ /* 0x000fe20004000000 */
[----:B------:R-:W-:Y:S01]  /*4a60*/  FADD.FTZ R178, RZ, R178 ;  /* 0x000000b2ffb27221 */ /* 0x000fe20000010000 */
[----:B------:R-:W-:Y:S01]  /*4a70*/  FSEL R173, R22, 1, !P0 ;  /* 0x3f80000016ad7808 */ /* 0x000fe20004000000 */
[----:B------:R-:W-:Y:S01]  /*4a80*/  FADD.FTZ R176, R171, R176 ;  /* 0x000000b0abb07221 */ /* 0x000fe20000010000 */
[----:B------:R-:W-:Y:S01]  /*4a90*/  FMUL.FTZ R22, R162, R24 ;  /* 0x00000018a2167220 */ /* 0x000fe20000410000 */
[C---:B------:R-:W-:Y:S01]  /*4aa0*/  FMUL.FTZ R180, R172.reuse, R178 ;  /* 0x000000b2acb47220 */ /* 0x040fe20000410000 */
[----:B------:R-:W-:Y:S01]  /*4ab0*/  ISETP.GE.U32.AND P1, PT, R93, R46, PT ;  /* 0x0000002e5d00720c */ /* 0x000fe20003f26070 */
[-C--:B------:R-:W-:Y:S01]  /*4ac0*/  FMUL.FTZ R177, R172, R176.reuse ;  /* 0x000000b0acb17220 */ /* 0x080fe20000410000 */
[-C--:B------:R-:W-:Y:S01]  /*4ad0*/  FMUL.FTZ R25, R162, R175.reuse ;  /* 0x000000afa2197220 */ /* 0x080fe20000410000 */
[----:B------:R-:W-:Y:S01]  /*4ae0*/  FFMA.FTZ R22, R163, R175, -R22 ;  /* 0x000000afa3167223 */ /* 0x000fe20000010816 */
[C---:B------:R-:W-:Y:S01]  /*4af0*/  FFMA.FTZ R180, R173.reuse, R176, -R180 ;  /* 0x000000b0adb47223 */ /* 0x040fe200000108b4 */
[----:B------:R-:W-:Y:S01]  /*4b00*/  FFMA.FTZ R178, R173, R178, R177 ;  /* 0x000000b2adb27223 */ /* 0x000fe200000100b1 */
[----:B------:R-:W-:Y:S01]  /*4b10*/  FSEL R175, R135, RZ, !P0 ;  /* 0x000000ff87af7208 */ /* 0x000fe20004000000 */
[----:B------:R-:W-:Y:S01]  /*4b20*/  FFMA.FTZ R25, R163, R24, R25 ;  /* 0x00000018a3197223 */ /* 0x000fe20000010019 */
[----:B------:R-:W-:Y:S01]  /*4b30*/  FSEL R176, R13, RZ, !P1 ;  /* 0x000000ff0db07208 */ /* 0x000fe20004800000 */
[----:B------:R-:W-:Y:S01]  /*4b40*/  FADD.FTZ R178, RZ, R178 ;  /* 0x000000b2ffb27221 */ /* 0x000fe20000010000 */
[----:B------:R-:W-:Y:S01]  /*4b50*/  FSEL R177, R9, 1, !P1 ;  /* 0x3f80000009b17808 */ /* 0x000fe20004800000 */
[----:B------:R-:W-:Y:S01]  /*4b60*/  FADD.FTZ R180, R175, R180 ;  /* 0x000000b4afb47221 */ /* 0x000fe20000010000 */
[----:B------:R-:W-:Y:S01]  /*4b70*/  FMUL.FTZ R24, R166, R25 ;  /* 0x00000019a6187220 */ /* 0x000fe20000410000 */
[C---:B------:R-:W-:Y:S01]  /*4b80*/  FMUL.FTZ R182, R176.reuse, R178 ;  /* 0x000000b2b0b67220 */ /* 0x040fe20000410000 */
[----:B------:R-:W-:Y:S01]  /*4b90*/  ISETP.GE.U32.AND P0, PT, R91, R46, PT ;  /* 0x0000002e5b00720c */ /* 0x000fe20003f06070 */
[----:B------:R-:W-:Y:S01]  /*4ba0*/  FMUL.FTZ R13, R176, R180 ;  /* 0x000000b4b00d7220 */ /* 0x000fe20000410000 */
[----:B------:R-:W-:Y:S01]  /*4bb0*/  FFMA.FTZ R24, R167, R22, -R24 ;  /* 0x00000016a7187223 */ /* 0x000fe20000010818 */
[C---:B------:R-:W-:Y:S01]  /*4bc0*/  FFMA.FTZ R9, R177.reuse, R180, -R182 ;  /* 0x000000b4b1097223 */ /* 0x040fe200000108b6 */
[----:B------:R-:W-:Y:S01]  /*4bd0*/  FSEL R180, R136, RZ, !P1 ;  /* 0x000000ff88b47208 */ /* 0x000fe20004800000 */
[----:B------:R-:W-:Y:S01]  /*4be0*/  FMUL.FTZ R22, R166, R22 ;  /* 0x00000016a6167220 */ /* 0x000fe20000410000 */
[----:B------:R-:W-:Y:S01]  /*4bf0*/  FFMA.FTZ R13, R177, R178, R13 ;  /* 0x000000b2b10d7223 */ /* 0x000fe2000001000d */
[----:B------:R-:W-:-:S02]  /*4c00*/  FSEL R178, R11, RZ, !P0 ;  /* 0x000000ff0bb27208 */ /* 0x000fc40004000000 */
[----:B------:R-:W-:Y:S01]  /*4c10*/  FADD.FTZ R9, R180, R9 ;  /* 0x00000009b4097221 */ /* 0x000fe20000010000 */
[----:B------:R-:W-:Y:S01]  /*4c20*/  FFMA.FTZ R25, R167, R25, R22 ;  /* 0x00000019a7197223 */ /* 0x000fe20000010016 */
[----:B------:R-:W-:Y:S01]  /*4c30*/  FADD.FTZ R13, RZ, R13 ;  /* 0x0000000dff0d7221 */ /* 0x000fe20000010000 */
[----:B------:R-:W-:Y:S01]  /*4c40*/  FSEL R179, R6, 1, !P0 ;  /* 0x3f80000006b37808 */ /* 0x000fe20004000000 */
[C---:B------:R-:W-:Y:S01]  /*4c50*/  FMUL.FTZ R184, R178.reuse, R9 ;  /* 0x00000009b2b87220 */ /* 0x040fe20000410000 */
[C---:B------:R-:W-:Y:S01]  /*4c60*/  FMUL.FTZ R5, R169.reuse, R25 ;  /* 0x00000019a9057220 */ /* 0x040fe20000410000 */
[-C--:B------:R-:W-:Y:S01]  /*4c70*/  FMUL.FTZ R182, R178, R13.reuse ;  /* 0x0000000db2b67220 */ /* 0x080fe20000410000 */
[----:B------:R-:W-:Y:S01]  /*4c80*/  FMUL.FTZ R6, R169, R24 ;  /* 0x00000018a9067220 */ /* 0x000fe20000410000 */
[----:B------:R-:W-:Y:S01]  /*4c90*/  ISETP.GE.U32.AND P1, PT, R89, R46, PT ;  /* 0x0000002e5900720c */ /* 0x000fe20003f26070 */
[C---:B------:R-:W-:Y:S01]  /*4ca0*/  FFMA.FTZ R184, R179.reuse, R13, R184 ;  /* 0x0000000db3b87223 */ /* 0x040fe200000100b8 */
[C---:B------:R-:W-:Y:S01]  /*4cb0*/  FFMA.FTZ R5, R170.reuse, R24, -R5 ;  /* 0x00000018aa057223 */ /* 0x040fe20000010805 */
[----:B------:R-:W-:Y:S01]  /*4cc0*/  FFMA.FTZ R24, R179, R9, -R182 ;  /* 0x00000009b3187223 */ /* 0x000fe200000108b6 */
[----:B------:R-:W-:Y:S01]  /*4cd0*/  FFMA.FTZ R25, R170, R25, R6 ;  /* 0x00000019aa197223 */ /* 0x000fe20000010006 */
[----:B------:R-:W-:Y:S01]  /*4ce0*/  FSEL R181, R137, RZ, !P0 ;  /* 0x000000ff89b57208 */ /* 0x000fe20004000000 */
[----:B------:R-:W-:Y:S01]  /*4cf0*/  FADD.FTZ R9, RZ, R184 ;  /* 0x000000b8ff097221 */ /* 0x000fe20000010000 */
[----:B------:R-:W-:Y:S01]  /*4d00*/  FSEL R182, R12, RZ, !P1 ;  /* 0x000000ff0cb67208 */ /* 0x000fe20004800000 */
[----:B------:R-:W-:Y:S01]  /*4d10*/  FMUL.FTZ R12, R172, R5 ;  /* 0x00000005ac0c7220 */ /* 0x000fe20000410000 */
[----:B------:R-:W-:Y:S01]  /*4d20*/  FSEL R183, R8, 1, !P1 ;  /* 0x3f80000008b77808 */ /* 0x000fe20004800000 */
[----:B------:R-:W-:Y:S01]  /*4d30*/  FMUL.FTZ R8, R172, R25 ;  /* 0x00000019ac087220 */ /* 0x000fe20000410000 */
[----:B------:R-:W-:Y:S01]  /*4d40*/  FADD.FTZ R24, R181, R24 ;  /* 0x00000018b5187221 */ /* 0x000fe20000010000 */
[C---:B------:R-:W-:Y:S01]  /*4d50*/  FMUL.FTZ R184, R182.reuse, R9 ;  /* 0x00000009b6b87220 */ /* 0x040fe20000410000 */
[----:B------:R-:W-:Y:S01]  /*4d60*/  ISETP.GE.U32.AND P0, PT, R87, R46, PT ;  /* 0x0000002e5700720c */ /* 0x000fe20003f06070 */
[----:B------:R-:W-:Y:S01]  /*4d70*/  FFMA.FTZ R8, R173, R5, -R8 ;  /* 0x00000005ad087223 */ /* 0x000fe20000010808 */
[-C--:B------:R-:W-:Y:S01]  /*4d80*/  FMUL.FTZ R186, R182, R24.reuse ;  /* 0x00000018b6ba7220 */ /* 0x080fe20000410000 */
[C---:B------:R-:W-:Y:S01]  /*4d90*/  FFMA.FTZ R5, R183.reuse, R24, -R184 ;  /* 0x00000018b7057223 */ /* 0x040fe200000108b8 */
[----:B------:R-:W-:Y:S01]  /*4da0*/  FSEL R184, R138, RZ, !P1 ;  /* 0x000000ff8ab87208 */ /* 0x000fe20004800000 */
[----:B------:R-:W0:Y:S01]  /*4db0*/  MUFU.COS R22, R185 ;  /* 0x000000b900167308 */ /* 0x000e220000000000 */
[----:B------:R-:W-:Y:S01]  /*4dc0*/  FFMA.FTZ R9, R183, R9, R186 ;  /* 0x00000009b7097223 */ /* 0x000fe200000100ba */
[----:B------:R-:W-:Y:S01]  /*4dd0*/  FFMA.FTZ R12, R173, R25, R12 ;  /* 0x00000019ad0c7223 */ /* 0x000fe2000001000c */
[----:B------:R-:W-:-:S02]  /*4de0*/  FSEL R186, R4, 1, !P0 ;  /* 0x3f80000004ba7808 */ /* 0x000fc40004000000 */
[----:B------:R-:W-:Y:S01]  /*4df0*/  FADD.FTZ R9, RZ, R9 ;  /* 0x00000009ff097221 */ /* 0x000fe20000010000 */
[----:B------:R-:W-:Y:S01]  /*4e00*/  FMUL.FTZ R4, R176, R12 ;  /* 0x0000000cb0047220 */ /* 0x000fe20000410000 */
[----:B------:R-:W-:Y:S01]  /*4e10*/  ISETP.GE.U32.AND P1, PT, R85, R46, PT ;  /* 0x0000002e5500720c */ /* 0x000fe20003f26070 */
[----:B------:R1:W2:Y:S01]  /*4e20*/  MUFU.SIN R6, R185 ;  /* 0x000000b900067308 */ /* 0x0002a20000000400 */
[----:B------:R-:W-:Y:S01]  /*4e30*/  FSEL R187, R139, RZ, !P0 ;  /* 0x000000ff8bbb7208 */ /* 0x000fe20004000000 */
[----:B------:R-:W-:Y:S01]  /*4e40*/  FFMA.FTZ R4, R177, R8, -R4 ;  /* 0x00000008b1047223 */ /* 0x000fe20000010804 */
[----:B------:R-:W-:Y:S02]  /*4e50*/  FSEL R188, R15, RZ, !P1 ;  /* 0x000000ff0fbc7208 */ /* 0x000fe40004800000 */
[----:B------:R-:W-:Y:S02]  /*4e60*/  FSEL R189, R14, 1, !P1 ;  /* 0x3f8000000ebd7808 */ /* 0x000fe40004800000 */
[----:B------:R-:W-:-:S02]  /*4e70*/  FSEL R190, R140, RZ, !P1 ;  /* 0x000000ff8cbe7208 */ /* 0x000fc40004800000 */
[----:B-1----:R-:W-:Y:S01]  /*4e80*/  FSEL R185, R10, RZ, !P0 ;  /* 0x000000ff0ab97208 */ /* 0x002fe20004000000 */
[----:B------:R-:W-:Y:S01]  /*4e90*/  FADD.FTZ R10, R184, R5 ;  /* 0x00000005b80a7221 */ /* 0x000fe20000010000 */
[----:B------:R-:W-:Y:S01]  /*4ea0*/  FMUL.FTZ R5, R176, R8 ;  /* 0x00000008b0057220 */ /* 0x000fe20000410000 */
[----:B------:R-:W-:Y:S01]  /*4eb0*/  ISETP.GE.U32.AND P0, PT, R83, R46, PT ;  /* 0x0000002e5300720c */ /* 0x000fe20003f06070 */
[----:B0-----:R-:W-:Y:S01]  /*4ec0*/  FMUL.FTZ R22, R7, R22 ;  /* 0x0000001607167220 */ /* 0x001fe20000410000 */
[----:B------:R-:W-:Y:S01]  /*4ed0*/  FMUL.FTZ R11, R185, R10 ;  /* 0x0000000ab90b7220 */ /* 0x000fe20000410000 */
[----:B------:R-:W-:Y:S01]  /*4ee0*/  FFMA.FTZ R5, R177, R12, R5 ;  /* 0x0000000cb1057223 */ /* 0x000fe20000010005 */
[----:B------:R-:W-:Y:S02]  /*4ef0*/  FSEL R191, R26, RZ, !P0 ;  /* 0x000000ff1abf7208 */ /* 0x000fe40004000000 */
[-C--:B------:R-:W-:Y:S01]  /*4f00*/  FFMA.FTZ R11, R186, R9.reuse, R11 ;  /* 0x00000009ba0b7223 */ /* 0x080fe2000001000b */
[----:B------:R-:W-:Y:S01]  /*4f10*/  FMUL.FTZ R9, R185, R9 ;  /* 0x00000009b9097220 */ /* 0x000fe20000410000 */
[----:B------:R-:W-:Y:S01]  /*4f20*/  FMUL.FTZ R8, R178, R5 ;  /* 0x00000005b2087220 */ /* 0x000fe20000410000 */
[----:B--2---:R-:W-:Y:S01]  /*4f30*/  FMUL.FTZ R6, R7, R6 ;  /* 0x0000000607067220 */ /* 0x004fe20000410000 */
[----:B------:R-:W-:Y:S01]  /*4f40*/  FADD.FTZ R11, RZ, R11 ;  /* 0x0000000bff0b7221 */ /* 0x000fe20000010000 */
[----:B------:R-:W-:Y:S01]  /*4f50*/  FFMA.FTZ R10, R186, R10, -R9 ;  /* 0x0000000aba0a7223 */ /* 0x000fe20000010809 */
[-C--:B------:R-:W-:Y:S01]  /*4f60*/  FFMA.FTZ R8, R179, R4.reuse, -R8 ;  /* 0x00000004b3087223 */ /* 0x080fe20000010808 */
[----:B------:R-:W-:Y:S01]  /*4f70*/  FMUL.FTZ R4, R178, R4 ;  /* 0x00000004b2047220 */ /* 0x000fe20000410000 */
[C---:B------:R-:W-:Y:S01]  /*4f80*/  FMUL.FTZ R12, R188.reuse, R11 ;  /* 0x0000000bbc0c7220 */ /* 0x040fe20000410000 */
[----:B------:R-:W-:Y:S01]  /*4f90*/  FADD.FTZ R10, R187, R10 ;  /* 0x0000000abb0a7221 */ /* 0x000fe20000010000 */
[----:B------:R-:W-:Y:S01]  /*4fa0*/  FSEL R192, R23, 1, !P0 ;  /* 0x3f80000017c07808 */ /* 0x000fe20004000000 */
[----:B------:R-:W-:Y:S01]  /*4fb0*/  FFMA.FTZ R4, R179, R5, R4 ;  /* 0x00000005b3047223 */ /* 0x000fe20000010004 */
[----:B------:R-:W-:Y:S01]  /*4fc0*/  ISETP.GE.U32.AND P1, PT, R81, R46, PT ;  /* 0x0000002e5100720c */ /* 0x000fe20003f26070 */
[-C--:B------:R-:W-:Y:S01]  /*4fd0*/  FMUL.FTZ R14, R188, R10.reuse ;  /* 0x0000000abc0e7220 */ /* 0x080fe20000410000 */
[----:B------:R-:W-:Y:S01]  /*4fe0*/  FFMA.FTZ R5, R189, R10, -R12 ;  /* 0x0000000abd057223 */ /* 0x000fe2000001080c */
[----:B------:R-:W-:Y:S01]  /*4ff0*/  FMUL.FTZ R10, R182, R4 ;  /* 0x00000004b60a7220 */ /* 0x000fe20000410000 */
[----:B------:R-:W-:Y:S01]  /*5000*/  FSEL R193, R141, RZ, !P0 ;  /* 0x000000ff8dc17208 */ /* 0x000fe20004000000 */
[----:B------:R-:W-:Y:S01]  /*5010*/  FFMA.FTZ R14, R189, R11, R14 ;  /* 0x0000000bbd0e7223 */ /* 0x000fe2000001000e */
[----:B------:R-:W-:Y:S01]  /*5020*/  FADD.FTZ R7, R190, R5 ;  /* 0x00000005be077221 */ /* 0x000fe20000010000 */
[----:B------:R-:W-:Y:S01]  /*5030*/  FMUL.FTZ R5, R182, R8 ;  /* 0x00000008b6057220 */ /* 0x000fe20000410000 */
[----:B------:R-:W-:Y:S01]  /*5040*/  FSEL R174, R174, RZ, !P1 ;  /* 0x000000ffaeae7208 */ /* 0x000fe20004800000 */
[----:B------:R-:W-:Y:S01]  /*5050*/  FADD.FTZ R14, RZ, R14 ;  /* 0x0000000eff0e7221 */ /* 0x000fe20000010000 */
[-C--:B------:R-:W-:Y:S01]  /*5060*/  FMUL.FTZ R11, R191, R7.reuse ;  /* 0x00000007bf0b7220 */ /* 0x080fe20000410000 */
[----:B------:R-:W-:Y:S01]  /*5070*/  FFMA.FTZ R5, R183, R4, R5 ;  /* 0x00000004b7057223 */ /* 0x000fe20000010005 */
[----:B------:R-:W-:Y:S01]  /*5080*/  FSEL R194, R27, 1, !P1 ;  /* 0x3f8000001bc27808 */ /* 0x000fe20004800000 */
[-C--:B------:R-:W-:Y:S01]  /*5090*/  FMUL.FTZ R9, R191, R14.reuse ;  /* 0x0000000ebf097220 */ /* 0x080fe20000410000 */
[C---:B------:R-:W-:Y:S01]  /*50a0*/  FFMA.FTZ R11, R192.reuse, R14, R11 ;  /* 0x0000000ec00b7223 */ /* 0x040fe2000001000b */
[----:B------:R-:W-:Y:S01]  /*50b0*/  FFMA.FTZ R10, R183, R8, -R10 ;  /* 0x00000008b70a7223 */ /* 0x000fe2000001080a */
[----:B------:R-:W-:Y:S01]  /*50c0*/  ISETP.GE.U32.AND P0, PT, R77, R46, PT ;  /* 0x0000002e4d00720c */ /* 0x000fe20003f06070 */
[----:B------:R-:W-:Y:S01]  /*50d0*/  FFMA.FTZ R4, R192, R7, -R9 ;  /* 0x00000007c0047223 */ /* 0x000fe20000010809 */
[----:B------:R-:W-:Y:S01]  /*50e0*/  FADD.FTZ R13, RZ, R11 ;  /* 0x0000000bff0d7221 */ /* 0x000fe20000010000 */
[----:B------:R-:W-:Y:S01]  /*50f0*/  FMUL.FTZ R7, R185, R5 ;  /* 0x00000005b9077220 */ /* 0x000fe20000410000 */
[----:B------:R-:W-:Y:S01]  /*5100*/  FSEL R195, R142, RZ, !P1 ;  /* 0x000000ff8ec37208 */ /* 0x000fe20004800000 */
[----:B------:R-:W-:Y:S01]  /*5110*/  FADD.FTZ R11, R193, R4 ;  /* 0x00000004c10b7221 */ /* 0x000fe20000010000 */
[----:B------:R-:W-:Y:S01]  /*5120*/  FMUL.FTZ R15, R174, R13 ;  /* 0x0000000dae0f7220 */ /* 0x000fe20000410000 */
[-C--:B------:R-:W-:Y:S01]  /*5130*/  FFMA.FTZ R7, R186, R10.reuse, -R7 ;  /* 0x0000000aba077223 */ /* 0x080fe20000010807 */
[----:B------:R-:W-:Y:S01]  /*5140*/  FMUL.FTZ R9, R185, R10 ;  /* 0x0000000ab9097220 */ /* 0x000fe20000410000 */
[-C--:B------:R-:W-:Y:S01]  /*5150*/  FMUL.FTZ R8, R174, R11.reuse ;  /* 0x0000000bae087220 */ /* 0x080fe20000410000 */
[----:B------:R-:W-:Y:S01]  /*5160*/  FFMA.FTZ R4, R194, R11, -R15 ;  /* 0x0000000bc2047223 */ /* 0x000fe2000001080f */
[----:B------:R-:W-:Y:S01]  /*5170*/  FSEL R196, R6, RZ, !P0 ;  /* 0x000000ff06c47208 */ /* 0x000fe20004000000 */
[----:B------:R-:W-:Y:S01]  /*5180*/  FFMA.FTZ R9, R186, R5, R9 ;  /* 0x00000005ba097223 */ /* 0x000fe20000010009 */
[----:B------:R-:W-:Y:S01]  /*5190*/  FFMA.FTZ R8, R194, R13, R8 ;  /* 0x0000000dc2087223 */ /* 0x000fe20000010008 */
[----:B------:R-:W-:Y:S01]  /*51a0*/  FADD.FTZ R6, R195, R4 ;  /* 0x00000004c3067221 */ /* 0x000fe20000010000 */
[----:B------:R-:W-:Y:S01]  /*51b0*/  FSEL R197, R22, 1, !P0 ;  /* 0x3f80000016c57808 */ /* 0x000fe20004000000 */
[----:B------:R-:W-:Y:S01]  /*51c0*/  FMUL.FTZ R4, R188, R7 ;  /* 0x00000007bc047220 */ /* 0x000fe20000410000 */
[----:B------:R-:W-:Y:S01]  /*51d0*/  FADD.FTZ R8, RZ, R8 ;  /* 0x00000008ff087221 */ /* 0x000fe20000010000 */
[----:B------:R-:W-:Y:S01]  /*51e0*/  FMUL.FTZ R10, R196, R6 ;  /* 0x00000006c40a7220 */ /* 0x000fe20000410000 */
[----:B------:R-:W-:Y:S01]  /*51f0*/  FSEL R198, R143, RZ, !P0 ;  /* 0x000000ff8fc67208 */ /* 0x000fe20004000000 */
[-C--:B------:R-:W-:Y:S01]  /*5200*/  FFMA.FTZ R5, R189, R9.reuse, R4 ;  /* 0x00000009bd057223 */ /* 0x080fe20000010004 */
[----:B------:R-:W-:Y:S01]  /*5210*/  FMUL.FTZ R4, R188, R9 ;  /* 0x00000009bc047220 */ /* 0x000fe20000410000 */
[-C--:B------:R-:W-:Y:S01]  /*5220*/  FFMA.FTZ R10, R197, R8.reuse, R10 ;  /* 0x00000008c50a7223 */ /* 0x080fe2000001000a */
[----:B------:R-:W-:Y:S01]  /*5230*/  FMUL.FTZ R11, R196, R8 ;  /* 0x00000008c40b7220 */ /* 0x000fe20000410000 */
[----:B------:R-:W-:Y:S01]  /*5240*/  ISETP.GE.AND P1, PT, R45, 0x1, PT ;  /* 0x000000012d00780c */ /* 0x000fe20003f26270 */
[----:B------:R-:W-:Y:S01]  /*5250*/  FFMA.FTZ R4, R189, R7, -R4 ;  /* 0x00000007bd047223 */ /* 0x000fe20000010804 */
[----:B------:R-:W-:Y:S01]  /*5260*/  FADD.FTZ R200, RZ, R10 ;  /* 0x0000000affc87221 */ /* 0x000fe20000010000 */
[----:B------:R-:W-:Y:S01]  /*5270*/  FFMA.FTZ R11, R197, R6, -R11 ;  /* 0x00000006c50b7223 */ /* 0x000fe2000001080b */
[----:B------:R-:W-:-:S03]  /*5280*/  FMUL.FTZ R7, R191, R5 ;  /* 0x00000005bf077220 */ /* 0x000fc60000410000 */
[----:B------:R-:W-:Y:S01]  /*5290*/  FADD.FTZ R199, R198, R11 ;  /* 0x0000000bc6c77221 */ /* 0x000fe20000010000 */
[----:B------:R-:W0:Y:S01]  /*52a0*/  SHFL.UP PT, R10, R200, 0x1, RZ ;  /* 0x04200000c80a7989 */ /* 0x000e2200000e00ff */
[-C--:B------:R-:W-:Y:S01]  /*52b0*/  FFMA.FTZ R7, R192, R4.reuse, -R7 ;  /* 0x00000004c0077223 */ /* 0x080fe20000010807 */
[----:B------:R-:W-:Y:S02]  /*52c0*/  FMUL.FTZ R4, R191, R4 ;  /* 0x00000004bf047220 */ /* 0x000fe40000410000 */
[----:B------:R-:W1:Y:S01]  /*52d0*/  SHFL.UP PT, R8, R199, 0x1, RZ ;  /* 0x04200000c7087989 */ /* 0x000e6200000e00ff */
[----:B------:R-:W-:Y:S01]  /*52e0*/  FMUL.FTZ R9, R174, R7 ;  /* 0x00000007ae097220 */ /* 0x000fe20000410000 */
[----:B------:R-:W-:-:S04]  /*52f0*/  FFMA.FTZ R5, R192, R5, R4 ;  /* 0x00000005c0057223 */ /* 0x000fc80000010004 */
[-C--:B------:R-:W-:Y:S01]  /*5300*/  FMUL.FTZ R4, R174, R5.reuse ;  /* 0x00000005ae047220 */ /* 0x080fe20000410000 */
[----:B------:R-:W-:-:S03]  /*5310*/  FFMA.FTZ R9, R194, R5, R9 ;  /* 0x00000005c2097223 */ /* 0x000fc60000010009 */
[----:B------:R-:W-:Y:S01]  /*5320*/  FFMA.FTZ R4, R194, R7, -R4 ;  /* 0x00000007c2047223 */ /* 0x000fe20000010804 */
[C---:B------:R-:W-:Y:S01]  /*5330*/  FMUL.FTZ R6, R196.reuse, R9 ;  /* 0x00000009c4067220 */ /* 0x040fe20000410000 */
[----:B------:R-:W-:Y:S02]  /*5340*/  MOV R7, R146 ;  /* 0x0000009200077202 */ /* 0x000fe40000000f00 */
[-C--:B------:R-:W-:Y:S01]  /*5350*/  FMUL.FTZ R202, R196, R4.reuse ;  /* 0x00000004c4ca7220 */ /* 0x080fe20000410000 */
[C---:B------:R-:W-:Y:S01]  /*5360*/  FFMA.FTZ R201, R197.reuse, R4, -R6 ;  /* 0x00000004c5c97223 */ /* 0x040fe20000010806 */
[----:B------:R-:W-:Y:S02]  /*5370*/  MOV R4, R151 ;  /* 0x0000009700047202 */ /* 0x000fe40000000f00 */
[----:B------:R-:W-:Y:S01]  /*5380*/  FFMA.FTZ R202, R197, R9, R202 ;  /* 0x00000009c5ca7223 */ /* 0x000fe200000100ca */
[----:B------:R-:W-:Y:S01]  /*5390*/  MOV R6, R149 ;  /* 0x0000009500067202 */ /* 0x000fe20000000f00 */
[----:B0-----:R-:W-:-:S02]  /*53a0*/  FMUL.FTZ R5, R201, R10 ;  /* 0x0000000ac9057220 */ /* 0x001fc40000410000 */
[C---:B------:R-:W-:Y:S01]  /*53b0*/  FMUL.FTZ R10, R202.reuse, R10 ;  /* 0x0000000aca0a7220 */ /* 0x040fe20000410000 */
[----:B------:R-:W0:Y:S01]  /*53c0*/  SHFL.UP PT, R9, R202, 0x1, RZ ;  /* 0x04200000ca097989 */ /* 0x000e2200000e00ff */
[-C--:B-1----:R-:W-:Y:S02]  /*53d0*/  FFMA.FTZ R5, R202, R8.reuse, R5 ;  /* 0x00000008ca057223 */ /* 0x082fe40000010005 */
[----:B------:R-:W-:Y:S01]  /*53e0*/  FFMA.FTZ R10, R201, R8, -R10 ;  /* 0x00000008c90a7223 */ /* 0x000fe2000001080a */
[----:B------:R-:W-:Y:S01]  /*53f0*/  ISETP.GE.AND P0, PT, R45, 0x2, PT ;  /* 0x000000022d00780c */ /* 0x000fe20003f06270 */
[----:B------:R-:W1:Y:S01]  /*5400*/  SHFL.UP PT, R8, R201, 0x1, RZ ;  /* 0x04200000c9087989 */ /* 0x000e6200000e00ff */
[----:B------:R-:W-:Y:S01]  /*5410*/  @P1 FADD.FTZ R200, R200, R5 ;  /* 0x00000005c8c81221 */ /* 0x000fe20000010000 */
[----:B------:R-:W-:Y:S01]  /*5420*/  @P1 FADD.FTZ R199, R199, R10 ;  /* 0x0000000ac7c71221 */ /* 0x000fe20000010000 */
[----:B------:R-:W-:Y:S01]  /*5430*/  MOV R5, R148 ;  /* 0x0000009400057202 */ /* 0x000fe20000000f00 */
[----:B------:R2:W4:Y:S04]  /*5440*/  LDG.E.64 R22, desc[UR16][R6.64] ;  /* 0x0000001006167981 */ /* 0x000528000c1e1b00 */
[----:B------:R-:W2:Y:S04]  /*5450*/  SHFL.UP PT, R13, R200, 0x2, RZ ;  /* 0x04400000c80d7989 */ /* 0x000ea800000e00ff */
[----:B------:R-:W5:Y:S04]  /*5460*/  SHFL.UP PT, R12, R199, 0x2, RZ ;  /* 0x04400000c70c7989 */ /* 0x000f6800000e00ff */
[----:B------:R3:W4:Y:S01]  /*5470*/  LDG.E.64 R24, desc[UR16][R4.64] ;  /* 0x0000001004187981 */ /* 0x000722000c1e1b00 */
[----:B------:R-:W5:Y:S01]  /*5480*/  S2UR UR6, SR_CgaCtaId ;  /* 0x00000000000679c3 */ /* 0x000f620000008800 */
[----:B------:R-:W-:Y:S01]  /*5490*/  UMOV UR4, 0x400 ;  /* 0x0000040000047882 */ /* 0x000fe20000000000 */
[CC--:B0-----:R-:W-:Y:S01]  /*54a0*/  FMUL.FTZ R11, R201.reuse, R9.reuse ;  /* 0x00000009c90b7220 */ /* 0x0c1fe20000410000 */
[----:B------:R-:W-:Y:S01]  /*54b0*/  FMUL.FTZ R10, R202, R9 ;  /* 0x00000009ca0a7220 */ /* 0x000fe20000410000 */
[----:B------:R-:W-:Y:S01]  /*54c0*/  ISETP.NE.AND P2, PT, R74, RZ, PT ;  /* 0x000000ff4a00720c */ /* 0x000fe20003f45270 */
[----:B------:R-:W-:Y:S01]  /*54d0*/  BSSY.RECONVERGENT B0, `(.L_x_1345) ;  /* 0x00000ad000007945 */ /* 0x000fe20003800200 */
[-C--:B-1----:R-:W-:Y:S01]  /*54e0*/  @P1 FFMA.FTZ R202, R202, R8.reuse, R11 ;  /* 0x00000008caca1223 */ /* 0x082fe2000001000b */
[----:B------:R-:W-:Y:S01]  /*54f0*/  @P1 FFMA.FTZ R201, R201, R8, -R10 ;  /* 0x00000008c9c91223 */ /* 0x000fe2000001080a */
[----:B------:R-:W-:-:S02]  /*5500*/  ISETP.GE.AND P1, PT, R45, 0x8, PT ;  /* 0x000000082d00780c */ /* 0x000fc40003f26270 */
[----:B------:R-:W-:Y:S01]  /*5510*/  CS2R R10, SRZ ;  /* 0x00000000000a7805 */ /* 0x000fe2000001ff00 */
[----:B------:R-:W0:Y:S01]  /*5520*/  SHFL.UP PT, R8, R202, 0x2, RZ ;  /* 0x04400000ca087989 */ /* 0x000e2200000e00ff */
[----:B--2---:R-:W-:-:S03]  /*5530*/  FMUL.FTZ R7, R201, R13 ;  /* 0x0000000dc9077220 */ /* 0x004fc60000410000 */
[----:B---3--:R-:W1:Y:S01]  /*5540*/  SHFL.UP PT, R4, R201, 0x2, RZ ;  /* 0x04400000c9047989 */ /* 0x008e6200000e00ff */
[C---:B------:R-:W-:Y:S01]  /*5550*/  FMUL.FTZ R6, R202.reuse, R13 ;  /* 0x0000000dca067220 */ /* 0x040fe20000410000 */
[----:B-----5:R-:W-:-:S03]  /*5560*/  FFMA.FTZ R7, R202, R12, R7 ;  /* 0x0000000cca077223 */ /* 0x020fc60000010007 */
[----:B------:R-:W-:Y:S01]  /*5570*/  FFMA.FTZ R6, R201, R12, -R6 ;  /* 0x0000000cc9067223 */ /* 0x000fe20000010806 */
[----:B------:R-:W-:Y:S01]  /*5580*/  @P0 FADD.FTZ R200, R200, R7 ;  /* 0x00000007c8c80221 */ /* 0x000fe20000010000 */
[----:B------:R-:W-:Y:S02]  /*5590*/  ULEA UR4, UR6, UR4, 0x18 ;  /* 0x0000000406047291 */ /* 0x000fe4000f8ec0ff */
[----:B------:R-:W-:Y:S02]  /*55a0*/  @P0 FADD.FTZ R199, R199, R6 ;  /* 0x00000006c7c70221 */ /* 0x000fe40000010000 */
        /* <DEDUP_REMOVED lines=21> */
[----:B------:R-:W-:-:S03]  /*5700*/  ISETP.NE.AND P0, PT, R58, RZ, PT ;  /* 0x000000ff3a00720c */ /* 0x000fc60003f05270 */
[----:B------:R-:W1:Y:S01]  /*5710*/  SHFL.UP PT, R5, R202, 0x8, RZ ;  /* 0x05000000ca057989 */ /* 0x000e6200000e00ff */
[----:B------:R-:W-:-:S03]  /*5720*/  ISETP.NE.OR P0, PT, R74, RZ, !P0 ;  /* 0x000000ff4a00720c */ /* 0x000fc60004705670 */
[----:B------:R-:W3:Y:S01]  /*5730*/  SHFL.UP PT, R4, R201, 0x8, RZ ;  /* 0x05000000c9047989 */ /* 0x000ee200000e00ff */
[-C--:B--2---:R-:W-:Y:S01]  /*5740*/  FMUL.FTZ R6, R202, R9.reuse ;  /* 0x00000009ca067220 */ /* 0x084fe20000410000 */
[----:B------:R-:W-:-:S04]  /*5750*/  FMUL.FTZ R9, R201, R9 ;  /* 0x00000009c9097220 */ /* 0x000fc80000410000 */
[-C--:B0-----:R-:W-:Y:S01]  /*5760*/  FFMA.FTZ R9, R202, R8.reuse, R9 ;  /* 0x00000008ca097223 */ /* 0x081fe20000010009 */
[----:B------:R-:W-:Y:S01]  /*5770*/  FFMA.FTZ R6, R201, R8, -R6 ;  /* 0x00000008c9067223 */ /* 0x000fe20000010806 */
[----:B------:R-:W-:Y:S02]  /*5780*/  HFMA2 R8, -RZ, RZ, 1.875, 0 ;  /* 0x3f800000ff087431 */ /* 0x000fe400000001ff */
[----:B------:R-:W-:Y:S01]  /*5790*/  @P1 FADD.FTZ R200, R200, R9 ;  /* 0x00000009c8c81221 */ /* 0x000fe20000010000 */
[----:B------:R-:W-:Y:S01]  /*57a0*/  @P1 FADD.FTZ R199, R199, R6 ;  /* 0x00000006c7c71221 */ /* 0x000fe20000010000 */
[----:B------:R-:W-:Y:S01]  /*57b0*/  MOV R9, RZ ;  /* 0x000000ff00097202 */ /* 0x000fe20000000f00 */
[CC--:B-1----:R-:W-:Y:S01]  /*57c0*/  FMUL.FTZ R7, R201.reuse, R5.reuse ;  /* 0x00000005c9077220 */ /* 0x0c2fe20000410000 */
[C---:B------:R-:W-:Y:S01]  /*57d0*/  FMUL.FTZ R6, R202.reuse, R5 ;  /* 0x00000005ca067220 */ /* 0x040fe20000410000 */
[----:B------:R-:W0:Y:S02]  /*57e0*/  SHFL.UP PT, R12, R200, 0x10, RZ ;  /* 0x06000000c80c7989 */ /* 0x000e2400000e00ff */
[-C--:B---3--:R-:W-:Y:S01]  /*57f0*/  @P1 FFMA.FTZ R202, R202, R4.reuse, R7 ;  /* 0x00000004caca1223 */ /* 0x088fe20000010007 */
[----:B------:R-:W-:Y:S01]  /*5800*/  @P1 FFMA.FTZ R201, R201, R4, -R6 ;  /* 0x00000004c9c91223 */ /* 0x000fe20000010806 */
[----:B------:R-:W1:Y:S01]  /*5810*/  SHFL.UP PT, R5, R199, 0x10, RZ ;  /* 0x06000000c7057989 */ /* 0x000e6200000e00ff */
[----:B------:R-:W-:-:S03]  /*5820*/  ISETP.NE.AND P1, PT, R45, RZ, PT ;  /* 0x000000ff2d00720c */ /* 0x000fc60003f25270 */
[----:B------:R-:W2:Y:S04]  /*5830*/  SHFL.UP PT, R4, R202, 0x10, RZ ;  /* 0x06000000ca047989 */ /* 0x000ea800000e00ff */
[----:B------:R-:W3:Y:S04]  /*5840*/  SHFL.UP PT, R13, R201, 0x10, RZ ;  /* 0x06000000c90d7989 */ /* 0x000ee800000e00ff */
[----:B------:R-:W5:Y:S01]  /*5850*/  @!P0 LDS.128 R8, [UR5] ;  /* 0x00000005ff088984 */ /* 0x000f620008000c00 */
[----:B------:R-:W-:Y:S01]  /*5860*/  ISETP.NE.AND P0, PT, R45, 0x1f, PT ;  /* 0x0000001f2d00780c */ /* 0x000fe20003f05270 */
[-C--:B0-----:R-:W-:Y:S01]  /*5870*/  FMUL.FTZ R6, R202, R12.reuse ;  /* 0x0000000cca067220 */ /* 0x081fe20000410000 */
[----:B------:R-:W-:-:S03]  /*5880*/  FMUL.FTZ R7, R201, R12 ;  /* 0x0000000cc9077220 */ /* 0x000fc60000410000 */
[CC--:B-1----:R-:W-:Y:S01]  /*5890*/  FFMA.FTZ R6, R201.reuse, R5.reuse, -R6 ;  /* 0x00000005c9067223 */ /* 0x0c2fe20000010806 */
[C---:B------:R-:W-:Y:S01]  /*58a0*/  FFMA.FTZ R7, R202.reuse, R5, R7 ;  /* 0x00000005ca077223 */ /* 0x040fe20000010007 */
[-C--:B--2---:R-:W-:Y:S01]  /*58b0*/  FMUL.FTZ R12, R202, R4.reuse ;  /* 0x00000004ca0c7220 */ /* 0x084fe20000410000 */
[----:B------:R-:W-:Y:S01]  /*58c0*/  FMUL.FTZ R5, R201, R4 ;  /* 0x00000004c9057220 */ /* 0x000fe20000410000 */
[----:B------:R-:W-:Y:S01]  /*58d0*/  FADD.FTZ R14, R199, R6 ;  /* 0x00000006c70e7221 */ /* 0x000fe20000010000 */
[----:B------:R-:W-:Y:S01]  /*58e0*/  FADD.FTZ R15, R200, R7 ;  /* 0x00000007c80f7221 */ /* 0x000fe20000010000 */
[-C--:B---3--:R-:W-:Y:S01]  /*58f0*/  FFMA.FTZ R12, R201, R13.reuse, -R12 ;  /* 0x0000000dc90c7223 */ /* 0x088fe2000001080c */
[----:B------:R-:W-:-:S05]  /*5900*/  FFMA.FTZ R13, R202, R13, R5 ;  /* 0x0000000dca0d7223 */ /* 0x000fca0000010005 */
[----:B------:R0:W-:Y:S01]  /*5910*/  @!P0 STS.128 [UR4+0x430], R12 ;  /* 0x0004300cff008988 */ /* 0x0001e20008000c04 */
[----:B------:R-:W-:Y:S01]  /*5920*/  BAR.SYNC.DEFER_BLOCKING 0x0 ;  /* 0x0000000000007b1d */ /* 0x000fe20000010000 */
[----:B------:R-:W-:-:S04]  /*5930*/  ISETP.GE.AND P0, PT, R45, 0x10, PT ;  /* 0x000000102d00780c */ /* 0x000fc80003f06270 */
[----:B------:R-:W-:Y:S02]  /*5940*/  FSEL R202, R202, R13, !P0 ;  /* 0x0000000dcaca7208 */ /* 0x000fe40004000000 */
[----:B------:R-:W-:-:S03]  /*5950*/  FSEL R201, R201, R12, !P0 ;  /* 0x0000000cc9c97208 */ /* 0x000fc60004000000 */
[----:B------:R-:W1:Y:S01]  /*5960*/  SHFL.UP PT, R203, R202, 0x1, RZ ;  /* 0x04200000cacb7989 */ /* 0x000e6200000e00ff */
[----:B0-----:R-:W-:Y:S02]  /*5970*/  FSEL R14, R199, R14, !P0 ;  /* 0x0000000ec70e7208 */ /* 0x001fe40004000000 */
[----:B------:R-:W-:Y:S01]  /*5980*/  FSEL R15, R200, R15, !P0 ;  /* 0x0000000fc80f7208 */ /* 0x000fe20004000000 */
[----:B------:R-:W0:Y:S01]  /*5990*/  SHFL.UP PT, R204, R201, 0x1, RZ ;  /* 0x04200000c9cc7989 */ /* 0x000e2200000e00ff */
[----:B------:R-:W-:-:S03]  /*59a0*/  ISETP.NE.AND P0, PT, R74, RZ, PT ;  /* 0x000000ff4a00720c */ /* 0x000fc60003f05270 */
[----:B------:R-:W2:Y:S04]  /*59b0*/  SHFL.UP PT, R199, R14, 0x1, RZ ;  /* 0x042000000ec77989 */ /* 0x000ea800000e00ff */
[----:B------:R-:W3:Y:S04]  /*59c0*/  SHFL.UP PT, R13, R15, 0x1, RZ ;  /* 0x042000000f0d7989 */ /* 0x000ee800000e00ff */
[----:B-----5:R-:W-:Y:S04]  /*59d0*/  @!P1 STS.128 [UR4+0x450], R8 ;  /* 0x00045008ff009988 */ /* 0x020fe80008000c04 */
[----:B------:R-:W-:Y:S01]  /*59e0*/  LDS.128 R4, [UR4+0x430] ;  /* 0x00043004ff047984 */ /* 0x000fe20008000c00 */
[----:B------:R-:W-:Y:S01]  /*59f0*/  BAR.SYNC.DEFER_BLOCKING 0x0 ;  /* 0x0000000000007b1d */ /* 0x000fe20000010000 */
[----:B-1----:R-:W-:-:S02]  /*5a00*/  @!P1 MOV R203, R9 ;  /* 0x0000000900cb9202 */ /* 0x002fc40000000f00 */
[----:B0-----:R-:W-:Y:S02]  /*5a10*/  @!P1 MOV R204, R8 ;  /* 0x0000000800cc9202 */ /* 0x001fe40000000f00 */
[----:B--2---:R-:W-:Y:S02]  /*5a20*/  @!P1 MOV R199, R10 ;  /* 0x0000000a00c79202 */ /* 0x004fe40000000f00 */
[----:B---3--:R-:W-:Y:S01]  /*5a30*/  @!P1 MOV R13, R11 ;  /* 0x0000000b000d9202 */ /* 0x008fe20000000f00 */
[----:B------:R-:W0:Y:S02]  /*5a40*/  @P2 LDS.64 R26, [UR4+0x458] ;  /* 0x00045804ff1a2984 */ /* 0x000e240008000a00 */
[-C--:B0-----:R-:W-:Y:S01]  /*5a50*/  @P2 FMUL.FTZ R205, R27, R203.reuse ;  /* 0x000000cb1bcd2220 */ /* 0x081fe20000410000 */
[----:B------:R-:W-:-:S03]  /*5a60*/  @P2 FMUL.FTZ R12, R26, R203 ;  /* 0x000000cb1a0c2220 */ /* 0x000fc60000410000 */
[-C--:B------:R-:W-:Y:S01]  /*5a70*/  @P2 FFMA.FTZ R26, R26, R204.reuse, -R205 ;  /* 0x000000cc1a1a2223 */ /* 0x080fe200000108cd */
[----:B------:R-:W-:-:S03]  /*5a80*/  @P2 FFMA.FTZ R12, R27, R204, R12 ;  /* 0x000000cc1b0c2223 */ /* 0x000fc6000001000c */
[----:B------:R-:W-:Y:S01]  /*5a90*/  @P2 FADD.FTZ R199, R199, R26 ;  /* 0x0000001ac7c72221 */ /* 0x000fe20000010000 */
[----:B------:R-:W-:-:S03]  /*5aa0*/  @P2 FADD.FTZ R13, R13, R12 ;  /* 0x0000000c0d0d2221 */ /* 0x000fc60000010000 */
        /* <DEDUP_REMOVED lines=9> */
[----:B------:R-:W-:Y:S01]  /*5b40*/  FFMA.FTZ R14, R155, R26, R14 ;  /* 0x0000001a9b0e7223 */ /* 0x000fe2000001000e */
[----:B------:R-:W-:Y:S02]  /*5b50*/  FMUL.FTZ R155, R5, R10 ;  /* 0x0000000a059b7220 */ /* 0x000fe40000410000 */
        /* <DEDUP_REMOVED lines=29> */
[----:B------:R-:W-:Y:S01]  /*5d30*/  FFMA.FTZ R0, R170, R27, -R0 ;  /* 0x0000001baa007223 */ /* 0x000fe20000010800 */
[-C--:B----4-:R-:W-:Y:S02]  /*5d40*/  FMUL.FTZ R153, R23, R25.reuse ;  /* 0x0000001917997220 */ /* 0x090fe40000410000 */
[----:B------:R-:W-:Y:S01]  /*5d50*/  FADD.FTZ R163, RZ, R12 ;  /* 0x0000000cffa37221 */ /* 0x000fe20000010000 */
[----:B------:R-:W-:Y:S01]  /*5d60*/  FADD.FTZ R14, R171, R0 ;  /* 0x00000000ab0e7221 */ /* 0x000fe20000010000 */
[----:B------:R-:W-:Y:S01]  /*5d70*/  FMUL.FTZ R0, R22, R25 ;  /* 0x0000001916007220 */ /* 0x000fe20000410000 */
[----:B------:R-:W-:Y:S01]  /*5d80*/  FMUL.FTZ R25, R5, R11 ;  /* 0x0000000b05197220 */ /* 0x000fe20000410000 */
[CC--:B------:R-:W-:Y:S01]  /*5d90*/  FMUL.FTZ R12, R172.reuse, R163.reuse ;  /* 0x000000a3ac0c7220 */ /* 0x0c0fe20000410000 */
[----:B------:R-:W-:Y:S01]  /*5da0*/  FMUL.FTZ R172, R172, R14 ;  /* 0x0000000eacac7220 */ /* 0x000fe20000410000 */
[----:B------:R-:W-:Y:S01]  /*5db0*/  FFMA.FTZ R22, R22, R24, -R153 ;  /* 0x0000001816167223 */ /* 0x000fe20000010899 */
[C---:B------:R-:W-:Y:S01]  /*5dc0*/  FFMA.FTZ R153, R4.reuse, R10, -R25 ;  /* 0x0000000a04997223 */ /* 0x040fe20000010819 */
[C---:B------:R-:W-:Y:S01]  /*5dd0*/  FFMA.FTZ R12, R173.reuse, R14, -R12 ;  /* 0x0000000ead0c7223 */ /* 0x040fe2000001080c */
[----:B------:R-:W-:Y:S01]  /*5de0*/  FFMA.FTZ R172, R173, R163, R172 ;  /* 0x000000a3adac7223 */ /* 0x000fe200000100ac */
[----:B------:R-:W-:Y:S01]  /*5df0*/  FFMA.FTZ R23, R23, R24, R0 ;  /* 0x0000001817177223 */ /* 0x000fe20000010000 */
[----:B------:R-:W-:Y:S01]  /*5e00*/  FMUL.FTZ R25, R5, R9 ;  /* 0x0000000905197220 */ /* 0x000fe20000410000 */
[----:B------:R-:W-:Y:S01]  /*5e10*/  FADD.FTZ R175, R175, R12 ;  /* 0x0000000cafaf7221 */ /* 0x000fe20000010000 */
[----:B------:R-:W-:Y:S01]  /*5e20*/  FADD.FTZ R165, RZ, R172 ;  /* 0x000000acffa57221 */ /* 0x000fe20000010000 */
[-C--:B------:R-:W-:Y:S01]  /*5e30*/  FMUL.FTZ R0, R5, R8.reuse ;  /* 0x0000000805007220 */ /* 0x080fe20000410000 */
[----:B------:R-:W-:Y:S01]  /*5e40*/  FFMA.FTZ R8, R4, R8, -R25 ;  /* 0x0000000804087223 */ /* 0x000fe20000010819 */
[----:B------:R-:W-:Y:S01]  /*5e50*/  FMUL.FTZ R25, R23, R26 ;  /* 0x0000001a17197220 */ /* 0x000fe20000410000 */
[C---:B------:R-:W-:Y:S01]  /*5e60*/  FMUL.FTZ R10, R176.reuse, R165 ;  /* 0x000000a5b00a7220 */ /* 0x040fe20000410000 */
[----:B------:R-:W-:Y:S01]  /*5e70*/  FMUL.FTZ R176, R176, R175 ;  /* 0x000000afb0b07220 */ /* 0x000fe20000410000 */
[C---:B------:R-:W-:Y:S01]  /*5e80*/  FFMA.FTZ R9, R4.reuse, R9, R0 ;  /* 0x0000000904097223 */ /* 0x040fe20000010000 */
[----:B------:R-:W-:Y:S01]  /*5e90*/  FFMA.FTZ R4, R4, R11, R155 ;  /* 0x0000000b04047223 */ /* 0x000fe2000001009b */
[C---:B------:R-:W-:Y:S01]  /*5ea0*/  FFMA.FTZ R5, R177.reuse, R175, -R10 ;  /* 0x000000afb1057223 */ /* 0x040fe2000001080a */
[----:B------:R-:W-:Y:S01]  /*5eb0*/  FFMA.FTZ R176, R177, R165, R176 ;  /* 0x000000a5b1b07223 */ /* 0x000fe200000100b0 */
[----:B------:R-:W-:Y:S01]  /*5ec0*/  FFMA.FTZ R25, R22, R152, -R25 ;  /* 0x0000009816197223 */ /* 0x000fe20000010819 */
[----:B------:R-:W-:Y:S01]  /*5ed0*/  FADD.FTZ R10, R6, R153 ;  /* 0x00000099060a7221 */ /* 0x000fe20000010000 */
[----:B------:R-:W-:Y:S01]  /*5ee0*/  FADD.FTZ R155, R180, R5 ;  /* 0x00000005b49b7221 */ /* 0x000fe20000010000 */
[----:B------:R-:W-:Y:S01]  /*5ef0*/  FADD.FTZ R176, RZ, R176 ;  /* 0x000000b0ffb07221 */ /* 0x000fe20000010000 */
[----:B------:R-:W-:-:S02]  /*5f00*/  FADD.FTZ R11, R7, R4 ;  /* 0x00000004070b7221 */ /* 0x000fc40000010000 */
[----:B------:R-:W-:Y:S01]  /*5f10*/  FMUL.FTZ R0, R178, R155 ;  /* 0x0000009bb2007220 */ /* 0x000fe20000410000 */
[----:B------:R-:W-:Y:S06]  /*5f20*/  @P0 BRA `(.L_x_1346) ;  /* 0x00000000001c0947 */ /* 0x000fec0003800000 */
[----:B------:R-:W-:Y:S01]  /*5f30*/  SHF.R.S32.HI R5, RZ, 0x1f, R145 ;  /* 0x0000001fff057819 */ /* 0x000fe20000011491 */
[----:B------:R0:W-:Y:S01]  /*5f40*/  STS.128 [UR5], R8 ;  /* 0x00000008ff007988 */ /* 0x0001e20008000c05 */
[----:B------:R-:W-:-:S04]  /*5f50*/  IADD3 R6, P0, PT, R60, R145, RZ ;  /* 0x000000913c067210 */ /* 0x000fc80007f1e0ff */
[----:B------:R-:W-:Y:S02]  /*5f60*/  LEA.HI.X.SX32 R5, R60, R5, 0x1, P0 ;  /* 0x000000053c057211 */ /* 0x000fe400000f0eff */
[----:B------:R-:W-:-:S04]  /*5f70*/  LEA R4, P0, R6, R2, 0x4 ;  /* 0x0000000206047211 */ /* 0x000fc800078020ff */
[----:B------:R-:W-:-:S05]  /*5f80*/  LEA.HI.X R5, R6, R3, R5, 0x4, P0 ;  /* 0x0000000306057211 */ /* 0x000fca00000f2405 */
[----:B------:R0:W-:Y:S04]  /*5f90*/  STG.E.128 desc[UR16][R4.64], R8 ;  /* 0x0000000804007986 */ /* 0x0001e8000c101d10 */
.L_x_1346:
[----:B------:R-:W-:Y:S05]  /*5fa0*/  BSYNC.RECONVERGENT B0 ;  /* 0x0000000000007941 */ /* 0x000fea0003800200 */
.L_x_1345:
[-C--:B------:R-:W-:Y:S01]  /*5fb0*/  FMUL.FTZ R178, R178, R176.reuse ;  /* 0x000000b0b2b27220 */ /* 0x080fe20000410000 */
[----:B------:R-:W-:Y:S01]  /*5fc0*/  FFMA.FTZ R0, R179, R176, R0 ;  /* 0x000000b0b3007223 */ /* 0x000fe20000010000 */
[C---:B------:R-:W-:Y:S01]  /*5fd0*/  FMUL.FTZ R15, R23.reuse, R15 ;  /* 0x0000000f170f7220 */ /* 0x040fe20000410000 */
[----:B------:R-:W-:Y:S01]  /*5fe0*/  FMUL.FTZ R7, R23, R158 ;  /* 0x0000009e17077220 */ /* 0x000fe20000410000 */
[----:B------:R-:W-:Y:S01]  /*5ff0*/  FFMA.FTZ R178, R179, R155, -R178 ;  /* 0x0000009bb3b27223 */ /* 0x000fe200000108b2 */
[----:B0-----:R-:W-:Y:S01]  /*6000*/  FADD.FTZ R11, RZ, R0 ;  /* 0x00000000ff0b7221 */ /* 0x001fe20000010000 */
[----:B------:R-:W-:Y:S01]  /*6010*/  FFMA.FTZ R4, R22, R13, -R15 ;  /* 0x0000000d16047223 */ /* 0x000fe2000001080f */
[----:B------:R-:W-:Y:S01]  /*6020*/  FMUL.FTZ R9, R23, R159 ;  /* 0x0000009f17097220 */ /* 0x000fe20000410000 */
[----:B------:R-:W-:Y:S01]  /*6030*/  FADD.FTZ R181, R181, R178 ;  /* 0x000000b2b5b57221 */ /* 0x000fe20000010000 */
[----:B------:R-:W-:Y:S01]  /*6040*/  FMUL.FTZ R0, R182, R11 ;  /* 0x0000000bb6007220 */ /* 0x000fe20000410000 */
[----:B------:R-:W-:Y:S01]  /*6050*/  FFMA.FTZ R125, R4, 2, R125 ;  /* 0x40000000047d7823 */ /* 0x000fe2000001007d */
[----:B------:R-:W-:Y:S01]  /*6060*/  FMUL.FTZ R6, R23, R199 ;  /* 0x000000c717067220 */ /* 0x000fe20000410000 */
[-C--:B------:R-:W-:Y:S01]  /*6070*/  FMUL.FTZ R182, R182, R181.reuse ;  /* 0x000000b5b6b67220 */ /* 0x080fe20000410000 */
[----:B------:R-:W-:Y:S01]  /*6080*/  FFMA.FTZ R5, R183, R181, -R0 ;  /* 0x000000b5b7057223 */ /* 0x000fe20000010800 */
[----:B------:R-:W-:Y:S01]  /*6090*/  FFMA.FTZ R0, R22, R161, -R7 ;  /* 0x000000a116007223 */ /* 0x000fe20000010807 */
[----:B------:R-:W-:Y:S01]  /*60a0*/  FMUL.FTZ R7, R23, R166 ;  /* 0x000000a617077220 */ /* 0x000fe20000410000 */
[----:B------:R-:W-:Y:S01]  /*60b0*/  FFMA.FTZ R182, R183, R11, R182 ;  /* 0x0000000bb7b67223 */ /* 0x000fe200000100b6 */
[----:B------:R-:W-:Y:S01]  /*60c0*/  FADD.FTZ R184, R184, R5 ;  /* 0x00000005b8b87221 */ /* 0x000fe20000010000 */
[----:B------:R-:W-:Y:S01]  /*60d0*/  FFMA.FTZ R123, R0, 2, R123 ;  /* 0x40000000007b7823 */ /* 0x000fe2000001007b */
[C---:B------:R-:W-:Y:S01]  /*60e0*/  FFMA.FTZ R4, R22.reuse, R27, -R7 ;  /* 0x0000001b16047223 */ /* 0x040fe20000010807 */
[----:B------:R-:W-:Y:S01]  /*60f0*/  FADD.FTZ R182, RZ, R182 ;  /* 0x000000b6ffb67221 */ /* 0x000fe20000010000 */
[----:B------:R-:W-:Y:S01]  /*6100*/  FMUL.FTZ R5, R185, R184 ;  /* 0x000000b8b9057220 */ /* 0x000fe20000410000 */
[----:B------:R-:W-:Y:S01]  /*6110*/  FMUL.FTZ R7, R23, R165 ;  /* 0x000000a517077220 */ /* 0x000fe20000410000 */
[----:B------:R-:W-:Y:S01]  /*6120*/  FFMA.FTZ R9, R22, R162, -R9 ;  /* 0x000000a216097223 */ /* 0x000fe20000010809 */
[-C--:B------:R-:W-:Y:S01]  /*6130*/  FMUL.FTZ R185, R185, R182.reuse ;  /* 0x000000b6b9b97220 */ /* 0x080fe20000410000 */
[----:B------:R-:W-:Y:S01]  /*6140*/  FFMA.FTZ R5, R186, R182, R5 ;  /* 0x000000b6ba057223 */ /* 0x000fe20000010005 */
[----:B------:R-:W-:Y:S01]  /*6150*/  FFMA.FTZ R157, R22, R157, -R6 ;  /* 0x0000009d169d7223 */ /* 0x000fe20000010806 */
[----:B------:R-:W-:Y:S01]  /*6160*/  FFMA.FTZ R124, R9, 2, R124 ;  /* 0x40000000097c7823 */ /* 0x000fe2000001007c */
[----:B------:R-:W-:Y:S01]  /*6170*/  FFMA.FTZ R186, R186, R184, -R185 ;  /* 0x000000b8baba7223 */ /* 0x000fe200000108b9 */
[----:B------:R-:W-:Y:S01]  /*6180*/  FADD.FTZ R13, RZ, R5 ;  /* 0x00000005ff0d7221 */ /* 0x000fe20000010000 */
[----:B------:R-:W-:Y:S01]  /*6190*/  FMUL.FTZ R9, R23, R163 ;  /* 0x000000a317097220 */ /* 0x000fe20000410000 */
[----:B------:R-:W-:Y:S01]  /*61a0*/  IADD3 R150, PT, PT, R150, 0x1, RZ ;  /* 0x0000000196967810 */ /* 0x000fe20007ffe0ff */
[----:B------:R-:W-:Y:S01]  /*61b0*/  FADD.FTZ R187, R187, R186 ;  /* 0x000000babbbb7221 */ /* 0x000fe20000010000 */
[----:B------:R-:W-:Y:S01]  /*61c0*/  FMUL.FTZ R0, R188, R13 ;  /* 0x0000000dbc007220 */ /* 0x000fe20000410000 */
[----:B------:R-:W-:Y:S01]  /*61d0*/  FFMA.FTZ R9, R22, R14, -R9 ;  /* 0x0000000e16097223 */ /* 0x000fe20000010809 */
[----:B------:R-:W-:Y:S01]  /*61e0*/  FFMA.FTZ R121, R4, 2, R121 ;  /* 0x4000000004797823 */ /* 0x000fe20000010079 */
[-C--:B------:R-:W-:Y:S01]  /*61f0*/  FMUL.FTZ R188, R188, R187.reuse ;  /* 0x000000bbbcbc7220 */ /* 0x080fe20000410000 */
[----:B------:R-:W-:Y:S01]  /*6200*/  FFMA.FTZ R5, R189, R187, -R0 ;  /* 0x000000bbbd057223 */ /* 0x000fe20000010800 */
[----:B------:R-:W-:Y:S01]  /*6210*/  FFMA.FTZ R0, R22, R175, -R7 ;  /* 0x000000af16007223 */ /* 0x000fe20000010807 */
[----:B------:R-:W-:Y:S01]  /*6220*/  FMUL.FTZ R7, R23, R11 ;  /* 0x0000000b17077220 */ /* 0x000fe20000410000 */
[----:B------:R-:W-:Y:S01]  /*6230*/  FFMA.FTZ R188, R189, R13, R188 ;  /* 0x0000000dbdbc7223 */ /* 0x000fe200000100bc */
[----:B------:R-:W-:Y:S01]  /*6240*/  FADD.FTZ R190, R190, R5 ;  /* 0x00000005bebe7221 */ /* 0x000fe20000010000 */
[----:B------:R-:W-:Y:S01]  /*6250*/  FFMA.FTZ R119, R0, 2, R119 ;  /* 0x4000000000777823 */ /* 0x000fe20000010077 */
[----:B------:R-:W-:Y:S01]  /*6260*/  FFMA.FTZ R0, R22, R181, -R7 ;  /* 0x000000b516007223 */ /* 0x000fe20000010807 */
[----:B------:R-:W-:Y:S01]  /*6270*/  FADD.FTZ R188, RZ, R188 ;  /* 0x000000bcffbc7221 */ /* 0x000fe20000010000 */
[----:B------:R-:W-:Y:S01]  /*6280*/  FMUL.FTZ R5, R191, R190 ;  /* 0x000000bebf057220 */ /* 0x000fe20000410000 */
[----:B------:R-:W-:Y:S01]  /*6290*/  FFMA.FTZ R122, R9, 2, R122 ;  /* 0x40000000097a7823 */ /* 0x000fe2000001007a */
[----:B------:R-:W-:Y:S01]  /*62a0*/  FFMA.FTZ R117, R0, 2, R117 ;  /* 0x4000000000757823 */ /* 0x000fe20000010075 */
[-C--:B------:R-:W-:Y:S01]  /*62b0*/  FMUL.FTZ R191, R191, R188.reuse ;  /* 0x000000bcbfbf7220 */ /* 0x080fe20000410000 */
[----:B------:R-:W-:Y:S01]  /*62c0*/  FFMA.FTZ R5, R192, R188, R5 ;  /* 0x000000bcc0057223 */ /* 0x000fe20000010005 */
[----:B------:R-:W-:Y:S01]  /*62d0*/  FMUL.FTZ R9, R23, R176 ;  /* 0x000000b017097220 */ /* 0x000fe20000410000 */
[----:B------:R-:W-:Y:S01]  /*62e0*/  ISETP.NE.AND P0, PT, R150, RZ, PT ;  /* 0x000000ff9600720c */ /* 0x000fe20003f05270 */
[----:B------:R-:W-:Y:S01]  /*62f0*/  FFMA.FTZ R192, R192, R190, -R191 ;  /* 0x000000bec0c07223 */ /* 0x000fe200000108bf */
[----:B------:R-:W-:Y:S01]  /*6300*/  FADD.FTZ R6, RZ, R5 ;  /* 0x00000005ff067221 */ /* 0x000fe20000010000 */
[----:B------:R-:W-:Y:S01]  /*6310*/  FFMA.FTZ R9, R22, R155, -R9 ;  /* 0x0000009b16097223 */ /* 0x000fe20000010809 */
[----:B------:R-:W-:Y:S01]  /*6320*/  LEA R151, P1, R16, R151, 0x3 ;  /* 0x0000009710977211 */ /* 0x000fe200078218ff */
[----:B------:R-:W-:Y:S01]  /*6330*/  FADD.FTZ R193, R193, R192 ;  /* 0x000000c0c1c17221 */ /* 0x000fe20000010000 */
[C---:B------:R-:W-:Y:S01]  /*6340*/  FMUL.FTZ R5, R174.reuse, R6 ;  /* 0x00000006ae057220 */ /* 0x040fe20000410000 */
[----:B------:R-:W-:Y:S01]  /*6350*/  FFMA.FTZ R120, R9, 2, R120 ;  /* 0x4000000009787823 */ /* 0x000fe20000010078 */
[C---:B------:R-:W-:Y:S01]  /*6360*/  FMUL.FTZ R9, R23.reuse, R182 ;  /* 0x000000b617097220 */ /* 0x040fe20000410000 */
[-C--:B------:R-:W-:Y:S01]  /*6370*/  FMUL.FTZ R7, R174, R193.reuse ;  /* 0x000000c1ae077220 */ /* 0x080fe20000410000 */
[----:B------:R-:W-:Y:S01]  /*6380*/  FFMA.FTZ R0, R194, R193, -R5 ;  /* 0x000000c1c2007223 */ /* 0x000fe20000010805 */
[----:B------:R-:W-:Y:S01]  /*6390*/  FMUL.FTZ R5, R23, R13 ;  /* 0x0000000d17057220 */ /* 0x000fe20000410000 */
[----:B------:R-:W-:Y:S01]  /*63a0*/  FFMA.FTZ R9, R22, R184, -R9 ;  /* 0x000000b816097223 */ /* 0x000fe20000010809 */
[----:B------:R-:W-:Y:S01]  /*63b0*/  FFMA.FTZ R7, R194, R6, R7 ;  /* 0x00000006c2077223 */ /* 0x000fe20000010007 */
[----:B------:R-:W-:Y:S01]  /*63c0*/  FADD.FTZ R195, R195, R0 ;  /* 0x00000000c3c37221 */ /* 0x000fe20000010000 */
[----:B------:R-:W-:Y:S01]  /*63d0*/  FFMA.FTZ R4, R22, R187, -R5 ;  /* 0x000000bb16047223 */ /* 0x000fe20000010805 */
[----:B------:R-:W-:Y:S01]  /*63e0*/  FFMA.FTZ R118, R9, 2, R118 ;  /* 0x4000000009767823 */ /* 0x000fe20000010076 */
[----:B------:R-:W-:Y:S01]  /*63f0*/  FADD.FTZ R7, RZ, R7 ;  /* 0x00000007ff077221 */ /* 0x000fe20000010000 */
[----:B------:R-:W-:Y:S01]  /*6400*/  FMUL.FTZ R0, R196, R195 ;  /* 0x000000c3c4007220 */ /* 0x000fe20000410000 */
[----:B------:R-:W-:Y:S01]  /*6410*/  FFMA.FTZ R115, R4, 2, R115 ;  /* 0x4000000004737823 */ /* 0x000fe20000010073 */
[----:B------:R-:W-:Y:S01]  /*6420*/  FMUL.FTZ R9, R23, R188 ;  /* 0x000000bc17097220 */ /* 0x000fe20000410000 */
[-C--:B------:R-:W-:Y:S01]  /*6430*/  FMUL.FTZ R196, R196, R7.reuse ;  /* 0x00000007c4c47220 */ /* 0x080fe20000410000 */
[-C--:B------:R-:W-:Y:S01]  /*6440*/  FFMA.FTZ R0, R197, R7.reuse, R0 ;  /* 0x00000007c5007223 */ /* 0x080fe20000010000 */
[C---:B------:R-:W-:Y:S01]  /*6450*/  FMUL.FTZ R5, R23.reuse, R6 ;  /* 0x0000000617057220 */ /* 0x040fe20000410000 */
[----:B------:R-:W-:Y:S01]  /*6460*/  FMUL.FTZ R7, R23, R7 ;  /* 0x0000000717077220 */ /* 0x000fe20000410000 */
[----:B------:R-:W-:Y:S01]  /*6470*/  FFMA.FTZ R197, R197, R195, -R196 ;  /* 0x000000c3c5c57223 */ /* 0x000fe200000108c4 */
[----:B------:R-:W-:Y:S01]  /*6480*/  FADD.FTZ R4, RZ, R0 ;  /* 0x00000000ff047221 */ /* 0x000fe20000010000 */
[C---:B------:R-:W-:Y:S01]  /*6490*/  FFMA.FTZ R9, R22.reuse, R190, -R9 ;  /* 0x000000be16097223 */ /* 0x040fe20000010809 */
[----:B------:R-:W-:Y:S01]  /*64a0*/  FFMA.FTZ R0, R22, R193, -R5 ;  /* 0x000000c116007223 */ /* 0x000fe20000010805 */
[----:B------:R-:W-:Y:S01]  /*64b0*/  FADD.FTZ R197, R198, R197 ;  /* 0x000000c5c6c57221 */ /* 0x000fe20000010000 */
[----:B------:R-:W-:Y:S01]  /*64c0*/  FMUL.FTZ R23, R23, R4 ;  /* 0x0000000417177220 */ /* 0x000fe20000410000 */
[----:B------:R-:W-:Y:S01]  /*64d0*/  FFMA.FTZ R7, R22, R195, -R7 ;  /* 0x000000c316077223 */ /* 0x000fe20000010807 */
[----:B------:R-:W-:Y:S01]  /*64e0*/  LEA R149, P2, R18, R149, 0x3 ;  /* 0x0000009512957211 */ /* 0x000fe200078418ff */
[----:B------:R-:W-:Y:S01]  /*64f0*/  UIADD3 UR5, UPT, UPT, UR5, 0x10, URZ ;  /* 0x0000001005057890 */ /* 0x000fe2000fffe0ff */
[----:B------:R-:W-:Y:S01]  /*6500*/  FFMA.FTZ R22, R22, R197, -R23 ;  /* 0x000000c516167223 */ /* 0x000fe20000010817 */
[----:B------:R-:W-:Y:S01]  /*6510*/  LEA R147, P3, R20, R147, 0x3 ;  /* 0x0000009314937211 */ /* 0x000fe200078618ff */
[----:B------:R-:W-:Y:S01]  /*6520*/  FFMA.FTZ R128, R25, 2, R128 ;  /* 0x4000000019807823 */ /* 0x000fe20000010080 */
[----:B------:R-:W-:Y:S01]  /*6530*/  FFMA.FTZ R126, R157, 2, R126 ;  /* 0x400000009d7e7823 */ /* 0x000fe2000001007e */
[----:B------:R-:W-:Y:S01]  /*6540*/  FFMA.FTZ R116, R9, 2, R116 ;  /* 0x4000000009747823 */ /* 0x000fe20000010074 */
[----:B------:R-:W-:Y:S01]  /*6550*/  FFMA.FTZ R113, R0, 2, R113 ;  /* 0x4000000000717823 */ /* 0x000fe20000010071 */
[----:B------:R-:W-:Y:S01]  /*6560*/  FFMA.FTZ R114, R7, 2, R114 ;  /* 0x4000000007727823 */ /* 0x000fe20000010072 */
[----:B------:R-:W-:Y:S01]  /*6570*/  FFMA.FTZ R111, R22, 2, R111 ;  /* 0x40000000166f7823 */ /* 0x000fe2000001006f */
[----:B------:R-:W-:-:S02]  /*6580*/  IADD3.X R148, PT, PT, R148, R17, RZ, P1, !PT ;  /* 0x0000001194947210 */ /* 0x000fc40000ffe4ff */
[----:B------:R-:W-:Y:S02]  /*6590*/  IADD3.X R146, PT, PT, R146, R19, RZ, P2, !PT ;  /* 0x0000001392927210 */ /* 0x000fe400017fe4ff */
[----:B------:R-:W-:Y:S02]  /*65a0*/  IADD3.X R144, PT, PT, R144, R21, RZ, P3, !PT ;  /* 0x0000001590907210 */ /* 0x000fe40001ffe4ff */
[----:B------:R-:W-:Y:S01]  /*65b0*/  IADD3 R145, PT, PT, R145, 0x1, RZ ;  /* 0x0000000191917810 */ /* 0x000fe20007ffe0ff */
[----:B------:R-:W-:Y:S06]  /*65c0*/  @P0 BRA `(.L_x_1347) ;  /* 0xffffffd400f40947 */ /* 0x000fec000383ffff */
.L_x_1344:
[----:B------:R-:W-:Y:S01]  /*65d0*/  BAR.SYNC.DEFER_BLOCKING 0x0 ;  /* 0x0000000000007b1d */ /* 0x000fe20000010000 */
[----:B------:R-:W-:Y:S02]  /*65e0*/  F2FP.BF16.F32.PACK_AB R125, R125, R128 ;  /* 0x000000807d7d723e */ /* 0x000fe400000010ff */
[----:B------:R-:W-:Y:S02]  /*65f0*/  F2FP.BF16.F32.PACK_AB R123, R123, R126 ;  /* 0x0000007e7b7b723e */ /* 0x000fe400000010ff */
[----:B------:R-:W-:-:S03]  /*6600*/  F2FP.BF16.F32.PACK_AB R121, R121, R124 ;  /* 0x0000007c7979723e */ /* 0x000fc600000010ff */
[----:B------:R-:W0:Y:S01]  /*6610*/  LDC.64 R20, c[0x0][0x420] ;  /* 0x00010800ff147b82 */ /* 0x000e220000000a00 */
[----:B------:R-:W-:Y:S02]  /*6620*/  PRMT R14, R125, 0x7632, R14 ;  /* 0x000076327d0e7816 */ /* 0x000fe4000000000e */
[----:B------:R-:W-:Y:S02]  /*6630*/  PRMT R0, R123, 0x7632, R0 ;  /* 0x000076327b007816 */ /* 0x000fe40000000000 */
[----:B------:R-:W-:Y:S02]  /*6640*/  PRMT R2, R121, 0x7632, R2 ;  /* 0x0000763279027816 */ /* 0x000fe40000000002 */
[----:B------:R-:W-:Y:S01]  /*6650*/  ISETP.NE.AND P0, PT, R74, RZ, PT ;  /* 0x000000ff4a00720c */ /* 0x000fe20003f05270 */
[----:B------:R-:W1:Y:S01]  /*6660*/  LDC.64 R22, c[0x0][0x428] ;  /* 0x00010a00ff167b82 */ /* 0x000e620000000a00 */
[----:B------:R-:W-:Y:S02]  /*6670*/  F2FP.BF16.F32.PACK_AB R119, R119, R122 ;  /* 0x0000007a7777723e */ /* 0x000fe400000010ff */
[----:B------:R-:W-:-:S02]  /*6680*/  F2FP.BF16.F32.PACK_AB R117, R117, R120 ;  /* 0x000000787575723e */ /* 0x000fc400000010ff */
[----:B------:R-:W-:Y:S02]  /*6690*/  F2FP.BF16.F32.PACK_AB R115, R115, R118 ;  /* 0x000000767373723e */ /* 0x000fe400000010ff */
[----:B------:R-:W-:Y:S02]  /*66a0*/  F2FP.BF16.F32.PACK_AB R113, R113, R116 ;  /* 0x000000747171723e */ /* 0x000fe400000010ff */
[----:B------:R-:W-:Y:S01]  /*66b0*/  F2FP.BF16.F32.PACK_AB R111, R111, R114 ;  /* 0x000000726f6f723e */ /* 0x000fe200000010ff */
[----:B------:R2:W-:Y:S01]  /*66c0*/  STS.U16 [R28+0x2], R14 ;  /* 0x0000020e1c007388 */ /* 0x0005e20000000400 */
[----:B------:R-:W-:Y:S02]  /*66d0*/  PRMT R3, R117, 0x7632, R3 ;  /* 0x0000763275037816 */ /* 0x000fe40000000003 */
[----:B------:R-:W-:Y:S01]  /*66e0*/  PRMT R4, R111, 0x7632, R4 ;  /* 0x000076326f047816 */ /* 0x000fe20000000004 */
[----:B------:R3:W-:Y:S01]  /*66f0*/  STS.U16 [R28+0x6], R0 ;  /* 0x000006001c007388 */ /* 0x0007e20000000400 */
[----:B------:R-:W-:-:S03]  /*6700*/  IADD3 R58, PT, PT, R58, 0x1, RZ ;  /* 0x000000013a3a7810 */ /* 0x000fc60007ffe0ff */
[----:B------:R4:W-:Y:S01]  /*6710*/  STS.U16 [R28+0xa], R2 ;  /* 0x00000a021c007388 */ /* 0x0009e20000000400 */
[----:B--2---:R-:W-:-:S03]  /*6720*/  PRMT R14, R119, 0x7632, R14 ;  /* 0x00007632770e7816 */ /* 0x004fc6000000000e */
[----:B------:R-:W-:Y:S01]  /*6730*/  STS.U16 [R28], R125 ;  /* 0x0000007d1c007388 */ /* 0x000fe20000000400 */
[----:B---3--:R-:W-:-:S03]  /*6740*/  PRMT R0, R115, 0x7632, R0 ;  /* 0x0000763273007816 */ /* 0x008fc60000000000 */
[----:B------:R-:W-:Y:S01]  /*6750*/  STS.U16 [R28+0x4], R123 ;  /* 0x0000047b1c007388 */ /* 0x000fe20000000400 */
[----:B----4-:R-:W-:-:S03]  /*6760*/  PRMT R2, R113, 0x7632, R2 ;  /* 0x0000763271027816 */ /* 0x010fc60000000002 */
[----:B------:R-:W-:Y:S04]  /*6770*/  STS.U16 [R28+0x8], R121 ;  /* 0x000008791c007388 */ /* 0x000fe80000000400 */
[----:B------:R-:W-:Y:S04]  /*6780*/  STS.U16 [R28+0xc], R119 ;  /* 0x00000c771c007388 */ /* 0x000fe80000000400 */
[----:B------:R-:W-:Y:S04]  /*6790*/  STS.U16 [R28+0xe], R14 ;  /* 0x00000e0e1c007388 */ /* 0x000fe80000000400 */
[----:B------:R-:W-:Y:S04]  /*67a0*/  STS.U16 [R28+0x10], R117 ;  /* 0x000010751c007388 */ /* 0x000fe80000000400 */
[----:B------:R2:W-:Y:S04]  /*67b0*/  STS.U16 [R28+0x12], R3 ;  /* 0x000012031c007388 */ /* 0x0005e80000000400 */
[----:B------:R-:W-:Y:S04]  /*67c0*/  STS.U16 [R28+0x14], R115 ;  /* 0x000014731c007388 */ /* 0x000fe80000000400 */
[----:B------:R-:W-:Y:S01]  /*67d0*/  STS.U16 [R28+0x16], R0 ;  /* 0x000016001c007388 */ /* 0x000fe20000000400 */
[----:B--2---:R-:W-:-:S03]  /*67e0*/  HFMA2 R3, -RZ, RZ, 0, 0 ;  /* 0x00000000ff037431 */ /* 0x004fc600000001ff */
[----:B------:R-:W-:Y:S04]  /*67f0*/  STS.U16 [R28+0x18], R113 ;  /* 0x000018711c007388 */ /* 0x000fe80000000400 */
[----:B------:R2:W-:Y:S04]  /*6800*/  STS.U16 [R28+0x1a], R2 ;  /* 0x00001a021c007388 */ /* 0x0005e80000000400 */
[----:B------:R-:W-:Y:S04]  /*6810*/  STS.U16 [R28+0x1c], R111 ;  /* 0x00001c6f1c007388 */ /* 0x000fe80000000400 */
[----:B------:R3:W-:Y:S01]  /*6820*/  STS.U16 [R28+0x1e], R4 ;  /* 0x00001e041c007388 */ /* 0x0007e20000000400 */
[----:B------:R-:W-:-:S03]  /*6830*/  NOP ;  /* 0x0000000000007918 */ /* 0x000fc60000000000 */
[----:B------:R-:W-:Y:S01]  /*6840*/  LDS.U16 R5, [R44] ;  /* 0x000000002c057984 */ /* 0x000fe20000000400 */
[----:B--2---:R-:W-:-:S03]  /*6850*/  MOV R2, R48 ;  /* 0x0000003000027202 */ /* 0x004fc60000000f00 */
[----:B------:R-:W-:Y:S02]  /*6860*/  LDS.U16 R43, [R43+0x40] ;  /* 0x000040002b2b7984 */ /* 0x000fe40000000400 */
[----:B0-----:R-:W-:Y:S02]  /*6870*/  IMAD.WIDE.U32 R2, R20, UR18, R2 ;  /* 0x0000001214027c25 */ /* 0x001fe4000f8e0002 */
[----:B------:R-:W-:Y:S02]  /*6880*/  LDS.U16 R7, [R42+0x80] ;  /* 0x000080002a077984 */ /* 0x000fe40000000400 */
[----:B------:R-:W-:Y:S02]  /*6890*/  IMAD R3, R21, UR18, R3 ;  /* 0x0000001215037c24 */ /* 0x000fe4000f8e0203 */
[----:B------:R-:W-:Y:S01]  /*68a0*/  LDS.U16 R41, [R41+0xc0] ;  /* 0x0000c00029297984 */ /* 0x000fe20000000400 */
[----:B-1----:R-:W-:-:S03]  /*68b0*/  IMAD.WIDE.U32 R2, R80, R22, R2 ;  /* 0x0000001650027225 */ /* 0x002fc600078e0002 */
[----:B------:R-:W-:Y:S01]  /*68c0*/  LDS.U16 R9, [R40+0x100] ;  /* 0x0001000028097984 */ /* 0x000fe20000000400 */
[----:B---3--:R-:W-:-:S03]  /*68d0*/  IMAD R4, R80, R23, R3 ;  /* 0x0000001750047224 */ /* 0x008fc600078e0203 */
        /* <DEDUP_REMOVED lines=12> */
[----:B------:R-:W-:Y:S01]  /*69a0*/  BAR.SYNC.DEFER_BLOCKING 0x0 ;  /* 0x0000000000007b1d */ /* 0x000fe20000010000 */
[----:B------:R-:W-:-:S04]  /*69b0*/  IADD3 R3, P0, PT, R79, R2, RZ ;  /* 0x000000024f037210 */ /* 0x000fc80007f1e0ff */
[----:B------:R-:W-:Y:S01]  /*69c0*/  IADD3.X R4, PT, PT, RZ, R4, RZ, P0, !PT ;  /* 0x00000004ff047210 */ /* 0x000fe200007fe4ff */
[----:B------:R-:W0:Y:S01]  /*69d0*/  LDS R0, [UR4+0x420] ;  /* 0x00042004ff007984 */ /* 0x000e220008000800 */
[----:B------:R-:W1:Y:S02]  /*69e0*/  LDCU.64 UR4, c[0x0][0x478] ;  /* 0x00008f00ff0477ac */ /* 0x000e640008000a00 */
[C---:B-1----:R-:W-:Y:S01]  /*69f0*/  LEA R2, P0, R3.reuse, UR4, 0x1 ;  /* 0x0000000403027c11 */ /* 0x042fe2000f8008ff */
[----:B------:R-:W1:Y:S03]  /*6a00*/  LDCU UR4, c[0x0][0x394] ;  /* 0x00007280ff0477ac */ /* 0x000e660008000800 */
[----:B------:R-:W-:Y:S02]  /*6a10*/  LEA.HI.X R3, R3, UR5, R4, 0x1, P0 ;  /* 0x0000000503037c11 */ /* 0x000fe400080f0c04 */
[----:B0-----:R-:W-:-:S02]  /*6a20*/  ISETP.GE.AND P3, PT, R67, R0, PT ;  /* 0x000000004300720c */ /* 0x001fc40003f66270 */
[-C--:B------:R-:W-:Y:S02]  /*6a30*/  ISETP.GE.AND P4, PT, R65, R0.reuse, PT ;  /* 0x000000004100720c */ /* 0x080fe40003f86270 */
[-C--:B------:R-:W-:Y:S02]  /*6a40*/  ISETP.GE.AND P5, PT, R63, R0.reuse, PT ;  /* 0x000000003f00720c */ /* 0x080fe40003fa6270 */
[-C--:B------:R-:W-:Y:S02]  /*6a50*/  ISETP.GE.AND P6, PT, R61, R0.reuse, PT ;  /* 0x000000003d00720c */ /* 0x080fe40003fc6270 */
[-C--:B------:R-:W-:Y:S02]  /*6a60*/  ISETP.GE.AND P1, PT, R79, R0.reuse, PT ;  /* 0x000000004f00720c */ /* 0x080fe40003f26270 */
        /* <DEDUP_REMOVED lines=20> */
[----:B------:R0:W-:Y:S01]  /*6bb0*/  @!P1 STG.E.U16 desc[UR16][R2.64+0xc0], R41 ;  /* 0x0000c02902009986 */ /* 0x0001e2000c101510 */
[----:B------:R-:W-:-:S03]  /*6bc0*/  ISETP.GE.AND P1, PT, R57, R0, PT ;  /* 0x000000003900720c */ /* 0x000fc60003f26270 */
[----:B------:R0:W-:Y:S01]  /*6bd0*/  @!P2 STG.E.U16 desc[UR16][R2.64+0x100], R9 ;  /* 0x000100090200a986 */ /* 0x0001e2000c101510 */
[----:B------:R-:W-:-:S03]  /*6be0*/  ISETP.GE.AND P2, PT, R55, R0, PT ;  /* 0x000000003700720c */ /* 0x000fc60003f46270 */
[----:B------:R0:W-:Y:S01]  /*6bf0*/  @!P0 STG.E.U16 desc[UR16][R2.64+0x240], R35 ;  /* 0x0002402302008986 */ /* 0x0001e2000c101510 */
[----:B-1----:R-:W-:-:S05]  /*6c00*/  ISETP.GE.AND P0, PT, R58, UR4, PT ;  /* 0x000000043a007c0c */ /* 0x002fca000bf06270 */
[----:B------:R0:W-:Y:S01]  /*6c10*/  @!P1 STG.E.U16 desc[UR16][R2.64+0x280], R15 ;  /* 0x0002800f02009986 */ /* 0x0001e2000c101510 */
[----:B------:R-:W-:-:S03]  /*6c20*/  IADD3 R54, P1, PT, R54, 0x400, RZ ;  /* 0x0000040036367810 */ /* 0x000fc60007f3e0ff */
[----:B------:R0:W-:Y:S01]  /*6c30*/  @!P2 STG.E.U16 desc[UR16][R2.64+0x2c0], R33 ;  /* 0x0002c0210200a986 */ /* 0x0001e2000c101510 */
[----:B------:R-:W-:Y:S02]  /*6c40*/  IADD3 R56, P2, PT, R56, 0x400, RZ ;  /* 0x0000040038387810 */ /* 0x000fe40007f5e0ff */
[----:B------:R-:W-:Y:S02]  /*6c50*/  IADD3.X R50, PT, PT, RZ, R50, RZ, P1, !PT ;  /* 0x00000032ff327210 */ /* 0x000fe40000ffe4ff */
[----:B------:R-:W-:Y:S01]  /*6c60*/  IADD3.X R52, PT, PT, RZ, R52, RZ, P2, !PT ;  /* 0x00000034ff347210 */ /* 0x000fe200017fe4ff */
[----:B------:R-:W-:Y:S08]  /*6c70*/  @!P0 BRA `(.L_x_1348) ;  /* 0xffffff9800788947 */ /* 0x000ff0000383ffff */
[----:B------:R-:W-:Y:S05]  /*6c80*/  EXIT ;  /* 0x000000000000794d */ /* 0x000fea0003800000 */
.L_x_1349:
        /* <DEDUP_REMOVED lines=15> */
.L_x_5030:


//--------------------- .text._Z25selective_scan_fwd_kernelI32Selective_Scan_fwd_kernel_traitsILi32ELi16ELi1ELb0ELb0ELb0ELb1EN3c108BFloat16ENS1_7complexIfEEEEv13SSMParamsBase --------------------------
	.section	.text._Z25selective_scan_fwd_kernelI32Selective_Scan_fwd_kernel_traitsILi32ELi16ELi1ELb0ELb0ELb0ELb1EN3c108BFloat16ENS1_7complexIfEEEEv13SSMParamsBase,"ax",@progbits
	.align	128
        .global         _Z25selective_scan_fwd_kernelI32Selective_Scan_fwd_kernel_traitsILi32ELi16ELi1ELb0ELb0ELb0ELb1EN3c108BFloat16ENS1_7complexIfEEEEv13SSMParamsBase
        .type           _Z25selective_scan_fwd_kernelI32Selective_Scan_fwd_kernel_traitsILi32ELi16ELi1ELb0ELb0ELb0ELb1EN3c108BFloat16ENS1_7complexIfEEEEv13SSMParamsBase,@function
        .size           _Z25selective_scan_fwd_kernelI32Selective_Scan_fwd_kernel_traitsILi32ELi16ELi1ELb0ELb0ELb0ELb1EN3c108BFloat16ENS1_7complexIfEEEEv13SSMParamsBase,(.L_x_5031 - _Z25selective_scan_fwd_kernelI32Selective_Scan_fwd_kernel_traitsILi32ELi16ELi1ELb0ELb0ELb0ELb1EN3c108BFloat16ENS1_7complexIfEEEEv13SSMParamsBase)
        .other          _Z25selective_scan_fwd_kernelI32Selective_Scan_fwd_kernel_traitsILi32ELi16ELi1ELb0ELb0ELb0ELb1EN3c108BFloat16ENS1_7complexIfEEEEv13SSMParamsBase,@"STO_CUDA_ENTRY STV_DEFAULT"
_Z25selective_scan_fwd_kernelI32Selective_Scan_fwd_kernel_traitsILi32ELi16ELi1ELb0ELb0ELb0ELb1EN3c108BFloat16ENS1_7complexIfEEEEv13SSMParamsBase:
.text._Z25selective_scan_fwd_kernelI32Selective_Scan_fwd_kernel_traitsILi32ELi16ELi1ELb0ELb0ELb0ELb1EN3c108BFloat16ENS1_7complexIfEEEEv13SSMParamsBase:
        /* <DEDUP_REMOVED lines=102> */
.L_x_1386:
        /* <DEDUP_REMOVED lines=132> */
[----:B------:R0:W-:Y:S04]  /*0ea0*/  STS.U16 [R31+0x340], R20 ;  /* 0x000340141f007388 */ /* 0x0001e80000000400 */
        /* <DEDUP_REMOVED lines=21> */
[----:B------:R-:W-:Y:S02]  /*1000*/  PRMT R21, RZ, 0x7610, R21 ;  /* 0x00007610ff157816 */ /* 0x000fe40000000015 */
[----:B-1----:R-:W-:Y:S01]  /*1010*/  PRMT R22, RZ, 0x7610, R22 ;  /* 0x00007610ff167816 */ /* 0x002fe20000000016 */
        /* <DEDUP_REMOVED lines=119> */
.L_x_1351:
[----:B------:R-:W-:Y:S05]  /*1790*/  BSYNC.RECONVERGENT B0 ;  /* 0x0000000000007941 */ /* 0x000fea0003800200 */
.L_x_1350:
        /* <DEDUP_REMOVED lines=37> */
.L_x_1353:
[----:B------:R-:W-:Y:S05]  /*19f0*/  BSYNC.RECONVERGENT B0 ;  /* 0x0000000000007941 */ /* 0x000fea0003800200 */
.L_x_1352:
        /* <DEDUP_REMOVED lines=35> */
.L_x_1355:
[----:B------:R-:W-:Y:S05]  /*1c30*/  BSYNC.RECONVERGENT B0 ;  /* 0x0000000000007941 */ /* 0x000fea0003800200 */
.L_x_1354:
        /* <DEDUP_REMOVED lines=37> */
.L_x_1357:
[----:B------:R-:W-:Y:S05]  /*1e90*/  BSYNC.RECONVERGENT B0 ;  /* 0x0000000000007941 */ /* 0x000fea0003800200 */
.L_x_1356:
        /* <DEDUP_REMOVED lines=35> */
.L_x_1359:
[----:B------:R-:W-:Y:S05]  /*20d0*/  BSYNC.RECONVERGENT B0 ;  /* 0x0000000000007941 */ /* 0x000fea0003800200 */
.L_x_1358:
        /* <DEDUP_REMOVED lines=37> */
.L_x_1361:
[----:B------:R-:W-:Y:S05]  /*2330*/  BSYNC.RECONVERGENT B0 ;  /* 0x0000000000007941 */ /* 0x000fea0003800200 */
.L_x_1360:
        /* <DEDUP_REMOVED lines=35> */
.L_x_1363:
[----:B------:R-:W-:Y:S05]  /*2570*/  BSYNC.RECONVERGENT B0 ;  /* 0x0000000000007941 */ /* 0x000fea0003800200 */
.L_x_1362:
        /* <DEDUP_REMOVED lines=37> */
.L_x_1365:
[----:B------:R-:W-:Y:S05]  /*27d0*/  BSYNC.RECONVERGENT B0 ;  /* 0x0000000000007941 */ /* 0x000fea0003800200 */
.L_x_1364:
[----:B------:R-:W-:Y:S01]  /*27e0*/  SHF.L.U32 R21, R20, 0x10, RZ ;  /* 0x0000001014157819 */ /* 0x000fe200000006ff */
[----:B------:R-:W-:Y:S01]  /*27f0*/  BSSY.RECONVERGENT B0, `(.L_x_1366) ;  /* 0x0000024000007945 */ /* 0x000fe20003800200 */
[----:B------:R-:W-:Y:S02]  /*2800*/  FSETP.GTU.FTZ.AND P4, PT, R106, 20, PT ;  /* 0x41a000006a00780b */ /* 0x000fe40003f9c000 */
[----:B------:R-:W-:Y:S01]  /*2810*/  PRMT R108, RZ, 0x7610, R108 ;  /* 0x00007610ff6c7816 */ /* 0x000fe2000000006c */
[----:B------:R-:W-:Y:S01]  /*2820*/  FADD.FTZ R110, R21, R76 ;  /* 0x0000004c156e7221 */ /* 0x000fe20000010000 */
        /* <DEDUP_REMOVED lines=32> */
.L_x_1367:
[----:B------:R-:W-:Y:S05]  /*2a30*/  BSYNC.RECONVERGENT B0 ;  /* 0x0000000000007941 */ /* 0x000fea0003800200 */
.L_x_1366:
        /* <DEDUP_REMOVED lines=41> */
.L_x_1369:
[----:B------:R-:W-:Y:S05]  /*2cd0*/  BSYNC.RECONVERGENT B0 ;  /* 0x0000000000007941 */ /* 0x000fea0003800200 */
.L_x_1368:
        /* <DEDUP_REMOVED lines=39> */
.L_x_1371:
[----:B------:R-:W-:Y:S05]  /*2f50*/  BSYNC.RECONVERGENT B0 ;  /* 0x0000000000007941 */ /* 0x000fea0003800200 */
.L_x_1370:
        /* <DEDUP_REMOVED lines=44> */
.L_x_1373:
[----:B------:R-:W-:Y:S05]  /*3220*/  BSYNC.RECONVERGENT B0 ;  /* 0x0000000000007941 */ /* 0x000fea0003800200 */
.L_x_1372:
        /* <DEDUP_REMOVED lines=32> */
.L_x_1375:
[----:B------:R-:W-:Y:S05]  /*3430*/  BSYNC.RECONVERGENT B0 ;  /* 0x0000000000007941 */ /* 0x000fea0003800200 */
.L_x_1374:
        /* <DEDUP_REMOVED lines=32> */
.L_x_1377:
[----:B------:R-:W-:Y:S05]  /*3640*/  BSYNC.RECONVERGENT B0 ;  /* 0x0000000000007941 */ /* 0x000fea0003800200 */
.L_x_1376:
        /* <DEDUP_REMOVED lines=32> */
.L_x_1379:
[----:B------:R-:W-:Y:S05]  /*3850*/  BSYNC.RECONVERGENT B0 ;  /* 0x0000000000007941 */ /* 0x000fea0003800200 */
.L_x_1378:
        /* <DEDUP_REMOVED lines=32> */
.L_x_1381:
[----:B------:R-:W-:Y:S05]  /*3a60*/  BSYNC.RECONVERGENT B0 ;  /* 0x0000000000007941 */ /* 0x000fea0003800200 */
.L_x_1380:
        /* <DEDUP_REMOVED lines=21> */
[----:B------:R-:W-:Y:S01]  /*3bc0*/  FMUL.FTZ R134, R21, R94 ;  /* 0x0000005e15867220 */ /* 0x000fe20000410000 */
[----:B------:R-:W0:Y:S01]  /*3bd0*/  LDC.64 R16, c[0x0][0x3e0] ;  /* 0x0000f800ff107b82 */ /* 0x000e220000000a00 */
[----:B------:R-:W-:Y:S01]  /*3be0*/  FMUL.FTZ R132, R3, R98 ;  /* 0x0000006203847220 */ /* 0x000fe20000410000 */
[----:B------:R-:W-:Y:S01]  /*3bf0*/  FMUL.FTZ R144, R145, R114 ;  /* 0x0000007291907220 */ /* 0x000fe20000410000 */
[----:B------:R-:W-:Y:S01]  /*3c00*/  IMAD R145, R58, R5, RZ ;  /* 0x000000053a917224 */ /* 0x000fe200078e02ff */
[----:B------:R-:W-:Y:S01]  /*3c10*/  VIMNMX R5, PT, PT, R5, 0x1, !PT ;  /* 0x0000000105057848 */ /* 0x000fe20007fe0100 */
        /* <DEDUP_REMOVED lines=13> */
[----:B------:R-:W-:Y:S01]  /*3cf0*/  MOV R147, R68 ;  /* 0x0000004400937202 */ /* 0x000fe20000000f00 */
[----:B------:R-:W-:Y:S01]  /*3d00*/  UIADD3 UR5, UPT, UPT, UR4, 0x470, URZ ;  /* 0x0000047004057890 */ /* 0x000fe2000fffe0ff */
[----:B------:R-:W-:-:S02]  /*3d10*/  MOV R146, R62 ;  /* 0x0000003e00927202 */ /* 0x000fc40000000f00 */
[----:B------:R-:W-:Y:S02]  /*3d20*/  MOV R149, R70 ;  /* 0x0000004600957202 */ /* 0x000fe40000000f00 */
[----:B------:R-:W3:Y:S01]  /*3d30*/  LDC.64 R2, c[0x0][0x480] ;  /* 0x00012000ff027b82 */ /* 0x000ee20000000a00 */
[----:B------:R-:W-:Y:S02]  /*3d40*/  MOV R148, R64 ;  /* 0x0000004000947202 */ /* 0x000fe40000000f00 */
[----:B------:R-:W-:Y:S02]  /*3d50*/  MOV R151, R72 ;  /* 0x0000004800977202 */ /* 0x000fe40000000f00 */
[----:B------:R-:W-:Y:S02]  /*3d60*/  MOV R150, R66 ;  /* 0x0000004200967202 */ /* 0x000fe40000000f00 */
[----:B------:R-:W-:Y:S02]  /*3d70*/  IADD3 R152, PT, PT, -R5, RZ, RZ ;  /* 0x000000ff05987210 */ /* 0x000fe40007ffe1ff */
[----:B0-----:R-:W-:-:S02]  /*3d80*/  SHF.L.U64.HI R17, R16, 0x3, R17 ;  /* 0x0000000310117819 */ /* 0x001fc40000010211 */
[----:B-1----:R-:W-:Y:S02]  /*3d90*/  SHF.L.U64.HI R19, R18, 0x3, R19 ;  /* 0x0000000312137819 */ /* 0x002fe40000010213 */
[----:B--2---:R-:W-:-:S07]  /*3da0*/  SHF.L.U64.HI R21, R20, 0x3, R21 ;  /* 0x0000000314157819 */ /* 0x004fce0000010215 */
.L_x_1385:
        /* <DEDUP_REMOVED lines=8> */
[----:B------:R-:W-:Y:S02]  /*3e30*/  FMUL.FTZ R7, R4, 1.4426950216293334961 ;  /* 0x3fb8aa3b04077820 */ /* 0x000fe40000410000 */
        /* <DEDUP_REMOVED lines=10> */
[----:B------:R-:W-:Y:S01]  /*3ee0*/  MUFU.SIN R9, R8 ;  /* 0x0000000800097308 */ /* 0x000fe20000000400 */
[----:B0-----:R-:W-:-:S04]  /*3ef0*/  FMUL.FTZ R12, R5, R94 ;  /* 0x0000005e050c7220 */ /* 0x001fc80000410000 */
[----:B------:R-:W-:Y:S01]  /*3f00*/  FMUL.RZ R24, R12, 0.15915493667125701904 ;  /* 0x3e22f9830c187820 */ /* 0x000fe2000040c000 */
[----:B------:R-:W-:Y:S02]  /*3f10*/  FMUL.FTZ R12, R7, R94 ;  /* 0x0000005e070c7220 */ /* 0x000fe40000410000 */
[----:B------:R0:W1:Y:S08]  /*3f20*/  MUFU.COS R11, R8 ;  /* 0x00000008000b7308 */ /* 0x0000700000000000 */
        /* <DEDUP_REMOVED lines=24> */
[----:B------:R0:W1:Y:S08]  /*40b0*/  MUFU.COS R159, R22 ;  /* 0x00000016009f7308 */ /* 0x0000700000000000 */
[----:B------:R-:W4:Y:S01]  /*40c0*/  MUFU.EX2 R4, R4 ;  /* 0x0000000400047308 */ /* 0x000f220000000800 */
[----:B0-----:R-:W-:-:S03]  /*40d0*/  FMUL.FTZ R22, R5, R90 ;  /* 0x0000005a05167220 */ /* 0x001fc60000410000 */
[----:B------:R0:W-:Y:S01]  /*40e0*/  MUFU.EX2 R156, R24 ;  /* 0x00000018009c7308 */ /* 0x0001e20000000800 */
[----:B------:R-:W-:Y:S01]  /*40f0*/  FMUL.RZ R157, R22, 0.15915493667125701904 ;  /* 0x3e22f983169d7820 */ /* 0x000fe2000040c000 */
[----:B------:R-:W-:Y:S02]  /*4100*/  FMUL.FTZ R22, R7, R90 ;  /* 0x0000005a07167220 */ /* 0x000fe40000410000 */
[----:B------:R-:W-:Y:S01]  /*4110*/  MUFU.SIN R171, R154 ;  /* 0x0000009a00ab7308 */ /* 0x000fe20000000400 */
[----:B0-----:R-:W-:Y:S01]  /*4120*/  FMUL.FTZ R24, R5, R82 ;  /* 0x0000005205187220 */ /* 0x001fe20000410000 */
[----:B----4-:R-:W-:-:S06]  /*4130*/  FMUL.FTZ R15, R4, R15 ;  /* 0x0000000f040f7220 */ /* 0x010fcc0000410000 */
[----:B------:R0:W-:Y:S01]  /*4140*/  MUFU.COS R173, R154 ;  /* 0x0000009a00ad7308 */ /* 0x0001e20000000000 */
[----:B------:R-:W-:-:S07]  /*4150*/  FMUL.RZ R24, R24, 0.15915493667125701904 ;  /* 0x3e22f98318187820 */ /* 0x000fce000040c000 */
[----:B------:R-:W1:Y:S01]  /*4160*/  MUFU.EX2 R10, R10 ;  /* 0x0000000a000a7308 */ /* 0x000e620000000800 */
[----:B0-----:R-:W-:-:S03]  /*4170*/  FMUL.FTZ R154, R5, R86 ;  /* 0x00000056059a7220 */ /* 0x001fc60000410000 */
[----:B------:R-:W0:Y:S01]  /*4180*/  MUFU.EX2 R12, R12 ;  /* 0x0000000c000c7308 */ /* 0x000e220000000800 */
[----:B------:R-:W-:Y:S01]  /*4190*/  FMUL.RZ R161, R154, 0.15915493667125701904 ;  /* 0x3e22f9839aa17820 */ /* 0x000fe2000040c000 */
[----:B------:R-:W-:Y:S02]  /*41a0*/  FMUL.FTZ R154, R7, R86 ;  /* 0x00000056079a7220 */ /* 0x000fe40000410000 */
[----:B------:R-:W-:Y:S01]  /*41b0*/  MUFU.SIN R175, R157 ;  /* 0x0000009d00af7308 */ /* 0x000fe20000000400 */
[----:B-1----:R-:W-:-:S07]  /*41c0*/  FMUL.FTZ R164, R10, R159 ;  /* 0x0000009f0aa47220 */ /* 0x002fce0000410000 */
[----:B------:R1:W-:Y:S01]  /*41d0*/  MUFU.COS R177, R157 ;  /* 0x0000009d00b17308 */ /* 0x0003e20000000000 */
[C---:B0-----:R-:W-:Y:S01]  /*41e0*/  FMUL.FTZ R168, R12.reuse, R169 ;  /* 0x000000a90ca87220 */ /* 0x041fe20000410000 */
[----:B------:R-:W-:-:S06]  /*41f0*/  FMUL.FTZ R167, R12, R167 ;  /* 0x000000a70ca77220 */ /* 0x000fcc0000410000 */
[----:B------:R-:W0:Y:S04]  /*4200*/  MUFU.EX2 R8, R8 ;  /* 0x0000000800087308 */ /* 0x000e280000000800 */
[----:B------:R-:W-:Y:S08]  /*4210*/  MUFU.SIN R191, R24 ;  /* 0x0000001800bf7308 */ /* 0x000ff00000000400 */
[----:B------:R-:W-:Y:S01]  /*4220*/  MUFU.COS R193, R24 ;  /* 0x0000001800c17308 */ /* 0x000fe20000000000 */
[----:B0-----:R-:W-:-:S07]  /*4230*/  FMUL.FTZ R27, R8, R27 ;  /* 0x0000001b081b7220 */ /* 0x001fce0000410000 */
[----:B------:R-:W0:Y:S04]  /*4240*/  MUFU.EX2 R6, R6 ;  /* 0x0000000600067308 */ /* 0x000e280000000800 */
[----:B------:R2:W-:Y:S04]  /*4250*/  MUFU.EX2 R26, R22 ;  /* 0x00000016001a7308 */ /* 0x0005e80000000800 */
[----:B------:R4:W-:Y:S04]  /*4260*/  MUFU.EX2 R158, R154 ;  /* 0x0000009a009e7308 */ /* 0x0009e80000000800 */
[----:B------:R-:W5:Y:S01]  /*4270*/  MUFU.SIN R179, R160 ;  /* 0x000000a000b37308 */ /* 0x000f620000000400 */
[C---:B--2---:R-:W-:Y:S01]  /*4280*/  FMUL.FTZ R22, R5.reuse, R84 ;  /* 0x0000005405167220 */ /* 0x044fe20000410000 */
[----:B0-----:R-:W-:Y:S01]  /*4290*/  FMUL.FTZ R23, R6, R23 ;  /* 0x0000001706177220 */ /* 0x001fe20000410000 */
[----:B----4-:R-:W-:Y:S01]  /*42a0*/  FMUL.FTZ R154, R4, R13 ;  /* 0x0000000d049a7220 */ /* 0x010fe20000410000 */
[----:B------:R-:W-:Y:S01]  /*42b0*/  FMUL.FTZ R4, R5, R106 ;  /* 0x0000006a05047220 */ /* 0x000fe20000410000 */
[----:B-1----:R-:W-:-:S03]  /*42c0*/  FMUL.RZ R157, R22, 0.15915493667125701904 ;  /* 0x3e22f983169d7820 */ /* 0x002fc6000040c000 */
[----:B------:R0:W1:Y:S01]  /*42d0*/  MUFU.COS R181, R160 ;  /* 0x000000a000b57308 */ /* 0x0000620000000000 */
[----:B------:R-:W-:Y:S01]  /*42e0*/  FMUL.FTZ R22, R7, R84 ;  /* 0x0000005407167220 */ /* 0x000fe20000410000 */
[----:B------:R-:W-:Y:S01]  /*42f0*/  FMUL.RZ R166, R4, 0.15915493667125701904 ;  /* 0x3e22f98304a67820 */ /* 0x000fe2000040c000 */
[----:B------:R-:W-:Y:S01]  /*4300*/  FMUL.FTZ R4, R5, R110 ;  /* 0x0000006e05047220 */ /* 0x000fe20000410000 */
[----:B------:R-:W-:-:S03]  /*4310*/  FSEL R154, R154, RZ, !P0 ;  /* 0x000000ff9a9a7208 */ /* 0x000fc60004000000 */
[----:B------:R-:W-:Y:S01]  /*4320*/  FMUL.RZ R174, R4, 0.15915493667125701904 ;  /* 0x3e22f98304ae7820 */ /* 0x000fe2000040c000 */
[----:B------:R-:W2:Y:S01]  /*4330*/  MUFU.EX2 R0, R0 ;  /* 0x0000000000007308 */ /* 0x000ea20000000800 */
[----:B0-----:R-:W-:Y:S01]  /*4340*/  FMUL.FTZ R160, R8, R153 ;  /* 0x0000009908a07220 */ /* 0x001fe20000410000 */
[----:B------:R-:W-:Y:S01]  /*4350*/  FSEL R153, R127, RZ, !P2 ;  /* 0x000000ff7f997208 */ /* 0x000fe20005000000 */
[C---:B-----5:R-:W-:Y:S01]  /*4360*/  FMUL.FTZ R13, R156.reuse, R179 ;  /* 0x000000b39c0d7220 */ /* 0x060fe20000410000 */
[----:B------:R-:W0:Y:S04]  /*4370*/  MUFU.EX2 R14, R14 ;  /* 0x0000000e000e7308 */ /* 0x000e280000000800 */
[----:B------:R-:W4:Y:S01]  /*4380*/  MUFU.SIN R183, R161 ;  /* 0x000000a100b77308 */ /* 0x000f220000000400 */
[----:B-1----:R-:W-:Y:S01]  /*4390*/  FMUL.FTZ R9, R156, R181 ;  /* 0x000000b59c097220 */ /* 0x002fe20000410000 */
[----:B------:R-:W-:Y:S01]  /*43a0*/  FSEL R156, R129, RZ, !P0 ;  /* 0x000000ff819c7208 */ /* 0x000fe20004000000 */
[----:B--2---:R-:W-:-:S05]  /*43b0*/  FMUL.FTZ R4, R0, R193 ;  /* 0x000000c100047220 */ /* 0x004fca0000410000 */
[----:B------:R1:W2:Y:S01]  /*43c0*/  MUFU.COS R185, R161 ;  /* 0x000000a100b97308 */ /* 0x0002a20000000000 */
[C---:B0-----:R-:W-:Y:S01]  /*43d0*/  FMUL.FTZ R24, R14.reuse, R173 ;  /* 0x000000ad0e187220 */ /* 0x041fe20000410000 */
[----:B------:R-:W-:Y:S01]  /*43e0*/  FMUL.FTZ R170, R14, R171 ;  /* 0x000000ab0eaa7220 */ /* 0x000fe20000410000 */
[----:B------:R-:W-:-:S05]  /*43f0*/  FMUL.FTZ R14, RZ, R154 ;  /* 0x0000009aff0e7220 */ /* 0x000fca0000410000 */
[----:B------:R-:W-:Y:S01]  /*4400*/  MUFU.SIN R187, R157 ;  /* 0x0000009d00bb7308 */ /* 0x000fe20000000400 */
[----:B-1----:R-:W-:Y:S01]  /*4410*/  FMUL.FTZ R161, R10, R155 ;  /* 0x0000009b0aa17220 */ /* 0x002fe20000410000 */
[----:B------:R-:W-:Y:S01]  /*4420*/  FMUL.FTZ R10, R7, R106 ;  /* 0x0000006a070a7220 */ /* 0x000fe20000410000 */
[----:B------:R-:W-:Y:S01]  /*4430*/  FSEL R155, R15, 1, !P0 ;  /* 0x3f8000000f9b7808 */ /* 0x000fe20004000000 */
[----:B----4-:R-:W-:Y:S01]  /*4440*/  FMUL.FTZ R11, R158, R183 ;  /* 0x000000b79e0b7220 */ /* 0x010fe20000410000 */
[----:B------:R-:W-:-:S03]  /*4450*/  ISETP.GE.U32.AND P0, PT, R103, R46, PT ;  /* 0x0000002e6700720c */ /* 0x000fc60003f06070 */
[----:B------:R0:W1:Y:S01]  /*4460*/  MUFU.COS R189, R157 ;  /* 0x0000009d00bd7308 */ /* 0x0000620000000000 */
[----:B------:R-:W-:Y:S01]  /*4470*/  FFMA.FTZ R15, R153, R155, -R14 ;  /* 0x0000009b990f7223 */ /* 0x000fe2000001080e */
[----:B------:R-:W-:-:S06]  /*4480*/  FSEL R160, R160, 1, !P0 ;  /* 0x3f800000a0a07808 */ /* 0x000fcc0004000000 */
[----:B------:R-:W4:Y:S01]  /*4490*/  MUFU.COS R169, R166 ;  /* 0x000000a600a97308 */ /* 0x000f220000000000 */
[----:B0-----:R-:W-:Y:S01]  /*44a0*/  FMUL.FTZ R157, R6, R25 ;  /* 0x00000019069d7220 */ /* 0x001fe20000410000 */
[----:B------:R-:W-:Y:S01]  /*44b0*/  FMUL.FTZ R25, R26, R175 ;  /* 0x000000af1a197220 */ /* 0x000fe20000410000 */
[----:B--2---:R-:W-:Y:S01]  /*44c0*/  FMUL.FTZ R6, R158, R185 ;  /* 0x000000b99e067220 */ /* 0x004fe20000410000 */
[----:B------:R-:W-:Y:S02]  /*44d0*/  FMUL.FTZ R158, R7, R110 ;  /* 0x0000006e079e7220 */ /* 0x000fe40000410000 */
[----:B------:R-:W-:Y:S02]  /*44e0*/  FSEL R157, R157, 1, !P1 ;  /* 0x3f8000009d9d7808 */ /* 0x000fe40004800000 */
[----:B------:R0:W1:Y:S04]  /*44f0*/  MUFU.EX2 R162, R22 ;  /* 0x0000001600a27308 */ /* 0x0000680000000800 */
[----:B------:R2:W5:Y:S01]  /*4500*/  MUFU.SIN R159, R166 ;  /* 0x000000a6009f7308 */ /* 0x0005620000000400 */
[----:B0-----:R-:W-:-:S07]  /*4510*/  FMUL.FTZ R22, R26, R177 ;  /* 0x000000b11a167220 */ /* 0x001fce0000410000 */
[----:B------:R0:W4:Y:S01]  /*4520*/  MUFU.EX2 R26, R10 ;  /* 0x0000000a001a7308 */ /* 0x0001220000000800 */
[C---:B-1----:R-:W-:Y:S01]  /*4530*/  FMUL.FTZ R8, R162.reuse, R189 ;  /* 0x000000bda2087220 */ /* 0x042fe20000410000 */
[----:B------:R-:W-:Y:S02]  /*4540*/  FMUL.FTZ R12, R162, R187 ;  /* 0x000000bba20c7220 */ /* 0x000fe40000410000 */
[----:B------:R-:W1:Y:S01]  /*4550*/  MUFU.COS R173, R174 ;  /* 0x000000ae00ad7308 */ /* 0x000e620000000000 */
[----:B0-----:R-:W-:Y:S01]  /*4560*/  FMUL.FTZ R10, R0, R191 ;  /* 0x000000bf000a7220 */ /* 0x001fe20000410000 */
[----:B------:R-:W-:-:S06]  /*4570*/  FMUL.FTZ R0, R153, R154 ;  /* 0x0000009a99007220 */ /* 0x000fcc0000410000 */
[----:B------:R0:W1:Y:S01]  /*4580*/  MUFU.EX2 R162, R158 ;  /* 0x0000009e00a27308 */ /* 0x0000620000000800 */
[----:B--2---:R-:W-:Y:S01]  /*4590*/  FFMA.FTZ R166, RZ, R155, R0 ;  /* 0x0000009bffa67223 */ /* 0x004fe20000010000 */
[----:B------:R-:W-:Y:S02]  /*45a0*/  FSEL R0, R23, RZ, !P1 ;  /* 0x000000ff17007208 */ /* 0x000fe40004800000 */
[----:B------:R2:W3:Y:S01]  /*45b0*/  MUFU.SIN R171, R174 ;  /* 0x000000ae00ab7308 */ /* 0x0004e20000000400 */
[----:B----4-:R-:W-:Y:S01]  /*45c0*/  FMUL.FTZ R14, R26, R169 ;  /* 0x000000a91a0e7220 */ /* 0x010fe20000410000 */
[----:B------:R-:W-:Y:S01]  /*45d0*/  FADD.FTZ R172, RZ, R166 ;  /* 0x000000a6ffac7221 */ /* 0x000fe20000010000 */
[----:B------:R-:W-:Y:S01]  /*45e0*/  FADD.FTZ R166, R156, R15 ;  /* 0x0000000f9ca67221 */ /* 0x000fe20000010000 */
[----:B------:R-:W-:Y:S01]  /*45f0*/  FMUL.FTZ R23, R5, R112 ;  /* 0x0000007005177220 */ /* 0x000fe20000410000 */
[----:B-----5:R-:W-:Y:S01]  /*4600*/  FMUL.FTZ R15, R26, R159 ;  /* 0x0000009f1a0f7220 */ /* 0x020fe20000410000 */
[----:B0-----:R-:W-:Y:S01]  /*4610*/  FSEL R158, R131, RZ, !P1 ;  /* 0x000000ff839e7208 */ /* 0x001fe20004800000 */
[C---:B------:R-:W-:Y:S01]  /*4620*/  FMUL.FTZ R169, R0.reuse, R166 ;  /* 0x000000a600a97220 */ /* 0x040fe20000410000 */
[----:B------:R-:W-:Y:S01]  /*4630*/  FSEL R159, R27, RZ, !P0 ;  /* 0x000000ff1b9f7208 */ /* 0x000fe20004000000 */
[----:B--2---:R-:W-:Y:S01]  /*4640*/  FMUL.FTZ R174, R0, R172 ;  /* 0x000000ac00ae7220 */ /* 0x004fe20000410000 */
[----:B------:R-:W-:Y:S01]  /*4650*/  ISETP.GE.U32.AND P1, PT, R101, R46, PT ;  /* 0x0000002e6500720c */ /* 0x000fe20003f26070 */
[----:B------:R-:W-:Y:S01]  /*4660*/  FFMA.FTZ R172, R157, R172, R169 ;  /* 0x000000ac9dac7223 */ /* 0x000fe200000100a9 */
[----:B------:R-:W-:Y:S01]  /*4670*/  FMUL.FTZ R27, R7, R112 ;  /* 0x00000070071b7220 */ /* 0x000fe20000410000 */
[----:B------:R-:W-:Y:S01]  /*4680*/  FFMA.FTZ R175, R157, R166, -R174 ;  /* 0x000000a69daf7223 */ /* 0x000fe200000108ae */
[----:B------:R-:W-:Y:S01]  /*4690*/  FMUL.RZ R166, R23, 0.15915493667125701904 ;  /* 0x3e22f98317a67820 */ /* 0x000fe2000040c000 */
[----:B------:R-:W-:Y:S01]  /*46a0*/  FADD.FTZ R172, RZ, R172 ;  /* 0x000000acffac7221 */ /* 0x000fe20000010000 */
[----:B-1----:R-:W-:Y:S01]  /*46b0*/  FMUL.FTZ R23, R162, R173 ;  /* 0x000000ada2177220 */ /* 0x002fe20000410000 */
[----:B------:R-:W-:Y:S01]  /*46c0*/  FADD.FTZ R175, R158, R175 ;  /* 0x000000af9eaf7221 */ /* 0x000fe20000010000 */
[----:B---3--:R-:W-:Y:S01]  /*46d0*/  FMUL.FTZ R26, R162, R171 ;  /* 0x000000aba21a7220 */ /* 0x008fe20000410000 */
[----:B------:R-:W-:Y:S01]  /*46e0*/  FMUL.FTZ R173, R159, R172 ;  /* 0x000000ac9fad7220 */ /* 0x000fe20000410000 */
[----:B------:R-:W-:Y:S01]  /*46f0*/  FSEL R162, R132, RZ, !P0 ;  /* 0x000000ff84a27208 */ /* 0x000fe20004000000 */
[----:B------:R-:W-:Y:S01]  /*4700*/  MUFU.SIN R169, R166 ;  /* 0x000000a600a97308 */ /* 0x000fe20000000400 */
[----:B------:R-:W-:Y:S01]  /*4710*/  FSEL R161, R161, RZ, !P1 ;  /* 0x000000ffa1a17208 */ /* 0x000fe20004800000 */
[-C--:B------:R-:W-:Y:S01]  /*4720*/  FFMA.FTZ R173, R160, R175.reuse, -R173 ;  /* 0x000000afa0ad7223 */ /* 0x080fe200000108ad */
[----:B------:R-:W-:Y:S01]  /*4730*/  FMUL.FTZ R175, R159, R175 ;  /* 0x000000af9faf7220 */ /* 0x000fe20000410000 */
[----:B------:R-:W-:Y:S01]  /*4740*/  FSEL R164, R164, 1, !P1 ;  /* 0x3f800000a4a47808 */ /* 0x000fe20004800000 */
[----:B------:R-:W-:Y:S01]  /*4750*/  FMUL.FTZ R5, R5, R114 ;  /* 0x0000007205057220 */ /* 0x000fe20000410000 */
[----:B------:R-:W-:Y:S01]  /*4760*/  FADD.FTZ R173, R162, R173 ;  /* 0x000000ada2ad7221 */ /* 0x000fe20000010000 */
[----:B------:R-:W-:Y:S01]  /*4770*/  FFMA.FTZ R175, R160, R172, R175 ;  /* 0x000000aca0af7223 */ /* 0x000fe200000100af */
[----:B------:R-:W-:Y:S01]  /*4780*/  FMUL.FTZ R172, R163, R154 ;  /* 0x0000009aa3ac7220 */ /* 0x000fe20000410000 */
[----:B------:R0:W1:Y:S01]  /*4790*/  MUFU.COS R171, R166 ;  /* 0x000000a600ab7308 */ /* 0x0000620000000000 */
[----:B------:R-:W-:Y:S01]  /*47a0*/  FMUL.FTZ R177, R161, R173 ;  /* 0x000000ada1b17220 */ /* 0x000fe20000410000 */
[----:B------:R-:W-:Y:S01]  /*47b0*/  FADD.FTZ R175, RZ, R175 ;  /* 0x000000afffaf7221 */ /* 0x000fe20000010000 */
[----:B------:R-:W-:Y:S01]  /*47c0*/  FFMA.FTZ R172, R165, R155, R172 ;  /* 0x0000009ba5ac7223 */ /* 0x000fe200000100ac */
[----:B------:R-:W-:Y:S01]  /*47d0*/  ISETP.GE.U32.AND P0, PT, R99, R46, PT ;  /* 0x0000002e6300720c */ /* 0x000fe20003f06070 */
[----:B------:R-:W-:Y:S01]  /*47e0*/  FMUL.RZ R187, R5, 0.15915493667125701904 ;  /* 0x3e22f98305bb7820 */ /* 0x000fe2000040c000 */
[-C--:B------:R-:W-:Y:S01]  /*47f0*/  FFMA.FTZ R177, R164, R175.reuse, R177 ;  /* 0x000000afa4b17223 */ /* 0x080fe200000100b1 */
[----:B------:R-:W-:Y:S01]  /*4800*/  FMUL.FTZ R174, R0, R172 ;  /* 0x000000ac00ae7220 */ /* 0x000fe20000410000 */
[----:B------:R-:W1:Y:S01]  /*4810*/  MUFU.EX2 R178, R27 ;  /* 0x0000001b00b27308 */ /* 0x000e620000000800 */
[----:B0-----:R-:W-:Y:S01]  /*4820*/  FMUL.FTZ R166, R165, R154 ;  /* 0x0000009aa5a67220 */ /* 0x001fe20000410000 */
[----:B------:R-:W-:Y:S01]  /*4830*/  FMUL.FTZ R175, R161, R175 ;  /* 0x000000afa1af7220 */ /* 0x000fe20000410000 */
[----:B------:R-:W-:Y:S01]  /*4840*/  FSEL R167, R167, RZ, !P0 ;  /* 0x000000ffa7a77208 */ /* 0x000fe20004000000 */
[----:B------:R-:W-:Y:S01]  /*4850*/  FADD.FTZ R177, RZ, R177 ;  /* 0x000000b1ffb17221 */ /* 0x000fe20000010000 */
[----:B------:R-:W-:Y:S01]  /*4860*/  FFMA.FTZ R166, R163, R155, -R166 ;  /* 0x0000009ba3a67223 */ /* 0x000fe200000108a6 */
[----:B------:R-:W-:Y:S01]  /*4870*/  FFMA.FTZ R175, R164, R173, -R175 ;  /* 0x000000ada4af7223 */ /* 0x000fe200000108af */
[----:B------:R-:W-:Y:S01]  /*4880*/  FSEL R168, R168, 1, !P0 ;  /* 0x3f800000a8a87808 */ /* 0x000fe20004000000 */
[----:B------:R-:W-:Y:S01]  /*4890*/  FMUL.FTZ R173, R167, R177 ;  /* 0x000000b1a7ad7220 */ /* 0x000fe20000410000 */
[-C--:B------:R-:W-:Y:S01]  /*48a0*/  FFMA.FTZ R174, R157, R166.reuse, -R174 ;  /* 0x000000a69dae7223 */ /* 0x080fe200000108ae */
[----:B------:R-:W-:Y:S01]  /*48b0*/  FMUL.FTZ R176, R0, R166 ;  /* 0x000000a600b07220 */ /* 0x000fe20000410000 */
[----:B------:R-:W-:Y:S01]  /*48c0*/  FSEL R166, R133, RZ, !P1 ;  /* 0x000000ff85a67208 */ /* 0x000fe20004800000 */
[----:B------:R-:W-:Y:S01]  /*48d0*/  FMUL.FTZ R7, R7, R114 ;  /* 0x0000007207077220 */ /* 0x000fe20000410000 */
[----:B------:R-:W-:Y:S01]  /*48e0*/  ISETP.GE.U32.AND P1, PT, R97, R46, PT ;  /* 0x0000002e6100720c */ /* 0x000fe20003f26070 */
[C---:B-1----:R-:W-:Y:S01]  /*48f0*/  FMUL.FTZ R27, R178.reuse, R171 ;  /* 0x000000abb21b7220 */ /* 0x042fe20000410000 */
[----:B------:R-:W-:Y:S01]  /*4900*/  FMUL.FTZ R178, R178, R169 ;  /* 0x000000a9b2b27220 */ /* 0x000fe20000410000 */
[----:B------:R-:W-:Y:S01]  /*4910*/  FADD.FTZ R175, R166, R175 ;  /* 0x000000afa6af7221 */ /* 0x000fe20000010000 */
[----:B------:R-:W-:Y:S01]  /*4920*/  FFMA.FTZ R176, R157, R172, R176 ;  /* 0x000000ac9db07223 */ /* 0x000fe200000100b0 */
[----:B------:R-:W-:Y:S01]  /*4930*/  FSEL R169, R134, RZ, !P0 ;  /* 0x000000ff86a97208 */ /* 0x000fe20004000000 */
[----:B------:R-:W0:Y:S01]  /*4940*/  MUFU.EX2 R7, R7 ;  /* 0x0000000700077308 */ /* 0x000e220000000800 */
[-C--:B------:R-:W-:Y:S01]  /*4950*/  FMUL.FTZ R180, R167, R175.reuse ;  /* 0x000000afa7b47220 */ /* 0x080fe20000410000 */
[----:B------:R-:W-:Y:S01]  /*4960*/  FFMA.FTZ R172, R168, R175, -R173 ;  /* 0x000000afa8ac7223 */ /* 0x000fe200000108ad */
[----:B------:R-:W-:Y:S01]  /*4970*/  FMUL.FTZ R171, R159, R176 ;  /* 0x000000b09fab7220 */ /* 0x000fe20000410000 */
[----:B------:R-:W-:Y:S01]  /*4980*/  FSEL R170, R170, RZ, !P1 ;  /* 0x000000ffaaaa7208 */ /* 0x000fe20004800000 */
[----:B------:R-:W-:Y:S01]  /*4990*/  FFMA.FTZ R180, R168, R177, R180 ;  /* 0x000000b1a8b47223 */ /* 0x000fe200000100b4 */
[----:B------:R-:W-:Y:S01]  /*49a0*/  FADD.FTZ R172, R169, R172 ;  /* 0x000000aca9ac7221 */ /* 0x000fe20000010000 */
[-C--:B------:R-:W-:Y:S01]  /*49b0*/  FFMA.FTZ R175, R160, R174.reuse, -R171 ;  /* 0x000000aea0af7223 */ /* 0x080fe200000108ab */
[----:B------:R-:W-:Y:S01]  /*49c0*/  FMUL.FTZ R173, R159, R174 ;  /* 0x000000ae9fad7220 */ /* 0x000fe20000410000 */
[----:B------:R-:W-:Y:S01]  /*49d0*/  FADD.FTZ R180, RZ, R180 ;  /* 0x000000b4ffb47221 */ /* 0x000fe20000010000 */
[----:B------:R-:W-:Y:S01]  /*49e0*/  FSEL R171, R24, 1, !P1 ;  /* 0x3f80000018ab7808 */ /* 0x000fe20004800000 */
[----:B------:R-:W-:Y:S01]  /*49f0*/  FMUL.FTZ R24, R170, R172 ;  /* 0x000000acaa187220 */ /* 0x000fe20000410000 */
[----:B------:R-:W-:Y:S01]  /*4a00*/  FFMA.FTZ R176, R160, R176, R173 ;  /* 0x000000b0a0b07223 */ /* 0x000fe200000100ad */
[----:B------:R-:W-:Y:S01]  /*4a10*/  FMUL.FTZ R177, R170, R180 ;  /* 0x000000b4aab17220 */ /* 0x000fe20000410000 */
[----:B------:R-:W-:Y:S01]  /*4a20*/  ISETP.GE.U32.AND P0, PT, R95, R46, PT ;  /* 0x0000002e5f00720c */ /* 0x000fe20003f06070 */
[----:B------:R-:W-:Y:S01]  /*4a30*/  FFMA.FTZ R180, R171, R180, R24 ;  /* 0x000000b4abb47223 */ /* 0x000fe20000010018 */
[----:B------:R-:W-:Y:S01]  /*4a40*/  FSEL R173, R135, RZ, !P1 ;  /* 0x000000ff87ad7208 */ /* 0x000fe20004800000 */
[----:B------:R-:W-:Y:S01]  /*4a50*/  FFMA.FTZ R24, R171, R172, -R177 ;  /* 0x000000acab187223 */ /* 0x000fe200000108b1 */
[----:B------:R-:W-:Y:S01]  /*4a60*/  FSEL R174, R25, RZ, !P0 ;  /* 0x000000ff19ae7208 */ /* 0x000fe20004000000 */
[----:B------:R-:W-:Y:S01]  /*4a70*/  FADD.FTZ R181, RZ, R180 ;  /* 0x000000b4ffb57221 */ /* 0x000fe20000010000 */
[----:B------:R-:W-:Y:S01]  /*4a80*/  FMUL.FTZ R177, R161, R175 ;  /* 0x000000afa1b17220 */ /* 0x000fe20000410000 */
[----:B------:R-:W-:Y:S01]  /*4a90*/  FADD.FTZ R179, R173, R24 ;  /* 0x00000018adb37221 */ /* 0x000fe20000010000 */
[----:B------:R-:W-:Y:S01]  /*4aa0*/  FSEL R172, R22, 1, !P0 ;  /* 0x3f80000016ac7808 */ /* 0x000fe20004000000 */
[C---:B------:R-:W-:Y:S01]  /*4ab0*/  FMUL.FTZ R183, R174.reuse, R181 ;  /* 0x000000b5aeb77220 */ /* 0x040fe20000410000 */
[-C--:B------:R-:W-:Y:S01]  /*4ac0*/  FMUL.FTZ R25, R161, R176.reuse ;  /* 0x000000b0a1197220 */ /* 0x080fe20000410000 */
[-C--:B------:R-:W-:Y:S01]  /*4ad0*/  FMUL.FTZ R24, R174, R179.reuse ;  /* 0x000000b3ae187220 */ /* 0x080fe20000410000 */
[----:B------:R-:W-:Y:S01]  /*4ae0*/  FFMA.FTZ R22, R164, R176, R177 ;  /* 0x000000b0a4167223 */ /* 0x000fe200000100b1 */
[----:B------:R-:W-:Y:S01]  /*4af0*/  ISETP.GE.U32.AND P1, PT, R93, R46, PT ;  /* 0x0000002e5d00720c */ /* 0x000fe20003f26070 */
[C---:B------:R-:W-:Y:S01]  /*4b00*/  FFMA.FTZ R183, R172.reuse, R179, -R183 ;  /* 0x000000b3acb77223 */ /* 0x040fe200000108b7 */
[----:B------:R-:W-:Y:S01]  /*4b10*/  FFMA.FTZ R24, R172, R181, R24 ;  /* 0x000000b5ac187223 */ /* 0x000fe20000010018 */
[----:B------:R-:W-:Y:S01]  /*4b20*/  FSEL R176, R136, RZ, !P0 ;  /* 0x000000ff88b07208 */ /* 0x000fe20004000000 */
[----:B------:R-:W-:Y:S01]  /*4b30*/  FFMA.FTZ R25, R164, R175, -R25 ;  /* 0x000000afa4197223 */ /* 0x000fe20000010819 */
[----:B------:R-:W-:Y:S01]  /*4b40*/  FMUL.FTZ R179, R167, R22 ;  /* 0x00000016a7b37220 */ /* 0x000fe20000410000 */
[----:B------:R-:W-:Y:S01]  /*4b50*/  FSEL R175, R13, RZ, !P1 ;  /* 0x000000ff0daf7208 */ /* 0x000fe20004800000 */
[----:B------:R-:W-:Y:S01]  /*4b60*/  FADD.FTZ R180, RZ, R24 ;  /* 0x00000018ffb47221 */ /* 0x000fe20000010000 */
[----:B------:R-:W-:Y:S01]  /*4b70*/  FSEL R177, R9, 1, !P1 ;  /* 0x3f80000009b17808 */ /* 0x000fe20004800000 */
[----:B------:R-:W-:Y:S01]  /*4b80*/  FADD.FTZ R24, R176, R183 ;  /* 0x000000b7b0187221 */ /* 0x000fe20000010000 */
[CC--:B------:R-:W-:Y:S01]  /*4b90*/  FFMA.FTZ R9, R168.reuse, R25.reuse, -R179 ;  /* 0x00000019a8097223 */ /* 0x0c0fe200000108b3 */
[----:B------:R-:W-:Y:S01]  /*4ba0*/  FMUL.FTZ R25, R167, R25 ;  /* 0x00000019a7197220 */ /* 0x000fe20000410000 */
[C---:B------:R-:W-:Y:S01]  /*4bb0*/  FMUL.FTZ R182, R175.reuse, R180 ;  /* 0x000000b4afb67220 */ /* 0x040fe20000410000 */
[----:B------:R-:W-:Y:S01]  /*4bc0*/  FMUL.FTZ R13, R175, R24 ;  /* 0x00000018af0d7220 */ /* 0x000fe20000410000 */
[----:B------:R-:W-:Y:S01]  /*4bd0*/  ISETP.GE.U32.AND P0, PT, R91, R46, PT ;  /* 0x0000002e5b00720c */ /* 0x000fe20003f06070 */
[----:B------:R-:W-:Y:S01]  /*4be0*/  FFMA.FTZ R25, R168, R22, R25 ;  /* 0x00000016a8197223 */ /* 0x000fe20000010019 */
[----:B------:R-:W-:Y:S01]  /*4bf0*/  FSEL R181, R137, RZ, !P1 ;  /* 0x000000ff89b57208 */ /* 0x000fe20004800000 */
[C---:B------:R-:W-:Y:S01]  /*4c00*/  FFMA.FTZ R182, R177.reuse, R24, -R182 ;  /* 0x00000018b1b67223 */ /* 0x040fe200000108b6 */
[----:B------:R-:W-:Y:S01]  /*4c10*/  FFMA.FTZ R13, R177, R180, R13 ;  /* 0x000000b4b10d7223 */ /* 0x000fe2000001000d */
[----:B------:R-:W-:Y:S01]  /*4c20*/  FSEL R180, R6, 1, !P0 ;  /* 0x3f80000006b47808 */ /* 0x000fe20004000000 */
[C---:B------:R-:W-:Y:S01]  /*4c30*/  FMUL.FTZ R6, R170.reuse, R25 ;  /* 0x00000019aa067220 */ /* 0x040fe20000410000 */
[----:B------:R-:W-:Y:S01]  /*4c40*/  FSEL R179, R11, RZ, !P0 ;  /* 0x000000ff0bb37208 */ /* 0x000fe20004000000 */
[----:B------:R-:W-:Y:S01]  /*4c50*/  FADD.FTZ R182, R181, R182 ;  /* 0x000000b6b5b67221 */ /* 0x000fe20000010000 */
[----:B------:R-:W-:Y:S01]  /*4c60*/  FADD.FTZ R13, RZ, R13 ;  /* 0x0000000dff0d7221 */ /* 0x000fe20000010000 */
[-C--:B------:R-:W-:Y:S01]  /*4c70*/  FMUL.FTZ R24, R170, R9.reuse ;  /* 0x00000009aa187220 */ /* 0x080fe20000410000 */
[----:B------:R-:W-:Y:S01]  /*4c80*/  FFMA.FTZ R9, R171, R9, -R6 ;  /* 0x00000009ab097223 */ /* 0x000fe20000010806 */
[C---:B------:R-:W-:Y:S01]  /*4c90*/  FMUL.FTZ R6, R179.reuse, R182 ;  /* 0x000000b6b3067220 */ /* 0x040fe20000410000 */
[----:B------:R-:W-:Y:S01]  /*4ca0*/  FMUL.FTZ R5, R179, R13 ;  /* 0x0000000db3057220 */ /* 0x000fe20000410000 */
[----:B------:R-:W-:Y:S01]  /*4cb0*/  ISETP.GE.U32.AND P1, PT, R89, R46, PT ;  /* 0x0000002e5900720c */ /* 0x000fe20003f26070 */
[----:B------:R-:W-:Y:S01]  /*4cc0*/  FFMA.FTZ R25, R171, R25, R24 ;  /* 0x00000019ab197223 */ /* 0x000fe20000010018 */
[C---:B------:R-:W-:Y:S01]  /*4cd0*/  FFMA.FTZ R13, R180.reuse, R13, R6 ;  /* 0x0000000db40d7223 */ /* 0x040fe20000010006 */
[----:B------:R-:W-:Y:S01]  /*4ce0*/  FFMA.FTZ R11, R180, R182, -R5 ;  /* 0x000000b6b40b7223 */ /* 0x000fe20000010805 */
[----:B------:R-:W-:Y:S01]  /*4cf0*/  FSEL R182, R138, RZ, !P0 ;  /* 0x000000ff8ab67208 */ /* 0x000fe20004000000 */
[----:B------:R-:W-:Y:S01]  /*4d00*/  FMUL.FTZ R5, R174, R25 ;  /* 0x00000019ae057220 */ /* 0x000fe20000410000 */
[----:B------:R-:W-:Y:S01]  /*4d10*/  FSEL R183, R12, RZ, !P1 ;  /* 0x000000ff0cb77208 */ /* 0x000fe20004800000 */
[----:B------:R-:W-:Y:S01]  /*4d20*/  FADD.FTZ R13, RZ, R13 ;  /* 0x0000000dff0d7221 */ /* 0x000fe20000010000 */
[----:B------:R-:W-:Y:S01]  /*4d30*/  FSEL R184, R8, 1, !P1 ;  /* 0x3f80000008b87808 */ /* 0x000fe20004800000 */
[----:B------:R-:W-:Y:S01]  /*4d40*/  FADD.FTZ R11, R182, R11 ;  /* 0x0000000bb60b7221 */ /* 0x000fe20000010000 */
[----:B------:R-:W-:Y:S01]  /*4d50*/  FMUL.FTZ R12, R174, R9 ;  /* 0x00000009ae0c7220 */ /* 0x000fe20000410000 */
[----:B------:R-:W-:Y:S01]  /*4d60*/  FMUL.FTZ R185, R183, R13 ;  /* 0x0000000db7b97220 */ /* 0x000fe20000410000 */
[-C--:B------:R-:W-:Y:S01]  /*4d70*/  ISETP.GE.U32.AND P0, PT, R87, R46.reuse, PT ;  /* 0x0000002e5700720c */ /* 0x080fe20003f06070 */
[----:B------:R-:W-:Y:S01]  /*4d80*/  FMUL.FTZ R186, R183, R11 ;  /* 0x0000000bb7ba7220 */ /* 0x000fe20000410000 */
[----:B------:R-:W-:Y:S01]  /*4d90*/  FFMA.FTZ R12, R172, R25, R12 ;  /* 0x00000019ac0c7223 */ /* 0x000fe2000001000c */
[C---:B------:R-:W-:Y:S01]  /*4da0*/  FFMA.FTZ R24, R184.reuse, R11, -R185 ;  /* 0x0000000bb8187223 */ /* 0x040fe200000108b9 */
[----:B------:R-:W-:Y:S01]  /*4db0*/  FSEL R185, R139, RZ, !P1 ;  /* 0x000000ff8bb97208 */ /* 0x000fe20004800000 */
[----:B------:R-:W-:Y:S01]  /*4dc0*/  FFMA.FTZ R13, R184, R13, R186 ;  /* 0x0000000db80d7223 */ /* 0x000fe200000100ba */
[----:B------:R-:W-:Y:S01]  /*4dd0*/  FSEL R186, R10, RZ, !P0 ;  /* 0x000000ff0aba7208 */ /* 0x000fe20004000000 */
[----:B------:R-:W0:Y:S01]  /*4de0*/  MUFU.COS R22, R187 ;  /* 0x000000bb00167308 */ /* 0x000e220000000000 */
[----:B------:R-:W-:Y:S01]  /*4df0*/  FFMA.FTZ R8, R172, R9, -R5 ;  /* 0x00000009ac087223 */ /* 0x000fe20000010805 */
[----:B------:R-:W-:Y:S01]  /*4e00*/  FADD.FTZ R24, R185, R24 ;  /* 0x00000018b9187221 */ /* 0x000fe20000010000 */
[----:B------:R-:W-:Y:S01]  /*4e10*/  FADD.FTZ R13, RZ, R13 ;  /* 0x0000000dff0d7221 */ /* 0x000fe20000010000 */
[----:B------:R-:W-:Y:S01]  /*4e20*/  ISETP.GE.U32.AND P1, PT, R85, R46, PT ;  /* 0x0000002e5500720c */ /* 0x000fe20003f26070 */
[----:B------:R-:W-:Y:S01]  /*4e30*/  FMUL.FTZ R5, R175, R8 ;  /* 0x00000008af057220 */ /* 0x000fe20000410000 */
[----:B------:R-:W-:Y:S01]  /*4e40*/  FMUL.FTZ R10, R186, R24 ;  /* 0x00000018ba0a7220 */ /* 0x000fe20000410000 */
[----:B------:R-:W-:Y:S01]  /*4e50*/  FSEL R188, R140, RZ, !P0 ;  /* 0x000000ff8cbc7208 */ /* 0x000fe20004000000 */
[----:B------:R1:W2:Y:S01]  /*4e60*/  MUFU.SIN R6, R187 ;  /* 0x000000bb00067308 */ /* 0x0002a20000000400 */
[----:B------:R-:W-:Y:S01]  /*4e70*/  FSEL R189, R15, RZ, !P1 ;  /* 0x000000ff0fbd7208 */ /* 0x000fe20004800000 */
[----:B------:R-:W-:Y:S01]  /*4e80*/  FFMA.FTZ R5, R177, R12, R5 ;  /* 0x0000000cb1057223 */ /* 0x000fe20000010005 */
[----:B------:R-:W-:-:S02]  /*4e90*/  FSEL R190, R14, 1, !P1 ;  /* 0x3f8000000ebe7808 */ /* 0x000fc40004800000 */
[----:B------:R-:W-:Y:S02]  /*4ea0*/  FSEL R191, R141, RZ, !P1 ;  /* 0x000000ff8dbf7208 */ /* 0x000fe40004800000 */
[----:B------:R-:W-:Y:S02]  /*4eb0*/  ISETP.GE.U32.AND P1, PT, R81, R46, PT ;  /* 0x0000002e5100720c */ /* 0x000fe40003f26070 */
[----:B-1----:R-:W-:Y:S01]  /*4ec0*/  FSEL R187, R4, 1, !P0 ;  /* 0x3f80000004bb7808 */ /* 0x002fe20004000000 */
[----:B------:R-:W-:Y:S01]  /*4ed0*/  FMUL.FTZ R4, R175, R12 ;  /* 0x0000000caf047220 */ /* 0x000fe20000410000 */
[----:B------:R-:W-:Y:S01]  /*4ee0*/  ISETP.GE.U32.AND P0, PT, R83, R46, PT ;  /* 0x0000002e5300720c */ /* 0x000fe20003f06070 */
[----:B0-----:R-:W-:Y:S01]  /*4ef0*/  FMUL.FTZ R22, R7, R22 ;  /* 0x0000001607167220 */ /* 0x001fe20000410000 */
[----:B------:R-:W-:Y:S01]  /*4f00*/  FSEL R178, R178, RZ, !P1 ;  /* 0x000000ffb2b27208 */ /* 0x000fe20004800000 */
[----:B------:R-:W-:Y:S01]  /*4f10*/  FFMA.FTZ R4, R177, R8, -R4 ;  /* 0x00000008b1047223 */ /* 0x000fe20000010804 */
[-C--:B------:R-:W-:Y:S01]  /*4f20*/  FMUL.FTZ R8, R186, R13.reuse ;  /* 0x0000000dba087220 */ /* 0x080fe20000410000 */
[----:B------:R-:W-:Y:S01]  /*4f30*/  FFMA.FTZ R10, R187, R13, R10 ;  /* 0x0000000dbb0a7223 */ /* 0x000fe2000001000a */
[----:B------:R-:W-:Y:S01]  /*4f40*/  FSEL R192, R26, RZ, !P0 ;  /* 0x000000ff1ac07208 */ /* 0x000fe20004000000 */
[----:B--2---:R-:W-:Y:S01]  /*4f50*/  FMUL.FTZ R6, R7, R6 ;  /* 0x0000000607067220 */ /* 0x004fe20000410000 */
[----:B------:R-:W-:Y:S01]  /*4f60*/  FFMA.FTZ R9, R187, R24, -R8 ;  /* 0x00000018bb097223 */ /* 0x000fe20000010808 */
[----:B------:R-:W-:Y:S01]  /*4f70*/  FADD.FTZ R10, RZ, R10 ;  /* 0x0000000aff0a7221 */ /* 0x000fe20000010000 */
[-C--:B------:R-:W-:Y:S01]  /*4f80*/  FMUL.FTZ R7, R179, R5.reuse ;  /* 0x00000005b3077220 */ /* 0x080fe20000410000 */
[----:B------:R-:W-:Y:S01]  /*4f90*/  FSEL R193, R23, 1, !P0 ;  /* 0x3f80000017c17808 */ /* 0x000fe20004000000 */
[----:B------:R-:W-:Y:S01]  /*4fa0*/  FADD.FTZ R8, R188, R9 ;  /* 0x00000009bc087221 */ /* 0x000fe20000010000 */
[----:B------:R-:W-:Y:S01]  /*4fb0*/  FMUL.FTZ R11, R189, R10 ;  /* 0x0000000abd0b7220 */ /* 0x000fe20000410000 */
[-C--:B------:R-:W-:Y:S01]  /*4fc0*/  FMUL.FTZ R9, R179, R4.reuse ;  /* 0x00000004b3097220 */ /* 0x080fe20000410000 */
[----:B------:R-:W-:Y:S01]  /*4fd0*/  FFMA.FTZ R7, R180, R4, -R7 ;  /* 0x00000004b4077223 */ /* 0x000fe20000010807 */
[-C--:B------:R-:W-:Y:S01]  /*4fe0*/  FMUL.FTZ R13, R189, R8.reuse ;  /* 0x00000008bd0d7220 */ /* 0x080fe20000410000 */
[----:B------:R-:W-:Y:S01]  /*4ff0*/  FFMA.FTZ R8, R190, R8, -R11 ;  /* 0x00000008be087223 */ /* 0x000fe2000001080b */
[----:B------:R-:W-:Y:S01]  /*5000*/  FFMA.FTZ R9, R180, R5, R9 ;  /* 0x00000005b4097223 */ /* 0x000fe20000010009 */
[----:B------:R-:W-:Y:S01]  /*5010*/  FMUL.FTZ R4, R183, R7 ;  /* 0x00000007b7047220 */ /* 0x000fe20000410000 */
[----:B------:R-:W-:Y:S01]  /*5020*/  FFMA.FTZ R13, R190, R10, R13 ;  /* 0x0000000abe0d7223 */ /* 0x000fe2000001000d */
[----:B------:R-:W-:Y:S01]  /*5030*/  FADD.FTZ R8, R191, R8 ;  /* 0x00000008bf087221 */ /* 0x000fe20000010000 */
[----:B------:R-:W-:Y:S01]  /*5040*/  FMUL.FTZ R5, R183, R9 ;  /* 0x00000009b7057220 */ /* 0x000fe20000410000 */
[----:B------:R-:W-:Y:S01]  /*5050*/  FSEL R194, R142, RZ, !P0 ;  /* 0x000000ff8ec27208 */ /* 0x000fe20004000000 */
[----:B------:R-:W-:Y:S01]  /*5060*/  FADD.FTZ R13, RZ, R13 ;  /* 0x0000000dff0d7221 */ /* 0x000fe20000010000 */
[----:B------:R-:W-:Y:S01]  /*5070*/  FMUL.FTZ R12, R192, R8 ;  /* 0x00000008c00c7220 */ /* 0x000fe20000410000 */
[C---:B------:R-:W-:Y:S01]  /*5080*/  FFMA.FTZ R5, R184.reuse, R7, -R5 ;  /* 0x00000007b8057223 */ /* 0x040fe20000010805 */
[----:B------:R-:W-:Y:S01]  /*5090*/  FFMA.FTZ R4, R184, R9, R4 ;  /* 0x00000009b8047223 */ /* 0x000fe20000010004 */
[-C--:B------:R-:W-:Y:S01]  /*50a0*/  FMUL.FTZ R10, R192, R13.reuse ;  /* 0x0000000dc00a7220 */ /* 0x080fe20000410000 */
[----:B------:R-:W-:Y:S01]  /*50b0*/  FFMA.FTZ R12, R193, R13, R12 ;  /* 0x0000000dc10c7223 */ /* 0x000fe2000001000c */
[----:B------:R-:W-:-:S02]  /*50c0*/  FSEL R195, R27, 1, !P1 ;  /* 0x3f8000001bc37808 */ /* 0x000fc40004800000 */
[----:B------:R-:W-:Y:S01]  /*50d0*/  FFMA.FTZ R7, R193, R8, -R10 ;  /* 0x00000008c1077223 */ /* 0x000fe2000001080a */
[----:B------:R-:W-:Y:S01]  /*50e0*/  FADD.FTZ R12, RZ, R12 ;  /* 0x0000000cff0c7221 */ /* 0x000fe20000010000 */
[----:B------:R-:W-:Y:S01]  /*50f0*/  ISETP.GE.U32.AND P0, PT, R77, R46, PT ;  /* 0x0000002e4d00720c */ /* 0x000fe20003f06070 */
[----:B------:R-:W-:Y:S01]  /*5100*/  FMUL.FTZ R8, R186, R4 ;  /* 0x00000004ba087220 */ /* 0x000fe20000410000 */
[----:B------:R-:W-:Y:S01]  /*5110*/  FADD.FTZ R7, R194, R7 ;  /* 0x00000007c2077221 */ /* 0x000fe20000010000 */
[CC--:B------:R-:W-:Y:S01]  /*5120*/  FMUL.FTZ R14, R178.reuse, R12.reuse ;  /* 0x0000000cb20e7220 */ /* 0x0c0fe20000410000 */
[----:B------:R-:W-:Y:S01]  /*5130*/  FSEL R196, R143, RZ, !P1 ;  /* 0x000000ff8fc47208 */ /* 0x000fe20004800000 */
[----:B------:R-:W-:Y:S01]  /*5140*/  FFMA.FTZ R8, R187, R5, -R8 ;  /* 0x00000005bb087223 */ /* 0x000fe20000010808 */
[-C--:B------:R-:W-:Y:S01]  /*5150*/  FMUL.FTZ R9, R178, R7.reuse ;  /* 0x00000007b2097220 */ /* 0x080fe20000410000 */
[C---:B------:R-:W-:Y:S01]  /*5160*/  FFMA.FTZ R7, R195.reuse, R7, -R14 ;  /* 0x00000007c3077223 */ /* 0x040fe2000001080e */
[----:B------:R-:W-:Y:S01]  /*5170*/  FMUL.FTZ R10, R186, R5 ;  /* 0x00000005ba0a7220 */ /* 0x000fe20000410000 */
[----:B------:R-:W-:Y:S01]  /*5180*/  FSEL R197, R6, RZ, !P0 ;  /* 0x000000ff06c57208 */ /* 0x000fe20004000000 */
[----:B------:R-:W-:Y:S01]  /*5190*/  FFMA.FTZ R9, R195, R12, R9 ;  /* 0x0000000cc3097223 */ /* 0x000fe20000010009 */
[----:B------:R-:W-:Y:S01]  /*51a0*/  FADD.FTZ R7, R196, R7 ;  /* 0x00000007c4077221 */ /* 0x000fe20000010000 */
[----:B------:R-:W-:Y:S01]  /*51b0*/  FFMA.FTZ R10, R187, R4, R10 ;  /* 0x00000004bb0a7223 */ /* 0x000fe2000001000a */
[----:B------:R-:W-:Y:S01]  /*51c0*/  FSEL R198, R22, 1, !P0 ;  /* 0x3f80000016c67808 */ /* 0x000fe20004000000 */
[----:B------:R-:W-:Y:S01]  /*51d0*/  FADD.FTZ R9, RZ, R9 ;  /* 0x00000009ff097221 */ /* 0x000fe20000010000 */
[----:B------:R-:W-:Y:S01]  /*51e0*/  FMUL.FTZ R5, R189, R8 ;  /* 0x00000008bd057220 */ /* 0x000fe20000410000 */
[C---:B------:R-:W-:Y:S01]  /*51f0*/  FMUL.FTZ R11, R197.reuse, R7 ;  /* 0x00000007c50b7220 */ /* 0x040fe20000410000 */
[----:B------:R-:W-:Y:S01]  /*5200*/  FSEL R199, R144, RZ, !P0 ;  /* 0x000000ff90c77208 */ /* 0x000fe20004000000 */
[-C--:B------:R-:W-:Y:S01]  /*5210*/  FMUL.FTZ R6, R197, R9.reuse ;  /* 0x00000009c5067220 */ /* 0x080fe20000410000 */
[-C--:B------:R-:W-:Y:S01]  /*5220*/  FFMA.FTZ R4, R190, R10.reuse, R5 ;  /* 0x0000000abe047223 */ /* 0x080fe20000010005 */
[C---:B------:R-:W-:Y:S01]  /*5230*/  FFMA.FTZ R11, R198.reuse, R9, R11 ;  /* 0x00000009c60b7223 */ /* 0x040fe2000001000b */
[----:B------:R-:W-:Y:S01]  /*5240*/  FMUL.FTZ R5, R189, R10 ;  /* 0x0000000abd057220 */ /* 0x000fe20000410000 */
[----:B------:R-:W-:Y:S01]  /*5250*/  FFMA.FTZ R12, R198, R7, -R6 ;  /* 0x00000007c60c7223 */ /* 0x000fe20000010806 */
[----:B------:R-:W-:Y:S01]  /*5260*/  FMUL.FTZ R6, R192, R4 ;  /* 0x00000004c0067220 */ /* 0x000fe20000410000 */
[----:B------:R-:W-:Y:S01]  /*5270*/  FADD.FTZ R200, RZ, R11 ;  /* 0x0000000bffc87221 */ /* 0x000fe20000010000 */
[----:B------:R-:W-:Y:S01]  /*5280*/  FFMA.FTZ R5, R190, R8, -R5 ;  /* 0x00000008be057223 */ /* 0x000fe20000010805 */
[----:B------:R-:W-:Y:S01]  /*5290*/  FADD.FTZ R201, R199, R12 ;  /* 0x0000000cc7c97221 */ /* 0x000fe20000010000 */
[----:B------:R-:W-:-:S02]  /*52a0*/  ISETP.GE.AND P1, PT, R45, 0x1, PT ;  /* 0x000000012d00780c */ /* 0x000fc40003f26270 */
[-C--:B------:R-:W-:Y:S01]  /*52b0*/  FFMA.FTZ R6, R193, R5.reuse, -R6 ;  /* 0x00000005c1067223 */ /* 0x080fe20000010806 */
[----:B------:R-:W0:Y:S01]  /*52c0*/  SHFL.UP PT, R9, R200, 0x1, RZ ;  /* 0x04200000c8097989 */ /* 0x000e2200000e00ff */
[----:B------:R-:W-:-:S03]  /*52d0*/  FMUL.FTZ R5, R192, R5 ;  /* 0x00000005c0057220 */ /* 0x000fc60000410000 */
[----:B------:R-:W1:Y:S01]  /*52e0*/  SHFL.UP PT, R8, R201, 0x1, RZ ;  /* 0x04200000c9087989 */ /* 0x000e6200000e00ff */
[----:B------:R-:W-:Y:S01]  /*52f0*/  FFMA.FTZ R5, R193, R4, R5 ;  /* 0x00000004c1057223 */ /* 0x000fe20000010005 */
[----:B------:R-:W-:-:S03]  /*5300*/  FMUL.FTZ R4, R178, R6 ;  /* 0x00000006b2047220 */ /* 0x000fc60000410000 */
        /* <DEDUP_REMOVED lines=9> */
[----:B0-----:R-:W-:-:S03]  /*53a0*/  FMUL.FTZ R5, R203, R9 ;  /* 0x00000009cb057220 */ /* 0x001fc60000410000 */
[C---:B------:R-:W-:Y:S01]  /*53b0*/  FMUL.FTZ R4, R202.reuse, R9 ;  /* 0x00000009ca047220 */ /* 0x040fe20000410000 */
[----:B------:R-:W-:Y:S01]  /*53c0*/  ISETP.GE.AND P0, PT, R45, 0x2, PT ;  /* 0x000000022d00780c */ /* 0x000fe20003f06270 */
[----:B------:R-:W0:Y:S01]  /*53d0*/  SHFL.UP PT, R9, R202, 0x1, RZ ;  /* 0x04200000ca097989 */ /* 0x000e2200000e00ff */
[-C--:B-1----:R-:W-:Y:S01]  /*53e0*/  FFMA.FTZ R5, R202, R8.reuse, R5 ;  /* 0x00000008ca057223 */ /* 0x082fe20000010005 */
[----:B------:R-:W-:Y:S01]  /*53f0*/  FFMA.FTZ R10, R203, R8, -R4 ;  /* 0x00000008cb0a7223 */ /* 0x000fe20000010804 */
[----:B------:R-:W-:Y:S01]  /*5400*/  MOV R4, R151 ;  /* 0x0000009700047202 */ /* 0x000fe20000000f00 */
[----:B------:R-:W1:Y:S01]  /*5410*/  SHFL.UP PT, R8, R203, 0x1, RZ ;  /* 0x04200000cb087989 */ /* 0x000e6200000e00ff */
[----:B------:R-:W-:Y:S01]  /*5420*/  @P1 FADD.FTZ R200, R200, R5 ;  /* 0x00000005c8c81221 */ /* 0x000fe20000010000 */
[----:B------:R-:W-:Y:S01]  /*5430*/  @P1 FADD.FTZ R201, R201, R10 ;  /* 0x0000000ac9c91221 */ /* 0x000fe20000010000 */
[----:B------:R-:W-:Y:S01]  /*5440*/  MOV R5, R150 ;  /* 0x0000009600057202 */ /* 0x000fe20000000f00 */
[----:B------:R2:W3:Y:S04]  /*5450*/  LDG.E.64 R22, desc[UR16][R6.64] ;  /* 0x0000001006167981 */ /* 0x0004e8000c1e1b00 */
[----:B------:R-:W2:Y:S04]  /*5460*/  SHFL.UP PT, R13, R200, 0x2, RZ ;  /* 0x04400000c80d7989 */ /* 0x000ea800000e00ff */
[----:B------:R-:W4:Y:S04]  /*5470*/  SHFL.UP PT, R12, R201, 0x2, RZ ;  /* 0x04400000c90c7989 */ /* 0x000f2800000e00ff */
[----:B------:R5:W3:Y:S01]  /*5480*/  LDG.E.64 R24, desc[UR16][R4.64] ;  /* 0x0000001004187981 */ /* 0x000ae2000c1e1b00 */
[----:B------:R-:W4:Y:S01]  /*5490*/  S2UR UR6, SR_CgaCtaId ;  /* 0x00000000000679c3 */ /* 0x000f220000008800 */
[----:B------:R-:W-:Y:S01]  /*54a0*/  UMOV UR4, 0x400 ;  /* 0x0000040000047882 */ /* 0x000fe20000000000 */
[----:B------:R-:W-:Y:S01]  /*54b0*/  ISETP.NE.AND P2, PT, R74, RZ, PT ;  /* 0x000000ff4a00720c */ /* 0x000fe20003f45270 */
[CC--:B0-----:R-:W-:Y:S01]  /*54c0*/  FMUL.FTZ R11, R203.reuse, R9.reuse ;  /* 0x00000009cb0b7220 */ /* 0x0c1fe20000410000 */
[C---:B------:R-:W-:Y:S01]  /*54d0*/  FMUL.FTZ R10, R202.reuse, R9 ;  /* 0x00000009ca0a7220 */ /* 0x040fe20000410000 */
[----:B------:R-:W-:Y:S02]  /*54e0*/  BSSY.RECONVERGENT B0, `(.L_x_1383) ;  /* 0x00000ad000007945 */ /* 0x000fe40003800200 */
[-C--:B-1----:R-:W-:Y:S01]  /*54f0*/  @P1 FFMA.FTZ R202, R202, R8.reuse, R11 ;  /* 0x00000008caca1223 */ /* 0x082fe2000001000b */
[----:B------:R-:W-:Y:S01]  /*5500*/  @P1 FFMA.FTZ R203, R203, R8, -R10 ;  /* 0x00000008cbcb1223 */ /* 0x000fe2000001080a */
[----:B------:R-:W-:-:S02]  /*5510*/  ISETP.GE.AND P1, PT, R45, 0x8, PT ;  /* 0x000000082d00780c */ /* 0x000fc40003f26270 */
[----:B------:R-:W-:Y:S01]  /*5520*/  CS2R R10, SRZ ;  /* 0x00000000000a7805 */ /* 0x000fe2000001ff00 */
[----:B------:R-:W0:Y:S01]  /*5530*/  SHFL.UP PT, R8, R202, 0x2, RZ ;  /* 0x04400000ca087989 */ /* 0x000e2200000e00ff */
[----:B--2---:R-:W-:-:S03]  /*5540*/  FMUL.FTZ R7, R203, R13 ;  /* 0x0000000dcb077220 */ /* 0x004fc60000410000 */
[----:B-----5:R-:W1:Y:S01]  /*5550*/  SHFL.UP PT, R4, R203, 0x2, RZ ;  /* 0x04400000cb047989 */ /* 0x020e6200000e00ff */
[C---:B------:R-:W-:Y:S01]  /*5560*/  FMUL.FTZ R6, R202.reuse, R13 ;  /* 0x0000000dca067220 */ /* 0x040fe20000410000 */
[----:B----4-:R-:W-:-:S03]  /*5570*/  FFMA.FTZ R7, R202, R12, R7 ;  /* 0x0000000cca077223 */ /* 0x010fc60000010007 */
[----:B------:R-:W-:Y:S01]  /*5580*/  FFMA.FTZ R6, R203, R12, -R6 ;  /* 0x0000000ccb067223 */ /* 0x000fe20000010806 */
[----:B------:R-:W-:Y:S01]  /*5590*/  @P0 FADD.FTZ R200, R200, R7 ;  /* 0x00000007c8c80221 */ /* 0x000fe20000010000 */
[----:B------:R-:W-:Y:S02]  /*55a0*/  ULEA UR4, UR6, UR4, 0x18 ;  /* 0x0000000406047291 */ /* 0x000fe4000f8ec0ff */
[----:B------:R-:W-:Y:S02]  /*55b0*/  @P0 FADD.FTZ R201, R201, R6 ;  /* 0x00000006c9c90221 */ /* 0x000fe40000010000 */
[----:B------:R-:W2:Y:S04]  /*55c0*/  SHFL.UP PT, R7, R200, 0x4, RZ ;  /* 0x04800000c8077989 */ /* 0x000ea800000e00ff */
[----:B------:R-:W4:Y:S01]  /*55d0*/  SHFL.UP PT, R6, R201, 0x4, RZ ;  /* 0x04800000c9067989 */ /* 0x000f2200000e00ff */
        /* <DEDUP_REMOVED lines=9> */
[-C--:B----4-:R-:W-:Y:S01]  /*5670*/  FFMA.FTZ R9, R202, R6.reuse, R9 ;  /* 0x00000006ca097223 */ /* 0x090fe20000010009 */
        /* <DEDUP_REMOVED lines=12> */
[----:B------:R-:W4:Y:S01]  /*5740*/  SHFL.UP PT, R4, R203, 0x8, RZ ;  /* 0x05000000cb047989 */ /* 0x000f2200000e00ff */
        /* <DEDUP_REMOVED lines=11> */
[-C--:B----4-:R-:W-:Y:S01]  /*5800*/  @P1 FFMA.FTZ R202, R202, R4.reuse, R7 ;  /* 0x00000004caca1223 */ /* 0x090fe20000010007 */
[----:B------:R-:W-:Y:S01]  /*5810*/  @P1 FFMA.FTZ R203, R203, R4, -R6 ;  /* 0x00000004cbcb1223 */ /* 0x000fe20000010806 */
[----:B------:R-:W1:Y:S01]  /*5820*/  SHFL.UP PT, R5, R201, 0x10, RZ ;  /* 0x06000000c9057989 */ /* 0x000e6200000e00ff */
[----:B------:R-:W-:-:S03]  /*5830*/  ISETP.NE.AND P1, PT, R45, RZ, PT ;  /* 0x000000ff2d00720c */ /* 0x000fc60003f25270 */
[----:B------:R-:W2:Y:S04]  /*5840*/  SHFL.UP PT, R4, R202, 0x10, RZ ;  /* 0x06000000ca047989 */ /* 0x000ea800000e00ff */
[----:B------:R-:W4:Y:S04]  /*5850*/  SHFL.UP PT, R13, R203, 0x10, RZ ;  /* 0x06000000cb0d7989 */ /* 0x000f2800000e00ff */
        /* <DEDUP_REMOVED lines=10> */
[-C--:B----4-:R-:W-:Y:S01]  /*5900*/  FFMA.FTZ R12, R203, R13.reuse, -R12 ;  /* 0x0000000dcb0c7223 */ /* 0x090fe2000001080c */
        /* <DEDUP_REMOVED lines=12> */
[----:B------:R-:W4:Y:S04]  /*59d0*/  SHFL.UP PT, R12, R15, 0x1, RZ ;  /* 0x042000000f0c7989 */ /* 0x000f2800000e00ff */
[----:B-----5:R-:W-:Y:S04]  /*59e0*/  @!P1 STS.128 [UR4+0x450], R8 ;  /* 0x00045008ff009988 */ /* 0x020fe80008000c04 */
[----:B------:R-:W-:Y:S01]  /*59f0*/  LDS.128 R4, [UR4+0x430] ;  /* 0x00043004ff047984 */ /* 0x000fe20008000c00 */
[----:B------:R-:W-:Y:S01]  /*5a00*/  BAR.SYNC.DEFER_BLOCKING 0x0 ;  /* 0x0000000000007b1d */ /* 0x000fe20000010000 */
[----:B-1----:R-:W-:-:S02]  /*5a10*/  @!P1 MOV R204, R9 ;  /* 0x0000000900cc9202 */ /* 0x002fc40000000f00 */
[----:B0-----:R-:W-:Y:S02]  /*5a20*/  @!P1 MOV R205, R8 ;  /* 0x0000000800cd9202 */ /* 0x001fe40000000f00 */
[----:B--2---:R-:W-:Y:S02]  /*5a30*/  @!P1 MOV R200, R10 ;  /* 0x0000000a00c89202 */ /* 0x004fe40000000f00 */
[----:B----4-:R-:W-:Y:S01]  /*5a40*/  @!P1 MOV R12, R11 ;  /* 0x0000000b000c9202 */ /* 0x010fe20000000f00 */
        /* <DEDUP_REMOVED lines=41> */
[----:B---3--:R-:W-:Y:S02]  /*5ce0*/  FMUL.FTZ R153, R23, R25 ;  /* 0x0000001917997220 */ /* 0x008fe40000410000 */
[----:B------:R-:W-:Y:S01]  /*5cf0*/  FADD.FTZ R169, R169, R26 ;  /* 0x0000001aa9a97221 */ /* 0x000fe20000010000 */
[----:B------:R-:W-:-:S03]  /*5d00*/  FADD.FTZ R167, RZ, R167 ;  /* 0x000000a7ffa77221 */ /* 0x000fc60000010000 */
[C---:B------:R-:W-:Y:S01]  /*5d10*/  FMUL.FTZ R26, R170.reuse, R169 ;  /* 0x000000a9aa1a7220 */ /* 0x040fe20000410000 */
[----:B------:R-:W-:-:S03]  /*5d20*/  FMUL.FTZ R170, R170, R167 ;  /* 0x000000a7aaaa7220 */ /* 0x000fc60000410000 */
[C---:B------:R-:W-:Y:S01]  /*5d30*/  FFMA.FTZ R26, R171.reuse, R167, R26 ;  /* 0x000000a7ab1a7223 */ /* 0x040fe2000001001a */
[----:B------:R-:W-:-:S03]  /*5d40*/  FFMA.FTZ R170, R171, R169, -R170 ;  /* 0x000000a9abaa7223 */ /* 0x000fc600000108aa */
[----:B------:R-:W-:Y:S01]  /*5d50*/  FADD.FTZ R156, RZ, R26 ;  /* 0x0000001aff9c7221 */ /* 0x000fe20000010000 */
[----:B------:R-:W-:Y:S01]  /*5d60*/  FADD.FTZ R170, R173, R170 ;  /* 0x000000aaadaa7221 */ /* 0x000fe20000010000 */
[C---:B------:R-:W-:Y:S01]  /*5d70*/  FMUL.FTZ R26, R22.reuse, R25 ;  /* 0x00000019161a7220 */ /* 0x040fe20000410000 */
[----:B------:R-:W-:Y:S01]  /*5d80*/  FFMA.FTZ R22, R22, R24, -R153 ;  /* 0x0000001816167223 */ /* 0x000fe20000010899 */
[C---:B------:R-:W-:Y:S01]  /*5d90*/  FMUL.FTZ R153, R174.reuse, R156 ;  /* 0x0000009cae997220 */ /* 0x040fe20000410000 */
[----:B------:R-:W-:Y:S01]  /*5da0*/  FMUL.FTZ R155, R174, R170 ;  /* 0x000000aaae9b7220 */ /* 0x000fe20000410000 */
[----:B------:R-:W-:Y:S01]  /*5db0*/  FMUL.FTZ R25, R5, R11 ;  /* 0x0000000b05197220 */ /* 0x000fe20000410000 */
[----:B------:R-:W-:Y:S01]  /*5dc0*/  FFMA.FTZ R23, R23, R24, R26 ;  /* 0x0000001817177223 */ /* 0x000fe2000001001a */
[C---:B------:R-:W-:Y:S01]  /*5dd0*/  FFMA.FTZ R157, R172.reuse, R170, -R153 ;  /* 0x000000aaac9d7223 */ /* 0x040fe20000010899 */
[----:B------:R-:W-:Y:S01]  /*5de0*/  FFMA.FTZ R172, R172, R156, R155 ;  /* 0x0000009cacac7223 */ /* 0x000fe2000001009b */
[-C--:B------:R-:W-:Y:S01]  /*5df0*/  FFMA.FTZ R153, R4, R10.reuse, -R25 ;  /* 0x0000000a04997223 */ /* 0x080fe20000010819 */
[C---:B------:R-:W-:Y:S01]  /*5e00*/  FMUL.FTZ R155, R5.reuse, R10 ;  /* 0x0000000a059b7220 */ /* 0x040fe20000410000 */
[C---:B------:R-:W-:Y:S01]  /*5e10*/  FMUL.FTZ R10, R5.reuse, R8 ;  /* 0x00000008050a7220 */ /* 0x040fe20000410000 */
[----:B------:R-:W-:Y:S01]  /*5e20*/  FADD.FTZ R172, RZ, R172 ;  /* 0x000000acffac7221 */ /* 0x000fe20000010000 */
[----:B------:R-:W-:Y:S01]  /*5e30*/  FADD.FTZ R176, R176, R157 ;  /* 0x0000009db0b07221 */ /* 0x000fe20000010000 */
[-C--:B------:R-:W-:Y:S01]  /*5e40*/  FMUL.FTZ R25, R5, R9.reuse ;  /* 0x0000000905197220 */ /* 0x080fe20000410000 */
[C---:B------:R-:W-:Y:S01]  /*5e50*/  FFMA.FTZ R9, R4.reuse, R9, R10 ;  /* 0x0000000904097223 */ /* 0x040fe2000001000a */
[C---:B------:R-:W-:Y:S01]  /*5e60*/  FMUL.FTZ R24, R175.reuse, R172 ;  /* 0x000000acaf187220 */ /* 0x040fe20000410000 */
[----:B------:R-:W-:Y:S01]  /*5e70*/  FMUL.FTZ R10, R175, R176 ;  /* 0x000000b0af0a7220 */ /* 0x000fe20000410000 */
[C---:B------:R-:W-:Y:S01]  /*5e80*/  FFMA.FTZ R8, R4.reuse, R8, -R25 ;  /* 0x0000000804087223 */ /* 0x040fe20000010819 */
[----:B------:R-:W-:Y:S01]  /*5e90*/  FMUL.FTZ R5, R23, R165 ;  /* 0x000000a517057220 */ /* 0x000fe20000410000 */
[C---:B------:R-:W-:Y:S01]  /*5ea0*/  FFMA.FTZ R24, R177.reuse, R176, -R24 ;  /* 0x000000b0b1187223 */ /* 0x040fe20000010818 */
[----:B------:R-:W-:Y:S01]  /*5eb0*/  FFMA.FTZ R4, R4, R11, R155 ;  /* 0x0000000b04047223 */ /* 0x000fe2000001009b */
[----:B------:R-:W-:Y:S01]  /*5ec0*/  FFMA.FTZ R177, R177, R172, R10 ;  /* 0x000000acb1b17223 */ /* 0x000fe2000001000a */
[----:B------:R-:W-:Y:S01]  /*5ed0*/  FADD.FTZ R10, R6, R153 ;  /* 0x00000099060a7221 */ /* 0x000fe20000010000 */
[----:B------:R-:W-:Y:S01]  /*5ee0*/  FADD.FTZ R26, R181, R24 ;  /* 0x00000018b51a7221 */ /* 0x000fe20000010000 */
[----:B------:R-:W-:Y:S01]  /*5ef0*/  FFMA.FTZ R24, R22, R163, -R5 ;  /* 0x000000a316187223 */ /* 0x000fe20000010805 */
[----:B------:R-:W-:Y:S01]  /*5f00*/  FADD.FTZ R158, RZ, R177 ;  /* 0x000000b1ff9e7221 */ /* 0x000fe20000010000 */
[----:B------:R-:W-:Y:S01]  /*5f10*/  FADD.FTZ R11, R7, R4 ;  /* 0x00000004070b7221 */ /* 0x000fe20000010000 */
        /* <DEDUP_REMOVED lines=9> */
.L_x_1384:
[----:B------:R-:W-:Y:S05]  /*5fb0*/  BSYNC.RECONVERGENT B0 ;  /* 0x0000000000007941 */ /* 0x000fea0003800200 */
.L_x_1383:
[-C--:B------:R-:W-:Y:S01]  /*5fc0*/  FMUL.FTZ R179, R179, R158.reuse ;  /* 0x0000009eb3b37220 */ /* 0x080fe20000410000 */
[C---:B------:R-:W-:Y:S01]  /*5fd0*/  FFMA.FTZ R25, R180.reuse, R158, R25 ;  /* 0x0000009eb4197223 */ /* 0x040fe20000010019 */
[C---:B0-----:R-:W-:Y:S01]  /*5fe0*/  FMUL.FTZ R5, R23.reuse, R12 ;  /* 0x0000000c17057220 */ /* 0x041fe20000410000 */
[----:B------:R-:W-:Y:S01]  /*5ff0*/  FMUL.FTZ R0, R23, R0 ;  /* 0x0000000017007220 */ /* 0x000fe20000410000 */
[----:B------:R-:W-:Y:S01]  /*6000*/  FFMA.FTZ R179, R180, R26, -R179 ;  /* 0x0000001ab4b37223 */ /* 0x000fe200000108b3 */
[----:B------:R-:W-:Y:S01]  /*6010*/  FADD.FTZ R6, RZ, R25 ;  /* 0x00000019ff067221 */ /* 0x000fe20000010000 */
[C---:B------:R-:W-:Y:S01]  /*6020*/  FFMA.FTZ R13, R22.reuse, R13, -R5 ;  /* 0x0000000d160d7223 */ /* 0x040fe20000010805 */
[----:B------:R-:W-:Y:S01]  /*6030*/  FFMA.FTZ R27, R22, R27, -R0 ;  /* 0x0000001b161b7223 */ /* 0x000fe20000010800 */
[----:B------:R-:W-:Y:S01]  /*6040*/  FADD.FTZ R182, R182, R179 ;  /* 0x000000b3b6b67221 */ /* 0x000fe20000010000 */
[----:B------:R-:W-:Y:S01]  /*6050*/  FMUL.FTZ R5, R183, R6 ;  /* 0x00000006b7057220 */ /* 0x000fe20000410000 */
[----:B------:R-:W-:Y:S01]  /*6060*/  FMUL.FTZ R7, R23, R154 ;  /* 0x0000009a17077220 */ /* 0x000fe20000410000 */
[----:B------:R-:W-:Y:S01]  /*6070*/  IADD3 R152, PT, PT, R152, 0x1, RZ ;  /* 0x0000000198987810 */ /* 0x000fe20007ffe0ff */
[-C--:B------:R-:W-:Y:S01]  /*6080*/  FMUL.FTZ R183, R183, R182.reuse ;  /* 0x000000b6b7b77220 */ /* 0x080fe20000410000 */
[----:B------:R-:W-:Y:S01]  /*6090*/  FFMA.FTZ R0, R184, R182, -R5 ;  /* 0x000000b6b8007223 */ /* 0x000fe20000010805 */
[----:B------:R-:W-:Y:S01]  /*60a0*/  FMUL.FTZ R5, R23, R14 ;  /* 0x0000000e17057220 */ /* 0x000fe20000410000 */
[----:B------:R-:W-:Y:S01]  /*60b0*/  FFMA.FTZ R7, R22, R166, -R7 ;  /* 0x000000a616077223 */ /* 0x000fe20000010807 */
[----:B------:R-:W-:Y:S01]  /*60c0*/  FFMA.FTZ R183, R184, R6, R183 ;  /* 0x00000006b8b77223 */ /* 0x000fe200000100b7 */
[----:B------:R-:W-:Y:S01]  /*60d0*/  FADD.FTZ R185, R185, R0 ;  /* 0x00000000b9b97221 */ /* 0x000fe20000010000 */
[----:B------:R-:W-:Y:S01]  /*60e0*/  FFMA.FTZ R4, R22, R15, -R5 ;  /* 0x0000000f16047223 */ /* 0x000fe20000010805 */
[----:B------:R-:W-:Y:S01]  /*60f0*/  FMUL.FTZ R5, R23, R167 ;  /* 0x000000a717057220 */ /* 0x000fe20000410000 */
[----:B------:R-:W-:Y:S01]  /*6100*/  FADD.FTZ R183, RZ, R183 ;  /* 0x000000b7ffb77221 */ /* 0x000fe20000010000 */
[C---:B------:R-:W-:Y:S01]  /*6110*/  FMUL.FTZ R0, R186.reuse, R185 ;  /* 0x000000b9ba007220 */ /* 0x040fe20000410000 */
[----:B------:R-:W-:Y:S01]  /*6120*/  FFMA.FTZ R122, R7, 2, R122 ;  /* 0x40000000077a7823 */ /* 0x000fe2000001007a */
[----:B------:R-:W-:Y:S01]  /*6130*/  FMUL.FTZ R7, R23, R156 ;  /* 0x0000009c17077220 */ /* 0x000fe20000410000 */
[-C--:B------:R-:W-:Y:S01]  /*6140*/  FMUL.FTZ R186, R186, R183.reuse ;  /* 0x000000b7baba7220 */ /* 0x080fe20000410000 */
[C---:B------:R-:W-:Y:S01]  /*6150*/  FFMA.FTZ R0, R187.reuse, R183, R0 ;  /* 0x000000b7bb007223 */ /* 0x040fe20000010000 */
[----:B------:R-:W-:Y:S01]  /*6160*/  FFMA.FTZ R125, R4, 2, R125 ;  /* 0x40000000047d7823 */ /* 0x000fe2000001007d */
[C---:B------:R-:W-:Y:S01]  /*6170*/  FFMA.FTZ R4, R22.reuse, R170, -R7 ;  /* 0x000000aa16047223 */ /* 0x040fe20000010807 */
[----:B------:R-:W-:Y:S01]  /*6180*/  FFMA.FTZ R187, R187, R185, -R186 ;  /* 0x000000b9bbbb7223 */ /* 0x000fe200000108ba */
[----:B------:R-:W-:Y:S01]  /*6190*/  FADD.FTZ R8, RZ, R0 ;  /* 0x00000000ff087221 */ /* 0x000fe20000010000 */
[----:B------:R-:W-:Y:S01]  /*61a0*/  FFMA.FTZ R0, R22, R169, -R5 ;  /* 0x000000a916007223 */ /* 0x000fe20000010805 */
[----:B------:R-:W-:Y:S01]  /*61b0*/  FMUL.FTZ R7, R23, R158 ;  /* 0x0000009e17077220 */ /* 0x000fe20000410000 */
[----:B------:R-:W-:Y:S01]  /*61c0*/  FADD.FTZ R188, R188, R187 ;  /* 0x000000bbbcbc7221 */ /* 0x000fe20000010000 */
[C---:B------:R-:W-:Y:S01]  /*61d0*/  FMUL.FTZ R5, R189.reuse, R8 ;  /* 0x00000008bd057220 */ /* 0x040fe20000410000 */
[----:B------:R-:W-:Y:S01]  /*61e0*/  FFMA.FTZ R111, R0, 2, R111 ;  /* 0x40000000006f7823 */ /* 0x000fe2000001006f */
[----:B------:R-:W-:Y:S01]  /*61f0*/  FFMA.FTZ R115, R4, 2, R115 ;  /* 0x4000000004737823 */ /* 0x000fe20000010073 */
        /* <DEDUP_REMOVED lines=9> */
[C---:B------:R-:W-:Y:S01]  /*6290*/  FMUL.FTZ R0, R192.reuse, R191 ;  /* 0x000000bfc0007220 */ /* 0x040fe20000410000 */
[----:B------:R-:W-:Y:S01]  /*62a0*/  FFMA.FTZ R124, R5, 2, R124 ;  /* 0x40000000057c7823 */ /* 0x000fe2000001007c */
[----:B------:R-:W-:Y:S01]  /*62b0*/  FMUL.FTZ R5, R23, R6 ;  /* 0x0000000617057220 */ /* 0x000fe20000410000 */
[-C--:B------:R-:W-:Y:S01]  /*62c0*/  FMUL.FTZ R192, R192, R189.reuse ;  /* 0x000000bdc0c07220 */ /* 0x080fe20000410000 */
[-C--:B------:R-:W-:Y:S01]  /*62d0*/  FFMA.FTZ R0, R193, R189.reuse, R0 ;  /* 0x000000bdc1007223 */ /* 0x080fe20000010000 */
[----:B------:R-:W-:Y:S01]  /*62e0*/  FMUL.FTZ R9, R23, R189 ;  /* 0x000000bd17097220 */ /* 0x000fe20000410000 */
[----:B------:R-:W-:Y:S01]  /*62f0*/  FFMA.FTZ R4, R22, R182, -R5 ;  /* 0x000000b616047223 */ /* 0x000fe20000010805 */
[----:B------:R-:W-:Y:S01]  /*6300*/  FFMA.FTZ R193, R193, R191, -R192 ;  /* 0x000000bfc1c17223 */ /* 0x000fe200000108c0 */
[----:B------:R-:W-:Y:S01]  /*6310*/  FADD.FTZ R11, RZ, R0 ;  /* 0x00000000ff0b7221 */ /* 0x000fe20000010000 */
[C---:B------:R-:W-:Y:S01]  /*6320*/  FMUL.FTZ R7, R23.reuse, R183 ;  /* 0x000000b717077220 */ /* 0x040fe20000410000 */
[----:B------:R-:W-:Y:S01]  /*6330*/  ISETP.NE.AND P0, PT, R152, RZ, PT ;  /* 0x000000ff9800720c */ /* 0x000fe20003f05270 */
[----:B------:R-:W-:Y:S01]  /*6340*/  FADD.FTZ R193, R194, R193 ;  /* 0x000000c1c2c17221 */ /* 0x000fe20000010000 */
[----:B------:R-:W-:Y:S01]  /*6350*/  FMUL.FTZ R0, R178, R11 ;  /* 0x0000000bb2007220 */ /* 0x000fe20000410000 */
[----:B------:R-:W-:Y:S01]  /*6360*/  FFMA.FTZ R6, R22, R185, -R7 ;  /* 0x000000b916067223 */ /* 0x000fe20000010807 */
[----:B------:R-:W-:Y:S01]  /*6370*/  FMUL.FTZ R7, R23, R8 ;  /* 0x0000000817077220 */ /* 0x000fe20000410000 */
[-C--:B------:R-:W-:Y:S01]  /*6380*/  FMUL.FTZ R178, R178, R193.reuse ;  /* 0x000000c1b2b27220 */ /* 0x080fe20000410000 */
[C---:B------:R-:W-:Y:S01]  /*6390*/  FFMA.FTZ R5, R195.reuse, R193, -R0 ;  /* 0x000000c1c3057223 */ /* 0x040fe20000010800 */
[C---:B------:R-:W-:Y:S01]  /*63a0*/  FFMA.FTZ R0, R22.reuse, R191, -R9 ;  /* 0x000000bf16007223 */ /* 0x040fe20000010809 */
[----:B------:R-:W-:Y:S01]  /*63b0*/  FFMA.FTZ R7, R22, R188, -R7 ;  /* 0x000000bc16077223 */ /* 0x000fe20000010807 */
[----:B------:R-:W-:Y:S01]  /*63c0*/  FFMA.FTZ R178, R195, R11, R178 ;  /* 0x0000000bc3b27223 */ /* 0x000fe200000100b2 */
[----:B------:R-:W-:Y:S01]  /*63d0*/  FADD.FTZ R196, R196, R5 ;  /* 0x00000005c4c47221 */ /* 0x000fe20000010000 */
[----:B------:R-:W-:Y:S01]  /*63e0*/  FFMA.FTZ R119, R0, 2, R119 ;  /* 0x4000000000777823 */ /* 0x000fe20000010077 */
[----:B------:R-:W-:Y:S01]  /*63f0*/  FFMA.FTZ R120, R7, 2, R120 ;  /* 0x4000000007787823 */ /* 0x000fe20000010078 */
[----:B------:R-:W-:Y:S01]  /*6400*/  FADD.FTZ R178, RZ, R178 ;  /* 0x000000b2ffb27221 */ /* 0x000fe20000010000 */
[C---:B------:R-:W-:Y:S01]  /*6410*/  FMUL.FTZ R5, R197.reuse, R196 ;  /* 0x000000c4c5057220 */ /* 0x040fe20000410000 */
[----:B------:R-:W-:Y:S01]  /*6420*/  LEA R151, P1, R16, R151, 0x3 ;  /* 0x0000009710977211 */ /* 0x000fe200078218ff */
[----:B------:R-:W-:Y:S01]  /*6430*/  UIADD3 UR5, UPT, UPT, UR5, 0x10, URZ ;  /* 0x0000001005057890 */ /* 0x000fe2000fffe0ff */
[-C--:B------:R-:W-:Y:S01]  /*6440*/  FMUL.FTZ R197, R197, R178.reuse ;  /* 0x000000b2c5c57220 */ /* 0x080fe20000410000 */
[CC--:B------:R-:W-:Y:S01]  /*6450*/  FFMA.FTZ R0, R198.reuse, R178.reuse, R5 ;  /* 0x000000b2c6007223 */ /* 0x0c0fe20000010005 */
[C---:B------:R-:W-:Y:S01]  /*6460*/  FMUL.FTZ R5, R23.reuse, R11 ;  /* 0x0000000b17057220 */ /* 0x040fe20000410000 */
[----:B------:R-:W-:Y:S01]  /*6470*/  FMUL.FTZ R7, R23, R178 ;  /* 0x000000b217077220 */ /* 0x000fe20000410000 */
[-C--:B------:R-:W-:Y:S01]  /*6480*/  FFMA.FTZ R198, R198, R196.reuse, -R197 ;  /* 0x000000c4c6c67223 */ /* 0x080fe200000108c5 */
[----:B------:R-:W-:Y:S01]  /*6490*/  FADD.FTZ R0, RZ, R0 ;  /* 0x00000000ff007221 */ /* 0x000fe20000010000 */
[C---:B------:R-:W-:Y:S01]  /*64a0*/  FFMA.FTZ R5, R22.reuse, R193, -R5 ;  /* 0x000000c116057223 */ /* 0x040fe20000010805 */
[----:B------:R-:W-:Y:S01]  /*64b0*/  FFMA.FTZ R7, R22, R196, -R7 ;  /* 0x000000c416077223 */ /* 0x000fe20000010807 */
[----:B------:R-:W-:Y:S01]  /*64c0*/  FADD.FTZ R198, R199, R198 ;  /* 0x000000c6c7c67221 */ /* 0x000fe20000010000 */
[----:B------:R-:W-:Y:S01]  /*64d0*/  FMUL.FTZ R23, R23, R0 ;  /* 0x0000000017177220 */ /* 0x000fe20000410000 */
[----:B------:R-:W-:Y:S01]  /*64e0*/  LEA R149, P2, R18, R149, 0x3 ;  /* 0x0000009512957211 */ /* 0x000fe200078418ff */
[----:B------:R-:W-:Y:S01]  /*64f0*/  FFMA.FTZ R113, R24, 2, R113 ;  /* 0x4000000018717823 */ /* 0x000fe20000010071 */
[----:B------:R-:W-:Y:S01]  /*6500*/  LEA R147, P3, R20, R147, 0x3 ;  /* 0x0000009314937211 */ /* 0x000fe200078618ff */
        /* <DEDUP_REMOVED lines=13> */
.L_x_1382:
[----:B------:R-:W-:Y:S01]  /*65e0*/  BAR.SYNC.DEFER_BLOCKING 0x0 ;  /* 0x0000000000007b1d */ /* 0x000fe20000010000 */
[----:B------:R-:W-:Y:S02]  /*65f0*/  F2FP.BF16.F32.PACK_AB R0, R128, R113 ;  /* 0x000000718000723e */ /* 0x000fe400000010ff */
[----:B------:R-:W-:Y:S02]  /*6600*/  F2FP.BF16.F32.PACK_AB R2, R125, R116 ;  /* 0x000000747d02723e */ /* 0x000fe400000010ff */
[----:B------:R-:W-:-:S03]  /*6610*/  PRMT R14, R0, 0x7610, R14 ;  /* 0x00007610000e7816 */ /* 0x000fc6000000000e */
[----:B------:R-:W0:Y:S01]  /*6620*/  LDC.64 R136, c[0x0][0x428] ;  /* 0x00010a00ff887b82 */ /* 0x000e220000000a00 */
[----:B------:R-:W-:Y:S01]  /*6630*/  PRMT R4, R0, 0x7632, R4 ;  /* 0x0000763200047816 */ /* 0x000fe20000000004 */
[----:B------:R-:W1:Y:S01]  /*6640*/  LDCU.64 UR8, c[0x0][0x478] ;  /* 0x00008f00ff0877ac */ /* 0x000e620008000a00 */
[----:B------:R-:W-:Y:S02]  /*6650*/  F2FP.BF16.F32.PACK_AB R0, R111, R122 ;  /* 0x0000007a6f00723e */ /* 0x000fe400000010ff */
[----:B------:R-:W-:Y:S02]  /*6660*/  PRMT R5, R2, 0x7610, R5 ;  /* 0x0000761002057816 */ /* 0x000fe40000000005 */
[C---:B------:R-:W-:Y:S01]  /*6670*/  PRMT R7, R0.reuse, 0x7610, R7 ;  /* 0x0000761000077816 */ /* 0x040fe20000000007 */
[----:B------:R-:W2:Y:S01]  /*6680*/  LDC.64 R138, c[0x0][0x418] ;  /* 0x00010600ff8a7b82 */ /* 0x000ea20000000a00 */
[----:B------:R-:W-:Y:S02]  /*6690*/  PRMT R8, R0, 0x7632, R8 ;  /* 0x0000763200087816 */ /* 0x000fe40000000008 */
[----:B------:R-:W-:-:S02]  /*66a0*/  PRMT R6, R2, 0x7632, R6 ;  /* 0x0000763202067816 */ /* 0x000fc40000000006 */
[----:B------:R-:W-:Y:S02]  /*66b0*/  F2FP.BF16.F32.PACK_AB R0, R124, R115 ;  /* 0x000000737c00723e */ /* 0x000fe400000010ff */
[----:B------:R-:W-:Y:S02]  /*66c0*/  F2FP.BF16.F32.PACK_AB R2, R117, R126 ;  /* 0x0000007e7502723e */ /* 0x000fe400000010ff */
[----:B------:R-:W-:Y:S01]  /*66d0*/  ISETP.NE.AND P0, PT, R74, RZ, PT ;  /* 0x000000ff4a00720c */ /* 0x000fe20003f05270 */
[----:B------:R3:W-:Y:S01]  /*66e0*/  STS.U16 [R28], R14 ;  /* 0x0000000e1c007388 */ /* 0x0007e20000000400 */
[C---:B------:R-:W-:Y:S02]  /*66f0*/  PRMT R9, R2.reuse, 0x7610, R9 ;  /* 0x0000761002097816 */ /* 0x040fe40000000009 */
[----:B------:R-:W-:Y:S01]  /*6700*/  PRMT R10, R2, 0x7632, R10 ;  /* 0x00007632020a7816 */ /* 0x000fe2000000000a */
[----:B------:R4:W-:Y:S01]  /*6710*/  STS.U16 [R28+0x2], R4 ;  /* 0x000002041c007388 */ /* 0x0009e20000000400 */
[----:B------:R-:W-:-:S02]  /*6720*/  F2FP.BF16.F32.PACK_AB R3, R120, R121 ;  /* 0x000000797803723e */ /* 0x000fc400000010ff */
[----:B------:R-:W-:Y:S01]  /*6730*/  F2FP.BF16.F32.PACK_AB R2, R123, R118 ;  /* 0x000000767b02723e */ /* 0x000fe200000010ff */
[----:B------:R5:W-:Y:S01]  /*6740*/  STS.U16 [R28+0x4], R5 ;  /* 0x000004051c007388 */ /* 0x000be20000000400 */
[----:B---3--:R-:W-:-:S03]  /*6750*/  PRMT R14, R0, 0x7610, R14 ;  /* 0x00007610000e7816 */ /* 0x008fc6000000000e */
[----:B------:R3:W-:Y:S01]  /*6760*/  STS.U16 [R28+0xa], R8 ;  /* 0x00000a081c007388 */ /* 0x0007e20000000400 */
[----:B----4-:R-:W-:Y:S02]  /*6770*/  PRMT R4, R0, 0x7632, R4 ;  /* 0x0000763200047816 */ /* 0x010fe40000000004 */
[----:B------:R-:W-:Y:S01]  /*6780*/  F2FP.BF16.F32.PACK_AB R0, R130, R119 ;  /* 0x000000778200723e */ /* 0x000fe200000010ff */
[----:B------:R4:W-:Y:S01]  /*6790*/  STS.U16 [R28+0xc], R14 ;  /* 0x00000c0e1c007388 */ /* 0x0009e20000000400 */
[----:B-----5:R-:W-:-:S03]  /*67a0*/  PRMT R5, R3, 0x7632, R5 ;  /* 0x0000763203057816 */ /* 0x020fc60000000005 */
[----:B------:R-:W-:Y:S01]  /*67b0*/  STS.U16 [R28+0x6], R6 ;  /* 0x000006061c007388 */ /* 0x000fe20000000400 */
[----:B---3--:R-:W-:-:S03]  /*67c0*/  PRMT R8, R0, 0x7632, R8 ;  /* 0x0000763200087816 */ /* 0x008fc60000000008 */
[----:B------:R3:W-:Y:S01]  /*67d0*/  STS.U16 [R28+0x8], R7 ;  /* 0x000008071c007388 */ /* 0x0007e20000000400 */
[----:B----4-:R-:W-:-:S03]  /*67e0*/  PRMT R14, R2, 0x7632, R14 ;  /* 0x00007632020e7816 */ /* 0x010fc6000000000e */
[----:B------:R-:W-:Y:S04]  /*67f0*/  STS.U16 [R28+0xe], R4 ;  /* 0x00000e041c007388 */ /* 0x000fe80000000400 */
[----:B------:R-:W-:Y:S01]  /*6800*/  STS.U16 [R28+0x10], R9 ;  /* 0x000010091c007388 */ /* 0x000fe20000000400 */
[----:B---3--:R-:W3:Y:S03]  /*6810*/  LDC.64 R6, c[0x0][0x420] ;  /* 0x00010800ff067b82 */ /* 0x008ee60000000a00 */
[----:B------:R-:W-:Y:S04]  /*6820*/  STS.U16 [R28+0x12], R10 ;  /* 0x0000120a1c007388 */ /* 0x000fe80000000400 */
[----:B------:R4:W-:Y:S04]  /*6830*/  STS.U16 [R28+0x14], R3 ;  /* 0x000014031c007388 */ /* 0x0009e80000000400 */
[----:B------:R-:W-:Y:S04]  /*6840*/  STS.U16 [R28+0x16], R5 ;  /* 0x000016051c007388 */ /* 0x000fe80000000400 */
[----:B------:R-:W-:Y:S01]  /*6850*/  STS.U16 [R28+0x18], R0 ;  /* 0x000018001c007388 */ /* 0x000fe20000000400 */
[----:B----4-:R-:W-:-:S03]  /*6860*/  HFMA2 R3, -RZ, RZ, 0, 0 ;  /* 0x00000000ff037431 */ /* 0x010fc600000001ff */
[----:B------:R-:W-:Y:S04]  /*6870*/  STS.U16 [R28+0x1a], R8 ;  /* 0x00001a081c007388 */ /* 0x000fe80000000400 */
[----:B------:R4:W-:Y:S04]  /*6880*/  STS.U16 [R28+0x1c], R2 ;  /* 0x00001c021c007388 */ /* 0x0009e80000000400 */
[----:B------:R-:W-:Y:S01]  /*6890*/  STS.U16 [R28+0x1e], R14 ;  /* 0x00001e0e1c007388 */ /* 0x000fe20000000400 */
[----:B------:R-:W-:-:S03]  /*68a0*/  NOP ;  /* 0x0000000000007918 */ /* 0x000fc60000000000 */
[----:B------:R-:W-:Y:S01]  /*68b0*/  LDS.U16 R9, [R44] ;  /* 0x000000002c097984 */ /* 0x000fe20000000400 */
[----:B----4-:R-:W-:-:S03]  /*68c0*/  MOV R2, R48 ;  /* 0x0000003000027202 */ /* 0x010fc60000000f00 */
[----:B------:R-:W-:Y:S02]  /*68d0*/  LDS.U16 R11, [R43+0x40] ;  /* 0x000040002b0b7984 */ /* 0x000fe40000000400 */
[----:B---3--:R-:W-:Y:S02]  /*68e0*/  IMAD.WIDE.U32 R4, R6, UR18, R2 ;  /* 0x0000001206047c25 */ /* 0x008fe4000f8e0002 */
[----:B------:R-:W-:Y:S02]  /*68f0*/  LDS.U16 R13, [R42+0x80] ;  /* 0x000080002a0d7984 */ /* 0x000fe40000000400 */
[----:B------:R-:W-:Y:S02]  /*6900*/  IMAD R5, R7, UR18, R5 ;  /* 0x0000001207057c24 */ /* 0x000fe4000f8e0205 */
[----:B------:R-:W-:Y:S01]  /*6910*/  LDS.U16 R15, [R41+0xc0] ;  /* 0x0000c000290f7984 */ /* 0x000fe20000000400 */
[----:B0-----:R-:W-:-:S03]  /*6920*/  IMAD.WIDE.U32 R4, R80, R136, R4 ;  /* 0x0000008850047225 */ /* 0x001fc600078e0004 */
[----:B------:R-:W-:Y:S01]  /*6930*/  LDS.U16 R17, [R40+0x100] ;  /* 0x0001000028117984 */ /* 0x000fe20000000400 */
[----:B------:R-:W-:Y:S01]  /*6940*/  IMAD R5, R80, R137, R5 ;  /* 0x0000008950057224 */ /* 0x000fe200078e0205 */
[----:B------:R-:W-:Y:S02]  /*6950*/  IADD3 R4, P1, PT, R79, R4, RZ ;  /* 0x000000044f047210 */ /* 0x000fe40007f3e0ff */
[----:B------:R-:W-:Y:S01]  /*6960*/  LDS.U16 R19, [R39+0x140] ;  /* 0x0001400027137984 */ /* 0x000fe20000000400 */
[----:B------:R-:W0:Y:S01]  /*6970*/  LDC.64 R136, c[0x0][0x410] ;  /* 0x00010400ff887b82 */ /* 0x000e220000000a00 */
[----:B------:R-:W-:Y:S02]  /*6980*/  IADD3.X R5, PT, PT, RZ, R5, RZ, P1, !PT ;  /* 0x00000005ff057210 */ /* 0x000fe40000ffe4ff */
[----:B------:R-:W-:Y:S01]  /*6990*/  LDS.U16 R21, [R38+0x180] ;  /* 0x0001800026157984 */ /* 0x000fe20000000400 */
[----:B-1----:R-:W-:-:S03]  /*69a0*/  LEA R6, P1, R4, UR8, 0x1 ;  /* 0x0000000804067c11 */ /* 0x002fc6000f8208ff */
[----:B------:R-:W-:Y:S01]  /*69b0*/  LDS.U16 R23, [R37+0x1c0] ;  /* 0x0001c00025177984 */ /* 0x000fe20000000400 */
[----:B------:R-:W-:Y:S01]  /*69c0*/  LEA.HI.X R7, R4, UR9, R5, 0x1, P1 ;  /* 0x0000000904077c11 */ /* 0x000fe200088f0c05 */
[----:B------:R-:W1:Y:S02]  /*69d0*/  LDCU.64 UR8, c[0x0][0x488] ;  /* 0x00009100ff0877ac */ /* 0x000e640008000a00 */
[----:B------:R-:W-:Y:S04]  /*69e0*/  LDS.U16 R25, [R36+0x200] ;  /* 0x0002000024197984 */ /* 0x000fe80000000400 */
[----:B------:R-:W-:Y:S04]  /*69f0*/  LDS.U16 R27, [R35+0x240] ;  /* 0x00024000231b7984 */ /* 0x000fe80000000400 */
[----:B------:R-:W-:Y:S04]  /*6a00*/  LDS.U16 R45, [R34+0x280] ;  /* 0x00028000222d7984 */ /* 0x000fe80000000400 */
[----:B------:R-:W-:Y:S01]  /*6a10*/  LDS.U16 R127, [R33+0x2c0] ;  /* 0x0002c000217f7984 */ /* 0x000fe20000000400 */
[----:B0-----:R-:W-:-:S03]  /*6a20*/  IMAD.WIDE.U32 R4, R136, UR18, R2 ;  /* 0x0000001288047c25 */ /* 0x001fc6000f8e0002 */
[----:B------:R-:W-:Y:S01]  /*6a30*/  LDS.U16 R129, [R32+0x300] ;  /* 0x0003000020817984 */ /* 0x000fe20000000400 */
[----:B------:R-:W-:-:S03]  /*6a40*/  IMAD R5, R137, UR18, R5 ;  /* 0x0000001289057c24 */ /* 0x000fc6000f8e0205 */
[----:B------:R-:W-:Y:S01]  /*6a50*/  LDS.U16 R131, [R31+0x340] ;  /* 0x000340001f837984 */ /* 0x000fe20000000400 */
[----:B--2---:R-:W-:-:S03]  /*6a60*/  IMAD.WIDE.U32 R4, R80, R138, R4 ;  /* 0x0000008a50047225 */ /* 0x004fc600078e0004 */
[----:B------:R-:W-:Y:S04]  /*6a70*/  LDS.U16 R133, [R30+0x380] ;  /* 0x000380001e857984 */ /* 0x000fe80000000400 */
[----:B------:R-:W-:Y:S04]  /*6a80*/  LDS.U16 R135, [R29+0x3c0] ;  /* 0x0003c0001d877984 */ /* 0x000fe80000000400 */
[----:B------:R-:W-:Y:S01]  /*6a90*/  @!P0 STS [UR4+0x420], R46 ;  /* 0x0004202eff008988 */ /* 0x000fe20008000804 */
[----:B------:R-:W-:Y:S06]  /*6aa0*/  BAR.SYNC.DEFER_BLOCKING 0x0 ;  /* 0x0000000000007b1d */ /* 0x000fec0000010000 */
[----:B------:R-:W0:Y:S02]  /*6ab0*/  LDS R0, [UR4+0x420] ;  /* 0x00042004ff007984 */ /* 0x000e240008000800 */
[----:B0-----:R-:W-:-:S02]  /*6ac0*/  ISETP.GE.AND P3, PT, R79, R0, PT ;  /* 0x000000004f00720c */ /* 0x001fc40003f66270 */
[-C--:B------:R-:W-:Y:S02]  /*6ad0*/  ISETP.GE.AND P6, PT, R75, R0.reuse, PT ;  /* 0x000000004b00720c */ /* 0x080fe40003fc6270 */
[-C--:B------:R-:W-:Y:S02]  /*6ae0*/  ISETP.GE.AND P1, PT, R73, R0.reuse, PT ;  /* 0x000000004900720c */ /* 0x080fe40003f26270 */
[-C--:B------:R-:W-:Y:S02]  /*6af0*/  ISETP.GE.AND P2, PT, R71, R0.reuse, PT ;  /* 0x000000004700720c */ /* 0x080fe40003f46270 */
[-C--:B------:R-:W-:Y:S02]  /*6b00*/  ISETP.GE.AND P4, PT, R67, R0.reuse, PT ;  /* 0x000000004300720c */ /* 0x080fe40003f86270 */
[----:B------:R-:W-:-:S03]  /*6b10*/  ISETP.GE.AND P5, PT, R65, R0, PT ;  /* 0x000000004100720c */ /* 0x000fc60003fa6270 */
[----:B------:R0:W-:Y:S01]  /*6b20*/  @!P3 STG.E.U16 desc[UR16][R6.64], R9 ;  /* 0x000000090600b986 */ /* 0x0001e2000c101510 */
[----:B------:R-:W-:-:S03]  /*6b30*/  ISETP.GE.AND P3, PT, R69, R0, PT ;  /* 0x000000004500720c */ /* 0x000fc60003f66270 */
[----:B------:R-:W-:Y:S01]  /*6b40*/  @!P6 STG.E.U16 desc[UR16][R6.64+0x40], R11 ;  /* 0x0000400b0600e986 */ /* 0x000fe2000c101510 */
[----:B------:R-:W-:-:S03]  /*6b50*/  ISETP.GE.AND P6, PT, R63, R0, PT ;  /* 0x000000003f00720c */ /* 0x000fc60003fc6270 */
[----:B------:R-:W-:Y:S01]  /*6b60*/  @!P1 STG.E.U16 desc[UR16][R6.64+0x80], R13 ;  /* 0x0000800d06009986 */ /* 0x000fe2000c101510 */
[----:B------:R-:W-:-:S03]  /*6b70*/  ISETP.GE.AND P1, PT, R61, R0, PT ;  /* 0x000000003d00720c */ /* 0x000fc60003f26270 */
[----:B------:R-:W-:Y:S01]  /*6b80*/  @!P2 STG.E.U16 desc[UR16][R6.64+0xc0], R15 ;  /* 0x0000c00f0600a986 */ /* 0x000fe2000c101510 */
[-C--:B------:R-:W-:Y:S02]  /*6b90*/  ISETP.GE.AND P2, PT, R59, R0.reuse, PT ;  /* 0x000000003b00720c */ /* 0x080fe40003f46270 */
[----:B0-----:R-:W-:Y:S01]  /*6ba0*/  PRMT R9, RZ, 0x7610, R9 ;  /* 0x00007610ff097816 */ /* 0x001fe20000000009 */
[----:B------:R-:W-:Y:S01]  /*6bb0*/  @!P3 STG.E.U16 desc[UR16][R6.64+0x100], R17 ;  /* 0x000100110600b986 */ /* 0x000fe2000c101510 */
[----:B------:R-:W-:-:S03]  /*6bc0*/  ISETP.GE.AND P3, PT, R57, R0, PT ;  /* 0x000000003900720c */ /* 0x000fc60003f66270 */
        /* <DEDUP_REMOVED lines=9> */
[----:B------:R-:W-:Y:S01]  /*6c60*/  ISETP.GE.AND P2, PT, R47, R0, PT ;  /* 0x000000002f00720c */ /* 0x000fe20003f46270 */
[----:B------:R-:W-:Y:S02]  /*6c70*/  IMAD R0, R80, R139, R5 ;  /* 0x0000008b50007224 */ /* 0x000fe400078e0205 */
[----:B------:R-:W-:Y:S01]  /*6c80*/  @!P3 STG.E.U16 desc[UR16][R6.64+0x280], R45 ;  /* 0x0002802d0600b986 */ /* 0x000fe2000c101510 */
[----:B------:R-:W-:-:S03]  /*6c90*/  IADD3 R5, P3, PT, R79, R4, RZ ;  /* 0x000000044f057210 */ /* 0x000fc60007f7e0ff */
[----:B------:R-:W-:Y:S01]  /*6ca0*/  @!P4 STG.E.U16 desc[UR16][R6.64+0x2c0], R127 ;  /* 0x0002c07f0600c986 */ /* 0x000fe2000c101510 */
[----:B------:R-:W-:Y:S02]  /*6cb0*/  IADD3.X R0, PT, PT, RZ, R0, RZ, P3, !PT ;  /* 0x00000000ff007210 */ /* 0x000fe40001ffe4ff */
[----:B-1----:R-:W-:Y:S01]  /*6cc0*/  LEA R4, P3, R5, UR8, 0x1 ;  /* 0x0000000805047c11 */ /* 0x002fe2000f8608ff */
[----:B------:R-:W-:Y:S01]  /*6cd0*/  @!P5 STG.E.U16 desc[UR16][R6.64+0x300], R129 ;  /* 0x000300810600d986 */ /* 0x000fe2000c101510 */
[-C--:B------:R-:W-:Y:S02]  /*6ce0*/  ISETP.GE.AND P4, PT, R79, R46.reuse, PT ;  /* 0x0000002e4f00720c */ /* 0x080fe40003f86270 */
[----:B------:R-:W-:Y:S01]  /*6cf0*/  LEA.HI.X R5, R5, UR9, R0, 0x1, P3 ;  /* 0x0000000905057c11 */ /* 0x000fe200098f0c00 */
[----:B------:R-:W-:Y:S01]  /*6d00*/  @!P6 STG.E.U16 desc[UR16][R6.64+0x340], R131 ;  /* 0x000340830600e986 */ /* 0x000fe2000c101510 */
[-C--:B------:R-:W-:Y:S02]  /*6d10*/  ISETP.GE.AND P6, PT, R75, R46.reuse, PT ;  /* 0x0000002e4b00720c */ /* 0x080fe40003fc6270 */
[-C--:B------:R-:W-:Y:S01]  /*6d20*/  ISETP.GE.AND P5, PT, R73, R46.reuse, PT ;  /* 0x0000002e4900720c */ /* 0x080fe20003fa6270 */
[----:B------:R-:W-:Y:S01]  /*6d30*/  @!P1 STG.E.U16 desc[UR16][R6.64+0x380], R133 ;  /* 0x0003808506009986 */ /* 0x000fe2000c101510 */
[----:B------:R-:W-:-:S02]  /*6d40*/  ISETP.GE.AND P3, PT, R71, R46, PT ;  /* 0x0000002e4700720c */ /* 0x000fc40003f66270 */
[----:B------:R-:W-:Y:S01]  /*6d50*/  PRMT R0, RZ, 0x7610, R0 ;  /* 0x00007610ff007816 */ /* 0x000fe20000000000 */
[----:B------:R0:W-:Y:S01]  /*6d60*/  @!P2 STG.E.U16 desc[UR16][R6.64+0x3c0], R135 ;  /* 0x0003c0870600a986 */ /* 0x0001e2000c101510 */
[-C--:B------:R-:W-:Y:S02]  /*6d70*/  ISETP.GE.AND P2, PT, R69, R46.reuse, PT ;  /* 0x0000002e4500720c */ /* 0x080fe40003f46270 */
[----:B------:R-:W-:Y:S01]  /*6d80*/  ISETP.GE.AND P1, PT, R67, R46, PT ;  /* 0x0000002e4300720c */ /* 0x000fe20003f26270 */
[----:B------:R-:W-:Y:S01]  /*6d90*/  BAR.SYNC.DEFER_BLOCKING 0x0 ;  /* 0x0000000000007b1d */ /* 0x000fe20000010000 */
[----:B0-----:R-:W-:Y:S02]  /*6da0*/  PRMT R7, RZ, 0x7610, R7 ;  /* 0x00007610ff077816 */ /* 0x001fe40000000007 */
[----:B------:R-:W-:Y:S02]  /*6db0*/  PRMT R6, RZ, 0x7610, R6 ;  /* 0x00007610ff067816 */ /* 0x000fe40000000006 */
[----:B------:R-:W-:-:S02]  /*6dc0*/  PRMT R11, RZ, 0x7610, R11 ;  /* 0x00007610ff0b7816 */ /* 0x000fc4000000000b */
[----:B------:R-:W-:Y:S02]  /*6dd0*/  PRMT R8, RZ, 0x7610, R8 ;  /* 0x00007610ff087816 */ /* 0x000fe40000000008 */
[----:B------:R-:W-:Y:S01]  /*6de0*/  PRMT R13, RZ, 0x7610, R13 ;  /* 0x00007610ff0d7816 */ /* 0x000fe2000000000d */
[----:B------:R-:W2:Y:S01]  /*6df0*/  @!P4 LDG.E.U16 R9, desc[UR16][R4.64] ;  /* 0x000000100409c981 */ /* 0x000ea2000c1e1500 */
[----:B------:R-:W-:-:S03]  /*6e00*/  ISETP.GE.AND P4, PT, R65, R46, PT ;  /* 0x0000002e4100720c */ /* 0x000fc60003f86270 */
[----:B------:R-:W3:Y:S01]  /*6e10*/  @!P6 LDG.E.U16 R0, desc[UR16][R4.64+0x40] ;  /* 0x000040100400e981 */ /* 0x000ee2000c1e1500 */
[----:B------:R-:W-:-:S03]  /*6e20*/  ISETP.GE.AND P6, PT, R63, R46, PT ;  /* 0x0000002e3f00720c */ /* 0x000fc60003fc6270 */
[----:B------:R-:W4:Y:S01]  /*6e30*/  @!P5 LDG.E.U16 R7, desc[UR16][R4.64+0x80] ;  /* 0x000080100407d981 */ /* 0x000f22000c1e1500 */
[----:B------:R-:W-:-:S03]  /*6e40*/  ISETP.GE.AND P5, PT, R61, R46, PT ;  /* 0x0000002e3d00720c */ /* 0x000fc60003fa6270 */
[----:B------:R-:W5:Y:S01]  /*6e50*/  @!P3 LDG.E.U16 R6, desc[UR16][R4.64+0xc0] ;  /* 0x0000c0100406b981 */ /* 0x000f62000c1e1500 */
[-C--:B------:R-:W-:Y:S02]  /*6e60*/  ISETP.GE.AND P3, PT, R59, R46.reuse, PT ;  /* 0x0000002e3b00720c */ /* 0x080fe40003f66270 */
[----:B------:R-:W-:Y:S01]  /*6e70*/  PRMT R10, RZ, 0x7610, R10 ;  /* 0x00007610ff0a7816 */ /* 0x000fe2000000000a */
[----:B------:R-:W5:Y:S01]  /*6e80*/  @!P2 LDG.E.U16 R11, desc[UR16][R4.64+0x100] ;  /* 0x00010010040ba981 */ /* 0x000f62000c1e1500 */
[----:B------:R-:W-:Y:S02]  /*6e90*/  PRMT R15, RZ, 0x7610, R15 ;  /* 0x00007610ff0f7816 */ /* 0x000fe4000000000f */
[----:B------:R-:W-:Y:S01]  /*6ea0*/  PRMT R12, RZ, 0x7610, R12 ;  /* 0x00007610ff0c7816 */ /* 0x000fe2000000000c */
[----:B------:R-:W5:Y:S01]  /*6eb0*/  @!P1 LDG.E.U16 R8, desc[UR16][R4.64+0x140] ;  /* 0x0001401004089981 */ /* 0x000f62000c1e1500 */
[-C--:B------:R-:W-:Y:S02]  /*6ec0*/  ISETP.GE.AND P2, PT, R57, R46.reuse, PT ;  /* 0x0000002e3900720c */ /* 0x080fe40003f46270 */
[-C--:B------:R-:W-:Y:S01]  /*6ed0*/  ISETP.GE.AND P1, PT, R55, R46.reuse, PT ;  /* 0x0000002e3700720c */ /* 0x080fe20003f26270 */
[----:B------:R-:W5:Y:S01]  /*6ee0*/  @!P4 LDG.E.U16 R13, desc[UR16][R4.64+0x180] ;  /* 0x00018010040dc981 */ /* 0x000f62000c1e1500 */
[----:B------:R-:W-:-:S03]  /*6ef0*/  ISETP.GE.AND P4, PT, R53, R46, PT ;  /* 0x0000002e3500720c */ /* 0x000fc60003f86270 */
[----:B------:R-:W5:Y:S01]  /*6f00*/  @!P6 LDG.E.U16 R10, desc[UR16][R4.64+0x1c0] ;  /* 0x0001c010040ae981 */ /* 0x000f62000c1e1500 */
[----:B------:R-:W-:-:S03]  /*6f10*/  ISETP.GE.AND P6, PT, R51, R46, PT ;  /* 0x0000002e3300720c */ /* 0x000fc60003fc6270 */
[----:B------:R-:W5:Y:S01]  /*6f20*/  @!P5 LDG.E.U16 R15, desc[UR16][R4.64+0x200] ;  /* 0x00020010040fd981 */ /* 0x000f62000c1e1500 */
[----:B------:R-:W-:-:S03]  /*6f30*/  ISETP.GE.AND P5, PT, R49, R46, PT ;  /* 0x0000002e3100720c */ /* 0x000fc60003fa6270 */
[----:B------:R-:W5:Y:S01]  /*6f40*/  @!P3 LDG.E.U16 R12, desc[UR16][R4.64+0x240] ;  /* 0x00024010040cb981 */ /* 0x000f62000c1e1500 */
[----:B------:R-:W-:Y:S02]  /*6f50*/  ISETP.GE.AND P3, PT, R47, R46, PT ;  /* 0x0000002e2f00720c */ /* 0x000fe40003f66270 */
        /* <DEDUP_REMOVED lines=10> */
[----:B------:R-:W5:Y:S04]  /*7000*/  @!P3 LDG.E.U16 R108, desc[UR16][R4.64+0x3c0] ;  /* 0x0003c010046cb981 */ /* 0x000f68000c1e1500 */
        /* <DEDUP_REMOVED lines=26> */
[----:B------:R-:W-:Y:S01]  /*71b0*/  LDS.U16 R10, [R28+0xe] ;  /* 0x00000e001c0a7984 */ /* 0x000fe20000000400 */
[----:B0-----:R-:W-:-:S03]  /*71c0*/  SHF.L.U32 R17, R0, 0x10, RZ ;  /* 0x0000001000117819 */ /* 0x001fc600000006ff */
[----:B------:R-:W-:Y:S01]  /*71d0*/  LDS.U16 R11, [R28+0x10] ;  /* 0x000010001c0b7984 */ /* 0x000fe20000000400 */
[----:B-1----:R-:W-:-:S03]  /*71e0*/  SHF.L.U32 R19, R4, 0x10, RZ ;  /* 0x0000001004137819 */ /* 0x002fc600000006ff */
[----:B------:R-:W0:Y:S04]  /*71f0*/  LDS.U16 R0, [R28+0x18] ;  /* 0x000018001c007984 */ /* 0x000e280000000400 */
[----:B------:R-:W1:Y:S04]  /*7200*/  LDS.U16 R12, [R28+0x12] ;  /* 0x000012001c0c7984 */ /* 0x000e680000000400 */
[----:B------:R-:W1:Y:S04]  /*7210*/  LDS.U16 R15, [R28+0x1a] ;  /* 0x00001a001c0f7984 */ /* 0x000e680000000400 */
[----:B------:R-:W1:Y:S04]  /*7220*/  LDS.U16 R4, [R28+0x1c] ;  /* 0x00001c001c047984 */ /* 0x000e680000000400 */
[----:B------:R-:W1:Y:S01]  /*7230*/  LDS.U16 R16, [R28+0x1e] ;  /* 0x00001e001c107984 */ /* 0x000e620000000400 */
[----:B--2---:R-:W-:-:S02]  /*7240*/  SHF.L.U32 R21, R6, 0x10, RZ ;  /* 0x0000001006157819 */ /* 0x004fc400000006ff */
[----:B---3--:R-:W-:Y:S01]  /*7250*/  SHF.L.U32 R23, R8, 0x10, RZ ;  /* 0x0000001008177819 */ /* 0x008fe200000006ff */
[----:B------:R-:W-:Y:S01]  /*7260*/  FMUL.FTZ R18, R17, -1.4426950216293334961 ;  /* 0xbfb8aa3b11127820 */ /* 0x000fe20000410000 */
[----:B----4-:R-:W-:Y:S01]  /*7270*/  SHF.L.U32 R22, R7, 0x10, RZ ;  /* 0x0000001007167819 */ /* 0x010fe200000006ff */
[----:B------:R-:W-:Y:S01]  /*7280*/  FMUL.FTZ R7, R21, -1.4426950216293334961 ;  /* 0xbfb8aa3b15077820 */ /* 0x000fe20000410000 */
[----:B-----5:R-:W-:Y:S01]  /*7290*/  SHF.L.U32 R24, R9, 0x10, RZ ;  /* 0x0000001009187819 */ /* 0x020fe200000006ff */
[----:B------:R-:W-:Y:S02]  /*72a0*/  FMUL.FTZ R9, R23, -1.4426950216293334961 ;  /* 0xbfb8aa3b17097820 */ /* 0x000fe40000410000 */
[----:B------:R-:W2:Y:S04]  /*72b0*/  MUFU.EX2 R18, R18 ;  /* 0x0000001200127308 */ /* 0x000ea80000000800 */
[----:B------:R-:W3:Y:S04]  /*72c0*/  MUFU.EX2 R7, R7 ;  /* 0x0000000700077308 */ /* 0x000ee80000000800 */
[----:B------:R-:W4:Y:S01]  /*72d0*/  MUFU.EX2 R9, R9 ;  /* 0x0000000900097308 */ /* 0x000f220000000800 */
[----:B------:R-:W-:Y:S01]  /*72e0*/  SHF.L.U32 R20, R5, 0x10, RZ ;  /* 0x0000001005147819 */ /* 0x000fe200000006ff */
[----:B------:R-:W-:Y:S01]  /*72f0*/  FMUL.FTZ R5, R19, -1.4426950216293334961 ;  /* 0xbfb8aa3b13057820 */ /* 0x000fe20000410000 */
[----:B------:R-:W-:-:S02]  /*7300*/  SHF.L.U32 R45, R13, 0x10, RZ ;  /* 0x000000100d2d7819 */ /* 0x000fc400000006ff */
[----:B------:R-:W-:Y:S02]  /*7310*/  SHF.L.U32 R48, R14, 0x10, RZ ;  /* 0x000000100e307819 */ /* 0x000fe400000006ff */
[----:B0-----:R-:W-:Y:S02]  /*7320*/  SHF.L.U32 R82, R0, 0x10, RZ ;  /* 0x0000001000527819 */ /* 0x001fe400000006ff */
[----:B------:R-:W-:Y:S02]  /*7330*/  SHF.L.U32 R25, R10, 0x10, RZ ;  /* 0x000000100a197819 */ /* 0x000fe400000006ff */
[----:B------:R-:W-:Y:S02]  /*7340*/  SHF.L.U32 R26, R11, 0x10, RZ ;  /* 0x000000100b1a7819 */ /* 0x000fe400000006ff */
[----:B-1----:R-:W-:Y:S02]  /*7350*/  SHF.L.U32 R27, R12, 0x10, RZ ;  /* 0x000000100c1b7819 */ /* 0x002fe400000006ff */
[----:B------:R-:W-:-:S02]  /*7360*/  SHF.L.U32 R84, R15, 0x10, RZ ;  /* 0x000000100f547819 */ /* 0x000fc400000006ff */
[----:B------:R-:W-:Y:S01]  /*7370*/  SHF.L.U32 R86, R4, 0x10, RZ ;  /* 0x0000001004567819 */ /* 0x000fe200000006ff */
[----:B------:R-:W-:Y:S01]  /*7380*/  FMUL.FTZ R6, R20, -1.4426950216293334961 ;  /* 0xbfb8aa3b14067820 */ /* 0x000fe20000410000 */
[----:B------:R-:W-:Y:S01]  /*7390*/  SHF.L.U32 R90, R16, 0x10, RZ ;  /* 0x00000010105a7819 */ /* 0x000fe200000006ff */
[----:B------:R-:W-:Y:S01]  /*73a0*/  FMUL.FTZ R8, R22, -1.4426950216293334961 ;  /* 0xbfb8aa3b16087820 */ /* 0x000fe20000410000 */
[----:B------:R-:W-:Y:S01]  /*73b0*/  FMUL.FTZ R14, R45, -1.4426950216293334961 ;  /* 0xbfb8aa3b2d0e7820 */ /* 0x000fe20000410000 */
[----:B------:R-:W-:Y:S01]  /*73c0*/  FMUL.FTZ R0, R48, -1.4426950216293334961 ;  /* 0xbfb8aa3b30007820 */ /* 0x000fe20000410000 */
[----:B------:R-:W-:Y:S01]  /*73d0*/  FMUL.FTZ R4, R82, -1.4426950216293334961 ;  /* 0xbfb8aa3b52047820 */ /* 0x000fe20000410000 */
[----:B--2---:R-:W-:Y:S01]  /*73e0*/  FADD.FTZ R18, R18, 1 ;  /* 0x3f80000012127421 */ /* 0x004fe20000010000 */
[----:B------:R-:W0:Y:S01]  /*73f0*/  MUFU.EX2 R5, R5 ;  /* 0x0000000500057308 */ /* 0x000e220000000800 */
[----:B------:R-:W-:Y:S01]  /*7400*/  FMUL.FTZ R10, R24, -1.4426950216293334961 ;  /* 0xbfb8aa3b180a7820 */ /* 0x000fe20000410000 */
[----:B------:R-:W-:Y:S01]  /*7410*/  FMUL.FTZ R11, R25, -1.4426950216293334961 ;  /* 0xbfb8aa3b190b7820 */ /* 0x000fe20000410000 */
[----:B------:R-:W-:Y:S01]  /*7420*/  FMUL.FTZ R12, R26, -1.4426950216293334961 ;  /* 0xbfb8aa3b1a0c7820 */ /* 0x000fe20000410000 */
[----:B------:R-:W-:Y:S01]  /*7430*/  FMUL.FTZ R13, R27, -1.4426950216293334961 ;  /* 0xbfb8aa3b1b0d7820 */ /* 0x000fe20000410000 */
[----:B------:R-:W-:Y:S01]  /*7440*/  FMUL.FTZ R16, R84, -1.4426950216293334961 ;  /* 0xbfb8aa3b54107820 */ /* 0x000fe20000410000 */
[----:B------:R-:W-:Y:S01]  /*7450*/  FMUL.FTZ R88, R86, -1.4426950216293334961 ;  /* 0xbfb8aa3b56587820 */ /* 0x000fe20000410000 */
[----:B------:R-:W-:Y:S01]  /*7460*/  FMUL.FTZ R92, R90, -1.4426950216293334961 ;  /* 0xbfb8aa3b5a5c7820 */ /* 0x000fe20000410000 */
[----:B---3--:R-:W-:Y:S01]  /*7470*/  FADD.FTZ R7, R7, 1 ;  /* 0x3f80000007077421 */ /* 0x008fe20000010000 */
[----:B----4-:R-:W-:Y:S01]  /*7480*/  FADD.FTZ R9, R9, 1 ;  /* 0x3f80000009097421 */ /* 0x010fe20000010000 */
[----:B------:R-:W1:Y:S04]  /*7490*/  MUFU.EX2 R15, R4 ;  /* 0x00000004000f7308 */ /* 0x000e680000000800 */
[----:B------:R-:W2:Y:S04]  /*74a0*/  MUFU.EX2 R6, R6 ;  /* 0x0000000600067308 */ /* 0x000ea80000000800 */
[----:B------:R-:W3:Y:S04]  /*74b0*/  MUFU.EX2 R8, R8 ;  /* 0x0000000800087308 */ /* 0x000ee80000000800 */
[----:B------:R-:W4:Y:S04]  /*74c0*/  MUFU.EX2 R14, R14 ;  /* 0x0000000e000e7308 */ /* 0x000f280000000800 */
[----:B------:R-:W5:Y:S04]  /*74d0*/  MUFU.EX2 R0, R0 ;  /* 0x0000000000007308 */ /* 0x000f680000000800 */
[----:B------:R-:W5:Y:S08]  /*74e0*/  MUFU.RCP R18, R18 ;  /* 0x0000001200127308 */ /* 0x000f700000001000 */
[----:B------:R-:W-:Y:S08]  /*74f0*/  MUFU.RCP R96, R7 ;  /* 0x0000000700607308 */ /* 0x000ff00000001000 */
[----:B------:R-:W5:Y:S08]  /*7500*/  MUFU.RCP R98, R9 ;  /* 0x0000000900627308 */ /* 0x000f700000001000 */
[----:B------:R-:W5:Y:S04]  /*7510*/  MUFU.EX2 R10, R10 ;  /* 0x0000000a000a7308 */ /* 0x000f680000000800 */
[----:B------:R-:W5:Y:S04]  /*7520*/  MUFU.EX2 R11, R11 ;  /* 0x0000000b000b7308 */ /* 0x000f680000000800 */
[----:B------:R-:W5:Y:S04]  /*7530*/  MUFU.EX2 R12, R12 ;  /* 0x0000000c000c7308 */ /* 0x000f680000000800 */
[----:B------:R-:W5:Y:S04]  /*7540*/  MUFU.EX2 R13, R13 ;  /* 0x0000000d000d7308 */ /* 0x000f680000000800 */
[----:B------:R-:W5:Y:S04]  /*7550*/  MUFU.EX2 R16, R16 ;  /* 0x0000001000107308 */ /* 0x000f680000000800 */
[----:B------:R-:W5:Y:S04]  /*7560*/  MUFU.EX2 R88, R88 ;  /* 0x0000005800587308 */ /* 0x000f680000000800 */
[----:B------:R-:W5:Y:S01]  /*7570*/  MUFU.EX2 R92, R92 ;  /* 0x0000005c005c7308 */ /* 0x000f620000000800 */
[----:B0-----:R-:W-:Y:S01]  /*7580*/  FADD.FTZ R5, R5, 1 ;  /* 0x3f80000005057421 */ /* 0x001fe20000010000 */
[----:B-1----:R-:W-:Y:S01]  /*7590*/  FADD.FTZ R15, R15, 1 ;  /* 0x3f8000000f0f7421 */ /* 0x002fe20000010000 */
[----:B--2---:R-:W-:Y:S01]  /*75a0*/  FADD.FTZ R6, R6, 1 ;  /* 0x3f80000006067421 */ /* 0x004fe20000010000 */
[----:B---3--:R-:W-:Y:S01]  /*75b0*/  FADD.FTZ R8, R8, 1 ;  /* 0x3f80000008087421 */ /* 0x008fe20000010000 */
[----:B------:R-:W0:Y:S01]  /*75c0*/  MUFU.RCP R94, R5 ;  /* 0x00000005005e7308 */ /* 0x000e220000001000 */
[----:B----4-:R-:W-:Y:S01]  /*75d0*/  FADD.FTZ R14, R14, 1 ;  /* 0x3f8000000e0e7421 */ /* 0x010fe20000010000 */
[----:B-----5:R-:W-:Y:S01]  /*75e0*/  FADD.FTZ R4, R0, 1 ;  /* 0x3f80000000047421 */ /* 0x020fe20000010000 */
[----:B------:R-:W-:Y:S01]  /*75f0*/  FADD.FTZ R10, R10, 1 ;  /* 0x3f8000000a0a7421 */ /* 0x000fe20000010000 */
[----:B------:R-:W-:Y:S01]  /*7600*/  FADD.FTZ R11, R11, 1 ;  /* 0x3f8000000b0b7421 */ /* 0x000fe20000010000 */
[----:B------:R-:W-:Y:S01]  /*7610*/  FADD.FTZ R12, R12, 1 ;  /* 0x3f8000000c0c7421 */ /* 0x000fe20000010000 */
[----:B------:R-:W-:Y:S01]  /*7620*/  FADD.FTZ R13, R13, 1 ;  /* 0x3f8000000d0d7421 */ /* 0x000fe20000010000 */
[----:B------:R-:W-:Y:S01]  /*7630*/  FADD.FTZ R16, R16, 1 ;  /* 0x3f80000010107421 */ /* 0x000fe20000010000 */
[----:B------:R-:W-:Y:S01]  /*7640*/  FADD.FTZ R88, R88, 1 ;  /* 0x3f80000058587421 */ /* 0x000fe20000010000 */
[----:B------:R-:W-:Y:S01]  /*7650*/  FADD.FTZ R92, R92, 1 ;  /* 0x3f8000005c5c7421 */ /* 0x000fe20000010000 */
[----:B------:R1:W2:Y:S01]  /*7660*/  MUFU.RCP R127, R6 ;  /* 0x00000006007f7308 */ /* 0x0002a20000001000 */
[----:B------:R-:W-:-:S07]  /*7670*/  FMUL.FTZ R0, R17, R18 ;  /* 0x0000001211007220 */ /* 0x000fce0000410000 */
[----:B------:R-:W3:Y:S01]  /*7680*/  MUFU.RCP R129, R8 ;  /* 0x0000000800817308 */ /* 0x000ee20000001000 */
[----:B-1----:R-:W-:-:S07]  /*7690*/  FMUL.FTZ R6, R23, R98 ;  /* 0x0000006217067220 */ /* 0x002fce0000410000 */
[----:B------:R1:W-:Y:S08]  /*76a0*/  MUFU.RCP R135, R4 ;  /* 0x0000000400877308 */ /* 0x0003f00000001000 */
[----:B------:R-:W4:Y:S01]  /*76b0*/  MUFU.RCP R15, R15 ;  /* 0x0000000f000f7308 */ /* 0x000f220000001000 */
[----:B-1----:R-:W-:-:S07]  /*76c0*/  FMUL.FTZ R4, R21, R96 ;  /* 0x0000006015047220 */ /* 0x002fce0000410000 */
[----:B------:R-:W1:Y:S08]  /*76d0*/  MUFU.RCP R131, R10 ;  /* 0x0000000a00837308 */ /* 0x000e700000001000 */
[----:B------:R-:W5:Y:S08]  /*76e0*/  MUFU.RCP R100, R11 ;  /* 0x0000000b00647308 */ /* 0x000f700000001000 */
[----:B------:R-:W5:Y:S08]  /*76f0*/  MUFU.RCP R133, R12 ;  /* 0x0000000c00857308 */ /* 0x000f700000001000 */
[----:B------:R-:W5:Y:S08]  /*7700*/  MUFU.RCP R102, R13 ;  /* 0x0000000d00667308 */ /* 0x000f700000001000 */
[----:B------:R-:W5:Y:S08]  /*7710*/  MUFU.RCP R14, R14 ;  /* 0x0000000e000e7308 */ /* 0x000f700000001000 */
[----:B------:R-:W5:Y:S08]  /*7720*/  MUFU.RCP R17, R16 ;  /* 0x0000001000117308 */ /* 0x000f700000001000 */
[----:B------:R-:W5:Y:S08]  /*7730*/  MUFU.RCP R21, R88 ;  /* 0x0000005800157308 */ /* 0x000f700000001000 */
[----:B------:R-:W5:Y:S01]  /*7740*/  MUFU.RCP R23, R92 ;  /* 0x0000005c00177308 */ /* 0x000f620000001000 */
[----:B0-----:R-:W-:Y:S01]  /*7750*/  FMUL.FTZ R19, R19, R94 ;  /* 0x0000005e13137220 */ /* 0x001fe20000410000 */
[----:B------:R-:W-:Y:S01]  /*7760*/  FMUL.FTZ R0, R0, R113 ;  /* 0x0000007100007220 */ /* 0x000fe20000410000 */
[----:B--2---:R-:W-:Y:S01]  /*7770*/  FMUL.FTZ R5, R20, R127 ;  /* 0x0000007f14057220 */ /* 0x004fe20000410000 */
[----:B---3--:R-:W-:Y:S01]  /*7780*/  FMUL.FTZ R7, R22, R129 ;  /* 0x0000008116077220 */ /* 0x008fe20000410000 */
[----:B------:R-:W-:Y:S01]  /*7790*/  FMUL.FTZ R19, R19, R128 ;  /* 0x0000008013137220 */ /* 0x000fe20000410000 */
[----:B----4-:R-:W-:Y:S01]  /*77a0*/  FMUL.FTZ R82, R82, R15 ;  /* 0x0000000f52527220 */ /* 0x010fe20000410000 */
[----:B-1----:R-:W-:Y:S01]  /*77b0*/  FMUL.FTZ R24, R24, R131 ;  /* 0x0000008318187220 */ /* 0x002fe20000410000 */
[----:B-----5:R-:W-:Y:S01]  /*77c0*/  FMUL.FTZ R25, R25, R100 ;  /* 0x0000006419197220 */ /* 0x020fe20000410000 */
[----:B------:R-:W-:Y:S01]  /*77d0*/  FMUL.FTZ R9, R26, R133 ;  /* 0x000000851a097220 */ /* 0x000fe20000410000 */
[----:B------:R-:W-:Y:S01]  /*77e0*/  FMUL.FTZ R8, R27, R102 ;  /* 0x000000661b087220 */ /* 0x000fe20000410000 */
[----:B------:R-:W-:Y:S01]  /*77f0*/  FMUL.FTZ R10, R45, R14 ;  /* 0x0000000e2d0a7220 */ /* 0x000fe20000410000 */
[----:B------:R-:W-:Y:S01]  /*7800*/  FMUL.FTZ R11, R48, R135 ;  /* 0x00000087300b7220 */ /* 0x000fe20000410000 */
[----:B------:R-:W-:Y:S01]  /*7810*/  FMUL.FTZ R13, R84, R17 ;  /* 0x00000011540d7220 */ /* 0x000fe20000410000 */
[----:B------:R-:W-:Y:S01]  /*7820*/  BAR.SYNC.DEFER_BLOCKING 0x0 ;  /* 0x0000000000007b1d */ /* 0x000fe20000010000 */
        /* <DEDUP_REMOVED lines=17> */
[----:B------:R-:W-:Y:S01]  /*7940*/  F2FP.BF16.F32.PACK_AB R4, R4, R5 ;  /* 0x000000050404723e */ /* 0x000fe200000010ff */
[----:B------:R-:W0:Y:S01]  /*7950*/  LDC.64 R20, c[0x0][0x430] ;  /* 0x00010c00ff147b82 */ /* 0x000e220000000a00 */
[----:B------:R-:W-:-:S02]  /*7960*/  PRMT R14, R0, 0x7632, R14 ;  /* 0x00007632000e7816 */ /* 0x000fc4000000000e */
[----:B------:R-:W-:Y:S02]  /*7970*/  F2FP.BF16.F32.PACK_AB R6, R6, R7 ;  /* 0x000000070606723e */ /* 0x000fe400000010ff */
[----:B------:R-:W-:Y:S02]  /*7980*/  F2FP.BF16.F32.PACK_AB R24, R25, R24 ;  /* 0x000000181918723e */ /* 0x000fe400000010ff */
[----:B------:R-:W-:Y:S01]  /*7990*/  F2FP.BF16.F32.PACK_AB R8, R8, R9 ;  /* 0x000000090808723e */ /* 0x000fe200000010ff */
[----:B------:R-:W1:Y:S01]  /*79a0*/  LDC.64 R22, c[0x0][0x438] ;  /* 0x00010e00ff167b82 */ /* 0x000e620000000a00 */
[----:B------:R-:W-:Y:S02]  /*79b0*/  F2FP.BF16.F32.PACK_AB R10, R11, R10 ;  /* 0x0000000a0b0a723e */ /* 0x000fe400000010ff */
[----:B------:R-:W-:Y:S02]  /*79c0*/  F2FP.BF16.F32.PACK_AB R13, R13, R82 ;  /* 0x000000520d0d723e */ /* 0x000fe400000010ff */
[----:B------:R-:W-:Y:S01]  /*79d0*/  F2FP.BF16.F32.PACK_AB R15, R90, R15 ;  /* 0x0000000f5a0f723e */ /* 0x000fe200000010ff */
[----:B------:R2:W-:Y:S01]  /*79e0*/  STS.U16 [R28], R0 ;  /* 0x000000001c007388 */ /* 0x0005e20000000400 */
[----:B------:R-:W-:-:S02]  /*79f0*/  PRMT R5, R4, 0x7632, R5 ;  /* 0x0000763204057816 */ /* 0x000fc40000000005 */
[----:B------:R-:W-:Y:S01]  /*7a00*/  PRMT R7, R6, 0x7632, R7 ;  /* 0x0000763206077816 */ /* 0x000fe20000000007 */
[----:B------:R3:W-:Y:S01]  /*7a10*/  STS.U16 [R28+0x2], R14 ;  /* 0x0000020e1c007388 */ /* 0x0007e20000000400 */
[----:B------:R-:W-:-:S03]  /*7a20*/  PRMT R12, R15, 0x7632, R12 ;  /* 0x000076320f0c7816 */ /* 0x000fc6000000000c */
[----:B------:R4:W-:Y:S01]  /*7a30*/  STS.U16 [R28+0x4], R4 ;  /* 0x000004041c007388 */ /* 0x0009e20000000400 */
[----:B--2---:R-:W-:-:S03]  /*7a40*/  PRMT R0, R8, 0x7632, R0 ;  /* 0x0000763208007816 */ /* 0x004fc60000000000 */
[----:B------:R2:W-:Y:S01]  /*7a50*/  STS.U16 [R28+0x8], R6 ;  /* 0x000008061c007388 */ /* 0x0005e20000000400 */
[----:B---3--:R-:W-:Y:S02]  /*7a60*/  PRMT R14, R24, 0x7632, R14 ;  /* 0x00007632180e7816 */ /* 0x008fe4000000000e */
[----:B----4-:R-:W-:Y:S02]  /*7a70*/  PRMT R4, R10, 0x7632, R4 ;  /* 0x000076320a047816 */ /* 0x010fe40000000004 */
[----:B--2---:R-:W-:Y:S01]  /*7a80*/  PRMT R6, R13, 0x7632, R6 ;  /* 0x000076320d067816 */ /* 0x004fe20000000006 */
[----:B------:R-:W-:Y:S04]  /*7a90*/  STS.U16 [R28+0x6], R5 ;  /* 0x000006051c007388 */ /* 0x000fe80000000400 */
[----:B------:R-:W-:Y:S04]  /*7aa0*/  STS.U16 [R28+0xa], R7 ;  /* 0x00000a071c007388 */ /* 0x000fe80000000400 */
[----:B------:R-:W-:Y:S04]  /*7ab0*/  STS.U16 [R28+0xc], R24 ;  /* 0x00000c181c007388 */ /* 0x000fe80000000400 */
[----:B------:R-:W-:Y:S04]  /*7ac0*/  STS.U16 [R28+0xe], R14 ;  /* 0x00000e0e1c007388 */ /* 0x000fe80000000400 */
[----:B------:R-:W-:Y:S04]  /*7ad0*/  STS.U16 [R28+0x10], R8 ;  /* 0x000010081c007388 */ /* 0x000fe80000000400 */
[----:B------:R-:W-:Y:S04]  /*7ae0*/  STS.U16 [R28+0x12], R0 ;  /* 0x000012001c007388 */ /* 0x000fe80000000400 */
[----:B------:R-:W-:Y:S04]  /*7af0*/  STS.U16 [R28+0x14], R10 ;  /* 0x0000140a1c007388 */ /* 0x000fe80000000400 */
[----:B------:R2:W-:Y:S04]  /*7b00*/  STS.U16 [R28+0x16], R4 ;  /* 0x000016041c007388 */ /* 0x0005e80000000400 */
[----:B------:R-:W-:Y:S04]  /*7b10*/  STS.U16 [R28+0x18], R13 ;  /* 0x0000180d1c007388 */ /* 0x000fe80000000400 */
[----:B------:R-:W-:Y:S04]  /*7b20*/  STS.U16 [R28+0x1a], R6 ;  /* 0x00001a061c007388 */ /* 0x000fe80000000400 */
        /* <DEDUP_REMOVED lines=21> */
[----:B0-----:R-:W-:-:S05]  /*7c80*/  IMAD.WIDE.U32 R2, R20, UR18, R2 ;  /* 0x0000001214027c25 */ /* 0x001fca000f8e0002 */
[----:B------:R-:W0:Y:S01]  /*7c90*/  LDS R0, [UR4+0x420] ;  /* 0x00042004ff007984 */ /* 0x000e220008000800 */
[----:B------:R-:W3:Y:S01]  /*7ca0*/  LDCU.64 UR4, c[0x0][0x490] ;  /* 0x00009200ff0477ac */ /* 0x000ee20008000a00 */
[----:B------:R-:W-:Y:S02]  /*7cb0*/  IMAD R3, R21, UR18, R3 ;  /* 0x0000001215037c24 */ /* 0x000fe4000f8e0203 */
[----:B-1----:R-:W-:-:S04]  /*7cc0*/  IMAD.WIDE.U32 R2, R80, R22, R2 ;  /* 0x0000001650027225 */ /* 0x002fc800078e0002 */
[----:B--2---:R-:W-:Y:S01]  /*7cd0*/  IMAD R4, R80, R23, R3 ;  /* 0x0000001750047224 */ /* 0x004fe200078e0203 */
[----:B------:R-:W-:-:S04]  /*7ce0*/  IADD3 R3, P0, PT, R79, R2, RZ ;  /* 0x000000024f037210 */ /* 0x000fc80007f1e0ff */
[----:B------:R-:W-:Y:S02]  /*7cf0*/  IADD3.X R4, PT, PT, RZ, R4, RZ, P0, !PT ;  /* 0x00000004ff047210 */ /* 0x000fe400007fe4ff */
[C---:B---3--:R-:W-:Y:S01]  /*7d00*/  LEA R2, P0, R3.reuse, UR4, 0x1 ;  /* 0x0000000403027c11 */ /* 0x048fe2000f8008ff */
[----:B------:R-:W1:Y:S03]  /*7d10*/  LDCU UR4, c[0x0][0x394] ;  /* 0x00007280ff0477ac */ /* 0x000e660008000800 */
[----:B------:R-:W-:Y:S02]  /*7d20*/  LEA.HI.X R3, R3, UR5, R4, 0x1, P0 ;  /* 0x0000000503037c11 */ /* 0x000fe400080f0c04 */
[-C--:B0-----:R-:W-:Y:S02]  /*7d30*/  ISETP.GE.AND P3, PT, R67, R0.reuse, PT ;  /* 0x000000004300720c */ /* 0x081fe40003f66270 */
[----:B------:R-:W-:-:S02]  /*7d40*/  ISETP.GE.AND P4, PT, R65, R0, PT ;  /* 0x000000004100720c */ /* 0x000fc40003f86270 */
        /* <DEDUP_REMOVED lines=19> */
[----:B------:R-:W-:Y:S01]  /*7e80*/  IADD3 R58, PT, PT, R58, 0x1, RZ ;  /* 0x000000013a3a7810 */ /* 0x000fe20007ffe0ff */
        /* <DEDUP_REMOVED lines=18> */
.L_x_1387:
        /* <DEDUP_REMOVED lines=13> */
.L_x_5031:


//--------------------- .text._Z25selective_scan_fwd_kernelI32Selective_Scan_fwd_kernel_traitsILi32ELi16ELi1ELb0ELb0ELb1ELb0EN3c108BFloat16ENS1_7complexIfEEEEv13SSMParamsBase --------------------------
	.section	.text._Z25selective_scan_fwd_kernelI32Selective_Scan_fwd_kernel_traitsILi32ELi16ELi1ELb0ELb0ELb1ELb0EN3c108BFloat16ENS1_7complexIfEEEEv13SSMParamsBase,"ax",@progbits
	.align	128
        .global         _Z25selective_scan_fwd_kernelI32Selective_Scan_fwd_kernel_traitsILi32ELi16ELi1ELb0ELb0ELb1ELb0EN3c108BFloat16ENS1_7complexIfEEEEv13SSMParamsBase
        .type           _Z25selective_scan_fwd_kernelI32Selective_Scan_fwd_kernel_traitsILi32ELi16ELi1ELb0ELb0ELb1ELb0EN3c108BFloat16ENS1_7complexIfEEEEv13SSMParamsBase,@function
        .size           _Z25selective_scan_fwd_kernelI32Selective_Scan_fwd_kernel_traitsILi32ELi16ELi1ELb0ELb0ELb1ELb0EN3c108BFloat16ENS1_7complexIfEEEEv13SSMParamsBase,(.L_x_5032 - _Z25selective_scan_fwd_kernelI32Selective_Scan_fwd_kernel_traitsILi32ELi16ELi1ELb0ELb0ELb1ELb0EN3c108BFloat16ENS1_7complexIfEEEEv13SSMParamsBase)
        .other          _Z25selective_scan_fwd_kernelI32Selective_Scan_fwd_kernel_traitsILi32ELi16ELi1ELb0ELb0ELb1ELb0EN3c108BFloat16ENS1_7complexIfEEEEv13SSMParamsBase,@"STO_CUDA_ENTRY STV_DEFAULT"
_Z25selective_scan_fwd_kernelI32Selective_Scan_fwd_kernel_traitsILi32ELi16ELi1ELb0ELb0ELb1ELb0EN3c108BFloat16ENS1_7complexIfEEEEv13SSMParamsBase:
.text._Z25selective_scan_fwd_kernelI32Selective_Scan_fwd_kernel_traitsILi32ELi16ELi1ELb0ELb0ELb1ELb0EN3c108BFloat16ENS1_7complexIfEEEEv13SSMParamsBase:
[----:B------:R-:W-:Y:S08]  /*0000*/  LDC R1, c[0x0][0x37c] ;  /* 0x0000df00ff017b82 */ /* 0x000ff00000000800 */
[----:B------:R-:W0:Y:S01]  /*0010*/  LDC R15, c[0x0][0x398] ;  /* 0x0000e600ff0f7b82 */ /* 0x000e220000000800 */
[----:B------:R-:W1:Y:S01]  /*0020*/  S2R R0, SR_CTAID.Y ;  /* 0x0000000000007919 */ /* 0x000e620000002600 */
[----:B------:R-:W2:Y:S01]  /*0030*/  LDCU.64 UR24, c[0x0][0x358] ;  /* 0x00006b00ff1877ac */ /* 0x000ea20008000a00 */
[----:B------:R-:W-:Y:S01]  /*0040*/  CS2R R2, SRZ ;  /* 0x0000000000027805 */ /* 0x000fe2000001ff00 */
[----:B------:R-:W3:Y:S04]  /*0050*/  LDCU.128 UR12, c[0x0][0x3f0] ;  /* 0x00007e00ff0c77ac */ /* 0x000ee80008000c00 */
[----:B------:R-:W4:Y:S01]  /*0060*/  LDC.64 R4, c[0x0][0x458] ;  /* 0x00011600ff047b82 */ /* 0x000f220000000a00 */
[----:B------:R-:W3:Y:S01]  /*0070*/  LDCU.128 UR16, c[0x0][0x400] ;  /* 0x00008000ff1077ac */ /* 0x000ee20008000c00 */
[----:B------:R-:W3:Y:S06]  /*0080*/  LDCU.64 UR20, c[0x0][0x3d0] ;  /* 0x00007a00ff1477ac */ /* 0x000eec0008000a00 */
[----:B------:R-:W2:Y:S01]  /*0090*/  LDC.64 R6, c[0x0][0x470] ;  /* 0x00011c00ff067b82 */ /* 0x000ea20000000a00 */
[----:B0-----:R-:W-:-:S07]  /*00a0*/  IABS R12, R15 ;  /* 0x0000000f000c7213 */ /* 0x001fce0000000000 */
[----:B------:R-:W0:Y:S01]  /*00b0*/  LDC R26, c[0x0][0x394] ;  /* 0x0000e500ff1a7b82 */ /* 0x000e220000000800 */
[----:B------:R-:W3:Y:S01]  /*00c0*/  I2F.RP R10, R12 ;  /* 0x0000000c000a7306 */ /* 0x000ee20000209400 */
[----:B----4-:R-:W-:-:S06]  /*00d0*/  ISETP.NE.U32.AND P0, PT, R4, RZ, PT ;  /* 0x000000ff0400720c */ /* 0x010fcc0003f05070 */
[----:B------:R-:W4:Y:S01]  /*00e0*/  S2UR UR22, SR_CTAID.X ;  /* 0x00000000001679c3 */ /* 0x000f220000002500 */
[----:B------:R-:W-:Y:S02]  /*00f0*/  ISETP.NE.AND.EX P0, PT, R5, RZ, PT, P0 ;  /* 0x000000ff0500720c */ /* 0x000fe40003f05300 */
[----:B--2---:R-:W-:-:S05]  /*0100*/  ISETP.NE.U32.AND P1, PT, R6, RZ, PT ;  /* 0x000000ff0600720c */ /* 0x004fca0003f25070 */
[----:B------:R-:W2:Y:S01]  /*0110*/  LDC R27, c[0x0][0x384] ;  /* 0x0000e100ff1b7b82 */ /* 0x000ea20000000800 */
[----:B---3--:R-:W3:Y:S01]  /*0120*/  MUFU.RCP R10, R10 ;  /* 0x0000000a000a7308 */ /* 0x008ee20000001000 */
[----:B------:R-:W-:-:S04]  /*0130*/  ISETP.NE.AND.EX P1, PT, R7, RZ, PT, P1 ;  /* 0x000000ff0700720c */ /* 0x000fc80003f25310 */
[C---:B-1----:R-:W-:Y:S02]  /*0140*/  @P0 LEA R4, P2, R0.reuse, R4, 0x2 ;  /* 0x0000000400040211 */ /* 0x042fe400078410ff */
[----:B------:R-:W1:Y:S02]  /*0150*/  LDC.64 R18, c[0x0][0x460] ;  /* 0x00011800ff127b82 */ /* 0x000e640000000a00 */
[----:B------:R-:W-:-:S05]  /*0160*/  @P0 LEA.HI.X R5, R0, R5, RZ, 0x2, P2 ;  /* 0x0000000500050211 */ /* 0x000fca00010f14ff */
[----:B------:R-:W-:Y:S01]  /*0170*/  @P1 LEA R6, P3, R0, R6, 0x2 ;  /* 0x0000000600061211 */ /* 0x000fe200078610ff */
[----:B------:R4:W5:Y:S01]  /*0180*/  @P0 LDG.E R2, desc[UR24][R4.64] ;  /* 0x0000001804020981 */ /* 0x000962000c1e1900 */
[----:B------:R-:W0:Y:S01]  /*0190*/  LDC.64 R20, c[0x0][0x468] ;  /* 0x00011a00ff147b82 */ /* 0x000e220000000a00 */
[----:B---3--:R-:W-:Y:S02]  /*01a0*/  IADD3 R8, PT, PT, R10, 0xffffffe, RZ ;  /* 0x0ffffffe0a087810 */ /* 0x008fe40007ffe0ff */
[----:B------:R-:W-:Y:S02]  /*01b0*/  @P1 LEA.HI.X R7, R0, R7, RZ, 0x2, P3 ;  /* 0x0000000700071211 */ /* 0x000fe400018f14ff */
[----:B------:R3:W3:Y:S03]  /*01c0*/  F2I.FTZ.U32.TRUNC.NTZ R9, R8 ;  /* 0x0000000800097305 */ /* 0x0006e6000021f000 */
[----:B------:R-:W1:Y:S01]  /*01d0*/  LDC.64 R22, c[0x0][0x3e8] ;  /* 0x0000fa00ff167b82 */ /* 0x000e620000000a00 */
[----:B----4-:R-:W-:Y:S01]  /*01e0*/  IABS R4, R0 ;  /* 0x0000000000047213 */ /* 0x010fe20000000000 */
[----:B------:R4:W5:Y:S01]  /*01f0*/  @P1 LDG.E R3, desc[UR24][R6.64] ;  /* 0x0000001806031981 */ /* 0x000962000c1e1900 */
[----:B---3--:R-:W-:-:S05]  /*0200*/  HFMA2 R8, -RZ, RZ, 0, 0 ;  /* 0x00000000ff087431 */ /* 0x008fca00000001ff */
[----:B------:R-:W3:Y:S01]  /*0210*/  LDC.64 R24, c[0x0][0x450] ;  /* 0x00011400ff187b82 */ /* 0x000ee20000000a00 */
[----:B------:R-:W-:-:S05]  /*0220*/  IADD3 R11, PT, PT, RZ, -R9, RZ ;  /* 0x80000009ff0b7210 */ /* 0x000fca0007ffe0ff */
[----:B------:R-:W-:-:S04]  /*0230*/  IMAD R5, R11, R12, RZ ;  /* 0x0000000c0b057224 */ /* 0x000fc800078e02ff */
[----:B------:R-:W-:Y:S01]  /*0240*/  IMAD.HI.U32 R9, R9, R5, R8 ;  /* 0x0000000509097227 */ /* 0x000fe200078e0008 */
[----:B------:R-:W-:-:S05]  /*0250*/  MOV R5, R4 ;  /* 0x0000000400057202 */ /* 0x000fca0000000f00 */
[----:B------:R-:W-:-:S05]  /*0260*/  IMAD.HI.U32 R4, R9, R5, RZ ;  /* 0x0000000509047227 */ /* 0x000fca00078e00ff */
[----:B----4-:R-:W-:-:S05]  /*0270*/  IADD3 R6, PT, PT, -R4, RZ, RZ ;  /* 0x000000ff04067210 */ /* 0x010fca0007ffe1ff */
[----:B------:R-:W-:-:S05]  /*0280*/  IMAD R5, R12, R6, R5 ;  /* 0x000000060c057224 */ /* 0x000fca00078e0205 */
[----:B------:R-:W-:Y:S02]  /*0290*/  ISETP.GT.U32.AND P1, PT, R12, R5, PT ;  /* 0x000000050c00720c */ /* 0x000fe40003f24070 */
[----:B0-----:R-:W-:Y:S01]  /*02a0*/  ISETP.GE.AND P3, PT, R26, 0x1, PT ;  /* 0x000000011a00780c */ /* 0x001fe20003f66270 */
[----:B------:R-:W-:Y:S02]  /*02b0*/  UIMAD.WIDE.U32 UR4, UR22, UR12, URZ ;  /* 0x0000000c160472a5 */ /* 0x000fe4000f8e00ff */
[----:B------:R-:W-:-:S08]  /*02c0*/  UIMAD.WIDE.U32 UR6, UR22, UR16, URZ ;  /* 0x00000010160672a5 */ /* 0x000fd0000f8e00ff */
[----:B------:R-:W-:-:S04]  /*02d0*/  @!P1 IADD3 R5, PT, PT, R5, -R12, RZ ;  /* 0x8000000c05059210 */ /* 0x000fc80007ffe0ff */
[----:B------:R-:W-:Y:S01]  /*02e0*/  ISETP.GE.U32.AND P0, PT, R5, R12, PT ;  /* 0x0000000c0500720c */ /* 0x000fe20003f06070 */
[----:B------:R-:W-:Y:S01]  /*02f0*/  UIMAD UR11, UR22, UR13, UR5 ;  /* 0x0000000d160b72a4 */ /* 0x000fe2000f8e0205 */
[----:B------:R-:W-:Y:S01]  /*0300*/  @!P1 IADD3 R4, PT, PT, R4, 0x1, RZ ;  /* 0x0000000104049810 */ /* 0x000fe20007ffe0ff */
[----:B------:R-:W-:Y:S01]  /*0310*/  UIMAD UR10, UR22, UR17, UR7 ;  /* 0x00000011160a72a4 */ /* 0x000fe2000f8e0207 */
[----:B------:R-:W-:Y:S01]  /*0320*/  LOP3.LUT R6, R0, R15, RZ, 0x3c, !PT ;  /* 0x0000000f00067212 */ /* 0x000fe200078e3cff */
[----:B------:R-:W-:Y:S01]  /*0330*/  UIMAD.WIDE.U32 UR8, UR22, UR20, URZ ;  /* 0x00000014160872a5 */ /* 0x000fe2000f8e00ff */
[----:B------:R-:W-:Y:S02]  /*0340*/  MOV R10, UR4 ;  /* 0x00000004000a7c02 */ /* 0x000fe40008000f00 */
[----:B------:R-:W-:Y:S02]  /*0350*/  MOV R11, UR5 ;  /* 0x00000005000b7c02 */ /* 0x000fe40008000f00 */
[----:B------:R-:W-:-:S02]  /*0360*/  MOV R12, UR6 ;  /* 0x00000006000c7c02 */ /* 0x000fc40008000f00 */
[----:B------:R-:W-:Y:S02]  /*0370*/  MOV R13, UR7 ;  /* 0x00000007000d7c02 */ /* 0x000fe40008000f00 */
[----:B------:R-:W-:Y:S02]  /*0380*/  @P0 IADD3 R4, PT, PT, R4, 0x1, RZ ;  /* 0x0000000104040810 */ /* 0x000fe40007ffe0ff */
[----:B------:R-:W-:Y:S02]  /*0390*/  MOV R7, UR11 ;  /* 0x0000000b00077c02 */ /* 0x000fe40008000f00 */
[----:B------:R-:W-:Y:S02]  /*03a0*/  MOV R9, UR10 ;  /* 0x0000000a00097c02 */ /* 0x000fe40008000f00 */
[----:B------:R-:W-:Y:S02]  /*03b0*/  ISETP.GE.AND P2, PT, R6, RZ, PT ;  /* 0x000000ff0600720c */ /* 0x000fe40003f46270 */
[----:B------:R-:W-:-:S02]  /*03c0*/  ISETP.NE.AND P1, PT, R15, RZ, PT ;  /* 0x000000ff0f00720c */ /* 0x000fc40003f25270 */
[----:B------:R-:W-:Y:S01]  /*03d0*/  MOV R5, R4 ;  /* 0x0000000400057202 */ /* 0x000fe20000000f00 */
[----:B-123--:R-:W-:Y:S10]  /*03e0*/  @!P3 EXIT ;  /* 0x000000000000b94d */ /* 0x00eff40003800000 */
[----:B------:R-:W0:Y:S01]  /*03f0*/  S2R R4, SR_TID.X ;  /* 0x0000000000047919 */ /* 0x000e220000002100 */
[----:B------:R-:W-:Y:S01]  /*0400*/  @!P2 IADD3 R5, PT, PT, -R5, RZ, RZ ;  /* 0x000000ff0505a210 */ /* 0x000fe20007ffe1ff */
[----:B------:R-:W-:Y:S01]  /*0410*/  UIMAD UR9, UR22, UR21, UR9 ;  /* 0x00000015160972a4 */ /* 0x000fe2000f8e0209 */
[----:B------:R-:W-:Y:S01]  /*0420*/  @!P1 LOP3.LUT R5, RZ, R15, RZ, 0x33, !PT ;  /* 0x0000000fff059212 */ /* 0x000fe200078e33ff */
[----:B------:R-:W1:Y:S01]  /*0430*/  LDCU.64 UR6, c[0x0][0x3b8] ;  /* 0x00007700ff0677ac */ /* 0x000e620008000a00 */
[----:B------:R-:W-:Y:S02]  /*0440*/  MOV R6, R10 ;  /* 0x0000000a00067202 */ /* 0x000fe40000000f00 */
[----:B------:R-:W-:Y:S01]  /*0450*/  SHF.R.S32.HI R11, RZ, 0x1f, R5 ;  /* 0x0000001fff0b7819 */ /* 0x000fe20000011405 */
[----:B------:R-:W2:Y:S01]  /*0460*/  LDCU UR4, c[0x0][0x38c] ;  /* 0x00007180ff0477ac */ /* 0x000ea20008000800 */
[----:B------:R-:W-:Y:S01]  /*0470*/  MOV R8, R12 ;  /* 0x0000000c00087202 */ /* 0x000fe20000000f00 */
[----:B------:R-:W-:-:S04]  /*0480*/  IMAD.WIDE.U32 R6, R0, UR14, R6 ;  /* 0x0000000e00067c25 */ /* 0x000fc8000f8e0006 */
[----:B------:R-:W-:Y:S01]  /*0490*/  IMAD R16, R11, R22, RZ ;  /* 0x000000160b107224 */ /* 0x000fe200078e02ff */
[----:B------:R-:W-:Y:S01]  /*04a0*/  LEA R13, P0, R6, R18, 0x1 ;  /* 0x00000012060d7211 */ /* 0x000fe200078008ff */
[----:B------:R-:W-:-:S04]  /*04b0*/  IMAD.WIDE.U32 R10, R5, R22, UR8 ;  /* 0x00000008050a7e25 */ /* 0x000fc8000f8e0016 */
[----:B------:R-:W-:Y:S01]  /*04c0*/  IMAD R17, R5, R23, R16 ;  /* 0x0000001705117224 */ /* 0x000fe200078e0210 */
[----:B------:R-:W-:Y:S01]  /*04d0*/  LEA R15, P1, R10, R24, 0x1 ;  /* 0x000000180a0f7211 */ /* 0x000fe200078208ff */
[C---:B------:R-:W-:Y:S01]  /*04e0*/  IMAD R14, R0.reuse, UR15, R7 ;  /* 0x0000000f000e7c24 */ /* 0x040fe2000f8e0207 */
[----:B------:R-:W-:Y:S01]  /*04f0*/  MOV R7, RZ ;  /* 0x000000ff00077202 */ /* 0x000fe20000000f00 */
[----:B------:R-:W-:Y:S01]  /*0500*/  IMAD.WIDE.U32 R8, R0, UR18, R8 ;  /* 0x0000001200087c25 */ /* 0x000fe2000f8e0008 */
[----:B------:R-:W-:Y:S02]  /*0510*/  IADD3 R17, PT, PT, R11, R17, RZ ;  /* 0x000000110b117210 */ /* 0x000fe40007ffe0ff */
[----:B------:R-:W-:Y:S01]  /*0520*/  LEA.HI.X R14, R6, R19, R14, 0x1, P0 ;  /* 0x00000013060e7211 */ /* 0x000fe200000f0c0e */
[----:B------:R-:W-:Y:S01]  /*0530*/  IMAD R12, R0, UR19, R9 ;  /* 0x00000013000c7c24 */ /* 0x000fe2000f8e0209 */
[----:B------:R-:W-:Y:S01]  /*0540*/  LEA R9, P0, R8, R20, 0x1 ;  /* 0x0000001408097211 */ /* 0x000fe200078008ff */
[----:B------:R-:W-:Y:S01]  /*0550*/  IMAD R5, R27, UR22, R0 ;  /* 0x000000161b057c24 */ /* 0x000fe2000f8e0200 */
[----:B------:R-:W-:Y:S01]  /*0560*/  LEA.HI.X R17, R10, R25, R17, 0x1, P1 ;  /* 0x000000190a117211 */ /* 0x000fe200008f0c11 */
[----:B-1----:R-:W-:Y:S01]  /*0570*/  IMAD.WIDE.U32 R134, R0, UR6, RZ ;  /* 0x0000000600867c25 */ /* 0x002fe2000f8e00ff */
[----:B0-----:R-:W-:-:S02]  /*0580*/  SHF.L.U32 R10, R4, 0x4, RZ ;  /* 0x00000004040a7819 */ /* 0x001fc400000006ff */
[----:B------:R-:W-:Y:S01]  /*0590*/  SHF.L.U32 R11, R4, 0x5, RZ ;  /* 0x00000005040b7819 */ /* 0x000fe200000006ff */
[----:B------:R-:W-:Y:S01]  /*05a0*/  IMAD R6, R5, R26, RZ ;  /* 0x0000001a05067224 */ /* 0x000fe200078e02ff */
[----:B------:R-:W-:Y:S01]  /*05b0*/  LEA.HI.X R12, R8, R21, R12, 0x1, P0 ;  /* 0x00000015080c7211 */ /* 0x000fe200000f0c0c */
[----:B------:R-:W-:Y:S01]  /*05c0*/  IMAD R5, R0, UR7, R135 ;  /* 0x0000000700057c24 */ /* 0x000fe2000f8e0287 */
[----:B------:R-:W-:Y:S01]  /*05d0*/  MOV R8, R13 ;  /* 0x0000000d00087202 */ /* 0x000fe20000000f00 */
[----:B--2---:R-:W-:Y:S01]  /*05e0*/  IMAD R6, R6, UR4, RZ ;  /* 0x0000000406067c24 */ /* 0x004fe2000f8e02ff */
[----:B------:R-:W-:Y:S01]  /*05f0*/  LOP3.LUT R13, R10, 0x3e00, RZ, 0xc0, !PT ;  /* 0x00003e000a0d7812 */ /* 0x000fe200078ec0ff */
[----:B------:R-:W0:Y:S01]  /*0600*/  LDCU.U8 UR4, c[0x0][0x39e] ;  /* 0x000073c0ff0477ac */ /* 0x000e220008000000 */
[----:B------:R-:W-:Y:S02]  /*0610*/  LOP3.LUT R66, R11, 0x7c1f, R4, 0xc8, !PT ;  /* 0x00007c1f0b427812 */ /* 0x000fe400078ec804 */
[----:B------:R-:W-:-:S02]  /*0620*/  MOV R11, R14 ;  /* 0x0000000e000b7202 */ /* 0x000fc40000000f00 */
[----:B------:R-:W-:Y:S02]  /*0630*/  MOV R10, R12 ;  /* 0x0000000c000a7202 */ /* 0x000fe40000000f00 */
[----:B------:R-:W-:Y:S02]  /*0640*/  LOP3.LUT R19, R13, 0x1f, R4, 0xf8, !PT ;  /* 0x0000001f0d137812 */ /* 0x000fe400078ef804 */
        /* <DEDUP_REMOVED lines=26> */
[----:B------:R-:W-:Y:S02]  /*07f0*/  LOP3.LUT R64, R66, 0x3c0, RZ, 0xfc, !PT ;  /* 0x000003c042407812 */ /* 0x000fe400078efcff */
[----:B------:R-:W-:-:S02]  /*0800*/  MOV R13, R15 ;  /* 0x0000000f000d7202 */ /* 0x000fc40000000f00 */
[----:B------:R-:W-:Y:S02]  /*0810*/  LOP3.LUT R66, R66, 0x3e0, RZ, 0xfc, !PT ;  /* 0x000003e042427812 */ /* 0x000fe400078efcff */
[----:B0-----:R-:W-:-:S07]  /*0820*/  MOV R15, R17 ;  /* 0x00000011000f7202 */ /* 0x001fce0000000f00 */
.L_x_1424:
[----:B------:R-:W0:Y:S01]  /*0830*/  LDC R73, c[0x0][0x388] ;  /* 0x0000e200ff497b82 */ /* 0x000e220000000800 */
[----:B------:R-:W-:Y:S01]  /*0840*/  IMAD.SHL.U32 R182, R4, 0x10, RZ ;  /* 0x0000001004b67824 */ /* 0x000fe200078e00ff */
[----:B--2---:R-:W-:Y:S02]  /*0850*/  SHF.L.U32 R68, R7, 0x9, RZ ;  /* 0x0000000907447819 */ /* 0x004fe400000006ff */
[----:B------:R-:W-:Y:S02]  /*0860*/  MOV R70, R8 ;  /* 0x0000000800467202 */ /* 0x000fe40000000f00 */
[----:B------:R-:W-:Y:S02]  /*0870*/  LOP3.LUT R17, R182, 0x3e00, RZ, 0xc0, !PT ;  /* 0x00003e00b6117812 */ /* 0x000fe400078ec0ff */
[----:B------:R-:W-:Y:S02]  /*0880*/  MOV R71, R11 ;  /* 0x0000000b00477202 */ /* 0x000fe40000000f00 */
[----:B------:R-:W-:-:S02]  /*0890*/  LOP3.LUT R132, R17, 0x1f, R4, 0xf8, !PT ;  /* 0x0000001f11847812 */ /* 0x000fc400078ef804 */
[----:B------:R-:W-:Y:S01]  /*08a0*/  PRMT R72, RZ, 0x7610, R72 ;  /* 0x00007610ff487816 */ /* 0x000fe20000000048 */
[----:B------:R-:W-:Y:S01]  /*08b0*/  IMAD.WIDE.U32 R74, R19, 0x2, R70 ;  /* 0x00000002134a7825 */ /* 0x000fe200078e0046 */
[C---:B------:R-:W-:Y:S02]  /*08c0*/  LOP3.LUT R100, R132.reuse, 0xe0, RZ, 0xfc, !PT ;  /* 0x000000e084647812 */ /* 0x040fe400078efcff */
[----:B------:R-:W-:Y:S02]  /*08d0*/  PRMT R102, RZ, 0x7610, R102 ;  /* 0x00007610ff667816 */ /* 0x000fe40000000066 */
[C---:B------:R-:W-:Y:S02]  /*08e0*/  LOP3.LUT R82, R132.reuse, 0x20, RZ, 0xfc, !PT ;  /* 0x0000002084527812 */ /* 0x040fe400078efcff */
[C---:B------:R-:W-:Y:S02]  /*08f0*/  LOP3.LUT R104, R132.reuse, 0x100, RZ, 0xfc, !PT ;  /* 0x0000010084687812 */ /* 0x040fe400078efcff */
[----:B------:R-:W-:-:S02]  /*0900*/  LOP3.LUT R96, R132, 0xc0, RZ, 0xfc, !PT ;  /* 0x000000c084607812 */ /* 0x000fc400078efcff */
[----:B0-----:R-:W-:Y:S02]  /*0910*/  IADD3 R17, PT, PT, -R68, R73, RZ ;  /* 0x0000004944117210 */ /* 0x001fe40007ffe1ff */
[----:B------:R-:W-:Y:S02]  /*0920*/  LOP3.LUT R92, R132, 0xa0, RZ, 0xfc, !PT ;  /* 0x000000a0845c7812 */ /* 0x000fe400078efcff */
[-C--:B------:R-:W-:Y:S02]  /*0930*/  ISETP.GE.AND P0, PT, R19, R17.reuse, PT ;  /* 0x000000111300720c */ /* 0x080fe40003f06270 */
[----:B------:R-:W-:Y:S02]  /*0940*/  ISETP.GE.AND P6, PT, R82, R17, PT ;  /* 0x000000115200720c */ /* 0x000fe40003fc6270 */
[----:B------:R-:W-:Y:S02]  /*0950*/  P2R R19, PR, RZ, 0x1 ;  /* 0x00000001ff137803 */ /* 0x000fe40000000000 */
[----:B------:R-:W-:-:S02]  /*0960*/  LEA R70, P0, R132, R9, 0x1 ;  /* 0x0000000984467211 */ /* 0x000fc400078008ff */
[C---:B------:R-:W-:Y:S02]  /*0970*/  LOP3.LUT R88, R132.reuse, 0x80, RZ, 0xfc, !PT ;  /* 0x0000008084587812 */ /* 0x040fe400078efcff */
[----:B------:R-:W-:Y:S02]  /*0980*/  IADD3.X R71, PT, PT, RZ, R10, RZ, P0, !PT ;  /* 0x0000000aff477210 */ /* 0x000fe400007fe4ff */
[----:B------:R-:W-:Y:S01]  /*0990*/  ISETP.NE.AND P0, PT, R19, RZ, PT ;  /* 0x000000ff1300720c */ /* 0x000fe20003f05270 */
[----:B------:R-:W-:Y:S01]  /*09a0*/  BAR.SYNC.DEFER_BLOCKING 0x0 ;  /* 0x0000000000007b1d */ /* 0x000fe20000010000 */
[C---:B------:R-:W-:Y:S02]  /*09b0*/  LOP3.LUT R86, R132.reuse, 0x60, RZ, 0xfc, !PT ;  /* 0x0000006084567812 */ /* 0x040fe400078efcff */
[----:B------:R-:W-:Y:S02]  /*09c0*/  LOP3.LUT R84, R132, 0x40, RZ, 0xfc, !PT ;  /* 0x0000004084547812 */ /* 0x000fe400078efcff */
[----:B------:R-:W-:-:S02]  /*09d0*/  ISETP.GE.AND P1, PT, R96, R17, PT ;  /* 0x000000116000720c */ /* 0x000fc40003f26270 */
[-C--:B------:R-:W-:Y:S02]  /*09e0*/  ISETP.GE.AND P2, PT, R92, R17.reuse, PT ;  /* 0x000000115c00720c */ /* 0x080fe40003f46270 */
[-C--:B------:R-:W-:Y:S02]  /*09f0*/  ISETP.GE.AND P3, PT, R88, R17.reuse, PT ;  /* 0x000000115800720c */ /* 0x080fe40003f66270 */
[-C--:B------:R-:W-:Y:S02]  /*0a00*/  ISETP.GE.AND P4, PT, R86, R17.reuse, PT ;  /* 0x000000115600720c */ /* 0x080fe40003f86270 */
[----:B------:R-:W-:Y:S02]  /*0a10*/  ISETP.GE.AND P5, PT, R84, R17, PT ;  /* 0x000000115400720c */ /* 0x000fe40003fa6270 */
[----:B------:R-:W-:Y:S02]  /*0a20*/  PRMT R76, RZ, 0x7610, R76 ;  /* 0x00007610ff4c7816 */ /* 0x000fe4000000004c */
[----:B------:R-:W-:-:S02]  /*0a30*/  PRMT R106, RZ, 0x7610, R106 ;  /* 0x00007610ff6a7816 */ /* 0x000fc4000000006a */
[----:B------:R-:W-:Y:S02]  /*0a40*/  PRMT R98, RZ, 0x7610, R98 ;  /* 0x00007610ff627816 */ /* 0x000fe40000000062 */
[----:B------:R-:W-:Y:S02]  /*0a50*/  PRMT R94, RZ, 0x7610, R94 ;  /* 0x00007610ff5e7816 */ /* 0x000fe4000000005e */
[----:B------:R-:W-:Y:S01]  /*0a60*/  PRMT R90, RZ, 0x7610, R90 ;  /* 0x00007610ff5a7816 */ /* 0x000fe2000000005a */
[----:B------:R-:W2:Y:S01]  /*0a70*/  @!P0 LDG.E.U16 R72, desc[UR24][R74.64] ;  /* 0x000000184a488981 */ /* 0x000ea2000c1e1500 */
[----:B------:R-:W-:Y:S02]  /*0a80*/  ISETP.GE.AND P0, PT, R100, R17, PT ;  /* 0x000000116400720c */ /* 0x000fe40003f06270 */
[----:B------:R-:W-:Y:S01]  /*0a90*/  LOP3.LUT R108, R132, 0x120, RZ, 0xfc, !PT ;  /* 0x00000120846c7812 */ /* 0x000fe200078efcff */
[----:B------:R-:W3:Y:S01]  /*0aa0*/  @!P6 LDG.E.U16 R76, desc[UR24][R74.64+0x40] ;  /* 0x000040184a4ce981 */ /* 0x000ee2000c1e1500 */
[----:B------:R-:W-:-:S02]  /*0ab0*/  PRMT R80, RZ, 0x7610, R80 ;  /* 0x00007610ff507816 */ /* 0x000fc40000000050 */
[C---:B------:R-:W-:Y:S01]  /*0ac0*/  LOP3.LUT R112, R132.reuse, 0x140, RZ, 0xfc, !PT ;  /* 0x0000014084707812 */ /* 0x040fe200078efcff */
[----:B------:R-:W4:Y:S01]  /*0ad0*/  @!P1 LDG.E.U16 R98, desc[UR24][R74.64+0x180] ;  /* 0x000180184a629981 */ /* 0x000f22000c1e1500 */
[----:B------:R-:W-:Y:S02]  /*0ae0*/  PRMT R78, RZ, 0x7610, R78 ;  /* 0x00007610ff4e7816 */ /* 0x000fe4000000004e */
[C---:B------:R-:W-:Y:S01]  /*0af0*/  LOP3.LUT R116, R132.reuse, 0x160, RZ, 0xfc, !PT ;  /* 0x0000016084747812 */ /* 0x040fe200078efcff */
[----:B------:R-:W4:Y:S01]  /*0b00*/  @!P2 LDG.E.U16 R94, desc[UR24][R74.64+0x140] ;  /* 0x000140184a5ea981 */ /* 0x000f22000c1e1500 */
[C---:B------:R-:W-:Y:S02]  /*0b10*/  LOP3.LUT R120, R132.reuse, 0x180, RZ, 0xfc, !PT ;  /* 0x0000018084787812 */ /* 0x040fe400078efcff */
[----:B------:R-:W-:Y:S01]  /*0b20*/  LOP3.LUT R124, R132, 0x1a0, RZ, 0xfc, !PT ;  /* 0x000001a0847c7812 */ /* 0x000fe200078efcff */
[----:B------:R-:W4:Y:S01]  /*0b30*/  @!P0 LDG.E.U16 R102, desc[UR24][R74.64+0x1c0] ;  /* 0x0001c0184a668981 */ /* 0x000f22000c1e1500 */
[----:B------:R-:W-:-:S02]  /*0b40*/  ISETP.GE.AND P0, PT, R104, R17, PT ;  /* 0x000000116800720c */ /* 0x000fc40003f06270 */
[----:B------:R-:W-:Y:S01]  /*0b50*/  LOP3.LUT R128, R132, 0x1c0, RZ, 0xfc, !PT ;  /* 0x000001c084807812 */ /* 0x000fe200078efcff */
[----:B------:R-:W4:Y:S01]  /*0b60*/  @!P3 LDG.E.U16 R90, desc[UR24][R74.64+0x100] ;  /* 0x000100184a5ab981 */ /* 0x000f22000c1e1500 */
[-C--:B------:R-:W-:Y:S02]  /*0b70*/  ISETP.GE.AND P1, PT, R112, R17.reuse, PT ;  /* 0x000000117000720c */ /* 0x080fe40003f26270 */
[----:B------:R-:W-:Y:S01]  /*0b80*/  LOP3.LUT R132, R132, 0x1e0, RZ, 0xfc, !PT ;  /* 0x000001e084847812 */ /* 0x000fe200078efcff */
[----:B------:R-:W4:Y:S01]  /*0b90*/  @!P4 LDG.E.U16 R80, desc[UR24][R74.64+0xc0] ;  /* 0x0000c0184a50c981 */ /* 0x000f22000c1e1500 */
[----:B------:R-:W-:Y:S02]  /*0ba0*/  ISETP.GE.AND P2, PT, R116, R17, PT ;  /* 0x000000117400720c */ /* 0x000fe40003f46270 */
[----:B------:R-:W-:Y:S01]  /*0bb0*/  PRMT R110, RZ, 0x7610, R110 ;  /* 0x00007610ff6e7816 */ /* 0x000fe2000000006e */
[----:B------:R-:W4:Y:S01]  /*0bc0*/  @!P5 LDG.E.U16 R78, desc[UR24][R74.64+0x80] ;  /* 0x000080184a4ed981 */ /* 0x000f22000c1e1500 */
[----:B------:R-:W-:-:S02]  /*0bd0*/  PRMT R114, RZ, 0x7610, R114 ;  /* 0x00007610ff727816 */ /* 0x000fc40000000072 */
[----:B------:R-:W-:Y:S01]  /*0be0*/  PRMT R118, RZ, 0x7610, R118 ;  /* 0x00007610ff767816 */ /* 0x000fe20000000076 */
[----:B------:R-:W4:Y:S01]  /*0bf0*/  @!P0 LDG.E.U16 R106, desc[UR24][R74.64+0x200] ;  /* 0x000200184a6a8981 */ /* 0x000f22000c1e1500 */
[-C--:B------:R-:W-:Y:S02]  /*0c00*/  ISETP.GE.AND P0, PT, R108, R17.reuse, PT ;  /* 0x000000116c00720c */ /* 0x080fe40003f06270 */
[-C--:B------:R-:W-:Y:S01]  /*0c10*/  ISETP.GE.AND P3, PT, R120, R17.reuse, PT ;  /* 0x000000117800720c */ /* 0x080fe20003f66270 */
[----:B------:R-:W4:Y:S01]  /*0c20*/  @!P1 LDG.E.U16 R114, desc[UR24][R74.64+0x280] ;  /* 0x000280184a729981 */ /* 0x000f22000c1e1500 */
[-C--:B------:R-:W-:Y:S02]  /*0c30*/  ISETP.GE.AND P4, PT, R124, R17.reuse, PT ;  /* 0x000000117c00720c */ /* 0x080fe40003f86270 */
[-C--:B------:R-:W-:Y:S01]  /*0c40*/  ISETP.GE.AND P5, PT, R128, R17.reuse, PT ;  /* 0x000000118000720c */ /* 0x080fe20003fa6270 */
[----:B------:R-:W4:Y:S01]  /*0c50*/  @!P2 LDG.E.U16 R118, desc[UR24][R74.64+0x2c0] ;  /* 0x0002c0184a76a981 */ /* 0x000f22000c1e1500 */
[----:B------:R-:W-:-:S02]  /*0c60*/  ISETP.GE.AND P6, PT, R132, R17, PT ;  /* 0x000000118400720c */ /* 0x000fc40003fc6270 */
[----:B------:R-:W-:Y:S02]  /*0c70*/  PRMT R122, RZ, 0x7610, R122 ;  /* 0x00007610ff7a7816 */ /* 0x000fe4000000007a */
[----:B------:R-:W-:Y:S01]  /*0c80*/  PRMT R126, RZ, 0x7610, R126 ;  /* 0x00007610ff7e7816 */ /* 0x000fe2000000007e */
[----:B------:R-:W4:Y:S01]  /*0c90*/  @!P0 LDG.E.U16 R110, desc[UR24][R74.64+0x240] ;  /* 0x000240184a6e8981 */ /* 0x000f22000c1e1500 */
[----:B------:R-:W-:Y:S02]  /*0ca0*/  PRMT R130, RZ, 0x7610, R130 ;  /* 0x00007610ff827816 */ /* 0x000fe40000000082 */
[----:B------:R-:W-:Y:S01]  /*0cb0*/  PRMT R136, RZ, 0x7610, R136 ;  /* 0x00007610ff887816 */ /* 0x000fe20000000088 */
[----:B------:R-:W4:Y:S04]  /*0cc0*/  @!P3 LDG.E.U16 R122, desc[UR24][R74.64+0x300] ;  /* 0x000300184a7ab981 */ /* 0x000f28000c1e1500 */
[----:B------:R-:W4:Y:S04]  /*0cd0*/  @!P4 LDG.E.U16 R126, desc[UR24][R74.64+0x340] ;  /* 0x000340184a7ec981 */ /* 0x000f28000c1e1500 */
[----:B------:R-:W4:Y:S04]  /*0ce0*/  @!P5 LDG.E.U16 R130, desc[UR24][R74.64+0x380] ;  /* 0x000380184a82d981 */ /* 0x000f28000c1e1500 */
[----:B------:R0:W4:Y:S01]  /*0cf0*/  @!P6 LDG.E.U16 R136, desc[UR24][R74.64+0x3c0] ;  /* 0x0003c0184a88e981 */ /* 0x000122000c1e1500 */
[----:B------:R-:W-:-:S02]  /*0d00*/  P2R R83, PR, RZ, 0x1 ;  /* 0x00000001ff537803 */ /* 0x000fc40000000000 */
[----:B------:R-:W-:Y:S02]  /*0d10*/  ISETP.NE.AND P0, PT, R19, RZ, PT ;  /* 0x000000ff1300720c */ /* 0x000fe40003f05270 */
[----:B------:R-:W1:Y:S01]  /*0d20*/  S2R R19, SR_LANEID ;  /* 0x0000000000137919 */ /* 0x000e620000000000 */
[----:B------:R-:W0:Y:S01]  /*0d30*/  S2R R21, SR_CgaCtaId ;  /* 0x0000000000157919 */ /* 0x000e220000008800 */
[----:B------:R-:W-:Y:S02]  /*0d40*/  MOV R148, 0x400 ;  /* 0x0000040000947802 */ /* 0x000fe40000000f00 */
[----:B-1----:R-:W-:Y:S02]  /*0d50*/  IADD3 R108, PT, PT, R19, 0x20, RZ ;  /* 0x00000020136c7810 */ /* 0x002fe40007ffe0ff */
[----:B0-----:R-:W-:Y:S02]  /*0d60*/  LEA R148, R21, R148, 0x18 ;  /* 0x0000009415947211 */ /* 0x001fe400078ec0ff */
[----:B------:R-:W-:-:S02]  /*0d70*/  LEA.HI.SX32 R21, R19, R19, 0x1b ;  /* 0x0000001313157211 */ /* 0x000fc400078fdaff */
[----:B------:R-:W-:Y:S02]  /*0d80*/  LEA.HI.SX32 R23, R108, R19, 0x1b ;  /* 0x000000136c177211 */ /* 0x000fe400078fdaff */
[-C--:B------:R-:W-:Y:S02]  /*0d90*/  LEA R21, R21, R148.reuse, 0x1 ;  /* 0x0000009415157211 */ /* 0x080fe400078e08ff */
[----:B------:R-:W-:Y:S02]  /*0da0*/  IADD3 R74, PT, PT, R19, 0x40, RZ ;  /* 0x00000040134a7810 */ /* 0x000fe40007ffe0ff */
[----:B------:R-:W-:Y:S02]  /*0db0*/  LEA R23, R23, R148, 0x1 ;  /* 0x0000009417177211 */ /* 0x000fe400078e08ff */
[C---:B------:R-:W-:Y:S02]  /*0dc0*/  IADD3 R108, PT, PT, R19.reuse, 0x60, RZ ;  /* 0x00000060136c7810 */ /* 0x040fe40007ffe0ff */
[----:B------:R-:W-:-:S02]  /*0dd0*/  IADD3 R112, PT, PT, R19, 0x80, RZ ;  /* 0x0000008013707810 */ /* 0x000fc40007ffe0ff */
[C---:B------:R-:W-:Y:S02]  /*0de0*/  IADD3 R116, PT, PT, R19.reuse, 0xa0, RZ ;  /* 0x000000a013747810 */ /* 0x040fe40007ffe0ff */
[-C--:B------:R-:W-:Y:S02]  /*0df0*/  LEA.HI.SX32 R25, R74, R19.reuse, 0x1b ;  /* 0x000000134a197211 */ /* 0x080fe400078fdaff */
[C---:B------:R-:W-:Y:S02]  /*0e00*/  IADD3 R120, PT, PT, R19.reuse, 0xc0, RZ ;  /* 0x000000c013787810 */ /* 0x040fe40007ffe0ff */
[-C--:B------:R-:W-:Y:S02]  /*0e10*/  LEA.HI.SX32 R27, R108, R19.reuse, 0x1b ;  /* 0x000000136c1b7211 */ /* 0x080fe400078fdaff */
[----:B------:R-:W-:Y:S02]  /*0e20*/  LEA.HI.SX32 R29, R112, R19, 0x1b ;  /* 0x00000013701d7211 */ /* 0x000fe400078fdaff */
[----:B------:R-:W-:-:S02]  /*0e30*/  IADD3 R74, PT, PT, R19, 0x100, RZ ;  /* 0x00000100134a7810 */ /* 0x000fc40007ffe0ff */
[-C--:B------:R-:W-:Y:S02]  /*0e40*/  LEA.HI.SX32 R31, R116, R19.reuse, 0x1b ;  /* 0x00000013741f7211 */ /* 0x080fe400078fdaff */
[-C--:B------:R-:W-:Y:S02]  /*0e50*/  LEA R25, R25, R148.reuse, 0x1 ;  /* 0x0000009419197211 */ /* 0x080fe400078e08ff */
[----:B------:R-:W-:Y:S02]  /*0e60*/  LEA.HI.SX32 R33, R120, R19, 0x1b ;  /* 0x0000001378217211 */ /* 0x000fe400078fdaff */
[----:B------:R-:W-:Y:S02]  /*0e70*/  IADD3 R108, PT, PT, R19, 0x140, RZ ;  /* 0x00000140136c7810 */ /* 0x000fe40007ffe0ff */
[----:B------:R-:W-:Y:S02]  /*0e80*/  LEA R27, R27, R148, 0x1 ;  /* 0x000000941b1b7211 */ /* 0x000fe400078e08ff */
[----:B------:R-:W-:-:S02]  /*0e90*/  IADD3 R112, PT, PT, R19, 0x160, RZ ;  /* 0x0000016013707810 */ /* 0x000fc40007ffe0ff */
[-C--:B------:R-:W-:Y:S02]  /*0ea0*/  LEA R29, R29, R148.reuse, 0x1 ;  /* 0x000000941d1d7211 */ /* 0x080fe400078e08ff */
[-C--:B------:R-:W-:Y:S02]  /*0eb0*/  LEA.HI.SX32 R37, R74, R19.reuse, 0x1b ;  /* 0x000000134a257211 */ /* 0x080fe400078fdaff */
[-C--:B------:R-:W-:Y:S02]  /*0ec0*/  LEA R31, R31, R148.reuse, 0x1 ;  /* 0x000000941f1f7211 */ /* 0x080fe400078e08ff */
[----:B------:R-:W-:Y:S02]  /*0ed0*/  IADD3 R74, PT, PT, R19, 0x1a0, RZ ;  /* 0x000001a0134a7810 */ /* 0x000fe40007ffe0ff */
[----:B------:R-:W-:Y:S02]  /*0ee0*/  LEA R33, R33, R148, 0x1 ;  /* 0x0000009421217211 */ /* 0x000fe400078e08ff */
[----:B------:R-:W-:-:S02]  /*0ef0*/  LEA.HI.SX32 R41, R108, R19, 0x1b ;  /* 0x000000136c297211 */ /* 0x000fc400078fdaff */
[-C--:B------:R-:W-:Y:S02]  /*0f00*/  LEA.HI.SX32 R43, R112, R19.reuse, 0x1b ;  /* 0x00000013702b7211 */ /* 0x080fe400078fdaff */
[-C--:B------:R-:W-:Y:S02]  /*0f10*/  LEA R37, R37, R148.reuse, 0x1 ;  /* 0x0000009425257211 */ /* 0x080fe400078e08ff */
[----:B------:R-:W-:Y:S02]  /*0f20*/  LEA.HI.SX32 R47, R74, R19, 0x1b ;  /* 0x000000134a2f7211 */ /* 0x000fe400078fdaff */
[----:B------:R-:W-:Y:S02]  /*0f30*/  SHF.L.U32 R53, R19, 0x4, RZ ;  /* 0x0000000413357819 */ /* 0x000fe400000006ff */
[-C--:B------:R-:W-:Y:S02]  /*0f40*/  LEA R41, R41, R148.reuse, 0x1 ;  /* 0x0000009429297211 */ /* 0x080fe400078e08ff */
[----:B------:R-:W-:-:S02]  /*0f50*/  LEA R43, R43, R148, 0x1 ;  /* 0x000000942b2b7211 */ /* 0x000fc400078e08ff */
[----:B------:R-:W-:Y:S02]  /*0f60*/  LEA R47, R47, R148, 0x1 ;  /* 0x000000942f2f7211 */ /* 0x000fe400078e08ff */
[----:B------:R-:W-:-:S04]  /*0f70*/  LEA.HI.SX32 R53, R53, R53, 0x1b ;  /* 0x0000003535357211 */ /* 0x000fc800078fdaff */
[----:B------:R-:W-:Y:S02]  /*0f80*/  LEA R53, R53, R148, 0x1 ;  /* 0x0000009435357211 */ /* 0x000fe400078e08ff */
[----:B------:R-:W-:Y:S02]  /*0f90*/  P2R R81, PR, RZ, 0x2 ;  /* 0x00000002ff517803 */ /* 0x000fe40000000000 */
[----:B------:R-:W-:Y:S02]  /*0fa0*/  ISETP.GE.AND P1, PT, R82, R17, PT ;  /* 0x000000115200720c */ /* 0x000fe40003f26270 */
[----:B------:R-:W-:Y:S02]  /*0fb0*/  PRMT R82, RZ, 0x7610, R82 ;  /* 0x00007610ff527816 */ /* 0x000fe40000000052 */
[----:B------:R-:W-:Y:S01]  /*0fc0*/  PRMT R108, RZ, 0x7610, R108 ;  /* 0x00007610ff6c7816 */ /* 0x000fe2000000006c */
[----:B--2---:R0:W-:Y:S04]  /*0fd0*/  STS.U16 [R21], R72 ;  /* 0x0000004815007388 */ /* 0x0041e80000000400 */
[----:B---3--:R1:W-:Y:S01]  /*0fe0*/  STS.U16 [R23+0x40], R76 ;  /* 0x0000404c17007388 */ /* 0x0083e20000000400 */
[----:B0-----:R-:W-:-:S02]  /*0ff0*/  IADD3 R72, PT, PT, R19, 0xe0, RZ ;  /* 0x000000e013487810 */ /* 0x001fc40007ffe0ff */
[C---:B-1----:R-:W-:Y:S02]  /*1000*/  IADD3 R76, PT, PT, R19.reuse, 0x120, RZ ;  /* 0x00000120134c7810 */ /* 0x042fe40007ffe0ff */
[-C--:B------:R-:W-:Y:S02]  /*1010*/  LEA.HI.SX32 R35, R72, R19.reuse, 0x1b ;  /* 0x0000001348237211 */ /* 0x080fe400078fdaff */
[-C--:B------:R-:W-:Y:S02]  /*1020*/  LEA.HI.SX32 R39, R76, R19.reuse, 0x1b ;  /* 0x000000134c277211 */ /* 0x080fe400078fdaff */
[C---:B------:R-:W-:Y:S02]  /*1030*/  IADD3 R72, PT, PT, R19.reuse, 0x180, RZ ;  /* 0x0000018013487810 */ /* 0x040fe40007ffe0ff */
[----:B------:R-:W-:Y:S02]  /*1040*/  IADD3 R76, PT, PT, R19, 0x1c0, RZ ;  /* 0x000001c0134c7810 */ /* 0x000fe40007ffe0ff */
[----:B------:R-:W-:Y:S01]  /*1050*/  LEA R35, R35, R148, 0x1 ;  /* 0x0000009423237211 */ /* 0x000fe200078e08ff */
[----:B------:R-:W-:Y:S01]  /*1060*/  IMAD R39, R39, 0x2, R148 ;  /* 0x0000000227277824 */ /* 0x000fe200078e0294 */
[-C--:B------:R-:W-:Y:S01]  /*1070*/  LEA.HI.SX32 R45, R72, R19.reuse, 0x1b ;  /* 0x00000013482d7211 */ /* 0x080fe200078fdaff */
[----:B----4-:R0:W-:Y:S01]  /*1080*/  STS.U16 [R25+0x80], R78 ;  /* 0x0000804e19007388 */ /* 0x0101e20000000400 */
[----:B------:R-:W-:-:S03]  /*1090*/  LEA.HI.SX32 R49, R76, R19, 0x1b ;  /* 0x000000134c317211 */ /* 0x000fc600078fdaff */
[----:B------:R-:W-:Y:S01]  /*10a0*/  STS.U16 [R27+0xc0], R80 ;  /* 0x0000c0501b007388 */ /* 0x000fe20000000400 */
[----:B------:R-:W-:-:S03]  /*10b0*/  LEA R45, R45, R148, 0x1 ;  /* 0x000000942d2d7211 */ /* 0x000fc600078e08ff */
[----:B------:R1:W-:Y:S01]  /*10c0*/  STS.U16 [R29+0x100], R90 ;  /* 0x0001005a1d007388 */ /* 0x0003e20000000400 */
[----:B0-----:R-:W-:-:S03]  /*10d0*/  IADD3 R78, PT, PT, R19, 0x1e0, RZ ;  /* 0x000001e0134e7810 */ /* 0x001fc60007ffe0ff */
[----:B------:R0:W-:Y:S01]  /*10e0*/  STS.U16 [R31+0x140], R94 ;  /* 0x0001405e1f007388 */ /* 0x0001e20000000400 */
[----:B------:R-:W-:-:S03]  /*10f0*/  LEA.HI.SX32 R51, R78, R19, 0x1b ;  /* 0x000000134e337211 */ /* 0x000fc600078fdaff */
[----:B------:R2:W-:Y:S01]  /*1100*/  STS.U16 [R33+0x180], R98 ;  /* 0x0001806221007388 */ /* 0x0005e20000000400 */
[----:B------:R-:W-:-:S03]  /*1110*/  LEA R49, R49, R148, 0x1 ;  /* 0x0000009431317211 */ /* 0x000fc600078e08ff */
[----:B------:R3:W-:Y:S01]  /*1120*/  STS.U16 [R35+0x1c0], R102 ;  /* 0x0001c06623007388 */ /* 0x0007e20000000400 */
[----:B------:R-:W-:-:S03]  /*1130*/  LEA R51, R51, R148, 0x1 ;  /* 0x0000009433337211 */ /* 0x000fc600078e08ff */
[----:B------:R4:W-:Y:S04]  /*1140*/  STS.U16 [R37+0x200], R106 ;  /* 0x0002006a25007388 */ /* 0x0009e80000000400 */
[----:B------:R4:W-:Y:S04]  /*1150*/  STS.U16 [R39+0x240], R110 ;  /* 0x0002406e27007388 */ /* 0x0009e80000000400 */
[----:B------:R-:W-:Y:S04]  /*1160*/  STS.U16 [R41+0x280], R114 ;  /* 0x0002807229007388 */ /* 0x000fe80000000400 */
[----:B------:R-:W-:Y:S04]  /*1170*/  STS.U16 [R43+0x2c0], R118 ;  /* 0x0002c0762b007388 */ /* 0x000fe80000000400 */
        /* <DEDUP_REMOVED lines=22> */
[----:B-1----:R-:W-:-:S06]  /*12e0*/  PRMT R90, RZ, 0x7610, R90 ;  /* 0x00007610ff5a7816 */ /* 0x002fcc000000005a */
[----:B------:R-:W4:Y:S01]  /*12f0*/  @!P0 LDG.E.U16 R90, desc[UR24][R70.64] ;  /* 0x00000018465a8981 */ /* 0x000f22000c1e1500 */
[-C--:B------:R-:W-:Y:S02]  /*1300*/  ISETP.GE.AND P0, PT, R84, R17.reuse, PT ;  /* 0x000000115400720c */ /* 0x080fe40003f06270 */
[----:B------:R-:W-:Y:S01]  /*1310*/  PRMT R84, RZ, 0x7610, R84 ;  /* 0x00007610ff547816 */ /* 0x000fe20000000054 */
[----:B------:R-:W4:Y:S01]  /*1320*/  @!P1 LDG.E.U16 R82, desc[UR24][R70.64+0x40] ;  /* 0x0000401846529981 */ /* 0x000f22000c1e1500 */
[-C--:B------:R-:W-:Y:S02]  /*1330*/  ISETP.GE.AND P1, PT, R86, R17.reuse, PT ;  /* 0x000000115600720c */ /* 0x080fe40003f26270 */
[----:B0-----:R-:W-:Y:S01]  /*1340*/  PRMT R94, RZ, 0x7610, R94 ;  /* 0x00007610ff5e7816 */ /* 0x001fe2000000005e */
[----:B------:R-:W4:Y:S06]  /*1350*/  @!P4 LDG.E.U16 R108, desc[UR24][R70.64+0x340] ;  /* 0x00034018466cc981 */ /* 0x000f2c000c1e1500 */
[----:B------:R-:W4:Y:S01]  /*1360*/  @!P0 LDG.E.U16 R84, desc[UR24][R70.64+0x80] ;  /* 0x0000801846548981 */ /* 0x000f22000c1e1500 */
[----:B------:R-:W-:-:S02]  /*1370*/  ISETP.GE.AND P0, PT, R88, R17, PT ;  /* 0x000000115800720c */ /* 0x000fc40003f06270 */
[----:B------:R-:W-:Y:S02]  /*1380*/  PRMT R88, RZ, 0x7610, R88 ;  /* 0x00007610ff587816 */ /* 0x000fe40000000058 */
[----:B------:R-:W-:-:S06]  /*1390*/  PRMT R86, RZ, 0x7610, R86 ;  /* 0x00007610ff567816 */ /* 0x000fcc0000000056 */
        /* <DEDUP_REMOVED lines=8> */
[----:B------:R-:W-:Y:S02]  /*1420*/  ISETP.GE.AND P0, PT, R104, R17, PT ;  /* 0x000000116800720c */ /* 0x000fe40003f06270 */
[----:B--2---:R-:W-:Y:S02]  /*1430*/  PRMT R98, RZ, 0x7610, R98 ;  /* 0x00007610ff627816 */ /* 0x004fe40000000062 */
[----:B------:R-:W-:-:S06]  /*1440*/  PRMT R96, RZ, 0x7610, R96 ;  /* 0x00007610ff607816 */ /* 0x000fcc0000000060 */
[----:B------:R-:W2:Y:S01]  /*1450*/  @!P1 LDG.E.U16 R96, desc[UR24][R70.64+0x1c0] ;  /* 0x0001c01846609981 */ /* 0x000ea2000c1e1500 */
[----:B------:R-:W-:-:S03]  /*1460*/  ISETP.NE.AND P1, PT, R81, RZ, PT ;  /* 0x000000ff5100720c */ /* 0x000fc60003f25270 */
[----:B------:R-:W2:Y:S01]  /*1470*/  @!P0 LDG.E.U16 R98, desc[UR24][R70.64+0x200] ;  /* 0x0002001846628981 */ /* 0x000ea2000c1e1500 */
[----:B------:R-:W-:Y:S02]  /*1480*/  ISETP.NE.AND P0, PT, R83, RZ, PT ;  /* 0x000000ff5300720c */ /* 0x000fe40003f05270 */
[----:B------:R-:W-:Y:S02]  /*1490*/  PRMT R100, RZ, 0x7610, R100 ;  /* 0x00007610ff647816 */ /* 0x000fe40000000064 */
[----:B---3--:R-:W-:Y:S02]  /*14a0*/  PRMT R102, RZ, 0x7610, R102 ;  /* 0x00007610ff667816 */ /* 0x008fe40000000066 */
[----:B------:R-:W-:Y:S02]  /*14b0*/  PRMT R104, RZ, 0x7610, R104 ;  /* 0x00007610ff687816 */ /* 0x000fe40000000068 */
[----:B----4-:R-:W-:Y:S02]  /*14c0*/  PRMT R106, RZ, 0x7610, R106 ;  /* 0x00007610ff6a7816 */ /* 0x010fe4000000006a */
[----:B------:R-:W-:Y:S01]  /*14d0*/  PRMT R110, RZ, 0x7610, R110 ;  /* 0x00007610ff6e7816 */ /* 0x000fe2000000006e */
[----:B------:R-:W3:Y:S01]  /*14e0*/  @!P1 LDG.E.U16 R102, desc[UR24][R70.64+0x280] ;  /* 0x0002801846669981 */ /* 0x000ee2000c1e1500 */
[----:B------:R-:W-:-:S03]  /*14f0*/  PRMT R112, RZ, 0x7610, R112 ;  /* 0x00007610ff707816 */ /* 0x000fc60000000070 */
[----:B------:R-:W4:Y:S04]  /*1500*/  @!P0 LDG.E.U16 R100, desc[UR24][R70.64+0x240] ;  /* 0x0002401846648981 */ /* 0x000f28000c1e1500 */
[----:B------:R-:W3:Y:S04]  /*1510*/  @!P2 LDG.E.U16 R104, desc[UR24][R70.64+0x2c0] ;  /* 0x0002c0184668a981 */ /* 0x000ee8000c1e1500 */
[----:B------:R-:W3:Y:S04]  /*1520*/  @!P3 LDG.E.U16 R106, desc[UR24][R70.64+0x300] ;  /* 0x00030018466ab981 */ /* 0x000ee8000c1e1500 */
[----:B------:R-:W3:Y:S04]  /*1530*/  @!P5 LDG.E.U16 R110, desc[UR24][R70.64+0x380] ;  /* 0x00038018466ed981 */ /* 0x000ee8000c1e1500 */
[----:B------:R-:W3:Y:S01]  /*1540*/  @!P6 LDG.E.U16 R112, desc[UR24][R70.64+0x3c0] ;  /* 0x0003c0184670e981 */ /* 0x000ee2000c1e1500 */
[----:B------:R-:W-:Y:S03]  /*1550*/  BSSY.RECONVERGENT B0, `(.L_x_1388) ;  /* 0x0000057000007945 */ /* 0x000fe60003800200 */
[----:B------:R-:W-:Y:S04]  /*1560*/  STS.U16 [R21], R90 ;  /* 0x0000005a15007388 */ /* 0x000fe80000000400 */
[----:B------:R-:W-:Y:S04]  /*1570*/  STS.U16 [R23+0x40], R82 ;  /* 0x0000405217007388 */ /* 0x000fe80000000400 */
[----:B------:R-:W-:Y:S04]  /*1580*/  STS.U16 [R25+0x80], R84 ;  /* 0x0000805419007388 */ /* 0x000fe80000000400 */
[----:B------:R-:W-:Y:S04]  /*1590*/  STS.U16 [R27+0xc0], R86 ;  /* 0x0000c0561b007388 */ /* 0x000fe80000000400 */
[----:B------:R-:W-:Y:S04]  /*15a0*/  STS.U16 [R29+0x100], R88 ;  /* 0x000100581d007388 */ /* 0x000fe80000000400 */
[----:B------:R-:W-:Y:S04]  /*15b0*/  STS.U16 [R31+0x140], R92 ;  /* 0x0001405c1f007388 */ /* 0x000fe80000000400 */
[----:B------:R-:W-:Y:S04]  /*15c0*/  STS.U16 [R33+0x180], R94 ;  /* 0x0001805e21007388 */ /* 0x000fe80000000400 */
[----:B--2---:R-:W-:Y:S04]  /*15d0*/  STS.U16 [R35+0x1c0], R96 ;  /* 0x0001c06023007388 */ /* 0x004fe80000000400 */
[----:B------:R-:W-:Y:S04]  /*15e0*/  STS.U16 [R37+0x200], R98 ;  /* 0x0002006225007388 */ /* 0x000fe80000000400 */
[----:B----4-:R-:W-:Y:S04]  /*15f0*/  STS.U16 [R39+0x240], R100 ;  /* 0x0002406427007388 */ /* 0x010fe80000000400 */
[----:B---3--:R-:W-:Y:S04]  /*1600*/  STS.U16 [R41+0x280], R102 ;  /* 0x0002806629007388 */ /* 0x008fe80000000400 */
        /* <DEDUP_REMOVED lines=11> */
[----:B------:R-:W4:Y:S04]  /*16c0*/  LDS.U16 R88, [R53+0xa] ;  /* 0x00000a0035587984 */ /* 0x000f280000000400 */
[----:B------:R-:W4:Y:S04]  /*16d0*/  LDS.U16 R89, [R53+0xc] ;  /* 0x00000c0035597984 */ /* 0x000f280000000400 */
[----:B------:R0:W1:Y:S04]  /*16e0*/  LDS.U16 R91, [R53+0xe] ;  /* 0x00000e00355b7984 */ /* 0x0000680000000400 */
[----:B------:R0:W1:Y:S04]  /*16f0*/  LDS.U16 R93, [R53+0x10] ;  /* 0x00001000355d7984 */ /* 0x0000680000000400 */
[----:B------:R0:W2:Y:S04]  /*1700*/  LDS.U16 R95, [R53+0x12] ;  /* 0x00001200355f7984 */ /* 0x0000a80000000400 */
[----:B------:R0:W4:Y:S04]  /*1710*/  LDS.U16 R97, [R53+0x14] ;  /* 0x0000140035617984 */ /* 0x0001280000000400 */
[----:B------:R0:W4:Y:S04]  /*1720*/  LDS.U16 R99, [R53+0x16] ;  /* 0x0000160035637984 */ /* 0x0001280000000400 */
[----:B------:R0:W4:Y:S04]  /*1730*/  LDS.U16 R83, [R53+0x18] ;  /* 0x0000180035537984 */ /* 0x0001280000000400 */
[----:B------:R0:W4:Y:S04]  /*1740*/  LDS.U16 R82, [R53+0x1a] ;  /* 0x00001a0035527984 */ /* 0x0001280000000400 */
[----:B------:R1:W4:Y:S04]  /*1750*/  LDS.U16 R81, [R53+0x1c] ;  /* 0x00001c0035517984 */ /* 0x0003280000000400 */
[----:B------:R1:W4:Y:S01]  /*1760*/  LDS.U16 R71, [R53+0x1e] ;  /* 0x00001e0035477984 */ /* 0x0003220000000400 */
[----:B0-----:R-:W-:-:S05]  /*1770*/  SHF.L.U32 R70, R70, 0x10, RZ ;  /* 0x0000001046467819 */ /* 0x001fca00000006ff */
[----:B-----5:R-:W-:-:S05]  /*1780*/  FADD.FTZ R70, R70, R3 ;  /* 0x0000000346467221 */ /* 0x020fca0000010000 */
[----:B------:R-:W-:Y:S02]  /*1790*/  FSETP.GTU.FTZ.AND P0, PT, R70, 20, PT ;  /* 0x41a000004600780b */ /* 0x000fe40003f1c000 */
[----:B-1----:R-:W-:Y:S02]  /*17a0*/  SHF.L.U32 R84, R84, 0x10, RZ ;  /* 0x0000001054547819 */ /* 0x002fe400000006ff */
[----:B------:R-:W-:Y:S02]  /*17b0*/  ISETP.EQ.OR P0, PT, RZ, UR4, P0 ;  /* 0x00000004ff007c0c */ /* 0x000fe40008702670 */
[----:B--2---:R-:W-:Y:S02]  /*17c0*/  SHF.L.U32 R90, R85, 0x10, RZ ;  /* 0x00000010555a7819 */ /* 0x004fe400000006ff */
[----:B---3--:R-:W-:Y:S02]  /*17d0*/  SHF.L.U32 R92, R86, 0x10, RZ ;  /* 0x00000010565c7819 */ /* 0x008fe400000006ff */
[----:B----4-:R-:W-:Y:S01]  /*17e0*/  SHF.L.U32 R94, R87, 0x10, RZ ;  /* 0x00000010575e7819 */ /* 0x010fe200000006ff */
[--C-:B------:R-:W-:Y:S01]  /*17f0*/  FADD.FTZ R84, R84, R3.reuse ;  /* 0x0000000354547221 */ /* 0x100fe20000010000 */
[----:B------:R-:W-:Y:S01]  /*1800*/  SHF.L.U32 R96, R88, 0x10, RZ ;  /* 0x0000001058607819 */ /* 0x000fe200000006ff */
[--C-:B------:R-:W-:Y:S01]  /*1810*/  FADD.FTZ R86, R90, R3.reuse ;  /* 0x000000035a567221 */ /* 0x100fe20000010000 */
[--C-:B------:R-:W-:Y:S01]  /*1820*/  FADD.FTZ R88, R92, R3.reuse ;  /* 0x000000035c587221 */ /* 0x100fe20000010000 */
[--C-:B------:R-:W-:Y:S01]  /*1830*/  FADD.FTZ R90, R94, R3.reuse ;  /* 0x000000035e5a7221 */ /* 0x100fe20000010000 */
[----:B------:R-:W-:Y:S01]  /*1840*/  SHF.L.U32 R94, R89, 0x10, RZ ;  /* 0x00000010595e7819 */ /* 0x000fe200000006ff */
[----:B------:R-:W-:Y:S01]  /*1850*/  FADD.FTZ R92, R96, R3 ;  /* 0x00000003605c7221 */ /* 0x000fe20000010000 */
[----:B------:R-:W-:-:S02]  /*1860*/  FSETP.GTU.FTZ.AND P1, PT, R84, 20, PT ;  /* 0x41a000005400780b */ /* 0x000fc40003f3c000 */
[----:B------:R-:W-:Y:S01]  /*1870*/  FSETP.GTU.FTZ.AND P5, PT, R86, 20, PT ;  /* 0x41a000005600780b */ /* 0x000fe20003fbc000 */
[----:B------:R-:W-:Y:S01]  /*1880*/  FADD.FTZ R94, R94, R3 ;  /* 0x000000035e5e7221 */ /* 0x000fe20000010000 */
        /* <DEDUP_REMOVED lines=35> */
.L_x_1389:
[----:B------:R-:W-:Y:S05]  /*1ac0*/  BSYNC.RECONVERGENT B0 ;  /* 0x0000000000007941 */ /* 0x000fea0003800200 */
.L_x_1388:
        /* <DEDUP_REMOVED lines=35> */
.L_x_1391:
[----:B------:R-:W-:Y:S05]  /*1d00*/  BSYNC.RECONVERGENT B0 ;  /* 0x0000000000007941 */ /* 0x000fea0003800200 */
.L_x_1390:
        /* <DEDUP_REMOVED lines=37> */
.L_x_1393:
[----:B------:R-:W-:Y:S05]  /*1f60*/  BSYNC.RECONVERGENT B0 ;  /* 0x0000000000007941 */ /* 0x000fea0003800200 */
.L_x_1392:
        /* <DEDUP_REMOVED lines=35> */
.L_x_1395:
[----:B------:R-:W-:Y:S05]  /*21a0*/  BSYNC.RECONVERGENT B0 ;  /* 0x0000000000007941 */ /* 0x000fea0003800200 */
.L_x_1394:
        /* <DEDUP_REMOVED lines=37> */
.L_x_1397:
[----:B------:R-:W-:Y:S05]  /*2400*/  BSYNC.RECONVERGENT B0 ;  /* 0x0000000000007941 */ /* 0x000fea0003800200 */
.L_x_1396:
        /* <DEDUP_REMOVED lines=35> */
.L_x_1399:
[----:B------:R-:W-:Y:S05]  /*2640*/  BSYNC.RECONVERGENT B0 ;  /* 0x0000000000007941 */ /* 0x000fea0003800200 */
.L_x_1398:
        /* <DEDUP_REMOVED lines=37> */
.L_x_1401:
[----:B------:R-:W-:Y:S05]  /*28a0*/  BSYNC.RECONVERGENT B0 ;  /* 0x0000000000007941 */ /* 0x000fea0003800200 */
.L_x_1400:
        /* <DEDUP_REMOVED lines=35> */
.L_x_1403:
[----:B------:R-:W-:Y:S05]  /*2ae0*/  BSYNC.RECONVERGENT B0 ;  /* 0x0000000000007941 */ /* 0x000fea0003800200 */
.L_x_1402:
[----:B------:R-:W-:Y:S01]  /*2af0*/  ISETP.EQ.OR P4, PT, RZ, UR4, P4 ;  /* 0x00000004ff007c0c */ /* 0x000fe2000a782670 */
[----:B------:R-:W-:Y:S01]  /*2b00*/  BSSY.RECONVERGENT B0, `(.L_x_1404) ;  /* 0x0000026000007945 */ /* 0x000fe20003800200 */
[----:B------:R-:W-:Y:S02]  /*2b10*/  SHF.L.U32 R110, R81, 0x10, RZ ;  /* 0x00000010516e7819 */ /* 0x000fe400000006ff */
[----:B------:R-:W-:Y:S02]  /*2b20*/  FSETP.GTU.FTZ.AND P1, PT, R108, 20, PT ;  /* 0x41a000006c00780b */ /* 0x000fe40003f3c000 */
[----:B------:R-:W-:Y:S01]  /*2b30*/  ISETP.EQ.OR P5, PT, RZ, UR4, P5 ;  /* 0x00000004ff007c0c */ /* 0x000fe2000afa2670 */
[----:B------:R-:W-:Y:S01]  /*2b40*/  FADD.FTZ R110, R110, R3 ;  /* 0x000000036e6e7221 */ /* 0x000fe20000010000 */
        /* <DEDUP_REMOVED lines=33> */
.L_x_1405:
[----:B------:R-:W-:Y:S05]  /*2d60*/  BSYNC.RECONVERGENT B0 ;  /* 0x0000000000007941 */ /* 0x000fea0003800200 */
.L_x_1404:
[----:B------:R-:W-:Y:S01]  /*2d70*/  SHF.L.U32 R112, R71, 0x10, RZ ;  /* 0x0000001047707819 */ /* 0x000fe200000006ff */
[----:B------:R-:W-:Y:S01]  /*2d80*/  BSSY.RECONVERGENT B0, `(.L_x_1406) ;  /* 0x0000026000007945 */ /* 0x000fe20003800200 */
[----:B------:R-:W-:Y:S01]  /*2d90*/  FSETP.GTU.FTZ.AND P4, PT, R110, 20, PT ;  /* 0x41a000006e00780b */ /* 0x000fe20003f9c000 */
[----:B------:R-:W-:Y:S01]  /*2da0*/  IMAD.U32 R95, R76, 0x10000, RZ ;  /* 0x000100004c5f7824 */ /* 0x000fe200078e00ff */
        /* <DEDUP_REMOVED lines=35> */
.L_x_1407:
[----:B------:R-:W-:Y:S05]  /*2fe0*/  BSYNC.RECONVERGENT B0 ;  /* 0x0000000000007941 */ /* 0x000fea0003800200 */
.L_x_1406:
        /* <DEDUP_REMOVED lines=45> */
.L_x_1409:
[----:B------:R-:W-:Y:S05]  /*32c0*/  BSYNC.RECONVERGENT B0 ;  /* 0x0000000000007941 */ /* 0x000fea0003800200 */
.L_x_1408:
        /* <DEDUP_REMOVED lines=32> */
.L_x_1411:
[----:B------:R-:W-:Y:S05]  /*34d0*/  BSYNC.RECONVERGENT B0 ;  /* 0x0000000000007941 */ /* 0x000fea0003800200 */
.L_x_1410:
        /* <DEDUP_REMOVED lines=32> */
.L_x_1413:
[----:B------:R-:W-:Y:S05]  /*36e0*/  BSYNC.RECONVERGENT B0 ;  /* 0x0000000000007941 */ /* 0x000fea0003800200 */
.L_x_1412:
        /* <DEDUP_REMOVED lines=32> */
.L_x_1415:
[----:B------:R-:W-:Y:S05]  /*38f0*/  BSYNC.RECONVERGENT B0 ;  /* 0x0000000000007941 */ /* 0x000fea0003800200 */
.L_x_1414:
        /* <DEDUP_REMOVED lines=32> */
.L_x_1417:
[----:B------:R-:W-:Y:S05]  /*3b00*/  BSYNC.RECONVERGENT B0 ;  /* 0x0000000000007941 */ /* 0x000fea0003800200 */
.L_x_1416:
        /* <DEDUP_REMOVED lines=32> */
.L_x_1419:
[----:B------:R-:W-:Y:S05]  /*3d10*/  BSYNC.RECONVERGENT B0 ;  /* 0x0000000000007941 */ /* 0x000fea0003800200 */
.L_x_1418:
        /* <DEDUP_REMOVED lines=24> */
[----:B------:R-:W0:Y:S01]  /*3ea0*/  LDCU.64 UR6, c[0x0][0x3a0] ;  /* 0x00007400ff0677ac */ /* 0x000e220008000a00 */
[----:B------:R-:W1:Y:S01]  /*3eb0*/  LDC R130, c[0x0][0x38c] ;  /* 0x0000e300ff827b82 */ /* 0x000e620000000800 */
[C---:B------:R-:W-:Y:S01]  /*3ec0*/  SHF.L.U32 R72, R7.reuse, 0xa, RZ ;  /* 0x0000000a07487819 */ /* 0x040fe200000006ff */
[----:B------:R-:W-:Y:S01]  /*3ed0*/  HFMA2 R119, -RZ, RZ, 0, 0 ;  /* 0x00000000ff777431 */ /* 0x000fe200000001ff */
[----:B------:R-:W-:Y:S01]  /*3ee0*/  ISETP.NE.AND P0, PT, R7, RZ, PT ;  /* 0x000000ff0700720c */ /* 0x000fe20003f05270 */
[----:B------:R-:W-:Y:S01]  /*3ef0*/  FMUL.FTZ R87, R87, R70 ;  /* 0x0000004657577220 */ /* 0x000fe20000410000 */
[----:B------:R-:W-:Y:S01]  /*3f00*/  LEA R71, R73, -R72, 0x1 ;  /* 0x8000004849477211 */ /* 0x000fe200078e08ff */
[----:B------:R-:W-:Y:S01]  /*3f10*/  FMUL.FTZ R89, R79, R84 ;  /* 0x000000544f597220 */ /* 0x000fe20000410000 */
[----:B------:R-:W-:Y:S01]  /*3f20*/  SHF.L.U32 R73, R4, 0x5, RZ ;  /* 0x0000000504497819 */ /* 0x000fe200000006ff */
[----:B------:R-:W2:Y:S01]  /*3f30*/  LDC.64 R138, c[0x0][0x440] ;  /* 0x00011000ff8a7b82 */ /* 0x000ea20000000a00 */
[----:B------:R-:W-:Y:S01]  /*3f40*/  FMUL.FTZ R91, R91, R86 ;  /* 0x000000565b5b7220 */ /* 0x000fe20000410000 */
[----:B------:R-:W-:Y:S01]  /*3f50*/  FMUL.FTZ R93, R77, R88 ;  /* 0x000000584d5d7220 */ /* 0x000fe20000410000 */
[----:B------:R-:W-:Y:S01]  /*3f60*/  LOP3.LUT R132, R73, 0x7c1f, R4, 0xc8, !PT ;  /* 0x00007c1f49847812 */ /* 0x000fe200078ec804 */
[----:B------:R-:W-:Y:S01]  /*3f70*/  FMUL.FTZ R95, R95, R90 ;  /* 0x0000005a5f5f7220 */ /* 0x000fe20000410000 */
[----:B------:R-:W-:Y:S01]  /*3f80*/  FMUL.FTZ R97, R75, R92 ;  /* 0x0000005c4b617220 */ /* 0x000fe20000410000 */
[----:B------:R-:W-:Y:S01]  /*3f90*/  FMUL.FTZ R99, R99, R94 ;  /* 0x0000005e63637220 */ /* 0x000fe20000410000 */
[----:B------:R-:W-:Y:S01]  /*3fa0*/  FMUL.FTZ R101, R101, R96 ;  /* 0x0000006065657220 */ /* 0x000fe20000410000 */
[----:B------:R-:W3:Y:S01]  /*3fb0*/  LDC.64 R140, c[0x0][0x448] ;  /* 0x00011200ff8c7b82 */ /* 0x000ee20000000a00 */
[----:B0-----:R-:W-:-:S04]  /*3fc0*/  IMAD.WIDE.U32 R136, R0, UR6, RZ ;  /* 0x0000000600887c25 */ /* 0x001fc8000f8e00ff */
[----:B------:R-:W-:Y:S01]  /*3fd0*/  FMUL.FTZ R103, R103, R98 ;  /* 0x0000006267677220 */ /* 0x000fe20000410000 */
[----:B------:R-:W-:Y:S01]  /*3fe0*/  FMUL.FTZ R105, R105, R100 ;  /* 0x0000006469697220 */ /* 0x000fe20000410000 */
[----:B------:R-:W-:Y:S01]  /*3ff0*/  FMUL.FTZ R107, R107, R102 ;  /* 0x000000666b6b7220 */ /* 0x000fe20000410000 */
[----:B------:R-:W-:Y:S01]  /*4000*/  ISETP.EQ.AND P0, PT, R4, RZ, P0 ;  /* 0x000000ff0400720c */ /* 0x000fe20000702270 */
[----:B------:R-:W-:Y:S01]  /*4010*/  FMUL.FTZ R109, R109, R104 ;  /* 0x000000686d6d7220 */ /* 0x000fe20000410000 */
[----:B------:R-:W-:Y:S01]  /*4020*/  ISETP.GE.AND P1, PT, R132, R71, PT ;  /* 0x000000478400720c */ /* 0x000fe20003f26270 */
[----:B------:R-:W0:Y:S01]  /*4030*/  LDC.64 R142, c[0x0][0x480] ;  /* 0x00012000ff8e7b82 */ /* 0x000e220000000a00 */
[----:B------:R-:W-:Y:S01]  /*4040*/  FMUL.FTZ R111, R111, R106 ;  /* 0x0000006a6f6f7220 */ /* 0x000fe20000410000 */
[----:B------:R-:W-:Y:S01]  /*4050*/  FMUL.FTZ R113, R113, R108 ;  /* 0x0000006c71717220 */ /* 0x000fe20000410000 */
[----:B------:R-:W-:Y:S01]  /*4060*/  FMUL.FTZ R115, R115, R110 ;  /* 0x0000006e73737220 */ /* 0x000fe20000410000 */
[----:B------:R-:W-:Y:S01]  /*4070*/  FMUL.FTZ R117, R117, R112 ;  /* 0x0000007075757220 */ /* 0x000fe20000410000 */
[----:B------:R-:W-:Y:S01]  /*4080*/  IMAD R85, R0, UR7, R137 ;  /* 0x0000000700557c24 */ /* 0x000fe2000f8e0289 */
[----:B------:R-:W4:Y:S01]  /*4090*/  LDCU UR5, c[0x0][0x38c] ;  /* 0x00007180ff0577ac */ /* 0x000f220008000800 */
[----:B------:R-:W0:Y:S01]  /*40a0*/  LDCU.64 UR6, c[0x0][0x3a8] ;  /* 0x00007500ff0677ac */ /* 0x000e220008000a00 */
[----:B------:R-:W0:Y:S04]  /*40b0*/  LDCU.64 UR8, c[0x0][0x3c0] ;  /* 0x00007800ff0877ac */ /* 0x000e280008000a00 */
.L_x_1423:
[-C--:B------:R-:W-:Y:S01]  /*40c0*/  ISETP.GE.AND P4, PT, R12, R71.reuse, PT ;  /* 0x000000470c00720c */ /* 0x080fe20003f86270 */
[----:B------:R-:W5:Y:S01]  /*40d0*/  @!P1 LDC.64 R72, c[0x0][0x3e0] ;  /* 0x0000f800ff489b82 */ /* 0x000f620000000a00 */
[-C--:B------:R-:W-:Y:S02]  /*40e0*/  ISETP.GE.AND P6, PT, R14, R71.reuse, PT ;  /* 0x000000470e00720c */ /* 0x080fe40003fc6270 */
[----:B------:R-:W-:Y:S02]  /*40f0*/  @!P1 MOV R133, RZ ;  /* 0x000000ff00859202 */ /* 0x000fe40000000f00 */
[C---:B------:R-:W-:Y:S02]  /*4100*/  LOP3.LUT R144, R132.reuse, 0x60, RZ, 0xfc, !PT ;  /* 0x0000006084907812 */ /* 0x040fe400078efcff */
[----:B------:R-:W-:Y:S02]  /*4110*/  LOP3.LUT R82, R132, 0x80, RZ, 0xfc, !PT ;  /* 0x0000008084527812 */ /* 0x000fe400078efcff */
[----:B------:R-:W-:-:S02]  /*4120*/  ISETP.GE.AND P5, PT, R144, R71, PT ;  /* 0x000000479000720c */ /* 0x000fc40003fa6270 */
[----:B------:R-:W-:Y:S01]  /*4130*/  ISETP.GE.AND P3, PT, R82, R71, PT ;  /* 0x000000475200720c */ /* 0x000fe20003f66270 */
[----:B------:R-:W1:Y:S01]  /*4140*/  @!P4 LDC.64 R74, c[0x0][0x3e0] ;  /* 0x0000f800ff4acb82 */ /* 0x000e620000000a00 */
[----:B------:R-:W-:Y:S01]  /*4150*/  @!P4 MOV R81, RZ ;  /* 0x000000ff0051c202 */ /* 0x000fe20000000f00 */
[----:B------:R-:W-:Y:S01]  /*4160*/  @!P4 IMAD.MOV.U32 R80, RZ, RZ, R12 ;  /* 0x000000ffff50c224 */ /* 0x000fe200078e000c */
[----:B------:R-:W-:-:S05]  /*4170*/  PRMT R154, RZ, 0x7610, R154 ;  /* 0x00007610ff9a7816 */ /* 0x000fca000000009a */
[----:B------:R-:W4:Y:S01]  /*4180*/  @!P6 LDC.64 R76, c[0x0][0x3e0] ;  /* 0x0000f800ff4ceb82 */ /* 0x000f220000000a00 */
[----:B-----5:R-:W-:-:S04]  /*4190*/  @!P1 IMAD.WIDE.U32 R78, R119, R72, R132 ;  /* 0x00000048774e9225 */ /* 0x020fc800078e0084 */
[----:B------:R-:W-:Y:S01]  /*41a0*/  @!P1 IMAD R73, R119, R73, R79 ;  /* 0x0000004977499224 */ /* 0x000fe200078e024f */
[----:B------:R-:W-:-:S04]  /*41b0*/  @!P1 LEA R72, P2, R78, R13, 0x1 ;  /* 0x0000000d4e489211 */ /* 0x000fc800078408ff */
[----:B------:R-:W-:Y:S02]  /*41c0*/  @!P1 LEA.HI.X R73, R78, R15, R73, 0x1, P2 ;  /* 0x0000000f4e499211 */ /* 0x000fe400010f0c49 */
[----:B------:R-:W5:Y:S01]  /*41d0*/  @!P5 LDC.64 R78, c[0x0][0x3e0] ;  /* 0x0000f800ff4edb82 */ /* 0x000f620000000a00 */
[----:B-1----:R-:W-:Y:S01]  /*41e0*/  @!P4 IMAD.WIDE.U32 R146, R119, R74, R80 ;  /* 0x0000004a7792c225 */ /* 0x002fe200078e0050 */
[----:B------:R-:W-:-:S03]  /*41f0*/  LOP3.LUT R80, R132, 0xa0, RZ, 0xfc, !PT ;  /* 0x000000a084507812 */ /* 0x000fc600078efcff */
[C---:B------:R-:W-:Y:S01]  /*4200*/  @!P4 IMAD R75, R119.reuse, R75, R147 ;  /* 0x0000004b774bc224 */ /* 0x040fe200078e0293 */
[C---:B------:R-:W-:Y:S02]  /*4210*/  @!P4 LEA R150, P2, R146.reuse, R13, 0x1 ;  /* 0x0000000d9296c211 */ /* 0x040fe400078408ff */
[----:B------:R-:W-:Y:S02]  /*4220*/  @!P6 MOV R147, RZ ;  /* 0x000000ff0093e202 */ /* 0x000fe40000000f00 */
[----:B------:R-:W-:Y:S02]  /*4230*/  @!P4 LEA.HI.X R151, R146, R15, R75, 0x1, P2 ;  /* 0x0000000f9297c211 */ /* 0x000fe400010f0c4b */
[----:B------:R-:W-:Y:S01]  /*4240*/  @!P6 MOV R146, R14 ;  /* 0x0000000e0092e202 */ /* 0x000fe20000000f00 */
[----:B------:R-:W1:Y:S01]  /*4250*/  @!P3 LDC.64 R74, c[0x0][0x3e0] ;  /* 0x0000f800ff4abb82 */ /* 0x000e620000000a00 */
[----:B------:R-:W-:Y:S01]  /*4260*/  ISETP.GE.AND P2, PT, R80, R71, PT ;  /* 0x000000475000720c */ /* 0x000fe20003f46270 */
[----:B------:R2:W3:Y:S02]  /*4270*/  @!P4 LDG.E.U16 R154, desc[UR24][R150.64] ;  /* 0x00000018969ac981 */ /* 0x0004e4000c1e1500 */
[----:B----4-:R-:W-:-:S04]  /*4280*/  @!P6 IMAD.WIDE.U32 R146, R119, R76, R146 ;  /* 0x0000004c7792e225 */ /* 0x010fc800078e0092 */
[----:B------:R-:W-:Y:S01]  /*4290*/  @!P6 IMAD R77, R119, R77, R147 ;  /* 0x0000004d774de224 */ /* 0x000fe200078e0293 */
[----:B------:R-:W-:-:S04]  /*42a0*/  @!P6 LEA R148, P4, R146, R13, 0x1 ;  /* 0x0000000d9294e211 */ /* 0x000fc800078808ff */
[----:B------:R-:W-:Y:S02]  /*42b0*/  @!P6 LEA.HI.X R149, R146, R15, R77, 0x1, P4 ;  /* 0x0000000f9295e211 */ /* 0x000fe400020f0c4d */
[----:B------:R-:W4:Y:S01]  /*42c0*/  @!P2 LDC.64 R76, c[0x0][0x3e0] ;  /* 0x0000f800ff4cab82 */ /* 0x000f220000000a00 */
[----:B------:R-:W-:Y:S02]  /*42d0*/  @!P5 MOV R145, RZ ;  /* 0x000000ff0091d202 */ /* 0x000fe40000000f00 */
[----:B------:R-:W-:Y:S01]  /*42e0*/  PRMT R152, RZ, 0x7610, R152 ;  /* 0x00007610ff987816 */ /* 0x000fe20000000098 */
[----:B-----5:R-:W-:Y:S01]  /*42f0*/  @!P5 IMAD.WIDE.U32 R144, R119, R78, R144 ;  /* 0x0000004e7790d225 */ /* 0x020fe200078e0090 */
[----:B------:R-:W-:-:S04]  /*4300*/  ISETP.GE.AND P4, PT, R16, R71, PT ;  /* 0x000000471000720c */ /* 0x000fc80003f86270 */
[----:B------:R5:W3:Y:S01]  /*4310*/  @!P6 LDG.E.U16 R152, desc[UR24][R148.64] ;  /* 0x000000189498e981 */ /* 0x000ae2000c1e1500 */
[C---:B------:R-:W-:Y:S01]  /*4320*/  @!P5 IMAD R81, R119.reuse, R79, R145 ;  /* 0x0000004f7751d224 */ /* 0x040fe200078e0291 */
[C---:B------:R-:W-:Y:S02]  /*4330*/  @!P5 LEA R146, P6, R144.reuse, R13, 0x1 ;  /* 0x0000000d9092d211 */ /* 0x040fe400078c08ff */
[----:B------:R-:W-:Y:S02]  /*4340*/  @!P3 MOV R83, RZ ;  /* 0x000000ff0053b202 */ /* 0x000fe40000000f00 */
[----:B------:R-:W-:Y:S02]  /*4350*/  @!P5 LEA.HI.X R147, R144, R15, R81, 0x1, P6 ;  /* 0x0000000f9093d211 */ /* 0x000fe400030f0c51 */
[----:B------:R-:W-:Y:S01]  /*4360*/  @!P2 MOV R81, RZ ;  /* 0x000000ff0051a202 */ /* 0x000fe20000000f00 */
[----:B-1----:R-:W-:Y:S01]  /*4370*/  @!P3 IMAD.WIDE.U32 R78, R119, R74, R82 ;  /* 0x0000004a774eb225 */ /* 0x002fe200078e0052 */
[----:B--2---:R-:W-:-:S03]  /*4380*/  PRMT R150, RZ, 0x7610, R150 ;  /* 0x00007610ff967816 */ /* 0x004fc60000000096 */
[C---:B------:R-:W-:Y:S01]  /*4390*/  @!P3 IMAD R79, R119.reuse, R75, R79 ;  /* 0x0000004b774fb224 */ /* 0x040fe200078e024f */
[----:B------:R-:W-:Y:S01]  /*43a0*/  @!P3 LEA R144, P6, R78, R13, 0x1 ;  /* 0x0000000d4e90b211 */ /* 0x000fe200078c08ff */
[C---:B----4-:R-:W-:Y:S01]  /*43b0*/  @!P2 IMAD.WIDE.U32 R80, R119.reuse, R76, R80 ;  /* 0x0000004c7750a225 */ /* 0x050fe200078e0050 */
[----:B------:R-:W1:Y:S01]  /*43c0*/  @!P4 LDC.64 R74, c[0x0][0x3e0] ;  /* 0x0000f800ff4acb82 */ /* 0x000e620000000a00 */
[----:B------:R-:W2:Y:S01]  /*43d0*/  @!P5 LDG.E.U16 R150, desc[UR24][R146.64] ;  /* 0x000000189296d981 */ /* 0x000ea2000c1e1500 */
[----:B------:R-:W-:Y:S01]  /*43e0*/  ISETP.GE.AND P5, PT, R18, R71, PT ;  /* 0x000000471200720c */ /* 0x000fe20003fa6270 */
[----:B------:R-:W-:Y:S01]  /*43f0*/  @!P2 IMAD R81, R119, R77, R81 ;  /* 0x0000004d7751a224 */ /* 0x000fe200078e0251 */
[----:B------:R-:W-:Y:S02]  /*4400*/  PRMT R156, RZ, 0x7610, R156 ;  /* 0x00007610ff9c7816 */ /* 0x000fe4000000009c */
[----:B------:R-:W-:Y:S02]  /*4410*/  @!P3 LEA.HI.X R145, R78, R15, R79, 0x1, P6 ;  /* 0x0000000f4e91b211 */ /* 0x000fe400030f0c4f */
[----:B------:R-:W-:-:S02]  /*4420*/  MOV R76, R136 ;  /* 0x00000088004c7202 */ /* 0x000fc40000000f00 */
[----:B------:R-:W-:Y:S01]  /*4430*/  MOV R77, R85 ;  /* 0x00000055004d7202 */ /* 0x000fe20000000f00 */
[----:B------:R4:W2:Y:S01]  /*4440*/  @!P3 LDG.E.U16 R156, desc[UR24][R144.64] ;  /* 0x00000018909cb981 */ /* 0x0008a2000c1e1500 */
[----:B------:R-:W-:Y:S01]  /*4450*/  @!P2 LEA R82, P3, R80, R13, 0x1 ;  /* 0x0000000d5052a211 */ /* 0x000fe200078608ff */
[----:B0-----:R-:W-:-:S03]  /*4460*/  IMAD.WIDE.U32 R78, R119, UR6, R76 ;  /* 0x00000006774e7c25 */ /* 0x001fc6000f8e004c */
[----:B------:R-:W-:Y:S01]  /*4470*/  @!P2 LEA.HI.X R83, R80, R15, R81, 0x1, P3 ;  /* 0x0000000f5053a211 */ /* 0x000fe200018f0c51 */
[----:B------:R-:W0:Y:S01]  /*4480*/  @!P5 LDC.64 R76, c[0x0][0x3e0] ;  /* 0x0000f800ff4cdb82 */ /* 0x000e220000000a00 */
[----:B------:R-:W-:Y:S01]  /*4490*/  IMAD R79, R119, UR7, R79 ;  /* 0x00000007774f7c24 */ /* 0x000fe2000f8e024f */
[----:B-----5:R-:W-:Y:S02]  /*44a0*/  LEA R148, P3, R78, R138, 0x3 ;  /* 0x0000008a4e947211 */ /* 0x020fe400078618ff */
[----:B------:R-:W-:Y:S02]  /*44b0*/  ISETP.GE.AND P6, PT, R20, R71, PT ;  /* 0x000000471400720c */ /* 0x000fe40003fc6270 */
[----:B------:R-:W-:Y:S02]  /*44c0*/  LEA.HI.X R149, R78, R139, R79, 0x3, P3 ;  /* 0x0000008b4e957211 */ /* 0x000fe400018f1c4f */
[----:B------:R-:W-:Y:S02]  /*44d0*/  @!P4 MOV R78, R16 ;  /* 0x00000010004ec202 */ /* 0x000fe40000000f00 */
[----:B------:R-:W-:-:S02]  /*44e0*/  @!P4 MOV R79, RZ ;  /* 0x000000ff004fc202 */ /* 0x000fc40000000f00 */
[----:B------:R-:W-:Y:S01]  /*44f0*/  PRMT R158, RZ, 0x7610, R158 ;  /* 0x00007610ff9e7816 */ /* 0x000fe2000000009e */
[----:B-1----:R-:W-:-:S04]  /*4500*/  @!P4 IMAD.WIDE.U32 R78, R119, R74, R78 ;  /* 0x0000004a774ec225 */ /* 0x002fc800078e004e */
[----:B------:R-:W1:Y:S01]  /*4510*/  @!P6 LDC.64 R80, c[0x0][0x3e0] ;  /* 0x0000f800ff50eb82 */ /* 0x000e620000000a00 */
[----:B------:R0:W5:Y:S01]  /*4520*/  @!P2 LDG.E.U16 R158, desc[UR24][R82.64] ;  /* 0x00000018529ea981 */ /* 0x000162000c1e1500 */
[----:B------:R-:W-:Y:S01]  /*4530*/  @!P4 IMAD R79, R119, R75, R79 ;  /* 0x0000004b774fc224 */ /* 0x000fe200078e024f */
[----:B----4-:R-:W-:Y:S02]  /*4540*/  @!P4 LEA R144, P3, R78, R13, 0x1 ;  /* 0x0000000d4e90c211 */ /* 0x010fe400078608ff */
[----:B------:R-:W-:Y:S01]  /*4550*/  ISETP.GE.AND P2, PT, R22, R71, PT ;  /* 0x000000471600720c */ /* 0x000fe20003f46270 */
[----:B------:R-:W4:Y:S01]  /*4560*/  LDG.E.64 R74, desc[UR24][R148.64] ;  /* 0x00000018944a7981 */ /* 0x000f22000c1e1b00 */
[----:B------:R-:W-:Y:S02]  /*4570*/  @!P4 LEA.HI.X R145, R78, R15, R79, 0x1, P3 ;  /* 0x0000000f4e91c211 */ /* 0x000fe400018f0c4f */
[----:B------:R-:W-:Y:S02]  /*4580*/  @!P5 MOV R78, R18 ;  /* 0x00000012004ed202 */ /* 0x000fe40000000f00 */
[----:B------:R-:W-:-:S02]  /*4590*/  @!P5 MOV R79, RZ ;  /* 0x000000ff004fd202 */ /* 0x000fc40000000f00 */
[----:B------:R-:W-:Y:S01]  /*45a0*/  PRMT R160, RZ, 0x7610, R160 ;  /* 0x00007610ffa07816 */ /* 0x000fe200000000a0 */
[----:B0-----:R-:W-:-:S04]  /*45b0*/  @!P5 IMAD.WIDE.U32 R82, R119, R76, R78 ;  /* 0x0000004c7752d225 */ /* 0x001fc800078e004e */
[----:B------:R-:W0:Y:S01]  /*45c0*/  @!P2 LDC.64 R78, c[0x0][0x3e0] ;  /* 0x0000f800ff4eab82 */ /* 0x000e220000000a00 */
[----:B------:R1:W5:Y:S01]  /*45d0*/  @!P4 LDG.E.U16 R160, desc[UR24][R144.64] ;  /* 0x0000001890a0c981 */ /* 0x000362000c1e1500 */
[----:B------:R-:W-:Y:S01]  /*45e0*/  @!P5 IMAD R77, R119, R77, R83 ;  /* 0x0000004d774dd224 */ /* 0x000fe200078e0253 */
[----:B------:R-:W-:Y:S02]  /*45f0*/  @!P5 LEA R146, P4, R82, R13, 0x1 ;  /* 0x0000000d5292d211 */ /* 0x000fe400078808ff */
[----:B------:R-:W-:Y:S02]  /*4600*/  ISETP.GE.AND P3, PT, R24, R71, PT ;  /* 0x000000471800720c */ /* 0x000fe40003f66270 */
[----:B------:R-:W-:Y:S02]  /*4610*/  @!P5 LEA.HI.X R147, R82, R15, R77, 0x1, P4 ;  /* 0x0000000f5293d211 */ /* 0x000fe400020f0c4d */
[----:B------:R-:W-:Y:S02]  /*4620*/  @!P6 MOV R76, R20 ;  /* 0x00000014004ce202 */ /* 0x000fe40000000f00 */
[----:B------:R-:W-:-:S02]  /*4630*/  @!P6 MOV R77, RZ ;  /* 0x000000ff004de202 */ /* 0x000fc40000000f00 */
[----:B------:R-:W-:Y:S01]  /*4640*/  PRMT R162, RZ, 0x7610, R162 ;  /* 0x00007610ffa27816 */ /* 0x000fe200000000a2 */
[----:B-1----:R-:W-:-:S04]  /*4650*/  @!P6 IMAD.WIDE.U32 R82, R119, R80, R76 ;  /* 0x000000507752e225 */ /* 0x002fc800078e004c */
[----:B------:R-:W1:Y:S01]  /*4660*/  @!P3 LDC.64 R76, c[0x0][0x3e0] ;  /* 0x0000f800ff4cbb82 */ /* 0x000e620000000a00 */
        /* <DEDUP_REMOVED lines=28> */
[----:B0-----:R-:W-:Y:S01]  /*4830*/  @!P4 IMAD.WIDE.U32 R82, R119, R80, R76 ;  /* 0x000000507752c225 */ /* 0x001fe200078e004c */
[----:B------:R-:W-:-:S03]  /*4840*/  ISETP.GE.AND P2, PT, R32, R71, PT ;  /* 0x000000472000720c */ /* 0x000fc60003f46270 */
[----:B------:R-:W0:Y:S01]  /*4850*/  @!P6 LDC.64 R76, c[0x0][0x3e0] ;  /* 0x0000f800ff4ceb82 */ /* 0x000e220000000a00 */
[----:B------:R1:W5:Y:S01]  /*4860*/  @!P3 LDG.E.U16 R168, desc[UR24][R144.64] ;  /* 0x0000001890a8b981 */ /* 0x000362000c1e1500 */
[C---:B------:R-:W-:Y:S01]  /*4870*/  @!P4 IMAD R81, R119.reuse, R81, R83 ;  /* 0x000000517751c224 */ /* 0x040fe200078e0253 */
[C---:B------:R-:W-:Y:S02]  /*4880*/  @!P4 LEA R146, P3, R82.reuse, R13, 0x1 ;  /* 0x0000000d5292c211 */ /* 0x040fe400078608ff */
[----:B------:R-:W-:Y:S02]  /*4890*/  @!P5 MOV R80, R28 ;  /* 0x0000001c0050d202 */ /* 0x000fe40000000f00 */
[----:B------:R-:W-:Y:S02]  /*48a0*/  @!P4 LEA.HI.X R147, R82, R15, R81, 0x1, P3 ;  /* 0x0000000f5293c211 */ /* 0x000fe400018f0c51 */
[----:B------:R-:W-:Y:S02]  /*48b0*/  @!P5 MOV R81, RZ ;  /* 0x000000ff0051d202 */ /* 0x000fe40000000f00 */
[----:B------:R-:W-:Y:S01]  /*48c0*/  PRMT R170, RZ, 0x7610, R170 ;  /* 0x00007610ffaa7816 */ /* 0x000fe200000000aa */
[----:B-1----:R-:W-:-:S03]  /*48d0*/  @!P5 IMAD.WIDE.U32 R82, R119, R78, R80 ;  /* 0x0000004e7752d225 */ /* 0x002fc600078e0050 */
[----:B------:R-:W1:Y:S02]  /*48e0*/  @!P2 LDC.64 R80, c[0x0][0x3e0] ;  /* 0x0000f800ff50ab82 */ /* 0x000e640000000a00 */
[----:B------:R0:W5:Y:S01]  /*48f0*/  @!P4 LDG.E.U16 R170, desc[UR24][R146.64] ;  /* 0x0000001892aac981 */ /* 0x000162000c1e1500 */
[----:B------:R-:W-:Y:S01]  /*4900*/  @!P5 IMAD R79, R119, R79, R83 ;  /* 0x0000004f774fd224 */ /* 0x000fe200078e0253 */
[----:B------:R-:W-:Y:S02]  /*4910*/  @!P5 LEA R144, P4, R82, R13, 0x1 ;  /* 0x0000000d5290d211 */ /* 0x000fe400078808ff */
[----:B------:R-:W-:Y:S02]  /*4920*/  ISETP.GE.AND P3, PT, R34, R71, PT ;  /* 0x000000472200720c */ /* 0x000fe40003f66270 */
[----:B------:R-:W-:Y:S02]  /*4930*/  @!P5 LEA.HI.X R145, R82, R15, R79, 0x1, P4 ;  /* 0x0000000f5291d211 */ /* 0x000fe400020f0c4f */
[----:B------:R-:W-:-:S02]  /*4940*/  @!P6 MOV R78, R30 ;  /* 0x0000001e004ee202 */ /* 0x000fc40000000f00 */
[----:B------:R-:W-:Y:S02]  /*4950*/  @!P6 MOV R79, RZ ;  /* 0x000000ff004fe202 */ /* 0x000fe40000000f00 */
[----:B------:R-:W-:Y:S01]  /*4960*/  PRMT R172, RZ, 0x7610, R172 ;  /* 0x00007610ffac7816 */ /* 0x000fe200000000ac */
[----:B0-----:R-:W-:-:S04]  /*4970*/  @!P6 IMAD.WIDE.U32 R82, R119, R76, R78 ;  /* 0x0000004c7752e225 */ /* 0x001fc800078e004e */
[----:B------:R-:W0:Y:S01]  /*4980*/  @!P3 LDC.64 R78, c[0x0][0x3e0] ;  /* 0x0000f800ff4ebb82 */ /* 0x000e220000000a00 */
[----:B------:R1:W5:Y:S01]  /*4990*/  @!P5 LDG.E.U16 R172, desc[UR24][R144.64] ;  /* 0x0000001890acd981 */ /* 0x000362000c1e1500 */
[----:B------:R-:W-:Y:S01]  /*49a0*/  @!P6 IMAD R77, R119, R77, R83 ;  /* 0x0000004d774de224 */ /* 0x000fe200078e0253 */
[----:B------:R-:W-:Y:S02]  /*49b0*/  @!P6 LEA R146, P5, R82, R13, 0x1 ;  /* 0x0000000d5292e211 */ /* 0x000fe400078a08ff */
[----:B------:R-:W-:Y:S02]  /*49c0*/  ISETP.GE.AND P4, PT, R36, R71, PT ;  /* 0x000000472400720c */ /* 0x000fe40003f86270 */
[----:B------:R-:W-:Y:S01]  /*49d0*/  @!P6 LEA.HI.X R147, R82, R15, R77, 0x1, P5 ;  /* 0x0000000f5293e211 */ /* 0x000fe200028f0c4d */
[----:B------:R-:W-:Y:S01]  /*49e0*/  @!P2 IMAD.MOV.U32 R77, RZ, RZ, RZ ;  /* 0x000000ffff4da224 */ /* 0x000fe200078e00ff */
[----:B------:R-:W-:Y:S02]  /*49f0*/  @!P2 MOV R76, R32 ;  /* 0x00000020004ca202 */ /* 0x000fe40000000f00 */
[----:B------:R-:W-:-:S03]  /*4a00*/  PRMT R174, RZ, 0x7610, R174 ;  /* 0x00007610ffae7816 */ /* 0x000fc600000000ae */
[----:B-1----:R-:W-:-:S03]  /*4a10*/  @!P2 IMAD.WIDE.U32 R82, R119, R80, R76 ;  /* 0x000000507752a225 */ /* 0x002fc600078e004c */
[----:B------:R1:W5:Y:S01]  /*4a20*/  @!P6 LDG.E.U16 R174, desc[UR24][R146.64] ;  /* 0x0000001892aee981 */ /* 0x000362000c1e1500 */
[----:B------:R-:W-:Y:S01]  /*4a30*/  @!P2 IMAD R81, R119, R81, R83 ;  /* 0x000000517751a224 */ /* 0x000fe200078e0253 */
[----:B------:R-:W-:Y:S01]  /*4a40*/  @!P2 LEA R144, P6, R82, R13, 0x1 ;  /* 0x0000000d5290a211 */ /* 0x000fe200078c08ff */
[----:B------:R-:W3:Y:S01]  /*4a50*/  @!P4 LDC.64 R76, c[0x0][0x3e0] ;  /* 0x0000f800ff4ccb82 */ /* 0x000ee20000000a00 */
        /* <DEDUP_REMOVED lines=9> */
[----:B-1----:R-:W-:Y:S02]  /*4af0*/  @!P3 LEA R146, P2, R80, R13, 0x1 ;  /* 0x0000000d5092b211 */ /* 0x002fe400078408ff */
[----:B------:R-:W-:Y:S02]  /*4b00*/  ISETP.GE.AND P6, PT, R40, R71, PT ;  /* 0x000000472800720c */ /* 0x000fe40003fc6270 */
[----:B------:R-:W-:Y:S02]  /*4b10*/  @!P3 LEA.HI.X R147, R80, R15, R79, 0x1, P2 ;  /* 0x0000000f5093b211 */ /* 0x000fe400010f0c4f */
[----:B------:R-:W-:Y:S02]  /*4b20*/  @!P4 MOV R78, R36 ;  /* 0x00000024004ec202 */ /* 0x000fe40000000f00 */
[----:B------:R-:W-:-:S02]  /*4b30*/  @!P4 MOV R79, RZ ;  /* 0x000000ff004fc202 */ /* 0x000fc40000000f00 */
[----:B------:R-:W-:Y:S01]  /*4b40*/  PRMT R178, RZ, 0x7610, R178 ;  /* 0x00007610ffb27816 */ /* 0x000fe200000000b2 */
[----:B---3--:R-:W-:-:S04]  /*4b50*/  @!P4 IMAD.WIDE.U32 R78, R119, R76, R78 ;  /* 0x0000004c774ec225 */ /* 0x008fc800078e004e */
        /* <DEDUP_REMOVED lines=13> */
[----:B---3--:R-:W-:Y:S02]  /*4c30*/  @!P5 LEA R146, P4, R78, R13, 0x1 ;  /* 0x0000000d4e92d211 */ /* 0x008fe400078808ff */
[----:B------:R-:W-:Y:S02]  /*4c40*/  ISETP.GE.AND P3, PT, R44, R71, PT ;  /* 0x000000472c00720c */ /* 0x000fe40003f66270 */
[----:B------:R-:W-:Y:S02]  /*4c50*/  @!P5 LEA.HI.X R147, R78, R15, R83, 0x1, P4 ;  /* 0x0000000f4e93d211 */ /* 0x000fe400020f0c53 */
[----:B------:R-:W-:Y:S02]  /*4c60*/  @!P6 MOV R78, R40 ;  /* 0x00000028004ee202 */ /* 0x000fe40000000f00 */
[----:B------:R-:W-:-:S02]  /*4c70*/  @!P6 MOV R79, RZ ;  /* 0x000000ff004fe202 */ /* 0x000fc40000000f00 */
[----:B------:R-:W-:Y:S01]  /*4c80*/  PRMT R123, RZ, 0x7610, R123 ;  /* 0x00007610ff7b7816 */ /* 0x000fe2000000007b */
[----:B-1----:R-:W-:Y:S01]  /*4c90*/  @!P6 IMAD.WIDE.U32 R82, R119, R80, R78 ;  /* 0x000000507752e225 */ /* 0x002fe200078e004e */
[----:B------:R-:W-:-:S03]  /*4ca0*/  ISETP.GE.AND P4, PT, R46, R71, PT ;  /* 0x000000472e00720c */ /* 0x000fc60003f86270 */
[----:B------:R-:W1:Y:S01]  /*4cb0*/  @!P3 LDC.64 R78, c[0x0][0x3e0] ;  /* 0x0000f800ff4ebb82 */ /* 0x000e620000000a00 */
[----:B------:R-:W3:Y:S01]  /*4cc0*/  @!P5 LDG.E.U16 R123, desc[UR24][R146.64] ;  /* 0x00000018927bd981 */ /* 0x000ee2000c1e1500 */
[----:B------:R-:W-:Y:S01]  /*4cd0*/  @!P6 IMAD R81, R119, R81, R83 ;  /* 0x000000517751e224 */ /* 0x000fe200078e0253 */
[C---:B------:R-:W-:Y:S02]  /*4ce0*/  @!P6 LEA R80, P5, R82.reuse, R13, 0x1 ;  /* 0x0000000d5250e211 */ /* 0x040fe400078a08ff */
[----:B------:R-:W-:Y:S02]  /*4cf0*/  @!P2 MOV R83, RZ ;  /* 0x000000ff0053a202 */ /* 0x000fe40000000f00 */
[----:B------:R-:W-:Y:S02]  /*4d00*/  @!P6 LEA.HI.X R81, R82, R15, R81, 0x1, P5 ;  /* 0x0000000f5251e211 */ /* 0x000fe400028f0c51 */
[----:B------:R-:W-:Y:S02]  /*4d10*/  @!P2 MOV R82, R42 ;  /* 0x0000002a0052a202 */ /* 0x000fe40000000f00 */
[----:B------:R-:W-:-:S02]  /*4d20*/  PRMT R125, RZ, 0x7610, R125 ;  /* 0x00007610ff7d7816 */ /* 0x000fc4000000007d */
[----:B------:R-:W-:Y:S01]  /*4d30*/  ISETP.GE.AND P5, PT, R48, R71, PT ;  /* 0x000000473000720c */ /* 0x000fe20003fa6270 */
[C---:B0-----:R-:W-:Y:S02]  /*4d40*/  @!P2 IMAD.WIDE.U32 R144, R119.reuse, R76, R82 ;  /* 0x0000004c7790a225 */ /* 0x041fe400078e0052 */
[----:B------:R-:W0:Y:S01]  /*4d50*/  @!P4 LDC.64 R82, c[0x0][0x3e0] ;  /* 0x0000f800ff52cb82 */ /* 0x000e220000000a00 */
[----:B------:R2:W3:Y:S01]  /*4d60*/  @!P6 LDG.E.U16 R125, desc[UR24][R80.64] ;  /* 0x00000018507de981 */ /* 0x0004e2000c1e1500 */
[----:B------:R-:W-:Y:S01]  /*4d70*/  @!P2 IMAD R77, R119, R77, R145 ;  /* 0x0000004d774da224 */ /* 0x000fe200078e0291 */
[C---:B------:R-:W-:Y:S02]  /*4d80*/  @!P2 LEA R76, P6, R144.reuse, R13, 0x1 ;  /* 0x0000000d904ca211 */ /* 0x040fe400078c08ff */
[----:B------:R-:W-:Y:S02]  /*4d90*/  PRMT R127, RZ, 0x7610, R127 ;  /* 0x00007610ff7f7816 */ /* 0x000fe4000000007f */
[----:B------:R-:W-:-:S03]  /*4da0*/  @!P2 LEA.HI.X R77, R144, R15, R77, 0x1, P6 ;  /* 0x0000000f904da211 */ /* 0x000fc600030f0c4d */
[----:B------:R-:W4:Y:S01]  /*4db0*/  @!P5 LDC.64 R144, c[0x0][0x3e0] ;  /* 0x0000f800ff90db82 */ /* 0x000f220000000a00 */
[----:B--2---:R-:W-:Y:S01]  /*4dc0*/  @!P3 MOV R80, R44 ;  /* 0x0000002c0050b202 */ /* 0x004fe20000000f00 */
[----:B------:R2:W3:Y:S01]  /*4dd0*/  @!P2 LDG.E.U16 R127, desc[UR24][R76.64] ;  /* 0x000000184c7fa981 */ /* 0x0004e2000c1e1500 */
[----:B------:R-:W-:Y:S02]  /*4de0*/  @!P3 MOV R81, RZ ;  /* 0x000000ff0051b202 */ /* 0x000fe40000000f00 */
[----:B------:R-:W-:Y:S01]  /*4df0*/  ISETP.GE.AND P2, PT, R50, R71, PT ;  /* 0x000000473200720c */ /* 0x000fe20003f46270 */
[----:B-1----:R-:W-:-:S04]  /*4e00*/  @!P3 IMAD.WIDE.U32 R146, R119, R78, R80 ;  /* 0x0000004e7792b225 */ /* 0x002fc800078e0050 */
[C---:B------:R-:W-:Y:S01]  /*4e10*/  @!P3 IMAD R79, R119.reuse, R79, R147 ;  /* 0x0000004f774fb224 */ /* 0x040fe200078e0293 */
[C---:B------:R-:W-:Y:S02]  /*4e20*/  @!P3 LEA R78, P6, R146.reuse, R13, 0x1 ;  /* 0x0000000d924eb211 */ /* 0x040fe400078c08ff */
[----:B--2---:R-:W-:Y:S02]  /*4e30*/  @!P4 MOV R76, R46 ;  /* 0x0000002e004cc202 */ /* 0x004fe40000000f00 */
[----:B------:R-:W-:Y:S02]  /*4e40*/  @!P4 MOV R77, RZ ;  /* 0x000000ff004dc202 */ /* 0x000fe40000000f00 */
[----:B------:R-:W-:Y:S02]  /*4e50*/  @!P3 LEA.HI.X R79, R146, R15, R79, 0x1, P6 ;  /* 0x0000000f924fb211 */ /* 0x000fe400030f0c4f */
[----:B------:R-:W-:Y:S01]  /*4e60*/  PRMT R129, RZ, 0x7610, R129 ;  /* 0x00007610ff817816 */ /* 0x000fe20000000081 */
[C---:B0-----:R-:W-:Y:S01]  /*4e70*/  @!P4 IMAD.WIDE.U32 R80, R119.reuse, R82, R76 ;  /* 0x000000527750c225 */ /* 0x041fe200078e004c */
[----:B------:R-:W-:Y:S01]  /*4e80*/  ISETP.GE.AND P6, PT, R52, R71, PT ;  /* 0x000000473400720c */ /* 0x000fe20003fc6270 */
[----:B------:R-:W0:Y:S02]  /*4e90*/  @!P2 LDC.64 R146, c[0x0][0x3e0] ;  /* 0x0000f800ff92ab82 */ /* 0x000e240000000a00 */
[----:B------:R-:W-:Y:S01]  /*4ea0*/  @!P4 IMAD R83, R119, R83, R81 ;  /* 0x000000537753c224 */ /* 0x000fe200078e0251 */
[----:B------:R1:W2:Y:S01]  /*4eb0*/  @!P3 LDG.E.U16 R129, desc[UR24][R78.64] ;  /* 0x000000184e81b981 */ /* 0x0002a2000c1e1500 */
[----:B------:R-:W-:-:S02]  /*4ec0*/  @!P4 LEA R76, P3, R80, R13, 0x1 ;  /* 0x0000000d504cc211 */ /* 0x000fc400078608ff */
[----:B------:R-:W-:Y:S02]  /*4ed0*/  PRMT R131, RZ, 0x7610, R131 ;  /* 0x00007610ff837816 */ /* 0x000fe40000000083 */
[----:B------:R-:W-:Y:S02]  /*4ee0*/  @!P4 LEA.HI.X R77, R80, R15, R83, 0x1, P3 ;  /* 0x0000000f504dc211 */ /* 0x000fe400018f0c53 */
[----:B-1----:R-:W-:-:S03]  /*4ef0*/  @!P5 MOV R78, R48 ;  /* 0x00000030004ed202 */ /* 0x002fc60000000f00 */
[----:B------:R-:W2:Y:S01]  /*4f00*/  @!P4 LDG.E.U16 R131, desc[UR24][R76.64] ;  /* 0x000000184c83c981 */ /* 0x000ea2000c1e1500 */
[----:B------:R-:W-:Y:S02]  /*4f10*/  @!P5 MOV R79, RZ ;  /* 0x000000ff004fd202 */ /* 0x000fe40000000f00 */
[----:B------:R-:W-:Y:S01]  /*4f20*/  ISETP.GE.AND P3, PT, R54, R71, PT ;  /* 0x000000473600720c */ /* 0x000fe20003f66270 */
[----:B----4-:R-:W-:-:S03]  /*4f30*/  @!P5 IMAD.WIDE.U32 R80, R119, R144, R78 ;  /* 0x000000907750d225 */ /* 0x010fc600078e004e */
[----:B------:R-:W1:Y:S01]  /*4f40*/  @!P6 LDC.64 R78, c[0x0][0x3e0] ;  /* 0x0000f800ff4eeb82 */ /* 0x000e620000000a00 */
[----:B------:R-:W-:Y:S01]  /*4f50*/  PRMT R180, RZ, 0x7610, R180 ;  /* 0x00007610ffb47816 */ /* 0x000fe200000000b4 */
[----:B------:R-:W-:Y:S01]  /*4f60*/  @!P5 IMAD R145, R119, R145, R81 ;  /* 0x000000917791d224 */ /* 0x000fe200078e0251 */
[----:B------:R-:W-:-:S04]  /*4f70*/  @!P5 LEA R82, P4, R80, R13, 0x1 ;  /* 0x0000000d5052d211 */ /* 0x000fc800078808ff */
[----:B------:R4:W5:Y:S01]  /*4f80*/  @!P1 LDG.E.U16 R180, desc[UR24][R72.64] ;  /* 0x0000001848b49981 */ /* 0x000962000c1e1500 */
[----:B------:R-:W-:Y:S02]  /*4f90*/  @!P5 LEA.HI.X R83, R80, R15, R145, 0x1, P4 ;  /* 0x0000000f5053d211 */ /* 0x000fe400020f0c91 */
[----:B------:R-:W-:Y:S01]  /*4fa0*/  PRMT R133, RZ, 0x7610, R133 ;  /* 0x00007610ff857816 */ /* 0x000fe20000000085 */
[----:B------:R-:W1:Y:S01]  /*4fb0*/  @!P3 LDC.64 R80, c[0x0][0x3e0] ;  /* 0x0000f800ff50bb82 */ /* 0x000e620000000a00 */
[----:B------:R-:W-:-:S04]  /*4fc0*/  ISETP.GE.AND P4, PT, R56, R71, PT ;  /* 0x000000473800720c */ /* 0x000fc80003f86270 */
[----:B------:R1:W2:Y:S01]  /*4fd0*/  @!P5 LDG.E.U16 R133, desc[UR24][R82.64] ;  /* 0x000000185285d981 */ /* 0x0002a2000c1e1500 */
[----:B----4-:R-:W-:Y:S02]  /*4fe0*/  @!P2 MOV R72, R50 ;  /* 0x000000320048a202 */ /* 0x010fe40000000f00 */
[----:B------:R-:W-:-:S03]  /*4ff0*/  @!P2 MOV R73, RZ ;  /* 0x000000ff0049a202 */ /* 0x000fc60000000f00 */
[C---:B0-----:R-:W-:Y:S01]  /*5000*/  @!P2 IMAD.WIDE.U32 R144, R119.reuse, R146, R72 ;  /* 0x000000927790a225 */ /* 0x041fe200078e0048 */
[----:B------:R-:W-:Y:S02]  /*5010*/  @!P6 MOV R72, R52 ;  /* 0x000000340048e202 */ /* 0x000fe40000000f00 */
[----:B------:R-:W-:Y:S01]  /*5020*/  @!P6 MOV R73, RZ ;  /* 0x000000ff0049e202 */ /* 0x000fe20000000f00 */
[C---:B------:R-:W-:Y:S01]  /*5030*/  @!P2 IMAD R147, R119.reuse, R147, R145 ;  /* 0x000000937793a224 */ /* 0x040fe200078e0291 */
[C---:B------:R-:W-:Y:S02]  /*5040*/  @!P2 LEA R76, P5, R144.reuse, R13, 0x1 ;  /* 0x0000000d904ca211 */ /* 0x040fe400078a08ff */
[----:B------:R-:W-:Y:S02]  /*5050*/  PRMT R151, RZ, 0x7610, R151 ;  /* 0x00007610ff977816 */ /* 0x000fe40000000097 */
[----:B------:R-:W-:Y:S01]  /*5060*/  @!P2 LEA.HI.X R77, R144, R15, R147, 0x1, P5 ;  /* 0x0000000f904da211 */ /* 0x000fe200028f0c93 */
[----:B-1----:R-:W-:-:S02]  /*5070*/  @!P6 IMAD.WIDE.U32 R144, R119, R78, R72 ;  /* 0x0000004e7790e225 */ /* 0x002fc400078e0048 */
[----:B------:R-:W0:Y:S01]  /*5080*/  @!P4 LDC.64 R72, c[0x0][0x3e0] ;  /* 0x0000f800ff48cb82 */ /* 0x000e220000000a00 */
[----:B------:R-:W-:Y:S01]  /*5090*/  ISETP.GE.AND P5, PT, R58, R71, PT ;  /* 0x000000473a00720c */ /* 0x000fe20003fa6270 */
[----:B------:R1:W4:Y:S01]  /*50a0*/  @!P2 LDG.E.U16 R151, desc[UR24][R76.64] ;  /* 0x000000184c97a981 */ /* 0x000322000c1e1500 */
[----:B------:R-:W-:Y:S01]  /*50b0*/  @!P6 IMAD R79, R119, R79, R145 ;  /* 0x0000004f774fe224 */ /* 0x000fe200078e0291 */
[C---:B------:R-:W-:Y:S02]  /*50c0*/  @!P6 LEA R82, P2, R144.reuse, R13, 0x1 ;  /* 0x0000000d9052e211 */ /* 0x040fe400078408ff */
[----:B------:R-:W-:Y:S02]  /*50d0*/  PRMT R153, RZ, 0x7610, R153 ;  /* 0x00007610ff997816 */ /* 0x000fe40000000099 */
[----:B------:R-:W-:Y:S02]  /*50e0*/  @!P6 LEA.HI.X R83, R144, R15, R79, 0x1, P2 ;  /* 0x0000000f9053e211 */ /* 0x000fe400010f0c4f */
[----:B-1----:R-:W-:-:S03]  /*50f0*/  @!P3 MOV R76, R54 ;  /* 0x00000036004cb202 */ /* 0x002fc60000000f00 */
[----:B------:R1:W4:Y:S01]  /*5100*/  @!P6 LDG.E.U16 R153, desc[UR24][R82.64] ;  /* 0x000000185299e981 */ /* 0x000322000c1e1500 */
[----:B------:R-:W-:Y:S01]  /*5110*/  @!P3 MOV R77, RZ ;  /* 0x000000ff004db202 */ /* 0x000fe20000000f00 */
[----:B------:R-:W1:Y:S01]  /*5120*/  @!P5 LDC.64 R78, c[0x0][0x3e0] ;  /* 0x0000f800ff4edb82 */ /* 0x000e620000000a00 */
[----:B------:R-:W-:Y:S01]  /*5130*/  ISETP.GE.AND P6, PT, R60, R71, PT ;  /* 0x000000473c00720c */ /* 0x000fe20003fc6270 */
[C---:B------:R-:W-:Y:S01]  /*5140*/  @!P3 IMAD.WIDE.U32 R144, R119.reuse, R80, R76 ;  /* 0x000000507790b225 */ /* 0x040fe200078e004c */
[----:B------:R-:W-:Y:S02]  /*5150*/  @!P4 MOV R76, R56 ;  /* 0x00000038004cc202 */ /* 0x000fe40000000f00 */
[----:B------:R-:W-:Y:S01]  /*5160*/  @!P4 MOV R77, RZ ;  /* 0x000000ff004dc202 */ /* 0x000fe20000000f00 */
[C---:B------:R-:W-:Y:S01]  /*5170*/  @!P3 IMAD R81, R119.reuse, R81, R145 ;  /* 0x000000517751b224 */ /* 0x040fe200078e0291 */
[C---:B------:R-:W-:Y:S02]  /*5180*/  @!P3 LEA R148, P2, R144.reuse, R13, 0x1 ;  /* 0x0000000d9094b211 */ /* 0x040fe400078408ff */
[----:B------:R-:W-:Y:S01]  /*5190*/  PRMT R199, RZ, 0x7610, R199 ;  /* 0x00007610ffc77816 */ /* 0x000fe200000000c7 */
[----:B0-----:R-:W-:Y:S01]  /*51a0*/  @!P4 IMAD.WIDE.U32 R76, R119, R72, R76 ;  /* 0x00000048774cc225 */ /* 0x001fe200078e004c */
[----:B------:R-:W-:-:S03]  /*51b0*/  @!P3 LEA.HI.X R149, R144, R15, R81, 0x1, P2 ;  /* 0x0000000f9095b211 */ /* 0x000fc600010f0c51 */
[----:B------:R-:W-:Y:S02]  /*51c0*/  @!P4 IMAD R77, R119, R73, R77 ;  /* 0x00000049774dc224 */ /* 0x000fe400078e024d */
[----:B------:R-:W4:Y:S01]  /*51d0*/  @!P3 LDG.E.U16 R199, desc[UR24][R148.64] ;  /* 0x0000001894c7b981 */ /* 0x000f22000c1e1500 */
[----:B------:R-:W-:Y:S01]  /*51e0*/  @!P4 LEA R144, P3, R76, R13, 0x1 ;  /* 0x0000000d4c90c211 */ /* 0x000fe200078608ff */
[----:B------:R-:W0:Y:S01]  /*51f0*/  @!P6 LDC.64 R72, c[0x0][0x3e0] ;  /* 0x0000f800ff48eb82 */ /* 0x000e220000000a00 */
[----:B------:R-:W-:Y:S02]  /*5200*/  ISETP.GE.AND P2, PT, R62, R71, PT ;  /* 0x000000473e00720c */ /* 0x000fe40003f46270 */
[----:B------:R-:W-:Y:S01]  /*5210*/  @!P4 LEA.HI.X R145, R76, R15, R77, 0x1, P3 ;  /* 0x0000000f4c91c211 */ /* 0x000fe200018f0c4d */
[----:B------:R-:W-:Y:S01]  /*5220*/  @!P5 IMAD.MOV.U32 R77, RZ, RZ, RZ ;  /* 0x000000ffff4dd224 */ /* 0x000fe200078e00ff */
[----:B------:R-:W-:Y:S02]  /*5230*/  @!P5 MOV R76, R58 ;  /* 0x0000003a004cd202 */ /* 0x000fe40000000f00 */
[----:B------:R-:W-:-:S03]  /*5240*/  PRMT R201, RZ, 0x7610, R201 ;  /* 0x00007610ffc97816 */ /* 0x000fc600000000c9 */
[----:B-1----:R-:W-:-:S03]  /*5250*/  @!P5 IMAD.WIDE.U32 R76, R119, R78, R76 ;  /* 0x0000004e774cd225 */ /* 0x002fc600078e004c */
[----:B------:R-:W4:Y:S01]  /*5260*/  @!P4 LDG.E.U16 R201, desc[UR24][R144.64] ;  /* 0x0000001890c9c981 */ /* 0x000f22000c1e1500 */
[----:B------:R-:W-:Y:S01]  /*5270*/  @!P5 IMAD R79, R119, R79, R77 ;  /* 0x0000004f774fd224 */ /* 0x000fe200078e024d */
[----:B------:R-:W-:Y:S01]  /*5280*/  @!P5 LEA R146, P3, R76, R13, 0x1 ;  /* 0x0000000d4c92d211 */ /* 0x000fe200078608ff */
[----:B------:R-:W1:Y:S01]  /*5290*/  @!P2 LDC.64 R80, c[0x0][0x3e0] ;  /* 0x0000f800ff50ab82 */ /* 0x000e620000000a00 */
[----:B------:R-:W-:Y:S02]  /*52a0*/  ISETP.GE.AND P4, PT, R64, R71, PT ;  /* 0x000000474000720c */ /* 0x000fe40003f86270 */
[----:B------:R-:W-:Y:S02]  /*52b0*/  @!P5 LEA.HI.X R147, R76, R15, R79, 0x1, P3 ;  /* 0x0000000f4c93d211 */ /* 0x000fe400018f0c4f */
[----:B------:R-:W-:Y:S02]  /*52c0*/  @!P6 MOV R76, R60 ;  /* 0x0000003c004ce202 */ /* 0x000fe40000000f00 */
[----:B------:R-:W-:-:S02]  /*52d0*/  @!P6 MOV R77, RZ ;  /* 0x000000ff004de202 */ /* 0x000fc40000000f00 */
[----:B------:R-:W-:Y:S02]  /*52e0*/  ISETP.GE.AND P3, PT, R66, R71, PT ;  /* 0x000000474200720c */ /* 0x000fe40003f66270 */
[----:B------:R-:W-:Y:S01]  /*52f0*/  PRMT R203, RZ, 0x7610, R203 ;  /* 0x00007610ffcb7816 */ /* 0x000fe200000000cb */
[C---:B0-----:R-:W-:Y:S02]  /*5300*/  @!P6 IMAD.WIDE.U32 R82, R119.reuse, R72, R76 ;  /* 0x000000487752e225 */ /* 0x041fe400078e004c */
[----:B------:R-:W0:Y:S02]  /*5310*/  @!P4 LDC.64 R78, c[0x0][0x3e0] ;  /* 0x0000f800ff4ecb82 */ /* 0x000e240000000a00 */
[----:B------:R-:W-:Y:S01]  /*5320*/  @!P6 IMAD R73, R119, R73, R83 ;  /* 0x000000497749e224 */ /* 0x000fe200078e0253 */
[----:B------:R1:W4:Y:S01]  /*5330*/  @!P5 LDG.E.U16 R203, desc[UR24][R146.64] ;  /* 0x0000001892cbd981 */ /* 0x000322000c1e1500 */
[----:B------:R-:W-:-:S04]  /*5340*/  @!P6 LEA R72, P5, R82, R13, 0x1 ;  /* 0x0000000d5248e211 */ /* 0x000fc800078a08ff */
[----:B------:R-:W0:Y:S01]  /*5350*/  @!P3 LDC.64 R76, c[0x0][0x3e0] ;  /* 0x0000f800ff4cbb82 */ /* 0x000e220000000a00 */
[----:B------:R-:W-:Y:S02]  /*5360*/  @!P6 LEA.HI.X R73, R82, R15, R73, 0x1, P5 ;  /* 0x0000000f5249e211 */ /* 0x000fe400028f0c49 */
[----:B-1----:R-:W-:Y:S02]  /*5370*/  PRMT R146, RZ, 0x7610, R146 ;  /* 0x00007610ff927816 */ /* 0x002fe40000000092 */
[----:B------:R-:W-:Y:S02]  /*5380*/  @!P2 MOV R144, R62 ;  /* 0x0000003e0090a202 */ /* 0x000fe40000000f00 */
[----:B------:R-:W-:Y:S02]  /*5390*/  @!P2 MOV R145, RZ ;  /* 0x000000ff0091a202 */ /* 0x000fe40000000f00 */
[----:B------:R1:W4:Y:S01]  /*53a0*/  @!P6 LDG.E.U16 R146, desc[UR24][R72.64] ;  /* 0x000000184892e981 */ /* 0x000322000c1e1500 */
[----:B------:R-:W-:-:S04]  /*53b0*/  @!P2 IMAD.WIDE.U32 R144, R119, R80, R144 ;  /* 0x000000507790a225 */ /* 0x000fc800078e0090 */
[----:B------:R-:W-:Y:S01]  /*53c0*/  @!P2 IMAD R81, R119, R81, R145 ;  /* 0x000000517751a224 */ /* 0x000fe200078e0291 */
[C---:B------:R-:W-:Y:S02]  /*53d0*/  @!P2 LEA R80, P5, R144.reuse, R13, 0x1 ;  /* 0x0000000d9050a211 */ /* 0x040fe400078a08ff */
[----:B-1----:R-:W-:Y:S02]  /*53e0*/  @!P4 MOV R72, R64 ;  /* 0x000000400048c202 */ /* 0x002fe40000000f00 */
[----:B------:R-:W-:Y:S02]  /*53f0*/  @!P4 MOV R73, RZ ;  /* 0x000000ff0049c202 */ /* 0x000fe40000000f00 */
[----:B------:R-:W-:Y:S01]  /*5400*/  @!P2 LEA.HI.X R81, R144, R15, R81, 0x1, P5 ;  /* 0x0000000f9051a211 */ /* 0x000fe200028f0c51 */
[----:B------:R-:W-:Y:S01]  /*5410*/  FMUL.FTZ R82, R75, R70 ;  /* 0x000000464b527220 */ /* 0x000fe20000410000 */
[----:B------:R-:W-:Y:S01]  /*5420*/  PRMT R147, RZ, 0x7610, R147 ;  /* 0x00007610ff937816 */ /* 0x000fe20000000093 */
[----:B0-----:R-:W-:Y:S01]  /*5430*/  @!P4 IMAD.WIDE.U32 R144, R119, R78, R72 ;  /* 0x0000004e7790c225 */ /* 0x001fe200078e0048 */
[----:B------:R-:W-:-:S02]  /*5440*/  @!P3 MOV R72, R66 ;  /* 0x000000420048b202 */ /* 0x000fc40000000f00 */
[----:B------:R-:W-:Y:S01]  /*5450*/  @!P3 MOV R73, RZ ;  /* 0x000000ff0049b202 */ /* 0x000fe20000000f00 */
[----:B------:R-:W-:Y:S01]  /*5460*/  FMUL.FTZ R205, R74, 1.4426950216293334961 ;  /* 0x3fb8aa3b4acd7820 */ /* 0x000fe20000410000 */
[----:B------:R-:W-:Y:S01]  /*5470*/  FMUL.RZ R149, R82, 0.15915493667125701904 ;  /* 0x3e22f98352957820 */ /* 0x000fe2000040c000 */
[----:B------:R-:W-:Y:S01]  /*5480*/  FMUL.FTZ R74, R75, R84 ;  /* 0x000000544b4a7220 */ /* 0x000fe20000410000 */
[----:B------:R-:W4:Y:S01]  /*5490*/  @!P2 LDG.E.U16 R147, desc[UR24][R80.64] ;  /* 0x000000185093a981 */ /* 0x000f22000c1e1500 */
[----:B------:R-:W-:Y:S01]  /*54a0*/  @!P3 IMAD.WIDE.U32 R82, R119, R76, R72 ;  /* 0x0000004c7752b225 */ /* 0x000fe200078e0048 */
[----:B------:R-:W-:-:S03]  /*54b0*/  @!P4 LEA R72, P2, R144, R13, 0x1 ;  /* 0x0000000d9048c211 */ /* 0x000fc600078408ff */
[C---:B------:R-:W-:Y:S02]  /*54c0*/  @!P4 IMAD R78, R119.reuse, R79, R145 ;  /* 0x0000004f774ec224 */ /* 0x040fe400078e0291 */
[----:B------:R-:W-:Y:S01]  /*54d0*/  FMUL.RZ R155, R74, 0.15915493667125701904 ;  /* 0x3e22f9834a9b7820 */ /* 0x000fe2000040c000 */
[----:B------:R-:W-:Y:S01]  /*54e0*/  PRMT R74, RZ, 0x7610, R74 ;  /* 0x00007610ff4a7816 */ /* 0x000fe2000000004a */
[----:B------:R-:W-:Y:S01]  /*54f0*/  @!P3 IMAD R77, R119, R77, R83 ;  /* 0x0000004d774db224 */ /* 0x000fe200078e0253 */
[----:B------:R-:W-:Y:S02]  /*5500*/  @!P3 LEA R76, P5, R82, R13, 0x1 ;  /* 0x0000000d524cb211 */ /* 0x000fe400078a08ff */
[-CC-:B------:R-:W-:Y:S02]  /*5510*/  @!P4 LEA.HI.X R73, R144, R15.reuse, R78.reuse, 0x1, P2 ;  /* 0x0000000f9049c211 */ /* 0x180fe400010f0c4e */
[----:B------:R-:W-:Y:S02]  /*5520*/  PRMT R78, RZ, 0x7610, R78 ;  /* 0x00007610ff4e7816 */ /* 0x000fe4000000004e */
[----:B------:R-:W-:Y:S01]  /*5530*/  @!P3 LEA.HI.X R77, R82, R15, R77, 0x1, P5 ;  /* 0x0000000f524db211 */ /* 0x000fe200028f0c4d */
[----:B------:R0:W4:Y:S04]  /*5540*/  @!P4 LDG.E.U16 R74, desc[UR24][R72.64] ;  /* 0x00000018484ac981 */ /* 0x000128000c1e1500 */
[----:B------:R1:W4:Y:S01]  /*5550*/  @!P3 LDG.E.U16 R78, desc[UR24][R76.64] ;  /* 0x000000184c4eb981 */ /* 0x000322000c1e1500 */
[----:B------:R-:W3:Y:S01]  /*5560*/  MUFU.SIN R184, R149 ;  /* 0x0000009500b87308 */ /* 0x000ee20000000400 */
[----:B------:R-:W-:Y:S01]  /*5570*/  FMUL.FTZ R148, R205, R70 ;  /* 0x00000046cd947220 */ /* 0x000fe20000410000 */
[----:B------:R-:W-:Y:S01]  /*5580*/  FMUL.FTZ R82, R75, R86 ;  /* 0x000000564b527220 */ /* 0x000fe20000410000 */
[----:B0-----:R-:W-:-:S05]  /*5590*/  FMUL.FTZ R72, R205, R88 ;  /* 0x00000058cd487220 */ /* 0x001fca0000410000 */
[----:B------:R-:W0:Y:S01]  /*55a0*/  MUFU.COS R186, R149 ;  /* 0x0000009500ba7308 */ /* 0x000e220000000000 */
[----:B------:R-:W-:Y:S01]  /*55b0*/  FMUL.FTZ R80, R205, R84 ;  /* 0x00000054cd507220 */ /* 0x000fe20000410000 */
[----:B------:R-:W-:-:S06]  /*55c0*/  SHF.L.U32 R182, R4, 0x4, RZ ;  /* 0x0000000404b67819 */ /* 0x000fcc00000006ff */
[----:B------:R1:W3:Y:S04]  /*55d0*/  MUFU.EX2 R79, R148 ;  /* 0x00000094004f7308 */ /* 0x0002e80000000800 */
[----:B------:R0:W-:Y:S04]  /*55e0*/  MUFU.EX2 R73, R72 ;  /* 0x0000004800497308 */ /* 0x0001e80000000800 */
[----:B------:R-:W-:Y:S01]  /*55f0*/  MUFU.SIN R81, R155 ;  /* 0x0000009b00517308 */ /* 0x000fe20000000400 */
[----:B-1----:R-:W-:Y:S01]  /*5600*/  FMUL.RZ R148, R82, 0.15915493667125701904 ;  /* 0x3e22f98352947820 */ /* 0x002fe2000040c000 */
[----:B------:R-:W-:Y:S01]  /*5610*/  FMUL.FTZ R82, R205, R86 ;  /* 0x00000056cd527220 */ /* 0x000fe20000410000 */
[----:B0-----:R-:W-:-:S05]  /*5620*/  FMUL.FTZ R72, R75, R94 ;  /* 0x0000005e4b487220 */ /* 0x001fca0000410000 */
[----:B------:R-:W0:Y:S01]  /*5630*/  MUFU.COS R83, R155 ;  /* 0x0000009b00537308 */ /* 0x000e220000000000 */
[----:B------:R-:W-:Y:S01]  /*5640*/  FMUL.RZ R163, R72, 0.15915493667125701904 ;  /* 0x3e22f98348a37820 */ /* 0x000fe2000040c000 */
[C---:B------:R-:W-:Y:S01]  /*5650*/  FMUL.FTZ R144, R75.reuse, R88 ;  /* 0x000000584b907220 */ /* 0x040fe20000410000 */
[----:B------:R-:W-:Y:S01]  /*5660*/  IADD3 R72, PT, PT, R182, 0x1, RZ ;  /* 0x00000001b6487810 */ /* 0x000fe20007ffe0ff */
[----:B------:R-:W-:-:S04]  /*5670*/  FMUL.FTZ R76, R75, R90 ;  /* 0x0000005a4b4c7220 */ /* 0x000fc80000410000 */
[----:B------:R-:W0:Y:S04]  /*5680*/  MUFU.EX2 R80, R80 ;  /* 0x0000005000507308 */ /* 0x000e280000000800 */
[----:B------:R-:W1:Y:S01]  /*5690*/  MUFU.SIN R145, R148 ;  /* 0x0000009400917308 */ /* 0x000e620000000400 */
[----:B------:R-:W-:Y:S01]  /*56a0*/  FMUL.RZ R157, R144, 0.15915493667125701904 ;  /* 0x3e22f983909d7820 */ /* 0x000fe2000040c000 */
[----:B------:R-:W-:-:S06]  /*56b0*/  ISETP.GE.U32.AND P2, PT, R72, R17, PT ;  /* 0x000000114800720c */ /* 0x000fcc0003f46070 */
[----:B------:R0:W5:Y:S01]  /*56c0*/  MUFU.COS R149, R148 ;  /* 0x0000009400957308 */ /* 0x0001620000000000 */
[----:B------:R-:W-:Y:S01]  /*56d0*/  IADD3 R72, PT, PT, R182, 0x3, RZ ;  /* 0x00000003b6487810 */ /* 0x000fe20007ffe0ff */
[----:B------:R-:W-:Y:S01]  /*56e0*/  FMUL.RZ R159, R76, 0.15915493667125701904 ;  /* 0x3e22f9834c9f7820 */ /* 0x000fe2000040c000 */
[----:B------:R-:W-:Y:S01]  /*56f0*/  FMUL.FTZ R76, R205, R90 ;  /* 0x0000005acd4c7220 */ /* 0x000fe20000410000 */
[----:B---3--:R-:W-:-:S04]  /*5700*/  FMUL.FTZ R184, R79, R184 ;  /* 0x000000b84fb87220 */ /* 0x008fc80000410000 */
[----:B------:R-:W1:Y:S01]  /*5710*/  MUFU.EX2 R82, R82 ;  /* 0x0000005200527308 */ /* 0x000e620000000800 */
[----:B------:R-:W-:Y:S01]  /*5720*/  FMUL.FTZ R186, R79, R186 ;  /* 0x000000ba4fba7220 */ /* 0x000fe20000410000 */
[-C--:B------:R-:W-:Y:S02]  /*5730*/  ISETP.GE.U32.AND P4, PT, R72, R17.reuse, PT ;  /* 0x000000114800720c */ /* 0x080fe40003f86070 */
[----:B------:R-:W-:Y:S01]  /*5740*/  MUFU.SIN R144, R157 ;  /* 0x0000009d00907308 */ /* 0x000fe20000000400 */
[C---:B------:R-:W-:Y:S02]  /*5750*/  ISETP.GE.U32.AND P6, PT, R182.reuse, R17, PT ;  /* 0x00000011b600720c */ /* 0x040fe40003fc6070 */
[----:B------:R-:W-:Y:S01]  /*5760*/  IADD3 R72, PT, PT, R182, 0x5, RZ ;  /* 0x00000005b6487810 */ /* 0x000fe20007ffe0ff */
[----:B0-----:R-:W-:-:S04]  /*5770*/  FMUL.FTZ R148, R75, R92 ;  /* 0x0000005c4b947220 */ /* 0x001fc80000410000 */
[----:B------:R-:W0:Y:S01]  /*5780*/  MUFU.COS R188, R157 ;  /* 0x0000009d00bc7308 */ /* 0x000e220000000000 */
[----:B------:R-:W-:Y:S01]  /*5790*/  FSEL R198, R87, RZ, !P6 ;  /* 0x000000ff57c67208 */ /* 0x000fe20007000000 */
[----:B------:R-:W-:Y:S01]  /*57a0*/  FMUL.FTZ R83, R80, R83 ;  /* 0x0000005350537220 */ /* 0x000fe20000410000 */
[----:B------:R-:W-:Y:S01]  /*57b0*/  FSEL R200, R184, RZ, !P6 ;  /* 0x000000ffb8c87208 */ /* 0x000fe20007000000 */
[----:B------:R-:W-:Y:S01]  /*57c0*/  FMUL.FTZ R81, R80, R81 ;  /* 0x0000005150517220 */ /* 0x000fe20000410000 */
[----:B------:R-:W-:-:S03]  /*57d0*/  FSEL R202, R186, 1, !P6 ;  /* 0x3f800000baca7808 */ /* 0x000fc60007000000 */
[----:B------:R3:W2:Y:S01]  /*57e0*/  MUFU.EX2 R77, R76 ;  /* 0x0000004c004d7308 */ /* 0x0006a20000000800 */
[----:B------:R-:W-:Y:S01]  /*57f0*/  ISETP.GE.U32.AND P6, PT, R72, R17, PT ;  /* 0x000000114800720c */ /* 0x000fe20003fc6070 */
[----:B------:R-:W-:Y:S01]  /*5800*/  FMUL.RZ R161, R148, 0.15915493667125701904 ;  /* 0x3e22f98394a17820 */ /* 0x000fe2000040c000 */
[C---:B------:R-:W-:Y:S01]  /*5810*/  IADD3 R72, PT, PT, R182.reuse, 0x6, RZ ;  /* 0x00000006b6487810 */ /* 0x040fe20007ffe0ff */
[----:B------:R-:W2:Y:S01]  /*5820*/  MUFU.SIN R190, R159 ;  /* 0x0000009f00be7308 */ /* 0x000ea20000000400 */
[----:B---3--:R-:W-:Y:S01]  /*5830*/  IADD3 R76, PT, PT, R182, 0x2, RZ ;  /* 0x00000002b64c7810 */ /* 0x008fe20007ffe0ff */
[----:B-1----:R-:W-:-:S06]  /*5840*/  FMUL.FTZ R145, R82, R145 ;  /* 0x0000009152917220 */ /* 0x002fcc0000410000 */
[----:B------:R1:W3:Y:S01]  /*5850*/  MUFU.COS R192, R159 ;  /* 0x0000009f00c07308 */ /* 0x0002e20000000000 */
[----:B------:R-:W-:Y:S01]  /*5860*/  ISETP.GE.U32.AND P3, PT, R76, R17, PT ;  /* 0x000000114c00720c */ /* 0x000fe20003f66070 */
[----:B-----5:R-:W-:Y:S01]  /*5870*/  FMUL.FTZ R149, R82, R149 ;  /* 0x0000009552957220 */ /* 0x020fe20000410000 */
[----:B------:R-:W-:Y:S01]  /*5880*/  IADD3 R76, PT, PT, R182, 0x4, RZ ;  /* 0x00000004b64c7810 */ /* 0x000fe20007ffe0ff */
[----:B------:R-:W-:Y:S01]  /*5890*/  FMUL.FTZ R80, R75, R98 ;  /* 0x000000624b507220 */ /* 0x000fe20000410000 */
[----:B------:R-:W-:Y:S02]  /*58a0*/  FSEL R171, R89, RZ, !P2 ;  /* 0x000000ff59ab7208 */ /* 0x000fe40005000000 */
[----:B------:R-:W-:Y:S01]  /*58b0*/  FSEL R173, R81, RZ, !P2 ;  /* 0x000000ff51ad7208 */ /* 0x000fe20005000000 */
[----:B-1----:R-:W-:Y:S01]  /*58c0*/  FMUL.FTZ R159, R75, R96 ;  /* 0x000000604b9f7220 */ /* 0x002fe20000410000 */
[----:B------:R-:W-:Y:S01]  /*58d0*/  FSEL R175, R83, 1, !P2 ;  /* 0x3f80000053af7808 */ /* 0x000fe20005000000 */
[----:B------:R-:W-:Y:S01]  /*58e0*/  MUFU.SIN R194, R161 ;  /* 0x000000a100c27308 */ /* 0x000fe20000000400 */
[-C--:B------:R-:W-:Y:S01]  /*58f0*/  ISETP.GE.U32.AND P2, PT, R72, R17.reuse, PT ;  /* 0x000000114800720c */ /* 0x080fe20003f46070 */
[----:B------:R-:W1:Y:S01]  /*5900*/  S2R R165, SR_CgaCtaId ;  /* 0x0000000000a57919 */ /* 0x000e620000008800 */
[----:B------:R-:W-:Y:S01]  /*5910*/  IADD3 R72, PT, PT, R182, 0x7, RZ ;  /* 0x00000007b6487810 */ /* 0x000fe20007ffe0ff */
[----:B------:R-:W-:Y:S01]  /*5920*/  FMUL.RZ R83, R80, 0.15915493667125701904 ;  /* 0x3e22f98350537820 */ /* 0x000fe2000040c000 */
[----:B------:R-:W-:-:S03]  /*5930*/  ISETP.GE.U32.AND P5, PT, R76, R17, PT ;  /* 0x000000114c00720c */ /* 0x000fc60003fa6070 */
[----:B------:R5:W-:Y:S01]  /*5940*/  MUFU.COS R196, R161 ;  /* 0x000000a100c47308 */ /* 0x000be20000000000 */
[----:B------:R-:W-:Y:S01]  /*5950*/  FMUL.FTZ R76, R205, R96 ;  /* 0x00000060cd4c7220 */ /* 0x000fe20000410000 */
[----:B------:R-:W-:Y:S02]  /*5960*/  FSEL R177, R91, RZ, !P3 ;  /* 0x000000ff5bb17208 */ /* 0x000fe40005800000 */
[----:B------:R-:W-:Y:S02]  /*5970*/  FSEL R179, R145, RZ, !P3 ;  /* 0x000000ff91b37208 */ /* 0x000fe40005800000 */
[----:B------:R-:W-:Y:S01]  /*5980*/  FSEL R181, R149, 1, !P3 ;  /* 0x3f80000095b57808 */ /* 0x000fe20005800000 */
[----:B-----5:R-:W-:Y:S01]  /*5990*/  FMUL.RZ R161, R159, 0.15915493667125701904 ;  /* 0x3e22f9839fa17820 */ /* 0x020fe2000040c000 */
[----:B------:R-:W-:Y:S01]  /*59a0*/  ISETP.GE.U32.AND P3, PT, R72, R17, PT ;  /* 0x000000114800720c */ /* 0x000fe20003f66070 */
[----:B------:R-:W-:Y:S01]  /*59b0*/  FMUL.FTZ R72, R205, R98 ;  /* 0x00000062cd487220 */ /* 0x000fe20000410000 */
[C---:B0-----:R-:W-:Y:S01]  /*59c0*/  FMUL.FTZ R185, R73.reuse, R188 ;  /* 0x000000bc49b97220 */ /* 0x041fe20000410000 */
[----:B------:R-:W-:Y:S01]  /*59d0*/  MUFU.SIN R79, R161 ;  /* 0x000000a1004f7308 */ /* 0x000fe20000000400 */
[----:B------:R-:W-:Y:S01]  /*59e0*/  FMUL.FTZ R144, R73, R144 ;  /* 0x0000009049907220 */ /* 0x000fe20000410000 */
[----:B------:R-:W-:-:S06]  /*59f0*/  FMUL.FTZ R155, R205, R92 ;  /* 0x0000005ccd9b7220 */ /* 0x000fcc0000410000 */
[----:B------:R-:W0:Y:S01]  /*5a00*/  MUFU.COS R159, R161 ;  /* 0x000000a1009f7308 */ /* 0x000e220000000000 */
[----:B------:R-:W-:-:S07]  /*5a10*/  FMUL.FTZ R82, R75, R100 ;  /* 0x000000644b527220 */ /* 0x000fce0000410000 */
[----:B------:R-:W-:Y:S08]  /*5a20*/  MUFU.SIN R81, R83 ;  /* 0x0000005300517308 */ /* 0x000ff00000000400 */
[----:B------:R5:W1:Y:S01]  /*5a30*/  MUFU.COS R73, R83 ;  /* 0x0000005300497308 */ /* 0x000a620000000000 */
[----:B------:R-:W-:Y:S01]  /*5a40*/  FMUL.RZ R145, R82, 0.15915493667125701904 ;  /* 0x3e22f98352917820 */ /* 0x000fe2000040c000 */
[----:B--2---:R-:W-:-:S06]  /*5a50*/  FMUL.FTZ R187, R77, R190 ;  /* 0x000000be4dbb7220 */ /* 0x004fcc0000410000 */
[----:B------:R-:W0:Y:S04]  /*5a60*/  MUFU.EX2 R76, R76 ;  /* 0x0000004c004c7308 */ /* 0x000e280000000800 */
[----:B------:R-:W1:Y:S01]  /*5a70*/  MUFU.EX2 R72, R72 ;  /* 0x0000004800487308 */ /* 0x000e620000000800 */
[----:B---3--:R-:W-:Y:S01]  /*5a80*/  FMUL.FTZ R188, R77, R192 ;  /* 0x000000c04dbc7220 */ /* 0x008fe20000410000 */
[C---:B------:R-:W-:Y:S02]  /*5a90*/  IADD3 R80, PT, PT, R182.reuse, 0x8, RZ ;  /* 0x00000008b6507810 */ /* 0x040fe40007ffe0ff */
[----:B------:R-:W2:Y:S01]  /*5aa0*/  MUFU.EX2 R155, R155 ;  /* 0x0000009b009b7308 */ /* 0x000ea20000000800 */
[----:B------:R-:W-:Y:S01]  /*5ab0*/  IADD3 R82, PT, PT, R182, 0x9, RZ ;  /* 0x00000009b6527810 */ /* 0x000fe20007ffe0ff */
[----:B-----5:R-:W-:Y:S01]  /*5ac0*/  FMUL.FTZ R83, R75, R102 ;  /* 0x000000664b537220 */ /* 0x020fe20000410000 */
[----:B------:R-:W-:Y:S01]  /*5ad0*/  FMUL.FTZ R157, R205, R94 ;  /* 0x0000005ecd9d7220 */ /* 0x000fe20000410000 */
[----:B------:R-:W-:Y:S01]  /*5ae0*/  FSEL R183, R93, RZ, !P4 ;  /* 0x000000ff5db77208 */ /* 0x000fe20006000000 */
[----:B------:R-:W-:Y:S01]  /*5af0*/  FMUL.FTZ R77, R205, R100 ;  /* 0x00000064cd4d7220 */ /* 0x000fe20000410000 */
[----:B------:R-:W-:Y:S01]  /*5b00*/  FSEL R184, R144, RZ, !P4 ;  /* 0x000000ff90b87208 */ /* 0x000fe20006000000 */
[----:B------:R-:W3:Y:S01]  /*5b10*/  MUFU.SIN R204, R163 ;  /* 0x000000a300cc7308 */ /* 0x000ee20000000400 */
[----:B------:R-:W-:-:S02]  /*5b20*/  FSEL R185, R185, 1, !P4 ;  /* 0x3f800000b9b97808 */ /* 0x000fc40006000000 */
[----:B------:R-:W-:Y:S02]  /*5b30*/  FSEL R186, R95, RZ, !P5 ;  /* 0x000000ff5fba7208 */ /* 0x000fe40006800000 */
[----:B------:R-:W-:Y:S02]  /*5b40*/  FSEL R187, R187, RZ, !P5 ;  /* 0x000000ffbbbb7208 */ /* 0x000fe40006800000 */
[----:B------:R-:W-:Y:S01]  /*5b50*/  FSEL R188, R188, 1, !P5 ;  /* 0x3f800000bcbc7808 */ /* 0x000fe20006800000 */
[----:B------:R-:W5:Y:S01]  /*5b60*/  MUFU.COS R206, R163 ;  /* 0x000000a300ce7308 */ /* 0x000f620000000000 */
[-C--:B------:R-:W-:Y:S01]  /*5b70*/  ISETP.GE.U32.AND P4, PT, R80, R17.reuse, PT ;  /* 0x000000115000720c */ /* 0x080fe20003f86070 */
[----:B------:R-:W-:Y:S01]  /*5b80*/  FMUL.RZ R149, R83, 0.15915493667125701904 ;  /* 0x3e22f98353957820 */ /* 0x000fe2000040c000 */
[----:B------:R-:W-:Y:S01]  /*5b90*/  ISETP.GE.U32.AND P5, PT, R82, R17, PT ;  /* 0x000000115200720c */ /* 0x000fe20003fa6070 */
[C---:B0-----:R-:W-:Y:S01]  /*5ba0*/  FMUL.FTZ R159, R76.reuse, R159 ;  /* 0x0000009f4c9f7220 */ /* 0x041fe20000410000 */
[----:B------:R-:W-:Y:S01]  /*5bb0*/  FMUL.FTZ R79, R76, R79 ;  /* 0x0000004f4c4f7220 */ /* 0x000fe20000410000 */
[----:B------:R-:W-:-:S02]  /*5bc0*/  FMUL.FTZ R76, R205, R102 ;  /* 0x00000066cd4c7220 */ /* 0x000fc40000410000 */
[----:B------:R-:W-:Y:S01]  /*5bd0*/  MUFU.SIN R80, R145 ;  /* 0x0000009100507308 */ /* 0x000fe20000000400 */
[C---:B-1----:R-:W-:Y:S01]  /*5be0*/  FMUL.FTZ R73, R72.reuse, R73 ;  /* 0x0000004948497220 */ /* 0x042fe20000410000 */
[----:B------:R-:W-:Y:S01]  /*5bf0*/  FMUL.FTZ R81, R72, R81 ;  /* 0x0000005148517220 */ /* 0x000fe20000410000 */
[----:B------:R-:W-:-:S05]  /*5c00*/  IADD3 R72, PT, PT, R182, 0xc, RZ ;  /* 0x0000000cb6487810 */ /* 0x000fca0007ffe0ff */
[----:B------:R-:W0:Y:S01]  /*5c10*/  MUFU.COS R82, R145 ;  /* 0x0000009100527308 */ /* 0x000e220000000000 */
[----:B--2---:R-:W-:Y:S01]  /*5c20*/  FMUL.FTZ R191, R155, R196 ;  /* 0x000000c49bbf7220 */ /* 0x004fe20000410000 */
[----:B------:R-:W-:Y:S02]  /*5c30*/  MOV R148, 0x400 ;  /* 0x0000040000947802 */ /* 0x000fe40000000f00 */
[----:B------:R-:W-:-:S04]  /*5c40*/  FSEL R195, R101, RZ, !P3 ;  /* 0x000000ff65c37208 */ /* 0x000fc80005800000 */
[----:B------:R-:W3:Y:S01]  /*5c50*/  MUFU.EX2 R157, R157 ;  /* 0x0000009d009d7308 */ /* 0x000ee20000000800 */
[----:B------:R-:W-:-:S03]  /*5c60*/  FSEL R196, R79, RZ, !P3 ;  /* 0x000000ff4fc47208 */ /* 0x000fc60005800000 */
[----:B------:R-:W0:Y:S01]  /*5c70*/  MUFU.EX2 R77, R77 ;  /* 0x0000004d004d7308 */ /* 0x000e220000000800 */
[----:B------:R-:W-:-:S03]  /*5c80*/  FSEL R197, R159, 1, !P3 ;  /* 0x3f8000009fc57808 */ /* 0x000fc60005800000 */
[----:B------:R-:W1:Y:S01]  /*5c90*/  MUFU.COS R145, R149 ;  /* 0x0000009500917308 */ /* 0x000e620000000000 */
[----:B------:R-:W-:Y:S02]  /*5ca0*/  ISETP.GE.U32.AND P3, PT, R72, R17, PT ;  /* 0x000000114800720c */ /* 0x000fe40003f66070 */
[----:B------:R-:W-:Y:S01]  /*5cb0*/  IADD3 R72, PT, PT, R182, 0xd, RZ ;  /* 0x0000000db6487810 */ /* 0x000fe20007ffe0ff */
[----:B------:R-:W-:Y:S01]  /*5cc0*/  FMUL.FTZ R190, R155, R194 ;  /* 0x000000c29bbe7220 */ /* 0x000fe20000410000 */
[----:B------:R-:W-:-:S03]  /*5cd0*/  LEA R148, R165, R148, 0x18 ;  /* 0x00000094a5947211 */ /* 0x000fc600078ec0ff */
[----:B------:R-:W1:Y:S01]  /*5ce0*/  MUFU.EX2 R76, R76 ;  /* 0x0000004c004c7308 */ /* 0x000e620000000800 */
[----:B------:R-:W-:-:S03]  /*5cf0*/  FSEL R165, R103, RZ, !P4 ;  /* 0x000000ff67a57208 */ /* 0x000fc60006000000 */
[----:B------:R2:W2:Y:S01]  /*5d00*/  MUFU.SIN R83, R149 ;  /* 0x0000009500537308 */ /* 0x0004a20000000400 */
[----:B------:R-:W-:Y:S02]  /*5d10*/  FSEL R167, R81, RZ, !P4 ;  /* 0x000000ff51a77208 */ /* 0x000fe40006000000 */
[----:B------:R-:W-:Y:S02]  /*5d20*/  FSEL R169, R73, 1, !P4 ;  /* 0x3f80000049a97808 */ /* 0x000fe40006000000 */
[----:B------:R-:W-:Y:S02]  /*5d30*/  ISETP.GE.U32.AND P4, PT, R72, R17, PT ;  /* 0x000000114800720c */ /* 0x000fe40003f86070 */
[----:B------:R-:W-:Y:S02]  /*5d40*/  IADD3 R144, PT, PT, R182, 0xa, RZ ;  /* 0x0000000ab6907810 */ /* 0x000fe40007ffe0ff */
[----:B------:R-:W-:Y:S02]  /*5d50*/  MOV R72, R134 ;  /* 0x0000008600487202 */ /* 0x000fe40000000f00 */
[----:B------:R-:W-:Y:S01]  /*5d60*/  MOV R73, R5 ;  /* 0x0000000500497202 */ /* 0x000fe20000000f00 */
[----:B---3--:R-:W-:Y:S01]  /*5d70*/  FMUL.FTZ R193, R157, R204 ;  /* 0x000000cc9dc17220 */ /* 0x008fe20000410000 */
[----:B------:R-:W-:Y:S01]  /*5d80*/  FSEL R189, R97, RZ, !P6 ;  /* 0x000000ff61bd7208 */ /* 0x000fe20007000000 */
[----:B-----5:R-:W-:Y:S01]  /*5d90*/  FMUL.FTZ R194, R157, R206 ;  /* 0x000000ce9dc27220 */ /* 0x020fe20000410000 */
[----:B------:R-:W-:Y:S01]  /*5da0*/  FSEL R190, R190, RZ, !P6 ;  /* 0x000000ffbebe7208 */ /* 0x000fe20007000000 */
[----:B0-----:R-:W-:Y:S01]  /*5db0*/  FMUL.FTZ R82, R77, R82 ;  /* 0x000000524d527220 */ /* 0x001fe20000410000 */
[----:B------:R-:W-:Y:S01]  /*5dc0*/  FSEL R191, R191, 1, !P6 ;  /* 0x3f800000bfbf7808 */ /* 0x000fe20007000000 */
[----:B------:R-:W-:Y:S01]  /*5dd0*/  FMUL.FTZ R80, R77, R80 ;  /* 0x000000504d507220 */ /* 0x000fe20000410000 */
[----:B------:R-:W-:Y:S01]  /*5de0*/  ISETP.GE.U32.AND P6, PT, R144, R17, PT ;  /* 0x000000119000720c */ /* 0x000fe20003fc6070 */
[----:B------:R-:W-:Y:S01]  /*5df0*/  IMAD.WIDE.U32 R72, R119, UR8, R72 ;  /* 0x0000000877487c25 */ /* 0x000fe2000f8e0048 */
[----:B------:R-:W-:-:S03]  /*5e00*/  IADD3 R144, PT, PT, R182, 0xb, RZ ;  /* 0x0000000bb6907810 */ /* 0x000fc60007ffe0ff */
[----:B-1----:R-:W-:Y:S01]  /*5e10*/  FMUL.FTZ R145, R76, R145 ;  /* 0x000000914c917220 */ /* 0x002fe20000410000 */
[----:B------:R-:W-:Y:S01]  /*5e20*/  FSEL R192, R99, RZ, !P2 ;  /* 0x000000ff63c07208 */ /* 0x000fe20005000000 */
[----:B------:R-:W-:Y:S01]  /*5e30*/  IMAD R73, R119, UR9, R73 ;  /* 0x0000000977497c24 */ /* 0x000fe2000f8e0249 */
[----:B------:R-:W-:Y:S02]  /*5e40*/  FSEL R193, R193, RZ, !P2 ;  /* 0x000000ffc1c17208 */ /* 0x000fe40005000000 */
[----:B------:R-:W-:Y:S02]  /*5e50*/  FSEL R194, R194, 1, !P2 ;  /* 0x3f800000c2c27808 */ /* 0x000fe40005000000 */
[----:B------:R-:W-:Y:S02]  /*5e60*/  ISETP.GE.U32.AND P2, PT, R144, R17, PT ;  /* 0x000000119000720c */ /* 0x000fe40003f46070 */
[----:B------:R-:W-:Y:S02]  /*5e70*/  FSEL R163, R105, RZ, !P5 ;  /* 0x000000ff69a37208 */ /* 0x000fe40006800000 */
[----:B------:R-:W-:-:S02]  /*5e80*/  FSEL R161, R80, RZ, !P5 ;  /* 0x000000ff50a17208 */ /* 0x000fc40006800000 */
[----:B------:R-:W-:Y:S02]  /*5e90*/  FSEL R159, R82, 1, !P5 ;  /* 0x3f800000529f7808 */ /* 0x000fe40006800000 */
[----:B------:R-:W-:Y:S01]  /*5ea0*/  LEA R144, P5, R72, R140, 0x3 ;  /* 0x0000008c48907211 */ /* 0x000fe200078a18ff */
[----:B------:R-:W-:Y:S01]  /*5eb0*/  STS.U16 [R21], R180 ;  /* 0x000000b415007388 */ /* 0x000fe20000000400 */
[----:B--2---:R-:W-:Y:S01]  /*5ec0*/  FSEL R149, R145, 1, !P6 ;  /* 0x3f80000091957808 */ /* 0x004fe20007000000 */
[----:B------:R-:W-:Y:S01]  /*5ed0*/  FMUL.FTZ R83, R76, R83 ;  /* 0x000000534c537220 */ /* 0x000fe20000410000 */
[----:B------:R-:W-:Y:S01]  /*5ee0*/  LEA.HI.X R145, R72, R141, R73, 0x3, P5 ;  /* 0x0000008d48917211 */ /* 0x000fe200028f1c49 */
[----:B------:R-:W-:Y:S01]  /*5ef0*/  STS.U16 [R23+0x40], R154 ;  /* 0x0000409a17007388 */ /* 0x000fe20000000400 */
[----:B------:R-:W-:Y:S01]  /*5f00*/  VIADD R72, R19, 0x200 ;  /* 0x0000020013487836 */ /* 0x000fe20000000000 */
[----:B------:R-:W-:Y:S02]  /*5f10*/  IADD3 R76, PT, PT, R182, 0xe, RZ ;  /* 0x0000000eb64c7810 */ /* 0x000fe40007ffe0ff */
[----:B------:R-:W-:Y:S01]  /*5f20*/  STS.U16 [R25+0x80], R152 ;  /* 0x0000809819007388 */ /* 0x000fe20000000400 */
[----:B------:R-:W-:-:S03]  /*5f30*/  FSEL R157, R107, RZ, !P6 ;  /* 0x000000ff6b9d7208 */ /* 0x000fc60007000000 */
[----:B------:R0:W-:Y:S01]  /*5f40*/  STS.U16 [R27+0xc0], R150 ;  /* 0x0000c0961b007388 */ /* 0x0001e20000000400 */
[----:B------:R-:W-:-:S03]  /*5f50*/  FSEL R155, R83, RZ, !P6 ;  /* 0x000000ff539b7208 */ /* 0x000fc60007000000 */
[----:B------:R-:W-:Y:S01]  /*5f60*/  STS.U16 [R29+0x100], R156 ;  /* 0x0001009c1d007388 */ /* 0x000fe20000000400 */
[----:B------:R-:W-:-:S03]  /*5f70*/  ISETP.GE.U32.AND P6, PT, R76, R17, PT ;  /* 0x000000114c00720c */ /* 0x000fc60003fc6070 */
[----:B------:R-:W-:Y:S01]  /*5f80*/  STS.U16 [R31+0x140], R158 ;  /* 0x0001409e1f007388 */ /* 0x000fe20000000400 */
[----:B------:R-:W-:-:S03]  /*5f90*/  LEA.HI.SX32 R73, R72, R19, 0x1b ;  /* 0x0000001348497211 */ /* 0x000fc600078fdaff */
[----:B------:R-:W-:Y:S01]  /*5fa0*/  STS.U16 [R33+0x180], R160 ;  /* 0x000180a021007388 */ /* 0x000fe20000000400 */
[----:B------:R-:W-:-:S03]  /*5fb0*/  IADD3 R76, PT, PT, R19, 0x220, RZ ;  /* 0x00000220134c7810 */ /* 0x000fc60007ffe0ff */
[----:B------:R-:W-:Y:S01]  /*5fc0*/  STS.U16 [R35+0x1c0], R162 ;  /* 0x0001c0a223007388 */ /* 0x000fe20000000400 */
[----:B------:R-:W-:-:S03]  /*5fd0*/  IADD3 R80, PT, PT, R19, 0x240, RZ ;  /* 0x0000024013507810 */ /* 0x000fc60007ffe0ff */
[----:B------:R-:W-:Y:S01]  /*5fe0*/  STS.U16 [R37+0x200], R164 ;  /* 0x000200a425007388 */ /* 0x000fe20000000400 */
[----:B------:R-:W-:-:S03]  /*5ff0*/  IADD3 R82, PT, PT, R19, 0x260, RZ ;  /* 0x0000026013527810 */ /* 0x000fc60007ffe0ff */
[----:B------:R-:W-:Y:S01]  /*6000*/  STS.U16 [R39+0x240], R166 ;  /* 0x000240a627007388 */ /* 0x000fe20000000400 */
[----:B------:R-:W-:-:S03]  /*6010*/  LEA R72, R73, R148, 0x1 ;  /* 0x0000009449487211 */ /* 0x000fc600078e08ff */
[----:B------:R-:W-:Y:S01]  /*6020*/  STS.U16 [R41+0x280], R168 ;  /* 0x000280a829007388 */ /* 0x000fe20000000400 */
[----:B0-----:R-:W-:Y:S02]  /*6030*/  IADD3 R150, PT, PT, R19, 0x280, RZ ;  /* 0x0000028013967810 */ /* 0x001fe40007ffe0ff */
[-C--:B------:R-:W-:Y:S01]  /*6040*/  LEA.HI.SX32 R73, R76, R19.reuse, 0x1b ;  /* 0x000000134c497211 */ /* 0x080fe200078fdaff */
[----:B------:R-:W-:Y:S01]  /*6050*/  STS.U16 [R43+0x2c0], R170 ;  /* 0x0002c0aa2b007388 */ /* 0x000fe20000000400 */
[----:B------:R-:W-:-:S03]  /*6060*/  LEA.HI.SX32 R77, R80, R19, 0x1b ;  /* 0x00000013504d7211 */ /* 0x000fc600078fdaff */
[----:B------:R-:W-:Y:S01]  /*6070*/  STS.U16 [R45+0x300], R172 ;  /* 0x000300ac2d007388 */ /* 0x000fe20000000400 */
[----:B------:R-:W-:-:S03]  /*6080*/  LEA.HI.SX32 R79, R82, R19, 0x1b ;  /* 0x00000013524f7211 */ /* 0x000fc600078fdaff */
[----:B------:R-:W-:Y:S01]  /*6090*/  STS.U16 [R47+0x340], R174 ;  /* 0x000340ae2f007388 */ /* 0x000fe20000000400 */
[----:B------:R-:W-:-:S03]  /*60a0*/  LEA.HI.SX32 R81, R150, R19, 0x1b ;  /* 0x0000001396517211 */ /* 0x000fc600078fdaff */
[----:B------:R-:W-:Y:S01]  /*60b0*/  STS.U16 [R49+0x380], R176 ;  /* 0x000380b031007388 */ /* 0x000fe20000000400 */
[----:B------:R-:W-:-:S03]  /*60c0*/  LEA R76, R73, R148, 0x1 ;  /* 0x00000094494c7211 */ /* 0x000fc600078e08ff */
[----:B------:R-:W-:Y:S01]  /*60d0*/  STS.U16 [R51+0x3c0], R178 ;  /* 0x0003c0b233007388 */ /* 0x000fe20000000400 */
[----:B------:R-:W-:-:S03]  /*60e0*/  IADD3 R150, PT, PT, R19, 0x2a0, RZ ;  /* 0x000002a013967810 */ /* 0x000fc60007ffe0ff */
[----:B------:R0:W-:Y:S01]  /*60f0*/  STS.U16 [R72+0x400], R121 ;  /* 0x0004007948007388 */ /* 0x0001e20000000400 */
[-C--:B------:R-:W-:Y:S02]  /*6100*/  LEA R80, R79, R148.reuse, 0x1 ;  /* 0x000000944f507211 */ /* 0x080fe400078e08ff */
[C---:B------:R-:W-:Y:S01]  /*6110*/  IADD3 R152, PT, PT, R19.reuse, 0x2c0, RZ ;  /* 0x000002c013987810 */ /* 0x040fe20007ffe0ff */
[----:B------:R-:W-:Y:S01]  /*6120*/  STS.U16 [R76+0x440], R123 ;  /* 0x0004407b4c007388 */ /* 0x000fe20000000400 */
[----:B------:R-:W-:Y:S02]  /*6130*/  IADD3 R154, PT, PT, R19, 0x2e0, RZ ;  /* 0x000002e0139a7810 */ /* 0x000fe40007ffe0ff */
[-C--:B0-----:R-:W-:Y:S02]  /*6140*/  LEA R72, R77, R148.reuse, 0x1 ;  /* 0x000000944d487211 */ /* 0x081fe400078e08ff */
[----:B------:R-:W-:Y:S02]  /*6150*/  LEA.HI.SX32 R77, R150, R19, 0x1b ;  /* 0x00000013964d7211 */ /* 0x000fe400078fdaff */
[----:B------:R-:W-:Y:S01]  /*6160*/  IADD3 R158, PT, PT, R19, 0x320, RZ ;  /* 0x00000320139e7810 */ /* 0x000fe20007ffe0ff */
[----:B------:R0:W-:Y:S01]  /*6170*/  STS.U16 [R72+0x480], R125 ;  /* 0x0004807d48007388 */ /* 0x0001e20000000400 */
[----:B------:R-:W-:-:S03]  /*6180*/  LEA R82, R81, R148, 0x1 ;  /* 0x0000009451527211 */ /* 0x000fc600078e08ff */
[----:B------:R1:W-:Y:S01]  /*6190*/  STS.U16 [R80+0x4c0], R127 ;  /* 0x0004c07f50007388 */ /* 0x0003e20000000400 */
[-C--:B------:R-:W-:Y:S02]  /*61a0*/  LEA.HI.SX32 R79, R152, R19.reuse, 0x1b ;  /* 0x00000013984f7211 */ /* 0x080fe400078fdaff */
[-C--:B------:R-:W-:Y:S02]  /*61b0*/  LEA.HI.SX32 R81, R154, R19.reuse, 0x1b ;  /* 0x000000139a517211 */ /* 0x080fe400078fdaff */
[----:B0-----:R-:W-:Y:S02]  /*61c0*/  LEA R72, R77, R148, 0x1 ;  /* 0x000000944d487211 */ /* 0x001fe400078e08ff */
[----:B------:R-:W-:Y:S01]  /*61d0*/  LEA.HI.SX32 R77, R158, R19, 0x1b ;  /* 0x000000139e4d7211 */ /* 0x000fe200078fdaff */
[----:B-1----:R-:W-:Y:S01]  /*61e0*/  FMUL.FTZ R80, R75, R106 ;  /* 0x0000006a4b507220 */ /* 0x002fe20000410000 */
[----:B------:R-:W-:Y:S01]  /*61f0*/  IADD3 R154, PT, PT, R19, 0x340, RZ ;  /* 0x00000340139a7810 */ /* 0x000fe20007ffe0ff */
[----:B------:R-:W-:Y:S01]  /*6200*/  FMUL.FTZ R73, R75, R104 ;  /* 0x000000684b497220 */ /* 0x000fe20000410000 */
[----:B------:R-:W-:Y:S01]  /*6210*/  IADD3 R156, PT, PT, R19, 0x300, RZ ;  /* 0x00000300139c7810 */ /* 0x000fe20007ffe0ff */
[----:B------:R-:W-:Y:S01]  /*6220*/  FMUL.RZ R123, R80, 0.15915493667125701904 ;  /* 0x3e22f983507b7820 */ /* 0x000fe2000040c000 */
[-C--:B------:R-:W-:Y:S01]  /*6230*/  LEA R80, R79, R148.reuse, 0x1 ;  /* 0x000000944f507211 */ /* 0x080fe200078e08ff */
[----:B------:R0:W-:Y:S01]  /*6240*/  STS.U16 [R82+0x500], R129 ;  /* 0x0005008152007388 */ /* 0x0001e20000000400 */
[----:B------:R-:W-:-:S02]  /*6250*/  LEA R152, R77, R148, 0x1 ;  /* 0x000000944d987211 */ /* 0x000fc400078e08ff */
[-C--:B------:R-:W-:Y:S01]  /*6260*/  LEA.HI.SX32 R77, R154, R19.reuse, 0x1b ;  /* 0x000000139a4d7211 */ /* 0x080fe200078fdaff */
[----:B------:R1:W-:Y:S01]  /*6270*/  STS.U16 [R72+0x540], R131 ;  /* 0x0005408348007388 */ /* 0x0003e20000000400 */
[----:B------:R-:W-:Y:S01]  /*6280*/  LEA.HI.SX32 R83, R156, R19, 0x1b ;  /* 0x000000139c537211 */ /* 0x000fe200078fdaff */
[----:B------:R-:W-:Y:S02]  /*6290*/  FMUL.RZ R160, R73, 0.15915493667125701904 ;  /* 0x3e22f98349a07820 */ /* 0x000fe4000040c000 */
[----:B------:R2:W-:Y:S01]  /*62a0*/  STS.U16 [R80+0x580], R133 ;  /* 0x0005808550007388 */ /* 0x0005e20000000400 */
[-C--:B------:R-:W-:Y:S02]  /*62b0*/  LEA R150, R83, R148.reuse, 0x1 ;  /* 0x0000009453967211 */ /* 0x080fe400078e08ff */
[-C--:B0-----:R-:W-:Y:S02]  /*62c0*/  LEA R82, R81, R148.reuse, 0x1 ;  /* 0x0000009451527211 */ /* 0x081fe400078e08ff */
[----:B-1----:R-:W-:Y:S01]  /*62d0*/  IADD3 R72, PT, PT, R19, 0x380, RZ ;  /* 0x0000038013487810 */ /* 0x002fe20007ffe0ff */
[----:B------:R-:W-:Y:S01]  /*62e0*/  MUFU.SIN R73, R160 ;  /* 0x000000a000497308 */ /* 0x000fe20000000400 */
[----:B--2---:R-:W-:-:S02]  /*62f0*/  LEA R80, R77, R148, 0x1 ;  /* 0x000000944d507211 */ /* 0x004fc400078e08ff */
[----:B------:R-:W-:Y:S01]  /*6300*/  LEA.HI.SX32 R77, R72, R19, 0x1b ;  /* 0x00000013484d7211 */ /* 0x000fe200078fdaff */
[----:B------:R-:W-:-:S04]  /*6310*/  FMUL.FTZ R72, R198, R173 ;  /* 0x000000adc6487220 */ /* 0x000fc80000410000 */
[----:B------:R-:W0:Y:S01]  /*6320*/  MUFU.COS R76, R160 ;  /* 0x000000a0004c7308 */ /* 0x000e220000000000 */
[----:B----4-:R-:W-:Y:S01]  /*6330*/  STS.U16 [R82+0x5c0], R151 ;  /* 0x0005c09752007388 */ /* 0x010fe20000000400 */
[----:B------:R-:W-:Y:S01]  /*6340*/  IADD3 R156, PT, PT, R19, 0x360, RZ ;  /* 0x00000360139c7810 */ /* 0x000fe20007ffe0ff */
[----:B------:R-:W-:Y:S02]  /*6350*/  FFMA.FTZ R125, RZ, R175, R72 ;  /* 0x000000afff7d7223 */ /* 0x000fe40000010048 */
[----:B------:R-:W-:Y:S03]  /*6360*/  STS.U16 [R150+0x600], R153 ;  /* 0x0006009996007388 */ /* 0x000fe60000000400 */
[----:B------:R-:W-:Y:S01]  /*6370*/  MUFU.SIN R160, R123 ;  /* 0x0000007b00a07308 */ /* 0x000fe20000000400 */
[----:B------:R-:W-:Y:S01]  /*6380*/  STS.U16 [R152+0x640], R199 ;  /* 0x000640c798007388 */ /* 0x000fe20000000400 */
[----:B------:R-:W-:Y:S01]  /*6390*/  LEA.HI.SX32 R79, R156, R19, 0x1b ;  /* 0x000000139c4f7211 */ /* 0x000fe200078fdaff */
[----:B------:R-:W-:-:S05]  /*63a0*/  FMUL.FTZ R72, R75, R110 ;  /* 0x0000006e4b487220 */ /* 0x000fca0000410000 */
[----:B------:R1:W-:Y:S01]  /*63b0*/  MUFU.COS R158, R123 ;  /* 0x0000007b009e7308 */ /* 0x0003e20000000000 */
[----:B------:R2:W-:Y:S01]  /*63c0*/  STS.U16 [R80+0x680], R201 ;  /* 0x000680c950007388 */ /* 0x0005e20000000400 */
[----:B------:R-:W-:Y:S01]  /*63d0*/  FADD.FTZ R156, RZ, R125 ;  /* 0x0000007dff9c7221 */ /* 0x000fe20000010000 */
[----:B-1----:R-:W-:-:S04]  /*63e0*/  FMUL.FTZ R123, RZ, R173 ;  /* 0x000000adff7b7220 */ /* 0x002fc80000410000 */
[----:B--2---:R-:W-:Y:S01]  /*63f0*/  FFMA.FTZ R80, R198, R175, -R123 ;  /* 0x000000afc6507223 */ /* 0x004fe2000001087b */
[----:B------:R-:W-:Y:S01]  /*6400*/  FMUL.RZ R125, R72, 0.15915493667125701904 ;  /* 0x3e22f983487d7820 */ /* 0x000fe2000040c000 */
[----:B------:R-:W-:Y:S02]  /*6410*/  FMUL.FTZ R72, R179, R156 ;  /* 0x0000009cb3487220 */ /* 0x000fe40000410000 */
[----:B------:R-:W-:Y:S01]  /*6420*/  FADD.FTZ R80, R171, R80 ;  /* 0x00000050ab507221 */ /* 0x000fe20000010000 */
[-C--:B------:R-:W-:Y:S02]  /*6430*/  LEA R82, R79, R148.reuse, 0x1 ;  /* 0x000000944f527211 */ /* 0x080fe400078e08ff */
[----:B------:R-:W-:Y:S01]  /*6440*/  LEA R77, R77, R148, 0x1 ;  /* 0x000000944d4d7211 */ /* 0x000fe200078e08ff */
[-C--:B------:R-:W-:Y:S01]  /*6450*/  FMUL.FTZ R123, R179, R80.reuse ;  /* 0x00000050b37b7220 */ /* 0x080fe20000410000 */
[----:B------:R-:W-:Y:S01]  /*6460*/  FFMA.FTZ R162, R181, R80, -R72 ;  /* 0x00000050b5a27223 */ /* 0x000fe20000010848 */
[----:B------:R-:W-:Y:S01]  /*6470*/  IADD3 R80, PT, PT, R19, 0x3e0, RZ ;  /* 0x000003e013507810 */ /* 0x000fe20007ffe0ff */
[----:B------:R-:W-:Y:S01]  /*6480*/  STS.U16 [R82+0x6c0], R203 ;  /* 0x0006c0cb52007388 */ /* 0x000fe20000000400 */
[----:B------:R-:W-:Y:S01]  /*6490*/  FFMA.FTZ R156, R181, R156, R123 ;  /* 0x0000009cb59c7223 */ /* 0x000fe2000001007b */
[----:B------:R-:W-:Y:S01]  /*64a0*/  FADD.FTZ R162, R177, R162 ;  /* 0x000000a2b1a27221 */ /* 0x000fe20000010000 */
[----:B------:R-:W-:Y:S01]  /*64b0*/  FMUL.FTZ R123, R75, R112 ;  /* 0x000000704b7b7220 */ /* 0x000fe20000410000 */
[----:B------:R1:W-:Y:S01]  /*64c0*/  STS.U16 [R77+0x700], R146 ;  /* 0x000700924d007388 */ /* 0x0003e20000000400 */
[----:B------:R-:W-:-:S02]  /*64d0*/  FMUL.FTZ R121, R205, R104 ;  /* 0x00000068cd797220 */ /* 0x000fc40000410000 */
[----:B------:R-:W-:Y:S01]  /*64e0*/  FMUL.RZ R131, R123, 0.15915493667125701904 ;  /* 0x3e22f9837b837820 */ /* 0x000fe2000040c000 */
[-C--:B-1----:R-:W-:Y:S01]  /*64f0*/  LEA.HI.SX32 R77, R80, R19.reuse, 0x1b ;  /* 0x00000013504d7211 */ /* 0x082fe200078fdaff */
[----:B------:R-:W-:Y:S01]  /*6500*/  FADD.FTZ R80, RZ, R156 ;  /* 0x0000009cff507221 */ /* 0x000fe20000010000 */
[C---:B------:R-:W-:Y:S01]  /*6510*/  FMUL.FTZ R146, R184.reuse, R162 ;  /* 0x000000a2b8927220 */ /* 0x040fe20000410000 */
[----:B------:R-:W-:Y:S02]  /*6520*/  IADD3 R150, PT, PT, R19, 0x3a0, RZ ;  /* 0x000003a013967810 */ /* 0x000fe40007ffe0ff */
[-C--:B------:R-:W-:Y:S01]  /*6530*/  FMUL.FTZ R123, R184, R80.reuse ;  /* 0x00000050b87b7220 */ /* 0x080fe20000410000 */
[----:B------:R-:W-:Y:S01]  /*6540*/  FFMA.FTZ R146, R185, R80, R146 ;  /* 0x00000050b9927223 */ /* 0x000fe20000010092 */
[----:B------:R-:W-:Y:S02]  /*6550*/  FMUL.FTZ R83, R75, R108 ;  /* 0x0000006c4b537220 */ /* 0x000fe40000410000 */
[----:B------:R-:W-:Y:S01]  /*6560*/  FFMA.FTZ R162, R185, R162, -R123 ;  /* 0x000000a2b9a27223 */ /* 0x000fe2000001087b */
[----:B------:R-:W-:Y:S01]  /*6570*/  FADD.FTZ R146, RZ, R146 ;  /* 0x00000092ff927221 */ /* 0x000fe20000010000 */
[----:B------:R-:W0:Y:S01]  /*6580*/  MUFU.EX2 R121, R121 ;  /* 0x0000007900797308 */ /* 0x000e220000000800 */
[----:B------:R-:W-:Y:S01]  /*6590*/  LEA.HI.SX32 R79, R150, R19, 0x1b ;  /* 0x00000013964f7211 */ /* 0x000fe200078fdaff */
[----:B------:R-:W-:Y:S01]  /*65a0*/  FMUL.RZ R127, R83, 0.15915493667125701904 ;  /* 0x3e22f983537f7820 */ /* 0x000fe2000040c000 */
[----:B------:R-:W-:Y:S01]  /*65b0*/  IADD3 R72, PT, PT, R19, 0x3c0, RZ ;  /* 0x000003c013487810 */ /* 0x000fe20007ffe0ff */
[----:B------:R-:W-:Y:S01]  /*65c0*/  FADD.FTZ R162, R183, R162 ;  /* 0x000000a2b7a27221 */ /* 0x000fe20000010000 */
[----:B------:R-:W-:Y:S01]  /*65d0*/  FMUL.FTZ R123, R187, R146 ;  /* 0x00000092bb7b7220 */ /* 0x000fe20000410000 */
[----:B------:R-:W-:Y:S01]  /*65e0*/  MUFU.SIN R154, R127 ;  /* 0x0000007f009a7308 */ /* 0x000fe20000000400 */
[----:B------:R-:W-:Y:S01]  /*65f0*/  FMUL.FTZ R83, R205, R108 ;  /* 0x0000006ccd537220 */ /* 0x000fe20000410000 */
[----:B------:R-:W-:-:S02]  /*6600*/  IMAD R150, R79, 0x2, R148 ;  /* 0x000000024f967824 */ /* 0x000fc400078e0294 */
[C---:B------:R-:W-:Y:S01]  /*6610*/  FMUL.FTZ R79, R205.reuse, R110 ;  /* 0x0000006ecd4f7220 */ /* 0x040fe20000410000 */
[----:B------:R-:W-:Y:S01]  /*6620*/  LEA.HI.SX32 R75, R72, R19, 0x1b ;  /* 0x00000013484b7211 */ /* 0x000fe200078fdaff */
[----:B------:R-:W-:Y:S02]  /*6630*/  FFMA.FTZ R123, R188, R162, -R123 ;  /* 0x000000a2bc7b7223 */ /* 0x000fe4000001087b */
[----:B------:R1:W2:Y:S01]  /*6640*/  MUFU.COS R152, R127 ;  /* 0x0000007f00987308 */ /* 0x0002a20000000000 */
[----:B------:R-:W-:Y:S01]  /*6650*/  FMUL.FTZ R81, R205, R106 ;  /* 0x0000006acd517220 */ /* 0x000fe20000410000 */
[----:B------:R-:W-:Y:S01]  /*6660*/  FADD.FTZ R123, R186, R123 ;  /* 0x0000007bba7b7221 */ /* 0x000fe20000010000 */
[----:B------:R-:W-:Y:S01]  /*6670*/  LEA R75, R75, R148, 0x1 ;  /* 0x000000944b4b7211 */ /* 0x000fe200078e08ff */
[----:B-1----:R-:W-:-:S04]  /*6680*/  FMUL.FTZ R127, R187, R162 ;  /* 0x000000a2bb7f7220 */ /* 0x002fc80000410000 */
[----:B------:R-:W-:Y:S01]  /*6690*/  MUFU.SIN R82, R125 ;  /* 0x0000007d00527308 */ /* 0x000fe20000000400 */
[----:B------:R-:W-:-:S07]  /*66a0*/  FFMA.FTZ R146, R188, R146, R127 ;  /* 0x00000092bc927223 */ /* 0x000fce000001007f */
[----:B------:R0:W1:Y:S01]  /*66b0*/  MUFU.COS R72, R125 ;  /* 0x0000007d00487308 */ /* 0x0000620000000000 */
[----:B------:R-:W-:Y:S01]  /*66c0*/  FADD.FTZ R146, RZ, R146 ;  /* 0x00000092ff927221 */ /* 0x000fe20000010000 */
[----:B------:R-:W-:Y:S06]  /*66d0*/  STS.U16 [R150+0x740], R147 ;  /* 0x0007409396007388 */ /* 0x000fec0000000400 */
[----:B------:R-:W2:Y:S01]  /*66e0*/  MUFU.EX2 R83, R83 ;  /* 0x0000005300537308 */ /* 0x000ea20000000800 */
[----:B0-----:R-:W-:-:S03]  /*66f0*/  FMUL.FTZ R125, R121, R76 ;  /* 0x0000004c797d7220 */ /* 0x001fc60000410000 */
[----:B------:R-:W-:Y:S01]  /*6700*/  MUFU.EX2 R79, R79 ;  /* 0x0000004f004f7308 */ /* 0x000fe20000000800 */
[----:B------:R-:W-:Y:S01]  /*6710*/  FMUL.FTZ R76, R190, R123 ;  /* 0x0000007bbe4c7220 */ /* 0x000fe20000410000 */
[----:B------:R-:W-:Y:S02]  /*6720*/  LEA R77, R77, R148, 0x1 ;  /* 0x000000944d4d7211 */ /* 0x000fe400078e08ff */
[----:B------:R-:W0:Y:S01]  /*6730*/  MUFU.EX2 R81, R81 ;  /* 0x0000005100517308 */ /* 0x000e220000000800 */
[----:B------:R3:W-:Y:S01]  /*6740*/  STS.U16 [R75+0x780], R74 ;  /* 0x0007804a4b007388 */ /* 0x0007e20000000400 */
[----:B------:R-:W-:-:S03]  /*6750*/  FFMA.FTZ R76, R191, R146, R76 ;  /* 0x00000092bf4c7223 */ /* 0x000fc6000001004c */
[----:B------:R4:W-:Y:S01]  /*6760*/  STS.U16 [R77+0x7c0], R78 ;  /* 0x0007c04e4d007388 */ /* 0x0009e20000000400 */
[C---:B--2---:R-:W-:Y:S01]  /*6770*/  FMUL.FTZ R151, R83.reuse, R152 ;  /* 0x0000009853977220 */ /* 0x044fe20000410000 */
[----:B------:R-:W-:Y:S01]  /*6780*/  FMUL.FTZ R133, R83, R154 ;  /* 0x0000009a53857220 */ /* 0x000fe20000410000 */
[----:B------:R-:W-:Y:S01]  /*6790*/  FMUL.FTZ R205, R205, R112 ;  /* 0x00000070cdcd7220 */ /* 0x000fe20000410000 */
[----:B------:R-:W2:Y:S01]  /*67a0*/  MUFU.COS R80, R131 ;  /* 0x0000008300507308 */ /* 0x000ea20000000000 */
[----:B---3--:R-:W-:Y:S01]  /*67b0*/  FMUL.FTZ R74, R190, R146 ;  /* 0x00000092be4a7220 */ /* 0x008fe20000410000 */
[----:B------:R-:W-:Y:S01]  /*67c0*/  FMUL.FTZ R75, R200, R173 ;  /* 0x000000adc84b7220 */ /* 0x000fe20000410000 */
[----:B------:R-:W-:Y:S01]  /*67d0*/  FMUL.FTZ R73, R121, R73 ;  /* 0x0000004979497220 */ /* 0x000fe20000410000 */
[----:B0-----:R-:W-:Y:S01]  /*67e0*/  FMUL.FTZ R129, R81, R158 ;  /* 0x0000009e51817220 */ /* 0x001fe20000410000 */
[----:B------:R-:W-:Y:S01]  /*67f0*/  FFMA.FTZ R74, R191, R123, -R74 ;  /* 0x0000007bbf4a7223 */ /* 0x000fe2000001084a */
[----:B----4-:R-:W-:Y:S01]  /*6800*/  FADD.FTZ R78, RZ, R76 ;  /* 0x0000004cff4e7221 */ /* 0x010fe20000010000 */
[C---:B-1----:R-:W-:Y:S01]  /*6810*/  FMUL.FTZ R154, R79.reuse, R72 ;  /* 0x000000484f9a7220 */ /* 0x042fe20000410000 */
[----:B------:R-:W-:Y:S01]  /*6820*/  FMUL.FTZ R152, R79, R82 ;  /* 0x000000524f987220 */ /* 0x000fe20000410000 */
[----:B------:R-:W-:Y:S01]  /*6830*/  FADD.FTZ R76, R189, R74 ;  /* 0x0000004abd4c7221 */ /* 0x000fe20000010000 */
[----:B------:R-:W-:Y:S01]  /*6840*/  FMUL.FTZ R79, R193, R78 ;  /* 0x0000004ec14f7220 */ /* 0x000fe20000410000 */
[----:B------:R-:W-:Y:S01]  /*6850*/  FMUL.FTZ R127, R81, R160 ;  /* 0x000000a0517f7220 */ /* 0x000fe20000410000 */
[----:B------:R-:W-:Y:S01]  /*6860*/  FMUL.FTZ R77, R202, R173 ;  /* 0x000000adca4d7220 */ /* 0x000fe20000410000 */
[-C--:B------:R-:W-:Y:S01]  /*6870*/  FMUL.FTZ R81, R193, R76.reuse ;  /* 0x0000004cc1517220 */ /* 0x080fe20000410000 */
[----:B------:R-:W-:Y:S01]  /*6880*/  FFMA.FTZ R79, R194, R76, -R79 ;  /* 0x0000004cc24f7223 */ /* 0x000fe2000001084f */
[-C--:B------:R-:W-:Y:S01]  /*6890*/  FFMA.FTZ R72, R202, R175.reuse, -R75 ;  /* 0x000000afca487223 */ /* 0x080fe2000001084b */
        /* <DEDUP_REMOVED lines=11> */
[----:B------:R-:W-:Y:S01]  /*6950*/  FSEL R125, R125, 1, !P2 ;  /* 0x3f8000007d7d7808 */ /* 0x000fe20005000000 */
[C---:B------:R-:W-:Y:S01]  /*6960*/  FMUL.FTZ R77, R184.reuse, R75 ;  /* 0x0000004bb84d7220 */ /* 0x040fe20000410000 */
[----:B------:R-:W-:Y:S01]  /*6970*/  FFMA.FTZ R74, R197, R79, -R74 ;  /* 0x0000004fc54a7223 */ /* 0x000fe2000001084a */
[----:B------:R-:W-:Y:S01]  /*6980*/  FADD.FTZ R78, RZ, R78 ;  /* 0x0000004eff4e7221 */ /* 0x000fe20000010000 */
[----:B------:R-:W2:Y:S01]  /*6990*/  MUFU.EX2 R205, R205 ;  /* 0x000000cd00cd7308 */ /* 0x000ea20000000800 */
[-C--:B------:R-:W-:Y:S01]  /*69a0*/  FMUL.FTZ R72, R184, R76.reuse ;  /* 0x0000004cb8487220 */ /* 0x080fe20000410000 */
[----:B------:R-:W-:Y:S01]  /*69b0*/  FFMA.FTZ R77, R185, R76, R77 ;  /* 0x0000004cb94d7223 */ /* 0x000fe2000001004d */
[----:B------:R-:W-:Y:S01]  /*69c0*/  FADD.FTZ R74, R195, R74 ;  /* 0x0000004ac34a7221 */ /* 0x000fe20000010000 */
[----:B------:R-:W-:Y:S01]  /*69d0*/  FMUL.FTZ R76, R167, R78 ;  /* 0x0000004ea74c7220 */ /* 0x000fe20000410000 */
[----:B------:R-:W-:Y:S01]  /*69e0*/  FFMA.FTZ R72, R185, R75, -R72 ;  /* 0x0000004bb9487223 */ /* 0x000fe20000010848 */
[-C--:B------:R-:W-:Y:S01]  /*69f0*/  FMUL.FTZ R75, R187, R77.reuse ;  /* 0x0000004dbb4b7220 */ /* 0x080fe20000410000 */
[-C--:B------:R-:W-:Y:S01]  /*6a00*/  FMUL.FTZ R81, R167, R74.reuse ;  /* 0x0000004aa7517220 */ /* 0x080fe20000410000 */
[----:B------:R-:W-:Y:S01]  /*6a10*/  FFMA.FTZ R76, R169, R74, -R76 ;  /* 0x0000004aa94c7223 */ /* 0x000fe2000001084c */
[-C--:B------:R-:W-:Y:S01]  /*6a20*/  FMUL.FTZ R79, R187, R72.reuse ;  /* 0x00000048bb4f7220 */ /* 0x080fe20000410000 */
[C---:B------:R-:W-:Y:S01]  /*6a30*/  FFMA.FTZ R75, R188.reuse, R72, -R75 ;  /* 0x00000048bc4b7223 */ /* 0x040fe2000001084b */
[----:B------:R-:W-:Y:S01]  /*6a40*/  FFMA.FTZ R81, R169, R78, R81 ;  /* 0x0000004ea9517223 */ /* 0x000fe20000010051 */
[----:B------:R-:W-:Y:S01]  /*6a50*/  FADD.FTZ R76, R165, R76 ;  /* 0x0000004ca54c7221 */ /* 0x000fe20000010000 */
[----:B------:R-:W-:Y:S01]  /*6a60*/  FFMA.FTZ R79, R188, R77, R79 ;  /* 0x0000004dbc4f7223 */ /* 0x000fe2000001004f */
[C---:B------:R-:W-:Y:S01]  /*6a70*/  FMUL.FTZ R74, R190.reuse, R75 ;  /* 0x0000004bbe4a7220 */ /* 0x040fe20000410000 */
[----:B--2---:R-:W-:Y:S01]  /*6a80*/  FMUL.FTZ R160, R205, R80 ;  /* 0x00000050cda07220 */ /* 0x004fe20000410000 */
[----:B------:R-:W-:Y:S01]  /*6a90*/  FADD.FTZ R78, RZ, R81 ;  /* 0x00000051ff4e7221 */ /* 0x000fe20000010000 */
[----:B------:R-:W-:Y:S01]  /*6aa0*/  FMUL.FTZ R80, R161, R76 ;  /* 0x0000004ca1507220 */ /* 0x000fe20000410000 */
[-C--:B------:R-:W-:Y:S01]  /*6ab0*/  FMUL.FTZ R72, R190, R79.reuse ;  /* 0x0000004fbe487220 */ /* 0x080fe20000410000 */
[----:B------:R-:W-:Y:S01]  /*6ac0*/  FFMA.FTZ R74, R191, R79, R74 ;  /* 0x0000004fbf4a7223 */ /* 0x000fe2000001004a */
[-C--:B------:R-:W-:Y:S01]  /*6ad0*/  FMUL.FTZ R79, R161, R78.reuse ;  /* 0x0000004ea14f7220 */ /* 0x080fe20000410000 */
[----:B------:R-:W-:Y:S01]  /*6ae0*/  FFMA.FTZ R80, R159, R78, R80 ;  /* 0x0000004e9f507223 */ /* 0x000fe20000010050 */
[----:B------:R-:W-:Y:S01]  /*6af0*/  FFMA.FTZ R72, R191, R75, -R72 ;  /* 0x0000004bbf487223 */ /* 0x000fe20000010848 */
[----:B------:R-:W-:Y:S01]  /*6b00*/  NOP ;  /* 0x0000000000007918 */ /* 0x000fe20000000000 */
[----:B------:R-:W-:Y:S01]  /*6b10*/  FFMA.FTZ R76, R159, R76, -R79 ;  /* 0x0000004c9f4c7223 */ /* 0x000fe2000001084f */
[----:B------:R-:W-:Y:S01]  /*6b20*/  FADD.FTZ R80, RZ, R80 ;  /* 0x00000050ff507221 */ /* 0x000fe20000010000 */
[C---:B------:R-:W-:Y:S01]  /*6b30*/  FMUL.FTZ R77, R193.reuse, R72 ;  /* 0x00000048c14d7220 */ /* 0x040fe20000410000 */
[----:B------:R-:W-:Y:S01]  /*6b40*/  FMUL.FTZ R75, R193, R74 ;  /* 0x0000004ac14b7220 */ /* 0x000fe20000410000 */
[----:B------:R-:W-:Y:S01]  /*6b50*/  FADD.FTZ R76, R163, R76 ;  /* 0x0000004ca34c7221 */ /* 0x000fe20000010000 */
[----:B------:R-:W-:Y:S01]  /*6b60*/  FMUL.FTZ R78, R155, R80 ;  /* 0x000000509b4e7220 */ /* 0x000fe20000410000 */
[C---:B------:R-:W-:Y:S01]  /*6b70*/  FFMA.FTZ R77, R194.reuse, R74, R77 ;  /* 0x0000004ac24d7223 */ /* 0x040fe2000001004d */
[----:B------:R-:W-:Y:S01]  /*6b80*/  FSEL R123, R73, RZ, !P2 ;  /* 0x000000ff497b7208 */ /* 0x000fe20005000000 */
[-C--:B------:R-:W-:Y:S01]  /*6b90*/  FMUL.FTZ R79, R155, R76.reuse ;  /* 0x0000004c9b4f7220 */ /* 0x080fe20000410000 */
[C---:B------:R-:W-:Y:S01]  /*6ba0*/  FFMA.FTZ R78, R149.reuse, R76, -R78 ;  /* 0x0000004c954e7223 */ /* 0x040fe2000001084e */
[----:B------:R-:W-:Y:S01]  /*6bb0*/  FFMA.FTZ R75, R194, R72, -R75 ;  /* 0x00000048c24b7223 */ /* 0x000fe2000001084b */
[C---:B------:R-:W-:Y:S01]  /*6bc0*/  FMUL.FTZ R72, R196.reuse, R77 ;  /* 0x0000004dc4487220 */ /* 0x040fe20000410000 */
[----:B------:R-:W-:Y:S01]  /*6bd0*/  FFMA.FTZ R79, R149, R80, R79 ;  /* 0x00000050954f7223 */ /* 0x000fe2000001004f */
[----:B------:R-:W-:Y:S01]  /*6be0*/  FADD.FTZ R78, R157, R78 ;  /* 0x0000004e9d4e7221 */ /* 0x000fe20000010000 */
[-C--:B------:R-:W-:Y:S01]  /*6bf0*/  FMUL.FTZ R74, R196, R75.reuse ;  /* 0x0000004bc44a7220 */ /* 0x080fe20000410000 */
[----:B------:R-:W-:Y:S01]  /*6c00*/  FFMA.FTZ R72, R197, R75, -R72 ;  /* 0x0000004bc5487223 */ /* 0x000fe20000010848 */
[----:B------:R-:W-:Y:S01]  /*6c10*/  FADD.FTZ R80, RZ, R79 ;  /* 0x0000004fff507221 */ /* 0x000fe20000010000 */
[----:B------:R-:W-:Y:S01]  /*6c20*/  FMUL.FTZ R75, R123, R78 ;  /* 0x0000004e7b4b7220 */ /* 0x000fe20000410000 */
[----:B------:R-:W-:Y:S01]  /*6c30*/  FSEL R121, R109, RZ, !P2 ;  /* 0x000000ff6d797208 */ /* 0x000fe20005000000 */
[----:B------:R0:W1:Y:S01]  /*6c40*/  MUFU.SIN R156, R131 ;  /* 0x00000083009c7308 */ /* 0x0000620000000400 */
[-C--:B------:R-:W-:Y:S01]  /*6c50*/  FMUL.FTZ R82, R123, R80.reuse ;  /* 0x000000507b527220 */ /* 0x080fe20000410000 */
[----:B------:R-:W-:Y:S01]  /*6c60*/  FFMA.FTZ R75, R125, R80, R75 ;  /* 0x000000507d4b7223 */ /* 0x000fe2000001004b */
[----:B------:R-:W-:Y:S01]  /*6c70*/  FSEL R127, R127, RZ, !P3 ;  /* 0x000000ff7f7f7208 */ /* 0x000fe20005800000 */
[----:B------:R-:W2:Y:S01]  /*6c80*/  LDG.E.64 R144, desc[UR24][R144.64] ;  /* 0x0000001890907981 */ /* 0x000ea2000c1e1b00 */
[----:B------:R-:W-:Y:S01]  /*6c90*/  FFMA.FTZ R82, R125, R78, -R82 ;  /* 0x0000004e7d527223 */ /* 0x000fe20000010852 */
[----:B------:R-:W-:Y:S01]  /*6ca0*/  FADD.FTZ R78, RZ, R75 ;  /* 0x0000004bff4e7221 */ /* 0x000fe20000010000 */
[----:B------:R-:W-:Y:S01]  /*6cb0*/  FFMA.FTZ R74, R197, R77, R74 ;  /* 0x0000004dc54a7223 */ /* 0x000fe2000001004a */
[----:B------:R-:W-:Y:S01]  /*6cc0*/  FMUL.FTZ R73, R167, R72 ;  /* 0x00000048a7497220 */ /* 0x000fe20000410000 */
[----:B------:R-:W-:Y:S01]  /*6cd0*/  FSEL R129, R129, 1, !P3 ;  /* 0x3f80000081817808 */ /* 0x000fe20005800000 */
[----:B------:R-:W-:Y:S01]  /*6ce0*/  FADD.FTZ R82, R121, R82 ;  /* 0x0000005279527221 */ /* 0x000fe20000010000 */
[----:B------:R-:W-:Y:S01]  /*6cf0*/  FMUL.FTZ R75, R127, R78 ;  /* 0x0000004e7f4b7220 */ /* 0x000fe20000410000 */
[-C--:B------:R-:W-:Y:S01]  /*6d00*/  FMUL.FTZ R76, R167, R74.reuse ;  /* 0x0000004aa74c7220 */ /* 0x080fe20000410000 */
[----:B------:R-:W-:Y:S01]  /*6d10*/  FFMA.FTZ R74, R169, R74, R73 ;  /* 0x0000004aa94a7223 */ /* 0x000fe20000010049 */
[-C--:B------:R-:W-:Y:S01]  /*6d20*/  FMUL.FTZ R80, R127, R82.reuse ;  /* 0x000000527f507220 */ /* 0x080fe20000410000 */
[----:B0-----:R-:W-:Y:S01]  /*6d30*/  FSEL R131, R111, RZ, !P3 ;  /* 0x000000ff6f837208 */ /* 0x001fe20005800000 */
[----:B------:R-:W-:Y:S01]  /*6d40*/  FFMA.FTZ R82, R129, R82, -R75 ;  /* 0x0000005281527223 */ /* 0x000fe2000001084b */
[----:B------:R-:W-:Y:S01]  /*6d50*/  FFMA.FTZ R76, R169, R72, -R76 ;  /* 0x00000048a94c7223 */ /* 0x000fe2000001084c */
[----:B------:R-:W-:Y:S01]  /*6d60*/  FMUL.FTZ R72, R161, R74 ;  /* 0x0000004aa1487220 */ /* 0x000fe20000410000 */
[----:B------:R-:W-:Y:S01]  /*6d70*/  FFMA.FTZ R80, R129, R78, R80 ;  /* 0x0000004e81507223 */ /* 0x000fe20000010050 */
[----:B------:R-:W-:Y:S01]  /*6d80*/  FSEL R133, R133, RZ, !P4 ;  /* 0x000000ff85857208 */ /* 0x000fe20006000000 */
[----:B------:R-:W-:Y:S01]  /*6d90*/  FADD.FTZ R82, R131, R82 ;  /* 0x0000005283527221 */ /* 0x000fe20000010000 */
[-C--:B------:R-:W-:Y:S01]  /*6da0*/  FMUL.FTZ R73, R161, R76.reuse ;  /* 0x0000004ca1497220 */ /* 0x080fe20000410000 */
[----:B------:R-:W-:Y:S01]  /*6db0*/  FFMA.FTZ R72, R159, R76, -R72 ;  /* 0x0000004c9f487223 */ /* 0x000fe20000010848 */
[----:B------:R-:W-:Y:S01]  /*6dc0*/  FSEL R151, R151, 1, !P4 ;  /* 0x3f80000097977808 */ /* 0x000fe20006000000 */
[----:B------:R-:W-:Y:S01]  /*6dd0*/  FADD.FTZ R80, RZ, R80 ;  /* 0x00000050ff507221 */ /* 0x000fe20000010000 */
[----:B------:R-:W-:Y:S01]  /*6de0*/  FMUL.FTZ R75, R133, R82 ;  /* 0x00000052854b7220 */ /* 0x000fe20000410000 */
[----:B------:R-:W-:Y:S01]  /*6df0*/  FFMA.FTZ R74, R159, R74, R73 ;  /* 0x0000004a9f4a7223 */ /* 0x000fe20000010049 */
[----:B------:R-:W-:Y:S01]  /*6e00*/  FMUL.FTZ R73, R155, R72 ;  /* 0x000000489b497220 */ /* 0x000fe20000410000 */
[-C--:B------:R-:W-:Y:S01]  /*6e10*/  FMUL.FTZ R78, R133, R80.reuse ;  /* 0x00000050854e7220 */ /* 0x080fe20000410000 */
[----:B------:R-:W-:Y:S01]  /*6e20*/  FFMA.FTZ R75, R151, R80, R75 ;  /* 0x00000050974b7223 */ /* 0x000fe2000001004b */
[-C--:B------:R-:W-:Y:S01]  /*6e30*/  FMUL.FTZ R76, R155, R74.reuse ;  /* 0x0000004a9b4c7220 */ /* 0x080fe20000410000 */
[----:B------:R-:W-:Y:S01]  /*6e40*/  FFMA.FTZ R74, R149, R74, R73 ;  /* 0x0000004a954a7223 */ /* 0x000fe20000010049 */
[----:B------:R-:W-:Y:S01]  /*6e50*/  FSEL R150, R113, RZ, !P4 ;  /* 0x000000ff71967208 */ /* 0x000fe20006000000 */
[----:B------:R-:W-:Y:S01]  /*6e60*/  FFMA.FTZ R73, R151, R82, -R78 ;  /* 0x0000005297497223 */ /* 0x000fe2000001084e */
[----:B------:R-:W-:Y:S01]  /*6e70*/  FSEL R152, R152, RZ, !P6 ;  /* 0x000000ff98987208 */ /* 0x000fe20007000000 */
[----:B------:R-:W-:Y:S01]  /*6e80*/  FADD.FTZ R75, RZ, R75 ;  /* 0x0000004bff4b7221 */ /* 0x000fe20000010000 */
[----:B------:R-:W-:Y:S01]  /*6e90*/  IADD3 R204, PT, PT, R182, 0xf, RZ ;  /* 0x0000000fb6cc7810 */ /* 0x000fe20007ffe0ff */
[----:B------:R-:W-:Y:S01]  /*6ea0*/  FADD.FTZ R73, R150, R73 ;  /* 0x0000004996497221 */ /* 0x000fe20000010000 */
[----:B------:R-:W-:Y:S01]  /*6eb0*/  FSEL R154, R154, 1, !P6 ;  /* 0x3f8000009a9a7808 */ /* 0x000fe20007000000 */
[----:B------:R-:W-:Y:S01]  /*6ec0*/  FMUL.FTZ R77, R152, R75 ;  /* 0x0000004b984d7220 */ /* 0x000fe20000410000 */
[----:B-1----:R-:W-:Y:S01]  /*6ed0*/  FMUL.FTZ R156, R205, R156 ;  /* 0x0000009ccd9c7220 */ /* 0x002fe20000410000 */
[----:B------:R-:W-:Y:S01]  /*6ee0*/  ISETP.GE.U32.AND P5, PT, R204, R17, PT ;  /* 0x00000011cc00720c */ /* 0x000fe20003fa6070 */
[-C--:B------:R-:W-:Y:S01]  /*6ef0*/  FMUL.FTZ R80, R152, R73.reuse ;  /* 0x0000004998507220 */ /* 0x080fe20000410000 */
[----:B------:R-:W-:Y:S01]  /*6f00*/  FSEL R153, R115, RZ, !P6 ;  /* 0x000000ff73997208 */ /* 0x000fe20007000000 */
[C---:B------:R-:W-:Y:S01]  /*6f10*/  FFMA.FTZ R78, R154.reuse, R73, -R77 ;  /* 0x000000499a4e7223 */ /* 0x040fe2000001084d */
[----:B------:R-:W-:Y:S01]  /*6f20*/  FFMA.FTZ R76, R149, R72, -R76 ;  /* 0x00000048954c7223 */ /* 0x000fe2000001084c */
[----:B------:R-:W-:Y:S01]  /*6f30*/  FMUL.FTZ R72, R123, R74 ;  /* 0x0000004a7b487220 */ /* 0x000fe20000410000 */
[----:B------:R-:W-:Y:S01]  /*6f40*/  FFMA.FTZ R80, R154, R75, R80 ;  /* 0x0000004b9a507223 */ /* 0x000fe20000010050 */
[----:B------:R-:W-:Y:S01]  /*6f50*/  FSEL R156, R156, RZ, !P5 ;  /* 0x000000ff9c9c7208 */ /* 0x000fe20006800000 */
[----:B------:R-:W-:Y:S01]  /*6f60*/  FADD.FTZ R75, R153, R78 ;  /* 0x0000004e994b7221 */ /* 0x000fe20000010000 */
[-C--:B------:R-:W-:Y:S01]  /*6f70*/  FFMA.FTZ R72, R125, R76.reuse, -R72 ;  /* 0x0000004c7d487223 */ /* 0x080fe20000010848 */
[----:B------:R-:W-:Y:S01]  /*6f80*/  FMUL.FTZ R76, R123, R76 ;  /* 0x0000004c7b4c7220 */ /* 0x000fe20000410000 */
[----:B------:R-:W-:Y:S01]  /*6f90*/  FSEL R160, R160, 1, !P5 ;  /* 0x3f800000a0a07808 */ /* 0x000fe20006800000 */
[----:B------:R-:W-:Y:S01]  /*6fa0*/  FADD.FTZ R77, RZ, R80 ;  /* 0x00000050ff4d7221 */ /* 0x000fe20000010000 */
[C---:B------:R-:W-:Y:S01]  /*6fb0*/  FMUL.FTZ R79, R156.reuse, R75 ;  /* 0x0000004b9c4f7220 */ /* 0x040fe20000410000 */
[----:B------:R-:W-:Y:S01]  /*6fc0*/  FFMA.FTZ R76, R125, R74, R76 ;  /* 0x0000004a7d4c7223 */ /* 0x000fe2000001004c */
[C---:B------:R-:W-:Y:S01]  /*6fd0*/  FMUL.FTZ R73, R127.reuse, R72 ;  /* 0x000000487f497220 */ /* 0x040fe20000410000 */
[-C--:B------:R-:W-:Y:S01]  /*6fe0*/  FMUL.FTZ R78, R156, R77.reuse ;  /* 0x0000004d9c4e7220 */ /* 0x080fe20000410000 */
[C---:B------:R-:W-:Y:S01]  /*6ff0*/  FFMA.FTZ R79, R160.reuse, R77, R79 ;  /* 0x0000004da04f7223 */ /* 0x040fe2000001004f */
[-C--:B------:R-:W-:Y:S01]  /*7000*/  FMUL.FTZ R74, R127, R76.reuse ;  /* 0x0000004c7f4a7220 */ /* 0x080fe20000410000 */
[----:B------:R-:W-:Y:S01]  /*7010*/  FSEL R158, R117, RZ, !P5 ;  /* 0x000000ff759e7208 */ /* 0x000fe20006800000 */
[C---:B------:R-:W-:Y:S01]  /*7020*/  FFMA.FTZ R76, R129.reuse, R76, R73 ;  /* 0x0000004c814c7223 */ /* 0x040fe20000010049 */
[----:B------:R-:W-:Y:S01]  /*7030*/  FFMA.FTZ R75, R160, R75, -R78 ;  /* 0x0000004ba04b7223 */ /* 0x000fe2000001084e */
[----:B------:R-:W-:Y:S01]  /*7040*/  FADD.FTZ R170, RZ, R79 ;  /* 0x0000004fffaa7221 */ /* 0x000fe20000010000 */
[----:B------:R-:W-:Y:S01]  /*7050*/  FFMA.FTZ R74, R129, R72, -R74 ;  /* 0x00000048814a7223 */ /* 0x000fe2000001084a */
[----:B------:R-:W-:Y:S01]  /*7060*/  FMUL.FTZ R73, R133, R76 ;  /* 0x0000004c85497220 */ /* 0x000fe20000410000 */
[----:B------:R-:W-:-:S02]  /*7070*/  FADD.FTZ R199, R158, R75 ;  /* 0x0000004b9ec77221 */ /* 0x000fc40000010000 */
[----:B------:R-:W0:Y:S01]  /*7080*/  SHFL.UP PT, R78, R170, 0x1, RZ ;  /* 0x04200000aa4e7989 */ /* 0x000e2200000e00ff */
[-C--:B------:R-:W-:Y:S01]  /*7090*/  FMUL.FTZ R72, R133, R74.reuse ;  /* 0x0000004a85487220 */ /* 0x080fe20000410000 */
[C---:B------:R-:W-:Y:S02]  /*70a0*/  FFMA.FTZ R73, R151.reuse, R74, -R73 ;  /* 0x0000004a97497223 */ /* 0x040fe40000010849 */
[----:B------:R-:W1:Y:S01]  /*70b0*/  SHFL.UP PT, R74, R199, 0x1, RZ ;  /* 0x04200000c74a7989 */ /* 0x000e6200000e00ff */
[----:B------:R-:W-:Y:S01]  /*70c0*/  FFMA.FTZ R75, R151, R76, R72 ;  /* 0x0000004c974b7223 */ /* 0x000fe20000010048 */
[----:B------:R-:W-:-:S03]  /*70d0*/  FMUL.FTZ R72, R152, R73 ;  /* 0x0000004998487220 */ /* 0x000fc60000410000 */
[-C--:B------:R-:W-:Y:S01]  /*70e0*/  FMUL.FTZ R77, R152, R75.reuse ;  /* 0x0000004b984d7220 */ /* 0x080fe20000410000 */
[----:B------:R-:W-:-:S03]  /*70f0*/  FFMA.FTZ R75, R154, R75, R72 ;  /* 0x0000004b9a4b7223 */ /* 0x000fc60000010048 */
[----:B------:R-:W-:Y:S01]  /*7100*/  FFMA.FTZ R77, R154, R73, -R77 ;  /* 0x000000499a4d7223 */ /* 0x000fe2000001084d */
[C---:B------:R-:W-:Y:S01]  /*7110*/  FMUL.FTZ R72, R156.reuse, R75 ;  /* 0x0000004b9c487220 */ /* 0x040fe20000410000 */
[----:B------:R-:W-:Y:S02]  /*7120*/  ISETP.GE.AND P2, PT, R19, 0x1, PT ;  /* 0x000000011300780c */ /* 0x000fe40003f46270 */
[-C--:B------:R-:W-:Y:S01]  /*7130*/  FMUL.FTZ R73, R156, R77.reuse ;  /* 0x0000004d9c497220 */ /* 0x080fe20000410000 */
[----:B------:R-:W-:-:S03]  /*7140*/  FFMA.FTZ R217, R160, R77, -R72 ;  /* 0x0000004da0d97223 */ /* 0x000fc60000010848 */
[----:B------:R-:W-:Y:S01]  /*7150*/  FFMA.FTZ R172, R160, R75, R73 ;  /* 0x0000004ba0ac7223 */ /* 0x000fe20000010049 */
[----:B0-----:R-:W-:-:S03]  /*7160*/  FMUL.FTZ R75, R217, R78 ;  /* 0x0000004ed94b7220 */ /* 0x001fc60000410000 */
[C---:B------:R-:W-:Y:S01]  /*7170*/  FMUL.FTZ R78, R172.reuse, R78 ;  /* 0x0000004eac4e7220 */ /* 0x040fe20000410000 */
[----:B------:R-:W0:Y:S01]  /*7180*/  SHFL.UP PT, R73, R172, 0x1, RZ ;  /* 0x04200000ac497989 */ /* 0x000e2200000e00ff */
[-C--:B-1----:R-:W-:Y:S02]  /*7190*/  FFMA.FTZ R75, R172, R74.reuse, R75 ;  /* 0x0000004aac4b7223 */ /* 0x082fe4000001004b */
[----:B------:R-:W-:Y:S01]  /*71a0*/  FFMA.FTZ R78, R217, R74, -R78 ;  /* 0x0000004ad94e7223 */ /* 0x000fe2000001084e */
[----:B------:R-:W1:Y:S01]  /*71b0*/  SHFL.UP PT, R72, R217, 0x1, RZ ;  /* 0x04200000d9487989 */ /* 0x000e6200000e00ff */
[----:B------:R-:W-:Y:S02]  /*71c0*/  @P2 FADD.FTZ R170, R170, R75 ;  /* 0x0000004baaaa2221 */ /* 0x000fe40000010000 */
[----:B------:R-:W-:-:S03]  /*71d0*/  @P2 FADD.FTZ R199, R199, R78 ;  /* 0x0000004ec7c72221 */ /* 0x000fc60000010000 */
[----:B------:R-:W3:Y:S04]  /*71e0*/  SHFL.UP PT, R77, R170, 0x2, RZ ;  /* 0x04400000aa4d7989 */ /* 0x000ee800000e00ff */
[----:B------:R-:W4:Y:S01]  /*71f0*/  SHFL.UP PT, R76, R199, 0x2, RZ ;  /* 0x04400000c74c7989 */ /* 0x000f2200000e00ff */
[-C--:B0-----:R-:W-:Y:S01]  /*7200*/  FMUL.FTZ R75, R217, R73.reuse ;  /* 0x00000049d94b7220 */ /* 0x081fe20000410000 */
[----:B------:R-:W-:-:S03]  /*7210*/  FMUL.FTZ R74, R172, R73 ;  /* 0x00000049ac4a7220 */ /* 0x000fc60000410000 */
[-C--:B-1----:R-:W-:Y:S01]  /*7220*/  @P2 FFMA.FTZ R172, R172, R72.reuse, R75 ;  /* 0x00000048acac2223 */ /* 0x082fe2000001004b */
[----:B------:R-:W-:Y:S01]  /*7230*/  @P2 FFMA.FTZ R217, R217, R72, -R74 ;  /* 0x00000048d9d92223 */ /* 0x000fe2000001084a */
[----:B------:R-:W-:-:S03]  /*7240*/  ISETP.GE.AND P2, PT, R19, 0x2, PT ;  /* 0x000000021300780c */ /* 0x000fc60003f46270 */
[----:B------:R-:W0:Y:S01]  /*7250*/  SHFL.UP PT, R73, R172, 0x2, RZ ;  /* 0x04400000ac497989 */ /* 0x000e2200000e00ff */
[CC--:B---3--:R-:W-:Y:S01]  /*7260*/  FMUL.FTZ R75, R217.reuse, R77.reuse ;  /* 0x0000004dd94b7220 */ /* 0x0c8fe20000410000 */
[C---:B------:R-:W-:Y:S02]  /*7270*/  FMUL.FTZ R74, R172.reuse, R77 ;  /* 0x0000004dac4a7220 */ /* 0x040fe40000410000 */
[----:B------:R-:W1:Y:S01]  /*7280*/  SHFL.UP PT, R72, R217, 0x2, RZ ;  /* 0x04400000d9487989 */ /* 0x000e6200000e00ff */
[-C--:B----4-:R-:W-:Y:S01]  /*7290*/  FFMA.FTZ R75, R172, R76.reuse, R75 ;  /* 0x0000004cac4b7223 */ /* 0x090fe2000001004b */
[----:B------:R-:W-:-:S04]  /*72a0*/  FFMA.FTZ R74, R217, R76, -R74 ;  /* 0x0000004cd94a7223 */ /* 0x000fc8000001084a */
[----:B------:R-:W-:Y:S01]  /*72b0*/  @P2 FADD.FTZ R170, R170, R75 ;  /* 0x0000004baaaa2221 */ /* 0x000fe20000010000 */
[----:B------:R-:W-:-:S04]  /*72c0*/  @P2 FADD.FTZ R199, R199, R74 ;  /* 0x0000004ac7c72221 */ /* 0x000fc80000010000 */
[----:B------:R-:W3:Y:S04]  /*72d0*/  SHFL.UP PT, R77, R170, 0x4, RZ ;  /* 0x04800000aa4d7989 */ /* 0x000ee800000e00ff */
        /* <DEDUP_REMOVED lines=8> */
[-C--:B---3--:R-:W-:Y:S01]  /*7360*/  FMUL.FTZ R75, R217, R77.reuse ;  /* 0x0000004dd94b7220 */ /* 0x088fe20000410000 */
[----:B------:R-:W-:-:S03]  /*7370*/  FMUL.FTZ R74, R172, R77 ;  /* 0x0000004dac4a7220 */ /* 0x000fc60000410000 */
[-C--:B----4-:R-:W-:Y:S01]  /*7380*/  FFMA.FTZ R75, R172, R76.reuse, R75 ;  /* 0x0000004cac4b7223 */ /* 0x090fe2000001004b */
[----:B------:R-:W-:-:S03]  /*7390*/  FFMA.FTZ R74, R217, R76, -R74 ;  /* 0x0000004cd94a7223 */ /* 0x000fc6000001084a */
[----:B------:R-:W-:Y:S01]  /*73a0*/  @P2 FADD.FTZ R170, R170, R75 ;  /* 0x0000004baaaa2221 */ /* 0x000fe20000010000 */
[----:B------:R-:W-:-:S04]  /*73b0*/  @P2 FADD.FTZ R199, R199, R74 ;  /* 0x0000004ac7c72221 */ /* 0x000fc80000010000 */
[----:B------:R-:W3:Y:S04]  /*73c0*/  SHFL.UP PT, R77, R170, 0x8, RZ ;  /* 0x05000000aa4d7989 */ /* 0x000ee800000e00ff */
[----:B------:R-:W4:Y:S01]  /*73d0*/  SHFL.UP PT, R76, R199, 0x8, RZ ;  /* 0x05000000c74c7989 */ /* 0x000f2200000e00ff */
[-C--:B0-----:R-:W-:Y:S01]  /*73e0*/  FMUL.FTZ R75, R217, R73.reuse ;  /* 0x00000049d94b7220 */ /* 0x081fe20000410000 */
[----:B------:R-:W-:-:S03]  /*73f0*/  FMUL.FTZ R74, R172, R73 ;  /* 0x00000049ac4a7220 */ /* 0x000fc60000410000 */
[-C--:B-1----:R-:W-:Y:S01]  /*7400*/  @P2 FFMA.FTZ R172, R172, R72.reuse, R75 ;  /* 0x00000048acac2223 */ /* 0x082fe2000001004b */
[----:B------:R-:W-:-:S04]  /*7410*/  @P2 FFMA.FTZ R217, R217, R72, -R74 ;  /* 0x00000048d9d92223 */ /* 0x000fc8000001084a */
[----:B------:R-:W0:Y:S01]  /*7420*/  SHFL.UP PT, R73, R172, 0x8, RZ ;  /* 0x05000000ac497989 */ /* 0x000e2200000e00ff */
[----:B------:R-:W-:-:S03]  /*7430*/  ISETP.GE.AND P2, PT, R19, 0x8, PT ;  /* 0x000000081300780c */ /* 0x000fc60003f46270 */
[----:B------:R-:W1:Y:S01]  /*7440*/  SHFL.UP PT, R72, R217, 0x8, RZ ;  /* 0x05000000d9487989 */ /* 0x000e6200000e00ff */
[-C--:B---3--:R-:W-:Y:S01]  /*7450*/  FMUL.FTZ R75, R217, R77.reuse ;  /* 0x0000004dd94b7220 */ /* 0x088fe20000410000 */
[----:B------:R-:W-:-:S03]  /*7460*/  FMUL.FTZ R74, R172, R77 ;  /* 0x0000004dac4a7220 */ /* 0x000fc60000410000 */
[-C--:B----4-:R-:W-:Y:S01]  /*7470*/  FFMA.FTZ R75, R172, R76.reuse, R75 ;  /* 0x0000004cac4b7223 */ /* 0x090fe2000001004b */
        /* <DEDUP_REMOVED lines=9> */
[----:B------:R-:W1:Y:S01]  /*7510*/  SHFL.UP PT, R76, R172, 0x10, RZ ;  /* 0x06000000ac4c7989 */ /* 0x000e6200000e00ff */
[----:B------:R-:W-:-:S03]  /*7520*/  SHF.L.U32 R73, R19, 0x5, RZ ;  /* 0x0000000513497819 */ /* 0x000fc600000006ff */
[----:B------:R-:W4:Y:S01]  /*7530*/  SHFL.UP PT, R79, R217, 0x10, RZ ;  /* 0x06000000d94f7989 */ /* 0x000f2200000e00ff */
[----:B------:R-:W-:Y:S02]  /*7540*/  LEA.HI.SX32 R77, R73, R73, 0x1b ;  /* 0x00000049494d7211 */ /* 0x000fe400078fdaff */
[----:B------:R-:W-:Y:S02]  /*7550*/  CS2R R74, SRZ ;  /* 0x00000000004a7805 */ /* 0x000fe4000001ff00 */
[----:B------:R-:W-:Y:S02]  /*7560*/  MOV R72, 0x3f800000 ;  /* 0x3f80000000487802 */ /* 0x000fe40000000f00 */
[----:B------:R-:W-:Y:S02]  /*7570*/  MOV R73, RZ ;  /* 0x000000ff00497202 */ /* 0x000fe40000000f00 */
[----:B------:R-:W-:Y:S01]  /*7580*/  LEA R176, R77, R148, 0x1 ;  /* 0x000000944db07211 */ /* 0x000fe200078e08ff */
[-C--:B---3--:R-:W-:Y:S01]  /*7590*/  FMUL.FTZ R82, R172, R78.reuse ;  /* 0x0000004eac527220 */ /* 0x088fe20000410000 */
[----:B------:R-:W-:Y:S01]  /*75a0*/  FMUL.FTZ R81, R217, R78 ;  /* 0x0000004ed9517220 */ /* 0x000fe20000410000 */
[----:B------:R-:W-:-:S02]  /*75b0*/  @P0 LEA R78, R119, R148, 0x4 ;  /* 0x00000094774e0211 */ /* 0x000fc400078e20ff */
[----:B------:R-:W-:Y:S01]  /*75c0*/  LDS.U16 R178, [R176] ;  /* 0x00000000b0b27984 */ /* 0x000fe20000000400 */
[-C--:B0-----:R-:W-:Y:S01]  /*75d0*/  FFMA.FTZ R146, R217, R80.reuse, -R82 ;  /* 0x00000050d9927223 */ /* 0x081fe20000010852 */
[----:B------:R-:W-:Y:S02]  /*75e0*/  FFMA.FTZ R81, R172, R80, R81 ;  /* 0x00000050ac517223 */ /* 0x000fe40000010051 */
[----:B------:R-:W0:Y:S01]  /*75f0*/  LDS.U16 R80, [R176+0x2] ;  /* 0x00000200b0507984 */ /* 0x000e220000000400 */
[----:B------:R-:W-:-:S03]  /*7600*/  ISETP.NE.AND P3, PT, R19, 0x1f, PT ;  /* 0x0000001f1300780c */ /* 0x000fc60003f65270 */
[----:B------:R3:W5:Y:S01]  /*7610*/  @P0 LDS.128 R72, [R78+0x880] ;  /* 0x000880004e480984 */ /* 0x0007620000000c00 */
[CC--:B-1----:R-:W-:Y:S01]  /*7620*/  FMUL.FTZ R82, R172.reuse, R76.reuse ;  /* 0x0000004cac527220 */ /* 0x0c2fe20000410000 */
[C---:B------:R-:W-:Y:S02]  /*7630*/  FMUL.FTZ R77, R217.reuse, R76 ;  /* 0x0000004cd94d7220 */ /* 0x040fe40000410000 */
[----:B------:R-:W-:Y:S01]  /*7640*/  LDS.U16 R180, [R176+0x4] ;  /* 0x00000400b0b47984 */ /* 0x000fe20000000400 */
[-C--:B----4-:R-:W-:Y:S01]  /*7650*/  FFMA.FTZ R76, R217, R79.reuse, -R82 ;  /* 0x0000004fd94c7223 */ /* 0x090fe20000010852 */
[----:B------:R-:W-:Y:S01]  /*7660*/  FFMA.FTZ R77, R172, R79, R77 ;  /* 0x0000004fac4d7223 */ /* 0x000fe2000001004d */
[----:B------:R-:W-:Y:S01]  /*7670*/  FADD.FTZ R79, R170, R81 ;  /* 0x00000051aa4f7221 */ /* 0x000fe20000010000 */
[----:B---3--:R-:W-:Y:S01]  /*7680*/  FADD.FTZ R78, R199, R146 ;  /* 0x00000092c74e7221 */ /* 0x008fe20000010000 */
[----:B------:R-:W1:Y:S04]  /*7690*/  LDS.U16 R224, [R176+0x6] ;  /* 0x00000600b0e07984 */ /* 0x000e680000000400 */
[----:B------:R-:W-:Y:S04]  /*76a0*/  LDS.U16 R225, [R176+0x8] ;  /* 0x00000800b0e17984 */ /* 0x000fe80000000400 */
[----:B------:R-:W3:Y:S04]  /*76b0*/  LDS.U16 R226, [R176+0xa] ;  /* 0x00000a00b0e27984 */ /* 0x000ee80000000400 */
[----:B------:R-:W-:Y:S04]  /*76c0*/  LDS.U16 R222, [R176+0xc] ;  /* 0x00000c00b0de7984 */ /* 0x000fe80000000400 */
[----:B------:R-:W4:Y:S04]  /*76d0*/  LDS.U16 R174, [R176+0xe] ;  /* 0x00000e00b0ae7984 */ /* 0x000f280000000400 */
        /* <DEDUP_REMOVED lines=24> */
[----:B------:R3:W-:Y:S01]  /*7860*/  @!P3 STS.128 [R148+0x840], R76 ;  /* 0x0008404c9400b388 */ /* 0x0007e20000000c00 */
[----:B------:R-:W-:Y:S01]  /*7870*/  ISETP.NE.AND P4, PT, R19, RZ, PT ;  /* 0x000000ff1300720c */ /* 0x000fe20003f85270 */
[----:B------:R-:W-:Y:S01]  /*7880*/  BAR.SYNC.DEFER_BLOCKING 0x0 ;  /* 0x0000000000007b1d */ /* 0x000fe20000010000 */
[----:B0-----:R-:W-:-:S02]  /*7890*/  SHF.L.U32 R227, R80, 0x10, RZ ;  /* 0x0000001050e37819 */ /* 0x001fc400000006ff */
[----:B------:R-:W-:-:S09]  /*78a0*/  ISETP.NE.AND P5, PT, R4, RZ, PT ;  /* 0x000000ff0400720c */ /* 0x000fd20003fa5270 */
[----:B-----5:R-:W-:Y:S04]  /*78b0*/  @!P4 STS.128 [R148+0x860], R72 ;  /* 0x000860489400c388 */ /* 0x020fe80000000c00 */
[----:B------:R-:W-:Y:S01]  /*78c0*/  LDS.128 R80, [R148+0x840] ;  /* 0x0008400094507984 */ /* 0x000fe20000000c00 */
[----:B------:R-:W-:Y:S01]  /*78d0*/  BAR.SYNC.DEFER_BLOCKING 0x0 ;  /* 0x0000000000007b1d */ /* 0x000fe20000010000 */
[----:B------:R-:W-:-:S04]  /*78e0*/  ISETP.GE.AND P2, PT, R19, 0x10, PT ;  /* 0x000000101300780c */ /* 0x000fc80003f46270 */
[----:B------:R-:W-:Y:S01]  /*78f0*/  FSEL R172, R172, R77, !P2 ;  /* 0x0000004dacac7208 */ /* 0x000fe20005000000 */
[----:B--2---:R-:W-:Y:S01]  /*7900*/  FMUL.FTZ R176, R227, R144 ;  /* 0x00000090e3b07220 */ /* 0x004fe20000410000 */
[----:B------:R-:W-:Y:S01]  /*7910*/  FSEL R228, R217, R76, !P2 ;  /* 0x0000004cd9e47208 */ /* 0x000fe20005000000 */
[----:B------:R-:W-:Y:S01]  /*7920*/  FMUL.FTZ R217, R227, R145 ;  /* 0x00000091e3d97220 */ /* 0x000fe20000410000 */
[----:B------:R-:W-:Y:S01]  /*7930*/  SHF.L.U32 R178, R178, 0x10, RZ ;  /* 0x00000010b2b27819 */ /* 0x000fe200000006ff */
[----:B------:R-:W0:Y:S01]  /*7940*/  SHFL.UP PT, R227, R172, 0x1, RZ ;  /* 0x04200000ace37989 */ /* 0x000e2200000e00ff */
[----:B-1----:R-:W-:-:S03]  /*7950*/  SHF.L.U32 R224, R224, 0x10, RZ ;  /* 0x00000010e0e07819 */ /* 0x002fc600000006ff */
[----:B------:R-:W-:Y:S01]  /*7960*/  @P5 LDS.64 R146, [R148+0x868] ;  /* 0x0008680094925984 */ /* 0x000fe20000000a00 */
[----:B---3--:R-:W-:Y:S01]  /*7970*/  FSEL R77, R199, R78, !P2 ;  /* 0x0000004ec74d7208 */ /* 0x008fe20005000000 */
[CC--:B------:R-:W-:Y:S01]  /*7980*/  FFMA.FTZ R199, R178.reuse, R144.reuse, -R217 ;  /* 0x00000090b2c77223 */ /* 0x0c0fe200000108d9 */
[-C--:B------:R-:W-:Y:S01]  /*7990*/  FFMA.FTZ R76, R178, R145.reuse, R176 ;  /* 0x00000091b24c7223 */ /* 0x080fe200000100b0 */
[----:B------:R-:W1:Y:S01]  /*79a0*/  SHFL.UP PT, R228, R228, 0x1, RZ ;  /* 0x04200000e4e47989 */ /* 0x000e6200000e00ff */
[----:B------:R-:W-:Y:S01]  /*79b0*/  SHF.L.U32 R178, R180, 0x10, RZ ;  /* 0x00000010b4b27819 */ /* 0x000fe200000006ff */
[----:B------:R-:W-:Y:S01]  /*79c0*/  FMUL.FTZ R217, R224, R145 ;  /* 0x00000091e0d97220 */ /* 0x000fe20000410000 */
[----:B------:R-:W-:Y:S01]  /*79d0*/  FSEL R79, R170, R79, !P2 ;  /* 0x0000004faa4f7208 */ /* 0x000fe20005000000 */
[----:B------:R-:W2:Y:S01]  /*79e0*/  SHFL.UP PT, R77, R77, 0x1, RZ ;  /* 0x042000004d4d7989 */ /* 0x000ea200000e00ff */
[----:B------:R-:W-:Y:S01]  /*79f0*/  SHF.L.U32 R226, R226, 0x10, RZ ;  /* 0x00000010e2e27819 */ /* 0x000fe200000006ff */
[----:B------:R-:W-:-:S02]  /*7a00*/  FFMA.FTZ R180, R178, R144, -R217 ;  /* 0x00000090b2b47223 */ /* 0x000fc400000108d9 */
[----:B------:R3:W5:Y:S01]  /*7a10*/  SHFL.UP PT, R217, R79, 0x1, RZ ;  /* 0x042000004fd97989 */ /* 0x00076200000e00ff */
[----:B------:R-:W-:Y:S01]  /*7a20*/  SHF.L.U32 R225, R225, 0x10, RZ ;  /* 0x00000010e1e17819 */ /* 0x000fe200000006ff */
[CC--:B------:R-:W-:Y:S01]  /*7a30*/  FMUL.FTZ R176, R226.reuse, R145.reuse ;  /* 0x00000091e2b07220 */ /* 0x0c0fe20000410000 */
[-C--:B------:R-:W-:Y:S01]  /*7a40*/  FMUL.FTZ R226, R226, R144.reuse ;  /* 0x00000090e2e27220 */ /* 0x080fe20000410000 */
[----:B----4-:R-:W-:Y:S02]  /*7a50*/  SHF.L.U32 R78, R174, 0x10, RZ ;  /* 0x00000010ae4e7819 */ /* 0x010fe400000006ff */
[CC--:B------:R-:W-:Y:S01]  /*7a60*/  FFMA.FTZ R176, R225.reuse, R144.reuse, -R176 ;  /* 0x00000090e1b07223 */ /* 0x0c0fe200000108b0 */
[-C--:B------:R-:W-:Y:S01]  /*7a70*/  FFMA.FTZ R174, R225, R145.reuse, R226 ;  /* 0x00000091e1ae7223 */ /* 0x080fe200000100e2 */
[----:B------:R-:W-:Y:S01]  /*7a80*/  SHF.L.U32 R223, R223, 0x10, RZ ;  /* 0x00000010dfdf7819 */ /* 0x000fe200000006ff */
[----:B------:R-:W-:Y:S01]  /*7a90*/  FMUL.FTZ R225, R78, R145 ;  /* 0x000000914ee17220 */ /* 0x000fe20000410000 */
[----:B------:R-:W-:Y:S01]  /*7aa0*/  SHF.L.U32 R222, R222, 0x10, RZ ;  /* 0x00000010dede7819 */ /* 0x000fe200000006ff */
[-C--:B------:R-:W-:Y:S01]  /*7ab0*/  FMUL.FTZ R170, R78, R144.reuse ;  /* 0x000000904eaa7220 */ /* 0x080fe20000410000 */
[----:B0-----:R-:W-:Y:S01]  /*7ac0*/  @!P4 MOV R227, R73 ;  /* 0x0000004900e3c202 */ /* 0x001fe20000000f00 */
[-C--:B------:R-:W-:Y:S01]  /*7ad0*/  FMUL.FTZ R78, R223, R145.reuse ;  /* 0x00000091df4e7220 */ /* 0x080fe20000410000 */
[----:B------:R-:W-:Y:S01]  /*7ae0*/  SHF.L.U32 R221, R221, 0x10, RZ ;  /* 0x00000010dddd7819 */ /* 0x000fe200000006ff */
[CC--:B------:R-:W-:Y:S01]  /*7af0*/  FFMA.FTZ R172, R222.reuse, R144.reuse, -R225 ;  /* 0x00000090deac7223 */ /* 0x0c0fe200000108e1 */
[-C--:B------:R-:W-:Y:S01]  /*7b00*/  FFMA.FTZ R170, R222, R145.reuse, R170 ;  /* 0x00000091deaa7223 */ /* 0x080fe200000100aa */
[----:B------:R-:W-:Y:S01]  /*7b10*/  FMUL.FTZ R222, R223, R144 ;  /* 0x00000090dfde7220 */ /* 0x000fe20000410000 */
[----:B-1----:R-:W-:Y:S01]  /*7b20*/  @!P4 MOV R228, R72 ;  /* 0x0000004800e4c202 */ /* 0x002fe20000000f00 */
[C---:B---3--:R-:W-:Y:S01]  /*7b30*/  FFMA.FTZ R79, R221.reuse, R144, -R78 ;  /* 0x00000090dd4f7223 */ /* 0x048fe2000001084e */
[----:B--2---:R-:W-:Y:S01]  /*7b40*/  @!P4 MOV R77, R74 ;  /* 0x0000004a004dc202 */ /* 0x004fe20000000f00 */
[----:B------:R-:W-:Y:S01]  /*7b50*/  FFMA.FTZ R78, R221, R145, R222 ;  /* 0x00000091dd4e7223 */ /* 0x000fe200000100de */
[----:B------:R-:W-:Y:S01]  /*7b60*/  SHF.L.U32 R220, R220, 0x10, RZ ;  /* 0x00000010dcdc7819 */ /* 0x000fe200000006ff */
[-C--:B------:R-:W-:Y:S01]  /*7b70*/  @P5 FMUL.FTZ R223, R147, R227.reuse ;  /* 0x000000e393df5220 */ /* 0x080fe20000410000 */
[----:B------:R-:W-:Y:S01]  /*7b80*/  @P5 FMUL.FTZ R222, R146, R227 ;  /* 0x000000e392de5220 */ /* 0x000fe20000410000 */
[----:B-----5:R-:W-:-:S02]  /*7b90*/  @!P4 MOV R217, R75 ;  /* 0x0000004b00d9c202 */ /* 0x020fc40000000f00 */
[-C--:B------:R-:W-:Y:S01]  /*7ba0*/  @P5 FFMA.FTZ R146, R146, R228.reuse, -R223 ;  /* 0x000000e492925223 */ /* 0x080fe200000108df */
[----:B------:R-:W-:Y:S01]  /*7bb0*/  @P5 FFMA.FTZ R222, R147, R228, R222 ;  /* 0x000000e493de5223 */ /* 0x000fe200000100de */
[----:B------:R-:W-:Y:S02]  /*7bc0*/  SHF.L.U32 R219, R219, 0x10, RZ ;  /* 0x00000010dbdb7819 */ /* 0x000fe400000006ff */
[----:B------:R-:W-:Y:S01]  /*7bd0*/  @P5 FADD.FTZ R77, R77, R146 ;  /* 0x000000924d4d5221 */ /* 0x000fe20000010000 */
[CC--:B------:R-:W-:Y:S01]  /*7be0*/  FMUL.FTZ R146, R220.reuse, R145.reuse ;  /* 0x00000091dc927220 */ /* 0x0c0fe20000410000 */
[-C--:B------:R-:W-:Y:S01]  /*7bf0*/  FMUL.FTZ R220, R220, R144.reuse ;  /* 0x00000090dcdc7220 */ /* 0x080fe20000410000 */
[----:B------:R-:W-:Y:S01]  /*7c00*/  @P5 FADD.FTZ R217, R217, R222 ;  /* 0x000000ded9d95221 */ /* 0x000fe20000010000 */
[----:B------:R-:W-:Y:S01]  /*7c10*/  SHF.L.U32 R218, R218, 0x10, RZ ;  /* 0x00000010dada7819 */ /* 0x000fe200000006ff */
[C---:B------:R-:W-:Y:S01]  /*7c20*/  FFMA.FTZ R147, R219.reuse, R144, -R146 ;  /* 0x00000090db937223 */ /* 0x040fe20000010892 */
[----:B------:R-:W-:Y:S01]  /*7c30*/  FFMA.FTZ R146, R219, R145, R220 ;  /* 0x00000091db927223 */ /* 0x000fe200000100dc */
[C---:B------:R-:W-:Y:S01]  /*7c40*/  FMUL.FTZ R219, R200.reuse, R217 ;  /* 0x000000d9c8db7220 */ /* 0x040fe20000410000 */
[----:B------:R-:W-:Y:S01]  /*7c50*/  FMUL.FTZ R200, R200, R77 ;  /* 0x0000004dc8c87220 */ /* 0x000fe20000410000 */
[----:B------:R-:W-:Y:S01]  /*7c60*/  FMUL.FTZ R221, R218, R145 ;  /* 0x00000091dadd7220 */ /* 0x000fe20000410000 */
[----:B------:R-:W-:-:S02]  /*7c70*/  IMAD.U32 R216, R216, 0x10000, RZ ;  /* 0x00010000d8d87824 */ /* 0x000fc400078e00ff */
[-C--:B------:R-:W-:Y:S01]  /*7c80*/  FMUL.FTZ R218, R218, R144.reuse ;  /* 0x00000090dada7220 */ /* 0x080fe20000410000 */
[C---:B------:R-:W-:Y:S01]  /*7c90*/  FFMA.FTZ R219, R202.reuse, R77, -R219 ;  /* 0x0000004dcadb7223 */ /* 0x040fe200000108db */
[----:B------:R-:W-:Y:S01]  /*7ca0*/  FFMA.FTZ R217, R202, R217, R200 ;  /* 0x000000d9cad97223 */ /* 0x000fe200000100c8 */
[----:B------:R-:W-:Y:S01]  /*7cb0*/  SHF.L.U32 R215, R215, 0x10, RZ ;  /* 0x00000010d7d77819 */ /* 0x000fe200000006ff */
[CC--:B------:R-:W-:Y:S01]  /*7cc0*/  FFMA.FTZ R202, R216.reuse, R144.reuse, -R221 ;  /* 0x00000090d8ca7223 */ /* 0x0c0fe200000108dd */
[-C--:B------:R-:W-:Y:S01]  /*7cd0*/  FFMA.FTZ R200, R216, R145.reuse, R218 ;  /* 0x00000091d8c87223 */ /* 0x080fe200000100da */
[----:B------:R-:W-:Y:S01]  /*7ce0*/  FADD.FTZ R198, R198, R219 ;  /* 0x000000dbc6c67221 */ /* 0x000fe20000010000 */
[----:B------:R-:W-:Y:S01]  /*7cf0*/  FADD.FTZ R216, RZ, R217 ;  /* 0x000000d9ffd87221 */ /* 0x000fe20000010000 */
[----:B------:R-:W-:Y:S01]  /*7d00*/  SHF.L.U32 R213, R213, 0x10, RZ ;  /* 0x00000010d5d57819 */ /* 0x000fe200000006ff */
[CC--:B------:R-:W-:Y:S01]  /*7d10*/  FMUL.FTZ R218, R215.reuse, R145.reuse ;  /* 0x00000091d7da7220 */ /* 0x0c0fe20000410000 */
[----:B------:R-:W-:Y:S01]  /*7d20*/  FMUL.FTZ R220, R215, R144 ;  /* 0x00000090d7dc7220 */ /* 0x000fe20000410000 */
[----:B------:R-:W-:Y:S01]  /*7d30*/  SHF.L.U32 R77, R214, 0x10, RZ ;  /* 0x00000010d64d7819 */ /* 0x000fe200000006ff */
[C---:B------:R-:W-:Y:S01]  /*7d40*/  FMUL.FTZ R215, R173.reuse, R198 ;  /* 0x000000c6add77220 */ /* 0x040fe20000410000 */
[----:B------:R-:W-:Y:S01]  /*7d50*/  FMUL.FTZ R214, R173, R216 ;  /* 0x000000d8add67220 */ /* 0x000fe20000410000 */
[C---:B------:R-:W-:Y:S01]  /*7d60*/  FFMA.FTZ R173, R213.reuse, R144, -R218 ;  /* 0x00000090d5ad7223 */ /* 0x040fe200000108da */
[-C--:B------:R-:W-:Y:S01]  /*7d70*/  FFMA.FTZ R213, R213, R145.reuse, R220 ;  /* 0x00000091d5d57223 */ /* 0x080fe200000100dc */
[C---:B------:R-:W-:Y:S01]  /*7d80*/  FFMA.FTZ R215, R175.reuse, R216, R215 ;  /* 0x000000d8afd77223 */ /* 0x040fe200000100d7 */
[----:B------:R-:W-:Y:S01]  /*7d90*/  FFMA.FTZ R214, R175, R198, -R214 ;  /* 0x000000c6afd67223 */ /* 0x000fe200000108d6 */
[----:B------:R-:W-:Y:S01]  /*7da0*/  SHF.L.U32 R211, R211, 0x10, RZ ;  /* 0x00000010d3d37819 */ /* 0x000fe200000006ff */
[C---:B------:R-:W-:Y:S01]  /*7db0*/  FMUL.FTZ R218, R77.reuse, R145 ;  /* 0x000000914dda7220 */ /* 0x040fe20000410000 */
[-C--:B------:R-:W-:Y:S01]  /*7dc0*/  FMUL.FTZ R220, R77, R144.reuse ;  /* 0x000000904ddc7220 */ /* 0x080fe20000410000 */
[----:B------:R-:W-:Y:S01]  /*7dd0*/  SHF.L.U32 R77, R212, 0x10, RZ ;  /* 0x00000010d44d7819 */ /* 0x000fe200000006ff */
[----:B------:R-:W-:Y:S01]  /*7de0*/  FADD.FTZ R212, RZ, R215 ;  /* 0x000000d7ffd47221 */ /* 0x000fe20000010000 */
[----:B------:R-:W-:Y:S01]  /*7df0*/  FADD.FTZ R214, R171, R214 ;  /* 0x000000d6abd67221 */ /* 0x000fe20000010000 */
[----:B------:R-:W-:-:S02]  /*7e00*/  FFMA.FTZ R171, R211, R144, -R218 ;  /* 0x00000090d3ab7223 */ /* 0x000fc400000108da */
[C---:B------:R-:W-:Y:S01]  /*7e10*/  FMUL.FTZ R218, R179.reuse, R212 ;  /* 0x000000d4b3da7220 */ /* 0x040fe20000410000 */
[----:B------:R-:W-:Y:S01]  /*7e20*/  FMUL.FTZ R179, R179, R214 ;  /* 0x000000d6b3b37220 */ /* 0x000fe20000410000 */
[-C--:B------:R-:W-:Y:S01]  /*7e30*/  FFMA.FTZ R175, R211, R145.reuse, R220 ;  /* 0x00000091d3af7223 */ /* 0x080fe200000100dc */
[----:B------:R-:W-:Y:S02]  /*7e40*/  SHF.L.U32 R210, R210, 0x10, RZ ;  /* 0x00000010d2d27819 */ /* 0x000fe400000006ff */
[----:B------:R-:W-:Y:S01]  /*7e50*/  FFMA.FTZ R211, R181, R212, R179 ;  /* 0x000000d4b5d37223 */ /* 0x000fe200000100b3 */
[CC--:B------:R-:W-:Y:S01]  /*7e60*/  FMUL.FTZ R215, R77.reuse, R145.reuse ;  /* 0x000000914dd77220 */ /* 0x0c0fe20000410000 */
[----:B------:R-:W-:Y:S01]  /*7e70*/  FMUL.FTZ R220, R77, R144 ;  /* 0x000000904ddc7220 */ /* 0x000fe20000410000 */
[----:B------:R-:W-:Y:S01]  /*7e80*/  FFMA.FTZ R218, R181, R214, -R218 ;  /* 0x000000d6b5da7223 */ /* 0x000fe200000108da */
[----:B------:R-:W-:Y:S01]  /*7e90*/  SHF.L.U32 R77, R209, 0x10, RZ ;  /* 0x00000010d14d7819 */ /* 0x000fe200000006ff */
[----:B------:R-:W-:Y:S01]  /*7ea0*/  FADD.FTZ R209, RZ, R211 ;  /* 0x000000d3ffd17221 */ /* 0x000fe20000010000 */
[C---:B------:R-:W-:Y:S01]  /*7eb0*/  FFMA.FTZ R179, R210.reuse, R144, -R215 ;  /* 0x00000090d2b37223 */ /* 0x040fe200000108d7 */
[----:B------:R-:W-:Y:S01]  /*7ec0*/  FFMA.FTZ R181, R210, R145, R220 ;  /* 0x00000091d2b57223 */ /* 0x000fe200000100dc */
[----:B------:R-:W-:Y:S01]  /*7ed0*/  FADD.FTZ R177, R177, R218 ;  /* 0x000000dab1b17221 */ /* 0x000fe20000010000 */
[----:B------:R-:W-:Y:S01]  /*7ee0*/  FMUL.FTZ R210, R184, R209 ;  /* 0x000000d1b8d27220 */ /* 0x000fe20000410000 */
[----:B------:R-:W-:-:S02]  /*7ef0*/  SHF.L.U32 R208, R208, 0x10, RZ ;  /* 0x00000010d0d07819 */ /* 0x000fc400000006ff */
[-C--:B------:R-:W-:Y:S01]  /*7f00*/  FMUL.FTZ R218, R184, R177.reuse ;  /* 0x000000b1b8da7220 */ /* 0x080fe20000410000 */
[----:B------:R-:W-:Y:S01]  /*7f10*/  FFMA.FTZ R210, R185, R177, -R210 ;  /* 0x000000b1b9d27223 */ /* 0x000fe200000108d2 */
[C---:B------:R-:W-:Y:S01]  /*7f20*/  FMUL.FTZ R220, R77.reuse, R145 ;  /* 0x000000914ddc7220 */ /* 0x040fe20000410000 */
[-C--:B------:R-:W-:Y:S01]  /*7f30*/  FMUL.FTZ R222, R77, R144.reuse ;  /* 0x000000904dde7220 */ /* 0x080fe20000410000 */
[----:B------:R-:W-:Y:S01]  /*7f40*/  FFMA.FTZ R185, R185, R209, R218 ;  /* 0x000000d1b9b97223 */ /* 0x000fe200000100da */
[----:B------:R-:W-:Y:S01]  /*7f50*/  FADD.FTZ R183, R183, R210 ;  /* 0x000000d2b7b77221 */ /* 0x000fe20000010000 */
[----:B------:R-:W-:Y:S01]  /*7f60*/  SHF.L.U32 R77, R205, 0x10, RZ ;  /* 0x00000010cd4d7819 */ /* 0x000fe200000006ff */
[CC--:B------:R-:W-:Y:S01]  /*7f70*/  FMUL.FTZ R210, R208.reuse, R145.reuse ;  /* 0x00000091d0d27220 */ /* 0x0c0fe20000410000 */
[-C--:B------:R-:W-:Y:S01]  /*7f80*/  FMUL.FTZ R218, R208, R144.reuse ;  /* 0x00000090d0da7220 */ /* 0x080fe20000410000 */
[----:B------:R-:W-:Y:S01]  /*7f90*/  SHF.L.U32 R208, R206, 0x10, RZ ;  /* 0x00000010ced07819 */ /* 0x000fe200000006ff */
[----:B------:R-:W-:Y:S01]  /*7fa0*/  FADD.FTZ R185, RZ, R185 ;  /* 0x000000b9ffb97221 */ /* 0x000fe20000010000 */
[CC--:B------:R-:W-:Y:S01]  /*7fb0*/  FFMA.FTZ R205, R77.reuse, R144.reuse, -R210 ;  /* 0x000000904dcd7223 */ /* 0x0c0fe200000108d2 */
[----:B------:R-:W-:Y:S01]  /*7fc0*/  FFMA.FTZ R206, R77, R145, R218 ;  /* 0x000000914dce7223 */ /* 0x000fe200000100da */
[C---:B------:R-:W-:Y:S01]  /*7fd0*/  FMUL.FTZ R210, R187.reuse, R183 ;  /* 0x000000b7bbd27220 */ /* 0x040fe20000410000 */
[----:B------:R-:W-:Y:S01]  /*7fe0*/  FMUL.FTZ R77, R187, R185 ;  /* 0x000000b9bb4d7220 */ /* 0x000fe20000410000 */
[----:B------:R-:W-:Y:S01]  /*7ff0*/  SHF.L.U32 R203, R203, 0x10, RZ ;  /* 0x00000010cbcb7819 */ /* 0x000fe200000006ff */
[C---:B------:R-:W-:Y:S01]  /*8000*/  FMUL.FTZ R218, R208.reuse, R145 ;  /* 0x00000091d0da7220 */ /* 0x040fe20000410000 */
[-C--:B------:R-:W-:Y:S01]  /*8010*/  FMUL.FTZ R208, R208, R144.reuse ;  /* 0x00000090d0d07220 */ /* 0x080fe20000410000 */
[C---:B------:R-:W-:Y:S01]  /*8020*/  FFMA.FTZ R210, R188.reuse, R185, R210 ;  /* 0x000000b9bcd27223 */ /* 0x040fe200000100d2 */
[----:B------:R-:W-:Y:S01]  /*8030*/  FFMA.FTZ R77, R188, R183, -R77 ;  /* 0x000000b7bc4d7223 */ /* 0x000fe2000001084d */
[----:B------:R-:W-:Y:S01]  /*8040*/  SHF.L.U32 R204, R204, 0x10, RZ ;  /* 0x00000010cccc7819 */ /* 0x000fe200000006ff */
[CC--:B------:R-:W-:Y:S01]  /*8050*/  FFMA.FTZ R187, R203.reuse, R144.reuse, -R218 ;  /* 0x00000090cbbb7223 */ /* 0x0c0fe200000108da */
[-C--:B------:R-:W-:Y:S01]  /*8060*/  FFMA.FTZ R188, R203, R145.reuse, R208 ;  /* 0x00000091cbbc7223 */ /* 0x080fe200000100d0 */
[----:B------:R-:W-:Y:S01]  /*8070*/  FADD.FTZ R203, RZ, R210 ;  /* 0x000000d2ffcb7221 */ /* 0x000fe20000010000 */
[----:B------:R-:W-:Y:S01]  /*8080*/  FADD.FTZ R186, R186, R77 ;  /* 0x0000004dbaba7221 */ /* 0x000fe20000010000 */
[C---:B------:R-:W-:Y:S01]  /*8090*/  FMUL.FTZ R210, R204.reuse, R145 ;  /* 0x00000091ccd27220 */ /* 0x040fe20000410000 */
[----:B------:R-:W-:Y:S01]  /*80a0*/  FMUL.FTZ R218, R204, R144 ;  /* 0x00000090ccda7220 */ /* 0x000fe20000410000 */
[C---:B------:R-:W-:Y:S01]  /*80b0*/  FMUL.FTZ R208, R190.reuse, R203 ;  /* 0x000000cbbed07220 */ /* 0x040fe20000410000 */
[----:B------:R-:W-:-:S03]  /*80c0*/  FMUL.FTZ R204, R190, R186 ;  /* 0x000000babecc7220 */ /* 0x000fc60000410000 */
[C---:B------:R-:W-:Y:S01]  /*80d0*/  FFMA.FTZ R208, R191.reuse, R186, -R208 ;  /* 0x000000babfd07223 */ /* 0x040fe200000108d0 */
[----:B------:R-:W-:Y:S01]  /*80e0*/  FFMA.FTZ R204, R191, R203, R204 ;  /* 0x000000cbbfcc7223 */ /* 0x000fe200000100cc */
[----:B------:R-:W-:Y:S02]  /*80f0*/  SHF.L.U32 R191, R164, 0x10, RZ ;  /* 0x00000010a4bf7819 */ /* 0x000fe400000006ff */
[----:B------:R-:W-:Y:S01]  /*8100*/  FADD.FTZ R164, R189, R208 ;  /* 0x000000d0bda47221 */ /* 0x000fe20000010000 */
[----:B------:R-:W-:Y:S01]  /*8110*/  FADD.FTZ R189, RZ, R204 ;  /* 0x000000ccffbd7221 */ /* 0x000fe20000010000 */
[----:B------:R-:W-:Y:S01]  /*8120*/  SHF.L.U32 R77, R162, 0x10, RZ ;  /* 0x00000010a24d7819 */ /* 0x000fe200000006ff */
[C---:B------:R-:W-:Y:S01]  /*8130*/  FMUL.FTZ R162, R191.reuse, R145 ;  /* 0x00000091bfa27220 */ /* 0x040fe20000410000 */
[----:B------:R-:W-:Y:S01]  /*8140*/  SHF.L.U32 R204, R168, 0x10, RZ ;  /* 0x00000010a8cc7819 */ /* 0x000fe200000006ff */
[----:B------:R-:W-:Y:S01]  /*8150*/  FMUL.FTZ R168, R191, R144 ;  /* 0x00000090bfa87220 */ /* 0x000fe20000410000 */
[C---:B------:R-:W-:Y:S01]  /*8160*/  FMUL.FTZ R191, R193.reuse, R189 ;  /* 0x000000bdc1bf7220 */ /* 0x040fe20000410000 */
[----:B------:R-:W-:-:S03]  /*8170*/  FMUL.FTZ R208, R193, R164 ;  /* 0x000000a4c1d07220 */ /* 0x000fc60000410000 */
[C---:B------:R-:W-:Y:S01]  /*8180*/  FFMA.FTZ R191, R194.reuse, R164, -R191 ;  /* 0x000000a4c2bf7223 */ /* 0x040fe200000108bf */
[----:B------:R-:W-:Y:S01]  /*8190*/  SHF.L.U32 R207, R207, 0x10, RZ ;  /* 0x00000010cfcf7819 */ /* 0x000fe200000006ff */
[----:B------:R-:W-:Y:S01]  /*81a0*/  FFMA.FTZ R193, R194, R189, R208 ;  /* 0x000000bdc2c17223 */ /* 0x000fe200000100d0 */
[----:B------:R-:W-:Y:S01]  /*81b0*/  SHF.L.U32 R201, R201, 0x10, RZ ;  /* 0x00000010c9c97819 */ /* 0x000fe200000006ff */
[----:B------:R-:W-:Y:S01]  /*81c0*/  FADD.FTZ R191, R192, R191 ;  /* 0x000000bfc0bf7221 */ /* 0x000fe20000010000 */
[-C--:B------:R-:W-:Y:S01]  /*81d0*/  FMUL.FTZ R224, R224, R144.reuse ;  /* 0x00000090e0e07220 */ /* 0x080fe20000410000 */
[CC--:B------:R-:W-:Y:S01]  /*81e0*/  FFMA.FTZ R162, R77.reuse, R144.reuse, -R162 ;  /* 0x000000904da27223 */ /* 0x0c0fe200000108a2 */
[-C--:B------:R-:W-:Y:S01]  /*81f0*/  FFMA.FTZ R168, R77, R145.reuse, R168 ;  /* 0x000000914da87223 */ /* 0x080fe200000100a8 */
[----:B------:R-:W-:Y:S01]  /*8200*/  SHF.L.U32 R166, R166, 0x10, RZ ;  /* 0x00000010a6a67819 */ /* 0x000fe200000006ff */
[C---:B------:R-:W-:Y:S01]  /*8210*/  FMUL.FTZ R77, R204.reuse, R145 ;  /* 0x00000091cc4d7220 */ /* 0x040fe20000410000 */
[-C--:B------:R-:W-:Y:S01]  /*8220*/  FMUL.FTZ R211, R204, R144.reuse ;  /* 0x00000090ccd37220 */ /* 0x080fe20000410000 */
[----:B------:R-:W-:Y:S01]  /*8230*/  FADD.FTZ R193, RZ, R193 ;  /* 0x000000c1ffc17221 */ /* 0x000fe20000010000 */
[----:B------:R-:W-:Y:S01]  /*8240*/  FMUL.FTZ R192, R196, R191 ;  /* 0x000000bfc4c07220 */ /* 0x000fe20000410000 */
[-C--:B------:R-:W-:Y:S01]  /*8250*/  FFMA.FTZ R184, R207, R144.reuse, -R220 ;  /* 0x00000090cfb87223 */ /* 0x080fe200000108dc */
[-C--:B------:R-:W-:Y:S01]  /*8260*/  FFMA.FTZ R190, R201, R144.reuse, -R210 ;  /* 0x00000090c9be7223 */ /* 0x080fe200000108d2 */
[-C--:B------:R-:W-:Y:S01]  /*8270*/  FFMA.FTZ R178, R178, R145.reuse, R224 ;  /* 0x00000091b2b27223 */ /* 0x080fe200000100e0 */
[-C--:B------:R-:W-:Y:S01]  /*8280*/  FFMA.FTZ R207, R207, R145.reuse, R222 ;  /* 0x00000091cfcf7223 */ /* 0x080fe200000100de */
[-C--:B------:R-:W-:Y:S01]  /*8290*/  FFMA.FTZ R201, R201, R145.reuse, R218 ;  /* 0x00000091c9c97223 */ /* 0x080fe200000100da */
[C---:B------:R-:W-:Y:S01]  /*82a0*/  FFMA.FTZ R144, R166.reuse, R144, -R77 ;  /* 0x00000090a6907223 */ /* 0x040fe2000001084d */
[----:B------:R-:W-:Y:S01]  /*82b0*/  FFMA.FTZ R145, R166, R145, R211 ;  /* 0x00000091a6917223 */ /* 0x000fe200000100d3 */
[-C--:B------:R-:W-:Y:S01]  /*82c0*/  FMUL.FTZ R196, R196, R193.reuse ;  /* 0x000000c1c4c47220 */ /* 0x080fe20000410000 */
[----:B------:R-:W-:Y:S01]  /*82d0*/  FFMA.FTZ R166, R197, R193, R192 ;  /* 0x000000c1c5a67223 */ /* 0x000fe200000100c0 */
[----:B------:R-:W-:Y:S01]  /*82e0*/  FMUL.FTZ R77, R81, R75 ;  /* 0x0000004b514d7220 */ /* 0x000fe20000410000 */
[----:B------:R-:W-:Y:S01]  /*82f0*/  ISETP.NE.AND P2, PT, R4, RZ, PT ;  /* 0x000000ff0400720c */ /* 0x000fe20003f45270 */
[----:B------:R-:W-:Y:S01]  /*8300*/  FFMA.FTZ R192, R197, R191, -R196 ;  /* 0x000000bfc5c07223 */ /* 0x000fe200000108c4 */
[----:B------:R-:W-:Y:S01]  /*8310*/  FADD.FTZ R166, RZ, R166 ;  /* 0x000000a6ffa67221 */ /* 0x000fe20000010000 */
[CC--:B------:R-:W-:Y:S01]  /*8320*/  FFMA.FTZ R197, R80.reuse, R74.reuse, -R77 ;  /* 0x0000004a50c57223 */ /* 0x0c0fe2000001084d */
[C---:B------:R-:W-:Y:S01]  /*8330*/  FMUL.FTZ R211, R81.reuse, R74 ;  /* 0x0000004a51d37220 */ /* 0x040fe20000410000 */
[----:B------:R-:W-:Y:S01]  /*8340*/  FMUL.FTZ R74, R81, R72 ;  /* 0x00000048514a7220 */ /* 0x000fe20000410000 */
[----:B------:R-:W-:Y:S01]  /*8350*/  FADD.FTZ R192, R195, R192 ;  /* 0x000000c0c3c07221 */ /* 0x000fe20000010000 */
[----:B------:R-:W-:Y:S01]  /*8360*/  FMUL.FTZ R194, R167, R166 ;  /* 0x000000a6a7c27220 */ /* 0x000fe20000410000 */
[-C--:B------:R-:W-:Y:S01]  /*8370*/  FMUL.FTZ R77, R81, R73.reuse ;  /* 0x00000049514d7220 */ /* 0x080fe20000410000 */
[C---:B------:R-:W-:Y:S01]  /*8380*/  FFMA.FTZ R73, R80.reuse, R73, R74 ;  /* 0x0000004950497223 */ /* 0x040fe2000001004a */
[-C--:B------:R-:W-:Y:S01]  /*8390*/  FMUL.FTZ R167, R167, R192.reuse ;  /* 0x000000c0a7a77220 */ /* 0x080fe20000410000 */
[C---:B------:R-:W-:Y:S01]  /*83a0*/  FFMA.FTZ R74, R169.reuse, R192, -R194 ;  /* 0x000000c0a94a7223 */ /* 0x040fe200000108c2 */
[C---:B------:R-:W-:Y:S01]  /*83b0*/  FFMA.FTZ R72, R80.reuse, R72, -R77 ;  /* 0x0000004850487223 */ /* 0x040fe2000001084d */
[----:B------:R-:W-:Y:S01]  /*83c0*/  FFMA.FTZ R194, R80, R75, R211 ;  /* 0x0000004b50c27223 */ /* 0x000fe200000100d3 */
[----:B------:R-:W-:Y:S01]  /*83d0*/  FFMA.FTZ R167, R169, R166, R167 ;  /* 0x000000a6a9a77223 */ /* 0x000fe200000100a7 */
[----:B------:R-:W-:Y:S01]  /*83e0*/  FADD.FTZ R80, R165, R74 ;  /* 0x0000004aa5507221 */ /* 0x000fe20000010000 */
[----:B------:R-:W-:Y:S01]  /*83f0*/  BSSY.RECONVERGENT B0, `(.L_x_1421) ;  /* 0x0000010000007945 */ /* 0x000fe20003800200 */
[----:B------:R-:W-:Y:S01]  /*8400*/  FADD.FTZ R74, R82, R197 ;  /* 0x000000c5524a7221 */ /* 0x000fe20000010000 */
[----:B------:R-:W-:Y:S01]  /*8410*/  FMUL.FTZ R81, R216, R76 ;  /* 0x0000004cd8517220 */ /* 0x000fe20000410000 */
[----:B------:R-:W-:Y:S01]  /*8420*/  FADD.FTZ R196, RZ, R167 ;  /* 0x000000a7ffc47221 */ /* 0x000fe20000010000 */
[----:B------:R-:W-:Y:S01]  /*8430*/  FMUL.FTZ R82, R161, R80 ;  /* 0x00000050a1527220 */ /* 0x000fe20000410000 */
[----:B------:R-:W-:Y:S01]  /*8440*/  FADD.FTZ R75, R83, R194 ;  /* 0x000000c2534b7221 */ /* 0x000fe20000010000 */
[----:B------:R-:W-:Y:S06]  /*8450*/  @P2 BRA `(.L_x_1422) ;  /* 0x0000000000242947 */ /* 0x000fec0003800000 */
[----:B------:R-:W-:-:S05]  /*8460*/  IMAD R77, R7, R130, R119 ;  /* 0x00000082074d7224 */ /* 0x000fca00078e0277 */
[----:B------:R-:W-:Y:S02]  /*8470*/  SHF.R.S32.HI R83, RZ, 0x1f, R77 ;  /* 0x0000001fff537819 */ /* 0x000fe4000001144d */
[----:B------:R-:W-:-:S04]  /*8480*/  IADD3 R77, P2, PT, R6, R77, RZ ;  /* 0x0000004d064d7210 */ /* 0x000fc80007f5e0ff */
[----:B------:R-:W-:Y:S02]  /*8490*/  LEA.HI.X.SX32 R194, R6, R83, 0x1, P2 ;  /* 0x0000005306c27211 */ /* 0x000fe400010f0eff */
[----:B------:R-:W-:Y:S02]  /*84a0*/  LEA R76, P2, R77, R142, 0x4 ;  /* 0x0000008e4d4c7211 */ /* 0x000fe400078420ff */
[----:B------:R-:W-:Y:S02]  /*84b0*/  LEA R83, R119, R148, 0x4 ;  /* 0x0000009477537211 */ /* 0x000fe400078e20ff */
[----:B------:R-:W-:-:S03]  /*84c0*/  LEA.HI.X R77, R77, R143, R194, 0x4, P2 ;  /* 0x0000008f4d4d7211 */ /* 0x000fc600010f24c2 */
[----:B------:R0:W-:Y:S04]  /*84d0*/  STS.128 [R83+0x880], R72 ;  /* 0x0008804853007388 */ /* 0x0001e80000000c00 */
[----:B------:R0:W-:Y:S02]  /*84e0*/  STG.E.128 desc[UR24][R76.64], R72 ;  /* 0x000000484c007986 */ /* 0x0001e4000c101d18 */
.L_x_1422:
[----:B------:R-:W-:Y:S05]  /*84f0*/  BSYNC.RECONVERGENT B0 ;  /* 0x0000000000007941 */ /* 0x000fea0003800200 */
.L_x_1421:
[-C--:B------:R-:W-:Y:S01]  /*8500*/  FMUL.FTZ R161, R161, R196.reuse ;  /* 0x000000c4a1a17220 */ /* 0x080fe20000410000 */
[----:B------:R-:W-:Y:S01]  /*8510*/  FFMA.FTZ R82, R159, R196, R82 ;  /* 0x000000c49f527223 */ /* 0x000fe20000010052 */
[----:B------:R-:W-:Y:S01]  /*8520*/  FMUL.FTZ R174, R209, R174 ;  /* 0x000000aed1ae7220 */ /* 0x000fe20000410000 */
[----:B------:R-:W-:Y:S01]  /*8530*/  FMUL.FTZ R170, R185, R170 ;  /* 0x000000aab9aa7220 */ /* 0x000fe20000410000 */
[----:B0-----:R-:W-:Y:S01]  /*8540*/  FFMA.FTZ R72, R159, R80, -R161 ;  /* 0x000000509f487223 */ /* 0x001fe200000108a1 */
[----:B------:R-:W-:Y:S01]  /*8550*/  FADD.FTZ R82, RZ, R82 ;  /* 0x00000052ff527221 */ /* 0x000fe20000010000 */
[----:B------:R-:W-:Y:S01]  /*8560*/  FFMA.FTZ R174, R177, R176, -R174 ;  /* 0x000000b0b1ae7223 */ /* 0x000fe200000108ae */
[----:B------:R-:W-:Y:S01]  /*8570*/  FFMA.FTZ R183, R183, R172, -R170 ;  /* 0x000000acb7b77223 */ /* 0x000fe200000108aa */
[----:B------:R-:W-:Y:S01]  /*8580*/  FADD.FTZ R163, R163, R72 ;  /* 0x00000048a3a37221 */ /* 0x000fe20000010000 */
[----:B------:R-:W-:Y:S01]  /*8590*/  FMUL.FTZ R72, R155, R82 ;  /* 0x000000529b487220 */ /* 0x000fe20000410000 */
[----:B------:R-:W-:Y:S01]  /*85a0*/  FMUL.FTZ R203, R203, R78 ;  /* 0x0000004ecbcb7220 */ /* 0x000fe20000410000 */
[----:B------:R-:W-:Y:S01]  /*85b0*/  FMUL.FTZ R73, R212, R178 ;  /* 0x000000b2d4497220 */ /* 0x000fe20000410000 */
[-C--:B------:R-:W-:Y:S01]  /*85c0*/  FMUL.FTZ R74, R155, R163.reuse ;  /* 0x000000a39b4a7220 */ /* 0x080fe20000410000 */
[C---:B------:R-:W-:Y:S01]  /*85d0*/  FFMA.FTZ R72, R149.reuse, R163, -R72 ;  /* 0x000000a395487223 */ /* 0x040fe20000010848 */
        /* <DEDUP_REMOVED lines=8> */
[----:B------:R-:W-:Y:S01]  /*8660*/  IADD3 R119, PT, PT, R119, 0x1, RZ ;  /* 0x0000000177777810 */ /* 0x000fe20007ffe0ff */
[----:B------:R-:W-:Y:S01]  /*8670*/  FMUL.FTZ R189, R189, R146 ;  /* 0x00000092bdbd7220 */ /* 0x000fe20000410000 */
[-C--:B------:R-:W-:Y:S01]  /*8680*/  FMUL.FTZ R72, R123, R170.reuse ;  /* 0x000000aa7b487220 */ /* 0x080fe20000410000 */
[----:B------:R-:W-:Y:S01]  /*8690*/  FFMA.FTZ R74, R125, R170, R74 ;  /* 0x000000aa7d4a7223 */ /* 0x000fe2000001004a */
[----:B------:R-:W-:Y:S01]  /*86a0*/  ISETP.GE.AND P2, PT, R119, UR5, PT ;  /* 0x0000000577007c0c */ /* 0x000fe2000bf46270 */
[----:B------:R-:W-:Y:S01]  /*86b0*/  FMUL.FTZ R200, R193, R200 ;  /* 0x000000c8c1c87220 */ /* 0x000fe20000410000 */
[----:B------:R-:W-:Y:S01]  /*86c0*/  FFMA.FTZ R72, R125, R176, -R72 ;  /* 0x000000b07d487223 */ /* 0x000fe20000010848 */
[----:B------:R-:W-:Y:S01]  /*86d0*/  FADD.FTZ R77, RZ, R74 ;  /* 0x0000004aff4d7221 */ /* 0x000fe20000010000 */
[----:B------:R-:W-:Y:S01]  /*86e0*/  FMUL.FTZ R213, R166, R213 ;  /* 0x000000d5a6d57220 */ /* 0x000fe20000410000 */
[----:B------:R-:W-:Y:S01]  /*86f0*/  FMUL.FTZ R175, R196, R175 ;  /* 0x000000afc4af7220 */ /* 0x000fe20000410000 */
[----:B------:R-:W-:Y:S01]  /*8700*/  FADD.FTZ R121, R121, R72 ;  /* 0x0000004879797221 */ /* 0x000fe20000010000 */
[----:B------:R-:W-:Y:S01]  /*8710*/  FMUL.FTZ R72, R127, R77 ;  /* 0x0000004d7f487220 */ /* 0x000fe20000410000 */
[----:B------:R-:W-:Y:S01]  /*8720*/  FMUL.FTZ R206, R77, R206 ;  /* 0x000000ce4dce7220 */ /* 0x000fe20000410000 */
[----:B------:R-:W-:Y:S01]  /*8730*/  FMUL.FTZ R207, R170, R207 ;  /* 0x000000cfaacf7220 */ /* 0x000fe20000410000 */
[-C--:B------:R-:W-:Y:S01]  /*8740*/  FMUL.FTZ R74, R127, R121.reuse ;  /* 0x000000797f4a7220 */ /* 0x080fe20000410000 */
[C---:B------:R-:W-:Y:S01]  /*8750*/  FFMA.FTZ R72, R129.reuse, R121, -R72 ;  /* 0x0000007981487223 */ /* 0x040fe20000010848 */
[----:B------:R-:W-:Y:S01]  /*8760*/  FFMA.FTZ R198, R198, R199, -R81 ;  /* 0x000000c7c6c67223 */ /* 0x000fe20000010851 */
[----:B------:R-:W-:Y:S01]  /*8770*/  FFMA.FTZ R186, R186, R79, -R203 ;  /* 0x0000004fbaba7223 */ /* 0x000fe200000108cb */
[----:B------:R-:W-:Y:S01]  /*8780*/  FFMA.FTZ R74, R129, R77, R74 ;  /* 0x0000004d814a7223 */ /* 0x000fe2000001004a */
[----:B------:R-:W-:Y:S01]  /*8790*/  FADD.FTZ R131, R131, R72 ;  /* 0x0000004883837221 */ /* 0x000fe20000010000 */
[----:B------:R-:W-:Y:S01]  /*87a0*/  FFMA.FTZ R147, R164, R147, -R189 ;  /* 0x00000093a4937223 */ /* 0x000fe200000108bd */
[----:B------:R-:W-:Y:S01]  /*87b0*/  FFMA.FTZ R200, R191, R202, -R200 ;  /* 0x000000cabfc87223 */ /* 0x000fe200000108c8 */
[----:B------:R-:W-:Y:S01]  /*87c0*/  FADD.FTZ R78, RZ, R74 ;  /* 0x0000004aff4e7221 */ /* 0x000fe20000010000 */
[C---:B------:R-:W-:Y:S01]  /*87d0*/  FMUL.FTZ R74, R133.reuse, R131 ;  /* 0x00000083854a7220 */ /* 0x040fe20000410000 */
[----:B------:R-:W-:Y:S01]  /*87e0*/  FFMA.FTZ R173, R192, R173, -R213 ;  /* 0x000000adc0ad7223 */ /* 0x000fe200000108d5 */
[----:B------:R-:W-:Y:S01]  /*87f0*/  FFMA.FTZ R80, R80, R171, -R175 ;  /* 0x000000ab50507223 */ /* 0x000fe200000108af */
[-C--:B------:R-:W-:Y:S01]  /*8800*/  FMUL.FTZ R72, R133, R78.reuse ;  /* 0x0000004e85487220 */ /* 0x080fe20000410000 */
[C---:B------:R-:W-:Y:S01]  /*8810*/  FFMA.FTZ R74, R151.reuse, R78, R74 ;  /* 0x0000004e974a7223 */ /* 0x040fe2000001004a */
[----:B------:R-:W-:Y:S01]  /*8820*/  FMUL.FTZ R188, R78, R188 ;  /* 0x000000bc4ebc7220 */ /* 0x000fe20000410000 */
[----:B------:R-:W-:Y:S01]  /*8830*/  FFMA.FTZ R184, R176, R184, -R207 ;  /* 0x000000b8b0b87223 */ /* 0x000fe200000108cf */
[----:B------:R-:W-:Y:S01]  /*8840*/  FFMA.FTZ R151, R151, R131, -R72 ;  /* 0x0000008397977223 */ /* 0x000fe20000010848 */
[----:B------:R-:W-:Y:S01]  /*8850*/  FADD.FTZ R74, RZ, R74 ;  /* 0x0000004aff4a7221 */ /* 0x000fe20000010000 */
[----:B------:R-:W-:Y:S01]  /*8860*/  FFMA.FTZ R205, R121, R205, -R206 ;  /* 0x000000cd79cd7223 */ /* 0x000fe200000108ce */
[----:B------:R-:W-:Y:S01]  /*8870*/  FFMA.FTZ R188, R131, R187, -R188 ;  /* 0x000000bb83bc7223 */ /* 0x000fe200000108bc */
[----:B------:R-:W-:Y:S01]  /*8880*/  FADD.FTZ R150, R150, R151 ;  /* 0x0000009796967221 */ /* 0x000fe20000010000 */
[----:B------:R-:W-:Y:S01]  /*8890*/  FMUL.FTZ R73, R152, R74 ;  /* 0x0000004a98497220 */ /* 0x000fe20000410000 */
[----:B------:R-:W-:Y:S01]  /*88a0*/  FMUL.FTZ R201, R74, R201 ;  /* 0x000000c94ac97220 */ /* 0x000fe20000410000 */
[----:B------:R-:W-:Y:S01]  /*88b0*/  FFMA.FTZ R55, R198, 2, R55 ;  /* 0x40000000c6377823 */ /* 0x000fe20000010037 */
[-C--:B------:R-:W-:Y:S01]  /*88c0*/  FMUL.FTZ R75, R152, R150.reuse ;  /* 0x00000096984b7220 */ /* 0x080fe20000410000 */
[----:B------:R-:W-:Y:S01]  /*88d0*/  FFMA.FTZ R72, R154, R150, -R73 ;  /* 0x000000969a487223 */ /* 0x000fe20000010849 */
[----:B------:R-:W-:Y:S01]  /*88e0*/  FFMA.FTZ R201, R150, R190, -R201 ;  /* 0x000000be96c97223 */ /* 0x000fe200000108c9 */
[----:B------:R-:W-:Y:S01]  /*88f0*/  FFMA.FTZ R57, R174, 2, R57 ;  /* 0x40000000ae397823 */ /* 0x000fe20000010039 */
[----:B------:R-:W-:Y:S01]  /*8900*/  FFMA.FTZ R75, R154, R74, R75 ;  /* 0x0000004a9a4b7223 */ /* 0x000fe2000001004b */
[----:B------:R-:W-:Y:S01]  /*8910*/  FADD.FTZ R76, R153, R72 ;  /* 0x00000048994c7221 */ /* 0x000fe20000010000 */
[----:B------:R-:W-:Y:S01]  /*8920*/  FFMA.FTZ R116, R183, 2, R116 ;  /* 0x40000000b7747823 */ /* 0x000fe20000010074 */
[----:B------:R-:W-:Y:S01]  /*8930*/  FFMA.FTZ R59, R186, 2, R59 ;  /* 0x40000000ba3b7823 */ /* 0x000fe2000001003b */
[----:B------:R-:W-:Y:S01]  /*8940*/  FADD.FTZ R77, RZ, R75 ;  /* 0x0000004bff4d7221 */ /* 0x000fe20000010000 */
[----:B------:R-:W-:Y:S01]  /*8950*/  FMUL.FTZ R75, R156, R76 ;  /* 0x0000004c9c4b7220 */ /* 0x000fe20000410000 */
[----:B------:R-:W-:Y:S01]  /*8960*/  FFMA.FTZ R118, R147, 2, R118 ;  /* 0x4000000093767823 */ /* 0x000fe20000010076 */
[----:B------:R-:W-:Y:S01]  /*8970*/  FFMA.FTZ R61, R200, 2, R61 ;  /* 0x40000000c83d7823 */ /* 0x000fe2000001003d */
[-C--:B------:R-:W-:Y:S01]  /*8980*/  FMUL.FTZ R73, R156, R77.reuse ;  /* 0x0000004d9c497220 */ /* 0x080fe20000410000 */
[C---:B------:R-:W-:Y:S01]  /*8990*/  FFMA.FTZ R72, R160.reuse, R77, R75 ;  /* 0x0000004da0487223 */ /* 0x040fe2000001004b */
[----:B------:R-:W-:Y:S01]  /*89a0*/  FMUL.FTZ R75, R77, R168 ;  /* 0x000000a84d4b7220 */ /* 0x000fe20000410000 */
[----:B------:R-:W-:Y:S01]  /*89b0*/  FFMA.FTZ R120, R173, 2, R120 ;  /* 0x40000000ad787823 */ /* 0x000fe20000010078 */
[----:B------:R-:W-:Y:S01]  /*89c0*/  FFMA.FTZ R73, R160, R76, -R73 ;  /* 0x0000004ca0497223 */ /* 0x000fe20000010849 */
[----:B------:R-:W-:Y:S01]  /*89d0*/  FADD.FTZ R72, RZ, R72 ;  /* 0x00000048ff487221 */ /* 0x000fe20000010000 */
[----:B------:R-:W-:Y:S01]  /*89e0*/  FFMA.FTZ R162, R76, R162, -R75 ;  /* 0x000000a24ca27223 */ /* 0x000fe2000001084b */
[----:B------:R-:W-:Y:S01]  /*89f0*/  FFMA.FTZ R63, R80, 2, R63 ;  /* 0x40000000503f7823 */ /* 0x000fe2000001003f */
[----:B------:R-:W-:Y:S01]  /*8a00*/  FADD.FTZ R158, R158, R73 ;  /* 0x000000499e9e7221 */ /* 0x000fe20000010000 */
[----:B------:R-:W-:Y:S01]  /*8a10*/  FMUL.FTZ R145, R145, R72 ;  /* 0x0000004891917220 */ /* 0x000fe20000410000 */
[----:B------:R-:W-:Y:S01]  /*8a20*/  FFMA.FTZ R122, R179, 2, R122 ;  /* 0x40000000b37a7823 */ /* 0x000fe2000001007a */
[----:B------:R-:W-:Y:S01]  /*8a30*/  FFMA.FTZ R65, R184, 2, R65 ;  /* 0x40000000b8417823 */ /* 0x000fe20000010041 */
[----:B------:R-:W-:Y:S01]  /*8a40*/  FFMA.FTZ R124, R205, 2, R124 ;  /* 0x40000000cd7c7823 */ /* 0x000fe2000001007c */
[----:B------:R-:W-:Y:S01]  /*8a50*/  FFMA.FTZ R145, R158, R144, -R145 ;  /* 0x000000909e917223 */ /* 0x000fe20000010891 */
[----:B------:R-:W-:Y:S01]  /*8a60*/  FFMA.FTZ R67, R188, 2, R67 ;  /* 0x40000000bc437823 */ /* 0x000fe20000010043 */
[----:B------:R-:W-:Y:S01]  /*8a70*/  FFMA.FTZ R126, R201, 2, R126 ;  /* 0x40000000c97e7823 */ /* 0x000fe2000001007e */
[----:B------:R-:W-:Y:S01]  /*8a80*/  FFMA.FTZ R69, R162, 2, R69 ;  /* 0x40000000a2457823 */ /* 0x000fe20000010045 */
[----:B------:R-:W-:Y:S01]  /*8a90*/  FFMA.FTZ R128, R145, 2, R128 ;  /* 0x4000000091807823 */ /* 0x000fe20000010080 */
[----:B------:R-:W-:Y:S06]  /*8aa0*/  @!P2 BRA `(.L_x_1423) ;  /* 0xffffffb40084a947 */ /* 0x000fec000383ffff */
.L_x_1420:
[----:B------:R-:W-:Y:S01]  /*8ab0*/  BAR.SYNC.DEFER_BLOCKING 0x0 ;  /* 0x0000000000007b1d */ /* 0x000fe20000010000 */
[----:B------:R-:W-:Y:S02]  /*8ac0*/  F2FP.BF16.F32.PACK_AB R55, R114, R55 ;  /* 0x000000377237723e */ /* 0x000fe400000010ff */
[----:B------:R-:W-:Y:S02]  /*8ad0*/  F2FP.BF16.F32.PACK_AB R57, R116, R57 ;  /* 0x000000397439723e */ /* 0x000fe400000010ff */
[----:B------:R-:W-:-:S03]  /*8ae0*/  PRMT R19, R55, 0x7632, R19 ;  /* 0x0000763237137816 */ /* 0x000fc60000000013 */
[----:B------:R-:W0:Y:S01]  /*8af0*/  S2UR UR5, SR_CTAID.X ;  /* 0x00000000000579c3 */ /* 0x000e220000002500 */
[----:B------:R-:W-:Y:S01]  /*8b00*/  F2FP.BF16.F32.PACK_AB R59, R118, R59 ;  /* 0x0000003b763b723e */ /* 0x000fe200000010ff */
[----:B------:R-:W1:Y:S01]  /*8b10*/  LDCU.64 UR6, c[0x0][0x478] ;  /* 0x00008f00ff0677ac */ /* 0x000e620008000a00 */
[----:B------:R-:W-:Y:S02]  /*8b20*/  F2FP.BF16.F32.PACK_AB R61, R120, R61 ;  /* 0x0000003d783d723e */ /* 0x000fe400000010ff */
[----:B------:R-:W-:Y:S02]  /*8b30*/  ISETP.NE.AND P0, PT, R4, RZ, PT ;  /* 0x000000ff0400720c */ /* 0x000fe40003f05270 */
[----:B------:R-:W-:Y:S01]  /*8b40*/  F2FP.BF16.F32.PACK_AB R63, R122, R63 ;  /* 0x0000003f7a3f723e */ /* 0x000fe200000010ff */
[----:B------:R-:W0:Y:S01]  /*8b50*/  LDC.64 R72, c[0x0][0x420] ;  /* 0x00010800ff487b82 */ /* 0x000e220000000a00 */
[----:B------:R-:W-:Y:S02]  /*8b60*/  F2FP.BF16.F32.PACK_AB R65, R124, R65 ;  /* 0x000000417c41723e */ /* 0x000fe400000010ff */
[----:B------:R-:W-:-:S02]  /*8b70*/  F2FP.BF16.F32.PACK_AB R67, R126, R67 ;  /* 0x000000437e43723e */ /* 0x000fc400000010ff */
[----:B------:R-:W-:Y:S02]  /*8b80*/  F2FP.BF16.F32.PACK_AB R69, R128, R69 ;  /* 0x000000458045723e */ /* 0x000fe400000010ff */
[----:B------:R-:W-:Y:S01]  /*8b90*/  PRMT R70, R57, 0x7632, R70 ;  /* 0x0000763239467816 */ /* 0x000fe20000000046 */
[----:B------:R-:W2:Y:S01]  /*8ba0*/  LDC.64 R74, c[0x0][0x428] ;  /* 0x00010a00ff4a7b82 */ /* 0x000ea20000000a00 */
[----:B------:R-:W-:Y:S01]  /*8bb0*/  PRMT R71, R59, 0x7632, R71 ;  /* 0x000076323b477816 */ /* 0x000fe20000000047 */
[----:B------:R3:W-:Y:S01]  /*8bc0*/  STS.U16 [R53+0x2], R19 ;  /* 0x0000021335007388 */ /* 0x0007e20000000400 */
[----:B------:R-:W-:-:S03]  /*8bd0*/  IADD3 R7, PT, PT, R7, 0x1, RZ ;  /* 0x0000000107077810 */ /* 0x000fc60007ffe0ff */
[----:B------:R4:W-:Y:S04]  /*8be0*/  STS.U16 [R53], R55 ;  /* 0x0000003735007388 */ /* 0x0009e80000000400 */
[----:B------:R5:W-:Y:S01]  /*8bf0*/  STS.U16 [R53+0x4], R57 ;  /* 0x0000043935007388 */ /* 0x000be20000000400 */
[----:B---3--:R-:W-:-:S03]  /*8c00*/  PRMT R19, R61, 0x7632, R19 ;  /* 0x000076323d137816 */ /* 0x008fc60000000013 */
[----:B------:R3:W-:Y:S01]  /*8c10*/  STS.U16 [R53+0x8], R59 ;  /* 0x0000083b35007388 */ /* 0x0007e20000000400 */
[----:B----4-:R-:W-:-:S03]  /*8c20*/  PRMT R55, R63, 0x7632, R55 ;  /* 0x000076323f377816 */ /* 0x010fc60000000037 */
[----:B------:R4:W-:Y:S01]  /*8c30*/  STS.U16 [R53+0xc], R61 ;  /* 0x00000c3d35007388 */ /* 0x0009e20000000400 */
[----:B-----5:R-:W-:-:S03]  /*8c40*/  PRMT R57, R65, 0x7632, R57 ;  /* 0x0000763241397816 */ /* 0x020fc60000000039 */
[----:B------:R-:W-:Y:S01]  /*8c50*/  STS.U16 [R53+0x6], R70 ;  /* 0x0000064635007388 */ /* 0x000fe20000000400 */
[----:B---3--:R-:W-:-:S03]  /*8c60*/  PRMT R59, R67, 0x7632, R59 ;  /* 0x00007632433b7816 */ /* 0x008fc6000000003b */
[----:B------:R-:W-:Y:S01]  /*8c70*/  STS.U16 [R53+0xa], R71 ;  /* 0x00000a4735007388 */ /* 0x000fe20000000400 */
[----:B----4-:R-:W-:-:S03]  /*8c80*/  PRMT R61, R69, 0x7632, R61 ;  /* 0x00007632453d7816 */ /* 0x010fc6000000003d */
[----:B------:R3:W-:Y:S04]  /*8c90*/  STS.U16 [R53+0xe], R19 ;  /* 0x00000e1335007388 */ /* 0x0007e80000000400 */
[----:B------:R-:W-:Y:S04]  /*8ca0*/  STS.U16 [R53+0x10], R63 ;  /* 0x0000103f35007388 */ /* 0x000fe80000000400 */
[----:B------:R4:W-:Y:S01]  /*8cb0*/  STS.U16 [R53+0x12], R55 ;  /* 0x0000123735007388 */ /* 0x0009e20000000400 */
[----:B---3--:R-:W-:-:S03]  /*8cc0*/  LOP3.LUT R19, R182, 0x3e00, RZ, 0xc0, !PT ;  /* 0x00003e00b6137812 */ /* 0x008fc600078ec0ff */
[----:B------:R-:W-:Y:S01]  /*8cd0*/  STS.U16 [R53+0x14], R65 ;  /* 0x0000144135007388 */ /* 0x000fe20000000400 */
[----:B------:R-:W-:-:S03]  /*8ce0*/  LOP3.LUT R19, R19, 0x1f, R4, 0xf8, !PT ;  /* 0x0000001f13137812 */ /* 0x000fc600078ef804 */
[----:B------:R-:W-:Y:S01]  /*8cf0*/  STS.U16 [R53+0x16], R57 ;  /* 0x0000163935007388 */ /* 0x000fe20000000400 */
[----:B----4-:R-:W-:-:S03]  /*8d00*/  LOP3.LUT R55, R19, 0xc0, RZ, 0xfc, !PT ;  /* 0x000000c013377812 */ /* 0x010fc600078efcff */
[----:B------:R-:W-:Y:S04]  /*8d10*/  STS.U16 [R53+0x18], R67 ;  /* 0x0000184335007388 */ /* 0x000fe80000000400 */
[----:B------:R-:W-:Y:S04]  /*8d20*/  STS.U16 [R53+0x1a], R59 ;  /* 0x00001a3b35007388 */ /* 0x000fe80000000400 */
[----:B------:R3:W-:Y:S04]  /*8d30*/  STS.U16 [R53+0x1c], R69 ;  /* 0x00001c4535007388 */ /* 0x0007e80000000400 */
[----:B------:R4:W-:Y:S01]  /*8d40*/  STS.U16 [R53+0x1e], R61 ;  /* 0x00001e3d35007388 */ /* 0x0009e20000000400 */
[----:B------:R-:W-:-:S03]  /*8d50*/  NOP ;  /* 0x0000000000007918 */ /* 0x000fc60000000000 */
[----:B------:R-:W-:Y:S01]  /*8d60*/  LDS.U16 R21, [R21] ;  /* 0x0000000015157984 */ /* 0x000fe20000000400 */
[----:B---3--:R-:W-:Y:S02]  /*8d70*/  MOV R69, RZ ;  /* 0x000000ff00457202 */ /* 0x008fe40000000f00 */
[----:B----4-:R-:W-:Y:S01]  /*8d80*/  LOP3.LUT R53, R19, 0x60, RZ, 0xfc, !PT ;  /* 0x0000006013357812 */ /* 0x010fe200078efcff */
[----:B------:R-:W-:Y:S01]  /*8d90*/  LDS.U16 R23, [R23+0x40] ;  /* 0x0000400017177984 */ /* 0x000fe20000000400 */
[----:B0-----:R-:W-:-:S03]  /*8da0*/  IMAD.WIDE.U32 R68, R72, UR5, R68 ;  /* 0x0000000548447c25 */ /* 0x001fc6000f8e0044 */
[----:B------:R-:W-:Y:S01]  /*8db0*/  LDS.U16 R25, [R25+0x80] ;  /* 0x0000800019197984 */ /* 0x000fe20000000400 */
[----:B------:R-:W-:Y:S01]  /*8dc0*/  IMAD R69, R73, UR5, R69 ;  /* 0x0000000549457c24 */ /* 0x000fe2000f8e0245 */
[----:B------:R-:W0:Y:S02]  /*8dd0*/  LDCU UR5, c[0x0][0x394] ;  /* 0x00007280ff0577ac */ /* 0x000e240008000800 */
[----:B------:R-:W-:Y:S01]  /*8de0*/  LDS.U16 R27, [R27+0xc0] ;  /* 0x0000c0001b1b7984 */ /* 0x000fe20000000400 */
[----:B--2---:R-:W-:-:S03]  /*8df0*/  IMAD.WIDE.U32 R68, R0, R74, R68 ;  /* 0x0000004a00447225 */ /* 0x004fc600078e0044 */
[----:B------:R-:W-:Y:S01]  /*8e00*/  LDS.U16 R29, [R29+0x100] ;  /* 0x000100001d1d7984 */ /* 0x000fe20000000400 */
[----:B------:R-:W-:Y:S01]  /*8e10*/  IMAD R72, R0, R75, R69 ;  /* 0x0000004b00487224 */ /* 0x000fe200078e0245 */
[----:B------:R-:W-:Y:S02]  /*8e20*/  IADD3 R69, P3, PT, R19, R68, RZ ;  /* 0x0000004413457210 */ /* 0x000fe40007f7e0ff */
[----:B------:R-:W-:Y:S02]  /*8e30*/  LDS.U16 R31, [R31+0x140] ;  /* 0x000140001f1f7984 */ /* 0x000fe40000000400 */
[----:B------:R-:W-:Y:S02]  /*8e40*/  IADD3.X R72, PT, PT, RZ, R72, RZ, P3, !PT ;  /* 0x00000048ff487210 */ /* 0x000fe40001ffe4ff */
[----:B------:R-:W-:Y:S01]  /*8e50*/  LDS.U16 R33, [R33+0x180] ;  /* 0x0001800021217984 */ /* 0x000fe20000000400 */
[----:B-1----:R-:W-:-:S03]  /*8e60*/  LEA R68, P3, R69, UR6, 0x1 ;  /* 0x0000000645447c11 */ /* 0x002fc6000f8608ff */
[----:B------:R-:W-:Y:S01]  /*8e70*/  LDS.U16 R35, [R35+0x1c0] ;  /* 0x0001c00023237984 */ /* 0x000fe20000000400 */
[----:B------:R-:W-:-:S03]  /*8e80*/  LEA.HI.X R69, R69, UR7, R72, 0x1, P3 ;  /* 0x0000000745457c11 */ /* 0x000fc600098f0c48 */
        /* <DEDUP_REMOVED lines=8> */
[----:B------:R1:W-:Y:S01]  /*8f10*/  @!P0 STS [R148+0x420], R17 ;  /* 0x0004201194008388 */ /* 0x0003e20000000800 */
[----:B------:R-:W-:Y:S01]  /*8f20*/  BAR.SYNC.DEFER_BLOCKING 0x0 ;  /* 0x0000000000007b1d */ /* 0x000fe20000010000 */
[----:B-1----:R-:W-:-:S05]  /*8f30*/  LOP3.LUT R17, R19, 0x20, RZ, 0xfc, !PT ;  /* 0x0000002013117812 */ /* 0x002fca00078efcff */
[----:B------:R-:W1:Y:S02]  /*8f40*/  LDS R70, [R148+0x420] ;  /* 0x0004200094467984 */ /* 0x000e640000000800 */
[-C--:B-1----:R-:W-:Y:S02]  /*8f50*/  ISETP.GE.AND P1, PT, R17, R70.reuse, PT ;  /* 0x000000461100720c */ /* 0x082fe40003f26270 */
[C---:B------:R-:W-:Y:S02]  /*8f60*/  LOP3.LUT R17, R19.reuse, 0x40, RZ, 0xfc, !PT ;  /* 0x0000004013117812 */ /* 0x040fe400078efcff */
[-C--:B------:R-:W-:Y:S02]  /*8f70*/  ISETP.GE.AND P2, PT, R19, R70.reuse, PT ;  /* 0x000000461300720c */ /* 0x080fe40003f46270 */
[-C--:B------:R-:W-:Y:S02]  /*8f80*/  ISETP.GE.AND P0, PT, R17, R70.reuse, PT ;  /* 0x000000461100720c */ /* 0x080fe40003f06270 */
[----:B------:R-:W-:-:S02]  /*8f90*/  ISETP.GE.AND P4, PT, R53, R70, PT ;  /* 0x000000463500720c */ /* 0x000fc40003f86270 */
[C---:B------:R-:W-:Y:S02]  /*8fa0*/  LOP3.LUT R17, R19.reuse, 0x80, RZ, 0xfc, !PT ;  /* 0x0000008013117812 */ /* 0x040fe400078efcff */
[----:B------:R-:W-:Y:S01]  /*8fb0*/  LOP3.LUT R53, R19, 0xa0, RZ, 0xfc, !PT ;  /* 0x000000a013357812 */ /* 0x000fe200078efcff */
[----:B------:R-:W-:Y:S01]  /*8fc0*/  @!P1 STG.E.U16 desc[UR24][R68.64+0x40], R23 ;  /* 0x0000401744009986 */ /* 0x000fe2000c101518 */
[-C--:B------:R-:W-:Y:S02]  /*8fd0*/  ISETP.GE.AND P6, PT, R17, R70.reuse, PT ;  /* 0x000000461100720c */ /* 0x080fe40003fc6270 */
[-C--:B------:R-:W-:Y:S01]  /*8fe0*/  ISETP.GE.AND P5, PT, R53, R70.reuse, PT ;  /* 0x000000463500720c */ /* 0x080fe20003fa6270 */
[----:B------:R1:W-:Y:S01]  /*8ff0*/  @!P2 STG.E.U16 desc[UR24][R68.64], R21 ;  /* 0x000000154400a986 */ /* 0x0003e2000c101518 */
[C---:B------:R-:W-:Y:S02]  /*9000*/  LOP3.LUT R17, R19.reuse, 0xe0, RZ, 0xfc, !PT ;  /* 0x000000e013117812 */ /* 0x040fe400078efcff */
[----:B------:R-:W-:Y:S01]  /*9010*/  LOP3.LUT R53, R19, 0x100, RZ, 0xfc, !PT ;  /* 0x0000010013357812 */ /* 0x000fe200078efcff */
[----:B------:R2:W-:Y:S01]  /*9020*/  @!P0 STG.E.U16 desc[UR24][R68.64+0x80], R25 ;  /* 0x0000801944008986 */ /* 0x0005e2000c101518 */
[----:B------:R-:W-:-:S02]  /*9030*/  ISETP.GE.AND P2, PT, R17, R70, PT ;  /* 0x000000461100720c */ /* 0x000fc40003f46270 */
[----:B------:R-:W-:Y:S01]  /*9040*/  LOP3.LUT R17, R19, 0x120, RZ, 0xfc, !PT ;  /* 0x0000012013117812 */ /* 0x000fe200078efcff */
[----:B------:R2:W-:Y:S01]  /*9050*/  @!P4 STG.E.U16 desc[UR24][R68.64+0xc0], R27 ;  /* 0x0000c01b4400c986 */ /* 0x0005e2000c101518 */
[-C--:B------:R-:W-:Y:S02]  /*9060*/  ISETP.GE.AND P1, PT, R53, R70.reuse, PT ;  /* 0x000000463500720c */ /* 0x080fe40003f26270 */
[-C--:B------:R-:W-:Y:S01]  /*9070*/  ISETP.GE.AND P0, PT, R17, R70.reuse, PT ;  /* 0x000000461100720c */ /* 0x080fe20003f06270 */
[----:B------:R2:W-:Y:S01]  /*9080*/  @!P6 STG.E.U16 desc[UR24][R68.64+0x100], R29 ;  /* 0x0001001d4400e986 */ /* 0x0005e2000c101518 */
[----:B------:R-:W-:Y:S02]  /*9090*/  ISETP.GE.AND P3, PT, R55, R70, PT ;  /* 0x000000463700720c */ /* 0x000fe40003f66270 */
[C---:B------:R-:W-:Y:S01]  /*90a0*/  LOP3.LUT R53, R19.reuse, 0x140, RZ, 0xfc, !PT ;  /* 0x0000014013357812 */ /* 0x040fe200078efcff */
[----:B------:R2:W-:Y:S01]  /*90b0*/  @!P5 STG.E.U16 desc[UR24][R68.64+0x140], R31 ;  /* 0x0001401f4400d986 */ /* 0x0005e2000c101518 */
[----:B------:R-:W-:-:S02]  /*90c0*/  LOP3.LUT R17, R19, 0x160, RZ, 0xfc, !PT ;  /* 0x0000016013117812 */ /* 0x000fc400078efcff */
[----:B-1----:R-:W-:Y:S01]  /*90d0*/  LOP3.LUT R21, R19, 0x180, RZ, 0xfc, !PT ;  /* 0x0000018013157812 */ /* 0x002fe200078efcff */
        /* <DEDUP_REMOVED lines=8> */
[-C--:B------:R-:W-:Y:S01]  /*9160*/  ISETP.GE.AND P3, PT, R17, R70.reuse, PT ;  /* 0x000000461100720c */ /* 0x080fe20003f66270 */
[----:B------:R2:W-:Y:S01]  /*9170*/  @!P0 STG.E.U16 desc[UR24][R68.64+0x240], R39 ;  /* 0x0002402744008986 */ /* 0x0005e2000c101518 */
[----:B------:R-:W-:Y:S02]  /*9180*/  LOP3.LUT R17, R19, 0x1e0, RZ, 0xfc, !PT ;  /* 0x000001e013117812 */ /* 0x000fe400078efcff */
[-C--:B------:R-:W-:Y:S01]  /*9190*/  ISETP.GE.AND P2, PT, R21, R70.reuse, PT ;  /* 0x000000461500720c */ /* 0x080fe20003f46270 */
[----:B------:R2:W-:Y:S01]  /*91a0*/  @!P4 STG.E.U16 desc[UR24][R68.64+0x280], R41 ;  /* 0x000280294400c986 */ /* 0x0005e2000c101518 */
[----:B------:R-:W-:Y:S02]  /*91b0*/  ISETP.GE.AND P1, PT, R17, R70, PT ;  /* 0x000000461100720c */ /* 0x000fe40003f26270 */
[----:B0-----:R-:W-:Y:S01]  /*91c0*/  ISETP.GE.AND P0, PT, R7, UR5, PT ;  /* 0x0000000507007c0c */ /* 0x001fe2000bf06270 */
[----:B------:R2:W-:Y:S04]  /*91d0*/  @!P6 STG.E.U16 desc[UR24][R68.64+0x2c0], R43 ;  /* 0x0002c02b4400e986 */ /* 0x0005e8000c101518 */
[----:B------:R2:W-:Y:S04]  /*91e0*/  @!P5 STG.E.U16 desc[UR24][R68.64+0x300], R45 ;  /* 0x0003002d4400d986 */ /* 0x0005e8000c101518 */
[----:B------:R2:W-:Y:S01]  /*91f0*/  @!P3 STG.E.U16 desc[UR24][R68.64+0x340], R47 ;  /* 0x0003402f4400b986 */ /* 0x0005e2000c101518 */
[----:B------:R-:W-:-:S03]  /*9200*/  IADD3 R8, P3, PT, R8, 0x400, RZ ;  /* 0x0000040008087810 */ /* 0x000fc60007f7e0ff */
[----:B------:R2:W-:Y:S01]  /*9210*/  @!P2 STG.E.U16 desc[UR24][R68.64+0x380], R49 ;  /* 0x000380314400a986 */ /* 0x0005e2000c101518 */
[----:B------:R-:W-:Y:S02]  /*9220*/  IADD3 R9, P2, PT, R9, 0x400, RZ ;  /* 0x0000040009097810 */ /* 0x000fe40007f5e0ff */
[----:B------:R-:W-:Y:S01]  /*9230*/  IADD3.X R11, PT, PT, RZ, R11, RZ, P3, !PT ;  /* 0x0000000bff0b7210 */ /* 0x000fe20001ffe4ff */
[----:B------:R2:W-:Y:S01]  /*9240*/  @!P1 STG.E.U16 desc[UR24][R68.64+0x3c0], R51 ;  /* 0x0003c03344009986 */ /* 0x0005e2000c101518 */
[----:B------:R-:W-:Y:S02]  /*9250*/  IADD3 R13, P1, PT, R13, 0x800, RZ ;  /* 0x000008000d0d7810 */ /* 0x000fe40007f3e0ff */
[----:B------:R-:W-:Y:S02]  /*9260*/  IADD3.X R10, PT, PT, RZ, R10, RZ, P2, !PT ;  /* 0x0000000aff0a7210 */ /* 0x000fe400017fe4ff */
[----:B------:R-:W-:Y:S01]  /*9270*/  IADD3.X R15, PT, PT, RZ, R15, RZ, P1, !PT ;  /* 0x0000000fff0f7210 */ /* 0x000fe20000ffe4ff */
[----:B------:R-:W-:Y:S08]  /*9280*/  @!P0 BRA `(.L_x_1424) ;  /* 0xffffff7400688947 */ /* 0x000ff0000383ffff */
[----:B------:R-:W-:Y:S05]  /*9290*/  EXIT ;  /* 0x000000000000794d */ /* 0x000fea0003800000 */
.L_x_1425:
        /* <DEDUP_REMOVED lines=14> */
.L_x_5032:


//--------------------- .text._Z25selective_scan_fwd_kernelI32Selective_Scan_fwd_kernel_traitsILi32ELi16ELi1ELb0ELb0ELb1ELb1EN3c108BFloat16ENS1_7complexIfEEEEv13SSMParamsBase --------------------------
	.section	.text._Z25selective_scan_fwd_kernelI32Selective_Scan_fwd_kernel_traitsILi32ELi16ELi1ELb0ELb0ELb1ELb1EN3c108BFloat16ENS1_7complexIfEEEEv13SSMParamsBase,"ax",@progbits
	.align	128
        .global         _Z25selective_scan_fwd_kernelI32Selective_Scan_fwd_kernel_traitsILi32ELi16ELi1ELb0ELb0ELb1ELb1EN3c108BFloat16ENS1_7complexIfEEEEv13SSMParamsBase
        .type           _Z25selective_scan_fwd_kernelI32Selective_Scan_fwd_kernel_traitsILi32ELi16ELi1ELb0ELb0ELb1ELb1EN3c108BFloat16ENS1_7complexIfEEEEv13SSMParamsBase,@function
        .size           _Z25selective_scan_fwd_kernelI32Selective_Scan_fwd_kernel_traitsILi32ELi16ELi1ELb0ELb0ELb1ELb1EN3c108BFloat16ENS1_7complexIfEEEEv13SSMParamsBase,(.L_x_5033 - _Z25selective_scan_fwd_kernelI32Selective_Scan_fwd_kernel_traitsILi32ELi16ELi1ELb0ELb0ELb1ELb1EN3c108BFloat16ENS1_7complexIfEEEEv13SSMParamsBase)
        .other          _Z25selective_scan_fwd_kernelI32Selective_Scan_fwd_kernel_traitsILi32ELi16ELi1ELb0ELb0ELb1ELb1EN3c108BFloat16ENS1_7complexIfEEEEv13SSMParamsBase,@"STO_CUDA_ENTRY STV_DEFAULT"
_Z25selective_scan_fwd_kernelI32Selective_Scan_fwd_kernel_traitsILi32ELi16ELi1ELb0ELb0ELb1ELb1EN3c108BFloat16ENS1_7complexIfEEEEv13SSMParamsBase:
.text._Z25selective_scan_fwd_kernelI32Selective_Scan_fwd_kernel_traitsILi32ELi16ELi1ELb0ELb0ELb1ELb1EN3c108BFloat16ENS1_7complexIfEEEEv13SSMParamsBase:
        /* <DEDUP_REMOVED lines=43> */
[----:B------:R-:W-:-:S10]  /*02b0*/  UIMAD.WIDE.U32 UR4, UR22, UR12, URZ ;  /* 0x0000000c160472a5 */ /* 0x000fd4000f8e00ff */
[----:B------:R-:W-:-:S04]  /*02c0*/  @!P1 IADD3 R5, PT, PT, R5, -R12, RZ ;  /* 0x8000000c05059210 */ /* 0x000fc80007ffe0ff */
[----:B------:R-:W-:Y:S01]  /*02d0*/  ISETP.GE.U32.AND P0, PT, R5, R12, PT ;  /* 0x0000000c0500720c */ /* 0x000fe20003f06070 */
[----:B------:R-:W-:Y:S01]  /*02e0*/  UIMAD.WIDE.U32 UR6, UR22, UR16, URZ ;  /* 0x00000010160672a5 */ /* 0x000fe2000f8e00ff */
[----:B------:R-:W-:Y:S01]  /*02f0*/  @!P1 IADD3 R4, PT, PT, R4, 0x1, RZ ;  /* 0x0000000104049810 */ /* 0x000fe20007ffe0ff */
[----:B------:R-:W-:Y:S02]  /*0300*/  UIMAD UR11, UR22, UR13, UR5 ;  /* 0x0000000d160b72a4 */ /* 0x000fe4000f8e0205 */
[----:B------:R-:W-:Y:S01]  /*0310*/  UIMAD UR10, UR22, UR17, UR7 ;  /* 0x00000011160a72a4 */ /* 0x000fe2000f8e0207 */
[----:B------:R-:W-:Y:S01]  /*0320*/  LOP3.LUT R6, R0, R15, RZ, 0x3c, !PT ;  /* 0x0000000f00067212 */ /* 0x000fe200078e3cff */
[----:B------:R-:W-:Y:S01]  /*0330*/  UIMAD.WIDE.U32 UR8, UR22, UR20, URZ ;  /* 0x00000014160872a5 */ /* 0x000fe2000f8e00ff */
[----:B------:R-:W-:Y:S02]  /*0340*/  MOV R10, UR4 ;  /* 0x00000004000a7c02 */ /* 0x000fe40008000f00 */
[----:B------:R-:W-:-:S03]  /*0350*/  MOV R11, UR5 ;  /* 0x00000005000b7c02 */ /* 0x000fc60008000f00 */
[----:B------:R-:W-:Y:S02]  /*0360*/  @P0 IADD3 R4, PT, PT, R4, 0x1, RZ ;  /* 0x0000000104040810 */ /* 0x000fe40007ffe0ff */
[----:B------:R-:W-:Y:S02]  /*0370*/  MOV R12, UR6 ;  /* 0x00000006000c7c02 */ /* 0x000fe40008000f00 */
[----:B------:R-:W-:Y:S02]  /*0380*/  MOV R13, UR7 ;  /* 0x00000007000d7c02 */ /* 0x000fe40008000f00 */
[----:B------:R-:W-:Y:S02]  /*0390*/  MOV R7, UR11 ;  /* 0x0000000b00077c02 */ /* 0x000fe40008000f00 */
[----:B------:R-:W-:Y:S01]  /*03a0*/  MOV R9, UR10 ;  /* 0x0000000a00097c02 */ /* 0x000fe20008000f00 */
[----:B------:R-:W-:Y:S01]  /*03b0*/  IMAD.MOV.U32 R5, RZ, RZ, R4 ;  /* 0x000000ffff057224 */ /* 0x000fe200078e0004 */
[----:B------:R-:W-:-:S02]  /*03c0*/  ISETP.GE.AND P2, PT, R6, RZ, PT ;  /* 0x000000ff0600720c */ /* 0x000fc40003f46270 */
[----:B------:R-:W-:Y:S01]  /*03d0*/  ISETP.NE.AND P1, PT, R15, RZ, PT ;  /* 0x000000ff0f00720c */ /* 0x000fe20003f25270 */
[----:B-123--:R-:W-:-:S12]  /*03e0*/  @!P3 EXIT ;  /* 0x000000000000b94d */ /* 0x00efd80003800000 */
        /* <DEDUP_REMOVED lines=64> */
[----:B------:R-:W-:Y:S02]  /*07f0*/  MOV R13, R15 ;  /* 0x0000000f000d7202 */ /* 0x000fe40000000f00 */
[----:B------:R-:W-:-:S02]  /*0800*/  LOP3.LUT R64, R64, 0x3e0, RZ, 0xfc, !PT ;  /* 0x000003e040407812 */ /* 0x000fc400078efcff */
[----:B0-----:R-:W-:-:S07]  /*0810*/  MOV R15, R17 ;  /* 0x00000011000f7202 */ /* 0x001fce0000000f00 */
.L_x_1462:
[----:B0-----:R-:W0:Y:S01]  /*0820*/  LDC R83, c[0x0][0x388] ;  /* 0x0000e200ff537b82 */ /* 0x001e220000000800 */
[----:B------:R-:W-:Y:S01]  /*0830*/  SHF.L.U32 R182, R4, 0x4, RZ ;  /* 0x0000000404b67819 */ /* 0x000fe200000006ff */
[----:B------:R-:W-:Y:S01]  /*0840*/  IMAD.MOV.U32 R68, RZ, RZ, R8 ;  /* 0x000000ffff447224 */ /* 0x000fe200078e0008 */
[----:B------:R-:W-:Y:S02]  /*0850*/  SHF.L.U32 R66, R7, 0x9, RZ ;  /* 0x0000000907427819 */ /* 0x000fe400000006ff */
[----:B------:R-:W-:Y:S02]  /*0860*/  LOP3.LUT R17, R182, 0x3e00, RZ, 0xc0, !PT ;  /* 0x00003e00b6117812 */ /* 0x000fe400078ec0ff */
[----:B------:R-:W-:Y:S02]  /*0870*/  MOV R69, R11 ;  /* 0x0000000b00457202 */ /* 0x000fe40000000f00 */
[----:B------:R-:W-:Y:S02]  /*0880*/  LOP3.LUT R130, R17, 0x1f, R4, 0xf8, !PT ;  /* 0x0000001f11827812 */ /* 0x000fe400078ef804 */
[----:B------:R-:W-:Y:S01]  /*0890*/  PRMT R100, RZ, 0x7610, R100 ;  /* 0x00007610ff647816 */ /* 0x000fe20000000064 */
[----:B------:R-:W-:Y:S01]  /*08a0*/  IMAD.WIDE.U32 R72, R70, 0x2, R68 ;  /* 0x0000000246487825 */ /* 0x000fe200078e0044 */
[----:B------:R-:W-:-:S02]  /*08b0*/  LOP3.LUT R98, R130, 0xe0, RZ, 0xfc, !PT ;  /* 0x000000e082627812 */ /* 0x000fc400078efcff */
[C---:B------:R-:W-:Y:S02]  /*08c0*/  LOP3.LUT R80, R130.reuse, 0x20, RZ, 0xfc, !PT ;  /* 0x0000002082507812 */ /* 0x040fe400078efcff */
[C---:B------:R-:W-:Y:S02]  /*08d0*/  LOP3.LUT R102, R130.reuse, 0x100, RZ, 0xfc, !PT ;  /* 0x0000010082667812 */ /* 0x040fe400078efcff */
[C---:B------:R-:W-:Y:S02]  /*08e0*/  LOP3.LUT R94, R130.reuse, 0xc0, RZ, 0xfc, !PT ;  /* 0x000000c0825e7812 */ /* 0x040fe400078efcff */
[C---:B------:R-:W-:Y:S02]  /*08f0*/  LOP3.LUT R90, R130.reuse, 0xa0, RZ, 0xfc, !PT ;  /* 0x000000a0825a7812 */ /* 0x040fe400078efcff */
[----:B------:R-:W-:Y:S02]  /*0900*/  LOP3.LUT R86, R130, 0x80, RZ, 0xfc, !PT ;  /* 0x0000008082567812 */ /* 0x000fe400078efcff */
[----:B0-----:R-:W-:-:S02]  /*0910*/  IADD3 R17, PT, PT, -R66, R83, RZ ;  /* 0x0000005342117210 */ /* 0x001fc40007ffe1ff */
[----:B------:R-:W-:Y:S02]  /*0920*/  LOP3.LUT R84, R130, 0x60, RZ, 0xfc, !PT ;  /* 0x0000006082547812 */ /* 0x000fe400078efcff */
[----:B------:R-:W-:Y:S02]  /*0930*/  ISETP.GE.AND P0, PT, R70, R17, PT ;  /* 0x000000114600720c */ /* 0x000fe40003f06270 */
[----:B------:R-:W-:Y:S02]  /*0940*/  PRMT R70, RZ, 0x7610, R70 ;  /* 0x00007610ff467816 */ /* 0x000fe40000000046 */
[----:B------:R-:W-:Y:S02]  /*0950*/  P2R R19, PR, RZ, 0x1 ;  /* 0x00000001ff137803 */ /* 0x000fe40000000000 */
[----:B------:R-:W-:Y:S02]  /*0960*/  LEA R68, P0, R130, R9, 0x1 ;  /* 0x0000000982447211 */ /* 0x000fe400078008ff */
[----:B------:R-:W-:-:S02]  /*0970*/  ISETP.GE.AND P6, PT, R80, R17, PT ;  /* 0x000000115000720c */ /* 0x000fc40003fc6270 */
[----:B------:R-:W-:Y:S02]  /*0980*/  IADD3.X R69, PT, PT, RZ, R10, RZ, P0, !PT ;  /* 0x0000000aff457210 */ /* 0x000fe400007fe4ff */
[----:B------:R-:W-:Y:S01]  /*0990*/  ISETP.NE.AND P0, PT, R19, RZ, PT ;  /* 0x000000ff1300720c */ /* 0x000fe20003f05270 */
[----:B------:R-:W-:Y:S01]  /*09a0*/  BAR.SYNC.DEFER_BLOCKING 0x0 ;  /* 0x0000000000007b1d */ /* 0x000fe20000010000 */
[----:B------:R-:W-:Y:S02]  /*09b0*/  LOP3.LUT R82, R130, 0x40, RZ, 0xfc, !PT ;  /* 0x0000004082527812 */ /* 0x000fe400078efcff */
[-C--:B------:R-:W-:Y:S02]  /*09c0*/  ISETP.GE.AND P1, PT, R94, R17.reuse, PT ;  /* 0x000000115e00720c */ /* 0x080fe40003f26270 */
[-C--:B------:R-:W-:Y:S02]  /*09d0*/  ISETP.GE.AND P2, PT, R90, R17.reuse, PT ;  /* 0x000000115a00720c */ /* 0x080fe40003f46270 */
[----:B------:R-:W-:-:S02]  /*09e0*/  ISETP.GE.AND P3, PT, R86, R17, PT ;  /* 0x000000115600720c */ /* 0x000fc40003f66270 */
[-C--:B------:R-:W-:Y:S02]  /*09f0*/  ISETP.GE.AND P4, PT, R84, R17.reuse, PT ;  /* 0x000000115400720c */ /* 0x080fe40003f86270 */
[----:B------:R-:W-:Y:S02]  /*0a00*/  ISETP.GE.AND P5, PT, R82, R17, PT ;  /* 0x000000115200720c */ /* 0x000fe40003fa6270 */
[----:B------:R-:W-:Y:S02]  /*0a10*/  PRMT R74, RZ, 0x7610, R74 ;  /* 0x00007610ff4a7816 */ /* 0x000fe4000000004a */
[----:B------:R-:W-:Y:S02]  /*0a20*/  PRMT R104, RZ, 0x7610, R104 ;  /* 0x00007610ff687816 */ /* 0x000fe40000000068 */
[----:B------:R-:W-:Y:S02]  /*0a30*/  PRMT R96, RZ, 0x7610, R96 ;  /* 0x00007610ff607816 */ /* 0x000fe40000000060 */
[----:B------:R-:W-:-:S02]  /*0a40*/  PRMT R92, RZ, 0x7610, R92 ;  /* 0x00007610ff5c7816 */ /* 0x000fc4000000005c */
[----:B------:R-:W-:Y:S02]  /*0a50*/  PRMT R88, RZ, 0x7610, R88 ;  /* 0x00007610ff587816 */ /* 0x000fe40000000058 */
[----:B------:R-:W-:Y:S01]  /*0a60*/  LOP3.LUT R106, R130, 0x120, RZ, 0xfc, !PT ;  /* 0x00000120826a7812 */ /* 0x000fe200078efcff */
[----:B------:R-:W2:Y:S01]  /*0a70*/  @!P0 LDG.E.U16 R70, desc[UR24][R72.64] ;  /* 0x0000001848468981 */ /* 0x000ea2000c1e1500 */
[----:B------:R-:W-:Y:S02]  /*0a80*/  ISETP.GE.AND P0, PT, R98, R17, PT ;  /* 0x000000116200720c */ /* 0x000fe40003f06270 */
[----:B------:R-:W-:Y:S01]  /*0a90*/  PRMT R78, RZ, 0x7610, R78 ;  /* 0x00007610ff4e7816 */ /* 0x000fe2000000004e */
[----:B------:R-:W3:Y:S01]  /*0aa0*/  @!P6 LDG.E.U16 R74, desc[UR24][R72.64+0x40] ;  /* 0x00004018484ae981 */ /* 0x000ee2000c1e1500 */
        /* <DEDUP_REMOVED lines=9> */
[-C--:B------:R-:W-:Y:S02]  /*0b40*/  ISETP.GE.AND P0, PT, R102, R17.reuse, PT ;  /* 0x000000116600720c */ /* 0x080fe40003f06270 */
[----:B------:R-:W-:Y:S01]  /*0b50*/  ISETP.GE.AND P1, PT, R110, R17, PT ;  /* 0x000000116e00720c */ /* 0x000fe20003f26270 */
[----:B------:R-:W4:Y:S01]  /*0b60*/  @!P3 LDG.E.U16 R88, desc[UR24][R72.64+0x100] ;  /* 0x000100184858b981 */ /* 0x000f22000c1e1500 */
[----:B------:R-:W-:-:S02]  /*0b70*/  LOP3.LUT R130, R130, 0x1e0, RZ, 0xfc, !PT ;  /* 0x000001e082827812 */ /* 0x000fc400078efcff */
[-C--:B------:R-:W-:Y:S01]  /*0b80*/  ISETP.GE.AND P2, PT, R114, R17.reuse, PT ;  /* 0x000000117200720c */ /* 0x080fe20003f46270 */
[----:B------:R-:W4:Y:S01]  /*0b90*/  @!P4 LDG.E.U16 R78, desc[UR24][R72.64+0xc0] ;  /* 0x0000c018484ec981 */ /* 0x000f22000c1e1500 */
[-C--:B------:R-:W-:Y:S02]  /*0ba0*/  ISETP.GE.AND P3, PT, R118, R17.reuse, PT ;  /* 0x000000117600720c */ /* 0x080fe40003f66270 */
[----:B------:R-:W-:Y:S01]  /*0bb0*/  PRMT R108, RZ, 0x7610, R108 ;  /* 0x00007610ff6c7816 */ /* 0x000fe2000000006c */
[----:B------:R-:W4:Y:S01]  /*0bc0*/  @!P5 LDG.E.U16 R76, desc[UR24][R72.64+0x80] ;  /* 0x00008018484cd981 */ /* 0x000f22000c1e1500 */
[----:B------:R-:W-:Y:S02]  /*0bd0*/  PRMT R112, RZ, 0x7610, R112 ;  /* 0x00007610ff707816 */ /* 0x000fe40000000070 */
[----:B------:R-:W-:Y:S01]  /*0be0*/  PRMT R116, RZ, 0x7610, R116 ;  /* 0x00007610ff747816 */ /* 0x000fe20000000074 */
[----:B------:R-:W4:Y:S01]  /*0bf0*/  @!P0 LDG.E.U16 R104, desc[UR24][R72.64+0x200] ;  /* 0x0002001848688981 */ /* 0x000f22000c1e1500 */
[----:B------:R-:W-:-:S02]  /*0c00*/  ISETP.GE.AND P0, PT, R106, R17, PT ;  /* 0x000000116a00720c */ /* 0x000fc40003f06270 */
[-C--:B------:R-:W-:Y:S01]  /*0c10*/  ISETP.GE.AND P4, PT, R122, R17.reuse, PT ;  /* 0x000000117a00720c */ /* 0x080fe20003f86270 */
[----:B------:R-:W4:Y:S01]  /*0c20*/  @!P1 LDG.E.U16 R112, desc[UR24][R72.64+0x280] ;  /* 0x0002801848709981 */ /* 0x000f22000c1e1500 */
[-C--:B------:R-:W-:Y:S02]  /*0c30*/  ISETP.GE.AND P5, PT, R126, R17.reuse, PT ;  /* 0x000000117e00720c */ /* 0x080fe40003fa6270 */
[----:B------:R-:W-:Y:S01]  /*0c40*/  ISETP.GE.AND P6, PT, R130, R17, PT ;  /* 0x000000118200720c */ /* 0x000fe20003fc6270 */
[----:B------:R-:W4:Y:S01]  /*0c50*/  @!P2 LDG.E.U16 R116, desc[UR24][R72.64+0x2c0] ;  /* 0x0002c0184874a981 */ /* 0x000f22000c1e1500 */
        /* <DEDUP_REMOVED lines=9> */
[----:B------:R-:W-:-:S02]  /*0cf0*/  P2R R81, PR, RZ, 0x1 ;  /* 0x00000001ff517803 */ /* 0x000fc40000000000 */
[----:B------:R-:W-:Y:S01]  /*0d00*/  ISETP.NE.AND P0, PT, R19, RZ, PT ;  /* 0x000000ff1300720c */ /* 0x000fe20003f05270 */
[----:B------:R-:W1:Y:S01]  /*0d10*/  S2R R21, SR_CgaCtaId ;  /* 0x0000000000157919 */ /* 0x000e620000008800 */
[----:B------:R-:W0:Y:S01]  /*0d20*/  S2R R19, SR_LANEID ;  /* 0x0000000000137919 */ /* 0x000e220000000000 */
[----:B------:R-:W-:-:S04]  /*0d30*/  MOV R148, 0x400 ;  /* 0x0000040000947802 */ /* 0x000fc80000000f00 */
[----:B-1----:R-:W-:Y:S02]  /*0d40*/  LEA R148, R21, R148, 0x18 ;  /* 0x0000009415947211 */ /* 0x002fe400078ec0ff */
[C---:B0-----:R-:W-:Y:S02]  /*0d50*/  IADD3 R106, PT, PT, R19.reuse, 0x20, RZ ;  /* 0x00000020136a7810 */ /* 0x041fe40007ffe0ff */
[CC--:B------:R-:W-:Y:S02]  /*0d60*/  LEA.HI.SX32 R21, R19.reuse, R19.reuse, 0x1b ;  /* 0x0000001313157211 */ /* 0x0c0fe400078fdaff */
[----:B------:R-:W-:Y:S02]  /*0d70*/  LEA.HI.SX32 R23, R106, R19, 0x1b ;  /* 0x000000136a177211 */ /* 0x000fe400078fdaff */
[----:B------:R-:W-:Y:S02]  /*0d80*/  IADD3 R72, PT, PT, R19, 0x40, RZ ;  /* 0x0000004013487810 */ /* 0x000fe40007ffe0ff */
[----:B------:R-:W-:-:S02]  /*0d90*/  LEA R21, R21, R148, 0x1 ;  /* 0x0000009415157211 */ /* 0x000fc400078e08ff */
[----:B------:R-:W-:Y:S02]  /*0da0*/  LEA R23, R23, R148, 0x1 ;  /* 0x0000009417177211 */ /* 0x000fe400078e08ff */
[C---:B------:R-:W-:Y:S02]  /*0db0*/  IADD3 R106, PT, PT, R19.reuse, 0x60, RZ ;  /* 0x00000060136a7810 */ /* 0x040fe40007ffe0ff */
[C---:B------:R-:W-:Y:S02]  /*0dc0*/  IADD3 R110, PT, PT, R19.reuse, 0x80, RZ ;  /* 0x00000080136e7810 */ /* 0x040fe40007ffe0ff */
[C---:B------:R-:W-:Y:S02]  /*0dd0*/  IADD3 R114, PT, PT, R19.reuse, 0xa0, RZ ;  /* 0x000000a013727810 */ /* 0x040fe40007ffe0ff */
[----:B------:R-:W-:Y:S02]  /*0de0*/  LEA.HI.SX32 R25, R72, R19, 0x1b ;  /* 0x0000001348197211 */ /* 0x000fe400078fdaff */
[----:B------:R-:W-:-:S02]  /*0df0*/  IADD3 R118, PT, PT, R19, 0xc0, RZ ;  /* 0x000000c013767810 */ /* 0x000fc40007ffe0ff */
[-C--:B------:R-:W-:Y:S02]  /*0e00*/  LEA.HI.SX32 R27, R106, R19.reuse, 0x1b ;  /* 0x000000136a1b7211 */ /* 0x080fe400078fdaff */
[-C--:B------:R-:W-:Y:S02]  /*0e10*/  LEA.HI.SX32 R29, R110, R19.reuse, 0x1b ;  /* 0x000000136e1d7211 */ /* 0x080fe400078fdaff */
[-C--:B------:R-:W-:Y:S02]  /*0e20*/  LEA.HI.SX32 R31, R114, R19.reuse, 0x1b ;  /* 0x00000013721f7211 */ /* 0x080fe400078fdaff */
[----:B------:R-:W-:Y:S02]  /*0e30*/  LEA R25, R25, R148, 0x1 ;  /* 0x0000009419197211 */ /* 0x000fe400078e08ff */
[----:B------:R-:W-:Y:S02]  /*0e40*/  IADD3 R72, PT, PT, R19, 0x100, RZ ;  /* 0x0000010013487810 */ /* 0x000fe40007ffe0ff */
[----:B------:R-:W-:-:S02]  /*0e50*/  LEA.HI.SX32 R33, R118, R19, 0x1b ;  /* 0x0000001376217211 */ /* 0x000fc400078fdaff */
[----:B------:R-:W-:Y:S02]  /*0e60*/  IADD3 R106, PT, PT, R19, 0x140, RZ ;  /* 0x00000140136a7810 */ /* 0x000fe40007ffe0ff */
[-C--:B------:R-:W-:Y:S02]  /*0e70*/  LEA R27, R27, R148.reuse, 0x1 ;  /* 0x000000941b1b7211 */ /* 0x080fe400078e08ff */
[----:B------:R-:W-:Y:S01]  /*0e80*/  IADD3 R110, PT, PT, R19, 0x160, RZ ;  /* 0x00000160136e7810 */ /* 0x000fe20007ffe0ff */
[----:B------:R-:W-:Y:S01]  /*0e90*/  IMAD R31, R31, 0x2, R148 ;  /* 0x000000021f1f7824 */ /* 0x000fe200078e0294 */
[----:B------:R-:W-:Y:S02]  /*0ea0*/  LEA R29, R29, R148, 0x1 ;  /* 0x000000941d1d7211 */ /* 0x000fe400078e08ff */
[----:B------:R-:W-:Y:S02]  /*0eb0*/  LEA.HI.SX32 R37, R72, R19, 0x1b ;  /* 0x0000001348257211 */ /* 0x000fe400078fdaff */
[----:B------:R-:W-:-:S02]  /*0ec0*/  IADD3 R72, PT, PT, R19, 0x1a0, RZ ;  /* 0x000001a013487810 */ /* 0x000fc40007ffe0ff */
[-C--:B------:R-:W-:Y:S02]  /*0ed0*/  LEA R33, R33, R148.reuse, 0x1 ;  /* 0x0000009421217211 */ /* 0x080fe400078e08ff */
[-C--:B------:R-:W-:Y:S02]  /*0ee0*/  LEA.HI.SX32 R41, R106, R19.reuse, 0x1b ;  /* 0x000000136a297211 */ /* 0x080fe400078fdaff */
[-C--:B------:R-:W-:Y:S02]  /*0ef0*/  LEA.HI.SX32 R43, R110, R19.reuse, 0x1b ;  /* 0x000000136e2b7211 */ /* 0x080fe400078fdaff */
[----:B------:R-:W-:Y:S02]  /*0f00*/  LEA R37, R37, R148, 0x1 ;  /* 0x0000009425257211 */ /* 0x000fe400078e08ff */
[----:B------:R-:W-:Y:S02]  /*0f10*/  LEA.HI.SX32 R47, R72, R19, 0x1b ;  /* 0x00000013482f7211 */ /* 0x000fe400078fdaff */
[----:B------:R-:W-:-:S02]  /*0f20*/  SHF.L.U32 R53, R19, 0x4, RZ ;  /* 0x0000000413357819 */ /* 0x000fc400000006ff */
[-C--:B------:R-:W-:Y:S02]  /*0f30*/  LEA R41, R41, R148.reuse, 0x1 ;  /* 0x0000009429297211 */ /* 0x080fe400078e08ff */
[-C--:B------:R-:W-:Y:S02]  /*0f40*/  LEA R43, R43, R148.reuse, 0x1 ;  /* 0x000000942b2b7211 */ /* 0x080fe400078e08ff */
[----:B------:R-:W-:Y:S02]  /*0f50*/  LEA R47, R47, R148, 0x1 ;  /* 0x000000942f2f7211 */ /* 0x000fe400078e08ff */
[----:B------:R-:W-:-:S04]  /*0f60*/  LEA.HI.SX32 R53, R53, R53, 0x1b ;  /* 0x0000003535357211 */ /* 0x000fc800078fdaff */
[----:B------:R-:W-:Y:S02]  /*0f70*/  LEA R53, R53, R148, 0x1 ;  /* 0x0000009435357211 */ /* 0x000fe400078e08ff */
[----:B------:R-:W-:Y:S02]  /*0f80*/  P2R R79, PR, RZ, 0x2 ;  /* 0x00000002ff4f7803 */ /* 0x000fe40000000000 */
[----:B------:R-:W-:Y:S02]  /*0f90*/  ISETP.GE.AND P1, PT, R80, R17, PT ;  /* 0x000000115000720c */ /* 0x000fe40003f26270 */
[----:B------:R-:W-:Y:S02]  /*0fa0*/  PRMT R80, RZ, 0x7610, R80 ;  /* 0x00007610ff507816 */ /* 0x000fe40000000050 */
[----:B------:R-:W-:Y:S02]  /*0fb0*/  PRMT R106, RZ, 0x7610, R106 ;  /* 0x00007610ff6a7816 */ /* 0x000fe4000000006a */
[----:B------:R-:W-:Y:S01]  /*0fc0*/  PRMT R110, RZ, 0x7610, R110 ;  /* 0x00007610ff6e7816 */ /* 0x000fe2000000006e */
[----:B--2---:R0:W-:Y:S04]  /*0fd0*/  STS.U16 [R21], R70 ;  /* 0x0000004615007388 */ /* 0x0041e80000000400 */
[----:B---3--:R1:W-:Y:S01]  /*0fe0*/  STS.U16 [R23+0x40], R74 ;  /* 0x0000404a17007388 */ /* 0x0083e20000000400 */
[----:B0-----:R-:W-:-:S02]  /*0ff0*/  IADD3 R70, PT, PT, R19, 0xe0, RZ ;  /* 0x000000e013467810 */ /* 0x001fc40007ffe0ff */
[C---:B-1----:R-:W-:Y:S02]  /*1000*/  IADD3 R74, PT, PT, R19.reuse, 0x120, RZ ;  /* 0x00000120134a7810 */ /* 0x042fe40007ffe0ff */
[-C--:B------:R-:W-:Y:S02]  /*1010*/  LEA.HI.SX32 R35, R70, R19.reuse, 0x1b ;  /* 0x0000001346237211 */ /* 0x080fe400078fdaff */
[C---:B------:R-:W-:Y:S02]  /*1020*/  IADD3 R70, PT, PT, R19.reuse, 0x180, RZ ;  /* 0x0000018013467810 */ /* 0x040fe40007ffe0ff */
[-C--:B------:R-:W-:Y:S02]  /*1030*/  LEA.HI.SX32 R39, R74, R19.reuse, 0x1b ;  /* 0x000000134a277211 */ /* 0x080fe400078fdaff */
[----:B------:R-:W-:Y:S02]  /*1040*/  IADD3 R74, PT, PT, R19, 0x1c0, RZ ;  /* 0x000001c0134a7810 */ /* 0x000fe40007ffe0ff */
[----:B------:R-:W-:Y:S01]  /*1050*/  LEA R35, R35, R148, 0x1 ;  /* 0x0000009423237211 */ /* 0x000fe200078e08ff */
[----:B----4-:R0:W-:Y:S01]  /*1060*/  STS.U16 [R25+0x80], R76 ;  /* 0x0000804c19007388 */ /* 0x0101e20000000400 */
[----:B------:R-:W-:-:S02]  /*1070*/  LEA.HI.SX32 R45, R70, R19, 0x1b ;  /* 0x00000013462d7211 */ /* 0x000fc400078fdaff */
[-C--:B------:R-:W-:Y:S01]  /*1080*/  LEA R39, R39, R148.reuse, 0x1 ;  /* 0x0000009427277211 */ /* 0x080fe200078e08ff */
[----:B------:R-:W-:Y:S01]  /*1090*/  STS.U16 [R27+0xc0], R78 ;  /* 0x0000c04e1b007388 */ /* 0x000fe20000000400 */
[----:B------:R-:W-:Y:S01]  /*10a0*/  LEA.HI.SX32 R49, R74, R19, 0x1b ;  /* 0x000000134a317211 */ /* 0x000fe200078fdaff */
[----:B0-----:R-:W-:Y:S02]  /*10b0*/  VIADD R76, R19, 0x1e0 ;  /* 0x000001e0134c7836 */ /* 0x001fe40000000000 */
[----:B------:R0:W-:Y:S01]  /*10c0*/  STS.U16 [R29+0x100], R88 ;  /* 0x000100581d007388 */ /* 0x0001e20000000400 */
[----:B------:R-:W-:-:S03]  /*10d0*/  LEA R45, R45, R148, 0x1 ;  /* 0x000000942d2d7211 */ /* 0x000fc600078e08ff */
        /* <DEDUP_REMOVED lines=32> */
[----:B0-----:R-:W-:-:S06]  /*12e0*/  PRMT R88, RZ, 0x7610, R88 ;  /* 0x00007610ff587816 */ /* 0x001fcc0000000058 */
[----:B------:R-:W4:Y:S01]  /*12f0*/  @!P0 LDG.E.U16 R88, desc[UR24][R68.64] ;  /* 0x0000001844588981 */ /* 0x000f22000c1e1500 */
[-C--:B------:R-:W-:Y:S02]  /*1300*/  ISETP.GE.AND P0, PT, R82, R17.reuse, PT ;  /* 0x000000115200720c */ /* 0x080fe40003f06270 */
[----:B------:R-:W-:Y:S01]  /*1310*/  PRMT R82, RZ, 0x7610, R82 ;  /* 0x00007610ff527816 */ /* 0x000fe20000000052 */
[----:B------:R-:W4:Y:S01]  /*1320*/  @!P1 LDG.E.U16 R80, desc[UR24][R68.64+0x40] ;  /* 0x0000401844509981 */ /* 0x000f22000c1e1500 */
[-C--:B------:R-:W-:Y:S02]  /*1330*/  ISETP.GE.AND P1, PT, R84, R17.reuse, PT ;  /* 0x000000115400720c */ /* 0x080fe40003f26270 */
[----:B-1----:R-:W-:Y:S01]  /*1340*/  PRMT R92, RZ, 0x7610, R92 ;  /* 0x00007610ff5c7816 */ /* 0x002fe2000000005c */
[----:B------:R-:W4:Y:S01]  /*1350*/  @!P4 LDG.E.U16 R106, desc[UR24][R68.64+0x340] ;  /* 0x00034018446ac981 */ /* 0x000f22000c1e1500 */
[----:B--2---:R-:W-:Y:S02]  /*1360*/  PRMT R96, RZ, 0x7610, R96 ;  /* 0x00007610ff607816 */ /* 0x004fe40000000060 */
[----:B---3--:R-:W-:Y:S01]  /*1370*/  PRMT R100, RZ, 0x7610, R100 ;  /* 0x00007610ff647816 */ /* 0x008fe20000000064 */
[----:B------:R-:W2:Y:S04]  /*1380*/  @!P6 LDG.E.U16 R110, desc[UR24][R68.64+0x3c0] ;  /* 0x0003c018446ee981 */ /* 0x000ea8000c1e1500 */
[----:B------:R-:W3:Y:S01]  /*1390*/  @!P0 LDG.E.U16 R82, desc[UR24][R68.64+0x80] ;  /* 0x0000801844528981 */ /* 0x000ee2000c1e1500 */
[----:B------:R-:W-:-:S02]  /*13a0*/  ISETP.GE.AND P0, PT, R86, R17, PT ;  /* 0x000000115600720c */ /* 0x000fc40003f06270 */
[----:B------:R-:W-:Y:S02]  /*13b0*/  PRMT R86, RZ, 0x7610, R86 ;  /* 0x00007610ff567816 */ /* 0x000fe40000000056 */
[----:B------:R-:W-:-:S06]  /*13c0*/  PRMT R84, RZ, 0x7610, R84 ;  /* 0x00007610ff547816 */ /* 0x000fcc0000000054 */
[----:B------:R-:W2:Y:S01]  /*13d0*/  @!P1 LDG.E.U16 R84, desc[UR24][R68.64+0xc0] ;  /* 0x0000c01844549981 */ /* 0x000ea2000c1e1500 */
[----:B------:R-:W-:-:S03]  /*13e0*/  ISETP.GE.AND P1, PT, R90, R17, PT ;  /* 0x000000115a00720c */ /* 0x000fc60003f26270 */
[----:B------:R-:W2:Y:S01]  /*13f0*/  @!P0 LDG.E.U16 R86, desc[UR24][R68.64+0x100] ;  /* 0x0001001844568981 */ /* 0x000ea2000c1e1500 */
[----:B------:R-:W-:Y:S02]  /*1400*/  ISETP.GE.AND P0, PT, R94, R17, PT ;  /* 0x000000115e00720c */ /* 0x000fe40003f06270 */
[----:B------:R-:W-:-:S07]  /*1410*/  PRMT R90, RZ, 0x7610, R90 ;  /* 0x00007610ff5a7816 */ /* 0x000fce000000005a */
[----:B------:R-:W2:Y:S01]  /*1420*/  @!P1 LDG.E.U16 R90, desc[UR24][R68.64+0x140] ;  /* 0x00014018445a9981 */ /* 0x000ea2000c1e1500 */
[----:B------:R-:W-:-:S03]  /*1430*/  ISETP.GE.AND P1, PT, R98, R17, PT ;  /* 0x000000116200720c */ /* 0x000fc60003f26270 */
[----:B------:R-:W2:Y:S01]  /*1440*/  @!P0 LDG.E.U16 R92, desc[UR24][R68.64+0x180] ;  /* 0x00018018445c8981 */ /* 0x000ea2000c1e1500 */
[----:B------:R-:W-:Y:S02]  /*1450*/  ISETP.GE.AND P0, PT, R102, R17, PT ;  /* 0x000000116600720c */ /* 0x000fe40003f06270 */
[----:B------:R-:W-:-:S07]  /*1460*/  PRMT R94, RZ, 0x7610, R94 ;  /* 0x00007610ff5e7816 */ /* 0x000fce000000005e */
[----:B------:R-:W2:Y:S01]  /*1470*/  @!P1 LDG.E.U16 R94, desc[UR24][R68.64+0x1c0] ;  /* 0x0001c018445e9981 */ /* 0x000ea2000c1e1500 */
[----:B------:R-:W-:-:S03]  /*1480*/  ISETP.NE.AND P1, PT, R79, RZ, PT ;  /* 0x000000ff4f00720c */ /* 0x000fc60003f25270 */
[----:B------:R-:W2:Y:S01]  /*1490*/  @!P0 LDG.E.U16 R96, desc[UR24][R68.64+0x200] ;  /* 0x0002001844608981 */ /* 0x000ea2000c1e1500 */
[----:B------:R-:W-:Y:S02]  /*14a0*/  ISETP.NE.AND P0, PT, R81, RZ, PT ;  /* 0x000000ff5100720c */ /* 0x000fe40003f05270 */
[----:B------:R-:W-:Y:S02]  /*14b0*/  PRMT R98, RZ, 0x7610, R98 ;  /* 0x00007610ff627816 */ /* 0x000fe40000000062 */
[----:B------:R-:W-:Y:S02]  /*14c0*/  PRMT R102, RZ, 0x7610, R102 ;  /* 0x00007610ff667816 */ /* 0x000fe40000000066 */
[----:B----4-:R-:W-:Y:S02]  /*14d0*/  PRMT R104, RZ, 0x7610, R104 ;  /* 0x00007610ff687816 */ /* 0x010fe40000000068 */
[----:B------:R-:W-:Y:S01]  /*14e0*/  PRMT R108, RZ, 0x7610, R108 ;  /* 0x00007610ff6c7816 */ /* 0x000fe2000000006c */
[----:B------:R-:W4:Y:S04]  /*14f0*/  @!P1 LDG.E.U16 R100, desc[UR24][R68.64+0x280] ;  /* 0x0002801844649981 */ /* 0x000f28000c1e1500 */
[----:B------:R-:W4:Y:S04]  /*1500*/  @!P0 LDG.E.U16 R98, desc[UR24][R68.64+0x240] ;  /* 0x0002401844628981 */ /* 0x000f28000c1e1500 */
[----:B------:R-:W4:Y:S04]  /*1510*/  @!P2 LDG.E.U16 R102, desc[UR24][R68.64+0x2c0] ;  /* 0x0002c0184466a981 */ /* 0x000f28000c1e1500 */
[----:B------:R-:W4:Y:S04]  /*1520*/  @!P3 LDG.E.U16 R104, desc[UR24][R68.64+0x300] ;  /* 0x000300184468b981 */ /* 0x000f28000c1e1500 */
[----:B------:R-:W4:Y:S01]  /*1530*/  @!P5 LDG.E.U16 R108, desc[UR24][R68.64+0x380] ;  /* 0x00038018446cd981 */ /* 0x000f22000c1e1500 */
[----:B------:R-:W-:Y:S03]  /*1540*/  BSSY.RECONVERGENT B0, `(.L_x_1426) ;  /* 0x0000057000007945 */ /* 0x000fe60003800200 */
[----:B------:R-:W-:Y:S04]  /*1550*/  STS.U16 [R21], R88 ;  /* 0x0000005815007388 */ /* 0x000fe80000000400 */
[----:B------:R-:W-:Y:S04]  /*1560*/  STS.U16 [R23+0x40], R80 ;  /* 0x0000405017007388 */ /* 0x000fe80000000400 */
[----:B---3--:R-:W-:Y:S04]  /*1570*/  STS.U16 [R25+0x80], R82 ;  /* 0x0000805219007388 */ /* 0x008fe80000000400 */
[----:B--2---:R-:W-:Y:S04]  /*1580*/  STS.U16 [R27+0xc0], R84 ;  /* 0x0000c0541b007388 */ /* 0x004fe80000000400 */
[----:B------:R-:W-:Y:S04]  /*1590*/  STS.U16 [R29+0x100], R86 ;  /* 0x000100561d007388 */ /* 0x000fe80000000400 */
[----:B------:R-:W-:Y:S04]  /*15a0*/  STS.U16 [R31+0x140], R90 ;  /* 0x0001405a1f007388 */ /* 0x000fe80000000400 */
[----:B------:R-:W-:Y:S04]  /*15b0*/  STS.U16 [R33+0x180], R92 ;  /* 0x0001805c21007388 */ /* 0x000fe80000000400 */
[----:B------:R-:W-:Y:S04]  /*15c0*/  STS.U16 [R35+0x1c0], R94 ;  /* 0x0001c05e23007388 */ /* 0x000fe80000000400 */
[----:B------:R-:W-:Y:S04]  /*15d0*/  STS.U16 [R37+0x200], R96 ;  /* 0x0002006025007388 */ /* 0x000fe80000000400 */
[----:B----4-:R-:W-:Y:S04]  /*15e0*/  STS.U16 [R39+0x240], R98 ;  /* 0x0002406227007388 */ /* 0x010fe80000000400 */
        /* <DEDUP_REMOVED lines=76> */
.L_x_1427:
[----:B------:R-:W-:Y:S05]  /*1ab0*/  BSYNC.RECONVERGENT B0 ;  /* 0x0000000000007941 */ /* 0x000fea0003800200 */
.L_x_1426:
        /* <DEDUP_REMOVED lines=35> */
.L_x_1429:
[----:B------:R-:W-:Y:S05]  /*1cf0*/  BSYNC.RECONVERGENT B0 ;  /* 0x0000000000007941 */ /* 0x000fea0003800200 */
.L_x_1428:
        /* <DEDUP_REMOVED lines=37> */
.L_x_1431:
[----:B------:R-:W-:Y:S05]  /*1f50*/  BSYNC.RECONVERGENT B0 ;  /* 0x0000000000007941 */ /* 0x000fea0003800200 */
.L_x_1430:
        /* <DEDUP_REMOVED lines=35> */
.L_x_1433:
[----:B------:R-:W-:Y:S05]  /*2190*/  BSYNC.RECONVERGENT B0 ;  /* 0x0000000000007941 */ /* 0x000fea0003800200 */
.L_x_1432:
        /* <DEDUP_REMOVED lines=37> */
.L_x_1435:
[----:B------:R-:W-:Y:S05]  /*23f0*/  BSYNC.RECONVERGENT B0 ;  /* 0x0000000000007941 */ /* 0x000fea0003800200 */
.L_x_1434:
[----:B------:R-:W-:Y:S01]  /*2400*/  SHF.L.U32 R102, R99, 0x10, RZ ;  /* 0x0000001063667819 */ /* 0x000fe200000006ff */
[----:B------:R-:W-:Y:S01]  /*2410*/  BSSY.RECONVERGENT B0, `(.L_x_1436) ;  /* 0x0000022000007945 */ /* 0x000fe20003800200 */
[----:B------:R-:W-:-:S03]  /*2420*/  FSETP.GTU.FTZ.AND P3, PT, R100, 20, PT ;  /* 0x41a000006400780b */ /* 0x000fc60003f7c000 */
[----:B------:R-:W-:Y:S01]  /*2430*/  FADD.FTZ R102, R102, R3 ;  /* 0x0000000366667221 */ /* 0x000fe20000010000 */
        /* <DEDUP_REMOVED lines=31> */
.L_x_1437:
[----:B------:R-:W-:Y:S05]  /*2630*/  BSYNC.RECONVERGENT B0 ;  /* 0x0000000000007941 */ /* 0x000fea0003800200 */
.L_x_1436:
        /* <DEDUP_REMOVED lines=37> */
.L_x_1439:
[----:B------:R-:W-:Y:S05]  /*2890*/  BSYNC.RECONVERGENT B0 ;  /* 0x0000000000007941 */ /* 0x000fea0003800200 */
.L_x_1438:
        /* <DEDUP_REMOVED lines=35> */
.L_x_1441:
[----:B------:R-:W-:Y:S05]  /*2ad0*/  BSYNC.RECONVERGENT B0 ;  /* 0x0000000000007941 */ /* 0x000fea0003800200 */
.L_x_1440:
[----:B------:R-:W-:Y:S01]  /*2ae0*/  ISETP.EQ.OR P4, PT, RZ, UR4, P4 ;  /* 0x00000004ff007c0c */ /* 0x000fe2000a782670 */
[----:B------:R-:W-:Y:S01]  /*2af0*/  BSSY.RECONVERGENT B0, `(.L_x_1442) ;  /* 0x0000027000007945 */ /* 0x000fe20003800200 */
[----:B------:R-:W-:Y:S02]  /*2b00*/  SHF.L.U32 R110, R69, 0x10, RZ ;  /* 0x00000010456e7819 */ /* 0x000fe400000006ff */
[----:B------:R-:W-:Y:S02]  /*2b10*/  FSETP.GTU.FTZ.AND P1, PT, R106, 20, PT ;  /* 0x41a000006a00780b */ /* 0x000fe40003f3c000 */
[----:B------:R-:W-:Y:S01]  /*2b20*/  ISETP.EQ.OR P5, PT, RZ, UR4, P5 ;  /* 0x00000004ff007c0c */ /* 0x000fe2000afa2670 */
[----:B------:R-:W-:Y:S01]  /*2b30*/  FADD.FTZ R110, R110, R3 ;  /* 0x000000036e6e7221 */ /* 0x000fe20000010000 */
        /* <DEDUP_REMOVED lines=34> */
.L_x_1443:
[----:B------:R-:W-:Y:S05]  /*2d60*/  BSYNC.RECONVERGENT B0 ;  /* 0x0000000000007941 */ /* 0x000fea0003800200 */
.L_x_1442:
        /* <DEDUP_REMOVED lines=39> */
.L_x_1445:
[----:B------:R-:W-:Y:S05]  /*2fe0*/  BSYNC.RECONVERGENT B0 ;  /* 0x0000000000007941 */ /* 0x000fea0003800200 */
.L_x_1444:
        /* <DEDUP_REMOVED lines=45> */
.L_x_1447:
[----:B------:R-:W-:Y:S05]  /*32c0*/  BSYNC.RECONVERGENT B0 ;  /* 0x0000000000007941 */ /* 0x000fea0003800200 */
.L_x_1446:
        /* <DEDUP_REMOVED lines=32> */
.L_x_1449:
[----:B------:R-:W-:Y:S05]  /*34d0*/  BSYNC.RECONVERGENT B0 ;  /* 0x0000000000007941 */ /* 0x000fea0003800200 */
.L_x_1448:
        /* <DEDUP_REMOVED lines=32> */
.L_x_1451:
[----:B------:R-:W-:Y:S05]  /*36e0*/  BSYNC.RECONVERGENT B0 ;  /* 0x0000000000007941 */ /* 0x000fea0003800200 */
.L_x_1450:
        /* <DEDUP_REMOVED lines=32> */
.L_x_1453:
[----:B------:R-:W-:Y:S05]  /*38f0*/  BSYNC.RECONVERGENT B0 ;  /* 0x0000000000007941 */ /* 0x000fea0003800200 */
.L_x_1452:
        /* <DEDUP_REMOVED lines=32> */
.L_x_1455:
[----:B------:R-:W-:Y:S05]  /*3b00*/  BSYNC.RECONVERGENT B0 ;  /* 0x0000000000007941 */ /* 0x000fea0003800200 */
.L_x_1454:
        /* <DEDUP_REMOVED lines=32> */
.L_x_1457:
[----:B------:R-:W-:Y:S05]  /*3d10*/  BSYNC.RECONVERGENT B0 ;  /* 0x0000000000007941 */ /* 0x000fea0003800200 */
.L_x_1456:
        /* <DEDUP_REMOVED lines=26> */
[----:B------:R-:W-:Y:S01]  /*3ec0*/  SHF.L.U32 R68, R7, 0xa, RZ ;  /* 0x0000000a07447819 */ /* 0x000fe200000006ff */
[----:B------:R-:W-:Y:S01]  /*3ed0*/  HFMA2 R119, -RZ, RZ, 0, 0 ;  /* 0x00000000ff777431 */ /* 0x000fe200000001ff */
[----:B------:R-:W-:Y:S01]  /*3ee0*/  SHF.L.U32 R69, R4, 0x5, RZ ;  /* 0x0000000504457819 */ /* 0x000fe200000006ff */
[----:B------:R-:W-:Y:S01]  /*3ef0*/  FMUL.FTZ R87, R87, R80 ;  /* 0x0000005057577220 */ /* 0x000fe20000410000 */
[----:B------:R-:W-:Y:S01]  /*3f00*/  ISETP.NE.AND P0, PT, R7, RZ, PT ;  /* 0x000000ff0700720c */ /* 0x000fe20003f05270 */
[----:B------:R-:W-:Y:S01]  /*3f10*/  IMAD R83, R83, 0x2, -R68 ;  /* 0x0000000253537824 */ /* 0x000fe200078e0a44 */
[----:B------:R-:W-:Y:S01]  /*3f20*/  LOP3.LUT R132, R69, 0x7c1f, R4, 0xc8, !PT ;  /* 0x00007c1f45847812 */ /* 0x000fe200078ec804 */
[----:B------:R-:W2:Y:S01]  /*3f30*/  LDC.64 R138, c[0x0][0x440] ;  /* 0x00011000ff8a7b82 */ /* 0x000ea20000000a00 */
[----:B------:R-:W-:Y:S01]  /*3f40*/  FMUL.FTZ R89, R77, R82 ;  /* 0x000000524d597220 */ /* 0x000fe20000410000 */
[----:B------:R-:W-:Y:S01]  /*3f50*/  FMUL.FTZ R91, R91, R84 ;  /* 0x000000545b5b7220 */ /* 0x000fe20000410000 */
[----:B------:R-:W-:Y:S01]  /*3f60*/  FMUL.FTZ R93, R75, R86 ;  /* 0x000000564b5d7220 */ /* 0x000fe20000410000 */
        /* <DEDUP_REMOVED lines=21> */
.L_x_1461:
[-C--:B------:R-:W-:Y:S01]  /*40c0*/  ISETP.GE.AND P4, PT, R12, R83.reuse, PT ;  /* 0x000000530c00720c */ /* 0x080fe20003f86270 */
[----:B------:R-:W5:Y:S01]  /*40d0*/  @!P1 LDC.64 R68, c[0x0][0x3e0] ;  /* 0x0000f800ff449b82 */ /* 0x000f620000000a00 */
[----:B------:R-:W-:Y:S02]  /*40e0*/  LOP3.LUT R146, R132, 0x40, RZ, 0xfc, !PT ;  /* 0x0000004084927812 */ /* 0x000fe400078efcff */
[----:B------:R-:W-:Y:S02]  /*40f0*/  @!P1 MOV R133, RZ ;  /* 0x000000ff00859202 */ /* 0x000fe40000000f00 */
[----:B------:R-:W-:Y:S02]  /*4100*/  ISETP.GE.AND P6, PT, R146, R83, PT ;  /* 0x000000539200720c */ /* 0x000fe40003fc6270 */
[C---:B------:R-:W-:Y:S02]  /*4110*/  LOP3.LUT R144, R132.reuse, 0x60, RZ, 0xfc, !PT ;  /* 0x0000006084907812 */ /* 0x040fe400078efcff */
[----:B------:R-:W-:-:S02]  /*4120*/  LOP3.LUT R78, R132, 0x80, RZ, 0xfc, !PT ;  /* 0x00000080844e7812 */ /* 0x000fc400078efcff */
[-C--:B------:R-:W-:Y:S01]  /*4130*/  ISETP.GE.AND P5, PT, R144, R83.reuse, PT ;  /* 0x000000539000720c */ /* 0x080fe20003fa6270 */
[----:B------:R-:W1:Y:S01]  /*4140*/  @!P4 LDC.64 R70, c[0x0][0x3e0] ;  /* 0x0000f800ff46cb82 */ /* 0x000e620000000a00 */
[----:B------:R-:W-:Y:S02]  /*4150*/  @!P4 MOV R76, R12 ;  /* 0x0000000c004cc202 */ /* 0x000fe40000000f00 */
[----:B------:R-:W-:Y:S02]  /*4160*/  @!P4 MOV R77, RZ ;  /* 0x000000ff004dc202 */ /* 0x000fe40000000f00 */
[----:B------:R-:W-:Y:S02]  /*4170*/  ISETP.GE.AND P3, PT, R78, R83, PT ;  /* 0x000000534e00720c */ /* 0x000fe40003f66270 */
[----:B------:R-:W-:Y:S01]  /*4180*/  @!P6 MOV R147, RZ ;  /* 0x000000ff0093e202 */ /* 0x000fe20000000f00 */
[----:B------:R-:W4:Y:S01]  /*4190*/  @!P6 LDC.64 R72, c[0x0][0x3e0] ;  /* 0x0000f800ff48eb82 */ /* 0x000f220000000a00 */
[----:B------:R-:W-:Y:S01]  /*41a0*/  PRMT R154, RZ, 0x7610, R154 ;  /* 0x00007610ff9a7816 */ /* 0x000fe2000000009a */
        /* <DEDUP_REMOVED lines=8> */
[----:B------:R-:W-:Y:S01]  /*4230*/  @!P4 LEA R150, P2, R148, R13, 0x1 ;  /* 0x0000000d9496c211 */ /* 0x000fe200078408ff */
[----:B----4-:R-:W-:-:S03]  /*4240*/  @!P6 IMAD.WIDE.U32 R146, R119, R72, R146 ;  /* 0x000000487792e225 */ /* 0x010fc600078e0092 */
[----:B------:R-:W-:Y:S02]  /*4250*/  @!P4 LEA.HI.X R151, R148, R15, R71, 0x1, P2 ;  /* 0x0000000f9497c211 */ /* 0x000fe400010f0c47 */
[----:B------:R-:W-:Y:S01]  /*4260*/  ISETP.GE.AND P2, PT, R76, R83, PT ;  /* 0x000000534c00720c */ /* 0x000fe20003f46270 */
[----:B------:R-:W-:Y:S01]  /*4270*/  @!P6 IMAD R73, R119, R73, R147 ;  /* 0x000000497749e224 */ /* 0x000fe200078e0293 */
[----:B------:R-:W1:Y:S01]  /*4280*/  @!P3 LDC.64 R70, c[0x0][0x3e0] ;  /* 0x0000f800ff46bb82 */ /* 0x000e620000000a00 */
[----:B------:R4:W3:Y:S01]  /*4290*/  @!P4 LDG.E.U16 R154, desc[UR24][R150.64] ;  /* 0x00000018969ac981 */ /* 0x0008e2000c1e1500 */
[C---:B------:R-:W-:Y:S02]  /*42a0*/  @!P6 LEA R148, P4, R146.reuse, R13, 0x1 ;  /* 0x0000000d9294e211 */ /* 0x040fe400078808ff */
[----:B------:R-:W-:Y:S02]  /*42b0*/  @!P5 MOV R145, RZ ;  /* 0x000000ff0091d202 */ /* 0x000fe40000000f00 */
[----:B------:R-:W-:-:S02]  /*42c0*/  @!P6 LEA.HI.X R149, R146, R15, R73, 0x1, P4 ;  /* 0x0000000f9295e211 */ /* 0x000fc400020f0c49 */
[----:B------:R-:W-:Y:S01]  /*42d0*/  PRMT R152, RZ, 0x7610, R152 ;  /* 0x00007610ff987816 */ /* 0x000fe20000000098 */
[C---:B-----5:R-:W-:Y:S02]  /*42e0*/  @!P5 IMAD.WIDE.U32 R144, R119.reuse, R74, R144 ;  /* 0x0000004a7790d225 */ /* 0x060fe400078e0090 */
[----:B------:R-:W5:Y:S01]  /*42f0*/  @!P2 LDC.64 R72, c[0x0][0x3e0] ;  /* 0x0000f800ff48ab82 */ /* 0x000f620000000a00 */
[----:B------:R-:W-:Y:S02]  /*4300*/  ISETP.GE.AND P4, PT, R14, R83, PT ;  /* 0x000000530e00720c */ /* 0x000fe40003f86270 */
[----:B------:R2:W3:Y:S01]  /*4310*/  @!P6 LDG.E.U16 R152, desc[UR24][R148.64] ;  /* 0x000000189498e981 */ /* 0x0004e2000c1e1500 */
[----:B------:R-:W-:Y:S01]  /*4320*/  @!P5 IMAD R77, R119, R75, R145 ;  /* 0x0000004b774dd224 */ /* 0x000fe200078e0291 */
[----:B------:R-:W-:Y:S02]  /*4330*/  @!P5 LEA R146, P6, R144, R13, 0x1 ;  /* 0x0000000d9092d211 */ /* 0x000fe400078c08ff */
[----:B------:R-:W-:-:S02]  /*4340*/  @!P3 MOV R79, RZ ;  /* 0x000000ff004fb202 */ /* 0x000fc40000000f00 */
[----:B------:R-:W-:Y:S02]  /*4350*/  @!P5 LEA.HI.X R147, R144, R15, R77, 0x1, P6 ;  /* 0x0000000f9093d211 */ /* 0x000fe400030f0c4d */
[----:B------:R-:W-:Y:S01]  /*4360*/  @!P2 MOV R77, RZ ;  /* 0x000000ff004da202 */ /* 0x000fe20000000f00 */
[----:B-1----:R-:W-:Y:S01]  /*4370*/  @!P3 IMAD.WIDE.U32 R74, R119, R70, R78 ;  /* 0x00000046774ab225 */ /* 0x002fe200078e004e */
[----:B----4-:R-:W-:-:S03]  /*4380*/  PRMT R150, RZ, 0x7610, R150 ;  /* 0x00007610ff967816 */ /* 0x010fc60000000096 */
[C---:B------:R-:W-:Y:S01]  /*4390*/  @!P3 IMAD R75, R119.reuse, R71, R75 ;  /* 0x00000047774bb224 */ /* 0x040fe200078e024b */
[----:B------:R-:W-:Y:S01]  /*43a0*/  @!P3 LEA R144, P6, R74, R13, 0x1 ;  /* 0x0000000d4a90b211 */ /* 0x000fe200078c08ff */
[----:B------:R-:W1:Y:S01]  /*43b0*/  @!P4 LDC.64 R70, c[0x0][0x3e0] ;  /* 0x0000f800ff46cb82 */ /* 0x000e620000000a00 */
[----:B------:R-:W4:Y:S01]  /*43c0*/  @!P5 LDG.E.U16 R150, desc[UR24][R146.64] ;  /* 0x000000189296d981 */ /* 0x000f22000c1e1500 */
[----:B------:R-:W-:Y:S02]  /*43d0*/  ISETP.GE.AND P5, PT, R16, R83, PT ;  /* 0x000000531000720c */ /* 0x000fe40003fa6270 */
[----:B------:R-:W-:Y:S01]  /*43e0*/  PRMT R156, RZ, 0x7610, R156 ;  /* 0x00007610ff9c7816 */ /* 0x000fe2000000009c */
[C---:B-----5:R-:W-:Y:S01]  /*43f0*/  @!P2 IMAD.WIDE.U32 R76, R119.reuse, R72, R76 ;  /* 0x00000048774ca225 */ /* 0x060fe200078e004c */
[----:B------:R-:W-:Y:S02]  /*4400*/  @!P3 LEA.HI.X R145, R74, R15, R75, 0x1, P6 ;  /* 0x0000000f4a91b211 */ /* 0x000fe400030f0c4b */
[----:B------:R-:W-:Y:S01]  /*4410*/  MOV R72, R136 ;  /* 0x0000008800487202 */ /* 0x000fe20000000f00 */
[----:B------:R-:W-:Y:S01]  /*4420*/  @!P2 IMAD R77, R119, R73, R77 ;  /* 0x00000049774da224 */ /* 0x000fe200078e024d */
[----:B------:R-:W-:Y:S01]  /*4430*/  MOV R73, R85 ;  /* 0x0000005500497202 */ /* 0x000fe20000000f00 */
[----:B------:R5:W4:Y:S01]  /*4440*/  @!P3 LDG.E.U16 R156, desc[UR24][R144.64] ;  /* 0x00000018909cb981 */ /* 0x000b22000c1e1500 */
[----:B------:R-:W-:-:S02]  /*4450*/  @!P2 LEA R78, P3, R76, R13, 0x1 ;  /* 0x0000000d4c4ea211 */ /* 0x000fc400078608ff */
[----:B------:R-:W-:Y:S01]  /*4460*/  ISETP.GE.AND P6, PT, R18, R83, PT ;  /* 0x000000531200720c */ /* 0x000fe20003fc6270 */
[C---:B0-----:R-:W-:Y:S01]  /*4470*/  IMAD.WIDE.U32 R74, R119.reuse, UR6, R72 ;  /* 0x00000006774a7c25 */ /* 0x041fe2000f8e0048 */
[----:B------:R-:W-:Y:S01]  /*4480*/  @!P2 LEA.HI.X R79, R76, R15, R77, 0x1, P3 ;  /* 0x0000000f4c4fa211 */ /* 0x000fe200018f0c4d */
[----:B------:R-:W0:Y:S01]  /*4490*/  @!P5 LDC.64 R72, c[0x0][0x3e0] ;  /* 0x0000f800ff48db82 */ /* 0x000e220000000a00 */
[----:B------:R-:W-:Y:S01]  /*44a0*/  PRMT R158, RZ, 0x7610, R158 ;  /* 0x00007610ff9e7816 */ /* 0x000fe2000000009e */
[----:B------:R-:W-:Y:S01]  /*44b0*/  IMAD R75, R119, UR7, R75 ;  /* 0x00000007774b7c24 */ /* 0x000fe2000f8e024b */
[----:B--2---:R-:W-:-:S04]  /*44c0*/  LEA R148, P3, R74, R138, 0x3 ;  /* 0x0000008a4a947211 */ /* 0x004fc800078618ff */
[----:B------:R-:W-:Y:S01]  /*44d0*/  LEA.HI.X R149, R74, R139, R75, 0x3, P3 ;  /* 0x0000008b4a957211 */ /* 0x000fe200018f1c4b */
[----:B------:R0:W2:Y:S01]  /*44e0*/  @!P2 LDG.E.U16 R158, desc[UR24][R78.64] ;  /* 0x000000184e9ea981 */ /* 0x0000a2000c1e1500 */
[----:B------:R-:W-:Y:S01]  /*44f0*/  @!P4 MOV R74, R14 ;  /* 0x0000000e004ac202 */ /* 0x000fe20000000f00 */
[----:B------:R-:W0:Y:S01]  /*4500*/  @!P6 LDC.64 R76, c[0x0][0x3e0] ;  /* 0x0000f800ff4ceb82 */ /* 0x000e220000000a00 */
[----:B------:R-:W-:Y:S02]  /*4510*/  @!P4 MOV R75, RZ ;  /* 0x000000ff004bc202 */ /* 0x000fe40000000f00 */
[----:B------:R-:W-:Y:S01]  /*4520*/  ISETP.GE.AND P2, PT, R20, R83, PT ;  /* 0x000000531400720c */ /* 0x000fe20003f46270 */
[----:B-1----:R-:W-:-:S04]  /*4530*/  @!P4 IMAD.WIDE.U32 R74, R119, R70, R74 ;  /* 0x00000046774ac225 */ /* 0x002fc800078e004a */
[C---:B------:R-:W-:Y:S01]  /*4540*/  @!P4 IMAD R75, R119.reuse, R71, R75 ;  /* 0x00000047774bc224 */ /* 0x040fe200078e024b */
[C---:B-----5:R-:W-:Y:S01]  /*4550*/  @!P4 LEA R144, P3, R74.reuse, R13, 0x1 ;  /* 0x0000000d4a90c211 */ /* 0x060fe200078608ff */
[----:B------:R-:W5:Y:S01]  /*4560*/  LDG.E.64 R70, desc[UR24][R148.64] ;  /* 0x0000001894467981 */ /* 0x000f62000c1e1b00 */
[----:B------:R-:W-:Y:S02]  /*4570*/  PRMT R160, RZ, 0x7610, R160 ;  /* 0x00007610ffa07816 */ /* 0x000fe400000000a0 */
[----:B------:R-:W-:Y:S01]  /*4580*/  @!P4 LEA.HI.X R145, R74, R15, R75, 0x1, P3 ;  /* 0x0000000f4a91c211 */ /* 0x000fe200018f0c4b */
[----:B------:R-:W-:Y:S01]  /*4590*/  @!P5 IMAD.MOV.U32 R75, RZ, RZ, RZ ;  /* 0x000000ffff4bd224 */ /* 0x000fe200078e00ff */
[----:B------:R-:W-:Y:S02]  /*45a0*/  @!P5 MOV R74, R16 ;  /* 0x00000010004ad202 */ /* 0x000fe40000000f00 */
[----:B------:R-:W-:Y:S01]  /*45b0*/  ISETP.GE.AND P3, PT, R22, R83, PT ;  /* 0x000000531600720c */ /* 0x000fe20003f66270 */
[----:B------:R1:W2:Y:S02]  /*45c0*/  @!P4 LDG.E.U16 R160, desc[UR24][R144.64] ;  /* 0x0000001890a0c981 */ /* 0x0002a4000c1e1500 */
[----:B0-----:R-:W-:-:S02]  /*45d0*/  @!P5 IMAD.WIDE.U32 R78, R119, R72, R74 ;  /* 0x00000048774ed225 */ /* 0x001fc400078e004a */
[----:B------:R-:W0:Y:S02]  /*45e0*/  @!P2 LDC.64 R74, c[0x0][0x3e0] ;  /* 0x0000f800ff4aab82 */ /* 0x000e240000000a00 */
[C---:B------:R-:W-:Y:S01]  /*45f0*/  @!P5 IMAD R73, R119.reuse, R73, R79 ;  /* 0x000000497749d224 */ /* 0x040fe200078e024f */
[C---:B------:R-:W-:Y:S02]  /*4600*/  @!P5 LEA R146, P4, R78.reuse, R13, 0x1 ;  /* 0x0000000d4e92d211 */ /* 0x040fe400078808ff */
[----:B------:R-:W-:Y:S02]  /*4610*/  @!P6 MOV R72, R18 ;  /* 0x000000120048e202 */ /* 0x000fe40000000f00 */
[----:B------:R-:W-:Y:S02]  /*4620*/  @!P5 LEA.HI.X R147, R78, R15, R73, 0x1, P4 ;  /* 0x0000000f4e93d211 */ /* 0x000fe400020f0c49 */
[----:B------:R-:W-:Y:S02]  /*4630*/  @!P6 MOV R73, RZ ;  /* 0x000000ff0049e202 */ /* 0x000fe40000000f00 */
[----:B------:R-:W-:Y:S01]  /*4640*/  PRMT R162, RZ, 0x7610, R162 ;  /* 0x00007610ffa27816 */ /* 0x000fe200000000a2 */
[----:B------:R-:W-:-:S03]  /*4650*/  @!P6 IMAD.WIDE.U32 R78, R119, R76, R72 ;  /* 0x0000004c774ee225 */ /* 0x000fc600078e0048 */
[----:B------:R-:W0:Y:S02]  /*4660*/  @!P3 LDC.64 R72, c[0x0][0x3e0] ;  /* 0x0000f800ff48bb82 */ /* 0x000e240000000a00 */
[----:B------:R0:W2:Y:S01]  /*4670*/  @!P5 LDG.E.U16 R162, desc[UR24][R146.64] ;  /* 0x0000001892a2d981 */ /* 0x0000a2000c1e1500 */
[----:B------:R-:W-:Y:S01]  /*4680*/  @!P6 IMAD R77, R119, R77, R79 ;  /* 0x0000004d774de224 */ /* 0x000fe200078e024f */
[----:B-1----:R-:W-:Y:S02]  /*4690*/  @!P6 LEA R144, P5, R78, R13, 0x1 ;  /* 0x0000000d4e90e211 */ /* 0x002fe400078a08ff */
[----:B------:R-:W-:Y:S02]  /*46a0*/  ISETP.GE.AND P4, PT, R24, R83, PT ;  /* 0x000000531800720c */ /* 0x000fe40003f86270 */
[----:B------:R-:W-:Y:S02]  /*46b0*/  @!P6 LEA.HI.X R145, R78, R15, R77, 0x1, P5 ;  /* 0x0000000f4e91e211 */ /* 0x000fe400028f0c4d */
[----:B------:R-:W-:-:S02]  /*46c0*/  @!P2 MOV R76, R20 ;  /* 0x00000014004ca202 */ /* 0x000fc40000000f00 */
[----:B------:R-:W-:Y:S02]  /*46d0*/  @!P2 MOV R77, RZ ;  /* 0x000000ff004da202 */ /* 0x000fe40000000f00 */
[----:B------:R-:W-:Y:S01]  /*46e0*/  PRMT R164, RZ, 0x7610, R164 ;  /* 0x00007610ffa47816 */ /* 0x000fe200000000a4 */
[----:B0-----:R-:W-:-:S04]  /*46f0*/  @!P2 IMAD.WIDE.U32 R78, R119, R74, R76 ;  /* 0x0000004a774ea225 */ /* 0x001fc800078e004c */
[----:B------:R-:W0:Y:S01]  /*4700*/  @!P4 LDC.64 R76, c[0x0][0x3e0] ;  /* 0x0000f800ff4ccb82 */ /* 0x000e220000000a00 */
[----:B------:R1:W2:Y:S01]  /*4710*/  @!P6 LDG.E.U16 R164, desc[UR24][R144.64] ;  /* 0x0000001890a4e981 */ /* 0x0002a2000c1e1500 */
[----:B------:R-:W-:Y:S01]  /*4720*/  @!P2 IMAD R75, R119, R75, R79 ;  /* 0x0000004b774ba224 */ /* 0x000fe200078e024f */
[----:B------:R-:W-:Y:S02]  /*4730*/  @!P2 LEA R146, P6, R78, R13, 0x1 ;  /* 0x0000000d4e92a211 */ /* 0x000fe400078c08ff */
[----:B------:R-:W-:Y:S02]  /*4740*/  ISETP.GE.AND P5, PT, R26, R83, PT ;  /* 0x000000531a00720c */ /* 0x000fe40003fa6270 */
[----:B------:R-:W-:Y:S02]  /*4750*/  @!P2 LEA.HI.X R147, R78, R15, R75, 0x1, P6 ;  /* 0x0000000f4e93a211 */ /* 0x000fe400030f0c4b */
[----:B------:R-:W-:Y:S02]  /*4760*/  @!P3 MOV R74, R22 ;  /* 0x00000016004ab202 */ /* 0x000fe40000000f00 */
[----:B------:R-:W-:-:S02]  /*4770*/  @!P3 MOV R75, RZ ;  /* 0x000000ff004bb202 */ /* 0x000fc40000000f00 */
[----:B------:R-:W-:Y:S01]  /*4780*/  PRMT R166, RZ, 0x7610, R166 ;  /* 0x00007610ffa67816 */ /* 0x000fe200000000a6 */
[----:B------:R-:W-:-:S04]  /*4790*/  @!P3 IMAD.WIDE.U32 R78, R119, R72, R74 ;  /* 0x00000048774eb225 */ /* 0x000fc800078e004a */
[----:B------:R-:W0:Y:S01]  /*47a0*/  @!P5 LDC.64 R74, c[0x0][0x3e0] ;  /* 0x0000f800ff4adb82 */ /* 0x000e220000000a00 */
[----:B------:R0:W2:Y:S01]  /*47b0*/  @!P2 LDG.E.U16 R166, desc[UR24][R146.64] ;  /* 0x0000001892a6a981 */ /* 0x0000a2000c1e1500 */
[----:B------:R-:W-:Y:S01]  /*47c0*/  @!P3 IMAD R73, R119, R73, R79 ;  /* 0x000000497749b224 */ /* 0x000fe200078e024f */
[----:B-1----:R-:W-:Y:S02]  /*47d0*/  @!P3 LEA R144, P2, R78, R13, 0x1 ;  /* 0x0000000d4e90b211 */ /* 0x002fe400078408ff */
[----:B------:R-:W-:Y:S02]  /*47e0*/  ISETP.GE.AND P6, PT, R28, R83, PT ;  /* 0x000000531c00720c */ /* 0x000fe40003fc6270 */
[----:B------:R-:W-:Y:S02]  /*47f0*/  @!P3 LEA.HI.X R145, R78, R15, R73, 0x1, P2 ;  /* 0x0000000f4e91b211 */ /* 0x000fe400010f0c49 */
[----:B------:R-:W-:Y:S02]  /*4800*/  @!P4 MOV R72, R24 ;  /* 0x000000180048c202 */ /* 0x000fe40000000f00 */
[----:B------:R-:W-:-:S02]  /*4810*/  @!P4 MOV R73, RZ ;  /* 0x000000ff0049c202 */ /* 0x000fc40000000f00 */
        /* <DEDUP_REMOVED lines=32> */
[----:B------:R-:W3:Y:S01]  /*4a20*/  @!P4 LDC.64 R72, c[0x0][0x3e0] ;  /* 0x0000f800ff48cb82 */ /* 0x000ee20000000a00 */
[----:B------:R0:W2:Y:S01]  /*4a30*/  @!P6 LDG.E.U16 R174, desc[UR24][R146.64] ;  /* 0x0000001892aee981 */ /* 0x0000a2000c1e1500 */
[C---:B------:R-:W-:Y:S01]  /*4a40*/  @!P2 IMAD R77, R119.reuse, R77, R79 ;  /* 0x0000004d774da224 */ /* 0x040fe200078e024f */
[----:B-1----:R-:W-:Y:S02]  /*4a50*/  @!P2 LEA R144, P6, R78, R13, 0x1 ;  /* 0x0000000d4e90a211 */ /* 0x002fe400078c08ff */
[----:B------:R-:W-:Y:S02]  /*4a60*/  ISETP.GE.AND P5, PT, R36, R83, PT ;  /* 0x000000532400720c */ /* 0x000fe40003fa6270 */
[----:B------:R-:W-:Y:S01]  /*4a70*/  @!P2 LEA.HI.X R145, R78, R15, R77, 0x1, P6 ;  /* 0x0000000f4e91a211 */ /* 0x000fe200030f0c4d */
[----:B------:R-:W-:Y:S01]  /*4a80*/  @!P3 IMAD.MOV.U32 R76, RZ, RZ, R32 ;  /* 0x000000ffff4cb224 */ /* 0x000fe200078e0020 */
[----:B------:R-:W-:Y:S02]  /*4a90*/  @!P3 MOV R77, RZ ;  /* 0x000000ff004db202 */ /* 0x000fe40000000f00 */
[----:B------:R-:W-:Y:S01]  /*4aa0*/  PRMT R176, RZ, 0x7610, R176 ;  /* 0x00007610ffb07816 */ /* 0x000fe200000000b0 */
[----:B0-----:R-:W-:-:S05]  /*4ab0*/  @!P3 IMAD.WIDE.U32 R76, R119, R74, R76 ;  /* 0x0000004a774cb225 */ /* 0x001fca00078e004c */
[----:B------:R0:W2:Y:S01]  /*4ac0*/  @!P2 LDG.E.U16 R176, desc[UR24][R144.64] ;  /* 0x0000001890b0a981 */ /* 0x0000a2000c1e1500 */
[----:B------:R-:W-:Y:S01]  /*4ad0*/  @!P3 IMAD R75, R119, R75, R77 ;  /* 0x0000004b774bb224 */ /* 0x000fe200078e024d */
[----:B------:R-:W-:Y:S01]  /*4ae0*/  @!P3 LEA R146, P2, R76, R13, 0x1 ;  /* 0x0000000d4c92b211 */ /* 0x000fe200078408ff */
[----:B------:R-:W1:Y:S01]  /*4af0*/  @!P5 LDC.64 R78, c[0x0][0x3e0] ;  /* 0x0000f800ff4edb82 */ /* 0x000e620000000a00 */
[----:B------:R-:W-:Y:S02]  /*4b00*/  ISETP.GE.AND P6, PT, R38, R83, PT ;  /* 0x000000532600720c */ /* 0x000fe40003fc6270 */
[----:B------:R-:W-:Y:S02]  /*4b10*/  @!P3 LEA.HI.X R147, R76, R15, R75, 0x1, P2 ;  /* 0x0000000f4c93b211 */ /* 0x000fe400010f0c4b */
[----:B------:R-:W-:Y:S02]  /*4b20*/  @!P4 MOV R74, R34 ;  /* 0x00000022004ac202 */ /* 0x000fe40000000f00 */
[----:B------:R-:W-:-:S02]  /*4b30*/  @!P4 MOV R75, RZ ;  /* 0x000000ff004bc202 */ /* 0x000fc40000000f00 */
[----:B------:R-:W-:Y:S01]  /*4b40*/  PRMT R178, RZ, 0x7610, R178 ;  /* 0x00007610ffb27816 */ /* 0x000fe200000000b2 */
[----:B---3--:R-:W-:-:S04]  /*4b50*/  @!P4 IMAD.WIDE.U32 R74, R119, R72, R74 ;  /* 0x00000048774ac225 */ /* 0x008fc800078e004a */
[----:B------:R-:W3:Y:S01]  /*4b60*/  @!P6 LDC.64 R76, c[0x0][0x3e0] ;  /* 0x0000f800ff4ceb82 */ /* 0x000ee20000000a00 */
[----:B------:R1:W2:Y:S01]  /*4b70*/  @!P3 LDG.E.U16 R178, desc[UR24][R146.64] ;  /* 0x0000001892b2b981 */ /* 0x0002a2000c1e1500 */
[----:B------:R-:W-:Y:S01]  /*4b80*/  @!P4 IMAD R73, R119, R73, R75 ;  /* 0x000000497749c224 */ /* 0x000fe200078e024b */
[----:B0-----:R-:W-:Y:S02]  /*4b90*/  @!P4 LEA R144, P3, R74, R13, 0x1 ;  /* 0x0000000d4a90c211 */ /* 0x001fe400078608ff */
[----:B------:R-:W-:Y:S02]  /*4ba0*/  ISETP.GE.AND P2, PT, R40, R83, PT ;  /* 0x000000532800720c */ /* 0x000fe40003f46270 */
[----:B------:R-:W-:Y:S02]  /*4bb0*/  @!P4 LEA.HI.X R145, R74, R15, R73, 0x1, P3 ;  /* 0x0000000f4a91c211 */ /* 0x000fe400018f0c49 */
[----:B------:R-:W-:Y:S02]  /*4bc0*/  @!P5 MOV R72, R36 ;  /* 0x000000240048d202 */ /* 0x000fe40000000f00 */
[----:B------:R-:W-:-:S02]  /*4bd0*/  @!P5 MOV R73, RZ ;  /* 0x000000ff0049d202 */ /* 0x000fc40000000f00 */
[----:B------:R-:W-:Y:S01]  /*4be0*/  PRMT R121, RZ, 0x7610, R121 ;  /* 0x00007610ff797816 */ /* 0x000fe20000000079 */
[----:B-1----:R-:W-:-:S04]  /*4bf0*/  @!P5 IMAD.WIDE.U32 R74, R119, R78, R72 ;  /* 0x0000004e774ad225 */ /* 0x002fc800078e0048 */
        /* <DEDUP_REMOVED lines=9> */
[----:B---3--:R-:W-:Y:S01]  /*4c90*/  @!P6 IMAD.WIDE.U32 R78, R119, R76, R74 ;  /* 0x0000004c774ee225 */ /* 0x008fe200078e004a */
        /* <DEDUP_REMOVED lines=17> */
[----:B------:R-:W5:Y:S01]  /*4db0*/  @!P5 LDC.64 R144, c[0x0][0x3e0] ;  /* 0x0000f800ff90db82 */ /* 0x000f620000000a00 */
[----:B----4-:R-:W-:Y:S01]  /*4dc0*/  @!P3 MOV R76, R42 ;  /* 0x0000002a004cb202 */ /* 0x010fe20000000f00 */
[----:B------:R4:W3:Y:S01]  /*4dd0*/  @!P2 LDG.E.U16 R127, desc[UR24][R72.64] ;  /* 0x00000018487fa981 */ /* 0x0008e2000c1e1500 */
[----:B------:R-:W-:Y:S02]  /*4de0*/  @!P3 MOV R77, RZ ;  /* 0x000000ff004db202 */ /* 0x000fe40000000f00 */
[----:B------:R-:W-:Y:S01]  /*4df0*/  ISETP.GE.AND P2, PT, R48, R83, PT ;  /* 0x000000533000720c */ /* 0x000fe20003f46270 */
[----:B-1----:R-:W-:-:S04]  /*4e00*/  @!P3 IMAD.WIDE.U32 R146, R119, R74, R76 ;  /* 0x0000004a7792b225 */ /* 0x002fc800078e004c */
[C---:B------:R-:W-:Y:S01]  /*4e10*/  @!P3 IMAD R75, R119.reuse, R75, R147 ;  /* 0x0000004b774bb224 */ /* 0x040fe200078e0293 */
[C---:B------:R-:W-:Y:S02]  /*4e20*/  @!P3 LEA R74, P6, R146.reuse, R13, 0x1 ;  /* 0x0000000d924ab211 */ /* 0x040fe400078c08ff */
[----:B----4-:R-:W-:Y:S02]  /*4e30*/  @!P4 MOV R72, R44 ;  /* 0x0000002c0048c202 */ /* 0x010fe40000000f00 */
[----:B------:R-:W-:Y:S02]  /*4e40*/  @!P4 MOV R73, RZ ;  /* 0x000000ff0049c202 */ /* 0x000fe40000000f00 */
[----:B------:R-:W-:Y:S02]  /*4e50*/  @!P3 LEA.HI.X R75, R146, R15, R75, 0x1, P6 ;  /* 0x0000000f924bb211 */ /* 0x000fe400030f0c4b */
[----:B------:R-:W-:Y:S01]  /*4e60*/  PRMT R129, RZ, 0x7610, R129 ;  /* 0x00007610ff817816 */ /* 0x000fe20000000081 */
[C---:B0-----:R-:W-:Y:S01]  /*4e70*/  @!P4 IMAD.WIDE.U32 R76, R119.reuse, R78, R72 ;  /* 0x0000004e774cc225 */ /* 0x041fe200078e0048 */
[----:B------:R-:W-:Y:S01]  /*4e80*/  ISETP.GE.AND P6, PT, R50, R83, PT ;  /* 0x000000533200720c */ /* 0x000fe20003fc6270 */
[----:B------:R-:W0:Y:S02]  /*4e90*/  @!P2 LDC.64 R146, c[0x0][0x3e0] ;  /* 0x0000f800ff92ab82 */ /* 0x000e240000000a00 */
[----:B------:R-:W-:Y:S01]  /*4ea0*/  @!P4 IMAD R79, R119, R79, R77 ;  /* 0x0000004f774fc224 */ /* 0x000fe200078e024d */
[----:B------:R1:W4:Y:S01]  /*4eb0*/  @!P3 LDG.E.U16 R129, desc[UR24][R74.64] ;  /* 0x000000184a81b981 */ /* 0x000322000c1e1500 */
[----:B------:R-:W-:-:S02]  /*4ec0*/  @!P4 LEA R72, P3, R76, R13, 0x1 ;  /* 0x0000000d4c48c211 */ /* 0x000fc400078608ff */
[----:B------:R-:W-:Y:S02]  /*4ed0*/  PRMT R131, RZ, 0x7610, R131 ;  /* 0x00007610ff837816 */ /* 0x000fe40000000083 */
[----:B------:R-:W-:Y:S02]  /*4ee0*/  @!P4 LEA.HI.X R73, R76, R15, R79, 0x1, P3 ;  /* 0x0000000f4c49c211 */ /* 0x000fe400018f0c4f */
[----:B-1----:R-:W-:Y:S01]  /*4ef0*/  @!P5 MOV R74, R46 ;  /* 0x0000002e004ad202 */ /* 0x002fe20000000f00 */
[----:B------:R-:W-:Y:S01]  /*4f00*/  @!P5 IMAD.MOV.U32 R75, RZ, RZ, RZ ;  /* 0x000000ffff4bd224 */ /* 0x000fe200078e00ff */
[----:B------:R-:W-:Y:S01]  /*4f10*/  ISETP.GE.AND P3, PT, R52, R83, PT ;  /* 0x000000533400720c */ /* 0x000fe20003f66270 */
[----:B------:R-:W4:Y:S02]  /*4f20*/  @!P4 LDG.E.U16 R131, desc[UR24][R72.64] ;  /* 0x000000184883c981 */ /* 0x000f24000c1e1500 */
[C---:B-----5:R-:W-:Y:S02]  /*4f30*/  @!P5 IMAD.WIDE.U32 R76, R119.reuse, R144, R74 ;  /* 0x00000090774cd225 */ /* 0x060fe400078e004a */
[----:B------:R-:W1:Y:S01]  /*4f40*/  @!P6 LDC.64 R74, c[0x0][0x3e0] ;  /* 0x0000f800ff4aeb82 */ /* 0x000e620000000a00 */
[----:B------:R-:W-:Y:S01]  /*4f50*/  PRMT R180, RZ, 0x7610, R180 ;  /* 0x00007610ffb47816 */ /* 0x000fe200000000b4 */
[----:B------:R-:W-:Y:S01]  /*4f60*/  @!P5 IMAD R145, R119, R145, R77 ;  /* 0x000000917791d224 */ /* 0x000fe200078e024d */
[----:B------:R-:W-:-:S04]  /*4f70*/  @!P5 LEA R78, P4, R76, R13, 0x1 ;  /* 0x0000000d4c4ed211 */ /* 0x000fc800078808ff */
[----:B------:R5:W2:Y:S01]  /*4f80*/  @!P1 LDG.E.U16 R180, desc[UR24][R68.64] ;  /* 0x0000001844b49981 */ /* 0x000aa2000c1e1500 */
[----:B------:R-:W-:Y:S02]  /*4f90*/  @!P5 LEA.HI.X R79, R76, R15, R145, 0x1, P4 ;  /* 0x0000000f4c4fd211 */ /* 0x000fe400020f0c91 */
[----:B------:R-:W-:Y:S01]  /*4fa0*/  PRMT R133, RZ, 0x7610, R133 ;  /* 0x00007610ff857816 */ /* 0x000fe20000000085 */
[----:B------:R-:W1:Y:S01]  /*4fb0*/  @!P3 LDC.64 R76, c[0x0][0x3e0] ;  /* 0x0000f800ff4cbb82 */ /* 0x000e620000000a00 */
[----:B------:R-:W-:-:S04]  /*4fc0*/  ISETP.GE.AND P4, PT, R54, R83, PT ;  /* 0x000000533600720c */ /* 0x000fc80003f86270 */
[----:B------:R1:W4:Y:S01]  /*4fd0*/  @!P5 LDG.E.U16 R133, desc[UR24][R78.64] ;  /* 0x000000184e85d981 */ /* 0x000322000c1e1500 */
[----:B-----5:R-:W-:Y:S02]  /*4fe0*/  @!P2 MOV R68, R48 ;  /* 0x000000300044a202 */ /* 0x020fe40000000f00 */
        /* <DEDUP_REMOVED lines=11> */
[----:B------:R1:W5:Y:S01]  /*50a0*/  @!P2 LDG.E.U16 R151, desc[UR24][R72.64] ;  /* 0x000000184897a981 */ /* 0x000362000c1e1500 */
[----:B------:R-:W-:Y:S01]  /*50b0*/  @!P6 IMAD R75, R119, R75, R145 ;  /* 0x0000004b774be224 */ /* 0x000fe200078e0291 */
[C---:B------:R-:W-:Y:S02]  /*50c0*/  @!P6 LEA R78, P2, R144.reuse, R13, 0x1 ;  /* 0x0000000d904ee211 */ /* 0x040fe400078408ff */
[----:B------:R-:W-:Y:S02]  /*50d0*/  PRMT R153, RZ, 0x7610, R153 ;  /* 0x00007610ff997816 */ /* 0x000fe40000000099 */
[----:B------:R-:W-:Y:S02]  /*50e0*/  @!P6 LEA.HI.X R79, R144, R15, R75, 0x1, P2 ;  /* 0x0000000f904fe211 */ /* 0x000fe400010f0c4b */
[----:B-1----:R-:W-:-:S03]  /*50f0*/  @!P3 MOV R72, R52 ;  /* 0x000000340048b202 */ /* 0x002fc60000000f00 */
[----:B------:R1:W5:Y:S01]  /*5100*/  @!P6 LDG.E.U16 R153, desc[UR24][R78.64] ;  /* 0x000000184e99e981 */ /* 0x000362000c1e1500 */
        /* <DEDUP_REMOVED lines=12> */
[----:B------:R-:W5:Y:S01]  /*51d0*/  @!P3 LDG.E.U16 R199, desc[UR24][R148.64] ;  /* 0x0000001894c7b981 */ /* 0x000f62000c1e1500 */
[----:B------:R-:W-:Y:S01]  /*51e0*/  @!P4 LEA R144, P3, R72, R13, 0x1 ;  /* 0x0000000d4890c211 */ /* 0x000fe200078608ff */
[----:B------:R-:W0:Y:S01]  /*51f0*/  @!P6 LDC.64 R68, c[0x0][0x3e0] ;  /* 0x0000f800ff44eb82 */ /* 0x000e220000000a00 */
[----:B------:R-:W-:Y:S02]  /*5200*/  ISETP.GE.AND P2, PT, R60, R83, PT ;  /* 0x000000533c00720c */ /* 0x000fe40003f46270 */
[----:B------:R-:W-:Y:S02]  /*5210*/  @!P4 LEA.HI.X R145, R72, R15, R73, 0x1, P3 ;  /* 0x0000000f4891c211 */ /* 0x000fe400018f0c49 */
[----:B------:R-:W-:Y:S02]  /*5220*/  @!P5 MOV R72, R56 ;  /* 0x000000380048d202 */ /* 0x000fe40000000f00 */
[----:B------:R-:W-:-:S02]  /*5230*/  @!P5 MOV R73, RZ ;  /* 0x000000ff0049d202 */ /* 0x000fc40000000f00 */
[----:B------:R-:W-:Y:S01]  /*5240*/  PRMT R201, RZ, 0x7610, R201 ;  /* 0x00007610ffc97816 */ /* 0x000fe200000000c9 */
[----:B-1----:R-:W-:-:S04]  /*5250*/  @!P5 IMAD.WIDE.U32 R72, R119, R74, R72 ;  /* 0x0000004a7748d225 */ /* 0x002fc800078e0048 */
[----:B------:R-:W1:Y:S01]  /*5260*/  @!P2 LDC.64 R76, c[0x0][0x3e0] ;  /* 0x0000f800ff4cab82 */ /* 0x000e620000000a00 */
[----:B------:R-:W5:Y:S01]  /*5270*/  @!P4 LDG.E.U16 R201, desc[UR24][R144.64] ;  /* 0x0000001890c9c981 */ /* 0x000f62000c1e1500 */
[----:B------:R-:W-:Y:S01]  /*5280*/  @!P5 IMAD R75, R119, R75, R73 ;  /* 0x0000004b774bd224 */ /* 0x000fe200078e0249 */
[----:B------:R-:W-:Y:S02]  /*5290*/  @!P5 LEA R146, P3, R72, R13, 0x1 ;  /* 0x0000000d4892d211 */ /* 0x000fe400078608ff */
        /* <DEDUP_REMOVED lines=9> */
[----:B------:R1:W5:Y:S01]  /*5330*/  @!P5 LDG.E.U16 R203, desc[UR24][R146.64] ;  /* 0x0000001892cbd981 */ /* 0x000362000c1e1500 */
[----:B------:R-:W-:-:S04]  /*5340*/  @!P6 LEA R68, P5, R78, R13, 0x1 ;  /* 0x0000000d4e44e211 */ /* 0x000fc800078a08ff */
[----:B------:R-:W0:Y:S01]  /*5350*/  @!P3 LDC.64 R72, c[0x0][0x3e0] ;  /* 0x0000f800ff48bb82 */ /* 0x000e220000000a00 */
[----:B------:R-:W-:Y:S02]  /*5360*/  @!P6 LEA.HI.X R69, R78, R15, R69, 0x1, P5 ;  /* 0x0000000f4e45e211 */ /* 0x000fe400028f0c45 */
[----:B-1----:R-:W-:Y:S02]  /*5370*/  PRMT R146, RZ, 0x7610, R146 ;  /* 0x00007610ff927816 */ /* 0x002fe40000000092 */
[----:B------:R-:W-:Y:S02]  /*5380*/  @!P2 MOV R144, R60 ;  /* 0x0000003c0090a202 */ /* 0x000fe40000000f00 */
[----:B------:R-:W-:Y:S02]  /*5390*/  @!P2 MOV R145, RZ ;  /* 0x000000ff0091a202 */ /* 0x000fe40000000f00 */
[----:B------:R1:W5:Y:S01]  /*53a0*/  @!P6 LDG.E.U16 R146, desc[UR24][R68.64] ;  /* 0x000000184492e981 */ /* 0x000362000c1e1500 */
[----:B------:R-:W-:-:S04]  /*53b0*/  @!P2 IMAD.WIDE.U32 R144, R119, R76, R144 ;  /* 0x0000004c7790a225 */ /* 0x000fc800078e0090 */
[----:B------:R-:W-:Y:S01]  /*53c0*/  @!P2 IMAD R77, R119, R77, R145 ;  /* 0x0000004d774da224 */ /* 0x000fe200078e0291 */
[C---:B------:R-:W-:Y:S02]  /*53d0*/  @!P2 LEA R76, P5, R144.reuse, R13, 0x1 ;  /* 0x0000000d904ca211 */ /* 0x040fe400078a08ff */
[----:B-1----:R-:W-:Y:S01]  /*53e0*/  @!P4 MOV R69, RZ ;  /* 0x000000ff0045c202 */ /* 0x002fe20000000f00 */
[----:B------:R-:W-:Y:S01]  /*53f0*/  @!P4 IMAD.MOV.U32 R68, RZ, RZ, R62 ;  /* 0x000000ffff44c224 */ /* 0x000fe200078e003e */
[----:B------:R-:W-:Y:S01]  /*5400*/  @!P2 LEA.HI.X R77, R144, R15, R77, 0x1, P5 ;  /* 0x0000000f904da211 */ /* 0x000fe200028f0c4d */
[----:B------:R-:W-:Y:S01]  /*5410*/  FMUL.FTZ R78, R71, R80 ;  /* 0x00000050474e7220 */ /* 0x000fe20000410000 */
[----:B------:R-:W-:Y:S01]  /*5420*/  PRMT R147, RZ, 0x7610, R147 ;  /* 0x00007610ff937816 */ /* 0x000fe20000000093 */
[----:B0-----:R-:W-:Y:S01]  /*5430*/  @!P4 IMAD.WIDE.U32 R144, R119, R74, R68 ;  /* 0x0000004a7790c225 */ /* 0x001fe200078e0044 */
[----:B------:R-:W-:Y:S02]  /*5440*/  @!P3 MOV R68, R64 ;  /* 0x000000400044b202 */ /* 0x000fe40000000f00 */
[----:B------:R-:W-:Y:S01]  /*5450*/  @!P3 MOV R69, RZ ;  /* 0x000000ff0045b202 */ /* 0x000fe20000000f00 */
[----:B------:R-:W-:Y:S01]  /*5460*/  FMUL.FTZ R205, R70, 1.4426950216293334961 ;  /* 0x3fb8aa3b46cd7820 */ /* 0x000fe20000410000 */
[----:B------:R-:W-:Y:S01]  /*5470*/  FMUL.RZ R149, R78, 0.15915493667125701904 ;  /* 0x3e22f9834e957820 */ /* 0x000fe2000040c000 */
[----:B------:R-:W-:Y:S01]  /*5480*/  FMUL.FTZ R70, R71, R82 ;  /* 0x0000005247467220 */ /* 0x000fe20000410000 */
[----:B------:R-:W5:Y:S01]  /*5490*/  @!P2 LDG.E.U16 R147, desc[UR24][R76.64] ;  /* 0x000000184c93a981 */ /* 0x000f62000c1e1500 */
        /* <DEDUP_REMOVED lines=10> */
[----:B------:R0:W5:Y:S04]  /*5540*/  @!P4 LDG.E.U16 R70, desc[UR24][R68.64] ;  /* 0x000000184446c981 */ /* 0x000168000c1e1500 */
[----:B------:R1:W5:Y:S01]  /*5550*/  @!P3 LDG.E.U16 R74, desc[UR24][R72.64] ;  /* 0x00000018484ab981 */ /* 0x000362000c1e1500 */
        /* <DEDUP_REMOVED lines=22> */
[----:B------:R0:W2:Y:S01]  /*56c0*/  MUFU.COS R149, R148 ;  /* 0x0000009400957308 */ /* 0x0000a20000000000 */
        /* <DEDUP_REMOVED lines=17> */
[----:B------:R3:W4:Y:S01]  /*57e0*/  MUFU.EX2 R73, R72 ;  /* 0x0000004800497308 */ /* 0x0007220000000800 */
[----:B------:R-:W-:Y:S01]  /*57f0*/  ISETP.GE.U32.AND P6, PT, R68, R17, PT ;  /* 0x000000114400720c */ /* 0x000fe20003fc6070 */
[----:B------:R-:W-:Y:S01]  /*5800*/  FMUL.RZ R161, R148, 0.15915493667125701904 ;  /* 0x3e22f98394a17820 */ /* 0x000fe2000040c000 */
[C---:B------:R-:W-:Y:S01]  /*5810*/  IADD3 R68, PT, PT, R182.reuse, 0x6, RZ ;  /* 0x00000006b6447810 */ /* 0x040fe20007ffe0ff */
[----:B------:R-:W4:Y:S01]  /*5820*/  MUFU.SIN R190, R159 ;  /* 0x0000009f00be7308 */ /* 0x000f220000000400 */
[----:B---3--:R-:W-:Y:S01]  /*5830*/  IADD3 R72, PT, PT, R182, 0x2, RZ ;  /* 0x00000002b6487810 */ /* 0x008fe20007ffe0ff */
[----:B-1----:R-:W-:-:S06]  /*5840*/  FMUL.FTZ R145, R78, R145 ;  /* 0x000000914e917220 */ /* 0x002fcc0000410000 */
[----:B------:R1:W3:Y:S01]  /*5850*/  MUFU.COS R192, R159 ;  /* 0x0000009f00c07308 */ /* 0x0002e20000000000 */
[----:B------:R-:W-:Y:S01]  /*5860*/  ISETP.GE.U32.AND P3, PT, R72, R17, PT ;  /* 0x000000114800720c */ /* 0x000fe20003f66070 */
[----:B--2---:R-:W-:Y:S01]  /*5870*/  FMUL.FTZ R149, R78, R149 ;  /* 0x000000954e957220 */ /* 0x004fe20000410000 */
        /* <DEDUP_REMOVED lines=17> */
[----:B--2---:R-:W-:Y:S01]  /*5990*/  FMUL.RZ R161, R159, 0.15915493667125701904 ;  /* 0x3e22f9839fa17820 */ /* 0x004fe2000040c000 */
        /* <DEDUP_REMOVED lines=11> */
[----:B----4-:R-:W-:-:S06]  /*5a50*/  FMUL.FTZ R187, R73, R190 ;  /* 0x000000be49bb7220 */ /* 0x010fcc0000410000 */
[----:B------:R-:W0:Y:S04]  /*5a60*/  MUFU.EX2 R72, R72 ;  /* 0x0000004800487308 */ /* 0x000e280000000800 */
[----:B------:R-:W1:Y:S01]  /*5a70*/  MUFU.EX2 R68, R68 ;  /* 0x0000004400447308 */ /* 0x000e620000000800 */
[----:B---3--:R-:W-:Y:S01]  /*5a80*/  FMUL.FTZ R188, R73, R192 ;  /* 0x000000c049bc7220 */ /* 0x008fe20000410000 */
[C---:B------:R-:W-:Y:S02]  /*5a90*/  IADD3 R76, PT, PT, R182.reuse, 0x8, RZ ;  /* 0x00000008b64c7810 */ /* 0x040fe40007ffe0ff */
[----:B------:R-:W3:Y:S01]  /*5aa0*/  MUFU.EX2 R155, R155 ;  /* 0x0000009b009b7308 */ /* 0x000ee20000000800 */
[----:B------:R-:W-:Y:S01]  /*5ab0*/  IADD3 R78, PT, PT, R182, 0x9, RZ ;  /* 0x00000009b64e7810 */ /* 0x000fe20007ffe0ff */
[----:B--2---:R-:W-:Y:S01]  /*5ac0*/  FMUL.FTZ R79, R71, R100 ;  /* 0x00000064474f7220 */ /* 0x004fe20000410000 */
[----:B------:R-:W-:Y:S01]  /*5ad0*/  FMUL.FTZ R157, R205, R92 ;  /* 0x0000005ccd9d7220 */ /* 0x000fe20000410000 */
[----:B------:R-:W-:Y:S01]  /*5ae0*/  FSEL R183, R93, RZ, !P4 ;  /* 0x000000ff5db77208 */ /* 0x000fe20006000000 */
[----:B------:R-:W-:Y:S01]  /*5af0*/  FMUL.FTZ R73, R205, R98 ;  /* 0x00000062cd497220 */ /* 0x000fe20000410000 */
[----:B------:R-:W-:Y:S01]  /*5b00*/  FSEL R184, R144, RZ, !P4 ;  /* 0x000000ff90b87208 */ /* 0x000fe20006000000 */
[----:B------:R-:W2:Y:S01]  /*5b10*/  MUFU.SIN R204, R163 ;  /* 0x000000a300cc7308 */ /* 0x000ea20000000400 */
[----:B------:R-:W-:-:S02]  /*5b20*/  FSEL R185, R185, 1, !P4 ;  /* 0x3f800000b9b97808 */ /* 0x000fc40006000000 */
[----:B------:R-:W-:Y:S02]  /*5b30*/  FSEL R186, R95, RZ, !P5 ;  /* 0x000000ff5fba7208 */ /* 0x000fe40006800000 */
[----:B------:R-:W-:Y:S02]  /*5b40*/  FSEL R187, R187, RZ, !P5 ;  /* 0x000000ffbbbb7208 */ /* 0x000fe40006800000 */
[----:B------:R-:W-:Y:S01]  /*5b50*/  FSEL R188, R188, 1, !P5 ;  /* 0x3f800000bcbc7808 */ /* 0x000fe20006800000 */
[----:B------:R-:W4:Y:S01]  /*5b60*/  MUFU.COS R206, R163 ;  /* 0x000000a300ce7308 */ /* 0x000f220000000000 */
        /* <DEDUP_REMOVED lines=11> */
[----:B---3--:R-:W-:Y:S01]  /*5c20*/  FMUL.FTZ R191, R155, R196 ;  /* 0x000000c49bbf7220 */ /* 0x008fe20000410000 */
[----:B------:R-:W-:Y:S02]  /*5c30*/  MOV R148, 0x400 ;  /* 0x0000040000947802 */ /* 0x000fe40000000f00 */
[----:B------:R-:W-:-:S04]  /*5c40*/  FSEL R195, R101, RZ, !P3 ;  /* 0x000000ff65c37208 */ /* 0x000fc80005800000 */
[----:B------:R-:W2:Y:S01]  /*5c50*/  MUFU.EX2 R157, R157 ;  /* 0x0000009d009d7308 */ /* 0x000ea20000000800 */
        /* <DEDUP_REMOVED lines=10> */
[----:B------:R-:W3:Y:S01]  /*5d00*/  MUFU.SIN R79, R149 ;  /* 0x00000095004f7308 */ /* 0x000ee20000000400 */
[----:B------:R-:W-:Y:S02]  /*5d10*/  FSEL R167, R77, RZ, !P4 ;  /* 0x000000ff4da77208 */ /* 0x000fe40006000000 */
[----:B------:R-:W-:Y:S02]  /*5d20*/  FSEL R169, R69, 1, !P4 ;  /* 0x3f80000045a97808 */ /* 0x000fe40006000000 */
[----:B------:R-:W-:Y:S02]  /*5d30*/  IADD3 R144, PT, PT, R182, 0xa, RZ ;  /* 0x0000000ab6907810 */ /* 0x000fe40007ffe0ff */
[----:B------:R-:W-:Y:S02]  /*5d40*/  ISETP.GE.U32.AND P4, PT, R68, R17, PT ;  /* 0x000000114400720c */ /* 0x000fe40003f86070 */
[----:B------:R-:W-:Y:S02]  /*5d50*/  MOV R68, R134 ;  /* 0x0000008600447202 */ /* 0x000fe40000000f00 */
[----:B------:R-:W-:Y:S01]  /*5d60*/  MOV R69, R5 ;  /* 0x0000000500457202 */ /* 0x000fe20000000f00 */
[----:B--2---:R-:W-:Y:S01]  /*5d70*/  FMUL.FTZ R193, R157, R204 ;  /* 0x000000cc9dc17220 */ /* 0x004fe20000410000 */
[----:B------:R-:W-:Y:S01]  /*5d80*/  FSEL R189, R97, RZ, !P6 ;  /* 0x000000ff61bd7208 */ /* 0x000fe20007000000 */
[----:B----4-:R-:W-:Y:S01]  /*5d90*/  FMUL.FTZ R194, R157, R206 ;  /* 0x000000ce9dc27220 */ /* 0x010fe20000410000 */
[----:B------:R-:W-:-:S02]  /*5da0*/  FSEL R190, R190, RZ, !P6 ;  /* 0x000000ffbebe7208 */ /* 0x000fc40007000000 */
[----:B------:R-:W-:Y:S01]  /*5db0*/  FSEL R191, R191, 1, !P6 ;  /* 0x3f800000bfbf7808 */ /* 0x000fe20007000000 */
[C---:B0-----:R-:W-:Y:S01]  /*5dc0*/  FMUL.FTZ R78, R73.reuse, R78 ;  /* 0x0000004e494e7220 */ /* 0x041fe20000410000 */
[----:B------:R-:W-:Y:S01]  /*5dd0*/  ISETP.GE.U32.AND P6, PT, R144, R17, PT ;  /* 0x000000119000720c */ /* 0x000fe20003fc6070 */
[----:B------:R-:W-:Y:S02]  /*5de0*/  VIADD R144, R182, 0xb ;  /* 0x0000000bb6907836 */ /* 0x000fe40000000000 */
[----:B------:R-:W-:Y:S01]  /*5df0*/  FMUL.FTZ R76, R73, R76 ;  /* 0x0000004c494c7220 */ /* 0x000fe20000410000 */
[----:B------:R-:W-:Y:S01]  /*5e00*/  IMAD.WIDE.U32 R68, R119, UR8, R68 ;  /* 0x0000000877447c25 */ /* 0x000fe2000f8e0044 */
[----:B------:R-:W-:-:S03]  /*5e10*/  FSEL R192, R99, RZ, !P2 ;  /* 0x000000ff63c07208 */ /* 0x000fc60005000000 */
[----:B-1----:R-:W-:Y:S01]  /*5e20*/  FMUL.FTZ R145, R72, R145 ;  /* 0x0000009148917220 */ /* 0x002fe20000410000 */
[----:B------:R-:W-:Y:S01]  /*5e30*/  FSEL R193, R193, RZ, !P2 ;  /* 0x000000ffc1c17208 */ /* 0x000fe20005000000 */
[----:B------:R-:W-:Y:S01]  /*5e40*/  IMAD R69, R119, UR9, R69 ;  /* 0x0000000977457c24 */ /* 0x000fe2000f8e0245 */
[----:B------:R-:W-:Y:S02]  /*5e50*/  FSEL R194, R194, 1, !P2 ;  /* 0x3f800000c2c27808 */ /* 0x000fe40005000000 */
[----:B------:R-:W-:Y:S02]  /*5e60*/  ISETP.GE.U32.AND P2, PT, R144, R17, PT ;  /* 0x000000119000720c */ /* 0x000fe40003f46070 */
[----:B------:R-:W-:Y:S02]  /*5e70*/  FSEL R163, R105, RZ, !P5 ;  /* 0x000000ff69a37208 */ /* 0x000fe40006800000 */
[----:B------:R-:W-:Y:S02]  /*5e80*/  FSEL R161, R76, RZ, !P5 ;  /* 0x000000ff4ca17208 */ /* 0x000fe40006800000 */
[----:B------:R-:W-:-:S02]  /*5e90*/  FSEL R159, R78, 1, !P5 ;  /* 0x3f8000004e9f7808 */ /* 0x000fc40006800000 */
[----:B------:R-:W-:Y:S01]  /*5ea0*/  LEA R144, P5, R68, R140, 0x3 ;  /* 0x0000008c44907211 */ /* 0x000fe200078a18ff */
[----:B------:R-:W-:Y:S01]  /*5eb0*/  STS.U16 [R21], R180 ;  /* 0x000000b415007388 */ /* 0x000fe20000000400 */
[----:B---3--:R-:W-:Y:S01]  /*5ec0*/  FMUL.FTZ R79, R72, R79 ;  /* 0x0000004f484f7220 */ /* 0x008fe20000410000 */
[----:B------:R-:W-:Y:S02]  /*5ed0*/  FSEL R149, R145, 1, !P6 ;  /* 0x3f80000091957808 */ /* 0x000fe40007000000 */
[----:B------:R-:W-:Y:S01]  /*5ee0*/  STS.U16 [R23+0x40], R154 ;  /* 0x0000409a17007388 */ /* 0x000fe20000000400 */
[----:B------:R-:W-:Y:S02]  /*5ef0*/  LEA.HI.X R145, R68, R141, R69, 0x3, P5 ;  /* 0x0000008d44917211 */ /* 0x000fe400028f1c45 */
[----:B------:R-:W-:Y:S01]  /*5f00*/  IADD3 R72, PT, PT, R182, 0xe, RZ ;  /* 0x0000000eb6487810 */ /* 0x000fe20007ffe0ff */
[----:B------:R-:W-:Y:S01]  /*5f10*/  STS.U16 [R25+0x80], R152 ;  /* 0x0000809819007388 */ /* 0x000fe20000000400 */
[----:B------:R-:W-:-:S03]  /*5f20*/  IADD3 R68, PT, PT, R19, 0x200, RZ ;  /* 0x0000020013447810 */ /* 0x000fc60007ffe0ff */
[----:B------:R0:W-:Y:S01]  /*5f30*/  STS.U16 [R27+0xc0], R150 ;  /* 0x0000c0961b007388 */ /* 0x0001e20000000400 */
[----:B------:R-:W-:-:S03]  /*5f40*/  FSEL R157, R107, RZ, !P6 ;  /* 0x000000ff6b9d7208 */ /* 0x000fc60007000000 */
[----:B------:R-:W-:Y:S01]  /*5f50*/  STS.U16 [R29+0x100], R156 ;  /* 0x0001009c1d007388 */ /* 0x000fe20000000400 */
[----:B------:R-:W-:-:S03]  /*5f60*/  FSEL R155, R79, RZ, !P6 ;  /* 0x000000ff4f9b7208 */ /* 0x000fc60007000000 */
[----:B------:R1:W-:Y:S01]  /*5f70*/  STS.U16 [R31+0x140], R158 ;  /* 0x0001409e1f007388 */ /* 0x0003e20000000400 */
[----:B------:R-:W-:Y:S02]  /*5f80*/  ISETP.GE.U32.AND P6, PT, R72, R17, PT ;  /* 0x000000114800720c */ /* 0x000fe40003fc6070 */
[----:B------:R-:W-:Y:S01]  /*5f90*/  LEA.HI.SX32 R69, R68, R19, 0x1b ;  /* 0x0000001344457211 */ /* 0x000fe200078fdaff */
[----:B------:R-:W-:Y:S01]  /*5fa0*/  STS.U16 [R33+0x180], R160 ;  /* 0x000180a021007388 */ /* 0x000fe20000000400 */
[----:B------:R-:W-:-:S03]  /*5fb0*/  IADD3 R72, PT, PT, R19, 0x220, RZ ;  /* 0x0000022013487810 */ /* 0x000fc60007ffe0ff */
[----:B------:R-:W-:Y:S01]  /*5fc0*/  STS.U16 [R35+0x1c0], R162 ;  /* 0x0001c0a223007388 */ /* 0x000fe20000000400 */
[C---:B------:R-:W-:Y:S02]  /*5fd0*/  IADD3 R76, PT, PT, R19.reuse, 0x240, RZ ;  /* 0x00000240134c7810 */ /* 0x040fe40007ffe0ff */
[----:B------:R-:W-:Y:S01]  /*5fe0*/  IADD3 R78, PT, PT, R19, 0x260, RZ ;  /* 0x00000260134e7810 */ /* 0x000fe20007ffe0ff */
[----:B------:R-:W-:Y:S01]  /*5ff0*/  STS.U16 [R37+0x200], R164 ;  /* 0x000200a425007388 */ /* 0x000fe20000000400 */
[----:B------:R-:W-:-:S03]  /*6000*/  LEA R68, R69, R148, 0x1 ;  /* 0x0000009445447211 */ /* 0x000fc600078e08ff */
[----:B------:R-:W-:Y:S01]  /*6010*/  STS.U16 [R39+0x240], R166 ;  /* 0x000240a627007388 */ /* 0x000fe20000000400 */
[----:B0-----:R-:W-:-:S03]  /*6020*/  IADD3 R150, PT, PT, R19, 0x280, RZ ;  /* 0x0000028013967810 */ /* 0x001fc60007ffe0ff */
[----:B------:R-:W-:Y:S01]  /*6030*/  STS.U16 [R41+0x280], R168 ;  /* 0x000280a829007388 */ /* 0x000fe20000000400 */
[----:B------:R-:W-:-:S03]  /*6040*/  LEA.HI.SX32 R69, R72, R19, 0x1b ;  /* 0x0000001348457211 */ /* 0x000fc600078fdaff */
[----:B------:R-:W-:Y:S01]  /*6050*/  STS.U16 [R43+0x2c0], R170 ;  /* 0x0002c0aa2b007388 */ /* 0x000fe20000000400 */
[-C--:B------:R-:W-:Y:S02]  /*6060*/  LEA.HI.SX32 R73, R76, R19.reuse, 0x1b ;  /* 0x000000134c497211 */ /* 0x080fe400078fdaff */
[-C--:B------:R-:W-:Y:S01]  /*6070*/  LEA.HI.SX32 R75, R78, R19.reuse, 0x1b ;  /* 0x000000134e4b7211 */ /* 0x080fe200078fdaff */
[----:B------:R-:W-:Y:S01]  /*6080*/  STS.U16 [R45+0x300], R172 ;  /* 0x000300ac2d007388 */ /* 0x000fe20000000400 */
[----:B------:R-:W-:-:S03]  /*6090*/  LEA.HI.SX32 R77, R150, R19, 0x1b ;  /* 0x00000013964d7211 */ /* 0x000fc600078fdaff */
[----:B------:R-:W-:Y:S01]  /*60a0*/  STS.U16 [R47+0x340], R174 ;  /* 0x000340ae2f007388 */ /* 0x000fe20000000400 */
[----:B------:R-:W-:-:S03]  /*60b0*/  LEA R72, R69, R148, 0x1 ;  /* 0x0000009445487211 */ /* 0x000fc600078e08ff */
[----:B------:R-:W-:Y:S01]  /*60c0*/  STS.U16 [R49+0x380], R176 ;  /* 0x000380b031007388 */ /* 0x000fe20000000400 */
[----:B------:R-:W-:-:S03]  /*60d0*/  IADD3 R150, PT, PT, R19, 0x2a0, RZ ;  /* 0x000002a013967810 */ /* 0x000fc60007ffe0ff */
[----:B------:R-:W-:Y:S01]  /*60e0*/  STS.U16 [R51+0x3c0], R178 ;  /* 0x0003c0b233007388 */ /* 0x000fe20000000400 */
[----:B------:R-:W-:-:S03]  /*60f0*/  IMAD R76, R75, 0x2, R148 ;  /* 0x000000024b4c7824 */ /* 0x000fc600078e0294 */
[----:B------:R0:W-:Y:S01]  /*6100*/  STS.U16 [R68+0x400], R121 ;  /* 0x0004007944007388 */ /* 0x0001e20000000400 */
[C---:B------:R-:W-:Y:S02]  /*6110*/  IADD3 R152, PT, PT, R19.reuse, 0x2c0, RZ ;  /* 0x000002c013987810 */ /* 0x040fe40007ffe0ff */
[C---:B------:R-:W-:Y:S01]  /*6120*/  IADD3 R154, PT, PT, R19.reuse, 0x2e0, RZ ;  /* 0x000002e0139a7810 */ /* 0x040fe20007ffe0ff */
[----:B------:R-:W-:Y:S01]  /*6130*/  STS.U16 [R72+0x440], R123 ;  /* 0x0004407b48007388 */ /* 0x000fe20000000400 */
[----:B-1----:R-:W-:Y:S02]  /*6140*/  IADD3 R158, PT, PT, R19, 0x320, RZ ;  /* 0x00000320139e7810 */ /* 0x002fe40007ffe0ff */
[----:B0-----:R-:W-:Y:S02]  /*6150*/  LEA R68, R73, R148, 0x1 ;  /* 0x0000009449447211 */ /* 0x001fe400078e08ff */
[----:B------:R-:W-:-:S03]  /*6160*/  LEA.HI.SX32 R73, R150, R19, 0x1b ;  /* 0x0000001396497211 */ /* 0x000fc600078fdaff */
        /* <DEDUP_REMOVED lines=21> */
[----:B0-----:R-:W-:Y:S02]  /*62c0*/  LEA R78, R77, R148, 0x1 ;  /* 0x000000944d4e7211 */ /* 0x001fe400078e08ff */
[----:B-1----:R-:W-:Y:S01]  /*62d0*/  IADD3 R68, PT, PT, R19, 0x380, RZ ;  /* 0x0000038013447810 */ /* 0x002fe20007ffe0ff */
[----:B------:R-:W-:Y:S01]  /*62e0*/  MUFU.SIN R69, R160 ;  /* 0x000000a000457308 */ /* 0x000fe20000000400 */
[----:B--2---:R-:W-:-:S02]  /*62f0*/  IMAD R76, R73, 0x2, R148 ;  /* 0x00000002494c7824 */ /* 0x004fc400078e0294 */
[----:B------:R-:W-:Y:S01]  /*6300*/  LEA.HI.SX32 R73, R68, R19, 0x1b ;  /* 0x0000001344497211 */ /* 0x000fe200078fdaff */
[----:B------:R-:W-:Y:S01]  /*6310*/  FMUL.FTZ R68, R198, R173 ;  /* 0x000000adc6447220 */ /* 0x000fe20000410000 */
[----:B-----5:R-:W-:Y:S03]  /*6320*/  STS.U16 [R78+0x5c0], R151 ;  /* 0x0005c0974e007388 */ /* 0x020fe60000000400 */
[----:B------:R-:W0:Y:S01]  /*6330*/  MUFU.COS R72, R160 ;  /* 0x000000a000487308 */ /* 0x000e220000000000 */
[----:B------:R-:W-:Y:S01]  /*6340*/  IADD3 R156, PT, PT, R19, 0x360, RZ ;  /* 0x00000360139c7810 */ /* 0x000fe20007ffe0ff */
[----:B------:R-:W-:Y:S01]  /*6350*/  STS.U16 [R150+0x600], R153 ;  /* 0x0006009996007388 */ /* 0x000fe20000000400 */
[----:B------:R-:W-:-:S05]  /*6360*/  FFMA.FTZ R125, RZ, R175, R68 ;  /* 0x000000afff7d7223 */ /* 0x000fca0000010044 */
        /* <DEDUP_REMOVED lines=24> */
[----:B-1----:R-:W-:Y:S01]  /*64f0*/  LEA.HI.SX32 R73, R76, R19, 0x1b ;  /* 0x000000134c497211 */ /* 0x002fe200078fdaff */
[----:B------:R-:W-:Y:S01]  /*6500*/  FADD.FTZ R76, RZ, R156 ;  /* 0x0000009cff4c7221 */ /* 0x000fe20000010000 */
[----:B------:R-:W-:-:S03]  /*6510*/  FMUL.FTZ R146, R184, R162 ;  /* 0x000000a2b8927220 */ /* 0x000fc60000410000 */
[-C--:B------:R-:W-:Y:S01]  /*6520*/  FMUL.FTZ R123, R184, R76.reuse ;  /* 0x0000004cb87b7220 */ /* 0x080fe20000410000 */
[----:B------:R-:W-:Y:S01]  /*6530*/  FFMA.FTZ R146, R185, R76, R146 ;  /* 0x0000004cb9927223 */ /* 0x000fe20000010092 */
[----:B------:R-:W-:Y:S01]  /*6540*/  FMUL.FTZ R79, R71, R106 ;  /* 0x0000006a474f7220 */ /* 0x000fe20000410000 */
[----:B------:R-:W-:Y:S01]  /*6550*/  IADD3 R150, PT, PT, R19, 0x3a0, RZ ;  /* 0x000003a013967810 */ /* 0x000fe20007ffe0ff */
[----:B------:R-:W-:Y:S01]  /*6560*/  FFMA.FTZ R162, R185, R162, -R123 ;  /* 0x000000a2b9a27223 */ /* 0x000fe2000001087b */
[----:B------:R-:W-:Y:S01]  /*6570*/  FADD.FTZ R146, RZ, R146 ;  /* 0x00000092ff927221 */ /* 0x000fe20000010000 */
[----:B------:R-:W0:Y:S01]  /*6580*/  MUFU.EX2 R121, R121 ;  /* 0x0000007900797308 */ /* 0x000e220000000800 */
[----:B------:R-:W-:Y:S01]  /*6590*/  FMUL.RZ R127, R79, 0.15915493667125701904 ;  /* 0x3e22f9834f7f7820 */ /* 0x000fe2000040c000 */
[-C--:B------:R-:W-:Y:S01]  /*65a0*/  LEA.HI.SX32 R75, R150, R19.reuse, 0x1b ;  /* 0x00000013964b7211 */ /* 0x080fe200078fdaff */
[----:B------:R-:W-:Y:S01]  /*65b0*/  FADD.FTZ R162, R183, R162 ;  /* 0x000000a2b7a27221 */ /* 0x000fe20000010000 */
[----:B------:R-:W-:Y:S01]  /*65c0*/  IADD3 R68, PT, PT, R19, 0x3c0, RZ ;  /* 0x000003c013447810 */ /* 0x000fe20007ffe0ff */
[----:B------:R-:W-:Y:S01]  /*65d0*/  FMUL.FTZ R123, R187, R146 ;  /* 0x00000092bb7b7220 */ /* 0x000fe20000410000 */
[----:B------:R-:W-:Y:S01]  /*65e0*/  MUFU.SIN R154, R127 ;  /* 0x0000007f009a7308 */ /* 0x000fe20000000400 */
[----:B------:R-:W-:Y:S01]  /*65f0*/  FMUL.FTZ R79, R205, R106 ;  /* 0x0000006acd4f7220 */ /* 0x000fe20000410000 */
[----:B------:R-:W-:Y:S01]  /*6600*/  LEA R150, R75, R148, 0x1 ;  /* 0x000000944b967211 */ /* 0x000fe200078e08ff */
[----:B------:R-:W-:Y:S01]  /*6610*/  FMUL.FTZ R75, R205, R110 ;  /* 0x0000006ecd4b7220 */ /* 0x000fe20000410000 */
[----:B------:R-:W-:Y:S01]  /*6620*/  LEA.HI.SX32 R71, R68, R19, 0x1b ;  /* 0x0000001344477211 */ /* 0x000fe200078fdaff */
[----:B------:R-:W-:-:S03]  /*6630*/  FFMA.FTZ R123, R188, R162, -R123 ;  /* 0x000000a2bc7b7223 */ /* 0x000fc6000001087b */
        /* <DEDUP_REMOVED lines=303> */
[----:B------:R-:W-:Y:S01]  /*7930*/  IMAD.U32 R178, R178, 0x10000, RZ ;  /* 0x00010000b2b27824 */ /* 0x000fe200078e00ff */
        /* <DEDUP_REMOVED lines=45> */
[----:B------:R-:W-:Y:S02]  /*7c10*/  IMAD.U32 R218, R218, 0x10000, RZ ;  /* 0x00010000dada7824 */ /* 0x000fe400078e00ff */
[CC--:B------:R-:W-:Y:S01]  /*7c20*/  FFMA.FTZ R147, R219.reuse, R144.reuse, -R146 ;  /* 0x00000090db937223 */ /* 0x0c0fe20000010892 */
[----:B------:R-:W-:Y:S01]  /*7c30*/  FFMA.FTZ R146, R219, R145, R220 ;  /* 0x00000091db927223 */ /* 0x000fe200000100dc */
[C---:B------:R-:W-:Y:S01]  /*7c40*/  FMUL.FTZ R219, R200.reuse, R217 ;  /* 0x000000d9c8db7220 */ /* 0x040fe20000410000 */
[----:B------:R-:W-:Y:S01]  /*7c50*/  FMUL.FTZ R200, R200, R73 ;  /* 0x00000049c8c87220 */ /* 0x000fe20000410000 */
[----:B------:R-:W-:Y:S01]  /*7c60*/  SHF.L.U32 R216, R216, 0x10, RZ ;  /* 0x00000010d8d87819 */ /* 0x000fe200000006ff */
[C---:B------:R-:W-:Y:S01]  /*7c70*/  FMUL.FTZ R221, R218.reuse, R145 ;  /* 0x00000091dadd7220 */ /* 0x040fe20000410000 */
        /* <DEDUP_REMOVED lines=83> */
[----:B------:R-:W-:Y:S02]  /*81b0*/  IMAD.U32 R201, R201, 0x10000, RZ ;  /* 0x00010000c9c97824 */ /* 0x000fe400078e00ff */
        /* <DEDUP_REMOVED lines=51> */
.L_x_1460:
[----:B------:R-:W-:Y:S05]  /*84f0*/  BSYNC.RECONVERGENT B0 ;  /* 0x0000000000007941 */ /* 0x000fea0003800200 */
.L_x_1459:
        /* <DEDUP_REMOVED lines=91> */
.L_x_1458:
        /* <DEDUP_REMOVED lines=8> */
[C---:B------:R-:W-:Y:S01]  /*8b30*/  PRMT R71, R68.reuse, 0x7610, R71 ;  /* 0x0000761044477816 */ /* 0x040fe20000000047 */
[----:B------:R-:W2:Y:S01]  /*8b40*/  LDCU UR5, c[0x0][0x394] ;  /* 0x00007280ff0577ac */ /* 0x000ea20008000800 */
[----:B------:R-:W-:Y:S01]  /*8b50*/  PRMT R72, R68, 0x7632, R72 ;  /* 0x0000763244487816 */ /* 0x000fe20000000048 */
[----:B------:R-:W3:Y:S01]  /*8b60*/  LDC.64 R112, c[0x0][0x410] ;  /* 0x00010400ff707b82 */ /* 0x000ee20000000a00 */
[C---:B------:R-:W-:Y:S02]  /*8b70*/  PRMT R73, R19.reuse, 0x7610, R73 ;  /* 0x0000761013497816 */ /* 0x040fe40000000049 */
[----:B------:R-:W-:-:S02]  /*8b80*/  PRMT R74, R19, 0x7632, R74 ;  /* 0x00007632134a7816 */ /* 0x000fc4000000004a */
[----:B------:R-:W-:Y:S02]  /*8b90*/  F2FP.BF16.F32.PACK_AB R19, R120, R61 ;  /* 0x0000003d7813723e */ /* 0x000fe400000010ff */
[----:B------:R-:W-:Y:S01]  /*8ba0*/  F2FP.BF16.F32.PACK_AB R68, R122, R63 ;  /* 0x0000003f7a44723e */ /* 0x000fe200000010ff */
[----:B------:R-:W4:Y:S01]  /*8bb0*/  LDC.64 R130, c[0x0][0x418] ;  /* 0x00010600ff827b82 */ /* 0x000f220000000a00 */
[----:B------:R-:W-:Y:S01]  /*8bc0*/  PRMT R75, R19, 0x7610, R75 ;  /* 0x00007610134b7816 */ /* 0x000fe2000000004b */
[----:B------:R5:W-:Y:S01]  /*8bd0*/  STS.U16 [R53+0x2], R70 ;  /* 0x0000024635007388 */ /* 0x000be20000000400 */
[C---:B------:R-:W-:Y:S02]  /*8be0*/  PRMT R76, R68.reuse, 0x7610, R76 ;  /* 0x00007610444c7816 */ /* 0x040fe4000000004c */
[----:B------:R-:W-:Y:S01]  /*8bf0*/  PRMT R77, R68, 0x7632, R77 ;  /* 0x00007632444d7816 */ /* 0x000fe2000000004d */
[----:B------:R1:W-:Y:S01]  /*8c00*/  STS.U16 [R53], R69 ;  /* 0x0000004535007388 */ /* 0x0003e20000000400 */
[----:B------:R-:W-:-:S02]  /*8c10*/  ISETP.NE.AND P0, PT, R4, RZ, PT ;  /* 0x000000ff0400720c */ /* 0x000fc40003f05270 */
[----:B------:R-:W-:Y:S01]  /*8c20*/  F2FP.BF16.F32.PACK_AB R68, R128, R81 ;  /* 0x000000518044723e */ /* 0x000fe200000010ff */
[----:B------:R2:W-:Y:S01]  /*8c30*/  STS.U16 [R53+0x4], R71 ;  /* 0x0000044735007388 */ /* 0x0005e20000000400 */
[----:B------:R-:W-:Y:S02]  /*8c40*/  LOP3.LUT R103, R182, 0x3e00, RZ, 0xc0, !PT ;  /* 0x00003e00b6677812 */ /* 0x000fe400078ec0ff */
[----:B-----5:R-:W-:Y:S01]  /*8c50*/  PRMT R70, R19, 0x7632, R70 ;  /* 0x0000763213467816 */ /* 0x020fe20000000046 */
[----:B------:R5:W-:Y:S01]  /*8c60*/  STS.U16 [R53+0xa], R74 ;  /* 0x00000a4a35007388 */ /* 0x000be20000000400 */
[----:B------:R-:W-:Y:S02]  /*8c70*/  F2FP.BF16.F32.PACK_AB R19, R126, R67 ;  /* 0x000000437e13723e */ /* 0x000fe400000010ff */
[----:B-1----:R-:W-:Y:S01]  /*8c80*/  F2FP.BF16.F32.PACK_AB R69, R124, R65 ;  /* 0x000000417c45723e */ /* 0x002fe200000010ff */
[----:B------:R-:W-:Y:S01]  /*8c90*/  STS.U16 [R53+0x6], R72 ;  /* 0x0000064835007388 */ /* 0x000fe20000000400 */
[----:B------:R-:W-:-:S02]  /*8ca0*/  PRMT R78, R19, 0x7632, R78 ;  /* 0x00007632134e7816 */ /* 0x000fc4000000004e */
[----:B--2---:R-:W-:Y:S01]  /*8cb0*/  PRMT R71, R69, 0x7632, R71 ;  /* 0x0000763245477816 */ /* 0x004fe20000000047 */
[----:B------:R1:W-:Y:S01]  /*8cc0*/  STS.U16 [R53+0x8], R73 ;  /* 0x0000084935007388 */ /* 0x0003e20000000400 */
[----:B------:R-:W-:Y:S02]  /*8cd0*/  PRMT R80, R68, 0x7632, R80 ;  /* 0x0000763244507816 */ /* 0x000fe40000000050 */
[----:B-----5:R-:W-:Y:S01]  /*8ce0*/  PRMT R74, R19, 0x7610, R74 ;  /* 0x00007610134a7816 */ /* 0x020fe2000000004a */
[----:B------:R-:W-:Y:S01]  /*8cf0*/  STS.U16 [R53+0xc], R75 ;  /* 0x00000c4b35007388 */ /* 0x000fe20000000400 */
[----:B------:R-:W-:Y:S02]  /*8d00*/  PRMT R106, RZ, 0x7610, R106 ;  /* 0x00007610ff6a7816 */ /* 0x000fe4000000006a */
[----:B------:R-:W-:Y:S01]  /*8d10*/  PRMT R110, RZ, 0x7610, R110 ;  /* 0x00007610ff6e7816 */ /* 0x000fe2000000006e */
[----:B------:R-:W-:Y:S01]  /*8d20*/  STS.U16 [R53+0xe], R70 ;  /* 0x00000e4635007388 */ /* 0x000fe20000000400 */
[----:B------:R-:W-:Y:S01]  /*8d30*/  PRMT R132, RZ, 0x7610, R132 ;  /* 0x00007610ff847816 */ /* 0x000fe20000000084 */
[----:B-1----:R-:W1:Y:S01]  /*8d40*/  LDC.64 R72, c[0x0][0x420] ;  /* 0x00010800ff487b82 */ /* 0x002e620000000a00 */
[----:B------:R-:W-:Y:S01]  /*8d50*/  PRMT R136, RZ, 0x7610, R136 ;  /* 0x00007610ff887816 */ /* 0x000fe20000000088 */
        /* <DEDUP_REMOVED lines=8> */
[----:B------:R5:W-:Y:S01]  /*8de0*/  STS.U16 [R53+0x1e], R80 ;  /* 0x00001e5035007388 */ /* 0x000be20000000400 */
[----:B------:R-:W-:-:S03]  /*8df0*/  NOP ;  /* 0x0000000000007918 */ /* 0x000fc60000000000 */
[----:B------:R-:W-:Y:S01]  /*8e00*/  LDS.U16 R19, [R21] ;  /* 0x0000000015137984 */ /* 0x000fe20000000400 */
[----:B--2---:R-:W-:-:S03]  /*8e10*/  MOV R68, R66 ;  /* 0x0000004200447202 */ /* 0x004fc60000000f00 */
[----:B------:R-:W-:Y:S02]  /*8e20*/  LDS.U16 R75, [R23+0x40] ;  /* 0x00004000174b7984 */ /* 0x000fe40000000400 */
[----:B-1----:R-:W-:Y:S02]  /*8e30*/  IMAD.WIDE.U32 R70, R72, UR22, R68 ;  /* 0x0000001648467c25 */ /* 0x002fe4000f8e0044 */
[----:B------:R-:W-:Y:S02]  /*8e40*/  LDS.U16 R77, [R25+0x80] ;  /* 0x00008000194d7984 */ /* 0x000fe40000000400 */
[----:B------:R-:W-:Y:S02]  /*8e50*/  IMAD R71, R73, UR22, R71 ;  /* 0x0000001649477c24 */ /* 0x000fe4000f8e0247 */
[----:B------:R-:W-:Y:S01]  /*8e60*/  LDS.U16 R79, [R27+0xc0] ;  /* 0x0000c0001b4f7984 */ /* 0x000fe20000000400 */
[----:B0-----:R-:W-:Y:S01]  /*8e70*/  IMAD.WIDE.U32 R72, R0, R100, R70 ;  /* 0x0000006400487225 */ /* 0x001fe200078e0046 */
[----:B------:R-:W-:-:S02]  /*8e80*/  LOP3.LUT R70, R103, 0x1f, R4, 0xf8, !PT ;  /* 0x0000001f67467812 */ /* 0x000fc400078ef804 */
[----:B------:R-:W-:Y:S01]  /*8e90*/  LDS.U16 R83, [R29+0x100] ;  /* 0x000100001d537984 */ /* 0x000fe20000000400 */
[----:B------:R-:W-:Y:S01]  /*8ea0*/  IMAD R71, R0, R101, R73 ;  /* 0x0000006500477224 */ /* 0x000fe200078e0249 */
[C---:B------:R-:W-:Y:S02]  /*8eb0*/  IADD3 R72, P2, PT, R70.reuse, R72, RZ ;  /* 0x0000004846487210 */ /* 0x040fe40007f5e0ff */
[----:B------:R-:W-:Y:S01]  /*8ec0*/  LDS.U16 R85, [R31+0x140] ;  /* 0x000140001f557984 */ /* 0x000fe20000000400 */
[----:B------:R-:W-:Y:S01]  /*8ed0*/  LOP3.LUT R74, R70, 0x20, RZ, 0xfc, !PT ;  /* 0x00000020464a7812 */ /* 0x000fe200078efcff */
[----:B---3--:R-:W-:Y:S01]  /*8ee0*/  IMAD.WIDE.U32 R100, R112, UR22, R68 ;  /* 0x0000001670647c25 */ /* 0x008fe2000f8e0044 */
[----:B------:R-:W-:Y:S01]  /*8ef0*/  IADD3.X R71, PT, PT, RZ, R71, RZ, P2, !PT ;  /* 0x00000047ff477210 */ /* 0x000fe200017fe4ff */
[----:B------:R-:W-:Y:S01]  /*8f00*/  LDS.U16 R87, [R33+0x180] ;  /* 0x0001800021577984 */ /* 0x000fe20000000400 */
[----:B------:R-:W-:Y:S01]  /*8f10*/  LEA R102, P4, R72, UR6, 0x1 ;  /* 0x0000000648667c11 */ /* 0x000fe2000f8808ff */
[----:B------:R-:W-:Y:S01]  /*8f20*/  IMAD R101, R113, UR22, R101 ;  /* 0x0000001671657c24 */ /* 0x000fe2000f8e0265 */
[----:B------:R-:W-:Y:S01]  /*8f30*/  LOP3.LUT R66, R70, 0x40, RZ, 0xfc, !PT ;  /* 0x0000004046427812 */ /* 0x000fe200078efcff */
[----:B------:R-:W-:Y:S01]  /*8f40*/  LDS.U16 R89, [R35+0x1c0] ;  /* 0x0001c00023597984 */ /* 0x000fe20000000400 */
[----:B------:R-:W-:Y:S01]  /*8f50*/  LEA.HI.X R103, R72, UR7, R71, 0x1, P4 ;  /* 0x0000000748677c11 */ /* 0x000fe2000a0f0c47 */
[----:B------:R-:W0:Y:S01]  /*8f60*/  LDCU.64 UR6, c[0x0][0x488] ;  /* 0x00009100ff0677ac */ /* 0x000e220008000a00 */
[C---:B------:R-:W-:Y:S01]  /*8f70*/  LOP3.LUT R72, R70.reuse, 0x60, RZ, 0xfc, !PT ;  /* 0x0000006046487812 */ /* 0x040fe200078efcff */
[----:B------:R-:W-:Y:S01]  /*8f80*/  LDS.U16 R91, [R37+0x200] ;  /* 0x00020000255b7984 */ /* 0x000fe20000000400 */
[----:B------:R-:W-:Y:S01]  /*8f90*/  LOP3.LUT R86, R70, 0x80, RZ, 0xfc, !PT ;  /* 0x0000008046567812 */ /* 0x000fe200078efcff */
[----:B----4-:R-:W-:Y:S01]  /*8fa0*/  IMAD.WIDE.U32 R100, R0, R130, R100 ;  /* 0x0000008200647225 */ /* 0x010fe200078e0064 */
[C---:B------:R-:W-:Y:S01]  /*8fb0*/  LOP3.LUT R84, R70.reuse, 0xa0, RZ, 0xfc, !PT ;  /* 0x000000a046547812 */ /* 0x040fe200078efcff */
[----:B------:R-:W-:Y:S01]  /*8fc0*/  LDS.U16 R93, [R39+0x240] ;  /* 0x00024000275d7984 */ /* 0x000fe20000000400 */
[----:B------:R-:W-:Y:S01]  /*8fd0*/  LOP3.LUT R82, R70, 0xc0, RZ, 0xfc, !PT ;  /* 0x000000c046527812 */ /* 0x000fe200078efcff */
[----:B------:R-:W-:Y:S01]  /*8fe0*/  IMAD R104, R0, R131, R101 ;  /* 0x0000008300687224 */ /* 0x000fe200078e0265 */
[C---:B-----5:R-:W-:Y:S01]  /*8ff0*/  LOP3.LUT R80, R70.reuse, 0xe0, RZ, 0xfc, !PT ;  /* 0x000000e046507812 */ /* 0x060fe200078efcff */
[----:B------:R-:W-:Y:S01]  /*9000*/  LDS.U16 R95, [R41+0x280] ;  /* 0x00028000295f7984 */ /* 0x000fe20000000400 */
[----:B------:R-:W-:-:S02]  /*9010*/  LOP3.LUT R78, R70, 0x100, RZ, 0xfc, !PT ;  /* 0x00000100464e7812 */ /* 0x000fc400078efcff */
[C---:B------:R-:W-:Y:S01]  /*9020*/  LOP3.LUT R76, R70.reuse, 0x120, RZ, 0xfc, !PT ;  /* 0x00000120464c7812 */ /* 0x040fe200078efcff */
[----:B------:R-:W-:Y:S01]  /*9030*/  LDS.U16 R97, [R43+0x2c0] ;  /* 0x0002c0002b617984 */ /* 0x000fe20000000400 */
[C---:B------:R-:W-:Y:S02]  /*9040*/  LOP3.LUT R98, R70.reuse, 0x140, RZ, 0xfc, !PT ;  /* 0x0000014046627812 */ /* 0x040fe400078efcff */
[C---:B------:R-:W-:Y:S01]  /*9050*/  LOP3.LUT R96, R70.reuse, 0x160, RZ, 0xfc, !PT ;  /* 0x0000016046607812 */ /* 0x040fe200078efcff */
[----:B------:R-:W-:Y:S01]  /*9060*/  LDS.U16 R99, [R45+0x300] ;  /* 0x000300002d637984 */ /* 0x000fe20000000400 */
[C---:B------:R-:W-:Y:S02]  /*9070*/  LOP3.LUT R94, R70.reuse, 0x180, RZ, 0xfc, !PT ;  /* 0x00000180465e7812 */ /* 0x040fe400078efcff */
[C---:B------:R-:W-:Y:S01]  /*9080*/  LOP3.LUT R92, R70.reuse, 0x1a0, RZ, 0xfc, !PT ;  /* 0x000001a0465c7812 */ /* 0x040fe200078efcff */
[----:B------:R-:W-:Y:S01]  /*9090*/  LDS.U16 R105, [R47+0x340] ;  /* 0x000340002f697984 */ /* 0x000fe20000000400 */
[----:B------:R-:W-:-:S02]  /*90a0*/  LOP3.LUT R90, R70, 0x1c0, RZ, 0xfc, !PT ;  /* 0x000001c0465a7812 */ /* 0x000fc400078efcff */
[C---:B------:R-:W-:Y:S01]  /*90b0*/  LOP3.LUT R88, R70.reuse, 0x1e0, RZ, 0xfc, !PT ;  /* 0x000001e046587812 */ /* 0x040fe200078efcff */
[----:B------:R-:W-:Y:S01]  /*90c0*/  LDS.U16 R107, [R49+0x380] ;  /* 0x00038000316b7984 */ /* 0x000fe20000000400 */
[----:B------:R-:W-:Y:S02]  /*90d0*/  PRMT R112, RZ, 0x7610, R112 ;  /* 0x00007610ff707816 */ /* 0x000fe40000000070 */
[----:B------:R-:W-:Y:S01]  /*90e0*/  PRMT R130, RZ, 0x7610, R130 ;  /* 0x00007610ff827816 */ /* 0x000fe20000000082 */
[----:B------:R-:W-:Y:S04]  /*90f0*/  LDS.U16 R109, [R51+0x3c0] ;  /* 0x0003c000336d7984 */ /* 0x000fe80000000400 */
[----:B------:R-:W-:Y:S01]  /*9100*/  @!P0 STS [R148+0x420], R17 ;  /* 0x0004201194008388 */ /* 0x000fe20000000800 */
[----:B------:R-:W-:Y:S06]  /*9110*/  BAR.SYNC.DEFER_BLOCKING 0x0 ;  /* 0x0000000000007b1d */ /* 0x000fec0000010000 */
[----:B------:R-:W1:Y:S02]  /*9120*/  LDS R111, [R148+0x420] ;  /* 0x00042000946f7984 */ /* 0x000e640000000800 */
        /* <DEDUP_REMOVED lines=28> */
[----:B------:R-:W-:Y:S04]  /*92f0*/  @!P4 STG.E.U16 desc[UR24][R102.64+0x300], R99 ;  /* 0x000300636600c986 */ /* 0x000fe8000c101518 */
[----:B------:R-:W-:Y:S01]  /*9300*/  @!P5 STG.E.U16 desc[UR24][R102.64+0x2c0], R97 ;  /* 0x0002c0616600d986 */ /* 0x000fe2000c101518 */
[----:B------:R-:W-:-:S03]  /*9310*/  ISETP.GE.AND P5, PT, R72, R17, PT ;  /* 0x000000114800720c */ /* 0x000fc60003fa6270 */
[----:B------:R-:W-:Y:S01]  /*9320*/  @!P6 STG.E.U16 desc[UR24][R102.64+0x280], R95 ;  /* 0x0002805f6600e986 */ /* 0x000fe2000c101518 */
[----:B------:R-:W-:-:S03]  /*9330*/  IADD3 R101, P6, PT, R70, R100, RZ ;  /* 0x0000006446657210 */ /* 0x000fc60007fde0ff */
[----:B------:R-:W-:Y:S01]  /*9340*/  @!P3 STG.E.U16 desc[UR24][R102.64+0x380], R107 ;  /* 0x0003806b6600b986 */ /* 0x000fe2000c101518 */
[----:B------:R-:W-:Y:S02]  /*9350*/  IADD3.X R104, PT, PT, RZ, R104, RZ, P6, !PT ;  /* 0x00000068ff687210 */ /* 0x000fe400037fe4ff */
[C---:B0-----:R-:W-:Y:S01]  /*9360*/  LEA R100, P4, R101.reuse, UR6, 0x1 ;  /* 0x0000000665647c11 */ /* 0x041fe2000f8808ff */
[----:B------:R0:W-:Y:S01]  /*9370*/  @!P2 STG.E.U16 desc[UR24][R102.64+0x3c0], R109 ;  /* 0x0003c06d6600a986 */ /* 0x0001e2000c101518 */
[-C--:B------:R-:W-:Y:S02]  /*9380*/  ISETP.GE.AND P2, PT, R70, R17.reuse, PT ;  /* 0x000000114600720c */ /* 0x080fe40003f46270 */
[----:B------:R-:W-:Y:S01]  /*9390*/  LEA.HI.X R101, R101, UR7, R104, 0x1, P4 ;  /* 0x0000000765657c11 */ /* 0x000fe2000a0f0c68 */
[----:B------:R-:W-:Y:S01]  /*93a0*/  BAR.SYNC.DEFER_BLOCKING 0x0 ;  /* 0x0000000000007b1d */ /* 0x000fe20000010000 */
[-C--:B------:R-:W-:Y:S02]  /*93b0*/  ISETP.GE.AND P3, PT, R74, R17.reuse, PT ;  /* 0x000000114a00720c */ /* 0x080fe40003f66270 */
[----:B------:R-:W-:-:S02]  /*93c0*/  ISETP.GE.AND P4, PT, R66, R17, PT ;  /* 0x000000114200720c */ /* 0x000fc40003f86270 */
[----:B------:R-:W-:Y:S01]  /*93d0*/  PRMT R104, RZ, 0x7610, R104 ;  /* 0x00007610ff687816 */ /* 0x000fe20000000068 */
[----:B------:R-:W1:Y:S01]  /*93e0*/  LDCU.64 UR6, c[0x0][0x490] ;  /* 0x00009200ff0677ac */ /* 0x000e620008000a00 */
[-C--:B------:R-:W-:Y:S02]  /*93f0*/  ISETP.GE.AND P6, PT, R86, R17.reuse, PT ;  /* 0x000000115600720c */ /* 0x080fe40003fc6270 */
[----:B0-----:R-:W-:Y:S02]  /*9400*/  PRMT R102, RZ, 0x7610, R102 ;  /* 0x00007610ff667816 */ /* 0x001fe40000000066 */
        /* <DEDUP_REMOVED lines=58> */
[----:B------:R-:W1:Y:S04]  /*97b0*/  LDS.U16 R91, [R53+0x14] ;  /* 0x00001400355b7984 */ /* 0x000e680000000400 */
[----:B------:R-:W-:Y:S01]  /*97c0*/  LDS.U16 R85, [R53+0xe] ;  /* 0x00000e0035557984 */ /* 0x000fe20000000400 */
[----:B0-----:R-:W-:-:S03]  /*97d0*/  SHF.L.U32 R99, R19, 0x10, RZ ;  /* 0x0000001013637819 */ /* 0x001fc600000006ff */
[----:B------:R-:W-:Y:S01]  /*97e0*/  LDS.U16 R89, [R53+0x12] ;  /* 0x0000120035597984 */ /* 0x000fe20000000400 */
[----:B--2---:R-:W-:-:S03]  /*97f0*/  SHF.L.U32 R101, R71, 0x10, RZ ;  /* 0x0000001047657819 */ /* 0x004fc600000006ff */
[----:B------:R-:W0:Y:S04]  /*9800*/  LDS.U16 R19, [R53+0x18] ;  /* 0x0000180035137984 */ /* 0x000e280000000400 */
[----:B------:R-:W2:Y:S04]  /*9810*/  LDS.U16 R93, [R53+0x16] ;  /* 0x00001600355d7984 */ /* 0x000ea80000000400 */
[----:B------:R-:W2:Y:S04]  /*9820*/  LDS.U16 R95, [R53+0x1a] ;  /* 0x00001a00355f7984 */ /* 0x000ea80000000400 */
[----:B------:R-:W2:Y:S04]  /*9830*/  LDS.U16 R71, [R53+0x1c] ;  /* 0x00001c0035477984 */ /* 0x000ea80000000400 */
[----:B------:R-:W2:Y:S01]  /*9840*/  LDS.U16 R97, [R53+0x1e] ;  /* 0x00001e0035617984 */ /* 0x000ea20000000400 */
[----:B---3--:R-:W-:-:S02]  /*9850*/  SHF.L.U32 R103, R75, 0x10, RZ ;  /* 0x000000104b677819 */ /* 0x008fc400000006ff */
[----:B----4-:R-:W-:Y:S01]  /*9860*/  SHF.L.U32 R102, R73, 0x10, RZ ;  /* 0x0000001049667819 */ /* 0x010fe200000006ff */
[----:B------:R-:W-:Y:S01]  /*9870*/  FMUL.FTZ R73, R101, -1.4426950216293334961 ;  /* 0xbfb8aa3b65497820 */ /* 0x000fe20000410000 */
[----:B-----5:R-:W-:Y:S01]  /*9880*/  SHF.L.U32 R104, R77, 0x10, RZ ;  /* 0x000000104d687819 */ /* 0x020fe200000006ff */
[----:B------:R-:W-:-:S04]  /*9890*/  FMUL.FTZ R77, R103, -1.4426950216293334961 ;  /* 0xbfb8aa3b674d7820 */ /* 0x000fc80000410000 */
[----:B------:R-:W3:Y:S04]  /*98a0*/  MUFU.EX2 R73, R73 ;  /* 0x0000004900497308 */ /* 0x000ee80000000800 */
[----:B------:R-:W4:Y:S01]  /*98b0*/  MUFU.EX2 R77, R77 ;  /* 0x0000004d004d7308 */ /* 0x000f220000000800 */
[----:B-1----:R-:W-:Y:S02]  /*98c0*/  IMAD.U32 R105, R79, 0x10000, RZ ;  /* 0x000100004f697824 */ /* 0x002fe400078e00ff */
[----:B------:R-:W-:Y:S01]  /*98d0*/  FMUL.FTZ R100, R99, -1.4426950216293334961 ;  /* 0xbfb8aa3b63647820 */ /* 0x000fe20000410000 */
[----:B------:R-:W-:Y:S01]  /*98e0*/  FMUL.FTZ R75, R102, -1.4426950216293334961 ;  /* 0xbfb8aa3b664b7820 */ /* 0x000fe20000410000 */
[----:B------:R-:W-:Y:S01]  /*98f0*/  FMUL.FTZ R79, R104, -1.4426950216293334961 ;  /* 0xbfb8aa3b684f7820 */ /* 0x000fe20000410000 */
[----:B------:R-:W-:Y:S01]  /*9900*/  SHF.L.U32 R106, R83, 0x10, RZ ;  /* 0x00000010536a7819 */ /* 0x000fe200000006ff */
[----:B------:R-:W-:Y:S01]  /*9910*/  FMUL.FTZ R83, R105, -1.4426950216293334961 ;  /* 0xbfb8aa3b69537820 */ /* 0x000fe20000410000 */
[----:B------:R-:W-:-:S02]  /*9920*/  SHF.L.U32 R108, R87, 0x10, RZ ;  /* 0x00000010576c7819 */ /* 0x000fc400000006ff */
[----:B------:R-:W-:Y:S02]  /*9930*/  SHF.L.U32 R110, R91, 0x10, RZ ;  /* 0x000000105b6e7819 */ /* 0x000fe400000006ff */
[----:B0-----:R-:W-:Y:S02]  /*9940*/  SHF.L.U32 R112, R19, 0x10, RZ ;  /* 0x0000001013707819 */ /* 0x001fe400000006ff */
[----:B------:R-:W-:Y:S02]  /*9950*/  SHF.L.U32 R107, R85, 0x10, RZ ;  /* 0x00000010556b7819 */ /* 0x000fe400000006ff */
[----:B------:R-:W-:Y:S02]  /*9960*/  SHF.L.U32 R109, R89, 0x10, RZ ;  /* 0x00000010596d7819 */ /* 0x000fe400000006ff */
[----:B--2---:R-:W-:Y:S02]  /*9970*/  SHF.L.U32 R111, R93, 0x10, RZ ;  /* 0x000000105d6f7819 */ /* 0x004fe400000006ff */
[----:B------:R-:W-:Y:S01]  /*9980*/  SHF.L.U32 R95, R95, 0x10, RZ ;  /* 0x000000105f5f7819 */ /* 0x000fe200000006ff */
[----:B---3--:R-:W-:Y:S01]  /*9990*/  FADD.FTZ R73, R73, 1 ;  /* 0x3f80000049497421 */ /* 0x008fe20000010000 */
[----:B------:R-:W-:Y:S01]  /*99a0*/  SHF.L.U32 R113, R71, 0x10, RZ ;  /* 0x0000001047717819 */ /* 0x000fe200000006ff */
[----:B----4-:R-:W-:Y:S01]  /*99b0*/  FADD.FTZ R77, R77, 1 ;  /* 0x3f8000004d4d7421 */ /* 0x010fe20000010000 */
[----:B------:R-:W-:Y:S01]  /*99c0*/  SHF.L.U32 R117, R97, 0x10, RZ ;  /* 0x0000001061757819 */ /* 0x000fe200000006ff */
[----:B------:R-:W0:Y:S01]  /*99d0*/  MUFU.EX2 R100, R100 ;  /* 0x0000006400647308 */ /* 0x000e220000000800 */
[----:B------:R-:W-:Y:S01]  /*99e0*/  FMUL.FTZ R85, R106, -1.4426950216293334961 ;  /* 0xbfb8aa3b6a557820 */ /* 0x000fe20000410000 */
[----:B------:R-:W-:Y:S01]  /*99f0*/  FMUL.FTZ R89, R108, -1.4426950216293334961 ;  /* 0xbfb8aa3b6c597820 */ /* 0x000fe20000410000 */
[----:B------:R-:W-:Y:S01]  /*9a00*/  FMUL.FTZ R93, R110, -1.4426950216293334961 ;  /* 0xbfb8aa3b6e5d7820 */ /* 0x000fe20000410000 */
[----:B------:R-:W1:Y:S01]  /*9a10*/  MUFU.EX2 R75, R75 ;  /* 0x0000004b004b7308 */ /* 0x000e620000000800 */
[----:B------:R-:W-:Y:S01]  /*9a20*/  FMUL.FTZ R71, R112, -1.4426950216293334961 ;  /* 0xbfb8aa3b70477820 */ /* 0x000fe20000410000 */
[----:B------:R-:W-:-:S02]  /*9a30*/  FMUL.FTZ R87, R107, -1.4426950216293334961 ;  /* 0xbfb8aa3b6b577820 */ /* 0x000fc40000410000 */
[----:B------:R-:W2:Y:S01]  /*9a40*/  MUFU.EX2 R79, R79 ;  /* 0x0000004f004f7308 */ /* 0x000ea20000000800 */
[----:B------:R-:W-:Y:S01]  /*9a50*/  FMUL.FTZ R91, R109, -1.4426950216293334961 ;  /* 0xbfb8aa3b6d5b7820 */ /* 0x000fe20000410000 */
[----:B------:R-:W-:Y:S01]  /*9a60*/  FMUL.FTZ R19, R111, -1.4426950216293334961 ;  /* 0xbfb8aa3b6f137820 */ /* 0x000fe20000410000 */
[----:B------:R-:W-:Y:S01]  /*9a70*/  FMUL.FTZ R97, R95, -1.4426950216293334961 ;  /* 0xbfb8aa3b5f617820 */ /* 0x000fe20000410000 */
[----:B------:R-:W3:Y:S01]  /*9a80*/  MUFU.EX2 R83, R83 ;  /* 0x0000005300537308 */ /* 0x000ee20000000800 */
[----:B------:R-:W-:Y:S01]  /*9a90*/  FMUL.FTZ R115, R113, -1.4426950216293334961 ;  /* 0xbfb8aa3b71737820 */ /* 0x000fe20000410000 */
[----:B------:R-:W-:Y:S02]  /*9aa0*/  FMUL.FTZ R119, R117, -1.4426950216293334961 ;  /* 0xbfb8aa3b75777820 */ /* 0x000fe40000410000 */
[----:B------:R-:W4:Y:S08]  /*9ab0*/  MUFU.RCP R130, R73 ;  /* 0x0000004900827308 */ /* 0x000f300000001000 */
[----:B------:R-:W5:Y:S08]  /*9ac0*/  MUFU.RCP R132, R77 ;  /* 0x0000004d00847308 */ /* 0x000f700000001000 */
[----:B------:R-:W4:Y:S04]  /*9ad0*/  MUFU.EX2 R85, R85 ;  /* 0x0000005500557308 */ /* 0x000f280000000800 */
[----:B------:R-:W5:Y:S04]  /*9ae0*/  MUFU.EX2 R89, R89 ;  /* 0x0000005900597308 */ /* 0x000f680000000800 */
[----:B------:R-:W5:Y:S04]  /*9af0*/  MUFU.EX2 R93, R93 ;  /* 0x0000005d005d7308 */ /* 0x000f680000000800 */
        /* <DEDUP_REMOVED lines=11> */
[----:B----4-:R-:W-:Y:S01]  /*9bb0*/  FADD.FTZ R85, R85, 1 ;  /* 0x3f80000055557421 */ /* 0x010fe20000010000 */
[----:B-----5:R-:W-:Y:S01]  /*9bc0*/  FADD.FTZ R89, R89, 1 ;  /* 0x3f80000059597421 */ /* 0x020fe20000010000 */
[----:B------:R-:W0:Y:S01]  /*9bd0*/  MUFU.RCP R100, R100 ;  /* 0x0000006400647308 */ /* 0x000e220000001000 */
[----:B------:R-:W-:Y:S01]  /*9be0*/  FADD.FTZ R93, R93, 1 ;  /* 0x3f8000005d5d7421 */ /* 0x000fe20000010000 */
[----:B------:R-:W-:Y:S01]  /*9bf0*/  FADD.FTZ R71, R71, 1 ;  /* 0x3f80000047477421 */ /* 0x000fe20000010000 */
[----:B------:R-:W-:Y:S01]  /*9c00*/  FMUL.FTZ R101, R101, R130 ;  /* 0x0000008265657220 */ /* 0x000fe20000410000 */
[----:B------:R-:W-:Y:S01]  /*9c10*/  FMUL.FTZ R103, R103, R132 ;  /* 0x0000008467677220 */ /* 0x000fe20000410000 */
[----:B------:R-:W-:Y:S01]  /*9c20*/  FADD.FTZ R87, R87, 1 ;  /* 0x3f80000057577421 */ /* 0x000fe20000010000 */
[----:B------:R-:W-:-:S02]  /*9c30*/  FADD.FTZ R91, R91, 1 ;  /* 0x3f8000005b5b7421 */ /* 0x000fc40000010000 */
[----:B------:R-:W1:Y:S01]  /*9c40*/  MUFU.RCP R75, R75 ;  /* 0x0000004b004b7308 */ /* 0x000e620000001000 */
[----:B------:R-:W-:Y:S01]  /*9c50*/  FADD.FTZ R19, R19, 1 ;  /* 0x3f80000013137421 */ /* 0x000fe20000010000 */
[----:B------:R-:W-:Y:S01]  /*9c60*/  FADD.FTZ R97, R97, 1 ;  /* 0x3f80000061617421 */ /* 0x000fe20000010000 */
[----:B------:R-:W-:Y:S01]  /*9c70*/  FADD.FTZ R115, R115, 1 ;  /* 0x3f80000073737421 */ /* 0x000fe20000010000 */
[----:B------:R-:W-:-:S04]  /*9c80*/  FADD.FTZ R119, R119, 1 ;  /* 0x3f80000077777421 */ /* 0x000fc80000010000 */
[----:B------:R-:W2:Y:S01]  /*9c90*/  MUFU.RCP R79, R79 ;  /* 0x0000004f004f7308 */ /* 0x000ea20000001000 */
[----:B------:R-:W-:Y:S01]  /*9ca0*/  FMUL.FTZ R101, R101, R114 ;  /* 0x0000007265657220 */ /* 0x000fe20000410000 */
[----:B------:R-:W-:-:S06]  /*9cb0*/  FMUL.FTZ R103, R103, R116 ;  /* 0x0000007467677220 */ /* 0x000fcc0000410000 */
[----:B------:R-:W3:Y:S08]  /*9cc0*/  MUFU.RCP R136, R83 ;  /* 0x0000005300887308 */ /* 0x000ef00000001000 */
[----:B------:R-:W4:Y:S08]  /*9cd0*/  MUFU.RCP R85, R85 ;  /* 0x0000005500557308 */ /* 0x000f300000001000 */
[----:B------:R-:W5:Y:S08]  /*9ce0*/  MUFU.RCP R138, R87 ;  /* 0x00000057008a7308 */ /* 0x000f700000001000 */
[----:B------:R-:W5:Y:S08]  /*9cf0*/  MUFU.RCP R89, R89 ;  /* 0x0000005900597308 */ /* 0x000f700000001000 */
        /* <DEDUP_REMOVED lines=8> */
[----:B-1----:R-:W-:Y:S01]  /*9d80*/  FMUL.FTZ R102, R102, R75 ;  /* 0x0000004b66667220 */ /* 0x002fe20000410000 */
[----:B--2---:R-:W-:Y:S01]  /*9d90*/  FMUL.FTZ R104, R104, R79 ;  /* 0x0000004f68687220 */ /* 0x004fe20000410000 */
[----:B---3--:R-:W-:Y:S01]  /*9da0*/  FMUL.FTZ R105, R105, R136 ;  /* 0x0000008869697220 */ /* 0x008fe20000410000 */
[----:B------:R-:W-:Y:S01]  /*9db0*/  FMUL.FTZ R100, R100, R55 ;  /* 0x0000003764647220 */ /* 0x000fe20000410000 */
[----:B------:R-:W-:Y:S01]  /*9dc0*/  FMUL.FTZ R102, R102, R57 ;  /* 0x0000003966667220 */ /* 0x000fe20000410000 */
[----:B------:R-:W-:Y:S01]  /*9dd0*/  FMUL.FTZ R104, R104, R59 ;  /* 0x0000003b68687220 */ /* 0x000fe20000410000 */
[----:B------:R-:W-:Y:S01]  /*9de0*/  FMUL.FTZ R105, R105, R118 ;  /* 0x0000007669697220 */ /* 0x000fe20000410000 */
[----:B----4-:R-:W-:Y:S01]  /*9df0*/  FMUL.FTZ R106, R106, R85 ;  /* 0x000000556a6a7220 */ /* 0x010fe20000410000 */
[----:B-----5:R-:W-:Y:S01]  /*9e00*/  FMUL.FTZ R107, R107, R138 ;  /* 0x0000008a6b6b7220 */ /* 0x020fe20000410000 */
        /* <DEDUP_REMOVED lines=9> */
[----:B------:R-:W-:Y:S01]  /*9ea0*/  BAR.SYNC.DEFER_BLOCKING 0x0 ;  /* 0x0000000000007b1d */ /* 0x000fe20000010000 */
[----:B------:R-:W-:Y:S01]  /*9eb0*/  F2FP.BF16.F32.PACK_AB R102, R103, R102 ;  /* 0x000000666766723e */ /* 0x000fe200000010ff */
        /* <DEDUP_REMOVED lines=11> */
[----:B------:R-:W-:-:S02]  /*9f70*/  PRMT R19, R100, 0x7632, R19 ;  /* 0x0000763264137816 */ /* 0x000fc40000000013 */
[----:B------:R-:W-:Y:S02]  /*9f80*/  PRMT R55, R102, 0x7632, R55 ;  /* 0x0000763266377816 */ /* 0x000fe40000000037 */
[----:B------:R-:W-:Y:S02]  /*9f90*/  PRMT R57, R104, 0x7632, R57 ;  /* 0x0000763268397816 */ /* 0x000fe40000000039 */
[----:B------:R-:W-:Y:S02]  /*9fa0*/  F2FP.BF16.F32.PACK_AB R106, R107, R106 ;  /* 0x0000006a6b6a723e */ /* 0x000fe400000010ff */
[----:B------:R-:W-:Y:S02]  /*9fb0*/  F2FP.BF16.F32.PACK_AB R108, R109, R108 ;  /* 0x0000006c6d6c723e */ /* 0x000fe400000010ff */
[----:B------:R-:W-:Y:S02]  /*9fc0*/  F2FP.BF16.F32.PACK_AB R110, R111, R110 ;  /* 0x0000006e6f6e723e */ /* 0x000fe400000010ff */
[----:B------:R-:W-:-:S02]  /*9fd0*/  F2FP.BF16.F32.PACK_AB R95, R95, R112 ;  /* 0x000000705f5f723e */ /* 0x000fc400000010ff */
[----:B------:R-:W-:Y:S01]  /*9fe0*/  F2FP.BF16.F32.PACK_AB R114, R117, R114 ;  /* 0x000000727572723e */ /* 0x000fe200000010ff */
[----:B------:R0:W-:Y:S01]  /*9ff0*/  STS.U16 [R53+0x2], R19 ;  /* 0x0000021335007388 */ /* 0x0001e20000000400 */
[----:B------:R-:W-:Y:S02]  /*a000*/  PRMT R59, R108, 0x7632, R59 ;  /* 0x000076326c3b7816 */ /* 0x000fe4000000003b */
[----:B------:R-:W-:Y:S01]  /*a010*/  PRMT R61, R114, 0x7632, R61 ;  /* 0x00007632723d7816 */ /* 0x000fe2000000003d */
[----:B------:R1:W-:Y:S04]  /*a020*/  STS.U16 [R53+0x6], R55 ;  /* 0x0000063735007388 */ /* 0x0003e80000000400 */
[----:B------:R2:W-:Y:S01]  /*a030*/  STS.U16 [R53+0xa], R57 ;  /* 0x00000a3935007388 */ /* 0x0005e20000000400 */
[----:B0-----:R-:W-:-:S02]  /*a040*/  PRMT R19, R106, 0x7632, R19 ;  /* 0x000076326a137816 */ /* 0x001fc40000000013 */
[----:B-1----:R-:W-:Y:S02]  /*a050*/  PRMT R55, R110, 0x7632, R55 ;  /* 0x000076326e377816 */ /* 0x002fe40000000037 */
[----:B--2---:R-:W-:Y:S01]  /*a060*/  PRMT R57, R95, 0x7632, R57 ;  /* 0x000076325f397816 */ /* 0x004fe20000000039 */
[----:B------:R0:W-:Y:S04]  /*a070*/  STS.U16 [R53], R100 ;  /* 0x0000006435007388 */ /* 0x0001e80000000400 */
[----:B------:R1:W-:Y:S04]  /*a080*/  STS.U16 [R53+0x4], R102 ;  /* 0x0000046635007388 */ /* 0x0003e80000000400 */
[----:B------:R-:W-:Y:S01]  /*a090*/  STS.U16 [R53+0x8], R104 ;  /* 0x0000086835007388 */ /* 0x000fe20000000400 */
[----:B0-----:R-:W0:Y:S03]  /*a0a0*/  LDC.64 R100, c[0x0][0x430] ;  /* 0x00010c00ff647b82 */ /* 0x001e260000000a00 */
[----:B------:R-:W-:Y:S04]  /*a0b0*/  STS.U16 [R53+0xc], R106 ;  /* 0x00000c6a35007388 */ /* 0x000fe80000000400 */
[----:B------:R-:W-:Y:S01]  /*a0c0*/  STS.U16 [R53+0xe], R19 ;  /* 0x00000e1335007388 */ /* 0x000fe20000000400 */
[----:B-1----:R-:W1:Y:S03]  /*a0d0*/  LDC.64 R102, c[0x0][0x438] ;  /* 0x00010e00ff667b82 */ /* 0x002e660000000a00 */
[----:B------:R-:W-:Y:S04]  /*a0e0*/  STS.U16 [R53+0x10], R108 ;  /* 0x0000106c35007388 */ /* 0x000fe80000000400 */
[----:B------:R-:W-:Y:S04]  /*a0f0*/  STS.U16 [R53+0x12], R59 ;  /* 0x0000123b35007388 */ /* 0x000fe80000000400 */
        /* <DEDUP_REMOVED lines=23> */
[----:B------:R-:W-:Y:S01]  /*a270*/  @!P0 STS [R148+0x420], R17 ;  /* 0x0004201194008388 */ /* 0x000fe20000000800 */
[----:B------:R-:W-:Y:S06]  /*a280*/  BAR.SYNC.DEFER_BLOCKING 0x0 ;  /* 0x0000000000007b1d */ /* 0x000fec0000010000 */
[----:B------:R-:W3:Y:S01]  /*a290*/  LDS R19, [R148+0x420] ;  /* 0x0004200094137984 */ /* 0x000ee20000000800 */
[----:B0-----:R-:W-:-:S04]  /*a2a0*/  IMAD.WIDE.U32 R68, R100, UR22, R68 ;  /* 0x0000001664447c25 */ /* 0x001fc8000f8e0044 */
[----:B------:R-:W-:Y:S02]  /*a2b0*/  IMAD R69, R101, UR22, R69 ;  /* 0x0000001665457c24 */ /* 0x000fe4000f8e0245 */
[----:B-1----:R-:W-:-:S04]  /*a2c0*/  IMAD.WIDE.U32 R68, R0, R102, R68 ;  /* 0x0000006600447225 */ /* 0x002fc800078e0044 */
[----:B--2---:R-:W-:Y:S01]  /*a2d0*/  IMAD R53, R0, R103, R69 ;  /* 0x0000006700357224 */ /* 0x004fe200078e0245 */
[----:B------:R-:W-:-:S04]  /*a2e0*/  IADD3 R69, P0, PT, R70, R68, RZ ;  /* 0x0000004446457210 */ /* 0x000fc80007f1e0ff */
[----:B------:R-:W-:Y:S02]  /*a2f0*/  LEA R68, P3, R69, UR6, 0x1 ;  /* 0x0000000645447c11 */ /* 0x000fe4000f8608ff */
[-C--:B---3--:R-:W-:Y:S02]  /*a300*/  ISETP.GE.AND P4, PT, R72, R19.reuse, PT ;  /* 0x000000134800720c */ /* 0x088fe40003f86270 */
[-C--:B------:R-:W-:Y:S02]  /*a310*/  ISETP.GE.AND P6, PT, R86, R19.reuse, PT ;  /* 0x000000135600720c */ /* 0x080fe40003fc6270 */
[-C--:B------:R-:W-:Y:S02]  /*a320*/  ISETP.GE.AND P5, PT, R84, R19.reuse, PT ;  /* 0x000000135400720c */ /* 0x080fe40003fa6270 */
[-C--:B------:R-:W-:Y:S02]  /*a330*/  ISETP.GE.AND P2, PT, R70, R19.reuse, PT ;  /* 0x000000134600720c */ /* 0x080fe40003f46270 */
[----:B------:R-:W-:-:S02]  /*a340*/  ISETP.GE.AND P1, PT, R74, R19, PT ;  /* 0x000000134a00720c */ /* 0x000fc40003f26270 */
[----:B------:R-:W-:Y:S02]  /*a350*/  IADD3.X R74, PT, PT, RZ, R53, RZ, P0, !PT ;  /* 0x00000035ff4a7210 */ /* 0x000fe400007fe4ff */
[-C--:B------:R-:W-:Y:S02]  /*a360*/  ISETP.GE.AND P0, PT, R66, R19.reuse, PT ;  /* 0x000000134200720c */ /* 0x080fe40003f06270 */
[----:B------:R-:W-:Y:S02]  /*a370*/  LEA.HI.X R69, R69, UR7, R74, 0x1, P3 ;  /* 0x0000000745457c11 */ /* 0x000fe400098f0c4a */
        /* <DEDUP_REMOVED lines=22> */
[----:B------:R-:W-:-:S03]  /*a4e0*/  ISETP.GE.AND P1, PT, R88, R19, PT ;  /* 0x000000135800720c */ /* 0x000fc60003f26270 */
[----:B------:R0:W-:Y:S01]  /*a4f0*/  @!P0 STG.E.U16 desc[UR24][R68.64+0x240], R39 ;  /* 0x0002402744008986 */ /* 0x0001e2000c101518 */
[----:B------:R-:W-:-:S03]  /*a500*/  ISETP.GE.AND P0, PT, R7, UR5, PT ;  /* 0x0000000507007c0c */ /* 0x000fc6000bf06270 */
[----:B------:R0:W-:Y:S01]  /*a510*/  @!P3 STG.E.U16 desc[UR24][R68.64+0x340], R47 ;  /* 0x0003402f4400b986 */ /* 0x0001e2000c101518 */
[----:B------:R-:W-:-:S03]  /*a520*/  IADD3 R8, P3, PT, R8, 0x400, RZ ;  /* 0x0000040008087810 */ /* 0x000fc60007f7e0ff */
[----:B------:R0:W-:Y:S01]  /*a530*/  @!P2 STG.E.U16 desc[UR24][R68.64+0x380], R49 ;  /* 0x000380314400a986 */ /* 0x0001e2000c101518 */
[----:B------:R-:W-:-:S03]  /*a540*/  IADD3 R9, P2, PT, R9, 0x400, RZ ;  /* 0x0000040009097810 */ /* 0x000fc60007f5e0ff */
[----:B------:R0:W-:Y:S01]  /*a550*/  @!P1 STG.E.U16 desc[UR24][R68.64+0x3c0], R51 ;  /* 0x0003c03344009986 */ /* 0x0001e2000c101518 */
[----:B------:R-:W-:Y:S02]  /*a560*/  IADD3 R13, P1, PT, R13, 0x800, RZ ;  /* 0x000008000d0d7810 */ /* 0x000fe40007f3e0ff */
[----:B------:R-:W-:Y:S02]  /*a570*/  IADD3.X R10, PT, PT, RZ, R10, RZ, P2, !PT ;  /* 0x0000000aff0a7210 */ /* 0x000fe400017fe4ff */
[----:B------:R-:W-:Y:S02]  /*a580*/  IADD3.X R15, PT, PT, RZ, R15, RZ, P1, !PT ;  /* 0x0000000fff0f7210 */ /* 0x000fe40000ffe4ff */
[----:B------:R-:W-:Y:S01]  /*a590*/  IADD3.X R11, PT, PT, RZ, R11, RZ, P3, !PT ;  /* 0x0000000bff0b7210 */ /* 0x000fe20001ffe4ff */
[----:B------:R-:W-:Y:S06]  /*a5a0*/  @!P0 BRA `(.L_x_1462) ;  /* 0xffffff60009c8947 */ /* 0x000fec000383ffff */
[----:B------:R-:W-:Y:S05]  /*a5b0*/  EXIT ;  /* 0x000000000000794d */ /* 0x000fea0003800000 */
.L_x_1463:
        /* <DEDUP_REMOVED lines=12> */
.L_x_5033:


//--------------------- .text._Z25selective_scan_fwd_kernelI32Selective_Scan_fwd_kernel_traitsILi32ELi16ELi1ELb0ELb1ELb0ELb0EN3c108BFloat16ENS1_7complexIfEEEEv13SSMParamsBase --------------------------
	.section	.text._Z25selective_scan_fwd_kernelI32Selective_Scan_fwd_kernel_traitsILi32ELi16ELi1ELb0ELb1ELb0ELb0EN3c108BFloat16ENS1_7complexIfEEEEv13SSMParamsBase,"ax",@progbits
	.align	128
        .global         _Z25selective_scan_fwd_kernelI32Selective_Scan_fwd_kernel_traitsILi32ELi16ELi1ELb0ELb1ELb0ELb0EN3c108BFloat16ENS1_7complexIfEEEEv13SSMParamsBase
        .type           _Z25selective_scan_fwd_kernelI32Selective_Scan_fwd_kernel_traitsILi32ELi16ELi1ELb0ELb1ELb0ELb0EN3c108BFloat16ENS1_7complexIfEEEEv13SSMParamsBase,@function
        .size           _Z25selective_scan_fwd_kernelI32Selective_Scan_fwd_kernel_traitsILi32ELi16ELi1ELb0ELb1ELb0ELb0EN3c108BFloat16ENS1_7complexIfEEEEv13SSMParamsBase,(.L_x_5034 - _Z25selective_scan_fwd_kernelI32Selective_Scan_fwd_kernel_traitsILi32ELi16ELi1ELb0ELb1ELb0ELb0EN3c108BFloat16ENS1_7complexIfEEEEv13SSMParamsBase)
        .other          _Z25selective_scan_fwd_kernelI32Selective_Scan_fwd_kernel_traitsILi32ELi16ELi1ELb0ELb1ELb0ELb0EN3c108BFloat16ENS1_7complexIfEEEEv13SSMParamsBase,@"STO_CUDA_ENTRY STV_DEFAULT"
_Z25selective_scan_fwd_kernelI32Selective_Scan_fwd_kernel_traitsILi32ELi16ELi1ELb0ELb1ELb0ELb0EN3c108BFloat16ENS1_7complexIfEEEEv13SSMParamsBase:
.text._Z25selective_scan_fwd_kernelI32Selective_Scan_fwd_kernel_traitsILi32ELi16ELi1ELb0ELb1ELb0ELb0EN3c108BFloat16ENS1_7complexIfEEEEv13SSMParamsBase:
        /* <DEDUP_REMOVED lines=11> */
[----:B------:R-:W3:Y:S01]  /*00b0*/  S2UR UR18, SR_CTAID.X ;  /* 0x00000000001279c3 */ /* 0x000ee20000002500 */
[----:B------:R-:W0:Y:S01]  /*00c0*/  I2F.RP R10, R12 ;  /* 0x0000000c000a7306 */ /* 0x000e220000209400 */
[----:B----4-:R-:W-:-:S06]  /*00d0*/  ISETP.NE.U32.AND P0, PT, R4, RZ, PT ;  /* 0x000000ff0400720c */ /* 0x010fcc0003f05070 */
[----:B------:R-:W4:Y:S01]  /*00e0*/  LDC R28, c[0x0][0x394] ;  /* 0x0000e500ff1c7b82 */ /* 0x000f220000000800 */
[----:B------:R-:W-:Y:S02]  /*00f0*/  ISETP.NE.AND.EX P0, PT, R5, RZ, PT, P0 ;  /* 0x000000ff0500720c */ /* 0x000fe40003f05300 */
[----:B--2---:R-:W-:-:S05]  /*0100*/  ISETP.NE.U32.AND P1, PT, R6, RZ, PT ;  /* 0x000000ff0600720c */ /* 0x004fca0003f25070 */
[----:B------:R-:W2:Y:S01]  /*0110*/  LDC R15, c[0x0][0x384] ;  /* 0x0000e100ff0f7b82 */ /* 0x000ea20000000800 */
[----:B0-----:R-:W0:Y:S01]  /*0120*/  MUFU.RCP R10, R10 ;  /* 0x0000000a000a7308 */ /* 0x001e220000001000 */
[----:B------:R-:W-:-:S04]  /*0130*/  ISETP.NE.AND.EX P1, PT, R7, RZ, PT, P1 ;  /* 0x000000ff0700720c */ /* 0x000fc80003f25310 */
[C---:B-1----:R-:W-:Y:S02]  /*0140*/  @P0 LEA R4, P2, R0.reuse, R4, 0x2 ;  /* 0x0000000400040211 */ /* 0x042fe400078410ff */
[----:B------:R-:W1:Y:S02]  /*0150*/  LDC.64 R20, c[0x0][0x460] ;  /* 0x00011800ff147b82 */ /* 0x000e640000000a00 */
[----:B------:R-:W-:-:S05]  /*0160*/  @P0 LEA.HI.X R5, R0, R5, RZ, 0x2, P2 ;  /* 0x0000000500050211 */ /* 0x000fca00010f14ff */
[----:B------:R-:W-:Y:S01]  /*0170*/  @P1 LEA R6, P3, R0, R6, 0x2 ;  /* 0x0000000600061211 */ /* 0x000fe200078610ff */
[----:B------:R3:W5:Y:S01]  /*0180*/  @P0 LDG.E R2, desc[UR20][R4.64] ;  /* 0x0000001404020981 */ /* 0x000762000c1e1900 */
[----:B------:R-:W1:Y:S01]  /*0190*/  LDC.64 R22, c[0x0][0x468] ;  /* 0x00011a00ff167b82 */ /* 0x000e620000000a00 */
[----:B0-----:R-:W-:Y:S02]  /*01a0*/  IADD3 R8, PT, PT, R10, 0xffffffe, RZ ;  /* 0x0ffffffe0a087810 */ /* 0x001fe40007ffe0ff */
[----:B------:R-:W-:Y:S02]  /*01b0*/  @P1 LEA.HI.X R7, R0, R7, RZ, 0x2, P3 ;  /* 0x0000000700071211 */ /* 0x000fe400018f14ff */
[----:B------:R0:W4:Y:S03]  /*01c0*/  F2I.FTZ.U32.TRUNC.NTZ R9, R8 ;  /* 0x0000000800097305 */ /* 0x000126000021f000 */
[----:B------:R-:W1:Y:S01]  /*01d0*/  LDC.64 R24, c[0x0][0x3c8] ;  /* 0x0000f200ff187b82 */ /* 0x000e620000000a00 */
[----:B---3--:R-:W-:Y:S01]  /*01e0*/  IABS R4, R0 ;  /* 0x0000000000047213 */ /* 0x008fe20000000000 */
[----:B------:R3:W5:Y:S01]  /*01f0*/  @P1 LDG.E R3, desc[UR20][R6.64] ;  /* 0x0000001406031981 */ /* 0x000762000c1e1900 */
[----:B0-----:R-:W-:-:S05]  /*0200*/  HFMA2 R8, -RZ, RZ, 0, 0 ;  /* 0x00000000ff087431 */ /* 0x001fca00000001ff */
[----:B------:R-:W0:Y:S01]  /*0210*/  LDC.64 R26, c[0x0][0x448] ;  /* 0x00011200ff1a7b82 */ /* 0x000e220000000a00 */
[----:B----4-:R-:W-:-:S05]  /*0220*/  IADD3 R11, PT, PT, RZ, -R9, RZ ;  /* 0x80000009ff0b7210 */ /* 0x010fca0007ffe0ff */
[----:B------:R-:W-:-:S04]  /*0230*/  IMAD R5, R11, R12, RZ ;  /* 0x0000000c0b057224 */ /* 0x000fc800078e02ff */
[----:B------:R-:W-:Y:S01]  /*0240*/  IMAD.HI.U32 R9, R9, R5, R8 ;  /* 0x0000000509097227 */ /* 0x000fe200078e0008 */
[----:B------:R-:W-:-:S05]  /*0250*/  MOV R5, R4 ;  /* 0x0000000400057202 */ /* 0x000fca0000000f00 */
[----:B------:R-:W-:-:S05]  /*0260*/  IMAD.HI.U32 R4, R9, R5, RZ ;  /* 0x0000000509047227 */ /* 0x000fca00078e00ff */
[----:B---3--:R-:W-:-:S05]  /*0270*/  IADD3 R6, PT, PT, -R4, RZ, RZ ;  /* 0x000000ff04067210 */ /* 0x008fca0007ffe1ff */
[----:B------:R-:W-:-:S05]  /*0280*/  IMAD R5, R12, R6, R5 ;  /* 0x000000060c057224 */ /* 0x000fca00078e0205 */
[----:B------:R-:W-:Y:S01]  /*0290*/  ISETP.GT.U32.AND P1, PT, R12, R5, PT ;  /* 0x000000050c00720c */ /* 0x000fe20003f24070 */
[----:B------:R-:W-:Y:S01]  /*02a0*/  UIMAD.WIDE.U32 UR4, UR18, UR8, URZ ;  /* 0x00000008120472a5 */ /* 0x000fe2000f8e00ff */
[----:B------:R-:W-:-:S03]  /*02b0*/  ISETP.GE.AND P3, PT, R28, 0x1, PT ;  /* 0x000000011c00780c */ /* 0x000fc60003f66270 */
[----:B------:R-:W-:-:S08]  /*02c0*/  UIMAD UR6, UR18, UR9, UR5 ;  /* 0x00000009120672a4 */ /* 0x000fd0000f8e0205 */
[----:B------:R-:W-:Y:S01]  /*02d0*/  @!P1 IMAD.IADD R5, R5, 0x1, -R12 ;  /* 0x0000000105059824 */ /* 0x000fe200078e0a0c */
[----:B------:R-:W-:-:S04]  /*02e0*/  MOV R6, UR4 ;  /* 0x0000000400067c02 */ /* 0x000fc80008000f00 */
[----:B------:R-:W-:Y:S02]  /*02f0*/  ISETP.GE.U32.AND P0, PT, R5, R12, PT ;  /* 0x0000000c0500720c */ /* 0x000fe40003f06070 */
[----:B------:R-:W-:Y:S01]  /*0300*/  MOV R7, UR5 ;  /* 0x0000000500077c02 */ /* 0x000fe20008000f00 */
[----:B------:R-:W-:Y:S01]  /*0310*/  UIMAD.WIDE.U32 UR4, UR18, UR12, URZ ;  /* 0x0000000c120472a5 */ /* 0x000fe2000f8e00ff */
[----:B------:R-:W-:Y:S01]  /*0320*/  MOV R7, UR6 ;  /* 0x0000000600077c02 */ /* 0x000fe20008000f00 */
[----:B------:R-:W-:Y:S01]  /*0330*/  UIMAD.WIDE.U32 UR6, UR18, UR16, URZ ;  /* 0x00000010120672a5 */ /* 0x000fe2000f8e00ff */
[----:B------:R-:W-:Y:S01]  /*0340*/  @!P1 IADD3 R4, PT, PT, R4, 0x1, RZ ;  /* 0x0000000104049810 */ /* 0x000fe20007ffe0ff */
[----:B------:R-:W-:Y:S01]  /*0350*/  UIMAD UR9, UR18, UR13, UR5 ;  /* 0x0000000d120972a4 */ /* 0x000fe2000f8e0205 */
[----:B------:R-:W-:Y:S01]  /*0360*/  LOP3.LUT R8, R0, R13, RZ, 0x3c, !PT ;  /* 0x0000000d00087212 */ /* 0x000fe200078e3cff */
[----:B------:R-:W-:Y:S01]  /*0370*/  UIMAD UR8, UR18, UR17, UR7 ;  /* 0x00000011120872a4 */ /* 0x000fe2000f8e0207 */
[----:B------:R-:W-:-:S02]  /*0380*/  MOV R10, UR4 ;  /* 0x00000004000a7c02 */ /* 0x000fc40008000f00 */
[----:B------:R-:W-:Y:S02]  /*0390*/  MOV R11, UR5 ;  /* 0x00000005000b7c02 */ /* 0x000fe40008000f00 */
[----:B------:R-:W-:Y:S02]  /*03a0*/  @P0 IADD3 R4, PT, PT, R4, 0x1, RZ ;  /* 0x0000000104040810 */ /* 0x000fe40007ffe0ff */
[----:B------:R-:W-:Y:S02]  /*03b0*/  MOV R9, UR9 ;  /* 0x0000000900097c02 */ /* 0x000fe40008000f00 */
[----:B------:R-:W-:Y:S02]  /*03c0*/  ISETP.GE.AND P2, PT, R8, RZ, PT ;  /* 0x000000ff0800720c */ /* 0x000fe40003f46270 */
[----:B------:R-:W-:Y:S02]  /*03d0*/  ISETP.NE.AND P0, PT, R13, RZ, PT ;  /* 0x000000ff0d00720c */ /* 0x000fe40003f05270 */
[----:B------:R-:W-:Y:S01]  /*03e0*/  MOV R5, R4 ;  /* 0x0000000400057202 */ /* 0x000fe20000000f00 */
[----:B012---:R-:W-:Y:S10]  /*03f0*/  @!P3 EXIT ;  /* 0x000000000000b94d */ /* 0x007ff40003800000 */
[----:B------:R-:W0:Y:S01]  /*0400*/  S2R R4, SR_TID.X ;  /* 0x0000000000047919 */ /* 0x000e220000002100 */
[----:B------:R-:W-:Y:S01]  /*0410*/  @!P2 IADD3 R5, PT, PT, -R5, RZ, RZ ;  /* 0x000000ff0505a210 */ /* 0x000fe20007ffe1ff */
[----:B------:R-:W1:Y:S01]  /*0420*/  LDCU.64 UR4, c[0x0][0x3a0] ;  /* 0x00007400ff0477ac */ /* 0x000e620008000a00 */
[----:B------:R-:W-:Y:S01]  /*0430*/  @!P0 LOP3.LUT R5, RZ, R13, RZ, 0x33, !PT ;  /* 0x0000000dff058212 */ /* 0x000fe200078e33ff */
[C---:B------:R-:W-:Y:S01]  /*0440*/  IMAD.WIDE.U32 R6, R0.reuse, UR10, R6 ;  /* 0x0000000a00067c25 */ /* 0x040fe2000f8e0006 */
[----:B------:R-:W-:Y:S01]  /*0450*/  MOV R8, R10 ;  /* 0x0000000a00087202 */ /* 0x000fe20000000f00 */
[----:B------:R-:W2:Y:S01]  /*0460*/  LDCU.64 UR12, c[0x0][0x3d8] ;  /* 0x00007b00ff0c77ac */ /* 0x000ea20008000a00 */
[----:B------:R-:W-:Y:S01]  /*0470*/  SHF.R.S32.HI R11, RZ, 0x1f, R5 ;  /* 0x0000001fff0b7819 */ /* 0x000fe20000011405 */
[----:B------:R-:W-:Y:S01]  /*0480*/  IMAD R16, R0, UR11, R7 ;  /* 0x0000000b00107c24 */ /* 0x000fe2000f8e0207 */
[----:B------:R-:W-:Y:S01]  /*0490*/  LEA R12, P0, R6, R20, 0x1 ;  /* 0x00000014060c7211 */ /* 0x000fe200078008ff */
[----:B------:R-:W3:Y:S01]  /*04a0*/  LDCU UR9, c[0x0][0x38c] ;  /* 0x00007180ff0977ac */ /* 0x000ee20008000800 */
[----:B------:R-:W-:-:S02]  /*04b0*/  IMAD.WIDE.U32 R8, R0, UR14, R8 ;  /* 0x0000000e00087c25 */ /* 0x000fc4000f8e0008 */
[----:B------:R-:W-:Y:S01]  /*04c0*/  LEA.HI.X R16, R6, R21, R16, 0x1, P0 ;  /* 0x0000001506107211 */ /* 0x000fe200000f0c10 */
[----:B------:R-:W-:Y:S01]  /*04d0*/  UMOV UR7, UR8 ;  /* 0x0000000800077c82 */ /* 0x000fe20008000000 */
[-C--:B------:R-:W-:Y:S02]  /*04e0*/  IMAD R18, R11, R24.reuse, RZ ;  /* 0x000000180b127224 */ /* 0x080fe400078e02ff */
[----:B------:R-:W-:-:S04]  /*04f0*/  IMAD.WIDE.U32 R10, R5, R24, UR6 ;  /* 0x00000006050a7e25 */ /* 0x000fc8000f8e0018 */
[----:B------:R-:W-:Y:S02]  /*0500*/  IMAD R17, R5, R25, R18 ;  /* 0x0000001905117224 */ /* 0x000fe400078e0212 */
[----:B------:R-:W-:Y:S01]  /*0510*/  IMAD R5, R15, UR18, R0 ;  /* 0x000000120f057c24 */ /* 0x000fe2000f8e0200 */
[----:B------:R-:W-:Y:S01]  /*0520*/  LEA R15, P0, R10, R26, 0x1 ;  /* 0x0000001a0a0f7211 */ /* 0x000fe200078008ff */
[----:B------:R-:W-:Y:S02]  /*0530*/  IMAD.IADD R17, R11, 0x1, R17 ;  /* 0x000000010b117824 */ /* 0x000fe400078e0211 */
[----:B------:R-:W-:Y:S01]  /*0540*/  IMAD R14, R0, UR15, R9 ;  /* 0x0000000f000e7c24 */ /* 0x000fe2000f8e0209 */
[----:B------:R-:W-:Y:S01]  /*0550*/  LEA R9, P1, R8, R22, 0x1 ;  /* 0x0000001608097211 */ /* 0x000fe200078208ff */
[----:B-1----:R-:W-:Y:S01]  /*0560*/  IMAD.WIDE.U32 R148, R0, UR4, RZ ;  /* 0x0000000400947c25 */ /* 0x002fe2000f8e00ff */
[----:B------:R-:W-:Y:S01]  /*0570*/  LEA.HI.X R17, R10, R27, R17, 0x1, P0 ;  /* 0x0000001b0a117211 */ /* 0x000fe200000f0c11 */
[----:B------:R-:W1:Y:S01]  /*0580*/  LDCU.U8 UR4, c[0x0][0x39e] ;  /* 0x000073c0ff0477ac */ /* 0x000e620008000000 */
[----:B0-----:R-:W-:Y:S01]  /*0590*/  SHF.L.U32 R11, R4, 0x5, RZ ;  /* 0x00000005040b7819 */ /* 0x001fe200000006ff */
[----:B--2---:R-:W-:Y:S01]  /*05a0*/  IMAD.WIDE.U32 R146, R0, UR12, RZ ;  /* 0x0000000c00927c25 */ /* 0x004fe2000f8e00ff */
[----:B------:R-:W-:-:S02]  /*05b0*/  SHF.L.U32 R13, R4, 0x4, RZ ;  /* 0x00000004040d7819 */ /* 0x000fc400000006ff */
[----:B------:R-:W-:Y:S01]  /*05c0*/  MOV R10, R12 ;  /* 0x0000000c000a7202 */ /* 0x000fe20000000f00 */
[----:B------:R-:W-:Y:S01]  /*05d0*/  IMAD R6, R5, R28, RZ ;  /* 0x0000001c05067224 */ /* 0x000fe200078e02ff */
[----:B------:R-:W-:Y:S01]  /*05e0*/  LOP3.LUT R12, R11, 0x7c1f, R4, 0xc8, !PT ;  /* 0x00007c1f0b0c7812 */ /* 0x000fe200078ec804 */
[C---:B------:R-:W-:Y:S01]  /*05f0*/  IMAD R5, R0.reuse, UR5, R149 ;  /* 0x0000000500057c24 */ /* 0x040fe2000f8e0295 */
[----:B------:R-:W-:Y:S01]  /*0600*/  LOP3.LUT R11, R13, 0x3e00, RZ, 0xc0, !PT ;  /* 0x00003e000d0b7812 */ /* 0x000fe200078ec0ff */
[----:B------:R-:W-:Y:S01]  /*0610*/  IMAD R7, R0, UR13, R147 ;  /* 0x0000000d00077c24 */ /* 0x000fe2000f8e0293 */
[----:B------:R-:W-:Y:S01]  /*0620*/  LEA.HI.X R14, R8, R23, R14, 0x1, P1 ;  /* 0x00000017080e7211 */ /* 0x000fe200008f0c0e */
[----:B---3--:R-:W-:Y:S01]  /*0630*/  IMAD R6, R6, UR9, RZ ;  /* 0x0000000906067c24 */ /* 0x008fe2000f8e02ff */
[----:B------:R-:W-:Y:S02]  /*0640*/  MOV R13, R16 ;  /* 0x00000010000d7202 */ /* 0x000fe40000000f00 */
[----:B------:R-:W-:-:S02]  /*0650*/  MOV R8, RZ ;  /* 0x000000ff00087202 */ /* 0x000fc40000000f00 */
        /* <DEDUP_REMOVED lines=30> */
[----:B------:R-:W-:Y:S02]  /*0840*/  LOP3.LUT R76, R12, 0x3e0, RZ, 0xfc, !PT ;  /* 0x000003e00c4c7812 */ /* 0x000fe400078efcff */
[----:B-1----:R-:W-:-:S07]  /*0850*/  LOP3.LUT R21, R11, 0x1f, R4, 0xf8, !PT ;  /* 0x0000001f0b157812 */ /* 0x002fce00078ef804 */
.L_x_1500:
[----:B0-----:R-:W0:Y:S01]  /*0860*/  LDC R77, c[0x0][0x388] ;  /* 0x0000e200ff4d7b82 */ /* 0x001e220000000800 */
[----:B------:R-:W-:Y:S01]  /*0870*/  SHF.L.U32 R78, R8, 0x9, RZ ;  /* 0x00000009084e7819 */ /* 0x000fe200000006ff */
[----:B------:R-:W-:Y:S01]  /*0880*/  IMAD.MOV.U32 R83, RZ, RZ, R13 ;  /* 0x000000ffff537224 */ /* 0x000fe200078e000d */
[C---:B------:R-:W-:Y:S02]  /*0890*/  LEA R80, P0, R21.reuse, R9, 0x1 ;  /* 0x0000000915507211 */ /* 0x040fe400078008ff */
[----:B------:R-:W-:Y:S02]  /*08a0*/  MOV R82, R10 ;  /* 0x0000000a00527202 */ /* 0x000fe40000000f00 */
[----:B------:R-:W-:Y:S02]  /*08b0*/  IADD3.X R81, PT, PT, RZ, R14, RZ, P0, !PT ;  /* 0x0000000eff517210 */ /* 0x000fe400007fe4ff */
[----:B------:R-:W-:Y:S01]  /*08c0*/  PRMT R84, RZ, 0x7610, R84 ;  /* 0x00007610ff547816 */ /* 0x000fe20000000054 */
[C---:B------:R-:W-:Y:S01]  /*08d0*/  IMAD.WIDE.U32 R82, R21.reuse, 0x2, R82 ;  /* 0x0000000215527825 */ /* 0x040fe200078e0052 */
[----:B------:R-:W-:-:S02]  /*08e0*/  LOP3.LUT R110, R21, 0xe0, RZ, 0xfc, !PT ;  /* 0x000000e0156e7812 */ /* 0x000fc400078efcff */
[C---:B------:R-:W-:Y:S02]  /*08f0*/  LOP3.LUT R88, R21.reuse, 0x20, RZ, 0xfc, !PT ;  /* 0x0000002015587812 */ /* 0x040fe400078efcff */
[C---:B------:R-:W-:Y:S02]  /*0900*/  LOP3.LUT R90, R21.reuse, 0x40, RZ, 0xfc, !PT ;  /* 0x00000040155a7812 */ /* 0x040fe400078efcff */
[C---:B------:R-:W-:Y:S02]  /*0910*/  LOP3.LUT R94, R21.reuse, 0x60, RZ, 0xfc, !PT ;  /* 0x00000060155e7812 */ /* 0x040fe400078efcff */
[C---:B------:R-:W-:Y:S02]  /*0920*/  LOP3.LUT R98, R21.reuse, 0x80, RZ, 0xfc, !PT ;  /* 0x0000008015627812 */ /* 0x040fe400078efcff */
[C---:B------:R-:W-:Y:S02]  /*0930*/  LOP3.LUT R102, R21.reuse, 0xa0, RZ, 0xfc, !PT ;  /* 0x000000a015667812 */ /* 0x040fe400078efcff */
[----:B------:R-:W-:-:S02]  /*0940*/  LOP3.LUT R106, R21, 0xc0, RZ, 0xfc, !PT ;  /* 0x000000c0156a7812 */ /* 0x000fc400078efcff */
[----:B0-----:R-:W-:Y:S02]  /*0950*/  IADD3 R19, PT, PT, -R78, R77, RZ ;  /* 0x0000004d4e137210 */ /* 0x001fe40007ffe1ff */
[C---:B------:R-:W-:Y:S02]  /*0960*/  LOP3.LUT R114, R21.reuse, 0x100, RZ, 0xfc, !PT ;  /* 0x0000010015727812 */ /* 0x040fe400078efcff */
[C---:B------:R-:W-:Y:S01]  /*0970*/  ISETP.GE.AND P0, PT, R21.reuse, R19, PT ;  /* 0x000000131500720c */ /* 0x040fe20003f06270 */
[----:B------:R-:W-:Y:S01]  /*0980*/  BAR.SYNC.DEFER_BLOCKING 0x0 ;  /* 0x0000000000007b1d */ /* 0x000fe20000010000 */
[C---:B------:R-:W-:Y:S02]  /*0990*/  LOP3.LUT R118, R21.reuse, 0x120, RZ, 0xfc, !PT ;  /* 0x0000012015767812 */ /* 0x040fe400078efcff */
[C---:B------:R-:W-:Y:S02]  /*09a0*/  LOP3.LUT R122, R21.reuse, 0x140, RZ, 0xfc, !PT ;  /* 0x00000140157a7812 */ /* 0x040fe400078efcff */
[----:B------:R-:W-:-:S02]  /*09b0*/  LOP3.LUT R126, R21, 0x160, RZ, 0xfc, !PT ;  /* 0x00000160157e7812 */ /* 0x000fc400078efcff */
[C---:B------:R-:W-:Y:S02]  /*09c0*/  LOP3.LUT R130, R21.reuse, 0x180, RZ, 0xfc, !PT ;  /* 0x0000018015827812 */ /* 0x040fe400078efcff */
[C---:B------:R-:W-:Y:S02]  /*09d0*/  LOP3.LUT R134, R21.reuse, 0x1a0, RZ, 0xfc, !PT ;  /* 0x000001a015867812 */ /* 0x040fe400078efcff */
[C---:B------:R-:W-:Y:S02]  /*09e0*/  LOP3.LUT R138, R21.reuse, 0x1c0, RZ, 0xfc, !PT ;  /* 0x000001c0158a7812 */ /* 0x040fe400078efcff */
[----:B------:R-:W-:Y:S02]  /*09f0*/  LOP3.LUT R142, R21, 0x1e0, RZ, 0xfc, !PT ;  /* 0x000001e0158e7812 */ /* 0x000fe400078efcff */
[----:B------:R-:W-:Y:S02]  /*0a00*/  P2R R21, PR, RZ, 0x1 ;  /* 0x00000001ff157803 */ /* 0x000fe40000000000 */
[----:B------:R-:W-:-:S02]  /*0a10*/  PRMT R112, RZ, 0x7610, R112 ;  /* 0x00007610ff707816 */ /* 0x000fc40000000070 */
[-C--:B------:R-:W-:Y:S02]  /*0a20*/  ISETP.GE.AND P6, PT, R88, R19.reuse, PT ;  /* 0x000000135800720c */ /* 0x080fe40003fc6270 */
[-C--:B------:R-:W-:Y:S02]  /*0a30*/  ISETP.GE.AND P1, PT, R106, R19.reuse, PT ;  /* 0x000000136a00720c */ /* 0x080fe40003f26270 */
[-C--:B------:R-:W-:Y:S01]  /*0a40*/  ISETP.GE.AND P2, PT, R102, R19.reuse, PT ;  /* 0x000000136600720c */ /* 0x080fe20003f46270 */
[----:B------:R-:W2:Y:S01]  /*0a50*/  @!P0 LDG.E.U16 R84, desc[UR20][R82.64] ;  /* 0x0000001452548981 */ /* 0x000ea2000c1e1500 */
[-C--:B------:R-:W-:Y:S02]  /*0a60*/  ISETP.GE.AND P0, PT, R110, R19.reuse, PT ;  /* 0x000000136e00720c */ /* 0x080fe40003f06270 */
[----:B------:R-:W-:Y:S02]  /*0a70*/  ISETP.GE.AND P3, PT, R98, R19, PT ;  /* 0x000000136200720c */ /* 0x000fe40003f66270 */
[----:B------:R-:W-:-:S02]  /*0a80*/  P2R R23, PR, RZ, 0x1 ;  /* 0x00000001ff177803 */ /* 0x000fc40000000000 */
[-C--:B------:R-:W-:Y:S02]  /*0a90*/  ISETP.GE.AND P4, PT, R94, R19.reuse, PT ;  /* 0x000000135e00720c */ /* 0x080fe40003f86270 */
[-C--:B------:R-:W-:Y:S02]  /*0aa0*/  ISETP.GE.AND P5, PT, R90, R19.reuse, PT ;  /* 0x000000135a00720c */ /* 0x080fe40003fa6270 */
[----:B------:R-:W-:Y:S02]  /*0ab0*/  PRMT R86, RZ, 0x7610, R86 ;  /* 0x00007610ff567816 */ /* 0x000fe40000000056 */
[----:B------:R-:W-:Y:S01]  /*0ac0*/  PRMT R116, RZ, 0x7610, R116 ;  /* 0x00007610ff747816 */ /* 0x000fe20000000074 */
[----:B------:R-:W3:Y:S01]  /*0ad0*/  @!P0 LDG.E.U16 R112, desc[UR20][R82.64+0x1c0] ;  /* 0x0001c01452708981 */ /* 0x000ee2000c1e1500 */
[----:B------:R-:W-:Y:S02]  /*0ae0*/  ISETP.GE.AND P0, PT, R114, R19, PT ;  /* 0x000000137200720c */ /* 0x000fe40003f06270 */
[----:B------:R-:W-:Y:S01]  /*0af0*/  PRMT R108, RZ, 0x7610, R108 ;  /* 0x00007610ff6c7816 */ /* 0x000fe2000000006c */
[----:B------:R-:W4:Y:S01]  /*0b00*/  @!P6 LDG.E.U16 R86, desc[UR20][R82.64+0x40] ;  /* 0x000040145256e981 */ /* 0x000f22000c1e1500 */
[----:B------:R-:W-:-:S02]  /*0b10*/  PRMT R104, RZ, 0x7610, R104 ;  /* 0x00007610ff687816 */ /* 0x000fc40000000068 */
[----:B------:R-:W-:Y:S02]  /*0b20*/  PRMT R100, RZ, 0x7610, R100 ;  /* 0x00007610ff647816 */ /* 0x000fe40000000064 */
[----:B------:R-:W-:Y:S01]  /*0b30*/  PRMT R96, RZ, 0x7610, R96 ;  /* 0x00007610ff607816 */ /* 0x000fe20000000060 */
[----:B------:R-:W3:Y:S01]  /*0b40*/  @!P1 LDG.E.U16 R108, desc[UR20][R82.64+0x180] ;  /* 0x00018014526c9981 */ /* 0x000ee2000c1e1500 */
[----:B------:R-:W-:Y:S02]  /*0b50*/  PRMT R92, RZ, 0x7610, R92 ;  /* 0x00007610ff5c7816 */ /* 0x000fe4000000005c */
[----:B------:R-:W-:Y:S01]  /*0b60*/  P2R R25, PR, RZ, 0x1 ;  /* 0x00000001ff197803 */ /* 0x000fe20000000000 */
[----:B------:R-:W3:Y:S01]  /*0b70*/  @!P0 LDG.E.U16 R116, desc[UR20][R82.64+0x200] ;  /* 0x0002001452748981 */ /* 0x000ee2000c1e1500 */
[-C--:B------:R-:W-:Y:S02]  /*0b80*/  ISETP.GE.AND P0, PT, R118, R19.reuse, PT ;  /* 0x000000137600720c */ /* 0x080fe40003f06270 */
[-C--:B------:R-:W-:Y:S01]  /*0b90*/  ISETP.GE.AND P1, PT, R122, R19.reuse, PT ;  /* 0x000000137a00720c */ /* 0x080fe20003f26270 */
[----:B------:R-:W3:Y:S01]  /*0ba0*/  @!P2 LDG.E.U16 R104, desc[UR20][R82.64+0x140] ;  /* 0x000140145268a981 */ /* 0x000ee2000c1e1500 */
[----:B------:R-:W-:-:S02]  /*0bb0*/  ISETP.GE.AND P2, PT, R126, R19, PT ;  /* 0x000000137e00720c */ /* 0x000fc40003f46270 */
[----:B------:R-:W-:Y:S01]  /*0bc0*/  PRMT R120, RZ, 0x7610, R120 ;  /* 0x00007610ff787816 */ /* 0x000fe20000000078 */
[----:B------:R-:W3:Y:S01]  /*0bd0*/  @!P3 LDG.E.U16 R100, desc[UR20][R82.64+0x100] ;  /* 0x000100145264b981 */ /* 0x000ee2000c1e1500 */
[-C--:B------:R-:W-:Y:S02]  /*0be0*/  ISETP.GE.AND P3, PT, R130, R19.reuse, PT ;  /* 0x000000138200720c */ /* 0x080fe40003f66270 */
[----:B------:R-:W-:Y:S01]  /*0bf0*/  PRMT R124, RZ, 0x7610, R124 ;  /* 0x00007610ff7c7816 */ /* 0x000fe2000000007c */
[----:B------:R-:W3:Y:S01]  /*0c00*/  @!P4 LDG.E.U16 R96, desc[UR20][R82.64+0xc0] ;  /* 0x0000c0145260c981 */ /* 0x000ee2000c1e1500 */
[-C--:B------:R-:W-:Y:S02]  /*0c10*/  ISETP.GE.AND P4, PT, R134, R19.reuse, PT ;  /* 0x000000138600720c */ /* 0x080fe40003f86270 */
[----:B------:R-:W-:Y:S01]  /*0c20*/  PRMT R128, RZ, 0x7610, R128 ;  /* 0x00007610ff807816 */ /* 0x000fe20000000080 */
[----:B------:R-:W3:Y:S01]  /*0c30*/  @!P5 LDG.E.U16 R92, desc[UR20][R82.64+0x80] ;  /* 0x00008014525cd981 */ /* 0x000ee2000c1e1500 */
[----:B------:R-:W-:-:S02]  /*0c40*/  ISETP.GE.AND P5, PT, R138, R19, PT ;  /* 0x000000138a00720c */ /* 0x000fc40003fa6270 */
[----:B------:R-:W-:Y:S01]  /*0c50*/  ISETP.GE.AND P6, PT, R142, R19, PT ;  /* 0x000000138e00720c */ /* 0x000fe20003fc6270 */
[----:B------:R-:W3:Y:S01]  /*0c60*/  @!P0 LDG.E.U16 R120, desc[UR20][R82.64+0x240] ;  /* 0x0002401452788981 */ /* 0x000ee2000c1e1500 */
[----:B------:R-:W-:Y:S02]  /*0c70*/  PRMT R132, RZ, 0x7610, R132 ;  /* 0x00007610ff847816 */ /* 0x000fe40000000084 */
[----:B------:R-:W-:Y:S01]  /*0c80*/  PRMT R136, RZ, 0x7610, R136 ;  /* 0x00007610ff887816 */ /* 0x000fe20000000088 */
[----:B------:R-:W3:Y:S01]  /*0c90*/  @!P1 LDG.E.U16 R124, desc[UR20][R82.64+0x280] ;  /* 0x00028014527c9981 */ /* 0x000ee2000c1e1500 */
[----:B------:R-:W-:Y:S02]  /*0ca0*/  PRMT R140, RZ, 0x7610, R140 ;  /* 0x00007610ff8c7816 */ /* 0x000fe4000000008c */
[----:B------:R-:W-:Y:S01]  /*0cb0*/  PRMT R144, RZ, 0x7610, R144 ;  /* 0x00007610ff907816 */ /* 0x000fe20000000090 */
[----:B------:R-:W3:Y:S04]  /*0cc0*/  @!P2 LDG.E.U16 R128, desc[UR20][R82.64+0x2c0] ;  /* 0x0002c0145280a981 */ /* 0x000ee8000c1e1500 */
[----:B------:R-:W3:Y:S04]  /*0cd0*/  @!P3 LDG.E.U16 R132, desc[UR20][R82.64+0x300] ;  /* 0x000300145284b981 */ /* 0x000ee8000c1e1500 */
[----:B------:R-:W3:Y:S04]  /*0ce0*/  @!P4 LDG.E.U16 R136, desc[UR20][R82.64+0x340] ;  /* 0x000340145288c981 */ /* 0x000ee8000c1e1500 */
[----:B------:R-:W3:Y:S04]  /*0cf0*/  @!P5 LDG.E.U16 R140, desc[UR20][R82.64+0x380] ;  /* 0x00038014528cd981 */ /* 0x000ee8000c1e1500 */
[----:B------:R0:W3:Y:S01]  /*0d00*/  @!P6 LDG.E.U16 R144, desc[UR20][R82.64+0x3c0] ;  /* 0x0003c0145290e981 */ /* 0x0000e2000c1e1500 */
[----:B------:R-:W-:-:S02]  /*0d10*/  P2R R93, PR, RZ, 0x1 ;  /* 0x00000001ff5d7803 */ /* 0x000fc40000000000 */
[----:B------:R-:W-:-:S04]  /*0d20*/  ISETP.NE.AND P0, PT, R25, RZ, PT ;  /* 0x000000ff1900720c */ /* 0x000fc80003f05270 */
[----:B------:R-:W-:Y:S02]  /*0d30*/  P2R R91, PR, RZ, 0x1 ;  /* 0x00000001ff5b7803 */ /* 0x000fe40000000000 */
[----:B------:R-:W-:-:S04]  /*0d40*/  ISETP.NE.AND P0, PT, R23, RZ, PT ;  /* 0x000000ff1700720c */ /* 0x000fc80003f05270 */
[----:B------:R-:W-:Y:S02]  /*0d50*/  P2R R89, PR, RZ, 0x1 ;  /* 0x00000001ff597803 */ /* 0x000fe40000000000 */
[----:B------:R-:W-:Y:S02]  /*0d60*/  ISETP.NE.AND P0, PT, R21, RZ, PT ;  /* 0x000000ff1500720c */ /* 0x000fe40003f05270 */
[----:B------:R-:W1:Y:S01]  /*0d70*/  S2R R21, SR_LANEID ;  /* 0x0000000000157919 */ /* 0x000e620000000000 */
[----:B------:R-:W0:Y:S01]  /*0d80*/  S2R R23, SR_CgaCtaId ;  /* 0x0000000000177919 */ /* 0x000e220000008800 */
[----:B------:R-:W-:Y:S02]  /*0d90*/  MOV R184, 0x400 ;  /* 0x0000040000b87802 */ /* 0x000fe40000000f00 */
[----:B-1----:R-:W-:Y:S02]  /*0da0*/  IADD3 R110, PT, PT, R21, 0x20, RZ ;  /* 0x00000020156e7810 */ /* 0x002fe40007ffe0ff */
[----:B0-----:R-:W-:-:S02]  /*0db0*/  LEA R184, R23, R184, 0x18 ;  /* 0x000000b817b87211 */ /* 0x001fc400078ec0ff */
[-C--:B------:R-:W-:Y:S02]  /*0dc0*/  LEA.HI.SX32 R23, R21, R21.reuse, 0x1b ;  /* 0x0000001515177211 */ /* 0x080fe400078fdaff */
[----:B------:R-:W-:Y:S02]  /*0dd0*/  LEA.HI.SX32 R25, R110, R21, 0x1b ;  /* 0x000000156e197211 */ /* 0x000fe400078fdaff */
[-C--:B------:R-:W-:Y:S02]  /*0de0*/  LEA R23, R23, R184.reuse, 0x1 ;  /* 0x000000b817177211 */ /* 0x080fe400078e08ff */
[----:B------:R-:W-:Y:S02]  /*0df0*/  IADD3 R82, PT, PT, R21, 0x40, RZ ;  /* 0x0000004015527810 */ /* 0x000fe40007ffe0ff */
[----:B------:R-:W-:Y:S02]  /*0e00*/  LEA R25, R25, R184, 0x1 ;  /* 0x000000b819197211 */ /* 0x000fe400078e08ff */
[C---:B------:R-:W-:Y:S01]  /*0e10*/  IADD3 R110, PT, PT, R21.reuse, 0x60, RZ ;  /* 0x00000060156e7810 */ /* 0x040fe20007ffe0ff */
[C---:B------:R-:W-:Y:S01]  /*0e20*/  VIADD R122, R21.reuse, 0xc0 ;  /* 0x000000c0157a7836 */ /* 0x040fe20000000000 */
[----:B------:R-:W-:-:S02]  /*0e30*/  IADD3 R114, PT, PT, R21, 0x80, RZ ;  /* 0x0000008015727810 */ /* 0x000fc40007ffe0ff */
[C---:B------:R-:W-:Y:S02]  /*0e40*/  IADD3 R118, PT, PT, R21.reuse, 0xa0, RZ ;  /* 0x000000a015767810 */ /* 0x040fe40007ffe0ff */
[-C--:B------:R-:W-:Y:S02]  /*0e50*/  LEA.HI.SX32 R27, R82, R21.reuse, 0x1b ;  /* 0x00000015521b7211 */ /* 0x080fe400078fdaff */
[-C--:B------:R-:W-:Y:S02]  /*0e60*/  LEA.HI.SX32 R29, R110, R21.reuse, 0x1b ;  /* 0x000000156e1d7211 */ /* 0x080fe400078fdaff */
[C---:B------:R-:W-:Y:S01]  /*0e70*/  IADD3 R82, PT, PT, R21.reuse, 0xe0, RZ ;  /* 0x000000e015527810 */ /* 0x040fe20007ffe0ff */
[----:B------:R-:W-:Y:S01]  /*0e80*/  VIADD R110, R21, 0x140 ;  /* 0x00000140156e7836 */ /* 0x000fe20000000000 */
[-C--:B------:R-:W-:Y:S02]  /*0e90*/  LEA.HI.SX32 R31, R114, R21.reuse, 0x1b ;  /* 0x00000015721f7211 */ /* 0x080fe400078fdaff */
[----:B------:R-:W-:-:S02]  /*0ea0*/  LEA.HI.SX32 R33, R118, R21, 0x1b ;  /* 0x0000001576217211 */ /* 0x000fc400078fdaff */
[-C--:B------:R-:W-:Y:S02]  /*0eb0*/  LEA R27, R27, R184.reuse, 0x1 ;  /* 0x000000b81b1b7211 */ /* 0x080fe400078e08ff */
[-C--:B------:R-:W-:Y:S02]  /*0ec0*/  LEA.HI.SX32 R35, R122, R21.reuse, 0x1b ;  /* 0x000000157a237211 */ /* 0x080fe400078fdaff */
[-C--:B------:R-:W-:Y:S02]  /*0ed0*/  LEA R29, R29, R184.reuse, 0x1 ;  /* 0x000000b81d1d7211 */ /* 0x080fe400078e08ff */
[----:B------:R-:W-:Y:S02]  /*0ee0*/  IADD3 R114, PT, PT, R21, 0x160, RZ ;  /* 0x0000016015727810 */ /* 0x000fe40007ffe0ff */
[----:B------:R-:W-:Y:S02]  /*0ef0*/  LEA.HI.SX32 R37, R82, R21, 0x1b ;  /* 0x0000001552257211 */ /* 0x000fe400078fdaff */
[----:B------:R-:W-:-:S02]  /*0f00*/  LEA R31, R31, R184, 0x1 ;  /* 0x000000b81f1f7211 */ /* 0x000fc400078e08ff */
[----:B------:R-:W-:Y:S02]  /*0f10*/  IADD3 R82, PT, PT, R21, 0x180, RZ ;  /* 0x0000018015527810 */ /* 0x000fe40007ffe0ff */
[-C--:B------:R-:W-:Y:S02]  /*0f20*/  LEA R33, R33, R184.reuse, 0x1 ;  /* 0x000000b821217211 */ /* 0x080fe400078e08ff */
[-C--:B------:R-:W-:Y:S02]  /*0f30*/  LEA R35, R35, R184.reuse, 0x1 ;  /* 0x000000b823237211 */ /* 0x080fe400078e08ff */
[-C--:B------:R-:W-:Y:S02]  /*0f40*/  LEA.HI.SX32 R43, R110, R21.reuse, 0x1b ;  /* 0x000000156e2b7211 */ /* 0x080fe400078fdaff */
[----:B------:R-:W-:Y:S02]  /*0f50*/  LEA.HI.SX32 R45, R114, R21, 0x1b ;  /* 0x00000015722d7211 */ /* 0x000fe400078fdaff */
[----:B------:R-:W-:-:S02]  /*0f60*/  LEA R37, R37, R184, 0x1 ;  /* 0x000000b825257211 */ /* 0x000fc400078e08ff */
[----:B------:R-:W-:Y:S02]  /*0f70*/  LEA.HI.SX32 R47, R82, R21, 0x1b ;  /* 0x00000015522f7211 */ /* 0x000fe400078fdaff */
[----:B------:R-:W-:Y:S02]  /*0f80*/  SHF.L.U32 R55, R21, 0x4, RZ ;  /* 0x0000000415377819 */ /* 0x000fe400000006ff */
[-C--:B------:R-:W-:Y:S02]  /*0f90*/  LEA R43, R43, R184.reuse, 0x1 ;  /* 0x000000b82b2b7211 */ /* 0x080fe400078e08ff */
[-C--:B------:R-:W-:Y:S02]  /*0fa0*/  LEA R45, R45, R184.reuse, 0x1 ;  /* 0x000000b82d2d7211 */ /* 0x080fe400078e08ff */
[----:B------:R-:W-:Y:S02]  /*0fb0*/  LEA R47, R47, R184, 0x1 ;  /* 0x000000b82f2f7211 */ /* 0x000fe400078e08ff */
[----:B------:R-:W-:-:S04]  /*0fc0*/  LEA.HI.SX32 R55, R55, R55, 0x1b ;  /* 0x0000003737377211 */ /* 0x000fc800078fdaff */
[----:B------:R-:W-:Y:S02]  /*0fd0*/  LEA R55, R55, R184, 0x1 ;  /* 0x000000b837377211 */ /* 0x000fe400078e08ff */
[----:B------:R-:W-:Y:S02]  /*0fe0*/  P2R R87, PR, RZ, 0x2 ;  /* 0x00000002ff577803 */ /* 0x000fe40000000000 */
[----:B------:R-:W-:Y:S02]  /*0ff0*/  ISETP.GE.AND P1, PT, R88, R19, PT ;  /* 0x000000135800720c */ /* 0x000fe40003f26270 */
[----:B------:R-:W-:Y:S01]  /*1000*/  PRMT R88, RZ, 0x7610, R88 ;  /* 0x00007610ff587816 */ /* 0x000fe20000000058 */
[----:B--2---:R0:W-:Y:S02]  /*1010*/  STS.U16 [R23], R84 ;  /* 0x0000005417007388 */ /* 0x0041e40000000400 */
[----:B0-----:R-:W-:Y:S02]  /*1020*/  IADD3 R84, PT, PT, R21, 0x100, RZ ;  /* 0x0000010015547810 */ /* 0x001fe40007ffe0ff */
[----:B----4-:R0:W-:Y:S02]  /*1030*/  STS.U16 [R25+0x40], R86 ;  /* 0x0000405619007388 */ /* 0x0101e40000000400 */
[----:B------:R-:W-:-:S02]  /*1040*/  LEA.HI.SX32 R39, R84, R21, 0x1b ;  /* 0x0000001554277211 */ /* 0x000fc400078fdaff */
[C---:B------:R-:W-:Y:S02]  /*1050*/  IADD3 R84, PT, PT, R21.reuse, 0x1a0, RZ ;  /* 0x000001a015547810 */ /* 0x040fe40007ffe0ff */
[----:B0-----:R-:W-:-:S04]  /*1060*/  IADD3 R86, PT, PT, R21, 0x120, RZ ;  /* 0x0000012015567810 */ /* 0x001fc80007ffe0ff */
[-C--:B------:R-:W-:Y:S01]  /*1070*/  LEA.HI.SX32 R41, R86, R21.reuse, 0x1b ;  /* 0x0000001556297211 */ /* 0x080fe200078fdaff */
[----:B------:R-:W-:Y:S01]  /*1080*/  VIADD R86, R21, 0x1c0 ;  /* 0x000001c015567836 */ /* 0x000fe20000000000 */
[-C--:B------:R-:W-:Y:S02]  /*1090*/  LEA R39, R39, R184.reuse, 0x1 ;  /* 0x000000b827277211 */ /* 0x080fe400078e08ff */
[----:B------:R-:W-:Y:S02]  /*10a0*/  LEA R41, R41, R184, 0x1 ;  /* 0x000000b829297211 */ /* 0x000fe400078e08ff */
[-C--:B------:R-:W-:Y:S02]  /*10b0*/  LEA.HI.SX32 R49, R84, R21.reuse, 0x1b ;  /* 0x0000001554317211 */ /* 0x080fe400078fdaff */
[----:B------:R-:W-:Y:S01]  /*10c0*/  LEA.HI.SX32 R51, R86, R21, 0x1b ;  /* 0x0000001556337211 */ /* 0x000fe200078fdaff */
[----:B---3--:R0:W-:Y:S04]  /*10d0*/  STS.U16 [R27+0x80], R92 ;  /* 0x0000805c1b007388 */ /* 0x0081e80000000400 */
[----:B------:R1:W-:Y:S04]  /*10e0*/  STS.U16 [R29+0xc0], R96 ;  /* 0x0000c0601d007388 */ /* 0x0003e80000000400 */
        /* <DEDUP_REMOVED lines=8> */
[----:B------:R4:W-:Y:S01]  /*1170*/  STS.U16 [R39+0x200], R116 ;  /* 0x0002007427007388 */ /* 0x0009e20000000400 */
[----:B------:R-:W-:-:S03]  /*1180*/  LEA R53, R53, R184, 0x1 ;  /* 0x000000b835357211 */ /* 0x000fc600078e08ff */
        /* <DEDUP_REMOVED lines=25> */
[----:B------:R-:W-:-:S06]  /*1320*/  PRMT R92, RZ, 0x7610, R92 ;  /* 0x00007610ff5c7816 */ /* 0x000fcc000000005c */
[----:B------:R-:W4:Y:S01]  /*1330*/  @!P0 LDG.E.U16 R92, desc[UR20][R80.64] ;  /* 0x00000014505c8981 */ /* 0x000f22000c1e1500 */
[----:B------:R-:W-:Y:S02]  /*1340*/  ISETP.GE.AND P0, PT, R90, R19, PT ;  /* 0x000000135a00720c */ /* 0x000fe40003f06270 */
[----:B------:R-:W-:Y:S01]  /*1350*/  PRMT R90, RZ, 0x7610, R90 ;  /* 0x00007610ff5a7816 */ /* 0x000fe2000000005a */
[----:B------:R-:W4:Y:S01]  /*1360*/  @!P1 LDG.E.U16 R88, desc[UR20][R80.64+0x40] ;  /* 0x0000401450589981 */ /* 0x000f22000c1e1500 */
[----:B-1----:R-:W-:-:S09]  /*1370*/  PRMT R96, RZ, 0x7610, R96 ;  /* 0x00007610ff607816 */ /* 0x002fd20000000060 */
[----:B------:R-:W4:Y:S01]  /*1380*/  @!P0 LDG.E.U16 R90, desc[UR20][R80.64+0x80] ;  /* 0x00008014505a8981 */ /* 0x000f22000c1e1500 */
[-C--:B------:R-:W-:Y:S02]  /*1390*/  ISETP.GE.AND P0, PT, R98, R19.reuse, PT ;  /* 0x000000136200720c */ /* 0x080fe40003f06270 */
[----:B------:R-:W-:Y:S02]  /*13a0*/  ISETP.GE.AND P1, PT, R94, R19, PT ;  /* 0x000000135e00720c */ /* 0x000fe40003f26270 */
[----:B--2---:R-:W-:-:S09]  /*13b0*/  PRMT R100, RZ, 0x7610, R100 ;  /* 0x00007610ff647816 */ /* 0x004fd20000000064 */
[----:B------:R-:W2:Y:S01]  /*13c0*/  @!P0 LDG.E.U16 R96, desc[UR20][R80.64+0x100] ;  /* 0x0001001450608981 */ /* 0x000ea2000c1e1500 */
[----:B------:R-:W-:Y:S02]  /*13d0*/  ISETP.GE.AND P0, PT, R106, R19, PT ;  /* 0x000000136a00720c */ /* 0x000fe40003f06270 */
[----:B------:R-:W-:-:S06]  /*13e0*/  PRMT R94, RZ, 0x7610, R94 ;  /* 0x00007610ff5e7816 */ /* 0x000fcc000000005e */
[----:B------:R-:W2:Y:S05]  /*13f0*/  @!P1 LDG.E.U16 R94, desc[UR20][R80.64+0xc0] ;  /* 0x0000c014505e9981 */ /* 0x000eaa000c1e1500 */
[----:B------:R-:W2:Y:S01]  /*1400*/  @!P0 LDG.E.U16 R100, desc[UR20][R80.64+0x180] ;  /* 0x0001801450648981 */ /* 0x000ea2000c1e1500 */
[----:B------:R-:W-:Y:S02]  /*1410*/  ISETP.NE.AND P0, PT, R89, RZ, PT ;  /* 0x000000ff5900720c */ /* 0x000fe40003f05270 */
[----:B------:R-:W-:Y:S02]  /*1420*/  ISETP.GE.AND P1, PT, R102, R19, PT ;  /* 0x000000136600720c */ /* 0x000fe40003f26270 */
[----:B------:R-:W-:-:S09]  /*1430*/  PRMT R102, RZ, 0x7610, R102 ;  /* 0x00007610ff667816 */ /* 0x000fd20000000066 */
[----:B------:R-:W2:Y:S01]  /*1440*/  @!P0 LDG.E.U16 R102, desc[UR20][R80.64+0x1c0] ;  /* 0x0001c01450668981 */ /* 0x000ea2000c1e1500 */
[----:B------:R-:W-:Y:S02]  /*1450*/  ISETP.NE.AND P0, PT, R91, RZ, PT ;  /* 0x000000ff5b00720c */ /* 0x000fe40003f05270 */
[----:B0-----:R-:W-:Y:S02]  /*1460*/  PRMT R104, RZ, 0x7610, R104 ;  /* 0x00007610ff687816 */ /* 0x001fe40000000068 */
        /* <DEDUP_REMOVED lines=11> */
[----:B------:R-:W-:-:S02]  /*1520*/  PRMT R116, RZ, 0x7610, R116 ;  /* 0x00007610ff747816 */ /* 0x000fc40000000074 */
[----:B------:R-:W-:Y:S01]  /*1530*/  PRMT R118, RZ, 0x7610, R118 ;  /* 0x00007610ff767816 */ /* 0x000fe20000000076 */
[----:B------:R-:W4:Y:S04]  /*1540*/  @!P0 LDG.E.U16 R106, desc[UR20][R80.64+0x240] ;  /* 0x00024014506a8981 */ /* 0x000f28000c1e1500 */
[----:B------:R-:W3:Y:S04]  /*1550*/  @!P2 LDG.E.U16 R110, desc[UR20][R80.64+0x2c0] ;  /* 0x0002c014506ea981 */ /* 0x000ee8000c1e1500 */
        /* <DEDUP_REMOVED lines=8> */
[----:B--2---:R-:W-:Y:S04]  /*15e0*/  STS.U16 [R29+0xc0], R94 ;  /* 0x0000c05e1d007388 */ /* 0x004fe80000000400 */
[----:B------:R-:W-:Y:S04]  /*15f0*/  STS.U16 [R31+0x100], R96 ;  /* 0x000100601f007388 */ /* 0x000fe80000000400 */
[----:B------:R-:W-:Y:S04]  /*1600*/  STS.U16 [R33+0x140], R98 ;  /* 0x0001406221007388 */ /* 0x000fe80000000400 */
[----:B------:R-:W-:Y:S04]  /*1610*/  STS.U16 [R35+0x180], R100 ;  /* 0x0001806423007388 */ /* 0x000fe80000000400 */
[----:B------:R-:W-:Y:S04]  /*1620*/  STS.U16 [R37+0x1c0], R102 ;  /* 0x0001c06625007388 */ /* 0x000fe80000000400 */
        /* <DEDUP_REMOVED lines=11> */
[----:B------:R-:W-:Y:S04]  /*16e0*/  LDS.U16 R91, [R55+0x4] ;  /* 0x00000400375b7984 */ /* 0x000fe80000000400 */
[----:B------:R-:W2:Y:S04]  /*16f0*/  LDS.U16 R90, [R55+0x2] ;  /* 0x00000200375a7984 */ /* 0x000ea80000000400 */
[----:B------:R-:W3:Y:S04]  /*1700*/  LDS.U16 R93, [R55+0x8] ;  /* 0x00000800375d7984 */ /* 0x000ee80000000400 */
[----:B------:R-:W4:Y:S04]  /*1710*/  LDS.U16 R94, [R55+0xa] ;  /* 0x00000a00375e7984 */ /* 0x000f280000000400 */
[----:B------:R-:W4:Y:S04]  /*1720*/  LDS.U16 R95, [R55+0xc] ;  /* 0x00000c00375f7984 */ /* 0x000f280000000400 */
[----:B------:R0:W2:Y:S04]  /*1730*/  LDS.U16 R97, [R55+0xe] ;  /* 0x00000e0037617984 */ /* 0x0000a80000000400 */
[----:B------:R0:W2:Y:S04]  /*1740*/  LDS.U16 R99, [R55+0x10] ;  /* 0x0000100037637984 */ /* 0x0000a80000000400 */
[----:B------:R0:W3:Y:S04]  /*1750*/  LDS.U16 R101, [R55+0x12] ;  /* 0x0000120037657984 */ /* 0x0000e80000000400 */
[----:B------:R0:W4:Y:S04]  /*1760*/  LDS.U16 R103, [R55+0x14] ;  /* 0x0000140037677984 */ /* 0x0001280000000400 */
[----:B------:R0:W4:Y:S04]  /*1770*/  LDS.U16 R105, [R55+0x16] ;  /* 0x0000160037697984 */ /* 0x0001280000000400 */
[----:B------:R0:W4:Y:S04]  /*1780*/  LDS.U16 R88, [R55+0x18] ;  /* 0x0000180037587984 */ /* 0x0001280000000400 */
[----:B------:R0:W4:Y:S04]  /*1790*/  LDS.U16 R87, [R55+0x1a] ;  /* 0x00001a0037577984 */ /* 0x0001280000000400 */
[----:B------:R2:W4:Y:S04]  /*17a0*/  LDS.U16 R81, [R55+0x1c] ;  /* 0x00001c0037517984 */ /* 0x0005280000000400 */
[----:B------:R2:W4:Y:S01]  /*17b0*/  LDS.U16 R80, [R55+0x1e] ;  /* 0x00001e0037507984 */ /* 0x0005220000000400 */
[----:B0-----:R-:W-:-:S02]  /*17c0*/  SHF.L.U32 R96, R89, 0x10, RZ ;  /* 0x0000001059607819 */ /* 0x001fc400000006ff */
[----:B-1----:R-:W-:-:S03]  /*17d0*/  SHF.L.U32 R100, R92, 0x10, RZ ;  /* 0x000000105c647819 */ /* 0x002fc600000006ff */
[----:B-----5:R-:W-:-:S05]  /*17e0*/  FADD.FTZ R92, R96, R3 ;  /* 0x00000003605c7221 */ /* 0x020fca0000010000 */
[----:B------:R-:W-:Y:S01]  /*17f0*/  FSETP.GTU.FTZ.AND P0, PT, R92, 20, PT ;  /* 0x41a000005c00780b */ /* 0x000fe20003f1c000 */
[----:B--2---:R-:W-:Y:S01]  /*1800*/  IMAD.U32 R90, R90, 0x10000, RZ ;  /* 0x000100005a5a7824 */ /* 0x004fe200078e00ff */
[----:B------:R-:W-:Y:S02]  /*1810*/  SHF.L.U32 R98, R91, 0x10, RZ ;  /* 0x000000105b627819 */ /* 0x000fe400000006ff */
[----:B------:R-:W-:Y:S02]  /*1820*/  ISETP.EQ.OR P0, PT, RZ, UR4, P0 ;  /* 0x00000004ff007c0c */ /* 0x000fe40008702670 */
[----:B---3--:R-:W-:Y:S02]  /*1830*/  SHF.L.U32 R102, R93, 0x10, RZ ;  /* 0x000000105d667819 */ /* 0x008fe400000006ff */
[----:B----4-:R-:W-:Y:S01]  /*1840*/  SHF.L.U32 R104, R94, 0x10, RZ ;  /* 0x000000105e687819 */ /* 0x010fe200000006ff */
[--C-:B------:R-:W-:Y:S01]  /*1850*/  FADD.FTZ R94, R90, R3.reuse ;  /* 0x000000035a5e7221 */ /* 0x100fe20000010000 */
[--C-:B------:R-:W-:Y:S01]  /*1860*/  FADD.FTZ R96, R98, R3.reuse ;  /* 0x0000000362607221 */ /* 0x100fe20000010000 */
[--C-:B------:R-:W-:Y:S01]  /*1870*/  FADD.FTZ R98, R100, R3.reuse ;  /* 0x0000000364627221 */ /* 0x100fe20000010000 */
[--C-:B------:R-:W-:Y:S01]  /*1880*/  FADD.FTZ R100, R102, R3.reuse ;  /* 0x0000000366647221 */ /* 0x100fe20000010000 */
[----:B------:R-:W-:Y:S01]  /*1890*/  FADD.FTZ R102, R104, R3 ;  /* 0x0000000368667221 */ /* 0x000fe20000010000 */
[----:B------:R-:W-:-:S02]  /*18a0*/  SHF.L.U32 R104, R95, 0x10, RZ ;  /* 0x000000105f687819 */ /* 0x000fc400000006ff */
[----:B------:R-:W-:Y:S02]  /*18b0*/  FSETP.GTU.FTZ.AND P1, PT, R94, 20, PT ;  /* 0x41a000005e00780b */ /* 0x000fe40003f3c000 */
        /* <DEDUP_REMOVED lines=37> */
.L_x_1465:
[----:B------:R-:W-:Y:S05]  /*1b10*/  BSYNC.RECONVERGENT B0 ;  /* 0x0000000000007941 */ /* 0x000fea0003800200 */
.L_x_1464:
        /* <DEDUP_REMOVED lines=35> */
.L_x_1467:
[----:B------:R-:W-:Y:S05]  /*1d50*/  BSYNC.RECONVERGENT B0 ;  /* 0x0000000000007941 */ /* 0x000fea0003800200 */
.L_x_1466:
        /* <DEDUP_REMOVED lines=37> */
.L_x_1469:
[----:B------:R-:W-:Y:S05]  /*1fb0*/  BSYNC.RECONVERGENT B0 ;  /* 0x0000000000007941 */ /* 0x000fea0003800200 */
.L_x_1468:
[----:B------:R-:W-:Y:S01]  /*1fc0*/  SHF.L.U32 R110, R101, 0x10, RZ ;  /* 0x00000010656e7819 */ /* 0x000fe200000006ff */
[----:B------:R-:W-:Y:S01]  /*1fd0*/  BSSY.RECONVERGENT B0, `(.L_x_1470) ;  /* 0x0000022000007945 */ /* 0x000fe20003800200 */
[----:B------:R-:W-:-:S03]  /*1fe0*/  FSETP.GTU.FTZ.AND P4, PT, R108, 20, PT ;  /* 0x41a000006c00780b */ /* 0x000fc60003f9c000 */
[----:B------:R-:W-:Y:S01]  /*1ff0*/  FADD.FTZ R110, R110, R3 ;  /* 0x000000036e6e7221 */ /* 0x000fe20000010000 */
        /* <DEDUP_REMOVED lines=31> */
.L_x_1471:
[----:B------:R-:W-:Y:S05]  /*21f0*/  BSYNC.RECONVERGENT B0 ;  /* 0x0000000000007941 */ /* 0x000fea0003800200 */
.L_x_1470:
        /* <DEDUP_REMOVED lines=37> */
.L_x_1473:
[----:B------:R-:W-:Y:S05]  /*2450*/  BSYNC.RECONVERGENT B0 ;  /* 0x0000000000007941 */ /* 0x000fea0003800200 */
.L_x_1472:
        /* <DEDUP_REMOVED lines=35> */
.L_x_1475:
[----:B------:R-:W-:Y:S05]  /*2690*/  BSYNC.RECONVERGENT B0 ;  /* 0x0000000000007941 */ /* 0x000fea0003800200 */
.L_x_1474:
        /* <DEDUP_REMOVED lines=37> */
.L_x_1477:
[----:B------:R-:W-:Y:S05]  /*28f0*/  BSYNC.RECONVERGENT B0 ;  /* 0x0000000000007941 */ /* 0x000fea0003800200 */
.L_x_1476:
        /* <DEDUP_REMOVED lines=35> */
.L_x_1479:
[----:B------:R-:W-:Y:S05]  /*2b30*/  BSYNC.RECONVERGENT B0 ;  /* 0x0000000000007941 */ /* 0x000fea0003800200 */
.L_x_1478:
[----:B------:R-:W-:Y:S01]  /*2b40*/  ISETP.EQ.OR P4, PT, RZ, UR4, P4 ;  /* 0x00000004ff007c0c */ /* 0x000fe2000a782670 */
[----:B------:R-:W-:Y:S01]  /*2b50*/  BSSY.RECONVERGENT B0, `(.L_x_1480) ;  /* 0x0000026000007945 */ /* 0x000fe20003800200 */
[----:B------:R-:W-:Y:S01]  /*2b60*/  SHF.L.U32 R120, R81, 0x10, RZ ;  /* 0x0000001051787819 */ /* 0x000fe200000006ff */
[----:B------:R-:W-:Y:S01]  /*2b70*/  IMAD.U32 R119, R86, 0x10000, RZ ;  /* 0x0001000056777824 */ /* 0x000fe200078e00ff */
[----:B------:R-:W-:Y:S02]  /*2b80*/  FSETP.GTU.FTZ.AND P1, PT, R118, 20, PT ;  /* 0x41a000007600780b */ /* 0x000fe40003f3c000 */
[----:B------:R-:W-:Y:S01]  /*2b90*/  ISETP.EQ.OR P5, PT, RZ, UR4, P5 ;  /* 0x00000004ff007c0c */ /* 0x000fe2000afa2670 */
[----:B------:R-:W-:Y:S01]  /*2ba0*/  FADD.FTZ R120, R120, R3 ;  /* 0x0000000378787221 */ /* 0x000fe20000010000 */
[----:B------:R-:W-:-:S05]  /*2bb0*/  SHF.L.U32 R85, R85, 0x10, RZ ;  /* 0x0000001055557819 */ /* 0x000fca00000006ff */
        /* <DEDUP_REMOVED lines=31> */
.L_x_1481:
[----:B------:R-:W-:Y:S05]  /*2db0*/  BSYNC.RECONVERGENT B0 ;  /* 0x0000000000007941 */ /* 0x000fea0003800200 */
.L_x_1480:
        /* <DEDUP_REMOVED lines=39> */
.L_x_1483:
[----:B------:R-:W-:Y:S05]  /*3030*/  BSYNC.RECONVERGENT B0 ;  /* 0x0000000000007941 */ /* 0x000fea0003800200 */
.L_x_1482:
[----:B------:R-:W-:Y:S01]  /*3040*/  ISETP.EQ.OR P3, PT, RZ, UR4, P3 ;  /* 0x00000004ff007c0c */ /* 0x000fe20009f62670 */
[----:B------:R-:W-:Y:S01]  /*3050*/  BSSY.RECONVERGENT B0, `(.L_x_1484) ;  /* 0x000002c000007945 */ /* 0x000fe20003800200 */
[----:B------:R-:W-:Y:S01]  /*3060*/  FSETP.GTU.FTZ.AND P5, PT, R122, 20, PT ;  /* 0x41a000007a00780b */ /* 0x000fe20003fbc000 */
[----:B------:R-:W-:Y:S01]  /*3070*/  IMAD.U32 R105, R73, 0x10000, RZ ;  /* 0x0001000049697824 */ /* 0x000fe200078e00ff */
        /* <DEDUP_REMOVED lines=41> */
.L_x_1485:
[----:B------:R-:W-:Y:S05]  /*3310*/  BSYNC.RECONVERGENT B0 ;  /* 0x0000000000007941 */ /* 0x000fea0003800200 */
.L_x_1484:
        /* <DEDUP_REMOVED lines=32> */
.L_x_1487:
[----:B------:R-:W-:Y:S05]  /*3520*/  BSYNC.RECONVERGENT B0 ;  /* 0x0000000000007941 */ /* 0x000fea0003800200 */
.L_x_1486:
        /* <DEDUP_REMOVED lines=32> */
.L_x_1489:
[----:B------:R-:W-:Y:S05]  /*3730*/  BSYNC.RECONVERGENT B0 ;  /* 0x0000000000007941 */ /* 0x000fea0003800200 */
.L_x_1488:
        /* <DEDUP_REMOVED lines=32> */
.L_x_1491:
[----:B------:R-:W-:Y:S05]  /*3940*/  BSYNC.RECONVERGENT B0 ;  /* 0x0000000000007941 */ /* 0x000fea0003800200 */
.L_x_1490:
        /* <DEDUP_REMOVED lines=32> */
.L_x_1493:
[----:B------:R-:W-:Y:S05]  /*3b50*/  BSYNC.RECONVERGENT B0 ;  /* 0x0000000000007941 */ /* 0x000fea0003800200 */
.L_x_1492:
        /* <DEDUP_REMOVED lines=32> */
.L_x_1495:
[----:B------:R-:W-:Y:S05]  /*3d60*/  BSYNC.RECONVERGENT B0 ;  /* 0x0000000000007941 */ /* 0x000fea0003800200 */
.L_x_1494:
[----:B------:R-:W0:Y:S01]  /*3d70*/  LDCU UR5, c[0x0][0x38c] ;  /* 0x00007180ff0577ac */ /* 0x000e220008000800 */
[----:B------:R-:W-:Y:S01]  /*3d80*/  SHF.L.U32 R93, R57, 0x10, RZ ;  /* 0x00000010395d7819 */ /* 0x000fe200000006ff */
[----:B------:R-:W-:Y:S01]  /*3d90*/  IMAD.U32 R79, R59, 0x10000, RZ ;  /* 0x000100003b4f7824 */ /* 0x000fe200078e00ff */
        /* <DEDUP_REMOVED lines=21> */
[----:B------:R-:W0:Y:S01]  /*3ef0*/  LDC R97, c[0x0][0x38c] ;  /* 0x0000e300ff617b82 */ /* 0x000e220000000800 */
[C---:B------:R-:W-:Y:S01]  /*3f00*/  SHF.L.U32 R80, R8.reuse, 0xa, RZ ;  /* 0x0000000a08507819 */ /* 0x040fe200000006ff */
[----:B------:R-:W-:Y:S01]  /*3f10*/  HFMA2 R121, -RZ, RZ, 0, 0 ;  /* 0x00000000ff797431 */ /* 0x000fe200000001ff */
[----:B------:R-:W-:Y:S01]  /*3f20*/  ISETP.NE.AND P0, PT, R8, RZ, PT ;  /* 0x000000ff0800720c */ /* 0x000fe20003f05270 */
[----:B------:R-:W-:Y:S01]  /*3f30*/  FMUL.FTZ R73, R73, R122 ;  /* 0x0000007a49497220 */ /* 0x000fe20000410000 */
[----:B------:R-:W-:Y:S01]  /*3f40*/  LEA R77, R77, -R80, 0x1 ;  /* 0x800000504d4d7211 */ /* 0x000fe200078e08ff */
        /* <DEDUP_REMOVED lines=12> */
[----:B------:R-:W-:Y:S01]  /*4010*/  ISETP.EQ.AND P0, PT, R4, RZ, P0 ;  /* 0x000000ff0400720c */ /* 0x000fe20000702270 */
[----:B------:R-:W-:Y:S01]  /*4020*/  FMUL.FTZ R111, R111, R100 ;  /* 0x000000646f6f7220 */ /* 0x000fe20000410000 */
[----:B------:R-:W-:Y:S01]  /*4030*/  ISETP.GE.AND P1, PT, R12, R77, PT ;  /* 0x0000004d0c00720c */ /* 0x000fe20003f26270 */
[----:B------:R-:W-:Y:S01]  /*4040*/  FMUL.FTZ R113, R83, R98 ;  /* 0x0000006253717220 */ /* 0x000fe20000410000 */
[----:B------:R-:W-:Y:S01]  /*4050*/  FMUL.FTZ R115, R115, R96 ;  /* 0x0000006073737220 */ /* 0x000fe20000410000 */
[----:B------:R-:W-:Y:S01]  /*4060*/  FMUL.FTZ R117, R85, R94 ;  /* 0x0000005e55757220 */ /* 0x000fe20000410000 */
[----:B------:R-:W3:Y:S01]  /*4070*/  LDC.64 R140, c[0x0][0x480] ;  /* 0x00012000ff8c7b82 */ /* 0x000ee20000000a00 */
[----:B------:R-:W-:Y:S01]  /*4080*/  FMUL.FTZ R119, R119, R92 ;  /* 0x0000005c77777220 */ /* 0x000fe20000410000 */
[----:B------:R-:W4:Y:S01]  /*4090*/  LDCU UR5, c[0x0][0x38c] ;  /* 0x00007180ff0577ac */ /* 0x000f220008000800 */
[----:B------:R-:W0:Y:S01]  /*40a0*/  LDCU.64 UR6, c[0x0][0x3a8] ;  /* 0x00007500ff0677ac */ /* 0x000e220008000a00 */
[----:B------:R-:W0:Y:S05]  /*40b0*/  LDCU.64 UR8, c[0x0][0x3e0] ;  /* 0x00007c00ff0877ac */ /* 0x000e2a0008000a00 */
.L_x_1499:
[-C--:B------:R-:W-:Y:S01]  /*40c0*/  ISETP.GE.AND P5, PT, R16, R77.reuse, PT ;  /* 0x0000004d1000720c */ /* 0x080fe20003fa6270 */
[----:B------:R-:W5:Y:S01]  /*40d0*/  @!P1 LDC.64 R80, c[0x0][0x3c0] ;  /* 0x0000f000ff509b82 */ /* 0x000f620000000a00 */
[-C--:B------:R-:W-:Y:S02]  /*40e0*/  ISETP.GE.AND P6, PT, R18, R77.reuse, PT ;  /* 0x0000004d1200720c */ /* 0x080fe40003fc6270 */
[----:B------:R-:W-:Y:S02]  /*40f0*/  @!P1 MOV R86, R12 ;  /* 0x0000000c00569202 */ /* 0x000fe40000000f00 */
[----:B------:R-:W-:Y:S02]  /*4100*/  @!P1 MOV R87, RZ ;  /* 0x000000ff00579202 */ /* 0x000fe40000000f00 */
[-C--:B------:R-:W-:Y:S02]  /*4110*/  ISETP.GE.AND P2, PT, R20, R77.reuse, PT ;  /* 0x0000004d1400720c */ /* 0x080fe40003f46270 */
[----:B------:R-:W-:-:S02]  /*4120*/  ISETP.GE.AND P3, PT, R22, R77, PT ;  /* 0x0000004d1600720c */ /* 0x000fc40003f66270 */
[----:B------:R-:W-:Y:S01]  /*4130*/  PRMT R154, RZ, 0x7610, R154 ;  /* 0x00007610ff9a7816 */ /* 0x000fe2000000009a */
[----:B------:R-:W4:Y:S08]  /*4140*/  @!P5 LDC.64 R82, c[0x0][0x3c0] ;  /* 0x0000f000ff52db82 */ /* 0x000f300000000a00 */
[----:B------:R-:W0:Y:S01]  /*4150*/  @!P6 LDC.64 R84, c[0x0][0x3c0] ;  /* 0x0000f000ff54eb82 */ /* 0x000e220000000a00 */
[----:B-----5:R-:W-:Y:S01]  /*4160*/  @!P1 IMAD.WIDE.U32 R90, R121, R80, R86 ;  /* 0x00000050795a9225 */ /* 0x020fe200078e0056 */
[----:B------:R-:W-:-:S03]  /*4170*/  @!P5 MOV R86, R16 ;  /* 0x000000100056d202 */ /* 0x000fc60000000f00 */
[----:B------:R-:W-:Y:S01]  /*4180*/  @!P5 IMAD.MOV.U32 R87, RZ, RZ, RZ ;  /* 0x000000ffff57d224 */ /* 0x000fe200078e00ff */
[----:B------:R-:W-:Y:S01]  /*4190*/  @!P1 LEA R80, P4, R90, R15, 0x1 ;  /* 0x0000000f5a509211 */ /* 0x000fe200078808ff */
[----:B------:R-:W-:-:S05]  /*41a0*/  @!P1 IMAD R81, R121, R81, R91 ;  /* 0x0000005179519224 */ /* 0x000fca00078e025b */
[----:B------:R-:W-:Y:S01]  /*41b0*/  @!P1 LEA.HI.X R81, R90, R17, R81, 0x1, P4 ;  /* 0x000000115a519211 */ /* 0x000fe200020f0c51 */
[C---:B----4-:R-:W-:Y:S01]  /*41c0*/  @!P5 IMAD.WIDE.U32 R88, R121.reuse, R82, R86 ;  /* 0x000000527958d225 */ /* 0x050fe200078e0056 */
[----:B------:R-:W-:Y:S01]  /*41d0*/  @!P6 MOV R82, R18 ;  /* 0x000000120052e202 */ /* 0x000fe20000000f00 */
[----:B------:R-:W4:Y:S02]  /*41e0*/  @!P2 LDC.64 R86, c[0x0][0x3c0] ;  /* 0x0000f000ff56ab82 */ /* 0x000f240000000a00 */
[----:B------:R-:W-:Y:S01]  /*41f0*/  @!P5 IMAD R83, R121, R83, R89 ;  /* 0x000000537953d224 */ /* 0x000fe200078e0259 */
[----:B------:R-:W-:-:S04]  /*4200*/  @!P5 LEA R90, P4, R88, R15, 0x1 ;  /* 0x0000000f585ad211 */ /* 0x000fc800078808ff */
[----:B------:R-:W-:Y:S02]  /*4210*/  @!P5 LEA.HI.X R91, R88, R17, R83, 0x1, P4 ;  /* 0x00000011585bd211 */ /* 0x000fe400020f0c53 */
[----:B------:R-:W-:Y:S02]  /*4220*/  @!P6 MOV R83, RZ ;  /* 0x000000ff0053e202 */ /* 0x000fe40000000f00 */
[----:B------:R-:W-:Y:S01]  /*4230*/  ISETP.GE.AND P4, PT, R24, R77, PT ;  /* 0x0000004d1800720c */ /* 0x000fe20003f86270 */
[----:B------:R5:W2:Y:S01]  /*4240*/  @!P5 LDG.E.U16 R154, desc[UR20][R90.64] ;  /* 0x000000145a9ad981 */ /* 0x000aa2000c1e1500 */
[C---:B0-----:R-:W-:Y:S02]  /*4250*/  @!P6 IMAD.WIDE.U32 R88, R121.reuse, R84, R82 ;  /* 0x000000547958e225 */ /* 0x041fe400078e0052 */
[----:B------:R-:W0:Y:S02]  /*4260*/  @!P3 LDC.64 R82, c[0x0][0x3c0] ;  /* 0x0000f000ff52bb82 */ /* 0x000e240000000a00 */
[----:B------:R-:W-:Y:S01]  /*4270*/  @!P6 IMAD R85, R121, R85, R89 ;  /* 0x000000557955e224 */ /* 0x000fe200078e0259 */
[----:B------:R-:W-:-:S02]  /*4280*/  @!P6 LEA R150, P5, R88, R15, 0x1 ;  /* 0x0000000f5896e211 */ /* 0x000fc400078a08ff */
[----:B------:R-:W-:Y:S02]  /*4290*/  @!P2 MOV R84, R20 ;  /* 0x000000140054a202 */ /* 0x000fe40000000f00 */
[----:B------:R-:W-:Y:S02]  /*42a0*/  @!P6 LEA.HI.X R151, R88, R17, R85, 0x1, P5 ;  /* 0x000000115897e211 */ /* 0x000fe400028f0c55 */
[----:B------:R-:W-:Y:S02]  /*42b0*/  @!P2 MOV R85, RZ ;  /* 0x000000ff0055a202 */ /* 0x000fe40000000f00 */
[----:B------:R-:W-:Y:S01]  /*42c0*/  PRMT R156, RZ, 0x7610, R156 ;  /* 0x00007610ff9c7816 */ /* 0x000fe2000000009c */
[----:B----4-:R-:W-:-:S03]  /*42d0*/  @!P2 IMAD.WIDE.U32 R88, R121, R86, R84 ;  /* 0x000000567958a225 */ /* 0x010fc600078e0054 */
[----:B------:R-:W4:Y:S02]  /*42e0*/  @!P4 LDC.64 R84, c[0x0][0x3c0] ;  /* 0x0000f000ff54cb82 */ /* 0x000f240000000a00 */
[----:B------:R1:W3:Y:S01]  /*42f0*/  @!P6 LDG.E.U16 R156, desc[UR20][R150.64] ;  /* 0x00000014969ce981 */ /* 0x0002e2000c1e1500 */
[----:B------:R-:W-:Y:S01]  /*4300*/  @!P2 IMAD R87, R121, R87, R89 ;  /* 0x000000577957a224 */ /* 0x000fe200078e0259 */
[----:B-----5:R-:W-:Y:S02]  /*4310*/  @!P2 LEA R90, P6, R88, R15, 0x1 ;  /* 0x0000000f585aa211 */ /* 0x020fe400078c08ff */
[----:B------:R-:W-:Y:S02]  /*4320*/  ISETP.GE.AND P5, PT, R26, R77, PT ;  /* 0x0000004d1a00720c */ /* 0x000fe40003fa6270 */
[----:B------:R-:W-:Y:S02]  /*4330*/  @!P2 LEA.HI.X R91, R88, R17, R87, 0x1, P6 ;  /* 0x00000011585ba211 */ /* 0x000fe400030f0c57 */
[----:B------:R-:W-:-:S02]  /*4340*/  @!P3 MOV R86, R22 ;  /* 0x000000160056b202 */ /* 0x000fc40000000f00 */
[----:B------:R-:W-:Y:S02]  /*4350*/  @!P3 MOV R87, RZ ;  /* 0x000000ff0057b202 */ /* 0x000fe40000000f00 */
[----:B------:R-:W-:Y:S01]  /*4360*/  PRMT R158, RZ, 0x7610, R158 ;  /* 0x00007610ff9e7816 */ /* 0x000fe2000000009e */
[----:B0-----:R-:W-:-:S04]  /*4370*/  @!P3 IMAD.WIDE.U32 R88, R121, R82, R86 ;  /* 0x000000527958b225 */ /* 0x001fc800078e0056 */
[----:B------:R-:W0:Y:S01]  /*4380*/  @!P5 LDC.64 R86, c[0x0][0x3c0] ;  /* 0x0000f000ff56db82 */ /* 0x000e220000000a00 */
[----:B------:R5:W3:Y:S01]  /*4390*/  @!P2 LDG.E.U16 R158, desc[UR20][R90.64] ;  /* 0x000000145a9ea981 */ /* 0x000ae2000c1e1500 */
[----:B------:R-:W-:Y:S01]  /*43a0*/  @!P3 IMAD R83, R121, R83, R89 ;  /* 0x000000537953b224 */ /* 0x000fe200078e0259 */
[----:B-1----:R-:W-:Y:S02]  /*43b0*/  @!P3 LEA R150, P2, R88, R15, 0x1 ;  /* 0x0000000f5896b211 */ /* 0x002fe400078408ff */
[----:B------:R-:W-:Y:S02]  /*43c0*/  ISETP.GE.AND P6, PT, R28, R77, PT ;  /* 0x0000004d1c00720c */ /* 0x000fe40003fc6270 */
[----:B------:R-:W-:Y:S02]  /*43d0*/  @!P3 LEA.HI.X R151, R88, R17, R83, 0x1, P2 ;  /* 0x000000115897b211 */ /* 0x000fe400010f0c53 */
[----:B------:R-:W-:Y:S02]  /*43e0*/  @!P4 MOV R82, R24 ;  /* 0x000000180052c202 */ /* 0x000fe40000000f00 */
[----:B------:R-:W-:-:S02]  /*43f0*/  @!P4 MOV R83, RZ ;  /* 0x000000ff0053c202 */ /* 0x000fc40000000f00 */
[----:B------:R-:W-:Y:S01]  /*4400*/  PRMT R160, RZ, 0x7610, R160 ;  /* 0x00007610ffa07816 */ /* 0x000fe200000000a0 */
[----:B----4-:R-:W-:-:S04]  /*4410*/  @!P4 IMAD.WIDE.U32 R88, R121, R84, R82 ;  /* 0x000000547958c225 */ /* 0x010fc800078e0052 */
[----:B------:R-:W1:Y:S01]  /*4420*/  @!P6 LDC.64 R82, c[0x0][0x3c0] ;  /* 0x0000f000ff52eb82 */ /* 0x000e620000000a00 */
[----:B------:R4:W3:Y:S01]  /*4430*/  @!P3 LDG.E.U16 R160, desc[UR20][R150.64] ;  /* 0x0000001496a0b981 */ /* 0x0008e2000c1e1500 */
[C---:B------:R-:W-:Y:S01]  /*4440*/  @!P4 IMAD R85, R121.reuse, R85, R89 ;  /* 0x000000557955c224 */ /* 0x040fe200078e0259 */
[----:B-----5:R-:W-:Y:S02]  /*4450*/  @!P4 LEA R90, P3, R88, R15, 0x1 ;  /* 0x0000000f585ac211 */ /* 0x020fe400078608ff */
[----:B------:R-:W-:Y:S02]  /*4460*/  ISETP.GE.AND P2, PT, R30, R77, PT ;  /* 0x0000004d1e00720c */ /* 0x000fe40003f46270 */
[----:B------:R-:W-:Y:S01]  /*4470*/  @!P4 LEA.HI.X R91, R88, R17, R85, 0x1, P3 ;  /* 0x00000011585bc211 */ /* 0x000fe200018f0c55 */
[----:B------:R-:W-:Y:S01]  /*4480*/  @!P5 IMAD.MOV.U32 R84, RZ, RZ, R26 ;  /* 0x000000ffff54d224 */ /* 0x000fe200078e001a */
[----:B------:R-:W-:Y:S02]  /*4490*/  @!P5 MOV R85, RZ ;  /* 0x000000ff0055d202 */ /* 0x000fe40000000f00 */
[----:B------:R-:W-:Y:S01]  /*44a0*/  PRMT R162, RZ, 0x7610, R162 ;  /* 0x00007610ffa27816 */ /* 0x000fe200000000a2 */
[----:B0-----:R-:W-:-:S05]  /*44b0*/  @!P5 IMAD.WIDE.U32 R88, R121, R86, R84 ;  /* 0x000000567958d225 */ /* 0x001fca00078e0054 */
[----:B------:R0:W5:Y:S01]  /*44c0*/  @!P4 LDG.E.U16 R162, desc[UR20][R90.64] ;  /* 0x000000145aa2c981 */ /* 0x000162000c1e1500 */
[----:B------:R-:W-:Y:S01]  /*44d0*/  @!P5 IMAD R87, R121, R87, R89 ;  /* 0x000000577957d224 */ /* 0x000fe200078e0259 */
[----:B----4-:R-:W-:Y:S01]  /*44e0*/  @!P5 LEA R150, P4, R88, R15, 0x1 ;  /* 0x0000000f5896d211 */ /* 0x010fe200078808ff */
[----:B------:R-:W4:Y:S01]  /*44f0*/  @!P2 LDC.64 R84, c[0x0][0x3c0] ;  /* 0x0000f000ff54ab82 */ /* 0x000f220000000a00 */
        /* <DEDUP_REMOVED lines=8> */
[----:B------:R4:W5:Y:S01]  /*4580*/  @!P5 LDG.E.U16 R164, desc[UR20][R150.64] ;  /* 0x0000001496a4d981 */ /* 0x000962000c1e1500 */
[C---:B------:R-:W-:Y:S01]  /*4590*/  @!P6 IMAD R83, R121.reuse, R83, R89 ;  /* 0x000000537953e224 */ /* 0x040fe200078e0259 */
[C---:B0-----:R-:W-:Y:S02]  /*45a0*/  @!P6 LEA R90, P5, R88.reuse, R15, 0x1 ;  /* 0x0000000f585ae211 */ /* 0x041fe400078a08ff */
[----:B------:R-:W-:Y:S02]  /*45b0*/  @!P2 MOV R82, R30 ;  /* 0x0000001e0052a202 */ /* 0x000fe40000000f00 */
[----:B------:R-:W-:Y:S02]  /*45c0*/  @!P6 LEA.HI.X R91, R88, R17, R83, 0x1, P5 ;  /* 0x00000011585be211 */ /* 0x000fe400028f0c53 */
[----:B------:R-:W-:Y:S02]  /*45d0*/  @!P2 MOV R83, RZ ;  /* 0x000000ff0053a202 */ /* 0x000fe40000000f00 */
[----:B------:R-:W-:Y:S01]  /*45e0*/  PRMT R166, RZ, 0x7610, R166 ;  /* 0x00007610ffa67816 */ /* 0x000fe200000000a6 */
[----:B----4-:R-:W-:-:S03]  /*45f0*/  @!P2 IMAD.WIDE.U32 R88, R121, R84, R82 ;  /* 0x000000547958a225 */ /* 0x010fc600078e0052 */
[----:B------:R-:W0:Y:S02]  /*4600*/  @!P4 LDC.64 R82, c[0x0][0x3c0] ;  /* 0x0000f000ff52cb82 */ /* 0x000e240000000a00 */
        /* <DEDUP_REMOVED lines=8> */
[----:B-1----:R-:W-:-:S04]  /*4690*/  @!P3 IMAD.WIDE.U32 R88, R121, R86, R84 ;  /* 0x000000567958b225 */ /* 0x002fc800078e0054 */
[----:B------:R-:W1:Y:S01]  /*46a0*/  @!P5 LDC.64 R84, c[0x0][0x3c0] ;  /* 0x0000f000ff54db82 */ /* 0x000e620000000a00 */
[----:B------:R0:W5:Y:S01]  /*46b0*/  @!P2 LDG.E.U16 R168, desc[UR20][R150.64] ;  /* 0x0000001496a8a981 */ /* 0x000162000c1e1500 */
[----:B------:R-:W-:Y:S01]  /*46c0*/  @!P3 IMAD R87, R121, R87, R89 ;  /* 0x000000577957b224 */ /* 0x000fe200078e0259 */
[----:B----4-:R-:W-:Y:S02]  /*46d0*/  @!P3 LEA R90, P2, R88, R15, 0x1 ;  /* 0x0000000f585ab211 */ /* 0x010fe400078408ff */
[----:B------:R-:W-:Y:S02]  /*46e0*/  ISETP.GE.AND P6, PT, R38, R77, PT ;  /* 0x0000004d2600720c */ /* 0x000fe40003fc6270 */
[----:B------:R-:W-:Y:S01]  /*46f0*/  @!P3 LEA.HI.X R91, R88, R17, R87, 0x1, P2 ;  /* 0x00000011585bb211 */ /* 0x000fe200010f0c57 */
[----:B------:R-:W-:Y:S01]  /*4700*/  @!P4 IMAD.MOV.U32 R87, RZ, RZ, RZ ;  /* 0x000000ffff57c224 */ /* 0x000fe200078e00ff */
[----:B------:R-:W-:Y:S02]  /*4710*/  @!P4 MOV R86, R34 ;  /* 0x000000220056c202 */ /* 0x000fe40000000f00 */
[----:B------:R-:W-:-:S03]  /*4720*/  PRMT R170, RZ, 0x7610, R170 ;  /* 0x00007610ffaa7816 */ /* 0x000fc600000000aa */
[----:B0-----:R-:W-:-:S03]  /*4730*/  @!P4 IMAD.WIDE.U32 R88, R121, R82, R86 ;  /* 0x000000527958c225 */ /* 0x001fc600078e0056 */
[----:B------:R0:W4:Y:S01]  /*4740*/  @!P3 LDG.E.U16 R170, desc[UR20][R90.64] ;  /* 0x000000145aaab981 */ /* 0x000122000c1e1500 */
[----:B------:R-:W-:Y:S01]  /*4750*/  @!P4 IMAD R83, R121, R83, R89 ;  /* 0x000000537953c224 */ /* 0x000fe200078e0259 */
        /* <DEDUP_REMOVED lines=9> */
[----:B------:R0:W4:Y:S01]  /*47f0*/  @!P4 LDG.E.U16 R172, desc[UR20][R150.64] ;  /* 0x0000001496acc981 */ /* 0x000122000c1e1500 */
[----:B------:R-:W-:Y:S01]  /*4800*/  @!P5 IMAD R85, R121, R85, R89 ;  /* 0x000000557955d224 */ /* 0x000fe200078e0259 */
[----:B0-----:R-:W-:Y:S02]  /*4810*/  @!P5 LEA R90, P4, R88, R15, 0x1 ;  /* 0x0000000f585ad211 */ /* 0x001fe400078808ff */
[----:B------:R-:W-:Y:S02]  /*4820*/  ISETP.GE.AND P3, PT, R42, R77, PT ;  /* 0x0000004d2a00720c */ /* 0x000fe40003f66270 */
[----:B------:R-:W-:Y:S02]  /*4830*/  @!P5 LEA.HI.X R91, R88, R17, R85, 0x1, P4 ;  /* 0x00000011585bd211 */ /* 0x000fe400020f0c55 */
[----:B------:R-:W-:Y:S02]  /*4840*/  @!P6 MOV R84, R38 ;  /* 0x000000260054e202 */ /* 0x000fe40000000f00 */
[----:B------:R-:W-:-:S02]  /*4850*/  @!P6 MOV R85, RZ ;  /* 0x000000ff0055e202 */ /* 0x000fc40000000f00 */
[----:B------:R-:W-:Y:S01]  /*4860*/  PRMT R174, RZ, 0x7610, R174 ;  /* 0x00007610ffae7816 */ /* 0x000fe200000000ae */
[----:B------:R-:W-:-:S04]  /*4870*/  @!P6 IMAD.WIDE.U32 R88, R121, R86, R84 ;  /* 0x000000567958e225 */ /* 0x000fc800078e0054 */
[----:B------:R-:W0:Y:S01]  /*4880*/  @!P3 LDC.64 R84, c[0x0][0x3c0] ;  /* 0x0000f000ff54bb82 */ /* 0x000e220000000a00 */
[----:B------:R1:W4:Y:S01]  /*4890*/  @!P5 LDG.E.U16 R174, desc[UR20][R90.64] ;  /* 0x000000145aaed981 */ /* 0x000322000c1e1500 */
        /* <DEDUP_REMOVED lines=19> */
[----:B------:R1:W4:Y:S01]  /*49d0*/  @!P2 LDG.E.U16 R178, desc[UR20][R90.64] ;  /* 0x000000145ab2a981 */ /* 0x000322000c1e1500 */
[C---:B------:R-:W-:Y:S01]  /*49e0*/  @!P3 IMAD R85, R121.reuse, R85, R89 ;  /* 0x000000557955b224 */ /* 0x040fe200078e0259 */
[----:B--2---:R-:W-:Y:S02]  /*49f0*/  @!P3 LEA R150, P2, R88, R15, 0x1 ;  /* 0x0000000f5896b211 */ /* 0x004fe400078408ff */
[----:B------:R-:W-:Y:S02]  /*4a00*/  ISETP.GE.AND P6, PT, R48, R77, PT ;  /* 0x0000004d3000720c */ /* 0x000fe40003fc6270 */
[----:B------:R-:W-:Y:S01]  /*4a10*/  @!P3 LEA.HI.X R151, R88, R17, R85, 0x1, P2 ;  /* 0x000000115897b211 */ /* 0x000fe200010f0c55 */
[----:B------:R-:W-:Y:S01]  /*4a20*/  @!P4 IMAD.MOV.U32 R84, RZ, RZ, R44 ;  /* 0x000000ffff54c224 */ /* 0x000fe200078e002c */
[----:B------:R-:W-:Y:S02]  /*4a30*/  @!P4 MOV R85, RZ ;  /* 0x000000ff0055c202 */ /* 0x000fe40000000f00 */
[----:B------:R-:W-:Y:S01]  /*4a40*/  PRMT R180, RZ, 0x7610, R180 ;  /* 0x00007610ffb47816 */ /* 0x000fe200000000b4 */
[----:B-1----:R-:W-:-:S05]  /*4a50*/  @!P4 IMAD.WIDE.U32 R88, R121, R86, R84 ;  /* 0x000000567958c225 */ /* 0x002fca00078e0054 */
[----:B------:R1:W2:Y:S01]  /*4a60*/  @!P3 LDG.E.U16 R180, desc[UR20][R150.64] ;  /* 0x0000001496b4b981 */ /* 0x0002a2000c1e1500 */
        /* <DEDUP_REMOVED lines=11> */
[----:B------:R3:W2:Y:S01]  /*4b20*/  @!P4 LDG.E.U16 R182, desc[UR20][R90.64] ;  /* 0x000000145ab6c981 */ /* 0x0006a2000c1e1500 */
[C---:B------:R-:W-:Y:S01]  /*4b30*/  @!P5 IMAD R83, R121.reuse, R83, R89 ;  /* 0x000000537953d224 */ /* 0x040fe200078e0259 */
[C---:B-1----:R-:W-:Y:S02]  /*4b40*/  @!P5 LEA R150, P4, R88.reuse, R15, 0x1 ;  /* 0x0000000f5896d211 */ /* 0x042fe400078808ff */
[----:B------:R-:W-:Y:S02]  /*4b50*/  @!P6 MOV R82, R48 ;  /* 0x000000300052e202 */ /* 0x000fe40000000f00 */
[----:B------:R-:W-:Y:S02]  /*4b60*/  @!P5 LEA.HI.X R151, R88, R17, R83, 0x1, P4 ;  /* 0x000000115897d211 */ /* 0x000fe400020f0c53 */
[----:B------:R-:W-:Y:S02]  /*4b70*/  @!P6 MOV R83, RZ ;  /* 0x000000ff0053e202 */ /* 0x000fe40000000f00 */
[----:B------:R-:W-:Y:S01]  /*4b80*/  PRMT R123, RZ, 0x7610, R123 ;  /* 0x00007610ff7b7816 */ /* 0x000fe2000000007b */
[----:B---3--:R-:W-:-:S03]  /*4b90*/  @!P6 IMAD.WIDE.U32 R88, R121, R84, R82 ;  /* 0x000000547958e225 */ /* 0x008fc600078e0052 */
[----:B------:R-:W1:Y:S02]  /*4ba0*/  @!P3 LDC.64 R82, c[0x0][0x3c0] ;  /* 0x0000f000ff52bb82 */ /* 0x000e640000000a00 */
[----:B------:R3:W2:Y:S01]  /*4bb0*/  @!P5 LDG.E.U16 R123, desc[UR20][R150.64] ;  /* 0x00000014967bd981 */ /* 0x0006a2000c1e1500 */
        /* <DEDUP_REMOVED lines=11> */
[----:B---3--:R-:W-:Y:S02]  /*4c70*/  @!P2 LEA R150, P5, R88, R15, 0x1 ;  /* 0x0000000f5896a211 */ /* 0x008fe400078a08ff */
[----:B------:R-:W-:Y:S02]  /*4c80*/  ISETP.GE.AND P6, PT, R56, R77, PT ;  /* 0x0000004d3800720c */ /* 0x000fe40003fc6270 */
[----:B------:R-:W-:Y:S01]  /*4c90*/  @!P2 LEA.HI.X R151, R88, R17, R87, 0x1, P5 ;  /* 0x000000115897a211 */ /* 0x000fe200028f0c57 */
[----:B------:R-:W-:Y:S01]  /*4ca0*/  @!P3 IMAD.MOV.U32 R87, RZ, RZ, RZ ;  /* 0x000000ffff57b224 */ /* 0x000fe200078e00ff */
[----:B------:R-:W-:Y:S02]  /*4cb0*/  @!P3 MOV R86, R52 ;  /* 0x000000340056b202 */ /* 0x000fe40000000f00 */
[----:B------:R-:W-:-:S02]  /*4cc0*/  PRMT R127, RZ, 0x7610, R127 ;  /* 0x00007610ff7f7816 */ /* 0x000fc4000000007f */
[----:B------:R-:W-:Y:S01]  /*4cd0*/  ISETP.GE.AND P5, PT, R58, R77, PT ;  /* 0x0000004d3a00720c */ /* 0x000fe20003fa6270 */
[----:B-1----:R-:W-:-:S03]  /*4ce0*/  @!P3 IMAD.WIDE.U32 R86, R121, R82, R86 ;  /* 0x000000527956b225 */ /* 0x002fc600078e0056 */
[----:B------:R-:W3:Y:S01]  /*4cf0*/  @!P2 LDG.E.U16 R127, desc[UR20][R150.64] ;  /* 0x00000014967fa981 */ /* 0x000ee2000c1e1500 */
[C---:B------:R-:W-:Y:S01]  /*4d00*/  @!P3 IMAD R83, R121.reuse, R83, R87 ;  /* 0x000000537953b224 */ /* 0x040fe200078e0257 */
[C---:B------:R-:W-:Y:S01]  /*4d10*/  @!P3 LEA R90, P2, R86.reuse, R15, 0x1 ;  /* 0x0000000f565ab211 */ /* 0x040fe200078408ff */
[----:B------:R-:W1:Y:S01]  /*4d20*/  @!P6 LDC.64 R88, c[0x0][0x3c0] ;  /* 0x0000f000ff58eb82 */ /* 0x000e620000000a00 */
[----:B------:R-:W-:Y:S02]  /*4d30*/  @!P4 MOV R87, RZ ;  /* 0x000000ff0057c202 */ /* 0x000fe40000000f00 */
[----:B------:R-:W-:Y:S02]  /*4d40*/  @!P3 LEA.HI.X R91, R86, R17, R83, 0x1, P2 ;  /* 0x00000011565bb211 */ /* 0x000fe400010f0c53 */
[----:B------:R-:W-:Y:S02]  /*4d50*/  @!P4 MOV R86, R54 ;  /* 0x000000360056c202 */ /* 0x000fe40000000f00 */
[----:B------:R-:W-:Y:S01]  /*4d60*/  ISETP.GE.AND P2, PT, R60, R77, PT ;  /* 0x0000004d3c00720c */ /* 0x000fe20003f46270 */
[----:B------:R-:W5:Y:S01]  /*4d70*/  @!P5 LDC.64 R82, c[0x0][0x3c0] ;  /* 0x0000f000ff52db82 */ /* 0x000f620000000a00 */
[----:B------:R-:W-:Y:S01]  /*4d80*/  PRMT R129, RZ, 0x7610, R129 ;  /* 0x00007610ff817816 */ /* 0x000fe20000000081 */
[----:B0-----:R-:W-:-:S04]  /*4d90*/  @!P4 IMAD.WIDE.U32 R86, R121, R84, R86 ;  /* 0x000000547956c225 */ /* 0x001fc800078e0056 */
[----:B------:R-:W-:Y:S01]  /*4da0*/  @!P4 IMAD R85, R121, R85, R87 ;  /* 0x000000557955c224 */ /* 0x000fe200078e0257 */
[----:B------:R0:W3:Y:S01]  /*4db0*/  @!P3 LDG.E.U16 R129, desc[UR20][R90.64] ;  /* 0x000000145a81b981 */ /* 0x0000e2000c1e1500 */
[C---:B------:R-:W-:Y:S02]  /*4dc0*/  @!P4 LEA R152, P3, R86.reuse, R15, 0x1 ;  /* 0x0000000f5698c211 */ /* 0x040fe400078608ff */
[----:B------:R-:W-:Y:S02]  /*4dd0*/  @!P6 MOV R87, RZ ;  /* 0x000000ff0057e202 */ /* 0x000fe40000000f00 */
[----:B------:R-:W-:Y:S02]  /*4de0*/  @!P4 LEA.HI.X R153, R86, R17, R85, 0x1, P3 ;  /* 0x000000115699c211 */ /* 0x000fe400018f0c55 */
[----:B------:R-:W5:Y:S01]  /*4df0*/  @!P2 LDC.64 R84, c[0x0][0x3c0] ;  /* 0x0000f000ff54ab82 */ /* 0x000f620000000a00 */
[----:B------:R-:W-:Y:S02]  /*4e00*/  @!P6 MOV R86, R56 ;  /* 0x000000380056e202 */ /* 0x000fe40000000f00 */
[----:B------:R-:W-:-:S02]  /*4e10*/  PRMT R131, RZ, 0x7610, R131 ;  /* 0x00007610ff837816 */ /* 0x000fc40000000083 */
[----:B------:R-:W-:Y:S01]  /*4e20*/  ISETP.GE.AND P3, PT, R62, R77, PT ;  /* 0x0000004d3e00720c */ /* 0x000fe20003f66270 */
[C---:B-1----:R-:W-:Y:S01]  /*4e30*/  @!P6 IMAD.WIDE.U32 R86, R121.reuse, R88, R86 ;  /* 0x000000587956e225 */ /* 0x042fe200078e0056 */
[----:B0-----:R-:W-:Y:S02]  /*4e40*/  @!P5 MOV R90, R58 ;  /* 0x0000003a005ad202 */ /* 0x001fe40000000f00 */
[----:B------:R-:W-:Y:S01]  /*4e50*/  @!P5 MOV R91, RZ ;  /* 0x000000ff005bd202 */ /* 0x000fe20000000f00 */
[----:B------:R0:W3:Y:S01]  /*4e60*/  @!P4 LDG.E.U16 R131, desc[UR20][R152.64] ;  /* 0x000000149883c981 */ /* 0x0000e2000c1e1500 */
[C---:B------:R-:W-:Y:S01]  /*4e70*/  @!P6 IMAD R89, R121.reuse, R89, R87 ;  /* 0x000000597959e224 */ /* 0x040fe200078e0257 */
[----:B------:R-:W-:Y:S01]  /*4e80*/  @!P6 LEA R88, P4, R86, R15, 0x1 ;  /* 0x0000000f5658e211 */ /* 0x000fe200078808ff */
[----:B-----5:R-:W-:-:S03]  /*4e90*/  @!P5 IMAD.WIDE.U32 R90, R121, R82, R90 ;  /* 0x00000052795ad225 */ /* 0x020fc600078e005a */
[----:B------:R-:W-:Y:S01]  /*4ea0*/  @!P6 LEA.HI.X R89, R86, R17, R89, 0x1, P4 ;  /* 0x000000115659e211 */ /* 0x000fe200020f0c59 */
[----:B------:R-:W-:Y:S01]  /*4eb0*/  @!P5 IMAD R83, R121, R83, R91 ;  /* 0x000000537953d224 */ /* 0x000fe200078e025b */
[C---:B------:R-:W-:Y:S01]  /*4ec0*/  @!P5 LEA R82, P4, R90.reuse, R15, 0x1 ;  /* 0x0000000f5a52d211 */ /* 0x040fe200078808ff */
[----:B------:R-:W1:Y:S01]  /*4ed0*/  @!P3 LDC.64 R150, c[0x0][0x3c0] ;  /* 0x0000f000ff96bb82 */ /* 0x000e620000000a00 */
[----:B------:R-:W-:Y:S02]  /*4ee0*/  @!P2 MOV R86, R60 ;  /* 0x0000003c0056a202 */ /* 0x000fe40000000f00 */
[----:B------:R-:W-:Y:S02]  /*4ef0*/  @!P2 MOV R87, RZ ;  /* 0x000000ff0057a202 */ /* 0x000fe40000000f00 */
[----:B------:R-:W-:Y:S02]  /*4f00*/  @!P5 LEA.HI.X R83, R90, R17, R83, 0x1, P4 ;  /* 0x000000115a53d211 */ /* 0x000fe400020f0c53 */
[----:B------:R-:W-:-:S02]  /*4f10*/  ISETP.GE.AND P4, PT, R64, R77, PT ;  /* 0x0000004d4000720c */ /* 0x000fc40003f86270 */
[----:B------:R-:W-:Y:S01]  /*4f20*/  PRMT R133, RZ, 0x7610, R133 ;  /* 0x00007610ff857816 */ /* 0x000fe20000000085 */
[----:B------:R-:W-:Y:S01]  /*4f30*/  @!P2 IMAD.WIDE.U32 R86, R121, R84, R86 ;  /* 0x000000547956a225 */ /* 0x000fe200078e0056 */
[----:B------:R-:W-:-:S03]  /*4f40*/  PRMT R135, RZ, 0x7610, R135 ;  /* 0x00007610ff877816 */ /* 0x000fc60000000087 */
[----:B------:R-:W-:Y:S01]  /*4f50*/  @!P2 IMAD R85, R121, R85, R87 ;  /* 0x000000557955a224 */ /* 0x000fe200078e0257 */
[----:B------:R-:W5:Y:S01]  /*4f60*/  @!P6 LDG.E.U16 R133, desc[UR20][R88.64] ;  /* 0x000000145885e981 */ /* 0x000f62000c1e1500 */
[----:B0-----:R-:W-:Y:S02]  /*4f70*/  @!P2 LEA R152, P6, R86, R15, 0x1 ;  /* 0x0000000f5698a211 */ /* 0x001fe400078c08ff */
[----:B------:R-:W-:Y:S01]  /*4f80*/  PRMT R186, RZ, 0x7610, R186 ;  /* 0x00007610ffba7816 */ /* 0x000fe200000000ba */
[----:B------:R-:W5:Y:S01]  /*4f90*/  @!P5 LDG.E.U16 R135, desc[UR20][R82.64] ;  /* 0x000000145287d981 */ /* 0x000f62000c1e1500 */
[----:B------:R-:W-:Y:S02]  /*4fa0*/  ISETP.GE.AND P5, PT, R66, R77, PT ;  /* 0x0000004d4200720c */ /* 0x000fe40003fa6270 */
[----:B------:R-:W-:Y:S02]  /*4fb0*/  @!P2 LEA.HI.X R153, R86, R17, R85, 0x1, P6 ;  /* 0x000000115699a211 */ /* 0x000fe400030f0c55 */
[----:B------:R-:W0:Y:S01]  /*4fc0*/  @!P4 LDC.64 R84, c[0x0][0x3c0] ;  /* 0x0000f000ff54cb82 */ /* 0x000e220000000a00 */
[----:B------:R1:W4:Y:S01]  /*4fd0*/  @!P1 LDG.E.U16 R186, desc[UR20][R80.64] ;  /* 0x0000001450ba9981 */ /* 0x000322000c1e1500 */
[----:B------:R-:W-:-:S06]  /*4fe0*/  PRMT R137, RZ, 0x7610, R137 ;  /* 0x00007610ff897816 */ /* 0x000fcc0000000089 */
[----:B------:R0:W5:Y:S01]  /*4ff0*/  @!P2 LDG.E.U16 R137, desc[UR20][R152.64] ;  /* 0x000000149889a981 */ /* 0x000162000c1e1500 */
[----:B------:R-:W0:Y:S01]  /*5000*/  @!P5 LDC.64 R90, c[0x0][0x3c0] ;  /* 0x0000f000ff5adb82 */ /* 0x000e220000000a00 */
[----:B-1----:R-:W-:Y:S01]  /*5010*/  @!P3 MOV R81, RZ ;  /* 0x000000ff0051b202 */ /* 0x002fe20000000f00 */
[----:B------:R-:W-:Y:S01]  /*5020*/  @!P3 IMAD.MOV.U32 R80, RZ, RZ, R62 ;  /* 0x000000ffff50b224 */ /* 0x000fe200078e003e */
[----:B------:R-:W-:-:S03]  /*5030*/  ISETP.GE.AND P2, PT, R68, R77, PT ;  /* 0x0000004d4400720c */ /* 0x000fc60003f46270 */
[C---:B------:R-:W-:Y:S01]  /*5040*/  @!P3 IMAD.WIDE.U32 R86, R121.reuse, R150, R80 ;  /* 0x000000967956b225 */ /* 0x040fe200078e0050 */
[----:B------:R-:W-:Y:S02]  /*5050*/  MOV R80, R148 ;  /* 0x0000009400507202 */ /* 0x000fe40000000f00 */
[----:B------:R-:W-:Y:S01]  /*5060*/  MOV R81, R5 ;  /* 0x0000000500517202 */ /* 0x000fe20000000f00 */
[C---:B------:R-:W-:Y:S01]  /*5070*/  @!P3 IMAD R151, R121.reuse, R151, R87 ;  /* 0x000000977997b224 */ /* 0x040fe200078e0257 */
[----:B------:R-:W-:Y:S01]  /*5080*/  @!P3 LEA R150, P6, R86, R15, 0x1 ;  /* 0x0000000f5696b211 */ /* 0x000fe200078c08ff */
[----:B------:R-:W-:-:S03]  /*5090*/  IMAD.WIDE.U32 R80, R121, UR6, R80 ;  /* 0x0000000679507c25 */ /* 0x000fc6000f8e0050 */
[----:B------:R-:W-:Y:S02]  /*50a0*/  @!P3 LEA.HI.X R151, R86, R17, R151, 0x1, P6 ;  /* 0x000000115697b211 */ /* 0x000fe400030f0c97 */
[----:B------:R-:W-:Y:S01]  /*50b0*/  @!P4 MOV R86, R64 ;  /* 0x000000400056c202 */ /* 0x000fe20000000f00 */
[C---:B------:R-:W-:Y:S01]  /*50c0*/  IMAD R81, R121.reuse, UR7, R81 ;  /* 0x0000000779517c24 */ /* 0x040fe2000f8e0251 */
[----:B------:R-:W-:Y:S02]  /*50d0*/  @!P4 MOV R87, RZ ;  /* 0x000000ff0057c202 */ /* 0x000fe40000000f00 */
[----:B------:R-:W-:Y:S01]  /*50e0*/  LEA R82, P6, R80, R144, 0x3 ;  /* 0x0000009050527211 */ /* 0x000fe200078c18ff */
[----:B0-----:R-:W-:-:S03]  /*50f0*/  @!P4 IMAD.WIDE.U32 R88, R121, R84, R86 ;  /* 0x000000547958c225 */ /* 0x001fc600078e0056 */
[----:B------:R-:W-:Y:S02]  /*5100*/  LEA.HI.X R83, R80, R145, R81, 0x3, P6 ;  /* 0x0000009150537211 */ /* 0x000fe400030f1c51 */
[----:B------:R-:W0:Y:S01]  /*5110*/  @!P2 LDC.64 R80, c[0x0][0x3c0] ;  /* 0x0000f000ff50ab82 */ /* 0x000e220000000a00 */
[C---:B------:R-:W-:Y:S01]  /*5120*/  @!P4 IMAD R87, R121.reuse, R85, R89 ;  /* 0x000000557957c224 */ /* 0x040fe200078e0259 */
[----:B------:R-:W-:Y:S02]  /*5130*/  @!P5 MOV R84, R66 ;  /* 0x000000420054d202 */ /* 0x000fe40000000f00 */
[----:B------:R-:W-:Y:S01]  /*5140*/  @!P5 MOV R85, RZ ;  /* 0x000000ff0055d202 */ /* 0x000fe20000000f00 */
[----:B------:R-:W2:Y:S01]  /*5150*/  LDG.E.64 R82, desc[UR20][R82.64] ;  /* 0x0000001452527981 */ /* 0x000ea2000c1e1b00 */
[----:B------:R-:W-:Y:S02]  /*5160*/  PRMT R155, RZ, 0x7610, R155 ;  /* 0x00007610ff9b7816 */ /* 0x000fe4000000009b */
[----:B------:R-:W-:Y:S01]  /*5170*/  @!P4 LEA R86, P6, R88, R15, 0x1 ;  /* 0x0000000f5856c211 */ /* 0x000fe200078c08ff */
[----:B------:R-:W-:-:S03]  /*5180*/  @!P5 IMAD.WIDE.U32 R84, R121, R90, R84 ;  /* 0x0000005a7954d225 */ /* 0x000fc600078e0054 */
[----:B------:R1:W5:Y:S01]  /*5190*/  @!P3 LDG.E.U16 R155, desc[UR20][R150.64] ;  /* 0x00000014969bb981 */ /* 0x000362000c1e1500 */
[----:B------:R-:W-:Y:S01]  /*51a0*/  @!P4 LEA.HI.X R87, R88, R17, R87, 0x1, P6 ;  /* 0x000000115857c211 */ /* 0x000fe200030f0c57 */
[----:B------:R-:W-:Y:S01]  /*51b0*/  @!P5 IMAD R91, R121, R91, R85 ;  /* 0x0000005b795bd224 */ /* 0x000fe200078e0255 */
[----:B------:R-:W-:Y:S02]  /*51c0*/  ISETP.GE.AND P3, PT, R70, R77, PT ;  /* 0x0000004d4600720c */ /* 0x000fe40003f66270 */
[C---:B------:R-:W-:Y:S01]  /*51d0*/  @!P5 LEA R152, P6, R84.reuse, R15, 0x1 ;  /* 0x0000000f5498d211 */ /* 0x040fe200078c08ff */
[----:B------:R-:W-:Y:S01]  /*51e0*/  @!P2 IMAD.MOV.U32 R85, RZ, RZ, RZ ;  /* 0x000000ffff55a224 */ /* 0x000fe200078e00ff */
[----:B------:R-:W-:Y:S02]  /*51f0*/  PRMT R139, RZ, 0x7610, R139 ;  /* 0x00007610ff8b7816 */ /* 0x000fe4000000008b */
[----:B------:R-:W-:Y:S02]  /*5200*/  @!P5 LEA.HI.X R153, R84, R17, R91, 0x1, P6 ;  /* 0x000000115499d211 */ /* 0x000fe400030f0c5b */
[----:B------:R-:W-:-:S02]  /*5210*/  @!P2 MOV R84, R68 ;  /* 0x000000440054a202 */ /* 0x000fc40000000f00 */
[----:B------:R1:W5:Y:S01]  /*5220*/  @!P4 LDG.E.U16 R139, desc[UR20][R86.64] ;  /* 0x00000014568bc981 */ /* 0x000362000c1e1500 */
[----:B------:R-:W-:Y:S02]  /*5230*/  PRMT R157, RZ, 0x7610, R157 ;  /* 0x00007610ff9d7816 */ /* 0x000fe4000000009d */
[C---:B0-----:R-:W-:Y:S01]  /*5240*/  @!P2 IMAD.WIDE.U32 R88, R121.reuse, R80, R84 ;  /* 0x000000507958a225 */ /* 0x041fe200078e0054 */
[----:B------:R-:W-:Y:S01]  /*5250*/  ISETP.GE.AND P4, PT, R72, R77, PT ;  /* 0x0000004d4800720c */ /* 0x000fe20003f86270 */
[----:B------:R-:W0:Y:S02]  /*5260*/  @!P3 LDC.64 R90, c[0x0][0x3c0] ;  /* 0x0000f000ff5abb82 */ /* 0x000e240000000a00 */
[----:B------:R-:W-:Y:S01]  /*5270*/  @!P2 IMAD R81, R121, R81, R89 ;  /* 0x000000517951a224 */ /* 0x000fe200078e0259 */
[----:B------:R-:W-:Y:S01]  /*5280*/  @!P2 LEA R84, P6, R88, R15, 0x1 ;  /* 0x0000000f5854a211 */ /* 0x000fe200078c08ff */
[----:B------:R-:W5:Y:S01]  /*5290*/  @!P5 LDG.E.U16 R157, desc[UR20][R152.64] ;  /* 0x00000014989dd981 */ /* 0x000f62000c1e1500 */
[----:B------:R-:W-:-:S02]  /*52a0*/  ISETP.GE.AND P5, PT, R74, R77, PT ;  /* 0x0000004d4a00720c */ /* 0x000fc40003fa6270 */
[----:B------:R-:W-:Y:S02]  /*52b0*/  @!P2 LEA.HI.X R85, R88, R17, R81, 0x1, P6 ;  /* 0x000000115855a211 */ /* 0x000fe400030f0c51 */
[----:B------:R-:W-:-:S03]  /*52c0*/  ISETP.GE.AND P6, PT, R76, R77, PT ;  /* 0x0000004d4c00720c */ /* 0x000fc60003fc6270 */
[----:B------:R-:W0:Y:S01]  /*52d0*/  @!P4 LDC.64 R88, c[0x0][0x3c0] ;  /* 0x0000f000ff58cb82 */ /* 0x000e220000000a00 */
[----:B-1----:R-:W-:Y:S02]  /*52e0*/  @!P3 MOV R150, R70 ;  /* 0x000000460096b202 */ /* 0x002fe40000000f00 */
[----:B------:R-:W-:Y:S02]  /*52f0*/  @!P3 MOV R151, RZ ;  /* 0x000000ff0097b202 */ /* 0x000fe40000000f00 */
[----:B------:R-:W-:-:S03]  /*5300*/  PRMT R159, RZ, 0x7610, R159 ;  /* 0x00007610ff9f7816 */ /* 0x000fc6000000009f */
[----:B------:R-:W1:Y:S03]  /*5310*/  @!P5 LDC.64 R86, c[0x0][0x3c0] ;  /* 0x0000f000ff56db82 */ /* 0x000e660000000a00 */
[----:B------:R0:W5:Y:S02]  /*5320*/  @!P2 LDG.E.U16 R159, desc[UR20][R84.64] ;  /* 0x00000014549fa981 */ /* 0x000164000c1e1500 */
[----:B0-----:R-:W-:-:S03]  /*5330*/  @!P3 IMAD.WIDE.U32 R150, R121, R90, R150 ;  /* 0x0000005a7996b225 */ /* 0x001fc600078e0096 */
[----:B------:R-:W0:Y:S01]  /*5340*/  @!P6 LDC.64 R80, c[0x0][0x3c0] ;  /* 0x0000f000ff50eb82 */ /* 0x000e220000000a00 */
[C---:B------:R-:W-:Y:S01]  /*5350*/  @!P3 IMAD R91, R121.reuse, R91, R151 ;  /* 0x0000005b795bb224 */ /* 0x040fe200078e0297 */
[C---:B------:R-:W-:Y:S02]  /*5360*/  @!P3 LEA R90, P2, R150.reuse, R15, 0x1 ;  /* 0x0000000f965ab211 */ /* 0x040fe400078408ff */
[----:B------:R-:W-:Y:S02]  /*5370*/  PRMT R161, RZ, 0x7610, R161 ;  /* 0x00007610ffa17816 */ /* 0x000fe400000000a1 */
[----:B------:R-:W-:Y:S02]  /*5380*/  @!P4 MOV R84, R72 ;  /* 0x000000480054c202 */ /* 0x000fe40000000f00 */
[----:B------:R-:W-:Y:S02]  /*5390*/  @!P4 MOV R85, RZ ;  /* 0x000000ff0055c202 */ /* 0x000fe40000000f00 */
[----:B------:R-:W-:Y:S01]  /*53a0*/  @!P3 LEA.HI.X R91, R150, R17, R91, 0x1, P2 ;  /* 0x00000011965bb211 */ /* 0x000fe200010f0c5b */
[----:B------:R-:W-:Y:S01]  /*53b0*/  @!P4 IMAD.WIDE.U32 R150, R121, R88, R84 ;  /* 0x000000587996c225 */ /* 0x000fe200078e0054 */
[----:B------:R-:W-:-:S03]  /*53c0*/  @!P5 MOV R84, R74 ;  /* 0x0000004a0054d202 */ /* 0x000fc60000000f00 */
[----:B------:R1:W5:Y:S01]  /*53d0*/  @!P3 LDG.E.U16 R161, desc[UR20][R90.64] ;  /* 0x000000145aa1b981 */ /* 0x000362000c1e1500 */
[----:B------:R-:W-:Y:S01]  /*53e0*/  @!P5 MOV R85, RZ ;  /* 0x000000ff0055d202 */ /* 0x000fe20000000f00 */
[C---:B------:R-:W-:Y:S01]  /*53f0*/  @!P4 IMAD R89, R121.reuse, R89, R151 ;  /* 0x000000597959c224 */ /* 0x040fe200078e0297 */
[C---:B------:R-:W-:Y:S01]  /*5400*/  @!P4 LEA R88, P2, R150.reuse, R15, 0x1 ;  /* 0x0000000f9658c211 */ /* 0x040fe200078408ff */
[C---:B-1----:R-:W-:Y:S01]  /*5410*/  @!P5 IMAD.WIDE.U32 R84, R121.reuse, R86, R84 ;  /* 0x000000567954d225 */ /* 0x042fe200078e0054 */
[----:B------:R-:W-:Y:S02]  /*5420*/  @!P6 MOV R90, R76 ;  /* 0x0000004c005ae202 */ /* 0x000fe40000000f00 */
[----:B------:R-:W-:Y:S01]  /*5430*/  @!P6 MOV R91, RZ ;  /* 0x000000ff005be202 */ /* 0x000fe20000000f00 */
[C---:B------:R-:W-:Y:S01]  /*5440*/  @!P5 IMAD R87, R121.reuse, R87, R85 ;  /* 0x000000577957d224 */ /* 0x040fe200078e0255 */
[----:B------:R-:W-:Y:S01]  /*5450*/  @!P4 LEA.HI.X R89, R150, R17, R89, 0x1, P2 ;  /* 0x000000119659c211 */ /* 0x000fe200010f0c59 */
[----:B0-----:R-:W-:Y:S01]  /*5460*/  @!P6 IMAD.WIDE.U32 R152, R121, R80, R90 ;  /* 0x000000507998e225 */ /* 0x001fe200078e005a */
[----:B------:R-:W-:-:S03]  /*5470*/  @!P5 LEA R80, P2, R84, R15, 0x1 ;  /* 0x0000000f5450d211 */ /* 0x000fc600078408ff */
[----:B------:R-:W-:Y:S01]  /*5480*/  @!P6 IMAD R85, R121, R81, R153 ;  /* 0x000000517955e224 */ /* 0x000fe200078e0299 */
[----:B------:R-:W-:Y:S02]  /*5490*/  @!P6 LEA R86, P3, R152, R15, 0x1 ;  /* 0x0000000f9856e211 */ /* 0x000fe400078608ff */
[-C--:B------:R-:W-:Y:S02]  /*54a0*/  @!P5 LEA.HI.X R81, R84, R17.reuse, R87, 0x1, P2 ;  /* 0x000000115451d211 */ /* 0x080fe400010f0c57 */
[----:B------:R-:W-:Y:S02]  /*54b0*/  PRMT R84, RZ, 0x7610, R84 ;  /* 0x00007610ff547816 */ /* 0x000fe40000000054 */
[--C-:B------:R-:W-:Y:S02]  /*54c0*/  @!P6 LEA.HI.X R87, R152, R17, R85.reuse, 0x1, P3 ;  /* 0x000000119857e211 */ /* 0x100fe400018f0c55 */
[----:B------:R-:W-:Y:S02]  /*54d0*/  PRMT R85, RZ, 0x7610, R85 ;  /* 0x00007610ff557816 */ /* 0x000fe40000000055 */
[----:B------:R-:W-:Y:S01]  /*54e0*/  PRMT R90, RZ, 0x7610, R90 ;  /* 0x00007610ff5a7816 */ /* 0x000fe2000000005a */
[----:B------:R-:W5:Y:S04]  /*54f0*/  @!P4 LDG.E.U16 R84, desc[UR20][R88.64] ;  /* 0x000000145854c981 */ /* 0x000f68000c1e1500 */
[----:B------:R0:W5:Y:S04]  /*5500*/  @!P5 LDG.E.U16 R85, desc[UR20][R80.64] ;  /* 0x000000145055d981 */ /* 0x000168000c1e1500 */
[----:B------:R1:W5:Y:S01]  /*5510*/  @!P6 LDG.E.U16 R90, desc[UR20][R86.64] ;  /* 0x00000014565ae981 */ /* 0x000362000c1e1500 */
[----:B------:R-:W3:Y:S01]  /*5520*/  S2R R91, SR_CgaCtaId ;  /* 0x00000000005b7919 */ /* 0x000ee20000008800 */
[----:B------:R-:W-:Y:S01]  /*5530*/  MOV R184, 0x400 ;  /* 0x0000040000b87802 */ /* 0x000fe20000000f00 */
[C---:B0-----:R-:W-:Y:S01]  /*5540*/  VIADD R80, R21.reuse, 0x200 ;  /* 0x0000020015507836 */ /* 0x041fe20000000000 */
[----:B-1----:R-:W-:-:S04]  /*5550*/  IADD3 R86, PT, PT, R21, 0x220, RZ ;  /* 0x0000022015567810 */ /* 0x002fc80007ffe0ff */
[-C--:B------:R-:W-:Y:S02]  /*5560*/  LEA.HI.SX32 R81, R80, R21.reuse, 0x1b ;  /* 0x0000001550517211 */ /* 0x080fe400078fdaff */
[----:B------:R-:W-:Y:S02]  /*5570*/  LEA.HI.SX32 R87, R86, R21, 0x1b ;  /* 0x0000001556577211 */ /* 0x000fe400078fdaff */
[C---:B------:R-:W-:Y:S02]  /*5580*/  IADD3 R88, PT, PT, R21.reuse, 0x240, RZ ;  /* 0x0000024015587810 */ /* 0x040fe40007ffe0ff */
[C---:B------:R-:W-:Y:S02]  /*5590*/  IADD3 R150, PT, PT, R21.reuse, 0x260, RZ ;  /* 0x0000026015967810 */ /* 0x040fe40007ffe0ff */
[----:B------:R-:W-:Y:S02]  /*55a0*/  IADD3 R152, PT, PT, R21, 0x280, RZ ;  /* 0x0000028015987810 */ /* 0x000fe40007ffe0ff */
[----:B---3--:R-:W-:-:S04]  /*55b0*/  LEA R184, R91, R184, 0x18 ;  /* 0x000000b85bb87211 */ /* 0x008fc800078ec0ff */
[-C--:B------:R-:W-:Y:S02]  /*55c0*/  LEA R80, R81, R184.reuse, 0x1 ;  /* 0x000000b851507211 */ /* 0x080fe400078e08ff */
[----:B------:R-:W-:Y:S02]  /*55d0*/  LEA R86, R87, R184, 0x1 ;  /* 0x000000b857567211 */ /* 0x000fe400078e08ff */
[----:B------:R-:W-:-:S04]  /*55e0*/  LEA.HI.SX32 R81, R88, R21, 0x1b ;  /* 0x0000001558517211 */ /* 0x000fc800078fdaff */
[----:B------:R-:W-:Y:S02]  /*55f0*/  LEA R88, R81, R184, 0x1 ;  /* 0x000000b851587211 */ /* 0x000fe400078e08ff */
[----:B------:R-:W-:Y:S02]  /*5600*/  LEA.HI.SX32 R89, R152, R21, 0x1b ;  /* 0x0000001598597211 */ /* 0x000fe400078fdaff */
[----:B------:R-:W-:Y:S01]  /*5610*/  IADD3 R152, PT, PT, R21, 0x300, RZ ;  /* 0x0000030015987810 */ /* 0x000fe20007ffe0ff */
[----:B----4-:R-:W-:Y:S04]  /*5620*/  STS.U16 [R23], R186 ;  /* 0x000000ba17007388 */ /* 0x010fe80000000400 */
        /* <DEDUP_REMOVED lines=10> */
[----:B--2---:R-:W-:-:S03]  /*56d0*/  FMUL.FTZ R87, R83, R92 ;  /* 0x0000005c53577220 */ /* 0x004fc60000410000 */
[----:B------:R-:W-:Y:S04]  /*56e0*/  STS.U16 [R45+0x2c0], R174 ;  /* 0x0002c0ae2d007388 */ /* 0x000fe80000000400 */
[----:B------:R-:W-:Y:S01]  /*56f0*/  STS.U16 [R47+0x300], R176 ;  /* 0x000300b02f007388 */ /* 0x000fe20000000400 */
[----:B------:R-:W-:-:S03]  /*5700*/  FMUL.RZ R153, R87, 0.15915493667125701904 ;  /* 0x3e22f98357997820 */ /* 0x000fc6000040c000 */
[----:B------:R-:W-:Y:S01]  /*5710*/  STS.U16 [R49+0x340], R178 ;  /* 0x000340b231007388 */ /* 0x000fe20000000400 */
[----:B------:R-:W-:-:S03]  /*5720*/  LEA.HI.SX32 R87, R150, R21, 0x1b ;  /* 0x0000001596577211 */ /* 0x000fc600078fdaff */
[----:B------:R-:W-:Y:S04]  /*5730*/  STS.U16 [R51+0x380], R180 ;  /* 0x000380b433007388 */ /* 0x000fe80000000400 */
[----:B------:R-:W-:Y:S04]  /*5740*/  STS.U16 [R53+0x3c0], R182 ;  /* 0x0003c0b635007388 */ /* 0x000fe80000000400 */
[----:B------:R0:W-:Y:S04]  /*5750*/  STS.U16 [R80+0x400], R123 ;  /* 0x0004007b50007388 */ /* 0x0001e80000000400 */
[----:B------:R1:W-:Y:S01]  /*5760*/  STS.U16 [R86+0x440], R125 ;  /* 0x0004407d56007388 */ /* 0x0003e20000000400 */
[----:B------:R-:W-:-:S03]  /*5770*/  FMUL.FTZ R81, R82, 1.4426950216293334961 ;  /* 0x3fb8aa3b52517820 */ /* 0x000fc60000410000 */
[----:B------:R2:W-:Y:S01]  /*5780*/  STS.U16 [R88+0x480], R127 ;  /* 0x0004807f58007388 */ /* 0x0005e20000000400 */
[----:B0-----:R-:W-:Y:S02]  /*5790*/  LEA R80, R87, R184, 0x1 ;  /* 0x000000b857507211 */ /* 0x001fe400078e08ff */
[----:B-1----:R-:W-:-:S04]  /*57a0*/  IADD3 R86, PT, PT, R21, 0x2a0, RZ ;  /* 0x000002a015567810 */ /* 0x002fc80007ffe0ff */
[-C--:B------:R-:W-:Y:S02]  /*57b0*/  LEA.HI.SX32 R87, R86, R21.reuse, 0x1b ;  /* 0x0000001556577211 */ /* 0x080fe400078fdaff */
[----:B--2---:R-:W-:Y:S01]  /*57c0*/  IADD3 R88, PT, PT, R21, 0x2c0, RZ ;  /* 0x000002c015587810 */ /* 0x004fe20007ffe0ff */
[----:B------:R-:W-:Y:S01]  /*57d0*/  IMAD R82, R89, 0x2, R184 ;  /* 0x0000000259527824 */ /* 0x000fe200078e02b8 */
[----:B------:R-:W-:Y:S01]  /*57e0*/  LEA R86, R87, R184, 0x1 ;  /* 0x000000b857567211 */ /* 0x000fe200078e08ff */
[----:B------:R-:W-:Y:S01]  /*57f0*/  FMUL.FTZ R89, R83, R94 ;  /* 0x0000005e53597220 */ /* 0x000fe20000410000 */
[-C--:B------:R-:W-:Y:S01]  /*5800*/  LEA.HI.SX32 R87, R88, R21.reuse, 0x1b ;  /* 0x0000001558577211 */ /* 0x080fe200078fdaff */
[----:B------:R0:W-:Y:S01]  /*5810*/  STS.U16 [R80+0x4c0], R129 ;  /* 0x0004c08150007388 */ /* 0x0001e20000000400 */
[----:B------:R-:W-:Y:S01]  /*5820*/  IADD3 R150, PT, PT, R21, 0x2e0, RZ ;  /* 0x000002e015967810 */ /* 0x000fe20007ffe0ff */
[----:B------:R-:W-:Y:S01]  /*5830*/  FMUL.FTZ R91, R81, R92 ;  /* 0x0000005c515b7220 */ /* 0x000fe20000410000 */
[----:B------:R-:W-:Y:S01]  /*5840*/  FMUL.RZ R125, R89, 0.15915493667125701904 ;  /* 0x3e22f983597d7820 */ /* 0x000fe2000040c000 */
[----:B------:R1:W-:Y:S01]  /*5850*/  STS.U16 [R82+0x500], R131 ;  /* 0x0005008352007388 */ /* 0x0003e20000000400 */
[----:B------:R-:W-:-:S03]  /*5860*/  LEA.HI.SX32 R89, R150, R21, 0x1b ;  /* 0x0000001596597211 */ /* 0x000fc600078fdaff */
[----:B-----5:R2:W-:Y:S01]  /*5870*/  STS.U16 [R86+0x540], R133 ;  /* 0x0005408556007388 */ /* 0x0205e20000000400 */
[----:B0-----:R-:W-:Y:S01]  /*5880*/  LEA R80, R87, R184, 0x1 ;  /* 0x000000b857507211 */ /* 0x001fe200078e08ff */
[----:B------:R-:W-:Y:S01]  /*5890*/  FMUL.FTZ R87, R83, R96 ;  /* 0x0000006053577220 */ /* 0x000fe20000410000 */
[----:B------:R-:W-:Y:S01]  /*58a0*/  IADD3 R150, PT, PT, R21, 0x340, RZ ;  /* 0x0000034015967810 */ /* 0x000fe20007ffe0ff */
[----:B------:R0:W-:Y:S01]  /*58b0*/  MUFU.EX2 R151, R91 ;  /* 0x0000005b00977308 */ /* 0x0001e20000000800 */
[----:B-1----:R-:W-:Y:S01]  /*58c0*/  LEA R82, R89, R184, 0x1 ;  /* 0x000000b859527211 */ /* 0x002fe200078e08ff */
[----:B------:R-:W-:Y:S01]  /*58d0*/  FMUL.RZ R127, R87, 0.15915493667125701904 ;  /* 0x3e22f983577f7820 */ /* 0x000fe2000040c000 */
[----:B--2---:R-:W-:Y:S01]  /*58e0*/  IADD3 R86, PT, PT, R21, 0x320, RZ ;  /* 0x0000032015567810 */ /* 0x004fe20007ffe0ff */
[----:B------:R-:W-:Y:S01]  /*58f0*/  FMUL.FTZ R123, R81, R94 ;  /* 0x0000005e517b7220 */ /* 0x000fe20000410000 */
[----:B------:R-:W-:Y:S02]  /*5900*/  IADD3 R154, PT, PT, R21, 0x380, RZ ;  /* 0x00000380159a7810 */ /* 0x000fe40007ffe0ff */
[----:B0-----:R-:W-:-:S02]  /*5910*/  LEA.HI.SX32 R91, R152, R21, 0x1b ;  /* 0x00000015985b7211 */ /* 0x001fc400078fdaff */
[-C--:B------:R-:W-:Y:S01]  /*5920*/  LEA.HI.SX32 R87, R86, R21.reuse, 0x1b ;  /* 0x0000001556577211 */ /* 0x080fe200078fdaff */
[----:B------:R-:W-:Y:S01]  /*5930*/  VIADD R152, R21, 0x360 ;  /* 0x0000036015987836 */ /* 0x000fe20000000000 */
[-C--:B------:R-:W-:Y:S01]  /*5940*/  LEA.HI.SX32 R89, R150, R21.reuse, 0x1b ;  /* 0x0000001596597211 */ /* 0x080fe200078fdaff */
[----:B------:R0:W-:Y:S01]  /*5950*/  STS.U16 [R80+0x580], R135 ;  /* 0x0005808750007388 */ /* 0x0001e20000000400 */
[-C--:B------:R-:W-:Y:S01]  /*5960*/  LEA R88, R91, R184.reuse, 0x1 ;  /* 0x000000b85b587211 */ /* 0x080fe200078e08ff */
[----:B------:R1:W-:Y:S01]  /*5970*/  MUFU.EX2 R131, R123 ;  /* 0x0000007b00837308 */ /* 0x0003e20000000800 */
[----:B------:R-:W-:Y:S01]  /*5980*/  IADD3 R150, PT, PT, R21, 0x3a0, RZ ;  /* 0x000003a015967810 */ /* 0x000fe20007ffe0ff */
[----:B------:R2:W-:Y:S01]  /*5990*/  STS.U16 [R82+0x5c0], R137 ;  /* 0x0005c08952007388 */ /* 0x0005e20000000400 */
[-C--:B------:R-:W-:Y:S02]  /*59a0*/  LEA.HI.SX32 R91, R152, R21.reuse, 0x1b ;  /* 0x00000015985b7211 */ /* 0x080fe400078fdaff */
[----:B0-----:R-:W-:Y:S01]  /*59b0*/  LEA R80, R87, R184, 0x1 ;  /* 0x000000b857507211 */ /* 0x001fe200078e08ff */
[----:B------:R-:W-:Y:S01]  /*59c0*/  FMUL.FTZ R87, R81, R96 ;  /* 0x0000006051577220 */ /* 0x000fe20000410000 */
[----:B-1----:R-:W-:-:S02]  /*59d0*/  LEA.HI.SX32 R123, R154, R21, 0x1b ;  /* 0x000000159a7b7211 */ /* 0x002fc400078fdaff */
[----:B--2---:R-:W-:Y:S01]  /*59e0*/  LEA R82, R89, R184, 0x1 ;  /* 0x000000b859527211 */ /* 0x004fe200078e08ff */
[----:B------:R-:W-:Y:S01]  /*59f0*/  FMUL.FTZ R89, R83, R98 ;  /* 0x0000006253597220 */ /* 0x000fe20000410000 */
[C---:B------:R-:W-:Y:S01]  /*5a00*/  IADD3 R152, PT, PT, R21.reuse, 0x3c0, RZ ;  /* 0x000003c015987810 */ /* 0x040fe20007ffe0ff */
[----:B------:R0:W-:Y:S01]  /*5a10*/  STS.U16 [R88+0x600], R155 ;  /* 0x0006009b58007388 */ /* 0x0001e20000000400 */
[----:B------:R1:W2:Y:S01]  /*5a20*/  MUFU.EX2 R137, R87 ;  /* 0x0000005700897308 */ /* 0x0002a20000000800 */
[----:B------:R-:W-:Y:S01]  /*5a30*/  IADD3 R154, PT, PT, R21, 0x3e0, RZ ;  /* 0x000003e0159a7810 */ /* 0x000fe20007ffe0ff */
[----:B------:R-:W-:Y:S01]  /*5a40*/  FMUL.RZ R129, R89, 0.15915493667125701904 ;  /* 0x3e22f98359817820 */ /* 0x000fe2000040c000 */
[-C--:B------:R-:W-:Y:S01]  /*5a50*/  LEA R86, R91, R184.reuse, 0x1 ;  /* 0x000000b85b567211 */ /* 0x080fe200078e08ff */
[----:B------:R3:W-:Y:S01]  /*5a60*/  STS.U16 [R80+0x640], R139 ;  /* 0x0006408b50007388 */ /* 0x0007e20000000400 */
[----:B------:R-:W-:Y:S02]  /*5a70*/  LEA.HI.SX32 R89, R152, R21, 0x1b ;  /* 0x0000001598597211 */ /* 0x000fe400078fdaff */
[----:B0-----:R-:W-:-:S02]  /*5a80*/  LEA R88, R123, R184, 0x1 ;  /* 0x000000b87b587211 */ /* 0x001fc400078e08ff */
[-C--:B-1----:R-:W-:Y:S02]  /*5a90*/  LEA.HI.SX32 R87, R150, R21.reuse, 0x1b ;  /* 0x0000001596577211 */ /* 0x082fe400078fdaff */
[----:B------:R-:W-:Y:S01]  /*5aa0*/  SHF.L.U32 R123, R21, 0x5, RZ ;  /* 0x00000005157b7819 */ /* 0x000fe200000006ff */
[----:B---3--:R-:W-:Y:S01]  /*5ab0*/  FMUL.FTZ R80, R83, R100 ;  /* 0x0000006453507220 */ /* 0x008fe20000410000 */
[----:B------:R-:W-:Y:S01]  /*5ac0*/  LEA.HI.SX32 R91, R154, R21, 0x1b ;  /* 0x000000159a5b7211 */ /* 0x000fe200078fdaff */
[----:B------:R0:W-:Y:S01]  /*5ad0*/  STS.U16 [R82+0x680], R157 ;  /* 0x0006809d52007388 */ /* 0x0001e20000000400 */
[----:B------:R-:W-:Y:S01]  /*5ae0*/  IMAD R87, R87, 0x2, R184 ;  /* 0x0000000257577824 */ /* 0x000fe200078e02b8 */
[----:B------:R-:W-:Y:S01]  /*5af0*/  LEA.HI.SX32 R123, R123, R123, 0x1b ;  /* 0x0000007b7b7b7211 */ /* 0x000fe200078fdaff */
[----:B------:R-:W-:Y:S01]  /*5b00*/  MUFU.SIN R164, R127 ;  /* 0x0000007f00a47308 */ /* 0x000fe20000000400 */
[-C--:B------:R-:W-:Y:S01]  /*5b10*/  LEA R91, R91, R184.reuse, 0x1 ;  /* 0x000000b85b5b7211 */ /* 0x080fe200078e08ff */
[----:B------:R-:W-:Y:S01]  /*5b20*/  STS.U16 [R86+0x6c0], R159 ;  /* 0x0006c09f56007388 */ /* 0x000fe20000000400 */
[----:B0-----:R-:W-:-:S05]  /*5b30*/  LEA R82, R89, R184, 0x1 ;  /* 0x000000b859527211 */ /* 0x001fca00078e08ff */
[----:B------:R0:W2:Y:S01]  /*5b40*/  MUFU.COS R166, R127 ;  /* 0x0000007f00a67308 */ /* 0x0000a20000000000 */
[----:B------:R-:W-:Y:S04]  /*5b50*/  STS.U16 [R88+0x700], R161 ;  /* 0x000700a158007388 */ /* 0x000fe80000000400 */
[----:B------:R1:W-:Y:S01]  /*5b60*/  STS.U16 [R87+0x740], R84 ;  /* 0x0007405457007388 */ /* 0x0003e20000000400 */
[----:B0-----:R-:W-:Y:S01]  /*5b70*/  FMUL.RZ R127, R80, 0.15915493667125701904 ;  /* 0x3e22f983507f7820 */ /* 0x001fe2000040c000 */
[----:B------:R-:W-:Y:S02]  /*5b80*/  LEA R80, R123, R184, 0x1 ;  /* 0x000000b87b507211 */ /* 0x000fe400078e08ff */
[----:B------:R0:W-:Y:S04]  /*5b90*/  STS.U16 [R82+0x780], R85 ;  /* 0x0007805552007388 */ /* 0x0001e80000000400 */
[----:B------:R-:W-:Y:S01]  /*5ba0*/  STS.U16 [R91+0x7c0], R90 ;  /* 0x0007c05a5b007388 */ /* 0x000fe20000000400 */
[----:B------:R-:W-:-:S03]  /*5bb0*/  NOP ;  /* 0x0000000000007918 */ /* 0x000fc60000000000 */
[----:B------:R-:W3:Y:S04]  /*5bc0*/  LDS.U16 R89, [R80+0x2] ;  /* 0x0000020050597984 */ /* 0x000ee80000000400 */
[----:B------:R-:W4:Y:S04]  /*5bd0*/  LDS.U16 R88, [R80] ;  /* 0x0000000050587984 */ /* 0x000f280000000400 */
[----:B------:R-:W5:Y:S01]  /*5be0*/  LDS.U16 R91, [R80+0x6] ;  /* 0x00000600505b7984 */ /* 0x000f620000000400 */
[----:B-1----:R-:W-:Y:S01]  /*5bf0*/  FMUL.FTZ R84, R83, R102 ;  /* 0x0000006653547220 */ /* 0x002fe20000410000 */
[----:B------:R-:W-:-:S02]  /*5c00*/  FMUL.FTZ R86, R81, R100 ;  /* 0x0000006451567220 */ /* 0x000fc40000410000 */
[----:B------:R-:W1:Y:S01]  /*5c10*/  LDS.U16 R90, [R80+0x4] ;  /* 0x00000400505a7984 */ /* 0x000e620000000400 */
[----:B0-----:R-:W-:Y:S01]  /*5c20*/  FMUL.RZ R85, R84, 0.15915493667125701904 ;  /* 0x3e22f98354557820 */ /* 0x001fe2000040c000 */
[----:B------:R-:W-:Y:S01]  /*5c30*/  SHF.L.U32 R82, R4, 0x4, RZ ;  /* 0x0000000404527819 */ /* 0x000fe200000006ff */
[----:B------:R-:W-:Y:S01]  /*5c40*/  FMUL.FTZ R84, R83, R104 ;  /* 0x0000006853547220 */ /* 0x000fe20000410000 */
[----:B------:R-:W0:Y:S01]  /*5c50*/  LDS.U16 R123, [R80+0x8] ;  /* 0x00000800507b7984 */ /* 0x000e220000000400 */
[----:B------:R-:W-:Y:S08]  /*5c60*/  MUFU.SIN R160, R125 ;  /* 0x0000007d00a07308 */ /* 0x000ff00000000400 */
[----:B------:R2:W-:Y:S08]  /*5c70*/  MUFU.COS R162, R125 ;  /* 0x0000007d00a27308 */ /* 0x0005f00000000000 */
[----:B------:R-:W-:Y:S01]  /*5c80*/  MUFU.SIN R156, R153 ;  /* 0x00000099009c7308 */ /* 0x000fe20000000400 */
[----:B--2---:R-:W-:-:S07]  /*5c90*/  FMUL.FTZ R125, R81, R98 ;  /* 0x00000062517d7220 */ /* 0x004fce0000410000 */
[----:B------:R-:W2:Y:S01]  /*5ca0*/  MUFU.COS R158, R153 ;  /* 0x00000099009e7308 */ /* 0x000ea20000000000 */
[----:B------:R-:W-:Y:S01]  /*5cb0*/  FMUL.FTZ R133, R81, R106 ;  /* 0x0000006a51857220 */ /* 0x000fe20000410000 */
[----:B------:R-:W-:Y:S06]  /*5cc0*/  LDS.U16 R159, [R80+0x1a] ;  /* 0x00001a00509f7984 */ /* 0x000fec0000000400 */
[----:B------:R-:W-:Y:S08]  /*5cd0*/  MUFU.SIN R180, R129 ;  /* 0x0000008100b47308 */ /* 0x000ff00000000400 */
[----:B------:R3:W0:Y:S01]  /*5ce0*/  MUFU.COS R182, R129 ;  /* 0x0000008100b67308 */ /* 0x0006220000000000 */
[C---:B------:R-:W-:Y:S01]  /*5cf0*/  FMUL.FTZ R166, R137.reuse, R166 ;  /* 0x000000a689a67220 */ /* 0x040fe20000410000 */
[----:B------:R-:W-:Y:S01]  /*5d00*/  FMUL.FTZ R164, R137, R164 ;  /* 0x000000a489a47220 */ /* 0x000fe20000410000 */
[C---:B------:R-:W-:Y:S01]  /*5d10*/  FMUL.FTZ R87, R81.reuse, R104 ;  /* 0x0000006851577220 */ /* 0x040fe20000410000 */
[----:B------:R-:W-:Y:S04]  /*5d20*/  LDS.U16 R157, [R80+0x16] ;  /* 0x00001600509d7984 */ /* 0x000fe80000000400 */
[----:B------:R4:W-:Y:S01]  /*5d30*/  MUFU.EX2 R161, R86 ;  /* 0x0000005600a17308 */ /* 0x0009e20000000800 */
[----:B---3--:R-:W-:Y:S03]  /*5d40*/  LDS.U16 R129, [R80+0xe] ;  /* 0x00000e0050817984 */ /* 0x008fe60000000400 */
[----:B------:R-:W-:Y:S01]  /*5d50*/  MUFU.SIN R186, R127 ;  /* 0x0000007f00ba7308 */ /* 0x000fe20000000400 */
[----:B------:R-:W-:Y:S01]  /*5d60*/  LDS.U16 R163, [R80+0x1c] ;  /* 0x00001c0050a37984 */ /* 0x000fe20000000400 */
[----:B----4-:R-:W-:Y:S01]  /*5d70*/  IADD3 R86, PT, PT, R82, 0x1, RZ ;  /* 0x0000000152567810 */ /* 0x010fe20007ffe0ff */
[----:B------:R-:W-:-:S02]  /*5d80*/  FMUL.FTZ R155, R81, R102 ;  /* 0x00000066519b7220 */ /* 0x000fc40000410000 */
[----:B------:R-:W-:Y:S03]  /*5d90*/  LDS.U16 R179, [R80+0x20] ;  /* 0x0000200050b37984 */ /* 0x000fe60000000400 */
[----:B------:R3:W4:Y:S01]  /*5da0*/  MUFU.COS R188, R127 ;  /* 0x0000007f00bc7308 */ /* 0x0007220000000000 */
[----:B------:R-:W-:Y:S01]  /*5db0*/  ISETP.GE.U32.AND P5, PT, R86, R19, PT ;  /* 0x000000135600720c */ /* 0x000fe20003fa6070 */
[----:B---3--:R-:W-:-:S06]  /*5dc0*/  FMUL.RZ R127, R84, 0.15915493667125701904 ;  /* 0x3e22f983547f7820 */ /* 0x008fcc000040c000 */
[----:B------:R3:W4:Y:S04]  /*5dd0*/  MUFU.EX2 R139, R125 ;  /* 0x0000007d008b7308 */ /* 0x0007280000000800 */
[----:B------:R-:W4:Y:S01]  /*5de0*/  MUFU.SIN R84, R127 ;  /* 0x0000007f00547308 */ /* 0x000f220000000400 */
[----:B------:R-:W-:Y:S01]  /*5df0*/  IADD3 R150, PT, PT, R82, 0x2, RZ ;  /* 0x0000000252967810 */ /* 0x000fe20007ffe0ff */
[----:B---3--:R-:W3:Y:S06]  /*5e00*/  LDS.U16 R125, [R80+0xa] ;  /* 0x00000a00507d7984 */ /* 0x008eec0000000400 */
[----:B------:R5:W4:Y:S01]  /*5e10*/  MUFU.COS R86, R127 ;  /* 0x0000007f00567308 */ /* 0x000b220000000000 */
[----:B------:R-:W-:Y:S01]  /*5e20*/  ISETP.GE.U32.AND P2, PT, R150, R19, PT ;  /* 0x000000139600720c */ /* 0x000fe20003f46070 */
[----:B-----5:R-:W5:Y:S01]  /*5e30*/  LDS.U16 R127, [R80+0xc] ;  /* 0x00000c00507f7984 */ /* 0x020f620000000400 */
[----:B------:R-:W-:Y:S01]  /*5e40*/  IMAD.U32 R150, R89, 0x10000, RZ ;  /* 0x0001000059967824 */ /* 0x000fe200078e00ff */
[----:B------:R-:W-:-:S02]  /*5e50*/  IADD3 R168, PT, PT, R82, 0x4, RZ ;  /* 0x0000000452a87810 */ /* 0x000fc40007ffe0ff */
[-C--:B------:R-:W-:Y:S01]  /*5e60*/  ISETP.GE.U32.AND P6, PT, R82, R19.reuse, PT ;  /* 0x000000135200720c */ /* 0x080fe20003fc6070 */
[----:B------:R-:W-:Y:S01]  /*5e70*/  FMUL.FTZ R150, R119, R150 ;  /* 0x0000009677967220 */ /* 0x000fe20000410000 */
[----:B------:R-:W-:Y:S02]  /*5e80*/  ISETP.GE.U32.AND P3, PT, R168, R19, PT ;  /* 0x00000013a800720c */ /* 0x000fe40003f66070 */
[----:B------:R-:W-:Y:S02]  /*5e90*/  SHF.L.U32 R88, R88, 0x10, RZ ;  /* 0x0000001058587819 */ /* 0x000fe400000006ff */
[----:B------:R-:W-:Y:S02]  /*5ea0*/  FSEL R168, R150, RZ, !P6 ;  /* 0x000000ff96a87208 */ /* 0x000fe40007000000 */
[----:B------:R-:W-:Y:S01]  /*5eb0*/  SHF.L.U32 R150, R91, 0x10, RZ ;  /* 0x000000105b967819 */ /* 0x000fe200000006ff */
[----:B------:R-:W-:Y:S01]  /*5ec0*/  FMUL.FTZ R88, R119, R88 ;  /* 0x0000005877587220 */ /* 0x000fe20000410000 */
[----:B------:R-:W-:-:S03]  /*5ed0*/  IADD3 R152, PT, PT, R82, 0x3, RZ ;  /* 0x0000000352987810 */ /* 0x000fc60007ffe0ff */
[----:B------:R-:W-:Y:S01]  /*5ee0*/  FMUL.FTZ R150, R117, R150 ;  /* 0x0000009675967220 */ /* 0x000fe20000410000 */
[----:B------:R-:W-:Y:S01]  /*5ef0*/  FSEL R170, R88, RZ, !P6 ;  /* 0x000000ff58aa7208 */ /* 0x000fe20007000000 */
[C---:B--2---:R-:W-:Y:S01]  /*5f00*/  FMUL.FTZ R158, R151.reuse, R158 ;  /* 0x0000009e979e7220 */ /* 0x044fe20000410000 */
[----:B------:R-:W-:Y:S01]  /*5f10*/  FMUL.FTZ R156, R151, R156 ;  /* 0x0000009c979c7220 */ /* 0x000fe20000410000 */
[----:B-1----:R-:W-:Y:S02]  /*5f20*/  SHF.L.U32 R88, R90, 0x10, RZ ;  /* 0x000000105a587819 */ /* 0x002fe400000006ff */
[----:B------:R-:W-:Y:S02]  /*5f30*/  ISETP.GE.U32.AND P4, PT, R152, R19, PT ;  /* 0x000000139800720c */ /* 0x000fe40003f86070 */
[----:B------:R-:W-:Y:S02]  /*5f40*/  FSEL R174, R150, RZ, !P5 ;  /* 0x000000ff96ae7208 */ /* 0x000fe40006800000 */
[----:B------:R-:W-:-:S02]  /*5f50*/  IADD3 R152, PT, PT, R82, 0x5, RZ ;  /* 0x0000000552987810 */ /* 0x000fc40007ffe0ff */
[----:B0-----:R-:W-:Y:S01]  /*5f60*/  SHF.L.U32 R150, R123, 0x10, RZ ;  /* 0x000000107b967819 */ /* 0x001fe200000006ff */
[----:B------:R-:W-:Y:S01]  /*5f70*/  MUFU.SIN R154, R85 ;  /* 0x00000055009a7308 */ /* 0x000fe20000000400 */
[----:B------:R-:W-:Y:S01]  /*5f80*/  FSEL R172, R156, RZ, !P6 ;  /* 0x000000ff9cac7208 */ /* 0x000fe20007000000 */
[C---:B------:R-:W-:Y:S01]  /*5f90*/  FMUL.FTZ R162, R131.reuse, R162 ;  /* 0x000000a283a27220 */ /* 0x040fe20000410000 */
[----:B------:R-:W-:Y:S01]  /*5fa0*/  FSEL R171, R158, 1, !P6 ;  /* 0x3f8000009eab7808 */ /* 0x000fe20007000000 */
[----:B------:R-:W-:Y:S01]  /*5fb0*/  FMUL.FTZ R160, R131, R160 ;  /* 0x000000a083a07220 */ /* 0x000fe20000410000 */
[----:B------:R-:W-:Y:S01]  /*5fc0*/  FMUL.FTZ R88, R117, R88 ;  /* 0x0000005875587220 */ /* 0x000fe20000410000 */
[----:B------:R-:W-:Y:S02]  /*5fd0*/  ISETP.GE.U32.AND P6, PT, R152, R19, PT ;  /* 0x000000139800720c */ /* 0x000fe40003fc6070 */
[----:B------:R0:W-:Y:S01]  /*5fe0*/  MUFU.COS R190, R85 ;  /* 0x0000005500be7308 */ /* 0x0001e20000000000 */
[----:B------:R-:W-:Y:S01]  /*5ff0*/  IADD3 R152, PT, PT, R82, 0x6, RZ ;  /* 0x0000000652987810 */ /* 0x000fe20007ffe0ff */
[----:B------:R-:W-:Y:S01]  /*6000*/  FMUL.FTZ R150, R115, R150 ;  /* 0x0000009673967220 */ /* 0x000fe20000410000 */
[----:B------:R-:W-:Y:S01]  /*6010*/  FSEL R173, R160, RZ, !P5 ;  /* 0x000000ffa0ad7208 */ /* 0x000fe20006800000 */
[----:B0-----:R-:W-:Y:S01]  /*6020*/  FMUL.FTZ R85, R83, R106 ;  /* 0x0000006a53557220 */ /* 0x001fe20000410000 */
[----:B------:R-:W-:-:S02]  /*6030*/  FSEL R169, R88, RZ, !P5 ;  /* 0x000000ff58a97208 */ /* 0x000fc40006800000 */
[----:B------:R-:W-:Y:S01]  /*6040*/  FSEL R175, R162, 1, !P5 ;  /* 0x3f800000a2af7808 */ /* 0x000fe20006800000 */
[----:B------:R-:W-:Y:S01]  /*6050*/  FMUL.RZ R135, R85, 0.15915493667125701904 ;  /* 0x3e22f98355877820 */ /* 0x000fe2000040c000 */
[----:B------:R-:W-:Y:S02]  /*6060*/  ISETP.GE.U32.AND P5, PT, R152, R19, PT ;  /* 0x000000139800720c */ /* 0x000fe40003fa6070 */
[----:B---3--:R-:W-:Y:S01]  /*6070*/  SHF.L.U32 R152, R125, 0x10, RZ ;  /* 0x000000107d987819 */ /* 0x008fe200000006ff */
[----:B------:R-:W-:Y:S01]  /*6080*/  FMUL.FTZ R125, R83, R110 ;  /* 0x0000006e537d7220 */ /* 0x000fe20000410000 */
[----:B------:R-:W-:Y:S01]  /*6090*/  FSEL R177, R150, RZ, !P2 ;  /* 0x000000ff96b17208 */ /* 0x000fe20005000000 */
[----:B------:R-:W0:Y:S01]  /*60a0*/  MUFU.SIN R85, R135 ;  /* 0x0000008700557308 */ /* 0x000e220000000400 */
[----:B-----5:R-:W-:Y:S02]  /*60b0*/  SHF.L.U32 R150, R127, 0x10, RZ ;  /* 0x000000107f967819 */ /* 0x020fe400000006ff */
[----:B------:R-:W-:Y:S01]  /*60c0*/  SHF.L.U32 R158, R129, 0x10, RZ ;  /* 0x00000010819e7819 */ /* 0x000fe200000006ff */
[----:B------:R-:W-:-:S04]  /*60d0*/  FMUL.RZ R151, R125, 0.15915493667125701904 ;  /* 0x3e22f9837d977820 */ /* 0x000fc8000040c000 */
[----:B------:R1:W2:Y:S01]  /*60e0*/  MUFU.COS R89, R135 ;  /* 0x0000008700597308 */ /* 0x0002a20000000000 */
[C---:B----4-:R-:W-:Y:S01]  /*60f0*/  FMUL.FTZ R131, R139.reuse, R182 ;  /* 0x000000b68b837220 */ /* 0x050fe20000410000 */
[----:B------:R-:W-:Y:S01]  /*6100*/  FMUL.FTZ R125, R139, R180 ;  /* 0x000000b48b7d7220 */ /* 0x000fe20000410000 */
[C---:B------:R-:W-:Y:S01]  /*6110*/  FMUL.FTZ R127, R113.reuse, R150 ;  /* 0x00000096717f7220 */ /* 0x040fe20000410000 */
[----:B------:R-:W-:-:S04]  /*6120*/  FMUL.FTZ R129, R113, R158 ;  /* 0x0000009e71817220 */ /* 0x000fc80000410000 */
[----:B------:R3:W-:Y:S01]  /*6130*/  MUFU.EX2 R90, R133 ;  /* 0x00000085005a7308 */ /* 0x0007e20000000800 */
[----:B-1----:R-:W1:Y:S01]  /*6140*/  LDS.U16 R135, [R80+0x12] ;  /* 0x0000120050877984 */ /* 0x002e620000000400 */
[C---:B------:R-:W-:Y:S01]  /*6150*/  VIADD R158, R82.reuse, 0x8 ;  /* 0x00000008529e7836 */ /* 0x040fe20000000000 */
[----:B------:R-:W-:Y:S01]  /*6160*/  FSEL R131, R131, 1, !P4 ;  /* 0x3f80000083837808 */ /* 0x000fe20006000000 */
[----:B------:R-:W-:Y:S01]  /*6170*/  FMUL.FTZ R123, R115, R152 ;  /* 0x00000098737b7220 */ /* 0x000fe20000410000 */
[----:B------:R-:W-:Y:S02]  /*6180*/  IADD3 R156, PT, PT, R82, 0x7, RZ ;  /* 0x00000007529c7810 */ /* 0x000fe40007ffe0ff */
[----:B------:R-:W-:Y:S02]  /*6190*/  FSEL R176, R164, RZ, !P2 ;  /* 0x000000ffa4b07208 */ /* 0x000fe40005000000 */
[----:B------:R-:W-:Y:S01]  /*61a0*/  FSEL R178, R166, 1, !P2 ;  /* 0x3f800000a6b27808 */ /* 0x000fe20005000000 */
[----:B---3--:R-:W3:Y:S01]  /*61b0*/  LDS.U16 R133, [R80+0x10] ;  /* 0x0000100050857984 */ /* 0x008ee20000000400 */
[----:B------:R-:W-:-:S02]  /*61c0*/  FSEL R125, R125, RZ, !P4 ;  /* 0x000000ff7d7d7208 */ /* 0x000fc40006000000 */
[----:B------:R-:W-:Y:S01]  /*61d0*/  FSEL R127, R127, RZ, !P4 ;  /* 0x000000ff7f7f7208 */ /* 0x000fe20006000000 */
[----:B------:R-:W4:Y:S01]  /*61e0*/  MUFU.EX2 R87, R87 ;  /* 0x0000005700577308 */ /* 0x000f220000000800 */
[----:B------:R-:W-:Y:S01]  /*61f0*/  FSEL R129, R129, RZ, !P4 ;  /* 0x000000ff81817208 */ /* 0x000fe20006000000 */
[----:B------:R-:W-:Y:S01]  /*6200*/  FMUL.FTZ R137, R83, R112 ;  /* 0x0000007053897220 */ /* 0x000fe20000410000 */
[-C--:B------:R-:W-:Y:S01]  /*6210*/  ISETP.GE.U32.AND P4, PT, R158, R19.reuse, PT ;  /* 0x000000139e00720c */ /* 0x080fe20003f86070 */
[----:B------:R-:W-:Y:S01]  /*6220*/  FMUL.FTZ R139, R161, R188 ;  /* 0x000000bca18b7220 */ /* 0x000fe20000410000 */
[----:B------:R-:W5:Y:S01]  /*6230*/  LDS.U16 R158, [R80+0x18] ;  /* 0x00001800509e7984 */ /* 0x000f620000000400 */
[----:B------:R-:W-:Y:S02]  /*6240*/  FSEL R123, R123, RZ, !P2 ;  /* 0x000000ff7b7b7208 */ /* 0x000fe40005000000 */
[----:B------:R-:W-:Y:S01]  /*6250*/  ISETP.GE.U32.AND P2, PT, R156, R19, PT ;  /* 0x000000139c00720c */ /* 0x000fe20003f46070 */
[----:B------:R-:W-:Y:S04]  /*6260*/  LDS.U16 R180, [R80+0x22] ;  /* 0x0000220050b47984 */ /* 0x000fe80000000400 */
[----:B------:R-:W2:Y:S01]  /*6270*/  LDS.U16 R156, [R80+0x14] ;  /* 0x00001400509c7984 */ /* 0x000ea20000000400 */
[----:B------:R-:W-:Y:S01]  /*6280*/  FMUL.RZ R183, R137, 0.15915493667125701904 ;  /* 0x3e22f98389b77820 */ /* 0x000fe2000040c000 */
[----:B------:R-:W-:Y:S01]  /*6290*/  FSEL R139, R139, 1, !P3 ;  /* 0x3f8000008b8b7808 */ /* 0x000fe20005800000 */
[----:B----4-:R-:W-:Y:S01]  /*62a0*/  FMUL.FTZ R84, R87, R84 ;  /* 0x0000005457547220 */ /* 0x010fe20000410000 */
[----:B-1----:R-:W-:-:S02]  /*62b0*/  SHF.L.U32 R164, R135, 0x10, RZ ;  /* 0x0000001087a47819 */ /* 0x002fc400000006ff */
[----:B---3--:R-:W-:Y:S01]  /*62c0*/  SHF.L.U32 R160, R133, 0x10, RZ ;  /* 0x0000001085a07819 */ /* 0x008fe200000006ff */
[----:B------:R-:W-:Y:S02]  /*62d0*/  FMUL.FTZ R133, R161, R186 ;  /* 0x000000baa1857220 */ /* 0x000fe40000410000 */
[----:B------:R-:W-:Y:S01]  /*62e0*/  FMUL.FTZ R137, R111, R164 ;  /* 0x000000a46f897220 */ /* 0x000fe20000410000 */
[----:B------:R-:W-:Y:S01]  /*62f0*/  FMUL.FTZ R161, R83, R114 ;  /* 0x0000007253a17220 */ /* 0x000fe20000410000 */
[----:B------:R-:W1:Y:S01]  /*6300*/  LDS.U16 R164, [R80+0x1e] ;  /* 0x00001e0050a47984 */ /* 0x000e620000000400 */
[----:B------:R-:W-:Y:S01]  /*6310*/  FMUL.FTZ R135, R111, R160 ;  /* 0x000000a06f877220 */ /* 0x000fe20000410000 */
[----:B------:R-:W-:Y:S01]  /*6320*/  IADD3 R160, PT, PT, R82, 0x9, RZ ;  /* 0x0000000952a07810 */ /* 0x000fe20007ffe0ff */
[----:B------:R-:W-:Y:S01]  /*6330*/  FMUL.RZ R191, R161, 0.15915493667125701904 ;  /* 0x3e22f983a1bf7820 */ /* 0x000fe2000040c000 */
[----:B------:R-:W-:Y:S01]  /*6340*/  FSEL R133, R133, RZ, !P3 ;  /* 0x000000ff85857208 */ /* 0x000fe20005800000 */
[----:B------:R-:W-:Y:S01]  /*6350*/  FMUL.FTZ R161, R87, R86 ;  /* 0x0000005657a17220 */ /* 0x000fe20000410000 */
[----:B------:R-:W-:Y:S01]  /*6360*/  FSEL R135, R135, RZ, !P3 ;  /* 0x000000ff87877208 */ /* 0x000fe20005800000 */
[----:B------:R-:W3:Y:S01]  /*6370*/  MUFU.EX2 R155, R155 ;  /* 0x0000009b009b7308 */ /* 0x000ee20000000800 */
[----:B------:R-:W-:Y:S01]  /*6380*/  FSEL R137, R137, RZ, !P3 ;  /* 0x000000ff89897208 */ /* 0x000fe20005800000 */
[----:B0-----:R-:W-:Y:S01]  /*6390*/  FMUL.FTZ R165, R90, R85 ;  /* 0x000000555aa57220 */ /* 0x001fe20000410000 */
[----:B-----5:R-:W-:Y:S01]  /*63a0*/  SHF.L.U32 R158, R158, 0x10, RZ ;  /* 0x000000109e9e7819 */ /* 0x020fe200000006ff */
[----:B------:R-:W-:Y:S01]  /*63b0*/  LDS.U16 R85, [R80+0x28] ;  /* 0x0000280050557984 */ /* 0x000fe20000000400 */
[----:B------:R-:W-:Y:S01]  /*63c0*/  ISETP.GE.U32.AND P3, PT, R160, R19, PT ;  /* 0x00000013a000720c */ /* 0x000fe20003f66070 */
[----:B------:R-:W-:Y:S01]  /*63d0*/  FMUL.FTZ R160, R81, R112 ;  /* 0x0000007051a07220 */ /* 0x000fe20000410000 */
[----:B------:R-:W-:Y:S01]  /*63e0*/  SHF.L.U32 R86, R159, 0x10, RZ ;  /* 0x000000109f567819 */ /* 0x000fe200000006ff */
[----:B------:R-:W-:Y:S01]  /*63f0*/  FMUL.FTZ R159, R107, R158 ;  /* 0x0000009e6b9f7220 */ /* 0x000fe20000410000 */
[----:B------:R-:W-:Y:S01]  /*6400*/  FSEL R158, R84, RZ, !P5 ;  /* 0x000000ff549e7208 */ /* 0x000fe20006800000 */
[----:B------:R0:W-:Y:S01]  /*6410*/  MUFU.EX2 R186, R160 ;  /* 0x000000a000ba7308 */ /* 0x0001e20000000800 */
[----:B------:R-:W4:Y:S01]  /*6420*/  LDS.U16 R84, [R80+0x24] ;  /* 0x0000240050547984 */ /* 0x000f220000000400 */
[----:B------:R-:W-:-:S03]  /*6430*/  FMUL.FTZ R91, R83, R108 ;  /* 0x0000006c535b7220 */ /* 0x000fc60000410000 */
[----:B------:R-:W-:Y:S01]  /*6440*/  LDS.U16 R87, [R80+0x2a] ;  /* 0x00002a0050577984 */ /* 0x000fe20000000400 */
[----:B0-----:R-:W-:-:S03]  /*6450*/  FMUL.FTZ R160, R107, R86 ;  /* 0x000000566ba07220 */ /* 0x001fc60000410000 */
[----:B------:R-:W0:Y:S01]  /*6460*/  LDS.U16 R86, [R80+0x26] ;  /* 0x0000260050567984 */ /* 0x000e220000000400 */
[C---:B---3--:R-:W-:Y:S01]  /*6470*/  FMUL.FTZ R190, R155.reuse, R190 ;  /* 0x000000be9bbe7220 */ /* 0x048fe20000410000 */
[----:B------:R-:W-:Y:S01]  /*6480*/  FMUL.FTZ R155, R155, R154 ;  /* 0x0000009a9b9b7220 */ /* 0x000fe20000410000 */
[----:B--2---:R-:W-:Y:S02]  /*6490*/  SHF.L.U32 R156, R156, 0x10, RZ ;  /* 0x000000109c9c7819 */ /* 0x004fe400000006ff */
[----:B------:R-:W-:Y:S01]  /*64a0*/  SHF.L.U32 R154, R157, 0x10, RZ ;  /* 0x000000109d9a7819 */ /* 0x000fe200000006ff */
[----:B------:R-:W-:Y:S02]  /*64b0*/  FMUL.RZ R91, R91, 0.15915493667125701904 ;  /* 0x3e22f9835b5b7820 */ /* 0x000fe4000040c000 */
[----:B------:R-:W-:Y:S01]  /*64c0*/  FMUL.FTZ R156, R109, R156 ;  /* 0x0000009c6d9c7220 */ /* 0x000fe20000410000 */
[----:B------:R-:W-:Y:S01]  /*64d0*/  FMUL.FTZ R152, R81, R108 ;  /* 0x0000006c51987220 */ /* 0x000fe20000410000 */
[----:B------:R-:W-:Y:S01]  /*64e0*/  FMUL.FTZ R157, R109, R154 ;  /* 0x0000009a6d9d7220 */ /* 0x000fe20000410000 */
[----:B------:R-:W-:Y:S01]  /*64f0*/  MUFU.SIN R88, R91 ;  /* 0x0000005b00587308 */ /* 0x000fe20000000400 */
[----:B------:R-:W-:Y:S01]  /*6500*/  IADD3 R166, PT, PT, R82, 0xa, RZ ;  /* 0x0000000a52a67810 */ /* 0x000fe20007ffe0ff */
[----:B------:R-:W-:Y:S01]  /*6510*/  FMUL.FTZ R89, R90, R89 ;  /* 0x000000595a597220 */ /* 0x000fe20000410000 */
[----:B------:R-:W-:-:S02]  /*6520*/  FSEL R154, R155, RZ, !P6 ;  /* 0x000000ff9b9a7208 */ /* 0x000fc40007000000 */
[----:B------:R-:W-:-:S03]  /*6530*/  FSEL R155, R156, RZ, !P6 ;  /* 0x000000ff9c9b7208 */ /* 0x000fc60007000000 */
[----:B------:R-:W2:Y:S01]  /*6540*/  MUFU.COS R91, R91 ;  /* 0x0000005b005b7308 */ /* 0x000ea20000000000 */
[----:B------:R-:W-:Y:S02]  /*6550*/  FSEL R156, R157, RZ, !P6 ;  /* 0x000000ff9d9c7208 */ /* 0x000fe40007000000 */
[----:B------:R-:W-:Y:S02]  /*6560*/  SHF.L.U32 R90, R163, 0x10, RZ ;  /* 0x00000010a35a7819 */ /* 0x000fe400000006ff */
[----:B------:R-:W-:Y:S01]  /*6570*/  FSEL R157, R190, 1, !P6 ;  /* 0x3f800000be9d7808 */ /* 0x000fe20007000000 */
[----:B------:R-:W-:Y:S01]  /*6580*/  FMUL.FTZ R153, R81, R110 ;  /* 0x0000006e51997220 */ /* 0x000fe20000410000 */
[----:B------:R-:W-:Y:S01]  /*6590*/  ISETP.GE.U32.AND P6, PT, R166, R19, PT ;  /* 0x00000013a600720c */ /* 0x000fe20003fc6070 */
[----:B------:R-:W2:Y:S01]  /*65a0*/  MUFU.EX2 R152, R152 ;  /* 0x0000009800987308 */ /* 0x000ea20000000800 */
[----:B------:R-:W-:Y:S02]  /*65b0*/  IADD3 R166, PT, PT, R82, 0xb, RZ ;  /* 0x0000000b52a67810 */ /* 0x000fe40007ffe0ff */
[----:B-1----:R-:W-:Y:S01]  /*65c0*/  SHF.L.U32 R164, R164, 0x10, RZ ;  /* 0x00000010a4a47819 */ /* 0x002fe200000006ff */
[----:B------:R-:W1:Y:S01]  /*65d0*/  MUFU.COS R162, R151 ;  /* 0x0000009700a27308 */ /* 0x000e620000000000 */
[----:B------:R-:W-:Y:S01]  /*65e0*/  FMUL.FTZ R90, R105, R90 ;  /* 0x0000005a695a7220 */ /* 0x000fe20000410000 */
[----:B------:R-:W-:-:S02]  /*65f0*/  FSEL R159, R159, RZ, !P5 ;  /* 0x000000ff9f9f7208 */ /* 0x000fc40006800000 */
[----:B------:R-:W-:Y:S02]  /*6600*/  FSEL R160, R160, RZ, !P5 ;  /* 0x000000ffa0a07208 */ /* 0x000fe40006800000 */
[----:B------:R-:W-:Y:S02]  /*6610*/  FSEL R161, R161, 1, !P5 ;  /* 0x3f800000a1a17808 */ /* 0x000fe40006800000 */
[----:B------:R-:W-:Y:S01]  /*6620*/  ISETP.GE.U32.AND P5, PT, R166, R19, PT ;  /* 0x00000013a600720c */ /* 0x000fe20003fa6070 */
[----:B------:R-:W-:Y:S01]  /*6630*/  FMUL.FTZ R166, R105, R164 ;  /* 0x000000a469a67220 */ /* 0x000fe20000410000 */
[----:B------:R-:W3:Y:S01]  /*6640*/  MUFU.SIN R150, R151 ;  /* 0x0000009700967308 */ /* 0x000ee20000000400 */
[----:B------:R-:W-:Y:S01]  /*6650*/  FSEL R164, R165, RZ, !P2 ;  /* 0x000000ffa5a47208 */ /* 0x000fe20005000000 */
[----:B------:R-:W-:Y:S01]  /*6660*/  FMUL.FTZ R181, R81, R114 ;  /* 0x0000007251b57220 */ /* 0x000fe20000410000 */
[----:B------:R-:W-:Y:S02]  /*6670*/  FSEL R165, R90, RZ, !P2 ;  /* 0x000000ff5aa57208 */ /* 0x000fe40005000000 */
[----:B------:R-:W-:-:S03]  /*6680*/  SHF.L.U32 R90, R179, 0x10, RZ ;  /* 0x00000010b35a7819 */ /* 0x000fc600000006ff */
[----:B------:R-:W1:Y:S01]  /*6690*/  MUFU.EX2 R153, R153 ;  /* 0x0000009900997308 */ /* 0x000e620000000800 */
[----:B------:R-:W-:-:S03]  /*66a0*/  SHF.L.U32 R180, R180, 0x10, RZ ;  /* 0x00000010b4b47819 */ /* 0x000fc600000006ff */
[----:B------:R-:W-:Y:S01]  /*66b0*/  MUFU.SIN R151, R183 ;  /* 0x000000b700977308 */ /* 0x000fe20000000400 */
[----:B----4-:R-:W-:Y:S01]  /*66c0*/  SHF.L.U32 R84, R84, 0x10, RZ ;  /* 0x0000001054547819 */ /* 0x010fe200000006ff */
[----:B------:R-:W-:Y:S01]  /*66d0*/  FMUL.FTZ R163, R83, R116 ;  /* 0x0000007453a37220 */ /* 0x000fe20000410000 */
[----:B0-----:R-:W-:Y:S01]  /*66e0*/  SHF.L.U32 R86, R86, 0x10, RZ ;  /* 0x0000001056567819 */ /* 0x001fe200000006ff */
[----:B------:R-:W-:-:S04]  /*66f0*/  VIADD R182, R82, 0xc ;  /* 0x0000000c52b67836 */ /* 0x000fc80000000000 */
[----:B------:R-:W0:Y:S01]  /*6700*/  MUFU.COS R183, R183 ;  /* 0x000000b700b77308 */ /* 0x000e220000000000 */
[C---:B--2---:R-:W-:Y:S01]  /*6710*/  FMUL.FTZ R91, R152.reuse, R91 ;  /* 0x0000005b985b7220 */ /* 0x044fe20000410000 */
[----:B------:R-:W-:Y:S01]  /*6720*/  FMUL.FTZ R88, R152, R88 ;  /* 0x0000005898587220 */ /* 0x000fe20000410000 */
[----:B------:R-:W-:Y:S01]  /*6730*/  FMUL.FTZ R90, R103, R90 ;  /* 0x0000005a675a7220 */ /* 0x000fe20000410000 */
[----:B------:R-:W-:Y:S01]  /*6740*/  FMUL.RZ R163, R163, 0.15915493667125701904 ;  /* 0x3e22f983a3a37820 */ /* 0x000fe2000040c000 */
[----:B------:R-:W-:-:S03]  /*6750*/  IADD3 R188, PT, PT, R82, 0xd, RZ ;  /* 0x0000000d52bc7810 */ /* 0x000fc60007ffe0ff */
[----:B------:R2:W-:Y:S01]  /*6760*/  MUFU.EX2 R190, R181 ;  /* 0x000000b500be7308 */ /* 0x0005e20000000800 */
[C---:B------:R-:W-:Y:S01]  /*6770*/  FMUL.FTZ R84, R101.reuse, R84 ;  /* 0x0000005465547220 */ /* 0x040fe20000410000 */
[----:B------:R-:W-:Y:S01]  /*6780*/  FSEL R166, R166, RZ, !P2 ;  /* 0x000000ffa6a67208 */ /* 0x000fe20005000000 */
[----:B------:R-:W-:Y:S01]  /*6790*/  FMUL.FTZ R86, R101, R86 ;  /* 0x0000005665567220 */ /* 0x000fe20000410000 */
[----:B------:R-:W-:Y:S01]  /*67a0*/  FSEL R167, R89, 1, !P2 ;  /* 0x3f80000059a77808 */ /* 0x000fe20005000000 */
[----:B--2---:R-:W-:Y:S01]  /*67b0*/  FMUL.FTZ R181, R103, R180 ;  /* 0x000000b467b57220 */ /* 0x004fe20000410000 */
[----:B------:R-:W-:Y:S01]  /*67c0*/  ISETP.GE.U32.AND P2, PT, R182, R19, PT ;  /* 0x00000013b600720c */ /* 0x000fe20003f46070 */
[----:B------:R-:W-:Y:S01]  /*67d0*/  MUFU.SIN R194, R163 ;  /* 0x000000a300c27308 */ /* 0x000fe20000000400 */
[----:B------:R-:W-:Y:S02]  /*67e0*/  FSEL R179, R88, RZ, !P4 ;  /* 0x000000ff58b37208 */ /* 0x000fe40006000000 */
[----:B------:R-:W-:-:S02]  /*67f0*/  FSEL R180, R90, RZ, !P4 ;  /* 0x000000ff5ab47208 */ /* 0x000fc40006000000 */
[----:B------:R-:W-:Y:S02]  /*6800*/  FSEL R181, R181, RZ, !P4 ;  /* 0x000000ffb5b57208 */ /* 0x000fe40006000000 */
[----:B------:R-:W-:Y:S01]  /*6810*/  FSEL R182, R91, 1, !P4 ;  /* 0x3f8000005bb67808 */ /* 0x000fe20006000000 */
[----:B------:R2:W4:Y:S01]  /*6820*/  MUFU.COS R152, R163 ;  /* 0x000000a300987308 */ /* 0x0005220000000000 */
[----:B------:R-:W-:Y:S01]  /*6830*/  ISETP.GE.U32.AND P4, PT, R188, R19, PT ;  /* 0x00000013bc00720c */ /* 0x000fe20003f86070 */
[----:B------:R-:W-:Y:S01]  /*6840*/  FMUL.FTZ R89, R81, R116 ;  /* 0x0000007451597220 */ /* 0x000fe20000410000 */
[----:B------:R-:W-:Y:S01]  /*6850*/  FMUL.FTZ R88, R83, R118 ;  /* 0x0000007653587220 */ /* 0x000fe20000410000 */
[----:B-1----:R-:W-:Y:S01]  /*6860*/  FMUL.FTZ R188, R153, R162 ;  /* 0x000000a299bc7220 */ /* 0x002fe20000410000 */
[----:B------:R-:W-:Y:S01]  /*6870*/  FSEL R162, R86, RZ, !P3 ;  /* 0x000000ff56a27208 */ /* 0x000fe20005800000 */
[----:B------:R-:W-:Y:S01]  /*6880*/  IMAD.U32 R86, R87, 0x10000, RZ ;  /* 0x0001000057567824 */ /* 0x000fe200078e00ff */
[----:B--2---:R-:W-:-:S02]  /*6890*/  FSEL R163, R84, RZ, !P3 ;  /* 0x000000ff54a37208 */ /* 0x004fc40005800000 */
[----:B------:R-:W-:Y:S01]  /*68a0*/  SHF.L.U32 R84, R85, 0x10, RZ ;  /* 0x0000001055547819 */ /* 0x000fe200000006ff */
[----:B---3--:R-:W-:Y:S01]  /*68b0*/  FMUL.FTZ R150, R153, R150 ;  /* 0x0000009699967220 */ /* 0x008fe20000410000 */
[----:B------:R-:W-:Y:S01]  /*68c0*/  FMUL.RZ R90, R88, 0.15915493667125701904 ;  /* 0x3e22f983585a7820 */ /* 0x000fe2000040c000 */
[----:B------:R-:W-:Y:S01]  /*68d0*/  IADD3 R88, PT, PT, R82, 0xe, RZ ;  /* 0x0000000e52587810 */ /* 0x000fe20007ffe0ff */
[----:B------:R-:W4:Y:S01]  /*68e0*/  MUFU.EX2 R89, R89 ;  /* 0x0000005900597308 */ /* 0x000f220000000800 */
[C---:B0-----:R-:W-:Y:S01]  /*68f0*/  FMUL.FTZ R187, R186.reuse, R183 ;  /* 0x000000b7babb7220 */ /* 0x041fe20000410000 */
[----:B------:R-:W-:Y:S01]  /*6900*/  FMUL.FTZ R151, R186, R151 ;  /* 0x00000097ba977220 */ /* 0x000fe20000410000 */
[C---:B------:R-:W-:Y:S01]  /*6910*/  FMUL.FTZ R84, R99.reuse, R84 ;  /* 0x0000005463547220 */ /* 0x040fe20000410000 */
[----:B------:R-:W-:Y:S01]  /*6920*/  FMUL.FTZ R86, R99, R86 ;  /* 0x0000005663567220 */ /* 0x000fe20000410000 */
[-C--:B------:R-:W-:Y:S01]  /*6930*/  FMUL.FTZ R91, R170, R173.reuse ;  /* 0x000000adaa5b7220 */ /* 0x080fe20000410000 */
[----:B------:R-:W-:Y:S01]  /*6940*/  IADD3 R82, PT, PT, R82, 0xf, RZ ;  /* 0x0000000f52527810 */ /* 0x000fe20007ffe0ff */
[----:B------:R-:W-:Y:S01]  /*6950*/  FMUL.FTZ R85, R81, R118 ;  /* 0x0000007651557220 */ /* 0x000fe20000410000 */
[----:B------:R-:W-:Y:S01]  /*6960*/  FSEL R189, R150, RZ, !P3 ;  /* 0x000000ff96bd7208 */ /* 0x000fe20005800000 */
[----:B------:R-:W-:Y:S01]  /*6970*/  FMUL.FTZ R87, R168, R173 ;  /* 0x000000ada8577220 */ /* 0x000fe20000410000 */
[----:B------:R-:W-:Y:S01]  /*6980*/  FSEL R188, R188, 1, !P3 ;  /* 0x3f800000bcbc7808 */ /* 0x000fe20005800000 */
[----:B------:R-:W-:Y:S01]  /*6990*/  MUFU.SIN R198, R90 ;  /* 0x0000005a00c67308 */ /* 0x000fe20000000400 */
[----:B------:R-:W-:Y:S01]  /*69a0*/  ISETP.GE.U32.AND P3, PT, R88, R19, PT ;  /* 0x000000135800720c */ /* 0x000fe20003f66070 */
[----:B------:R-:W-:Y:S01]  /*69b0*/  FFMA.FTZ R91, R168, R175, R91 ;  /* 0x000000afa85b7223 */ /* 0x000fe2000001005b */
[----:B------:R-:W-:-:S02]  /*69c0*/  FSEL R183, R151, RZ, !P6 ;  /* 0x000000ff97b77208 */ /* 0x000fc40007000000 */
[----:B------:R-:W-:Y:S02]  /*69d0*/  FSEL R185, R84, RZ, !P6 ;  /* 0x000000ff54b97208 */ /* 0x000fe40007000000 */
[----:B------:R-:W-:Y:S01]  /*69e0*/  FSEL R186, R86, RZ, !P6 ;  /* 0x000000ff56ba7208 */ /* 0x000fe20007000000 */
[----:B------:R0:W1:Y:S01]  /*69f0*/  MUFU.COS R88, R90 ;  /* 0x0000005a00587308 */ /* 0x0000620000000000 */
[----:B------:R-:W-:Y:S02]  /*6a00*/  FSEL R187, R187, 1, !P6 ;  /* 0x3f800000bbbb7808 */ /* 0x000fe40007000000 */
[----:B------:R-:W-:Y:S01]  /*6a10*/  ISETP.GE.U32.AND P6, PT, R82, R19, PT ;  /* 0x000000135200720c */ /* 0x000fe20003fc6070 */
[----:B------:R-:W-:Y:S01]  /*6a20*/  FFMA.FTZ R82, R170, R175, -R87 ;  /* 0x000000afaa527223 */ /* 0x000fe20000010857 */
[----:B------:R-:W-:-:S03]  /*6a30*/  FADD.FTZ R91, R174, R91 ;  /* 0x0000005bae5b7221 */ /* 0x000fc60000010000 */
[----:B------:R-:W1:Y:S01]  /*6a40*/  MUFU.EX2 R85, R85 ;  /* 0x0000005500557308 */ /* 0x000e620000000800 */
[----:B------:R-:W-:Y:S01]  /*6a50*/  FADD.FTZ R87, R169, R82 ;  /* 0x00000052a9577221 */ /* 0x000fe20000010000 */
[C---:B------:R-:W-:Y:S01]  /*6a60*/  FMUL.FTZ R84, R176.reuse, R91 ;  /* 0x0000005bb0547220 */ /* 0x040fe20000410000 */
[C---:B----4-:R-:W-:Y:S01]  /*6a70*/  FMUL.FTZ R195, R89.reuse, R152 ;  /* 0x0000009859c37220 */ /* 0x050fe20000410000 */
[----:B------:R-:W-:Y:S01]  /*6a80*/  FMUL.FTZ R194, R89, R194 ;  /* 0x000000c259c27220 */ /* 0x000fe20000410000 */
[-C--:B------:R-:W-:Y:S01]  /*6a90*/  FMUL.FTZ R89, R176, R87.reuse ;  /* 0x00000057b0597220 */ /* 0x080fe20000410000 */
[----:B------:R-:W-:-:S03]  /*6aa0*/  FFMA.FTZ R84, R178, R87, -R84 ;  /* 0x00000057b2547223 */ /* 0x000fc60000010854 */
[----:B------:R-:W-:Y:S01]  /*6ab0*/  FFMA.FTZ R86, R178, R91, R89 ;  /* 0x0000005bb2567223 */ /* 0x000fe20000010059 */
[----:B------:R-:W-:Y:S01]  /*6ac0*/  FADD.FTZ R84, R177, R84 ;  /* 0x00000054b1547221 */ /* 0x000fe20000010000 */
[CC--:B------:R-:W-:Y:S02]  /*6ad0*/  FMUL.FTZ R82, R172.reuse, R173.reuse ;  /* 0x000000adac527220 */ /* 0x0c0fe40000410000 */
[----:B0-----:R-:W-:Y:S01]  /*6ae0*/  FADD.FTZ R90, R123, R86 ;  /* 0x000000567b5a7221 */ /* 0x001fe20000010000 */
[C---:B-1----:R-:W-:Y:S01]  /*6af0*/  FMUL.FTZ R199, R85.reuse, R88 ;  /* 0x0000005855c77220 */ /* 0x042fe20000410000 */
[----:B------:R-:W-:Y:S01]  /*6b00*/  FMUL.FTZ R198, R85, R198 ;  /* 0x000000c655c67220 */ /* 0x000fe20000410000 */
[----:B------:R-:W-:Y:S01]  /*6b10*/  FMUL.FTZ R85, R171, R173 ;  /* 0x000000adab557220 */ /* 0x000fe20000410000 */
[C---:B------:R-:W-:Y:S01]  /*6b20*/  FMUL.FTZ R91, R125.reuse, R84 ;  /* 0x000000547d5b7220 */ /* 0x040fe20000410000 */
[-C--:B------:R-:W-:Y:S02]  /*6b30*/  FMUL.FTZ R150, R125, R90.reuse ;  /* 0x0000005a7d967220 */ /* 0x080fe40000410000 */
[-C--:B------:R-:W-:Y:S01]  /*6b40*/  FFMA.FTZ R87, R172, R175.reuse, R85 ;  /* 0x000000afac577223 */ /* 0x080fe20000010055 */
[----:B------:R-:W-:Y:S01]  /*6b50*/  FFMA.FTZ R85, R171, R175, -R82 ;  /* 0x000000afab557223 */ /* 0x000fe20000010852 */
[C---:B------:R-:W-:Y:S01]  /*6b60*/  FFMA.FTZ R152, R131.reuse, R90, R91 ;  /* 0x0000005a83987223 */ /* 0x040fe2000001005b */
[----:B------:R-:W-:Y:S01]  /*6b70*/  FFMA.FTZ R150, R131, R84, -R150 ;  /* 0x0000005483967223 */ /* 0x000fe20000010896 */
[C---:B------:R-:W-:Y:S01]  /*6b80*/  FMUL.FTZ R89, R176.reuse, R87 ;  /* 0x00000057b0597220 */ /* 0x040fe20000410000 */
[-C--:B------:R-:W-:Y:S01]  /*6b90*/  FMUL.FTZ R82, R176, R85.reuse ;  /* 0x00000055b0527220 */ /* 0x080fe20000410000 */
[----:B------:R-:W-:Y:S01]  /*6ba0*/  FADD.FTZ R152, R129, R152 ;  /* 0x0000009881987221 */ /* 0x000fe20000010000 */
[----:B------:R-:W-:Y:S01]  /*6bb0*/  FADD.FTZ R150, R127, R150 ;  /* 0x000000967f967221 */ /* 0x000fe20000010000 */
[C---:B------:R-:W-:Y:S01]  /*6bc0*/  FFMA.FTZ R86, R178.reuse, R85, -R89 ;  /* 0x00000055b2567223 */ /* 0x040fe20000010859 */
[----:B------:R-:W-:Y:S01]  /*6bd0*/  FFMA.FTZ R88, R178, R87, R82 ;  /* 0x00000057b2587223 */ /* 0x000fe20000010052 */
[C---:B------:R-:W-:Y:S01]  /*6be0*/  FMUL.FTZ R85, R133.reuse, R152 ;  /* 0x0000009885557220 */ /* 0x040fe20000410000 */
[----:B------:R-:W-:-:S02]  /*6bf0*/  FMUL.FTZ R192, R133, R150 ;  /* 0x0000009685c07220 */ /* 0x000fc40000410000 */
[----:B------:R-:W-:Y:S01]  /*6c00*/  FMUL.FTZ R90, R125, R88 ;  /* 0x000000587d5a7220 */ /* 0x000fe20000410000 */
[C---:B------:R-:W-:Y:S01]  /*6c10*/  FFMA.FTZ R150, R139.reuse, R150, -R85 ;  /* 0x000000968b967223 */ /* 0x040fe20000010855 */
[----:B------:R-:W-:Y:S02]  /*6c20*/  FFMA.FTZ R192, R139, R152, R192 ;  /* 0x000000988bc07223 */ /* 0x000fe400000100c0 */
[-C--:B------:R-:W-:Y:S01]  /*6c30*/  FFMA.FTZ R90, R131, R86.reuse, -R90 ;  /* 0x00000056835a7223 */ /* 0x080fe2000001085a */
[----:B------:R-:W-:Y:S01]  /*6c40*/  FADD.FTZ R150, R135, R150 ;  /* 0x0000009687967221 */ /* 0x000fe20000010000 */
[----:B------:R-:W-:Y:S01]  /*6c50*/  FMUL.FTZ R86, R125, R86 ;  /* 0x000000567d567220 */ /* 0x000fe20000410000 */
[----:B------:R-:W-:Y:S01]  /*6c60*/  FADD.FTZ R192, R137, R192 ;  /* 0x000000c089c07221 */ /* 0x000fe20000010000 */
[----:B------:R-:W-:Y:S01]  /*6c70*/  FMUL.FTZ R84, R83, R120 ;  /* 0x0000007853547220 */ /* 0x000fe20000410000 */
[C---:B------:R-:W-:Y:S01]  /*6c80*/  FMUL.FTZ R87, R154.reuse, R150 ;  /* 0x000000969a577220 */ /* 0x040fe20000410000 */
[----:B------:R-:W-:Y:S01]  /*6c90*/  FFMA.FTZ R86, R131, R88, R86 ;  /* 0x0000005883567223 */ /* 0x000fe20000010056 */
[-C--:B------:R-:W-:Y:S01]  /*6ca0*/  FMUL.FTZ R88, R154, R192.reuse ;  /* 0x000000c09a587220 */ /* 0x080fe20000410000 */
[----:B------:R-:W-:Y:S01]  /*6cb0*/  FMUL.RZ R89, R84, 0.15915493667125701904 ;  /* 0x3e22f98354597820 */ /* 0x000fe2000040c000 */
[----:B------:R-:W-:Y:S01]  /*6cc0*/  FFMA.FTZ R87, R157, R192, R87 ;  /* 0x000000c09d577223 */ /* 0x000fe20000010057 */
[----:B------:R-:W-:Y:S01]  /*6cd0*/  FMUL.FTZ R84, R133, R86 ;  /* 0x0000005685547220 */ /* 0x000fe20000410000 */
[----:B------:R-:W-:Y:S01]  /*6ce0*/  FFMA.FTZ R150, R157, R150, -R88 ;  /* 0x000000969d967223 */ /* 0x000fe20000010858 */
[----:B------:R-:W-:Y:S01]  /*6cf0*/  FMUL.FTZ R85, R133, R90 ;  /* 0x0000005a85557220 */ /* 0x000fe20000410000 */
[----:B------:R-:W-:Y:S01]  /*6d00*/  FADD.FTZ R87, R156, R87 ;  /* 0x000000579c577221 */ /* 0x000fe20000010000 */
[----:B------:R-:W-:Y:S01]  /*6d10*/  FMUL.FTZ R82, R81, R120 ;  /* 0x0000007851527220 */ /* 0x000fe20000410000 */
[----:B------:R-:W-:Y:S01]  /*6d20*/  FFMA.FTZ R90, R139, R90, -R84 ;  /* 0x0000005a8b5a7223 */ /* 0x000fe20000010854 */
[----:B------:R-:W-:Y:S01]  /*6d30*/  FMUL.FTZ R84, R81, R122 ;  /* 0x0000007a51547220 */ /* 0x000fe20000410000 */
[----:B------:R-:W-:Y:S01]  /*6d40*/  FADD.FTZ R150, R155, R150 ;  /* 0x000000969b967221 */ /* 0x000fe20000010000 */
[----:B------:R-:W0:Y:S01]  /*6d50*/  MUFU.SIN R81, R89 ;  /* 0x0000005900517308 */ /* 0x000e220000000400 */
[C---:B------:R-:W-:Y:S01]  /*6d60*/  FMUL.FTZ R152, R158.reuse, R87 ;  /* 0x000000579e987220 */ /* 0x040fe20000410000 */
[----:B------:R-:W-:Y:S01]  /*6d70*/  FFMA.FTZ R86, R139, R86, R85 ;  /* 0x000000568b567223 */ /* 0x000fe20000010055 */
[----:B------:R-:W-:-:S05]  /*6d80*/  FMUL.FTZ R192, R158, R150 ;  /* 0x000000969ec07220 */ /* 0x000fca0000410000 */
[----:B------:R-:W1:Y:S01]  /*6d90*/  MUFU.COS R203, R89 ;  /* 0x0000005900cb7308 */ /* 0x000e620000000000 */
[C---:B------:R-:W-:Y:S01]  /*6da0*/  FFMA.FTZ R152, R161.reuse, R150, -R152 ;  /* 0x00000096a1987223 */ /* 0x040fe20000010898 */
[----:B------:R-:W-:Y:S01]  /*6db0*/  FMUL.FTZ R88, R154, R86 ;  /* 0x000000569a587220 */ /* 0x000fe20000410000 */
[----:B------:R-:W-:-:S05]  /*6dc0*/  FFMA.FTZ R87, R161, R87, R192 ;  /* 0x00000057a1577223 */ /* 0x000fca00000100c0 */
[----:B------:R-:W0:Y:S01]  /*6dd0*/  MUFU.EX2 R82, R82 ;  /* 0x0000005200527308 */ /* 0x000e220000000800 */
[----:B------:R-:W-:Y:S01]  /*6de0*/  FADD.FTZ R152, R159, R152 ;  /* 0x000000989f987221 */ /* 0x000fe20000010000 */
[----:B------:R-:W-:Y:S01]  /*6df0*/  FMUL.FTZ R83, R83, R122 ;  /* 0x0000007a53537220 */ /* 0x000fe20000410000 */
[-C--:B------:R-:W-:Y:S01]  /*6e00*/  FFMA.FTZ R88, R157, R90.reuse, -R88 ;  /* 0x0000005a9d587223 */ /* 0x080fe20000010858 */
[----:B------:R-:W-:Y:S01]  /*6e10*/  FMUL.FTZ R90, R154, R90 ;  /* 0x0000005a9a5a7220 */ /* 0x000fe20000410000 */
[----:B------:R-:W-:Y:S01]  /*6e20*/  FADD.FTZ R87, R160, R87 ;  /* 0x00000057a0577221 */ /* 0x000fe20000010000 */
[----:B------:R2:W3:Y:S01]  /*6e30*/  MUFU.EX2 R85, R84 ;  /* 0x0000005400557308 */ /* 0x0004e20000000800 */
[C---:B------:R-:W-:Y:S01]  /*6e40*/  FMUL.FTZ R150, R164.reuse, R152 ;  /* 0x00000098a4967220 */ /* 0x040fe20000410000 */
[----:B------:R-:W-:Y:S01]  /*6e50*/  FMUL.RZ R91, R83, 0.15915493667125701904 ;  /* 0x3e22f983535b7820 */ /* 0x000fe2000040c000 */
[----:B------:R-:W-:Y:S01]  /*6e60*/  FFMA.FTZ R90, R157, R86, R90 ;  /* 0x000000569d5a7223 */ /* 0x000fe2000001005a */
[-C--:B------:R-:W-:Y:S01]  /*6e70*/  FMUL.FTZ R83, R164, R87.reuse ;  /* 0x00000057a4537220 */ /* 0x080fe20000410000 */
[----:B------:R-:W-:Y:S01]  /*6e80*/  FFMA.FTZ R87, R167, R87, R150 ;  /* 0x00000057a7577223 */ /* 0x000fe20000010096 */
[----:B--2---:R-:W-:Y:S01]  /*6e90*/  FMUL.FTZ R84, R158, R88 ;  /* 0x000000589e547220 */ /* 0x004fe20000410000 */
[C---:B0-----:R-:W-:Y:S01]  /*6ea0*/  FMUL.FTZ R202, R82.reuse, R81 ;  /* 0x0000005152ca7220 */ /* 0x041fe20000410000 */
[----:B-1----:R-:W-:Y:S01]  /*6eb0*/  FMUL.FTZ R203, R82, R203 ;  /* 0x000000cb52cb7220 */ /* 0x002fe20000410000 */
[----:B------:R-:W3:Y:S01]  /*6ec0*/  MUFU.COS R86, R91 ;  /* 0x0000005b00567308 */ /* 0x000ee20000000000 */
[----:B------:R-:W-:Y:S01]  /*6ed0*/  FFMA.FTZ R81, R161, R90, R84 ;  /* 0x0000005aa1517223 */ /* 0x000fe20000010054 */
[----:B------:R-:W-:Y:S01]  /*6ee0*/  FFMA.FTZ R152, R167, R152, -R83 ;  /* 0x00000098a7987223 */ /* 0x000fe20000010853 */
[----:B------:R-:W0:Y:S01]  /*6ef0*/  LDS.U16 R84, [R80+0x2e] ;  /* 0x00002e0050547984 */ /* 0x000e220000000400 */
[----:B------:R-:W-:Y:S01]  /*6f00*/  FADD.FTZ R87, R166, R87 ;  /* 0x00000057a6577221 */ /* 0x000fe20000010000 */
[----:B------:R-:W-:-:S02]  /*6f10*/  FMUL.FTZ R90, R158, R90 ;  /* 0x0000005a9e5a7220 */ /* 0x000fc40000410000 */
[----:B------:R-:W1:Y:S01]  /*6f20*/  LDS.U16 R83, [R80+0x2c] ;  /* 0x00002c0050537984 */ /* 0x000e620000000400 */
[----:B------:R2:W4:Y:S01]  /*6f30*/  MUFU.SIN R82, R91 ;  /* 0x0000005b00527308 */ /* 0x0005220000000400 */
[----:B------:R-:W-:Y:S01]  /*6f40*/  FADD.FTZ R152, R165, R152 ;  /* 0x00000098a5987221 */ /* 0x000fe20000010000 */
[----:B------:R-:W-:Y:S01]  /*6f50*/  FMUL.FTZ R89, R179, R87 ;  /* 0x00000057b3597220 */ /* 0x000fe20000410000 */
[----:B------:R-:W-:Y:S01]  /*6f60*/  FFMA.FTZ R90, R161, R88, -R90 ;  /* 0x00000058a15a7223 */ /* 0x000fe2000001085a */
[----:B------:R-:W-:Y:S01]  /*6f70*/  FMUL.FTZ R88, R164, R81 ;  /* 0x00000051a4587220 */ /* 0x000fe20000410000 */
[-C--:B------:R-:W-:Y:S01]  /*6f80*/  FMUL.FTZ R192, R179, R152.reuse ;  /* 0x00000098b3c07220 */ /* 0x080fe20000410000 */
[----:B------:R-:W-:Y:S01]  /*6f90*/  FFMA.FTZ R89, R182, R152, -R89 ;  /* 0x00000098b6597223 */ /* 0x000fe20000010859 */
[-C--:B------:R-:W-:Y:S01]  /*6fa0*/  FMUL.FTZ R150, R164, R90.reuse ;  /* 0x0000005aa4967220 */ /* 0x080fe20000410000 */
[C---:B------:R-:W-:Y:S01]  /*6fb0*/  FFMA.FTZ R88, R167.reuse, R90, -R88 ;  /* 0x0000005aa7587223 */ /* 0x040fe20000010858 */
[----:B------:R-:W-:Y:S01]  /*6fc0*/  FFMA.FTZ R192, R182, R87, R192 ;  /* 0x00000057b6c07223 */ /* 0x000fe200000100c0 */
[----:B------:R-:W-:Y:S01]  /*6fd0*/  FADD.FTZ R90, R180, R89 ;  /* 0x00000059b45a7221 */ /* 0x000fe20000010000 */
[----:B------:R-:W-:Y:S01]  /*6fe0*/  FFMA.FTZ R150, R167, R81, R150 ;  /* 0x00000051a7967223 */ /* 0x000fe20000010096 */
[----:B---3--:R-:W-:Y:S01]  /*6ff0*/  FMUL.FTZ R81, R85, R86 ;  /* 0x0000005655517220 */ /* 0x008fe20000410000 */
[----:B------:R-:W-:Y:S01]  /*7000*/  FADD.FTZ R192, R181, R192 ;  /* 0x000000c0b5c07221 */ /* 0x000fe20000010000 */
[----:B--2---:R-:W-:Y:S01]  /*7010*/  FMUL.FTZ R91, R189, R90 ;  /* 0x0000005abd5b7220 */ /* 0x004fe20000410000 */
[----:B------:R-:W-:Y:S01]  /*7020*/  MUFU.SIN R193, R191 ;  /* 0x000000bf00c17308 */ /* 0x000fe20000000400 */
[----:B------:R-:W-:Y:S01]  /*7030*/  FMUL.FTZ R87, R179, R150 ;  /* 0x00000096b3577220 */ /* 0x000fe20000410000 */
[----:B------:R-:W-:Y:S01]  /*7040*/  LDS.U16 R86, [R80+0x32] ;  /* 0x0000320050567984 */ /* 0x000fe20000000400 */
[----:B----4-:R-:W-:Y:S01]  /*7050*/  FMUL.FTZ R82, R85, R82 ;  /* 0x0000005255527220 */ /* 0x010fe20000410000 */
[----:B------:R-:W-:-:S02]  /*7060*/  FMUL.FTZ R89, R179, R88 ;  /* 0x00000058b3597220 */ /* 0x000fc40000410000 */
[----:B------:R-:W2:Y:S01]  /*7070*/  LDS.U16 R85, [R80+0x30] ;  /* 0x0000300050557984 */ /* 0x000ea20000000400 */
[-C--:B------:R-:W-:Y:S01]  /*7080*/  FFMA.FTZ R151, R188, R192.reuse, R91 ;  /* 0x000000c0bc977223 */ /* 0x080fe2000001005b */
[----:B------:R-:W3:Y:S01]  /*7090*/  MUFU.COS R191, R191 ;  /* 0x000000bf00bf7308 */ /* 0x000ee20000000000 */
[C---:B------:R-:W-:Y:S01]  /*70a0*/  FMUL.FTZ R91, R189.reuse, R192 ;  /* 0x000000c0bd5b7220 */ /* 0x040fe20000410000 */
[C---:B------:R-:W-:Y:S01]  /*70b0*/  FFMA.FTZ R87, R182.reuse, R88, -R87 ;  /* 0x00000058b6577223 */ /* 0x040fe20000010857 */
[----:B------:R-:W-:Y:S01]  /*70c0*/  FFMA.FTZ R89, R182, R150, R89 ;  /* 0x00000096b6597223 */ /* 0x000fe20000010059 */
[----:B------:R-:W-:Y:S01]  /*70d0*/  FADD.FTZ R192, R162, R151 ;  /* 0x00000097a2c07221 */ /* 0x000fe20000010000 */
[C---:B------:R-:W-:Y:S01]  /*70e0*/  FFMA.FTZ R90, R188.reuse, R90, -R91 ;  /* 0x0000005abc5a7223 */ /* 0x040fe2000001085b */
[C---:B------:R-:W-:Y:S01]  /*70f0*/  FMUL.FTZ R88, R189.reuse, R87 ;  /* 0x00000057bd587220 */ /* 0x040fe20000410000 */
[-C--:B------:R-:W-:Y:S01]  /*7100*/  FMUL.FTZ R91, R189, R89.reuse ;  /* 0x00000059bd5b7220 */ /* 0x080fe20000410000 */
[----:B------:R-:W-:Y:S01]  /*7110*/  FMUL.FTZ R196, R183, R192 ;  /* 0x000000c0b7c47220 */ /* 0x000fe20000410000 */
[----:B------:R-:W-:Y:S01]  /*7120*/  FADD.FTZ R152, R163, R90 ;  /* 0x0000005aa3987221 */ /* 0x000fe20000010000 */
[C---:B------:R-:W-:Y:S01]  /*7130*/  FFMA.FTZ R150, R188.reuse, R89, R88 ;  /* 0x00000059bc967223 */ /* 0x040fe20000010058 */
[----:B------:R-:W-:Y:S01]  /*7140*/  FFMA.FTZ R90, R188, R87, -R91 ;  /* 0x00000057bc5a7223 */ /* 0x000fe2000001085b */
[----:B------:R-:W4:Y:S01]  /*7150*/  LDS.U16 R88, [R80+0x36] ;  /* 0x0000360050587984 */ /* 0x000f220000000400 */
[-C--:B------:R-:W-:Y:S01]  /*7160*/  FMUL.FTZ R87, R183, R152.reuse ;  /* 0x00000098b7577220 */ /* 0x080fe20000410000 */
[----:B------:R-:W-:Y:S01]  /*7170*/  FFMA.FTZ R196, R187, R152, -R196 ;  /* 0x00000098bbc47223 */ /* 0x000fe200000108c4 */
[----:B------:R-:W-:-:S02]  /*7180*/  FMUL.FTZ R152, R183, R150 ;  /* 0x00000096b7987220 */ /* 0x000fc40000410000 */
[C---:B------:R-:W-:Y:S01]  /*7190*/  FFMA.FTZ R89, R187.reuse, R192, R87 ;  /* 0x000000c0bb597223 */ /* 0x040fe20000010057 */
[C---:B---3--:R-:W-:Y:S01]  /*71a0*/  FMUL.FTZ R191, R190.reuse, R191 ;  /* 0x000000bfbebf7220 */ /* 0x048fe20000410000 */
[----:B------:R-:W-:Y:S01]  /*71b0*/  FMUL.FTZ R190, R190, R193 ;  /* 0x000000c1bebe7220 */ /* 0x000fe20000410000 */
[-C--:B------:R-:W-:Y:S01]  /*71c0*/  FFMA.FTZ R152, R187, R90.reuse, -R152 ;  /* 0x0000005abb987223 */ /* 0x080fe20000010898 */
[----:B------:R-:W-:Y:S01]  /*71d0*/  FMUL.FTZ R192, R183, R90 ;  /* 0x0000005ab7c07220 */ /* 0x000fe20000410000 */
[----:B------:R-:W3:Y:S01]  /*71e0*/  LDS.U16 R87, [R80+0x34] ;  /* 0x0000340050577984 */ /* 0x000ee20000000400 */
[----:B0-----:R-:W-:Y:S02]  /*71f0*/  SHF.L.U32 R90, R84, 0x10, RZ ;  /* 0x00000010545a7819 */ /* 0x001fe400000006ff */
[----:B-1----:R-:W-:Y:S01]  /*7200*/  SHF.L.U32 R84, R83, 0x10, RZ ;  /* 0x0000001053547819 */ /* 0x002fe200000006ff */
[----:B------:R-:W-:Y:S01]  /*7210*/  FADD.FTZ R91, R186, R89 ;  /* 0x00000059ba5b7221 */ /* 0x000fe20000010000 */
[----:B------:R-:W-:Y:S01]  /*7220*/  FSEL R190, R190, RZ, !P5 ;  /* 0x000000ffbebe7208 */ /* 0x000fe20006800000 */
[----:B------:R-:W0:Y:S02]  /*7230*/  LDS.U16 R83, [R80+0x38] ;  /* 0x0000380050537984 */ /* 0x000e240000000400 */
[----:B------:R-:W-:Y:S01]  /*7240*/  FMUL.FTZ R84, R95, R84 ;  /* 0x000000545f547220 */ /* 0x000fe20000410000 */
[----:B------:R-:W-:Y:S01]  /*7250*/  FSEL R191, R191, 1, !P5 ;  /* 0x3f800000bfbf7808 */ /* 0x000fe20006800000 */
[----:B------:R-:W-:Y:S01]  /*7260*/  FADD.FTZ R196, R185, R196 ;  /* 0x000000c4b9c47221 */ /* 0x000fe20000010000 */
[----:B------:R-:W-:Y:S01]  /*7270*/  FMUL.FTZ R200, R190, R91 ;  /* 0x0000005bbec87220 */ /* 0x000fe20000410000 */
[----:B------:R-:W-:Y:S01]  /*7280*/  FMUL.FTZ R90, R95, R90 ;  /* 0x0000005a5f5a7220 */ /* 0x000fe20000410000 */
[----:B------:R-:W-:-:S02]  /*7290*/  FSEL R193, R84, RZ, !P5 ;  /* 0x000000ff54c17208 */ /* 0x000fc40006800000 */
[----:B------:R-:W1:Y:S01]  /*72a0*/  LDS.U16 R84, [R80+0x3a] ;  /* 0x00003a0050547984 */ /* 0x000e620000000400 */
[-C--:B------:R-:W-:Y:S01]  /*72b0*/  FFMA.FTZ R200, R191, R196.reuse, -R200 ;  /* 0x000000c4bfc87223 */ /* 0x080fe200000108c8 */
[----:B------:R-:W-:Y:S01]  /*72c0*/  FMUL.FTZ R196, R190, R196 ;  /* 0x000000c4bec47220 */ /* 0x000fe20000410000 */
[----:B------:R-:W-:Y:S01]  /*72d0*/  FFMA.FTZ R89, R187, R150, R192 ;  /* 0x00000096bb597223 */ /* 0x000fe200000100c0 */
[----:B------:R-:W-:Y:S02]  /*72e0*/  FSEL R192, R90, RZ, !P5 ;  /* 0x000000ff5ac07208 */ /* 0x000fe40006800000 */
[----:B------:R-:W-:Y:S01]  /*72f0*/  FFMA.FTZ R91, R191, R91, R196 ;  /* 0x0000005bbf5b7223 */ /* 0x000fe200000100c4 */
[----:B--2---:R-:W-:Y:S02]  /*7300*/  SHF.L.U32 R90, R85, 0x10, RZ ;  /* 0x00000010555a7819 */ /* 0x004fe400000006ff */
[----:B------:R-:W-:Y:S01]  /*7310*/  SHF.L.U32 R150, R86, 0x10, RZ ;  /* 0x0000001056967819 */ /* 0x000fe200000006ff */
[----:B------:R-:W-:Y:S01]  /*7320*/  FADD.FTZ R91, R192, R91 ;  /* 0x0000005bc05b7221 */ /* 0x000fe20000010000 */
[----:B------:R-:W-:Y:S01]  /*7330*/  FSEL R194, R194, RZ, !P2 ;  /* 0x000000ffc2c27208 */ /* 0x000fe20005000000 */
[----:B------:R-:W2:Y:S01]  /*7340*/  LDS.U16 R86, [R80+0x3e] ;  /* 0x00003e0050567984 */ /* 0x000ea20000000400 */
[----:B------:R-:W-:Y:S01]  /*7350*/  FADD.FTZ R200, R193, R200 ;  /* 0x000000c8c1c87221 */ /* 0x000fe20000010000 */
[----:B------:R-:W-:-:S02]  /*7360*/  FMUL.FTZ R90, R93, R90 ;  /* 0x0000005a5d5a7220 */ /* 0x000fc40000410000 */
[----:B------:R5:W2:Y:S01]  /*7370*/  LDS.U16 R85, [R80+0x3c] ;  /* 0x00003c0050557984 */ /* 0x000aa20000000400 */
[----:B------:R-:W-:Y:S01]  /*7380*/  FSEL R195, R195, 1, !P2 ;  /* 0x3f800000c3c37808 */ /* 0x000fe20005000000 */
[CC--:B------:R-:W-:Y:S01]  /*7390*/  FMUL.FTZ R204, R194.reuse, R91.reuse ;  /* 0x0000005bc2cc7220 */ /* 0x0c0fe20000410000 */
[----:B------:R-:W-:Y:S01]  /*73a0*/  FMUL.FTZ R196, R194, R200 ;  /* 0x000000c8c2c47220 */ /* 0x000fe20000410000 */
[----:B------:R-:W-:Y:S01]  /*73b0*/  FMUL.FTZ R150, R93, R150 ;  /* 0x000000965d967220 */ /* 0x000fe20000410000 */
[----:B------:R-:W-:Y:S01]  /*73c0*/  FSEL R197, R90, RZ, !P2 ;  /* 0x000000ff5ac57208 */ /* 0x000fe20005000000 */
[C---:B------:R-:W-:Y:S01]  /*73d0*/  FFMA.FTZ R204, R195.reuse, R200, -R204 ;  /* 0x000000c8c3cc7223 */ /* 0x040fe200000108cc */
[----:B------:R-:W-:Y:S01]  /*73e0*/  FFMA.FTZ R151, R195, R91, R196 ;  /* 0x0000005bc3977223 */ /* 0x000fe200000100c4 */
[----:B------:R-:W-:Y:S02]  /*73f0*/  FSEL R198, R198, RZ, !P4 ;  /* 0x000000ffc6c67208 */ /* 0x000fe40006000000 */
[----:B------:R-:W-:Y:S01]  /*7400*/  FSEL R196, R150, RZ, !P2 ;  /* 0x000000ff96c47208 */ /* 0x000fe20005000000 */
[----:B------:R-:W-:Y:S01]  /*7410*/  FADD.FTZ R204, R197, R204 ;  /* 0x000000ccc5cc7221 */ /* 0x000fe20000010000 */
[----:B----4-:R-:W-:-:S02]  /*7420*/  SHF.L.U32 R90, R88, 0x10, RZ ;  /* 0x00000010585a7819 */ /* 0x010fc400000006ff */
[----:B------:R-:W-:Y:S01]  /*7430*/  FSEL R199, R199, 1, !P4 ;  /* 0x3f800000c7c77808 */ /* 0x000fe20006000000 */
[----:B------:R-:W-:Y:S01]  /*7440*/  FADD.FTZ R151, R196, R151 ;  /* 0x00000097c4977221 */ /* 0x000fe20000010000 */
[C---:B-----5:R-:W-:Y:S01]  /*7450*/  FMUL.FTZ R80, R198.reuse, R204 ;  /* 0x000000ccc6507220 */ /* 0x060fe20000410000 */
[----:B---3--:R-:W-:Y:S01]  /*7460*/  SHF.L.U32 R88, R87, 0x10, RZ ;  /* 0x0000001057587819 */ /* 0x008fe200000006ff */
[----:B------:R-:W-:Y:S01]  /*7470*/  FMUL.FTZ R90, R79, R90 ;  /* 0x0000005a4f5a7220 */ /* 0x000fe20000410000 */
[-C--:B------:R-:W-:Y:S01]  /*7480*/  FMUL.FTZ R150, R198, R151.reuse ;  /* 0x00000097c6967220 */ /* 0x080fe20000410000 */
[----:B------:R-:W-:Y:S01]  /*7490*/  FFMA.FTZ R151, R199, R151, R80 ;  /* 0x00000097c7977223 */ /* 0x000fe20000010050 */
[----:B------:R-:W-:Y:S01]  /*74a0*/  FMUL.FTZ R80, R190, R89 ;  /* 0x00000059be507220 */ /* 0x000fe20000410000 */
[----:B------:R-:W-:Y:S01]  /*74b0*/  FMUL.FTZ R88, R79, R88 ;  /* 0x000000584f587220 */ /* 0x000fe20000410000 */
[----:B------:R-:W-:Y:S02]  /*74c0*/  FSEL R200, R90, RZ, !P4 ;  /* 0x000000ff5ac87208 */ /* 0x000fe40006000000 */
[----:B------:R-:W-:Y:S01]  /*74d0*/  FFMA.FTZ R87, R191, R152, -R80 ;  /* 0x00000098bf577223 */ /* 0x000fe20000010850 */
[----:B0-----:R-:W-:Y:S01]  /*74e0*/  SHF.L.U32 R80, R83, 0x10, RZ ;  /* 0x0000001053507819 */ /* 0x001fe200000006ff */
[----:B------:R-:W-:Y:S01]  /*74f0*/  FFMA.FTZ R150, R199, R204, -R150 ;  /* 0x000000ccc7967223 */ /* 0x000fe20000010896 */
[----:B------:R-:W-:Y:S01]  /*7500*/  FSEL R201, R88, RZ, !P4 ;  /* 0x000000ff58c97208 */ /* 0x000fe20006000000 */
[----:B------:R-:W-:Y:S01]  /*7510*/  FADD.FTZ R151, R200, R151 ;  /* 0x00000097c8977221 */ /* 0x000fe20000010000 */
[----:B------:R-:W-:Y:S01]  /*7520*/  FSEL R202, R202, RZ, !P3 ;  /* 0x000000ffcaca7208 */ /* 0x000fe20005800000 */
[----:B------:R-:W-:Y:S01]  /*7530*/  FMUL.FTZ R80, R75, R80 ;  /* 0x000000504b507220 */ /* 0x000fe20000410000 */
[----:B-1----:R-:W-:Y:S01]  /*7540*/  SHF.L.U32 R84, R84, 0x10, RZ ;  /* 0x0000001054547819 */ /* 0x002fe200000006ff */
[----:B------:R-:W-:Y:S01]  /*7550*/  FADD.FTZ R150, R201, R150 ;  /* 0x00000096c9967221 */ /* 0x000fe20000010000 */
[----:B------:R-:W-:Y:S01]  /*7560*/  FSEL R203, R203, 1, !P3 ;  /* 0x3f800000cbcb7808 */ /* 0x000fe20005800000 */
[----:B------:R-:W-:Y:S01]  /*7570*/  FMUL.FTZ R88, R202, R151 ;  /* 0x00000097ca587220 */ /* 0x000fe20000410000 */
[----:B------:R-:W-:Y:S01]  /*7580*/  FMUL.FTZ R152, R190, R152 ;  /* 0x00000098be987220 */ /* 0x000fe20000410000 */
[----:B------:R-:W-:Y:S01]  /*7590*/  FMUL.FTZ R84, R75, R84 ;  /* 0x000000544b547220 */ /* 0x000fe20000410000 */
[----:B------:R-:W-:Y:S01]  /*75a0*/  FSEL R206, R80, RZ, !P3 ;  /* 0x000000ff50ce7208 */ /* 0x000fe20005800000 */
[-C--:B------:R-:W-:Y:S01]  /*75b0*/  FMUL.FTZ R90, R202, R150.reuse ;  /* 0x00000096ca5a7220 */ /* 0x080fe20000410000 */
[----:B------:R-:W-:Y:S01]  /*75c0*/  FFMA.FTZ R83, R203, R150, -R88 ;  /* 0x00000096cb537223 */ /* 0x000fe20000010858 */
[----:B------:R-:W-:Y:S01]  /*75d0*/  FFMA.FTZ R152, R191, R89, R152 ;  /* 0x00000059bf987223 */ /* 0x000fe20000010098 */
[----:B--2---:R-:W-:Y:S01]  /*75e0*/  IMAD.U32 R86, R86, 0x10000, RZ ;  /* 0x0001000056567824 */ /* 0x004fe200078e00ff */
[----:B------:R-:W-:Y:S01]  /*75f0*/  FSEL R204, R82, RZ, !P6 ;  /* 0x000000ff52cc7208 */ /* 0x000fe20007000000 */
[----:B------:R-:W-:Y:S01]  /*7600*/  FFMA.FTZ R90, R203, R151, R90 ;  /* 0x00000097cb5a7223 */ /* 0x000fe2000001005a */
[----:B------:R-:W-:Y:S01]  /*7610*/  FSEL R207, R84, RZ, !P3 ;  /* 0x000000ff54cf7208 */ /* 0x000fe20005800000 */
[----:B------:R-:W-:Y:S01]  /*7620*/  FADD.FTZ R83, R206, R83 ;  /* 0x00000053ce537221 */ /* 0x000fe20000010000 */
[----:B------:R-:W-:Y:S01]  /*7630*/  SHF.L.U32 R80, R85, 0x10, RZ ;  /* 0x0000001055507819 */ /* 0x000fe200000006ff */
[----:B------:R-:W-:Y:S01]  /*7640*/  FMUL.FTZ R82, R194, R152 ;  /* 0x00000098c2527220 */ /* 0x000fe20000410000 */
[----:B------:R-:W-:Y:S01]  /*7650*/  FMUL.FTZ R86, R73, R86 ;  /* 0x0000005649567220 */ /* 0x000fe20000410000 */
[----:B------:R-:W-:Y:S01]  /*7660*/  FSEL R205, R81, 1, !P6 ;  /* 0x3f80000051cd7808 */ /* 0x000fe20007000000 */
[----:B------:R-:W-:Y:S01]  /*7670*/  FADD.FTZ R90, R207, R90 ;  /* 0x0000005acf5a7221 */ /* 0x000fe20000010000 */
[----:B------:R-:W-:Y:S01]  /*7680*/  FMUL.FTZ R150, R204, R83 ;  /* 0x00000053cc967220 */ /* 0x000fe20000410000 */
[----:B------:R-:W-:Y:S01]  /*7690*/  FMUL.FTZ R80, R73, R80 ;  /* 0x0000005049507220 */ /* 0x000fe20000410000 */
[-C--:B------:R-:W-:Y:S01]  /*76a0*/  FMUL.FTZ R84, R194, R87.reuse ;  /* 0x00000057c2547220 */ /* 0x080fe20000410000 */
[----:B------:R-:W-:Y:S01]  /*76b0*/  FFMA.FTZ R82, R195, R87, -R82 ;  /* 0x00000057c3527223 */ /* 0x000fe20000010852 */
[----:B------:R-:W-:Y:S01]  /*76c0*/  FSEL R208, R86, RZ, !P6 ;  /* 0x000000ff56d07208 */ /* 0x000fe20007000000 */
[----:B------:R-:W-:Y:S01]  /*76d0*/  FFMA.FTZ R81, R205, R90, R150 ;  /* 0x0000005acd517223 */ /* 0x000fe20000010096 */
[----:B------:R-:W-:Y:S01]  /*76e0*/  FFMA.FTZ R84, R195, R152, R84 ;  /* 0x00000098c3547223 */ /* 0x000fe20000010054 */
[----:B------:R-:W-:Y:S01]  /*76f0*/  FSEL R209, R80, RZ, !P6 ;  /* 0x000000ff50d17208 */ /* 0x000fe20007000000 */
[----:B------:R-:W-:Y:S01]  /*7700*/  FMUL.FTZ R88, R204, R90 ;  /* 0x0000005acc587220 */ /* 0x000fe20000410000 */
[----:B------:R-:W-:Y:S01]  /*7710*/  FMUL.FTZ R80, R198, R82 ;  /* 0x00000052c6507220 */ /* 0x000fe20000410000 */
[----:B------:R-:W-:Y:S01]  /*7720*/  FADD.FTZ R210, R208, R81 ;  /* 0x00000051d0d27221 */ /* 0x000fe20000010000 */
[-C--:B------:R-:W-:Y:S01]  /*7730*/  FMUL.FTZ R81, R198, R84.reuse ;  /* 0x00000054c6517220 */ /* 0x080fe20000410000 */
[----:B------:R-:W-:Y:S01]  /*7740*/  FFMA.FTZ R88, R205, R83, -R88 ;  /* 0x00000053cd587223 */ /* 0x000fe20000010858 */
[----:B------:R-:W-:-:S02]  /*7750*/  FFMA.FTZ R80, R199, R84, R80 ;  /* 0x00000054c7507223 */ /* 0x000fc40000010050 */
[----:B------:R-:W-:Y:S01]  /*7760*/  FFMA.FTZ R81, R199, R82, -R81 ;  /* 0x00000052c7517223 */ /* 0x000fe20000010851 */
[----:B------:R-:W-:Y:S01]  /*7770*/  FADD.FTZ R211, R209, R88 ;  /* 0x00000058d1d37221 */ /* 0x000fe20000010000 */
[CC--:B------:R-:W-:Y:S01]  /*7780*/  FMUL.FTZ R82, R202.reuse, R80.reuse ;  /* 0x00000050ca527220 */ /* 0x0c0fe20000410000 */
[----:B------:R-:W0:Y:S01]  /*7790*/  SHFL.UP PT, R85, R210, 0x1, RZ ;  /* 0x04200000d2557989 */ /* 0x000e2200000e00ff */
[-C--:B------:R-:W-:Y:S02]  /*77a0*/  FMUL.FTZ R83, R202, R81.reuse ;  /* 0x00000051ca537220 */ /* 0x080fe40000410000 */
[C---:B------:R-:W-:Y:S01]  /*77b0*/  FFMA.FTZ R82, R203.reuse, R81, -R82 ;  /* 0x00000051cb527223 */ /* 0x040fe20000010852 */
[----:B------:R-:W1:Y:S01]  /*77c0*/  SHFL.UP PT, R84, R211, 0x1, RZ ;  /* 0x04200000d3547989 */ /* 0x000e6200000e00ff */
[----:B------:R-:W-:Y:S02]  /*77d0*/  FFMA.FTZ R83, R203, R80, R83 ;  /* 0x00000050cb537223 */ /* 0x000fe40000010053 */
[----:B------:R-:W-:-:S02]  /*77e0*/  FMUL.FTZ R212, R204, R82 ;  /* 0x00000052ccd47220 */ /* 0x000fc40000410000 */
[-C--:B------:R-:W-:Y:S02]  /*77f0*/  FMUL.FTZ R213, R204, R83.reuse ;  /* 0x00000053ccd57220 */ /* 0x080fe40000410000 */
[C---:B------:R-:W-:Y:S02]  /*7800*/  FFMA.FTZ R212, R205.reuse, R83, R212 ;  /* 0x00000053cdd47223 */ /* 0x040fe400000100d4 */
        /* <DEDUP_REMOVED lines=9> */
[----:B------:R-:W-:-:S04]  /*78a0*/  @P2 FADD.FTZ R211, R211, R86 ;  /* 0x00000056d3d32221 */ /* 0x000fc80000010000 */
[----:B------:R-:W0:Y:S01]  /*78b0*/  SHFL.UP PT, R85, R210, 0x2, RZ ;  /* 0x04400000d2557989 */ /* 0x000e2200000e00ff */
[----:B--2---:R-:W-:-:S03]  /*78c0*/  FMUL.FTZ R81, R213, R80 ;  /* 0x00000050d5517220 */ /* 0x004fc60000410000 */
[----:B------:R-:W1:Y:S01]  /*78d0*/  SHFL.UP PT, R83, R211, 0x2, RZ ;  /* 0x04400000d3537989 */ /* 0x000e6200000e00ff */
[C---:B------:R-:W-:Y:S01]  /*78e0*/  FMUL.FTZ R84, R212.reuse, R80 ;  /* 0x00000050d4547220 */ /* 0x040fe20000410000 */
[----:B------:R-:W-:Y:S01]  /*78f0*/  MOV R80, R146 ;  /* 0x0000009200507202 */ /* 0x000fe20000000f00 */
[-C--:B---3--:R-:W-:Y:S01]  /*7900*/  @P2 FFMA.FTZ R212, R212, R82.reuse, R81 ;  /* 0x00000052d4d42223 */ /* 0x088fe20000010051 */
[----:B------:R-:W-:Y:S01]  /*7910*/  MOV R81, R7 ;  /* 0x0000000700517202 */ /* 0x000fe20000000f00 */
[----:B------:R-:W-:Y:S02]  /*7920*/  @P2 FFMA.FTZ R213, R213, R82, -R84 ;  /* 0x00000052d5d52223 */ /* 0x000fe40000010854 */
[----:B------:R-:W-:Y:S01]  /*7930*/  IMAD.WIDE.U32 R80, R121, UR8, R80 ;  /* 0x0000000879507c25 */ /* 0x000fe2000f8e0050 */
[----:B------:R-:W2:Y:S01]  /*7940*/  SHFL.UP PT, R82, R212, 0x2, RZ ;  /* 0x04400000d4527989 */ /* 0x000ea200000e00ff */
[----:B------:R-:W-:Y:S02]  /*7950*/  ISETP.GE.AND P2, PT, R21, 0x2, PT ;  /* 0x000000021500780c */ /* 0x000fe40003f46270 */
[----:B------:R-:W-:-:S02]  /*7960*/  IMAD R84, R121, UR9, R81 ;  /* 0x0000000979547c24 */ /* 0x000fc4000f8e0251 */
[----:B------:R-:W3:Y:S01]  /*7970*/  SHFL.UP PT, R81, R213, 0x2, RZ ;  /* 0x04400000d5517989 */ /* 0x000ee200000e00ff */
[----:B------:R-:W-:Y:S01]  /*7980*/  LEA R150, P3, R80, R142, 0x3 ;  /* 0x0000008e50967211 */ /* 0x000fe200078618ff */
[----:B0-----:R-:W-:-:S03]  /*7990*/  FMUL.FTZ R87, R213, R85 ;  /* 0x00000055d5577220 */ /* 0x001fc60000410000 */
[----:B------:R-:W-:Y:S01]  /*79a0*/  LEA.HI.X R151, R80, R143, R84, 0x3, P3 ;  /* 0x0000008f50977211 */ /* 0x000fe200018f1c54 */
[C---:B------:R-:W-:Y:S01]  /*79b0*/  FMUL.FTZ R80, R212.reuse, R85 ;  /* 0x00000055d4507220 */ /* 0x040fe20000410000 */
[----:B-1----:R-:W-:-:S03]  /*79c0*/  FFMA.FTZ R87, R212, R83, R87 ;  /* 0x00000053d4577223 */ /* 0x002fc60000010057 */
[----:B------:R-:W-:Y:S01]  /*79d0*/  FFMA.FTZ R80, R213, R83, -R80 ;  /* 0x00000053d5507223 */ /* 0x000fe20000010850 */
[----:B------:R-:W4:Y:S01]  /*79e0*/  LDG.E.64 R150, desc[UR20][R150.64] ;  /* 0x0000001496967981 */ /* 0x000f22000c1e1b00 */
[----:B------:R-:W-:Y:S02]  /*79f0*/  @P2 FADD.FTZ R210, R210, R87 ;  /* 0x00000057d2d22221 */ /* 0x000fe40000010000 */
[----:B------:R-:W-:-:S03]  /*7a00*/  @P2 FADD.FTZ R211, R211, R80 ;  /* 0x00000050d3d32221 */ /* 0x000fc60000010000 */
[----:B------:R-:W0:Y:S01]  /*7a10*/  SHFL.UP PT, R85, R210, 0x4, RZ ;  /* 0x04800000d2557989 */ /* 0x000e2200000e00ff */
[CC--:B--2---:R-:W-:Y:S01]  /*7a20*/  FMUL.FTZ R83, R213.reuse, R82.reuse ;  /* 0x00000052d5537220 */ /* 0x0c4fe20000410000 */
[C---:B------:R-:W-:Y:S02]  /*7a30*/  FMUL.FTZ R82, R212.reuse, R82 ;  /* 0x00000052d4527220 */ /* 0x040fe40000410000 */
[----:B------:R-:W1:Y:S01]  /*7a40*/  SHFL.UP PT, R84, R211, 0x4, RZ ;  /* 0x04800000d3547989 */ /* 0x000e6200000e00ff */
[-C--:B---3--:R-:W-:Y:S01]  /*7a50*/  @P2 FFMA.FTZ R212, R212, R81.reuse, R83 ;  /* 0x00000051d4d42223 */ /* 0x088fe20000010053 */
[----:B------:R-:W-:-:S04]  /*7a60*/  @P2 FFMA.FTZ R213, R213, R81, -R82 ;  /* 0x00000051d5d52223 */ /* 0x000fc80000010852 */
        /* <DEDUP_REMOVED lines=9> */
[-C--:B--2---:R-:W-:Y:S01]  /*7b00*/  FMUL.FTZ R83, R213, R81.reuse ;  /* 0x00000051d5537220 */ /* 0x084fe20000410000 */
[C---:B------:R-:W-:Y:S02]  /*7b10*/  FMUL.FTZ R82, R212.reuse, R81 ;  /* 0x00000051d4527220 */ /* 0x040fe40000410000 */
[----:B------:R-:W0:Y:S01]  /*7b20*/  SHFL.UP PT, R86, R210, 0x8, RZ ;  /* 0x05000000d2567989 */ /* 0x000e2200000e00ff */
[----:B---3--:R-:W-:-:S03]  /*7b30*/  @P2 FFMA.FTZ R212, R212, R80, R83 ;  /* 0x00000050d4d42223 */ /* 0x008fc60000010053 */
        /* <DEDUP_REMOVED lines=12> */
[----:B------:R-:W-:Y:S01]  /*7c00*/  @P2 FADD.FTZ R211, R211, R88 ;  /* 0x00000058d3d32221 */ /* 0x000fe20000010000 */
[-C--:B---3--:R-:W-:Y:S02]  /*7c10*/  @P2 FFMA.FTZ R212, R212, R85.reuse, R87 ;  /* 0x00000055d4d42223 */ /* 0x088fe40000010057 */
[----:B------:R-:W0:Y:S01]  /*7c20*/  SHFL.UP PT, R88, R210, 0x10, RZ ;  /* 0x06000000d2587989 */ /* 0x000e2200000e00ff */
[----:B------:R-:W-:-:S03]  /*7c30*/  @P2 FFMA.FTZ R213, R213, R85, -R86 ;  /* 0x00000055d5d52223 */ /* 0x000fc60000010856 */
[----:B------:R-:W1:Y:S04]  /*7c40*/  SHFL.UP PT, R86, R212, 0x10, RZ ;  /* 0x06000000d4567989 */ /* 0x000e6800000e00ff */
[----:B------:R-:W2:Y:S04]  /*7c50*/  SHFL.UP PT, R87, R211, 0x10, RZ ;  /* 0x06000000d3577989 */ /* 0x000ea800000e00ff */
[----:B------:R-:W3:Y:S01]  /*7c60*/  SHFL.UP PT, R85, R213, 0x10, RZ ;  /* 0x06000000d5557989 */ /* 0x000ee200000e00ff */
[----:B------:R-:W-:Y:S02]  /*7c70*/  MOV R80, 0x3f800000 ;  /* 0x3f80000000507802 */ /* 0x000fe40000000f00 */
[----:B------:R-:W-:-:S02]  /*7c80*/  CS2R R82, SRZ ;  /* 0x0000000000527805 */ /* 0x000fc4000001ff00 */
[----:B------:R-:W-:Y:S02]  /*7c90*/  MOV R81, RZ ;  /* 0x000000ff00517202 */ /* 0x000fe40000000f00 */
[----:B------:R-:W-:Y:S02]  /*7ca0*/  @P0 LEA R84, R121, R184, 0x4 ;  /* 0x000000b879540211 */ /* 0x000fe400078e20ff */
[----:B------:R-:W-:-:S03]  /*7cb0*/  ISETP.NE.AND P2, PT, R21, 0x1f, PT ;  /* 0x0000001f1500780c */ /* 0x000fc60003f45270 */
[----:B------:R3:W5:Y:S01]  /*7cc0*/  @P0 LDS.128 R80, [R84+0x880] ;  /* 0x0008800054500984 */ /* 0x0007620000000c00 */
[CC--:B0-----:R-:W-:Y:S01]  /*7cd0*/  FMUL.FTZ R90, R212.reuse, R88.reuse ;  /* 0x00000058d45a7220 */ /* 0x0c1fe20000410000 */
[C---:B------:R-:W-:Y:S01]  /*7ce0*/  FMUL.FTZ R89, R213.reuse, R88 ;  /* 0x00000058d5597220 */ /* 0x040fe20000410000 */
[CC--:B-1----:R-:W-:Y:S01]  /*7cf0*/  FMUL.FTZ R88, R212.reuse, R86.reuse ;  /* 0x00000056d4587220 */ /* 0x0c2fe20000410000 */
[C---:B------:R-:W-:Y:S01]  /*7d00*/  FMUL.FTZ R86, R213.reuse, R86 ;  /* 0x00000056d5567220 */ /* 0x040fe20000410000 */
[CC--:B--2---:R-:W-:Y:S01]  /*7d10*/  FFMA.FTZ R90, R213.reuse, R87.reuse, -R90 ;  /* 0x00000057d55a7223 */ /* 0x0c4fe2000001085a */
[C---:B------:R-:W-:Y:S01]  /*7d20*/  FFMA.FTZ R87, R212.reuse, R87, R89 ;  /* 0x00000057d4577223 */ /* 0x040fe20000010059 */
[-C--:B---3--:R-:W-:Y:S01]  /*7d30*/  FFMA.FTZ R84, R213, R85.reuse, -R88 ;  /* 0x00000055d5547223 */ /* 0x088fe20000010858 */
[----:B------:R-:W-:Y:S01]  /*7d40*/  FFMA.FTZ R85, R212, R85, R86 ;  /* 0x00000055d4557223 */ /* 0x000fe20000010056 */
[----:B------:R-:W-:Y:S01]  /*7d50*/  FADD.FTZ R86, R211, R90 ;  /* 0x0000005ad3567221 */ /* 0x000fe20000010000 */
[----:B------:R-:W-:-:S05]  /*7d60*/  FADD.FTZ R87, R210, R87 ;  /* 0x00000057d2577221 */ /* 0x000fca0000010000 */
[----:B------:R0:W-:Y:S01]  /*7d70*/  @!P2 STS.128 [R184+0x840], R84 ;  /* 0x00084054b800a388 */ /* 0x0001e20000000c00 */
[----:B------:R-:W-:Y:S01]  /*7d80*/  BAR.SYNC.DEFER_BLOCKING 0x0 ;  /* 0x0000000000007b1d */ /* 0x000fe20000010000 */
[----:B------:R-:W-:Y:S02]  /*7d90*/  ISETP.NE.AND P3, PT, R21, RZ, PT ;  /* 0x000000ff1500720c */ /* 0x000fe40003f65270 */
[----:B------:R-:W-:-:S11]  /*7da0*/  ISETP.NE.AND P4, PT, R4, RZ, PT ;  /* 0x000000ff0400720c */ /* 0x000fd60003f85270 */
[----:B-----5:R-:W-:Y:S04]  /*7db0*/  @!P3 STS.128 [R184+0x860], R80 ;  /* 0x00086050b800b388 */ /* 0x020fe80000000c00 */
[----:B------:R-:W-:Y:S01]  /*7dc0*/  LDS.128 R88, [R184+0x840] ;  /* 0x00084000b8587984 */ /* 0x000fe20000000c00 */
[----:B------:R-:W-:Y:S01]  /*7dd0*/  BAR.SYNC.DEFER_BLOCKING 0x0 ;  /* 0x0000000000007b1d */ /* 0x000fe20000010000 */
[----:B------:R-:W-:-:S04]  /*7de0*/  ISETP.GE.AND P2, PT, R21, 0x10, PT ;  /* 0x000000101500780c */ /* 0x000fc80003f46270 */
[----:B------:R-:W-:Y:S02]  /*7df0*/  FSEL R212, R212, R85, !P2 ;  /* 0x00000055d4d47208 */ /* 0x000fe40005000000 */
[----:B------:R-:W-:-:S03]  /*7e00*/  FSEL R213, R213, R84, !P2 ;  /* 0x00000054d5d57208 */ /* 0x000fc60005000000 */
[----:B------:R-:W1:Y:S04]  /*7e10*/  SHFL.UP PT, R214, R212, 0x1, RZ ;  /* 0x04200000d4d67989 */ /* 0x000e6800000e00ff */
[----:B------:R-:W-:Y:S01]  /*7e20*/  @P4 LDS.64 R152, [R184+0x868] ;  /* 0x00086800b8984984 */ /* 0x000fe20000000a00 */
[----:B0-----:R-:W-:-:S03]  /*7e30*/  FSEL R87, R210, R87, !P2 ;  /* 0x00000057d2577208 */ /* 0x001fc60005000000 */
[----:B------:R-:W0:Y:S01]  /*7e40*/  SHFL.UP PT, R215, R213, 0x1, RZ ;  /* 0x04200000d5d77989 */ /* 0x000e2200000e00ff */
[----:B------:R-:W-:-:S03]  /*7e50*/  FSEL R86, R211, R86, !P2 ;  /* 0x00000056d3567208 */ /* 0x000fc60005000000 */
[----:B------:R-:W2:Y:S04]  /*7e60*/  SHFL.UP PT, R84, R87, 0x1, RZ ;  /* 0x0420000057547989 */ /* 0x000ea800000e00ff */
[----:B------:R-:W3:Y:S01]  /*7e70*/  SHFL.UP PT, R85, R86, 0x1, RZ ;  /* 0x0420000056557989 */ /* 0x000ee200000e00ff */
[----:B-1----:R-:W-:Y:S02]  /*7e80*/  @!P3 MOV R214, R81 ;  /* 0x0000005100d6b202 */ /* 0x002fe40000000f00 */
[----:B0-----:R-:W-:Y:S02]  /*7e90*/  @!P3 MOV R215, R80 ;  /* 0x0000005000d7b202 */ /* 0x001fe40000000f00 */
[----:B--2---:R-:W-:Y:S01]  /*7ea0*/  @!P3 MOV R84, R83 ;  /* 0x000000530054b202 */ /* 0x004fe20000000f00 */
[-C--:B------:R-:W-:Y:S01]  /*7eb0*/  @P4 FMUL.FTZ R210, R152, R214.reuse ;  /* 0x000000d698d24220 */ /* 0x080fe20000410000 */
[----:B------:R-:W-:Y:S01]  /*7ec0*/  @P4 FMUL.FTZ R211, R153, R214 ;  /* 0x000000d699d34220 */ /* 0x000fe20000410000 */
[----:B---3--:R-:W-:-:S02]  /*7ed0*/  @!P3 IMAD.MOV.U32 R85, RZ, RZ, R82 ;  /* 0x000000ffff55b224 */ /* 0x008fc400078e0052 */
[-C--:B------:R-:W-:Y:S01]  /*7ee0*/  @P4 FFMA.FTZ R153, R153, R215.reuse, R210 ;  /* 0x000000d799994223 */ /* 0x080fe200000100d2 */
[----:B------:R-:W-:-:S03]  /*7ef0*/  @P4 FFMA.FTZ R152, R152, R215, -R211 ;  /* 0x000000d798984223 */ /* 0x000fc600000108d3 */
[----:B------:R-:W-:Y:S01]  /*7f00*/  @P4 FADD.FTZ R84, R84, R153 ;  /* 0x0000009954544221 */ /* 0x000fe20000010000 */
[----:B------:R-:W-:-:S03]  /*7f10*/  @P4 FADD.FTZ R85, R85, R152 ;  /* 0x0000009855554221 */ /* 0x000fc60000010000 */
        /* <DEDUP_REMOVED lines=49> */
[-C--:B------:R-:W-:Y:S01]  /*8230*/  FMUL.FTZ R179, R179, R164.reuse ;  /* 0x000000a4b3b37220 */ /* 0x080fe20000410000 */
[C---:B------:R-:W-:Y:S01]  /*8240*/  FMUL.FTZ R123, R89.reuse, R83 ;  /* 0x00000053597b7220 */ /* 0x040fe20000410000 */
[----:B------:R-:W-:Y:S01]  /*8250*/  ISETP.NE.AND P2, PT, R4, RZ, PT ;  /* 0x000000ff0400720c */ /* 0x000fe20003f45270 */
[C---:B------:R-:W-:Y:S01]  /*8260*/  FFMA.FTZ R85, R182.reuse, R164, -R85 ;  /* 0x000000a4b6557223 */ /* 0x040fe20000010855 */
[----:B------:R-:W-:Y:S01]  /*8270*/  FFMA.FTZ R182, R182, R166, R179 ;  /* 0x000000a6b6b67223 */ /* 0x000fe200000100b3 */
[-C--:B------:R-:W-:Y:S01]  /*8280*/  FFMA.FTZ R123, R88, R82.reuse, -R123 ;  /* 0x00000052587b7223 */ /* 0x080fe2000001087b */
[C---:B------:R-:W-:Y:S01]  /*8290*/  FMUL.FTZ R82, R89.reuse, R82 ;  /* 0x0000005259527220 */ /* 0x040fe20000410000 */
[----:B------:R-:W-:Y:S01]  /*82a0*/  FADD.FTZ R180, R180, R85 ;  /* 0x00000055b4b47221 */ /* 0x000fe20000010000 */
[----:B------:R-:W-:Y:S01]  /*82b0*/  FMUL.FTZ R85, R89, R81 ;  /* 0x0000005159557220 */ /* 0x000fe20000410000 */
[----:B------:R-:W-:Y:S01]  /*82c0*/  FADD.FTZ R182, R181, R182 ;  /* 0x000000b6b5b67221 */ /* 0x000fe20000010000 */
[----:B------:R-:W-:-:S02]  /*82d0*/  FMUL.FTZ R89, R89, R80 ;  /* 0x0000005059597220 */ /* 0x000fc40000410000 */
[C---:B------:R-:W-:Y:S01]  /*82e0*/  FFMA.FTZ R80, R88.reuse, R80, -R85 ;  /* 0x0000005058507223 */ /* 0x040fe20000010855 */
[C---:B------:R-:W-:Y:S01]  /*82f0*/  FMUL.FTZ R85, R189.reuse, R182 ;  /* 0x000000b6bd557220 */ /* 0x040fe20000410000 */
[C---:B------:R-:W-:Y:S01]  /*8300*/  FFMA.FTZ R81, R88.reuse, R81, R89 ;  /* 0x0000005158517223 */ /* 0x040fe20000010059 */
[-C--:B------:R-:W-:Y:S01]  /*8310*/  FMUL.FTZ R189, R189, R180.reuse ;  /* 0x000000b4bdbd7220 */ /* 0x080fe20000410000 */
[----:B------:R-:W-:Y:S01]  /*8320*/  FFMA.FTZ R88, R88, R83, R82 ;  /* 0x0000005358587223 */ /* 0x000fe20000010052 */
[----:B------:R-:W-:Y:S01]  /*8330*/  BSSY.RECONVERGENT B0, `(.L_x_1497) ;  /* 0x0000010000007945 */ /* 0x000fe20003800200 */
[C---:B------:R-:W-:Y:S01]  /*8340*/  FFMA.FTZ R154, R188.reuse, R180, -R85 ;  /* 0x000000b4bc9a7223 */ /* 0x040fe20000010855 */
[----:B------:R-:W-:Y:S01]  /*8350*/  FFMA.FTZ R189, R188, R182, R189 ;  /* 0x000000b6bcbd7223 */ /* 0x000fe200000100bd */
[----:B------:R-:W-:Y:S01]  /*8360*/  FADD.FTZ R82, R90, R123 ;  /* 0x0000007b5a527221 */ /* 0x000fe20000010000 */
[----:B----4-:R-:W-:Y:S01]  /*8370*/  FMUL.FTZ R89, R151, R168 ;  /* 0x000000a897597220 */ /* 0x010fe20000410000 */
[----:B------:R-:W-:Y:S01]  /*8380*/  FADD.FTZ R83, R91, R88 ;  /* 0x000000585b537221 */ /* 0x000fe20000010000 */
[----:B------:R-:W-:Y:S06]  /*8390*/  @P2 BRA `(.L_x_1498) ;  /* 0x0000000000242947 */ /* 0x000fec0003800000 */
[----:B------:R-:W-:Y:S01]  /*83a0*/  IMAD R85, R8, R97, R121 ;  /* 0x0000006108557224 */ /* 0x000fe200078e0279 */
[----:B------:R-:W-:-:S04]  /*83b0*/  LEA R90, R121, R184, 0x4 ;  /* 0x000000b8795a7211 */ /* 0x000fc800078e20ff */
[----:B------:R-:W-:Y:S01]  /*83c0*/  SHF.R.S32.HI R91, RZ, 0x1f, R85 ;  /* 0x0000001fff5b7819 */ /* 0x000fe20000011455 */
[----:B------:R0:W-:Y:S01]  /*83d0*/  STS.128 [R90+0x880], R80 ;  /* 0x000880505a007388 */ /* 0x0001e20000000c00 */
[----:B------:R-:W-:-:S04]  /*83e0*/  IADD3 R85, P2, PT, R6, R85, RZ ;  /* 0x0000005506557210 */ /* 0x000fc80007f5e0ff */
[----:B------:R-:W-:Y:S02]  /*83f0*/  LEA.HI.X.SX32 R88, R6, R91, 0x1, P2 ;  /* 0x0000005b06587211 */ /* 0x000fe400010f0eff */
[----:B------:R-:W-:-:S04]  /*8400*/  LEA R84, P2, R85, R140, 0x4 ;  /* 0x0000008c55547211 */ /* 0x000fc800078420ff */
[----:B------:R-:W-:-:S05]  /*8410*/  LEA.HI.X R85, R85, R141, R88, 0x4, P2 ;  /* 0x0000008d55557211 */ /* 0x000fca00010f2458 */
[----:B------:R0:W-:Y:S04]  /*8420*/  STG.E.128 desc[UR20][R84.64], R80 ;  /* 0x0000005054007986 */ /* 0x0001e8000c101d14 */
.L_x_1498:
[----:B------:R-:W-:Y:S05]  /*8430*/  BSYNC.RECONVERGENT B0 ;  /* 0x0000000000007941 */ /* 0x000fea0003800200 */
.L_x_1497:
[----:B------:R-:W-:Y:S01]  /*8440*/  FADD.FTZ R163, R163, R154 ;  /* 0x0000009aa3a37221 */ /* 0x000fe20000010000 */
[----:B------:R-:W-:Y:S01]  /*8450*/  FADD.FTZ R162, R162, R189 ;  /* 0x000000bda2a27221 */ /* 0x000fe20000010000 */
[C---:B0-----:R-:W-:Y:S01]  /*8460*/  FMUL.FTZ R83, R151.reuse, R152 ;  /* 0x0000009897537220 */ /* 0x041fe20000410000 */
[----:B------:R-:W-:Y:S01]  /*8470*/  FMUL.FTZ R87, R151, R87 ;  /* 0x0000005797577220 */ /* 0x000fe20000410000 */
[CC--:B------:R-:W-:Y:S01]  /*8480*/  FMUL.FTZ R82, R183.reuse, R163.reuse ;  /* 0x000000a3b7527220 */ /* 0x0c0fe20000410000 */
[----:B------:R-:W-:Y:S01]  /*8490*/  FMUL.FTZ R80, R183, R162 ;  /* 0x000000a2b7507220 */ /* 0x000fe20000410000 */
[C---:B------:R-:W-:Y:S01]  /*84a0*/  FFMA.FTZ R86, R150.reuse, R86, -R83 ;  /* 0x0000005696567223 */ /* 0x040fe20000010853 */
[----:B------:R-:W-:Y:S01]  /*84b0*/  FMUL.FTZ R83, R151, R176 ;  /* 0x000000b097537220 */ /* 0x000fe20000410000 */
[C---:B------:R-:W-:Y:S01]  /*84c0*/  FFMA.FTZ R81, R187.reuse, R162, R82 ;  /* 0x000000a2bb517223 */ /* 0x040fe20000010052 */
[----:B------:R-:W-:Y:S01]  /*84d0*/  FFMA.FTZ R80, R187, R163, -R80 ;  /* 0x000000a3bb507223 */ /* 0x000fe20000010850 */
[C---:B------:R-:W-:Y:S01]  /*84e0*/  FFMA.FTZ R87, R150.reuse, R169, -R87 ;  /* 0x000000a996577223 */ /* 0x040fe20000010857 */
[----:B------:R-:W-:Y:S01]  /*84f0*/  FFMA.FTZ R82, R150, R135, -R83 ;  /* 0x0000008796527223 */ /* 0x000fe20000010853 */
[----:B------:R-:W-:Y:S01]  /*8500*/  FADD.FTZ R85, R186, R81 ;  /* 0x00000051ba557221 */ /* 0x000fe20000010000 */
[----:B------:R-:W-:Y:S01]  /*8510*/  FADD.FTZ R185, R185, R80 ;  /* 0x00000050b9b97221 */ /* 0x000fe20000010000 */
[C---:B------:R-:W-:Y:S01]  /*8520*/  FMUL.FTZ R81, R151.reuse, R174 ;  /* 0x000000ae97517220 */ /* 0x040fe20000410000 */
[----:B------:R-:W-:Y:S01]  /*8530*/  FMUL.FTZ R83, R151, R160 ;  /* 0x000000a097537220 */ /* 0x000fe20000410000 */
[C---:B------:R-:W-:Y:S01]  /*8540*/  FMUL.FTZ R80, R190.reuse, R85 ;  /* 0x00000055be507220 */ /* 0x040fe20000410000 */
[-C--:B------:R-:W-:Y:S01]  /*8550*/  FMUL.FTZ R190, R190, R185.reuse ;  /* 0x000000b9bebe7220 */ /* 0x080fe20000410000 */
[----:B------:R-:W-:Y:S01]  /*8560*/  FFMA.FTZ R81, R150, R172, -R81 ;  /* 0x000000ac96517223 */ /* 0x000fe20000010851 */
[----:B------:R-:W-:Y:S01]  /*8570*/  FFMA.FTZ R124, R87, 2, R124 ;  /* 0x40000000577c7823 */ /* 0x000fe2000001007c */
[C---:B------:R-:W-:Y:S01]  /*8580*/  FFMA.FTZ R80, R191.reuse, R185, -R80 ;  /* 0x000000b9bf507223 */ /* 0x040fe20000010850 */
[----:B------:R-:W-:Y:S01]  /*8590*/  FFMA.FTZ R191, R191, R85, R190 ;  /* 0x00000055bfbf7223 */ /* 0x000fe200000100be */
[----:B------:R-:W-:Y:S01]  /*85a0*/  FFMA.FTZ R126, R81, 2, R126 ;  /* 0x40000000517e7823 */ /* 0x000fe2000001007e */
[----:B------:R-:W-:Y:S01]  /*85b0*/  FMUL.FTZ R81, R151, R156 ;  /* 0x0000009c97517220 */ /* 0x000fe20000410000 */
[----:B------:R-:W-:Y:S01]  /*85c0*/  FADD.FTZ R193, R193, R80 ;  /* 0x00000050c1c17221 */ /* 0x000fe20000010000 */
[----:B------:R-:W-:Y:S01]  /*85d0*/  FADD.FTZ R191, R192, R191 ;  /* 0x000000bfc0bf7221 */ /* 0x000fe20000010000 */
[----:B------:R-:W-:Y:S01]  /*85e0*/  FFMA.FTZ R61, R82, 2, R61 ;  /* 0x40000000523d7823 */ /* 0x000fe2000001003d */
[----:B------:R-:W-:Y:S01]  /*85f0*/  FFMA.FTZ R155, R150, R155, -R81 ;  /* 0x0000009b969b7223 */ /* 0x000fe20000010851 */
[C---:B------:R-:W-:Y:S01]  /*8600*/  FMUL.FTZ R80, R194.reuse, R193 ;  /* 0x000000c1c2507220 */ /* 0x040fe20000410000 */
[-C--:B------:R-:W-:Y:S01]  /*8610*/  FMUL.FTZ R194, R194, R191.reuse ;  /* 0x000000bfc2c27220 */ /* 0x080fe20000410000 */
[----:B------:R-:W-:Y:S01]  /*8620*/  IADD3 R121, PT, PT, R121, 0x1, RZ ;  /* 0x0000000179797810 */ /* 0x000fe20007ffe0ff */
[C---:B------:R-:W-:Y:S01]  /*8630*/  FFMA.FTZ R170, R150.reuse, R170, -R89 ;  /* 0x000000aa96aa7223 */ /* 0x040fe20000010859 */
[C---:B------:R-:W-:Y:S01]  /*8640*/  FFMA.FTZ R81, R195.reuse, R191, R80 ;  /* 0x000000bfc3517223 */ /* 0x040fe20000010050 */
[----:B------:R-:W-:Y:S01]  /*8650*/  FFMA.FTZ R194, R195, R193, -R194 ;  /* 0x000000c1c3c27223 */ /* 0x000fe200000108c2 */
[----:B------:R-:W-:Y:S01]  /*8660*/  FFMA.FTZ R80, R150, R159, -R83 ;  /* 0x0000009f96507223 */ /* 0x000fe20000010853 */
[----:B------:R-:W-:Y:S01]  /*8670*/  FMUL.FTZ R83, R151, R182 ;  /* 0x000000b697537220 */ /* 0x000fe20000410000 */
[----:B------:R-:W-:Y:S01]  /*8680*/  FADD.FTZ R87, R196, R81 ;  /* 0x00000051c4577221 */ /* 0x000fe20000010000 */
[----:B------:R-:W-:Y:S01]  /*8690*/  FADD.FTZ R197, R197, R194 ;  /* 0x000000c2c5c57221 */ /* 0x000fe20000010000 */
[----:B------:R-:W-:Y:S01]  /*86a0*/  FFMA.FTZ R63, R80, 2, R63 ;  /* 0x40000000503f7823 */ /* 0x000fe2000001003f */
[----:B------:R-:W-:Y:S01]  /*86b0*/  FMUL.FTZ R81, R151, R166 ;  /* 0x000000a697517220 */ /* 0x000fe20000410000 */
[C---:B------:R-:W-:Y:S01]  /*86c0*/  FMUL.FTZ R80, R198.reuse, R87 ;  /* 0x00000057c6507220 */ /* 0x040fe20000410000 */
[-C--:B------:R-:W-:Y:S01]  /*86d0*/  FMUL.FTZ R198, R198, R197.reuse ;  /* 0x000000c5c6c67220 */ /* 0x080fe20000410000 */
[C---:B------:R-:W-:Y:S01]  /*86e0*/  FFMA.FTZ R82, R150.reuse, R180, -R83 ;  /* 0x000000b496527223 */ /* 0x040fe20000010853 */
[----:B------:R-:W-:Y:S01]  /*86f0*/  FFMA.FTZ R81, R150, R164, -R81 ;  /* 0x000000a496517223 */ /* 0x000fe20000010851 */
[C---:B------:R-:W-:Y:S01]  /*8700*/  FFMA.FTZ R80, R199.reuse, R197, -R80 ;  /* 0x000000c5c7507223 */ /* 0x040fe20000010850 */
[----:B------:R-:W-:Y:S01]  /*8710*/  FFMA.FTZ R199, R199, R87, R198 ;  /* 0x00000057c7c77223 */ /* 0x000fe200000100c6 */
[----:B------:R-:W-:Y:S01]  /*8720*/  FMUL.FTZ R83, R151, R85 ;  /* 0x0000005597537220 */ /* 0x000fe20000410000 */
[----:B------:R-:W-:Y:S01]  /*8730*/  FFMA.FTZ R130, R81, 2, R130 ;  /* 0x4000000051827823 */ /* 0x000fe20000010082 */
[----:B------:R-:W-:Y:S01]  /*8740*/  FADD.FTZ R201, R201, R80 ;  /* 0x00000050c9c97221 */ /* 0x000fe20000010000 */
[----:B------:R-:W-:Y:S01]  /*8750*/  FADD.FTZ R199, R200, R199 ;  /* 0x000000c7c8c77221 */ /* 0x000fe20000010000 */
[----:B------:R-:W-:Y:S01]  /*8760*/  FMUL.FTZ R81, R151, R162 ;  /* 0x000000a297517220 */ /* 0x000fe20000410000 */
[----:B------:R-:W-:Y:S01]  /*8770*/  FFMA.FTZ R65, R82, 2, R65 ;  /* 0x4000000052417823 */ /* 0x000fe20000010041 */
[C---:B------:R-:W-:Y:S01]  /*8780*/  FMUL.FTZ R80, R202.reuse, R201 ;  /* 0x000000c9ca507220 */ /* 0x040fe20000410000 */
[----:B------:R-:W-:Y:S01]  /*8790*/  FMUL.FTZ R202, R202, R199 ;  /* 0x000000c7caca7220 */ /* 0x000fe20000410000 */
[C---:B------:R-:W-:Y:S01]  /*87a0*/  FFMA.FTZ R81, R150.reuse, R163, -R81 ;  /* 0x000000a396517223 */ /* 0x040fe20000010851 */
[----:B------:R-:W-:Y:S01]  /*87b0*/  FFMA.FTZ R82, R150, R185, -R83 ;  /* 0x000000b996527223 */ /* 0x000fe20000010853 */
[C---:B------:R-:W-:Y:S01]  /*87c0*/  FFMA.FTZ R80, R203.reuse, R199, R80 ;  /* 0x000000c7cb507223 */ /* 0x040fe20000010050 */
[----:B------:R-:W-:Y:S01]  /*87d0*/  FFMA.FTZ R203, R203, R201, -R202 ;  /* 0x000000c9cbcb7223 */ /* 0x000fe200000108ca */
[----:B------:R-:W-:Y:S01]  /*87e0*/  FFMA.FTZ R132, R81, 2, R132 ;  /* 0x4000000051847823 */ /* 0x000fe20000010084 */
[----:B------:R-:W-:Y:S01]  /*87f0*/  FMUL.FTZ R81, R151, R191 ;  /* 0x000000bf97517220 */ /* 0x000fe20000410000 */
[----:B------:R-:W-:Y:S01]  /*8800*/  FADD.FTZ R207, R207, R80 ;  /* 0x00000050cfcf7221 */ /* 0x000fe20000010000 */
[----:B------:R-:W-:Y:S01]  /*8810*/  FADD.FTZ R206, R206, R203 ;  /* 0x000000cbcece7221 */ /* 0x000fe20000010000 */
[----:B------:R-:W-:Y:S01]  /*8820*/  ISETP.GE.AND P2, PT, R121, UR5, PT ;  /* 0x0000000579007c0c */ /* 0x000fe2000bf46270 */
[----:B------:R-:W-:Y:S01]  /*8830*/  FFMA.FTZ R81, R150, R193, -R81 ;  /* 0x000000c196517223 */ /* 0x000fe20000010851 */
[C---:B------:R-:W-:Y:S01]  /*8840*/  FMUL.FTZ R80, R204.reuse, R207 ;  /* 0x000000cfcc507220 */ /* 0x040fe20000410000 */
[-C--:B------:R-:W-:Y:S01]  /*8850*/  FMUL.FTZ R204, R204, R206.reuse ;  /* 0x000000cecccc7220 */ /* 0x080fe20000410000 */
[----:B------:R-:W-:Y:S01]  /*8860*/  FMUL.FTZ R83, R151, R87 ;  /* 0x0000005797537220 */ /* 0x000fe20000410000 */
[----:B------:R-:W-:Y:S01]  /*8870*/  FFMA.FTZ R67, R82, 2, R67 ;  /* 0x4000000052437823 */ /* 0x000fe20000010043 */
[C---:B------:R-:W-:Y:S01]  /*8880*/  FFMA.FTZ R80, R205.reuse, R206, -R80 ;  /* 0x000000cecd507223 */ /* 0x040fe20000010850 */
[----:B------:R-:W-:Y:S01]  /*8890*/  FFMA.FTZ R205, R205, R207, R204 ;  /* 0x000000cfcdcd7223 */ /* 0x000fe200000100cc */
[----:B------:R-:W-:Y:S01]  /*88a0*/  FFMA.FTZ R134, R81, 2, R134 ;  /* 0x4000000051867823 */ /* 0x000fe20000010086 */
[----:B------:R-:W-:Y:S01]  /*88b0*/  FFMA.FTZ R82, R150, R197, -R83 ;  /* 0x000000c596527223 */ /* 0x000fe20000010853 */
[C---:B------:R-:W-:Y:S01]  /*88c0*/  FMUL.FTZ R81, R151.reuse, R199 ;  /* 0x000000c797517220 */ /* 0x040fe20000410000 */
[----:B------:R-:W-:Y:S01]  /*88d0*/  FADD.FTZ R208, R208, R205 ;  /* 0x000000cdd0d07221 */ /* 0x000fe20000010000 */
[----:B------:R-:W-:Y:S01]  /*88e0*/  FMUL.FTZ R83, R151, R207 ;  /* 0x000000cf97537220 */ /* 0x000fe20000410000 */
[----:B------:R-:W-:Y:S01]  /*88f0*/  FADD.FTZ R84, R209, R80 ;  /* 0x00000050d1547221 */ /* 0x000fe20000010000 */
[C---:B------:R-:W-:Y:S01]  /*8900*/  FFMA.FTZ R81, R150.reuse, R201, -R81 ;  /* 0x000000c996517223 */ /* 0x040fe20000010851 */
[----:B------:R-:W-:Y:S01]  /*8910*/  FMUL.FTZ R151, R151, R208 ;  /* 0x000000d097977220 */ /* 0x000fe20000410000 */
[----:B------:R-:W-:Y:S01]  /*8920*/  FFMA.FTZ R80, R150, R206, -R83 ;  /* 0x000000ce96507223 */ /* 0x000fe20000010853 */
[----:B------:R-:W-:Y:S01]  /*8930*/  FFMA.FTZ R57, R170, 2, R57 ;  /* 0x40000000aa397823 */ /* 0x000fe20000010039 */
[----:B------:R-:W-:Y:S01]  /*8940*/  FFMA.FTZ R59, R86, 2, R59 ;  /* 0x40000000563b7823 */ /* 0x000fe2000001003b */
[----:B------:R-:W-:Y:S01]  /*8950*/  FFMA.FTZ R151, R150, R84, -R151 ;  /* 0x0000005496977223 */ /* 0x000fe20000010897 */
[----:B------:R-:W-:Y:S01]  /*8960*/  FFMA.FTZ R128, R155, 2, R128 ;  /* 0x400000009b807823 */ /* 0x000fe20000010080 */
[----:B------:R-:W-:Y:S01]  /*8970*/  FFMA.FTZ R69, R82, 2, R69 ;  /* 0x4000000052457823 */ /* 0x000fe20000010045 */
[----:B------:R-:W-:Y:S01]  /*8980*/  FFMA.FTZ R136, R81, 2, R136 ;  /* 0x4000000051887823 */ /* 0x000fe20000010088 */
[----:B------:R-:W-:Y:S01]  /*8990*/  FFMA.FTZ R71, R80, 2, R71 ;  /* 0x4000000050477823 */ /* 0x000fe20000010047 */
[----:B------:R-:W-:Y:S01]  /*89a0*/  FFMA.FTZ R138, R151, 2, R138 ;  /* 0x40000000978a7823 */ /* 0x000fe2000001008a */
[----:B------:R-:W-:Y:S06]  /*89b0*/  @!P2 BRA `(.L_x_1499) ;  /* 0xffffffb400c0a947 */ /* 0x000fec000383ffff */
.L_x_1496:
        /* <DEDUP_REMOVED lines=18> */
[----:B------:R-:W-:Y:S02]  /*8ae0*/  MOV R79, RZ ;  /* 0x000000ff004f7202 */ /* 0x000fe40000000f00 */
[----:B------:R-:W-:Y:S01]  /*8af0*/  IADD3 R8, PT, PT, R8, 0x1, RZ ;  /* 0x0000000108087810 */ /* 0x000fe20007ffe0ff */
[----:B------:R4:W-:Y:S04]  /*8b00*/  STS.U16 [R55], R57 ;  /* 0x0000003937007388 */ /* 0x0009e80000000400 */
[----:B------:R5:W-:Y:S01]  /*8b10*/  STS.U16 [R55+0x4], R59 ;  /* 0x0000043b37007388 */ /* 0x000be20000000400 */
[----:B---3--:R-:W-:-:S03]  /*8b20*/  PRMT R21, R63, 0x7632, R21 ;  /* 0x000076323f157816 */ /* 0x008fc60000000015 */
[----:B------:R3:W-:Y:S01]  /*8b30*/  STS.U16 [R55+0x8], R61 ;  /* 0x0000083d37007388 */ /* 0x0007e20000000400 */
[----:B----4-:R-:W-:Y:S01]  /*8b40*/  PRMT R57, R65, 0x7632, R57 ;  /* 0x0000763241397816 */ /* 0x010fe20000000039 */
[----:B0-----:R-:W-:Y:S02]  /*8b50*/  IMAD.WIDE.U32 R78, R82, UR5, R78 ;  /* 0x00000005524e7c25 */ /* 0x001fe4000f8e004e */
[----:B------:R0:W-:Y:S01]  /*8b60*/  STS.U16 [R55+0xc], R63 ;  /* 0x00000c3f37007388 */ /* 0x0001e20000000400 */
[----:B-----5:R-:W-:Y:S01]  /*8b70*/  PRMT R59, R67, 0x7632, R59 ;  /* 0x00007632433b7816 */ /* 0x020fe2000000003b */
[----:B------:R-:W-:Y:S02]  /*8b80*/  IMAD R79, R83, UR5, R79 ;  /* 0x00000005534f7c24 */ /* 0x000fe4000f8e024f */
[----:B------:R-:W-:Y:S01]  /*8b90*/  STS.U16 [R55+0x6], R73 ;  /* 0x0000064937007388 */ /* 0x000fe20000000400 */
[----:B------:R-:W4:Y:S01]  /*8ba0*/  LDCU UR5, c[0x0][0x394] ;  /* 0x00007280ff0577ac */ /* 0x000f220008000800 */
[----:B---3--:R-:W-:Y:S01]  /*8bb0*/  PRMT R61, R69, 0x7632, R61 ;  /* 0x00007632453d7816 */ /* 0x008fe2000000003d */
[----:B--2---:R-:W-:Y:S01]  /*8bc0*/  IMAD.WIDE.U32 R78, R0, R84, R78 ;  /* 0x00000054004e7225 */ /* 0x004fe200078e004e */
[----:B------:R-:W-:Y:S01]  /*8bd0*/  STS.U16 [R55+0xa], R75 ;  /* 0x00000a4b37007388 */ /* 0x000fe20000000400 */
[----:B0-----:R-:W-:-:S02]  /*8be0*/  PRMT R63, R71, 0x7632, R63 ;  /* 0x00007632473f7816 */ /* 0x001fc4000000003f */
[----:B------:R-:W-:Y:S01]  /*8bf0*/  IMAD R82, R0, R85, R79 ;  /* 0x0000005500527224 */ /* 0x000fe200078e024f */
[----:B------:R0:W-:Y:S04]  /*8c00*/  STS.U16 [R55+0xe], R21 ;  /* 0x00000e1537007388 */ /* 0x0001e80000000400 */
[----:B------:R-:W-:Y:S04]  /*8c10*/  STS.U16 [R55+0x10], R65 ;  /* 0x0000104137007388 */ /* 0x000fe80000000400 */
[----:B------:R-:W-:Y:S01]  /*8c20*/  STS.U16 [R55+0x12], R57 ;  /* 0x0000123937007388 */ /* 0x000fe20000000400 */
[----:B0-----:R-:W-:-:S03]  /*8c30*/  LOP3.LUT R21, R11, 0x1f, R4, 0xf8, !PT ;  /* 0x0000001f0b157812 */ /* 0x001fc600078ef804 */
[----:B------:R-:W-:Y:S01]  /*8c40*/  STS.U16 [R55+0x14], R67 ;  /* 0x0000144337007388 */ /* 0x000fe20000000400 */
[----:B------:R-:W-:-:S03]  /*8c50*/  LOP3.LUT R11, R21, 0x20, RZ, 0xfc, !PT ;  /* 0x00000020150b7812 */ /* 0x000fc600078efcff */
[----:B------:R-:W-:Y:S01]  /*8c60*/  STS.U16 [R55+0x16], R59 ;  /* 0x0000163b37007388 */ /* 0x000fe20000000400 */
[----:B------:R-:W-:-:S03]  /*8c70*/  IADD3 R79, P3, PT, R21, R78, RZ ;  /* 0x0000004e154f7210 */ /* 0x000fc60007f7e0ff */
[----:B------:R-:W-:Y:S01]  /*8c80*/  STS.U16 [R55+0x18], R69 ;  /* 0x0000184537007388 */ /* 0x000fe20000000400 */
[----:B------:R-:W-:Y:S02]  /*8c90*/  IADD3.X R82, PT, PT, RZ, R82, RZ, P3, !PT ;  /* 0x00000052ff527210 */ /* 0x000fe40001ffe4ff */
[C---:B-1----:R-:W-:Y:S01]  /*8ca0*/  LEA R78, P3, R79.reuse, UR6, 0x1 ;  /* 0x000000064f4e7c11 */ /* 0x042fe2000f8608ff */
[----:B------:R-:W-:Y:S03]  /*8cb0*/  STS.U16 [R55+0x1a], R61 ;  /* 0x00001a3d37007388 */ /* 0x000fe60000000400 */
[----:B------:R-:W-:Y:S01]  /*8cc0*/  LEA.HI.X R79, R79, UR7, R82, 0x1, P3 ;  /* 0x000000074f4f7c11 */ /* 0x000fe200098f0c52 */
[----:B------:R-:W-:Y:S04]  /*8cd0*/  STS.U16 [R55+0x1c], R71 ;  /* 0x00001c4737007388 */ /* 0x000fe80000000400 */
[----:B------:R0:W-:Y:S01]  /*8ce0*/  STS.U16 [R55+0x1e], R63 ;  /* 0x00001e3f37007388 */ /* 0x0001e20000000400 */
[----:B------:R-:W-:-:S03]  /*8cf0*/  NOP ;  /* 0x0000000000007918 */ /* 0x000fc60000000000 */
[----:B------:R-:W-:Y:S01]  /*8d00*/  LDS.U16 R23, [R23] ;  /* 0x0000000017177984 */ /* 0x000fe20000000400 */
[----:B0-----:R-:W-:-:S03]  /*8d10*/  LOP3.LUT R55, R21, 0xc0, RZ, 0xfc, !PT ;  /* 0x000000c015377812 */ /* 0x001fc600078efcff */
        /* <DEDUP_REMOVED lines=17> */
[----:B0-----:R-:W-:-:S05]  /*8e30*/  LOP3.LUT R19, R21, 0x60, RZ, 0xfc, !PT ;  /* 0x0000006015137812 */ /* 0x001fca00078efcff */
[----:B------:R-:W0:Y:S02]  /*8e40*/  LDS R80, [R184+0x420] ;  /* 0x00042000b8507984 */ /* 0x000e240000000800 */
[-C--:B0-----:R-:W-:Y:S02]  /*8e50*/  ISETP.GE.AND P1, PT, R11, R80.reuse, PT ;  /* 0x000000500b00720c */ /* 0x081fe40003f26270 */
[C---:B------:R-:W-:Y:S02]  /*8e60*/  LOP3.LUT R11, R21.reuse, 0x40, RZ, 0xfc, !PT ;  /* 0x00000040150b7812 */ /* 0x040fe400078efcff */
[-C--:B------:R-:W-:Y:S02]  /*8e70*/  ISETP.GE.AND P2, PT, R21, R80.reuse, PT ;  /* 0x000000501500720c */ /* 0x080fe40003f46270 */
[-C--:B------:R-:W-:Y:S02]  /*8e80*/  ISETP.GE.AND P0, PT, R11, R80.reuse, PT ;  /* 0x000000500b00720c */ /* 0x080fe40003f06270 */
[----:B------:R-:W-:-:S02]  /*8e90*/  ISETP.GE.AND P4, PT, R19, R80, PT ;  /* 0x000000501300720c */ /* 0x000fc40003f86270 */
[C---:B------:R-:W-:Y:S02]  /*8ea0*/  LOP3.LUT R11, R21.reuse, 0x80, RZ, 0xfc, !PT ;  /* 0x00000080150b7812 */ /* 0x040fe400078efcff */
[----:B------:R-:W-:Y:S01]  /*8eb0*/  LOP3.LUT R19, R21, 0xa0, RZ, 0xfc, !PT ;  /* 0x000000a015137812 */ /* 0x000fe200078efcff */
        /* <DEDUP_REMOVED lines=11> */
[----:B------:R-:W-:Y:S01]  /*8f70*/  LOP3.LUT R19, R21, 0x140, RZ, 0xfc, !PT ;  /* 0x0000014015137812 */ /* 0x000fe200078efcff */
[----:B------:R0:W-:Y:S01]  /*8f80*/  @!P6 STG.E.U16 desc[UR20][R78.64+0x100], R31 ;  /* 0x0001001f4e00e986 */ /* 0x0001e2000c101514 */
[-C--:B------:R-:W-:Y:S02]  /*8f90*/  ISETP.GE.AND P0, PT, R11, R80.reuse, PT ;  /* 0x000000500b00720c */ /* 0x080fe40003f06270 */
[-C--:B------:R-:W-:Y:S01]  /*8fa0*/  ISETP.GE.AND P4, PT, R19, R80.reuse, PT ;  /* 0x000000501300720c */ /* 0x080fe20003f86270 */
[----:B------:R0:W-:Y:S01]  /*8fb0*/  @!P5 STG.E.U16 desc[UR20][R78.64+0x140], R33 ;  /* 0x000140214e00d986 */ /* 0x0001e2000c101514 */
[----:B------:R-:W-:-:S02]  /*8fc0*/  ISETP.GE.AND P3, PT, R55, R80, PT ;  /* 0x000000503700720c */ /* 0x000fc40003f66270 */
[C---:B------:R-:W-:Y:S01]  /*8fd0*/  LOP3.LUT R11, R21.reuse, 0x160, RZ, 0xfc, !PT ;  /* 0x00000160150b7812 */ /* 0x040fe200078efcff */
[----:B------:R0:W-:Y:S01]  /*8fe0*/  @!P2 STG.E.U16 desc[UR20][R78.64+0x1c0], R37 ;  /* 0x0001c0254e00a986 */ /* 0x0001e2000c101514 */
[----:B------:R-:W-:Y:S02]  /*8ff0*/  LOP3.LUT R19, R21, 0x180, RZ, 0xfc, !PT ;  /* 0x0000018015137812 */ /* 0x000fe400078efcff */
[-C--:B------:R-:W-:Y:S01]  /*9000*/  ISETP.GE.AND P6, PT, R11, R80.reuse, PT ;  /* 0x000000500b00720c */ /* 0x080fe20003fc6270 */
[----:B------:R0:W-:Y:S01]  /*9010*/  @!P1 STG.E.U16 desc[UR20][R78.64+0x200], R39 ;  /* 0x000200274e009986 */ /* 0x0001e2000c101514 */
[----:B------:R-:W-:Y:S02]  /*9020*/  ISETP.GE.AND P5, PT, R19, R80, PT ;  /* 0x000000501300720c */ /* 0x000fe40003fa6270 */
[C---:B------:R-:W-:Y:S01]  /*9030*/  LOP3.LUT R11, R21.reuse, 0x1a0, RZ, 0xfc, !PT ;  /* 0x000001a0150b7812 */ /* 0x040fe200078efcff */
[----:B------:R0:W-:Y:S01]  /*9040*/  @!P4 STG.E.U16 desc[UR20][R78.64+0x280], R43 ;  /* 0x0002802b4e00c986 */ /* 0x0001e2000c101514 */
[----:B------:R-:W-:-:S03]  /*9050*/  LOP3.LUT R19, R21, 0x1c0, RZ, 0xfc, !PT ;  /* 0x000001c015137812 */ /* 0x000fc600078efcff */
[----:B------:R0:W-:Y:S01]  /*9060*/  @!P3 STG.E.U16 desc[UR20][R78.64+0x180], R35 ;  /* 0x000180234e00b986 */ /* 0x0001e2000c101514 */
[-C--:B------:R-:W-:Y:S02]  /*9070*/  ISETP.GE.AND P3, PT, R11, R80.reuse, PT ;  /* 0x000000500b00720c */ /* 0x080fe40003f66270 */
[----:B------:R-:W-:Y:S01]  /*9080*/  LOP3.LUT R11, R21, 0x1e0, RZ, 0xfc, !PT ;  /* 0x000001e0150b7812 */ /* 0x000fe200078efcff */
[----:B------:R0:W-:Y:S01]  /*9090*/  @!P6 STG.E.U16 desc[UR20][R78.64+0x2c0], R45 ;  /* 0x0002c02d4e00e986 */ /* 0x0001e2000c101514 */
[-C--:B------:R-:W-:Y:S02]  /*90a0*/  ISETP.GE.AND P2, PT, R19, R80.reuse, PT ;  /* 0x000000501300720c */ /* 0x080fe40003f46270 */
[----:B------:R-:W-:Y:S01]  /*90b0*/  ISETP.GE.AND P1, PT, R11, R80, PT ;  /* 0x000000500b00720c */ /* 0x000fe20003f26270 */
[----:B------:R0:W-:Y:S01]  /*90c0*/  @!P5 STG.E.U16 desc[UR20][R78.64+0x300], R47 ;  /* 0x0003002f4e00d986 */ /* 0x0001e2000c101514 */
[----:B------:R-:W-:-:S03]  /*90d0*/  SHF.L.U32 R11, R4, 0x4, RZ ;  /* 0x00000004040b7819 */ /* 0x000fc600000006ff */
[----:B------:R0:W-:Y:S01]  /*90e0*/  @!P0 STG.E.U16 desc[UR20][R78.64+0x240], R41 ;  /* 0x000240294e008986 */ /* 0x0001e2000c101514 */
[----:B----4-:R-:W-:Y:S02]  /*90f0*/  ISETP.GE.AND P0, PT, R8, UR5, PT ;  /* 0x0000000508007c0c */ /* 0x010fe4000bf06270 */
[----:B------:R-:W-:Y:S01]  /*9100*/  LOP3.LUT R11, R11, 0x3e00, RZ, 0xc0, !PT ;  /* 0x00003e000b0b7812 */ /* 0x000fe200078ec0ff */
        /* <DEDUP_REMOVED lines=11> */
.L_x_1501:
        /* <DEDUP_REMOVED lines=12> */
.L_x_5034:


//--------------------- .text._Z25selective_scan_fwd_kernelI32Selective_Scan_fwd_kernel_traitsILi32ELi16ELi1ELb0ELb1ELb0ELb1EN3c108BFloat16ENS1_7complexIfEEEEv13SSMParamsBase --------------------------
	.section	.text._Z25selective_scan_fwd_kernelI32Selective_Scan_fwd_kernel_traitsILi32ELi16ELi1ELb0ELb1ELb0ELb1EN3c108BFloat16ENS1_7complexIfEEEEv13SSMParamsBase,"ax",@progbits
	.align	128
        .global         _Z25selective_scan_fwd_kernelI32Selective_Scan_fwd_kernel_traitsILi32ELi16ELi1ELb0ELb1ELb0ELb1EN3c108BFloat16ENS1_7complexIfEEEEv13SSMParamsBase
        .type           _Z25selective_scan_fwd_kernelI32Selective_Scan_fwd_kernel_traitsILi32ELi16ELi1ELb0ELb1ELb0ELb1EN3c108BFloat16ENS1_7complexIfEEEEv13SSMParamsBase,@function
        .size           _Z25selective_scan_fwd_kernelI32Selective_Scan_fwd_kernel_traitsILi32ELi16ELi1ELb0ELb1ELb0ELb1EN3c108BFloat16ENS1_7complexIfEEEEv13SSMParamsBase,(.L_x_5035 - _Z25selective_scan_fwd_kernelI32Selective_Scan_fwd_kernel_traitsILi32ELi16ELi1ELb0ELb1ELb0ELb1EN3c108BFloat16ENS1_7complexIfEEEEv13SSMParamsBase)
        .other          _Z25selective_scan_fwd_kernelI32Selective_Scan_fwd_kernel_traitsILi32ELi16ELi1ELb0ELb1ELb0ELb1EN3c108BFloat16ENS1_7complexIfEEEEv13SSMParamsBase,@"STO_CUDA_ENTRY STV_DEFAULT"
_Z25selective_scan_fwd_kernelI32Selective_Scan_fwd_kernel_traitsILi32ELi16ELi1ELb0ELb1ELb0ELb1EN3c108BFloat16ENS1_7complexIfEEEEv13SSMParamsBase:
.text._Z25selective_scan_fwd_kernelI32Selective_Scan_fwd_kernel_traitsILi32ELi16ELi1ELb0ELb1ELb0ELb1EN3c108BFloat16ENS1_7complexIfEEEEv13SSMParamsBase:
        /* <DEDUP_REMOVED lines=52> */
[----:B------:R-:W-:Y:S01]  /*0340*/  IMAD.U32 R10, RZ, RZ, UR4 ;  /* 0x00000004ff0a7e24 */ /* 0x000fe2000f8e00ff */
[----:B------:R-:W-:Y:S02]  /*0350*/  MOV R11, UR5 ;  /* 0x00000005000b7c02 */ /* 0x000fe40008000f00 */
[----:B------:R-:W-:Y:S02]  /*0360*/  MOV R12, UR6 ;  /* 0x00000006000c7c02 */ /* 0x000fe40008000f00 */
[----:B------:R-:W-:-:S02]  /*0370*/  MOV R13, UR7 ;  /* 0x00000007000d7c02 */ /* 0x000fc40008000f00 */
[----:B------:R-:W-:Y:S02]  /*0380*/  @P0 IADD3 R4, PT, PT, R4, 0x1, RZ ;  /* 0x0000000104040810 */ /* 0x000fe40007ffe0ff */
[----:B------:R-:W-:Y:S02]  /*0390*/  MOV R7, UR11 ;  /* 0x0000000b00077c02 */ /* 0x000fe40008000f00 */
[----:B------:R-:W-:Y:S02]  /*03a0*/  MOV R9, UR10 ;  /* 0x0000000a00097c02 */ /* 0x000fe40008000f00 */
[----:B------:R-:W-:Y:S02]  /*03b0*/  ISETP.GE.AND P2, PT, R6, RZ, PT ;  /* 0x000000ff0600720c */ /* 0x000fe40003f46270 */
[----:B------:R-:W-:Y:S02]  /*03c0*/  ISETP.NE.AND P1, PT, R15, RZ, PT ;  /* 0x000000ff0f00720c */ /* 0x000fe40003f25270 */
[----:B------:R-:W-:Y:S01]  /*03d0*/  MOV R5, R4 ;  /* 0x0000000400057202 */ /* 0x000fe20000000f00 */
[----:B-123--:R-:W-:Y:S10]  /*03e0*/  @!P3 EXIT ;  /* 0x000000000000b94d */ /* 0x00eff40003800000 */
[----:B------:R-:W0:Y:S01]  /*03f0*/  S2R R4, SR_TID.X ;  /* 0x0000000000047919 */ /* 0x000e220000002100 */
[----:B------:R-:W-:Y:S01]  /*0400*/  @!P2 IMAD.MOV R5, RZ, RZ, -R5 ;  /* 0x000000ffff05a224 */ /* 0x000fe200078e0a05 */
[----:B------:R-:W-:Y:S01]  /*0410*/  @!P1 LOP3.LUT R5, RZ, R15, RZ, 0x33, !PT ;  /* 0x0000000fff059212 */ /* 0x000fe200078e33ff */
[----:B------:R-:W-:Y:S01]  /*0420*/  UIMAD UR9, UR22, UR21, UR9 ;  /* 0x00000015160972a4 */ /* 0x000fe2000f8e0209 */
[----:B------:R-:W-:Y:S01]  /*0430*/  MOV R6, R10 ;  /* 0x0000000a00067202 */ /* 0x000fe20000000f00 */
[----:B------:R-:W1:Y:S01]  /*0440*/  LDCU.64 UR6, c[0x0][0x3d8] ;  /* 0x00007b00ff0677ac */ /* 0x000e620008000a00 */
[----:B------:R-:W-:Y:S02]  /*0450*/  SHF.R.S32.HI R11, RZ, 0x1f, R5 ;  /* 0x0000001fff0b7819 */ /* 0x000fe40000011405 */
[----:B------:R-:W-:Y:S01]  /*0460*/  MOV R8, R12 ;  /* 0x0000000c00087202 */ /* 0x000fe20000000f00 */
[----:B------:R-:W-:Y:S01]  /*0470*/  IMAD.WIDE.U32 R6, R0, UR14, R6 ;  /* 0x0000000e00067c25 */ /* 0x000fe2000f8e0006 */
[----:B------:R-:W2:Y:S03]  /*0480*/  LDCU UR4, c[0x0][0x38c] ;  /* 0x00007180ff0477ac */ /* 0x000ea60008000800 */
        /* <DEDUP_REMOVED lines=16> */
[----:B------:R-:W-:Y:S01]  /*0590*/  LEA.HI.X R12, R8, R21, R12, 0x1, P0 ;  /* 0x00000015080c7211 */ /* 0x000fe200000f0c0c */
[----:B------:R-:W-:Y:S01]  /*05a0*/  IMAD R6, R5, R24, RZ ;  /* 0x0000001805067224 */ /* 0x000fe200078e02ff */
[----:B------:R-:W-:Y:S01]  /*05b0*/  MOV R8, R13 ;  /* 0x0000000d00087202 */ /* 0x000fe20000000f00 */
[----:B------:R-:W-:Y:S01]  /*05c0*/  IMAD R5, R0, UR7, R143 ;  /* 0x0000000700057c24 */ /* 0x000fe2000f8e028f */
[----:B------:R-:W-:Y:S01]  /*05d0*/  SHF.L.U32 R11, R4, 0x5, RZ ;  /* 0x00000005040b7819 */ /* 0x000fe200000006ff */
[----:B--2---:R-:W-:Y:S01]  /*05e0*/  IMAD R6, R6, UR4, RZ ;  /* 0x0000000406067c24 */ /* 0x004fe2000f8e02ff */
[----:B------:R-:W-:Y:S01]  /*05f0*/  LOP3.LUT R13, R10, 0x3e00, RZ, 0xc0, !PT ;  /* 0x00003e000a0d7812 */ /* 0x000fe200078ec0ff */
[----:B------:R-:W0:Y:S01]  /*0600*/  LDCU.U8 UR4, c[0x0][0x39e] ;  /* 0x000073c0ff0477ac */ /* 0x000e220008000000 */
[----:B------:R-:W-:Y:S01]  /*0610*/  LOP3.LUT R72, R11, 0x7c1f, R4, 0xc8, !PT ;  /* 0x00007c1f0b487812 */ /* 0x000fe200078ec804 */
[----:B------:R-:W-:Y:S01]  /*0620*/  IMAD.MOV.U32 R11, RZ, RZ, R14 ;  /* 0x000000ffff0b7224 */ /* 0x000fe200078e000e */
[----:B------:R-:W-:-:S02]  /*0630*/  LOP3.LUT R27, R13, 0x1f, R4, 0xf8, !PT ;  /* 0x0000001f0d1b7812 */ /* 0x000fc400078ef804 */
[----:B------:R-:W-:Y:S02]  /*0640*/  MOV R10, R12 ;  /* 0x0000000c000a7202 */ /* 0x000fe40000000f00 */
        /* <DEDUP_REMOVED lines=30> */
[C---:B------:R-:W-:Y:S02]  /*0830*/  LOP3.LUT R13, R27.reuse, 0x40, RZ, 0xfc, !PT ;  /* 0x000000401b0d7812 */ /* 0x040fe400078efcff */
[C---:B------:R-:W-:Y:S02]  /*0840*/  LOP3.LUT R15, R27.reuse, 0xa0, RZ, 0xfc, !PT ;  /* 0x000000a01b0f7812 */ /* 0x040fe400078efcff */
[C---:B------:R-:W-:Y:S02]  /*0850*/  LOP3.LUT R17, R27.reuse, 0xc0, RZ, 0xfc, !PT ;  /* 0x000000c01b117812 */ /* 0x040fe400078efcff */
[C---:B------:R-:W-:Y:S02]  /*0860*/  LOP3.LUT R19, R27.reuse, 0xe0, RZ, 0xfc, !PT ;  /* 0x000000e01b137812 */ /* 0x040fe400078efcff */
[----:B------:R-:W-:-:S02]  /*0870*/  LOP3.LUT R21, R27, 0x100, RZ, 0xfc, !PT ;  /* 0x000001001b157812 */ /* 0x000fc400078efcff */
[C---:B------:R-:W-:Y:S02]  /*0880*/  LOP3.LUT R23, R27.reuse, 0x1a0, RZ, 0xfc, !PT ;  /* 0x000001a01b177812 */ /* 0x040fe400078efcff */
[C---:B------:R-:W-:Y:S02]  /*0890*/  LOP3.LUT R25, R27.reuse, 0x1c0, RZ, 0xfc, !PT ;  /* 0x000001c01b197812 */ /* 0x040fe400078efcff */
[----:B------:R-:W-:Y:S02]  /*08a0*/  LOP3.LUT R72, R72, 0x3e0, RZ, 0xfc, !PT ;  /* 0x000003e048487812 */ /* 0x000fe400078efcff */
[----:B0-----:R-:W-:-:S07]  /*08b0*/  LOP3.LUT R27, R27, 0x1e0, RZ, 0xfc, !PT ;  /* 0x000001e01b1b7812 */ /* 0x001fce00078efcff */
.L_x_1538:
[----:B0-----:R-:W0:Y:S01]  /*08c0*/  LDC R99, c[0x0][0x388] ;  /* 0x0000e200ff637b82 */ /* 0x001e220000000800 */
[----:B------:R-:W-:Y:S02]  /*08d0*/  SHF.L.U32 R74, R7, 0x9, RZ ;  /* 0x00000009074a7819 */ /* 0x000fe400000006ff */
[----:B------:R-:W-:Y:S02]  /*08e0*/  SHF.L.U32 R135, R4, 0x4, RZ ;  /* 0x0000000404877819 */ /* 0x000fe400000006ff */
[----:B------:R-:W-:Y:S02]  /*08f0*/  MOV R80, R8 ;  /* 0x0000000800507202 */ /* 0x000fe40000000f00 */
[----:B------:R-:W-:Y:S02]  /*0900*/  LOP3.LUT R33, R135, 0x3e00, RZ, 0xc0, !PT ;  /* 0x00003e0087217812 */ /* 0x000fe400078ec0ff */
[----:B------:R-:W-:Y:S02]  /*0910*/  MOV R81, R11 ;  /* 0x0000000b00517202 */ /* 0x000fe40000000f00 */
[----:B------:R-:W-:-:S02]  /*0920*/  LOP3.LUT R75, R33, 0x1f, R4, 0xf8, !PT ;  /* 0x0000001f214b7812 */ /* 0x000fc400078ef804 */
[----:B------:R-:W-:Y:S02]  /*0930*/  PRMT R98, RZ, 0x7610, R98 ;  /* 0x00007610ff627816 */ /* 0x000fe40000000062 */
[----:B------:R-:W-:Y:S01]  /*0940*/  PRMT R96, RZ, 0x7610, R96 ;  /* 0x00007610ff607816 */ /* 0x000fe20000000060 */
[C---:B------:R-:W-:Y:S01]  /*0950*/  IMAD.WIDE.U32 R80, R75.reuse, 0x2, R80 ;  /* 0x000000024b507825 */ /* 0x040fe200078e0050 */
[C---:B------:R-:W-:Y:S02]  /*0960*/  LEA R78, P0, R75.reuse, R9, 0x1 ;  /* 0x000000094b4e7211 */ /* 0x040fe400078008ff */
[----:B------:R-:W-:Y:S02]  /*0970*/  LOP3.LUT R91, R75, 0x20, RZ, 0xfc, !PT ;  /* 0x000000204b5b7812 */ /* 0x000fe400078efcff */
[----:B------:R-:W-:Y:S02]  /*0980*/  IADD3.X R79, PT, PT, RZ, R10, RZ, P0, !PT ;  /* 0x0000000aff4f7210 */ /* 0x000fe400007fe4ff */
[----:B------:R-:W-:-:S02]  /*0990*/  PRMT R82, RZ, 0x7610, R82 ;  /* 0x00007610ff527816 */ /* 0x000fc40000000052 */
[----:B0-----:R-:W-:Y:S02]  /*09a0*/  IADD3 R76, PT, PT, -R74, R99, RZ ;  /* 0x000000634a4c7210 */ /* 0x001fe40007ffe1ff */
[----:B------:R-:W-:Y:S02]  /*09b0*/  PRMT R110, RZ, 0x7610, R110 ;  /* 0x00007610ff6e7816 */ /* 0x000fe4000000006e */
[-C--:B------:R-:W-:Y:S01]  /*09c0*/  ISETP.GE.AND P1, PT, R21, R76.reuse, PT ;  /* 0x0000004c1500720c */ /* 0x080fe20003f26270 */
[----:B------:R-:W-:Y:S01]  /*09d0*/  BAR.SYNC.DEFER_BLOCKING 0x0 ;  /* 0x0000000000007b1d */ /* 0x000fe20000010000 */
[-C--:B------:R-:W-:Y:S02]  /*09e0*/  ISETP.GE.AND P2, PT, R19, R76.reuse, PT ;  /* 0x0000004c1300720c */ /* 0x080fe40003f46270 */
[-C--:B------:R-:W-:Y:S02]  /*09f0*/  ISETP.GE.AND P6, PT, R75, R76.reuse, PT ;  /* 0x0000004c4b00720c */ /* 0x080fe40003fc6270 */
[----:B------:R-:W-:-:S02]  /*0a00*/  ISETP.GE.AND P0, PT, R23, R76, PT ;  /* 0x0000004c1700720c */ /* 0x000fc40003f06270 */
[-C--:B------:R-:W-:Y:S02]  /*0a10*/  ISETP.GE.AND P3, PT, R17, R76.reuse, PT ;  /* 0x0000004c1100720c */ /* 0x080fe40003f66270 */
[----:B------:R-:W-:Y:S02]  /*0a20*/  PRMT R108, RZ, 0x7610, R108 ;  /* 0x00007610ff6c7816 */ /* 0x000fe4000000006c */
[-C--:B------:R-:W-:Y:S02]  /*0a30*/  ISETP.GE.AND P4, PT, R15, R76.reuse, PT ;  /* 0x0000004c0f00720c */ /* 0x080fe40003f86270 */
[----:B------:R-:W-:Y:S02]  /*0a40*/  PRMT R84, RZ, 0x7610, R84 ;  /* 0x00007610ff547816 */ /* 0x000fe40000000054 */
[----:B------:R-:W-:Y:S02]  /*0a50*/  ISETP.GE.AND P5, PT, R13, R76, PT ;  /* 0x0000004c0d00720c */ /* 0x000fe40003fa6270 */
[----:B------:R-:W-:-:S02]  /*0a60*/  LOP3.LUT R33, R75, 0x60, RZ, 0xfc, !PT ;  /* 0x000000604b217812 */ /* 0x000fc400078efcff */
[----:B------:R-:W-:Y:S02]  /*0a70*/  LOP3.LUT R35, R75, 0x80, RZ, 0xfc, !PT ;  /* 0x000000804b237812 */ /* 0x000fe400078efcff */
[----:B------:R-:W-:Y:S02]  /*0a80*/  PRMT R94, RZ, 0x7610, R94 ;  /* 0x00007610ff5e7816 */ /* 0x000fe4000000005e */
[----:B------:R-:W-:Y:S01]  /*0a90*/  PRMT R92, RZ, 0x7610, R92 ;  /* 0x00007610ff5c7816 */ /* 0x000fe2000000005c */
[----:B------:R-:W2:Y:S01]  /*0aa0*/  @!P1 LDG.E.U16 R98, desc[UR24][R80.64+0x200] ;  /* 0x0002001850629981 */ /* 0x000ea2000c1e1500 */
[-C--:B------:R-:W-:Y:S02]  /*0ab0*/  ISETP.GE.AND P1, PT, R25, R76.reuse, PT ;  /* 0x0000004c1900720c */ /* 0x080fe40003f26270 */
[----:B------:R-:W-:Y:S01]  /*0ac0*/  PRMT R86, RZ, 0x7610, R86 ;  /* 0x00007610ff567816 */ /* 0x000fe20000000056 */
[----:B------:R-:W3:Y:S01]  /*0ad0*/  @!P2 LDG.E.U16 R96, desc[UR24][R80.64+0x1c0] ;  /* 0x0001c0185060a981 */ /* 0x000ee2000c1e1500 */
[----:B------:R-:W-:-:S02]  /*0ae0*/  ISETP.GE.AND P2, PT, R91, R76, PT ;  /* 0x0000004c5b00720c */ /* 0x000fc40003f46270 */
[----:B------:R-:W-:Y:S01]  /*0af0*/  P2R R97, PR, RZ, 0x2 ;  /* 0x00000002ff617803 */ /* 0x000fe20000000000 */
[----:B------:R-:W4:Y:S01]  /*0b00*/  @!P6 LDG.E.U16 R82, desc[UR24][R80.64] ;  /* 0x000000185052e981 */ /* 0x000f22000c1e1500 */
[----:B------:R-:W-:Y:S02]  /*0b10*/  P2R R101, PR, RZ, 0x1 ;  /* 0x00000001ff657803 */ /* 0x000fe40000000000 */
[----:B------:R-:W-:Y:S01]  /*0b20*/  LOP3.LUT R37, R75, 0x120, RZ, 0xfc, !PT ;  /* 0x000001204b257812 */ /* 0x000fe200078efcff */
[----:B------:R-:W2:Y:S01]  /*0b30*/  @!P0 LDG.E.U16 R108, desc[UR24][R80.64+0x340] ;  /* 0x00034018506c8981 */ /* 0x000ea2000c1e1500 */
[-C--:B------:R-:W-:Y:S02]  /*0b40*/  ISETP.GE.AND P0, PT, R35, R76.reuse, PT ;  /* 0x0000004c2300720c */ /* 0x080fe40003f06270 */
[----:B------:R-:W-:Y:S01]  /*0b50*/  LOP3.LUT R39, R75, 0x140, RZ, 0xfc, !PT ;  /* 0x000001404b277812 */ /* 0x000fe200078efcff */
[----:B------:R-:W2:Y:S01]  /*0b60*/  @!P1 LDG.E.U16 R110, desc[UR24][R80.64+0x380] ;  /* 0x00038018506e9981 */ /* 0x000ea2000c1e1500 */
[----:B------:R-:W-:-:S02]  /*0b70*/  ISETP.GE.AND P1, PT, R33, R76, PT ;  /* 0x0000004c2100720c */ /* 0x000fc40003f26270 */
[C---:B------:R-:W-:Y:S01]  /*0b80*/  LOP3.LUT R41, R75.reuse, 0x160, RZ, 0xfc, !PT ;  /* 0x000001604b297812 */ /* 0x040fe200078efcff */
[----:B------:R-:W3:Y:S01]  /*0b90*/  @!P2 LDG.E.U16 R84, desc[UR24][R80.64+0x40] ;  /* 0x000040185054a981 */ /* 0x000ee2000c1e1500 */
[----:B------:R-:W-:Y:S02]  /*0ba0*/  LOP3.LUT R43, R75, 0x180, RZ, 0xfc, !PT ;  /* 0x000001804b2b7812 */ /* 0x000fe400078efcff */
[-C--:B------:R-:W-:Y:S01]  /*0bb0*/  ISETP.GE.AND P2, PT, R37, R76.reuse, PT ;  /* 0x0000004c2500720c */ /* 0x080fe20003f46270 */
[----:B------:R-:W2:Y:S01]  /*0bc0*/  @!P3 LDG.E.U16 R94, desc[UR24][R80.64+0x180] ;  /* 0x00018018505eb981 */ /* 0x000ea2000c1e1500 */
[----:B------:R-:W-:Y:S02]  /*0bd0*/  PRMT R88, RZ, 0x7610, R88 ;  /* 0x00007610ff587816 */ /* 0x000fe40000000058 */
[----:B------:R-:W-:Y:S01]  /*0be0*/  ISETP.GE.AND P3, PT, R39, R76, PT ;  /* 0x0000004c2700720c */ /* 0x000fe20003f66270 */
[----:B------:R-:W2:Y:S01]  /*0bf0*/  @!P4 LDG.E.U16 R92, desc[UR24][R80.64+0x140] ;  /* 0x00014018505cc981 */ /* 0x000ea2000c1e1500 */
[----:B------:R-:W-:-:S02]  /*0c00*/  PRMT R90, RZ, 0x7610, R90 ;  /* 0x00007610ff5a7816 */ /* 0x000fc4000000005a */
[-C--:B------:R-:W-:Y:S01]  /*0c10*/  ISETP.GE.AND P4, PT, R41, R76.reuse, PT ;  /* 0x0000004c2900720c */ /* 0x080fe20003f86270 */
[----:B------:R-:W2:Y:S01]  /*0c20*/  @!P5 LDG.E.U16 R86, desc[UR24][R80.64+0x80] ;  /* 0x000080185056d981 */ /* 0x000ea2000c1e1500 */
[-C--:B------:R-:W-:Y:S02]  /*0c30*/  ISETP.GE.AND P5, PT, R43, R76.reuse, PT ;  /* 0x0000004c2b00720c */ /* 0x080fe40003fa6270 */
[----:B------:R-:W-:Y:S01]  /*0c40*/  ISETP.GE.AND P6, PT, R27, R76, PT ;  /* 0x0000004c1b00720c */ /* 0x000fe20003fc6270 */
[----:B------:R-:W2:Y:S01]  /*0c50*/  @!P1 LDG.E.U16 R88, desc[UR24][R80.64+0xc0] ;  /* 0x0000c01850589981 */ /* 0x000ea2000c1e1500 */
[----:B------:R-:W-:Y:S02]  /*0c60*/  PRMT R100, RZ, 0x7610, R100 ;  /* 0x00007610ff647816 */ /* 0x000fe40000000064 */
[----:B------:R-:W-:Y:S01]  /*0c70*/  PRMT R102, RZ, 0x7610, R102 ;  /* 0x00007610ff667816 */ /* 0x000fe20000000066 */
[----:B------:R-:W2:Y:S01]  /*0c80*/  @!P0 LDG.E.U16 R90, desc[UR24][R80.64+0x100] ;  /* 0x00010018505a8981 */ /* 0x000ea2000c1e1500 */
[----:B------:R-:W-:-:S02]  /*0c90*/  PRMT R104, RZ, 0x7610, R104 ;  /* 0x00007610ff687816 */ /* 0x000fc40000000068 */
[----:B------:R-:W-:Y:S01]  /*0ca0*/  PRMT R106, RZ, 0x7610, R106 ;  /* 0x00007610ff6a7816 */ /* 0x000fe2000000006a */
[----:B------:R-:W2:Y:S01]  /*0cb0*/  @!P2 LDG.E.U16 R100, desc[UR24][R80.64+0x240] ;  /* 0x000240185064a981 */ /* 0x000ea2000c1e1500 */
[----:B------:R-:W-:-:S03]  /*0cc0*/  PRMT R112, RZ, 0x7610, R112 ;  /* 0x00007610ff707816 */ /* 0x000fc60000000070 */
[----:B------:R-:W2:Y:S04]  /*0cd0*/  @!P3 LDG.E.U16 R102, desc[UR24][R80.64+0x280] ;  /* 0x000280185066b981 */ /* 0x000ea8000c1e1500 */
[----:B------:R-:W2:Y:S04]  /*0ce0*/  @!P4 LDG.E.U16 R104, desc[UR24][R80.64+0x2c0] ;  /* 0x0002c0185068c981 */ /* 0x000ea8000c1e1500 */
[----:B------:R-:W2:Y:S04]  /*0cf0*/  @!P5 LDG.E.U16 R106, desc[UR24][R80.64+0x300] ;  /* 0x00030018506ad981 */ /* 0x000ea8000c1e1500 */
[----:B------:R0:W2:Y:S01]  /*0d00*/  @!P6 LDG.E.U16 R112, desc[UR24][R80.64+0x3c0] ;  /* 0x0003c0185070e981 */ /* 0x0000a2000c1e1500 */
[----:B------:R-:W1:Y:S01]  /*0d10*/  S2R R33, SR_LANEID ;  /* 0x0000000000217919 */ /* 0x000e620000000000 */
[----:B------:R-:W0:Y:S01]  /*0d20*/  S2R R114, SR_CgaCtaId ;  /* 0x0000000000727919 */ /* 0x000e220000008800 */
[----:B------:R-:W-:Y:S01]  /*0d30*/  MOV R159, 0x400 ;  /* 0x00000400009f7802 */ /* 0x000fe20000000f00 */
[C---:B-1----:R-:W-:Y:S01]  /*0d40*/  VIADD R116, R33.reuse, 0x20 ;  /* 0x0000002021747836 */ /* 0x042fe20000000000 */
[----:B0-----:R-:W-:-:S02]  /*0d50*/  IADD3 R80, PT, PT, R33, 0x40, RZ ;  /* 0x0000004021507810 */ /* 0x001fc40007ffe0ff */
[----:B------:R-:W-:Y:S02]  /*0d60*/  LEA R159, R114, R159, 0x18 ;  /* 0x0000009f729f7211 */ /* 0x000fe400078ec0ff */
[CC--:B------:R-:W-:Y:S02]  /*0d70*/  LEA.HI.SX32 R114, R33.reuse, R33.reuse, 0x1b ;  /* 0x0000002121727211 */ /* 0x0c0fe400078fdaff */
[-C--:B------:R-:W-:Y:S02]  /*0d80*/  LEA.HI.SX32 R116, R116, R33.reuse, 0x1b ;  /* 0x0000002174747211 */ /* 0x080fe400078fdaff */
[----:B------:R-:W-:Y:S02]  /*0d90*/  LEA.HI.SX32 R80, R80, R33, 0x1b ;  /* 0x0000002150507211 */ /* 0x000fe400078fdaff */
[-C--:B------:R-:W-:Y:S02]  /*0da0*/  LEA R35, R114, R159.reuse, 0x1 ;  /* 0x0000009f72237211 */ /* 0x080fe400078e08ff */
[----:B------:R-:W-:Y:S01]  /*0db0*/  LEA R37, R116, R159, 0x1 ;  /* 0x0000009f74257211 */ /* 0x000fe200078e08ff */
[----:B------:R-:W-:Y:S01]  /*0dc0*/  IMAD R39, R80, 0x2, R159 ;  /* 0x0000000250277824 */ /* 0x000fe200078e029f */
[----:B------:R-:W-:-:S02]  /*0dd0*/  IADD3 R114, PT, PT, R33, 0x60, RZ ;  /* 0x0000006021727810 */ /* 0x000fc40007ffe0ff */
[C---:B------:R-:W-:Y:S02]  /*0de0*/  IADD3 R116, PT, PT, R33.reuse, 0x80, RZ ;  /* 0x0000008021747810 */ /* 0x040fe40007ffe0ff */
[C---:B------:R-:W-:Y:S02]  /*0df0*/  IADD3 R80, PT, PT, R33.reuse, 0xe0, RZ ;  /* 0x000000e021507810 */ /* 0x040fe40007ffe0ff */
[-C--:B------:R-:W-:Y:S02]  /*0e00*/  LEA.HI.SX32 R114, R114, R33.reuse, 0x1b ;  /* 0x0000002172727211 */ /* 0x080fe400078fdaff */
[C---:B------:R-:W-:Y:S02]  /*0e10*/  IADD3 R118, PT, PT, R33.reuse, 0xa0, RZ ;  /* 0x000000a021767810 */ /* 0x040fe40007ffe0ff */
[----:B------:R-:W-:Y:S02]  /*0e20*/  IADD3 R120, PT, PT, R33, 0xc0, RZ ;  /* 0x000000c021787810 */ /* 0x000fe40007ffe0ff */
[----:B------:R-:W-:-:S02]  /*0e30*/  LEA.HI.SX32 R116, R116, R33, 0x1b ;  /* 0x0000002174747211 */ /* 0x000fc400078fdaff */
[----:B------:R-:W-:Y:S02]  /*0e40*/  LEA.HI.SX32 R80, R80, R33, 0x1b ;  /* 0x0000002150507211 */ /* 0x000fe400078fdaff */
[----:B------:R-:W-:Y:S01]  /*0e50*/  LEA R41, R114, R159, 0x1 ;  /* 0x0000009f72297211 */ /* 0x000fe200078e08ff */
[----:B------:R-:W-:Y:S01]  /*0e60*/  VIADD R114, R33, 0x140 ;  /* 0x0000014021727836 */ /* 0x000fe20000000000 */
[-C--:B------:R-:W-:Y:S02]  /*0e70*/  LEA.HI.SX32 R118, R118, R33.reuse, 0x1b ;  /* 0x0000002176767211 */ /* 0x080fe400078fdaff */
[----:B------:R-:W-:Y:S02]  /*0e80*/  LEA.HI.SX32 R120, R120, R33, 0x1b ;  /* 0x0000002178787211 */ /* 0x000fe400078fdaff */
[-C--:B------:R-:W-:Y:S02]  /*0e90*/  LEA R43, R116, R159.reuse, 0x1 ;  /* 0x0000009f742b7211 */ /* 0x080fe400078e08ff */
[----:B------:R-:W-:-:S02]  /*0ea0*/  LEA R49, R80, R159, 0x1 ;  /* 0x0000009f50317211 */ /* 0x000fc400078e08ff */
[C---:B------:R-:W-:Y:S02]  /*0eb0*/  IADD3 R116, PT, PT, R33.reuse, 0x160, RZ ;  /* 0x0000016021747810 */ /* 0x040fe40007ffe0ff */
[----:B------:R-:W-:Y:S02]  /*0ec0*/  IADD3 R80, PT, PT, R33, 0x180, RZ ;  /* 0x0000018021507810 */ /* 0x000fe40007ffe0ff */
[-C--:B------:R-:W-:Y:S02]  /*0ed0*/  LEA R45, R118, R159.reuse, 0x1 ;  /* 0x0000009f762d7211 */ /* 0x080fe400078e08ff */
[----:B------:R-:W-:Y:S02]  /*0ee0*/  LEA R47, R120, R159, 0x1 ;  /* 0x0000009f782f7211 */ /* 0x000fe400078e08ff */
[-C--:B------:R-:W-:Y:S02]  /*0ef0*/  LEA.HI.SX32 R114, R114, R33.reuse, 0x1b ;  /* 0x0000002172727211 */ /* 0x080fe400078fdaff */
[----:B------:R-:W-:-:S02]  /*0f00*/  LEA.HI.SX32 R116, R116, R33, 0x1b ;  /* 0x0000002174747211 */ /* 0x000fc400078fdaff */
[----:B------:R-:W-:Y:S02]  /*0f10*/  LEA.HI.SX32 R80, R80, R33, 0x1b ;  /* 0x0000002150507211 */ /* 0x000fe400078fdaff */
[----:B------:R-:W-:Y:S02]  /*0f20*/  SHF.L.U32 R67, R33, 0x4, RZ ;  /* 0x0000000421437819 */ /* 0x000fe400000006ff */
[-C--:B------:R-:W-:Y:S02]  /*0f30*/  LEA R55, R114, R159.reuse, 0x1 ;  /* 0x0000009f72377211 */ /* 0x080fe400078e08ff */
[-C--:B------:R-:W-:Y:S02]  /*0f40*/  LEA R57, R116, R159.reuse, 0x1 ;  /* 0x0000009f74397211 */ /* 0x080fe400078e08ff */
[----:B------:R-:W-:Y:S02]  /*0f50*/  LEA R59, R80, R159, 0x1 ;  /* 0x0000009f503b7211 */ /* 0x000fe400078e08ff */
[----:B------:R-:W-:-:S02]  /*0f60*/  LEA.HI.SX32 R80, R67, R67, 0x1b ;  /* 0x0000004343507211 */ /* 0x000fc400078fdaff */
[----:B------:R-:W-:-:S03]  /*0f70*/  P2R R95, PR, RZ, 0x2 ;  /* 0x00000002ff5f7803 */ /* 0x000fc60000000000 */
[----:B------:R-:W-:Y:S01]  /*0f80*/  IMAD R67, R80, 0x2, R159 ;  /* 0x0000000250437824 */ /* 0x000fe200078e029f */
        /* <DEDUP_REMOVED lines=8> */
[----:B----4-:R0:W-:Y:S02]  /*1010*/  STS.U16 [R35], R82 ;  /* 0x0000005223007388 */ /* 0x0101e40000000400 */
[C---:B0-----:R-:W-:Y:S02]  /*1020*/  IADD3 R82, PT, PT, R33.reuse, 0x100, RZ ;  /* 0x0000010021527810 */ /* 0x041fe40007ffe0ff */
[----:B---3--:R0:W-:Y:S02]  /*1030*/  STS.U16 [R37+0x40], R84 ;  /* 0x0000405425007388 */ /* 0x0081e40000000400 */
[----:B------:R-:W-:Y:S02]  /*1040*/  LEA.HI.SX32 R82, R82, R33, 0x1b ;  /* 0x0000002152527211 */ /* 0x000fe400078fdaff */
[----:B0-----:R-:W-:-:S02]  /*1050*/  IADD3 R84, PT, PT, R33, 0x120, RZ ;  /* 0x0000012021547810 */ /* 0x001fc40007ffe0ff */
[----:B------:R-:W-:Y:S02]  /*1060*/  LEA R51, R82, R159, 0x1 ;  /* 0x0000009f52337211 */ /* 0x000fe400078e08ff */
[----:B------:R-:W-:Y:S01]  /*1070*/  LEA.HI.SX32 R84, R84, R33, 0x1b ;  /* 0x0000002154547211 */ /* 0x000fe200078fdaff */
[C---:B------:R-:W-:Y:S01]  /*1080*/  VIADD R82, R33.reuse, 0x1a0 ;  /* 0x000001a021527836 */ /* 0x040fe20000000000 */
[----:B--2---:R0:W-:Y:S02]  /*1090*/  STS.U16 [R39+0x80], R86 ;  /* 0x0000805627007388 */ /* 0x0041e40000000400 */
[----:B------:R-:W-:Y:S02]  /*10a0*/  LEA R53, R84, R159, 0x1 ;  /* 0x0000009f54357211 */ /* 0x000fe400078e08ff */
[----:B------:R-:W-:Y:S01]  /*10b0*/  IADD3 R84, PT, PT, R33, 0x1c0, RZ ;  /* 0x000001c021547810 */ /* 0x000fe20007ffe0ff */
[----:B------:R-:W-:Y:S01]  /*10c0*/  STS.U16 [R41+0xc0], R88 ;  /* 0x0000c05829007388 */ /* 0x000fe20000000400 */
[----:B------:R-:W-:-:S02]  /*10d0*/  LEA.HI.SX32 R82, R82, R33, 0x1b ;  /* 0x0000002152527211 */ /* 0x000fc400078fdaff */
[----:B0-----:R-:W-:Y:S01]  /*10e0*/  IADD3 R86, PT, PT, R33, 0x1e0, RZ ;  /* 0x000001e021567810 */ /* 0x001fe20007ffe0ff */
[----:B------:R-:W-:Y:S01]  /*10f0*/  STS.U16 [R43+0x100], R90 ;  /* 0x0001005a2b007388 */ /* 0x000fe20000000400 */
[-C--:B------:R-:W-:Y:S02]  /*1100*/  LEA.HI.SX32 R84, R84, R33.reuse, 0x1b ;  /* 0x0000002154547211 */ /* 0x080fe400078fdaff */
[----:B------:R-:W-:Y:S01]  /*1110*/  LEA.HI.SX32 R86, R86, R33, 0x1b ;  /* 0x0000002156567211 */ /* 0x000fe200078fdaff */
[----:B------:R0:W-:Y:S01]  /*1120*/  STS.U16 [R45+0x140], R92 ;  /* 0x0001405c2d007388 */ /* 0x0001e20000000400 */
[----:B------:R-:W-:-:S03]  /*1130*/  LEA R61, R82, R159, 0x1 ;  /* 0x0000009f523d7211 */ /* 0x000fc600078e08ff */
[----:B------:R1:W-:Y:S01]  /*1140*/  STS.U16 [R47+0x180], R94 ;  /* 0x0001805e2f007388 */ /* 0x0003e20000000400 */
[----:B------:R-:W-:-:S03]  /*1150*/  LEA R63, R84, R159, 0x1 ;  /* 0x0000009f543f7211 */ /* 0x000fc600078e08ff */
[----:B------:R2:W-:Y:S01]  /*1160*/  STS.U16 [R49+0x1c0], R96 ;  /* 0x0001c06031007388 */ /* 0x0005e20000000400 */
[----:B------:R-:W-:-:S03]  /*1170*/  LEA R65, R86, R159, 0x1 ;  /* 0x0000009f56417211 */ /* 0x000fc600078e08ff */
[----:B------:R-:W-:Y:S04]  /*1180*/  STS.U16 [R51+0x200], R98 ;  /* 0x0002006233007388 */ /* 0x000fe80000000400 */
[----:B------:R3:W-:Y:S04]  /*1190*/  STS.U16 [R53+0x240], R100 ;  /* 0x0002406435007388 */ /* 0x0007e80000000400 */
[----:B------:R-:W-:Y:S04]  /*11a0*/  STS.U16 [R55+0x280], R102 ;  /* 0x0002806637007388 */ /* 0x000fe80000000400 */
[----:B------:R4:W-:Y:S04]  /*11b0*/  STS.U16 [R57+0x2c0], R104 ;  /* 0x0002c06839007388 */ /* 0x0009e80000000400 */
[----:B------:R-:W-:Y:S04]  /*11c0*/  STS.U16 [R59+0x300], R106 ;  /* 0x0003006a3b007388 */ /* 0x000fe80000000400 */
[----:B------:R4:W-:Y:S04]  /*11d0*/  STS.U16 [R61+0x340], R108 ;  /* 0x0003406c3d007388 */ /* 0x0009e80000000400 */
        /* <DEDUP_REMOVED lines=21> */
[----:B-1----:R-:W-:Y:S02]  /*1330*/  PRMT R94, RZ, 0x7610, R94 ;  /* 0x00007610ff5e7816 */ /* 0x002fe4000000005e */
[----:B--2---:R-:W-:Y:S02]  /*1340*/  PRMT R96, RZ, 0x7610, R96 ;  /* 0x00007610ff607816 */ /* 0x004fe40000000060 */
[----:B------:R-:W2:Y:S01]  /*1350*/  @!P1 LDG.E.U16 R92, desc[UR24][R78.64] ;  /* 0x000000184e5c9981 */ /* 0x000ea2000c1e1500 */
[----:B------:R-:W-:-:S03]  /*1360*/  ISETP.GE.AND P1, PT, R13, R76, PT ;  /* 0x0000004c0d00720c */ /* 0x000fc60003f26270 */
[----:B------:R-:W2:Y:S01]  /*1370*/  @!P0 LDG.E.U16 R94, desc[UR24][R78.64+0x40] ;  /* 0x000040184e5e8981 */ /* 0x000ea2000c1e1500 */
[----:B------:R-:W-:Y:S02]  /*1380*/  ISETP.NE.AND P0, PT, R93, RZ, PT ;  /* 0x000000ff5d00720c */ /* 0x000fe40003f05270 */
[----:B---3--:R-:W-:Y:S01]  /*1390*/  PRMT R100, RZ, 0x7610, R100 ;  /* 0x00007610ff647816 */ /* 0x008fe20000000064 */
[----:B------:R-:W3:Y:S01]  /*13a0*/  @!P4 LDG.E.U16 R114, desc[UR24][R78.64+0x2c0] ;  /* 0x0002c0184e72c981 */ /* 0x000ee2000c1e1500 */
[----:B------:R-:W-:Y:S02]  /*13b0*/  PRMT R98, RZ, 0x7610, R98 ;  /* 0x00007610ff627816 */ /* 0x000fe40000000062 */
[----:B----4-:R-:W-:Y:S01]  /*13c0*/  PRMT R104, RZ, 0x7610, R104 ;  /* 0x00007610ff687816 */ /* 0x010fe20000000068 */
[----:B------:R-:W4:Y:S04]  /*13d0*/  @!P5 LDG.E.U16 R116, desc[UR24][R78.64+0x300] ;  /* 0x000300184e74d981 */ /* 0x000f28000c1e1500 */
[----:B------:R-:W3:Y:S01]  /*13e0*/  @!P1 LDG.E.U16 R96, desc[UR24][R78.64+0x80] ;  /* 0x000080184e609981 */ /* 0x000ee2000c1e1500 */
[----:B------:R-:W-:-:S03]  /*13f0*/  ISETP.NE.AND P1, PT, R95, RZ, PT ;  /* 0x000000ff5f00720c */ /* 0x000fc60003f25270 */
[----:B------:R-:W4:Y:S01]  /*1400*/  @!P0 LDG.E.U16 R100, desc[UR24][R78.64+0x100] ;  /* 0x000100184e648981 */ /* 0x000f22000c1e1500 */
[-C--:B------:R-:W-:Y:S02]  /*1410*/  ISETP.GE.AND P0, PT, R17, R76.reuse, PT ;  /* 0x0000004c1100720c */ /* 0x080fe40003f06270 */
[----:B------:R-:W-:Y:S01]  /*1420*/  PRMT R102, RZ, 0x7610, R102 ;  /* 0x00007610ff667816 */ /* 0x000fe20000000066 */
[----:B------:R-:W4:Y:S06]  /*1430*/  @!P6 LDG.E.U16 R122, desc[UR24][R78.64+0x3c0] ;  /* 0x0003c0184e7ae981 */ /* 0x000f2c000c1e1500 */
[----:B------:R-:W4:Y:S01]  /*1440*/  @!P1 LDG.E.U16 R98, desc[UR24][R78.64+0xc0] ;  /* 0x0000c0184e629981 */ /* 0x000f22000c1e1500 */
[----:B------:R-:W-:-:S03]  /*1450*/  ISETP.GE.AND P1, PT, R15, R76, PT ;  /* 0x0000004c0f00720c */ /* 0x000fc60003f26270 */
[----:B------:R-:W4:Y:S01]  /*1460*/  @!P0 LDG.E.U16 R104, desc[UR24][R78.64+0x180] ;  /* 0x000180184e688981 */ /* 0x000f22000c1e1500 */
[----:B------:R-:W-:Y:S02]  /*1470*/  ISETP.GE.AND P0, PT, R21, R76, PT ;  /* 0x0000004c1500720c */ /* 0x000fe40003f06270 */
[----:B------:R-:W-:-:S07]  /*1480*/  PRMT R108, RZ, 0x7610, R108 ;  /* 0x00007610ff6c7816 */ /* 0x000fce000000006c */
[----:B------:R-:W4:Y:S01]  /*1490*/  @!P1 LDG.E.U16 R102, desc[UR24][R78.64+0x140] ;  /* 0x000140184e669981 */ /* 0x000f22000c1e1500 */
[----:B------:R-:W-:Y:S02]  /*14a0*/  ISETP.GE.AND P1, PT, R19, R76, PT ;  /* 0x0000004c1300720c */ /* 0x000fe40003f26270 */
[----:B------:R-:W-:Y:S01]  /*14b0*/  PRMT R106, RZ, 0x7610, R106 ;  /* 0x00007610ff6a7816 */ /* 0x000fe2000000006a */
[----:B------:R-:W4:Y:S01]  /*14c0*/  @!P0 LDG.E.U16 R108, desc[UR24][R78.64+0x200] ;  /* 0x000200184e6c8981 */ /* 0x000f22000c1e1500 */
[----:B------:R-:W-:Y:S02]  /*14d0*/  ISETP.NE.AND P0, PT, R101, RZ, PT ;  /* 0x000000ff6500720c */ /* 0x000fe40003f05270 */
[----:B------:R-:W-:Y:S02]  /*14e0*/  PRMT R110, RZ, 0x7610, R110 ;  /* 0x00007610ff6e7816 */ /* 0x000fe4000000006e */
[----:B------:R-:W-:-:S04]  /*14f0*/  PRMT R112, RZ, 0x7610, R112 ;  /* 0x00007610ff707816 */ /* 0x000fc80000000070 */
[----:B------:R-:W4:Y:S04]  /*1500*/  @!P2 LDG.E.U16 R110, desc[UR24][R78.64+0x240] ;  /* 0x000240184e6ea981 */ /* 0x000f28000c1e1500 */
[----:B------:R-:W4:Y:S01]  /*1510*/  @!P1 LDG.E.U16 R106, desc[UR24][R78.64+0x1c0] ;  /* 0x0001c0184e6a9981 */ /* 0x000f22000c1e1500 */
[----:B------:R-:W-:-:S03]  /*1520*/  ISETP.NE.AND P1, PT, R97, RZ, PT ;  /* 0x000000ff6100720c */ /* 0x000fc60003f25270 */
[----:B------:R-:W4:Y:S04]  /*1530*/  @!P3 LDG.E.U16 R112, desc[UR24][R78.64+0x280] ;  /* 0x000280184e70b981 */ /* 0x000f28000c1e1500 */
[----:B------:R-:W4:Y:S06]  /*1540*/  @!P0 LDG.E.U16 R118, desc[UR24][R78.64+0x340] ;  /* 0x000340184e768981 */ /* 0x000f2c000c1e1500 */
[----:B------:R-:W4:Y:S01]  /*1550*/  @!P1 LDG.E.U16 R120, desc[UR24][R78.64+0x380] ;  /* 0x000380184e789981 */ /* 0x000f22000c1e1500 */
[----:B------:R-:W-:Y:S03]  /*1560*/  BSSY.RECONVERGENT B0, `(.L_x_1502) ;  /* 0x0000057000007945 */ /* 0x000fe60003800200 */
[----:B--2---:R-:W-:Y:S04]  /*1570*/  STS.U16 [R35], R92 ;  /* 0x0000005c23007388 */ /* 0x004fe80000000400 */
[----:B------:R-:W-:Y:S04]  /*1580*/  STS.U16 [R37+0x40], R94 ;  /* 0x0000405e25007388 */ /* 0x000fe80000000400 */
[----:B---3--:R-:W-:Y:S04]  /*1590*/  STS.U16 [R39+0x80], R96 ;  /* 0x0000806027007388 */ /* 0x008fe80000000400 */
        /* <DEDUP_REMOVED lines=36> */
[----:B---3--:R-:W-:Y:S01]  /*17e0*/  SHF.L.U32 R102, R98, 0x10, RZ ;  /* 0x0000001062667819 */ /* 0x008fe200000006ff */
[----:B------:R-:W-:Y:S01]  /*17f0*/  FADD.FTZ R92, R92, R3 ;  /* 0x000000035c5c7221 */ /* 0x000fe20000010000 */
[----:B----4-:R-:W-:-:S02]  /*1800*/  SHF.L.U32 R94, R94, 0x10, RZ ;  /* 0x000000105e5e7819 */ /* 0x010fc400000006ff */
[----:B------:R-:W-:Y:S01]  /*1810*/  SHF.L.U32 R96, R96, 0x10, RZ ;  /* 0x0000001060607819 */ /* 0x000fe200000006ff */
[--C-:B------:R-:W-:Y:S01]  /*1820*/  FADD.FTZ R98, R100, R3.reuse ;  /* 0x0000000364627221 */ /* 0x100fe20000010000 */
[--C-:B------:R-:W-:Y:S01]  /*1830*/  FADD.FTZ R100, R102, R3.reuse ;  /* 0x0000000366647221 */ /* 0x100fe20000010000 */
[--C-:B------:R-:W-:Y:S01]  /*1840*/  FADD.FTZ R94, R94, R3.reuse ;  /* 0x000000035e5e7221 */ /* 0x100fe20000010000 */
[----:B------:R-:W-:Y:S01]  /*1850*/  SHF.L.U32 R102, R101, 0x10, RZ ;  /* 0x0000001065667819 */ /* 0x000fe200000006ff */
[--C-:B------:R-:W-:Y:S01]  /*1860*/  FADD.FTZ R96, R96, R3.reuse ;  /* 0x0000000360607221 */ /* 0x100fe20000010000 */
[----:B------:R-:W-:Y:S02]  /*1870*/  FSETP.GTU.FTZ.AND P1, PT, R92, 20, PT ;  /* 0x41a000005c00780b */ /* 0x000fe40003f3c000 */
[----:B------:R-:W-:Y:S01]  /*1880*/  FSETP.GTU.FTZ.AND P5, PT, R94, 20, PT ;  /* 0x41a000005e00780b */ /* 0x000fe20003fbc000 */
[----:B------:R-:W-:Y:S01]  /*1890*/  FADD.FTZ R102, R102, R3 ;  /* 0x0000000366667221 */ /* 0x000fe20000010000 */
        /* <DEDUP_REMOVED lines=35> */
.L_x_1503:
[----:B------:R-:W-:Y:S05]  /*1ad0*/  BSYNC.RECONVERGENT B0 ;  /* 0x0000000000007941 */ /* 0x000fea0003800200 */
.L_x_1502:
        /* <DEDUP_REMOVED lines=35> */
.L_x_1505:
[----:B------:R-:W-:Y:S05]  /*1d10*/  BSYNC.RECONVERGENT B0 ;  /* 0x0000000000007941 */ /* 0x000fea0003800200 */
.L_x_1504:
        /* <DEDUP_REMOVED lines=37> */
.L_x_1507:
[----:B------:R-:W-:Y:S05]  /*1f70*/  BSYNC.RECONVERGENT B0 ;  /* 0x0000000000007941 */ /* 0x000fea0003800200 */
.L_x_1506:
        /* <DEDUP_REMOVED lines=35> */
.L_x_1509:
[----:B------:R-:W-:Y:S05]  /*21b0*/  BSYNC.RECONVERGENT B0 ;  /* 0x0000000000007941 */ /* 0x000fea0003800200 */
.L_x_1508:
        /* <DEDUP_REMOVED lines=37> */
.L_x_1511:
[----:B------:R-:W-:Y:S05]  /*2410*/  BSYNC.RECONVERGENT B0 ;  /* 0x0000000000007941 */ /* 0x000fea0003800200 */
.L_x_1510:
        /* <DEDUP_REMOVED lines=35> */
.L_x_1513:
[----:B------:R-:W-:Y:S05]  /*2650*/  BSYNC.RECONVERGENT B0 ;  /* 0x0000000000007941 */ /* 0x000fea0003800200 */
.L_x_1512:
        /* <DEDUP_REMOVED lines=37> */
.L_x_1515:
[----:B------:R-:W-:Y:S05]  /*28b0*/  BSYNC.RECONVERGENT B0 ;  /* 0x0000000000007941 */ /* 0x000fea0003800200 */
.L_x_1514:
        /* <DEDUP_REMOVED lines=35> */
.L_x_1517:
[----:B------:R-:W-:Y:S05]  /*2af0*/  BSYNC.RECONVERGENT B0 ;  /* 0x0000000000007941 */ /* 0x000fea0003800200 */
.L_x_1516:
[----:B------:R-:W-:Y:S01]  /*2b00*/  ISETP.EQ.OR P4, PT, RZ, UR4, P4 ;  /* 0x00000004ff007c0c */ /* 0x000fe2000a782670 */
[----:B------:R-:W-:Y:S01]  /*2b10*/  BSSY.RECONVERGENT B0, `(.L_x_1518) ;  /* 0x0000027000007945 */ /* 0x000fe20003800200 */
[----:B------:R-:W-:Y:S01]  /*2b20*/  SHF.L.U32 R120, R91, 0x10, RZ ;  /* 0x000000105b787819 */ /* 0x000fe200000006ff */
[----:B------:R-:W-:Y:S01]  /*2b30*/  IMAD.U32 R131, R90, 0x10000, RZ ;  /* 0x000100005a837824 */ /* 0x000fe200078e00ff */
[----:B------:R-:W-:Y:S02]  /*2b40*/  FSETP.GTU.FTZ.AND P1, PT, R116, 20, PT ;  /* 0x41a000007400780b */ /* 0x000fe40003f3c000 */
[----:B------:R-:W-:Y:S01]  /*2b50*/  ISETP.EQ.OR P5, PT, RZ, UR4, P5 ;  /* 0x00000004ff007c0c */ /* 0x000fe2000afa2670 */
[----:B------:R-:W-:Y:S01]  /*2b60*/  FADD.FTZ R120, R120, R3 ;  /* 0x0000000378787221 */ /* 0x000fe20000010000 */
[----:B------:R-:W-:Y:S02]  /*2b70*/  PRMT R118, RZ, 0x7610, R118 ;  /* 0x00007610ff767816 */ /* 0x000fe40000000076 */
        /* <DEDUP_REMOVED lines=32> */
.L_x_1519:
[----:B------:R-:W-:Y:S05]  /*2d80*/  BSYNC.RECONVERGENT B0 ;  /* 0x0000000000007941 */ /* 0x000fea0003800200 */
.L_x_1518:
        /* <DEDUP_REMOVED lines=39> */
.L_x_1521:
[----:B------:R-:W-:Y:S05]  /*3000*/  BSYNC.RECONVERGENT B0 ;  /* 0x0000000000007941 */ /* 0x000fea0003800200 */
.L_x_1520:
        /* <DEDUP_REMOVED lines=45> */
.L_x_1523:
[----:B------:R-:W-:Y:S05]  /*32e0*/  BSYNC.RECONVERGENT B0 ;  /* 0x0000000000007941 */ /* 0x000fea0003800200 */
.L_x_1522:
        /* <DEDUP_REMOVED lines=32> */
.L_x_1525:
[----:B------:R-:W-:Y:S05]  /*34f0*/  BSYNC.RECONVERGENT B0 ;  /* 0x0000000000007941 */ /* 0x000fea0003800200 */
.L_x_1524:
        /* <DEDUP_REMOVED lines=32> */
.L_x_1527:
[----:B------:R-:W-:Y:S05]  /*3700*/  BSYNC.RECONVERGENT B0 ;  /* 0x0000000000007941 */ /* 0x000fea0003800200 */
.L_x_1526:
        /* <DEDUP_REMOVED lines=32> */
.L_x_1529:
[----:B------:R-:W-:Y:S05]  /*3910*/  BSYNC.RECONVERGENT B0 ;  /* 0x0000000000007941 */ /* 0x000fea0003800200 */
.L_x_1528:
        /* <DEDUP_REMOVED lines=32> */
.L_x_1531:
[----:B------:R-:W-:Y:S05]  /*3b20*/  BSYNC.RECONVERGENT B0 ;  /* 0x0000000000007941 */ /* 0x000fea0003800200 */
.L_x_1530:
        /* <DEDUP_REMOVED lines=32> */
.L_x_1533:
[----:B------:R-:W-:Y:S05]  /*3d30*/  BSYNC.RECONVERGENT B0 ;  /* 0x0000000000007941 */ /* 0x000fea0003800200 */
.L_x_1532:
        /* <DEDUP_REMOVED lines=26> */
[----:B------:R-:W-:Y:S01]  /*3ee0*/  FMUL.FTZ R113, R81, R108 ;  /* 0x0000006c51717220 */ /* 0x000fe20000410000 */
[----:B------:R-:W-:Y:S01]  /*3ef0*/  SHF.L.U32 R80, R7, 0xa, RZ ;  /* 0x0000000a07507819 */ /* 0x000fe200000006ff */
[----:B------:R-:W-:Y:S01]  /*3f00*/  HFMA2 R133, -RZ, RZ, 0, 0 ;  /* 0x00000000ff857431 */ /* 0x000fe200000001ff */
[----:B------:R-:W-:Y:S01]  /*3f10*/  SHF.L.U32 R81, R4, 0x5, RZ ;  /* 0x0000000504517819 */ /* 0x000fe200000006ff */
[----:B------:R-:W-:Y:S01]  /*3f20*/  FMUL.FTZ R97, R97, R122 ;  /* 0x0000007a61617220 */ /* 0x000fe20000410000 */
[----:B------:R-:W-:Y:S01]  /*3f30*/  LEA R99, R99, -R80, 0x1 ;  /* 0x8000005063637211 */ /* 0x000fe200078e08ff */
[----:B------:R-:W-:Y:S01]  /*3f40*/  FMUL.FTZ R103, R103, R120 ;  /* 0x0000007867677220 */ /* 0x000fe20000410000 */
[----:B------:R-:W2:Y:S01]  /*3f50*/  LDC.64 R144, c[0x0][0x440] ;  /* 0x00011000ff907b82 */ /* 0x000ea20000000a00 */
[----:B------:R-:W-:Y:S01]  /*3f60*/  ISETP.NE.AND P0, PT, R7, RZ, PT ;  /* 0x000000ff0700720c */ /* 0x000fe20003f05270 */
        /* <DEDUP_REMOVED lines=23> */
.L_x_1537:
[-C--:B------:R-:W-:Y:S01]  /*40e0*/  ISETP.GE.AND P5, PT, R12, R99.reuse, PT ;  /* 0x000000630c00720c */ /* 0x080fe20003fa6270 */
[----:B------:R-:W5:Y:S01]  /*40f0*/  @!P1 LDC.64 R84, c[0x0][0x3c0] ;  /* 0x0000f000ff549b82 */ /* 0x000f620000000a00 */
[-C--:B------:R-:W-:Y:S02]  /*4100*/  ISETP.GE.AND P6, PT, R14, R99.reuse, PT ;  /* 0x000000630e00720c */ /* 0x080fe40003fc6270 */
[----:B------:R-:W-:Y:S02]  /*4110*/  @!P1 MOV R157, RZ ;  /* 0x000000ff009d9202 */ /* 0x000fe40000000f00 */
[-C--:B------:R-:W-:Y:S02]  /*4120*/  ISETP.GE.AND P2, PT, R16, R99.reuse, PT ;  /* 0x000000631000720c */ /* 0x080fe40003f46270 */
[----:B------:R-:W-:Y:S02]  /*4130*/  ISETP.GE.AND P3, PT, R18, R99, PT ;  /* 0x000000631200720c */ /* 0x000fe40003f66270 */
[----:B------:R-:W-:-:S03]  /*4140*/  PRMT R158, RZ, 0x7610, R158 ;  /* 0x00007610ff9e7816 */ /* 0x000fc6000000009e */
[----:B------:R-:W1:Y:S01]  /*4150*/  @!P5 LDC.64 R80, c[0x0][0x3c0] ;  /* 0x0000f000ff50db82 */ /* 0x000e620000000a00 */
[----:B------:R-:W-:Y:S02]  /*4160*/  @!P5 MOV R86, R12 ;  /* 0x0000000c0056d202 */ /* 0x000fe40000000f00 */
[----:B------:R-:W-:-:S05]  /*4170*/  @!P5 MOV R87, RZ ;  /* 0x000000ff0057d202 */ /* 0x000fca0000000f00 */
[----:B------:R-:W4:Y:S01]  /*4180*/  @!P6 LDC.64 R82, c[0x0][0x3c0] ;  /* 0x0000f000ff52eb82 */ /* 0x000f220000000a00 */
[----:B-----5:R-:W-:-:S04]  /*4190*/  @!P1 IMAD.WIDE.U32 R90, R133, R84, R156 ;  /* 0x00000054855a9225 */ /* 0x020fc800078e009c */
[----:B-1----:R-:W-:Y:S01]  /*41a0*/  @!P5 IMAD.WIDE.U32 R88, R133, R80, R86 ;  /* 0x000000508558d225 */ /* 0x002fe200078e0056 */
[----:B------:R-:W-:-:S03]  /*41b0*/  @!P1 LEA R86, P4, R90, R29, 0x1 ;  /* 0x0000001d5a569211 */ /* 0x000fc600078808ff */
[C---:B------:R-:W-:Y:S02]  /*41c0*/  @!P1 IMAD R80, R133.reuse, R85, R91 ;  /* 0x0000005585509224 */ /* 0x040fe400078e025b */
[----:B------:R-:W-:Y:S01]  /*41d0*/  @!P5 IMAD R81, R133, R81, R89 ;  /* 0x000000518551d224 */ /* 0x000fe200078e0259 */
[----:B------:R-:W1:Y:S02]  /*41e0*/  @!P2 LDC.64 R84, c[0x0][0x3c0] ;  /* 0x0000f000ff54ab82 */ /* 0x000e640000000a00 */
[----:B------:R-:W-:Y:S01]  /*41f0*/  @!P1 LEA.HI.X R87, R90, R31, R80, 0x1, P4 ;  /* 0x0000001f5a579211 */ /* 0x000fe200020f0c50 */
[----:B------:R-:W-:Y:S01]  /*4200*/  @!P6 IMAD.MOV.U32 R80, RZ, RZ, R14 ;  /* 0x000000ffff50e224 */ /* 0x000fe200078e000e */
[----:B------:R-:W-:-:S04]  /*4210*/  @!P5 LEA R90, P4, R88, R29, 0x1 ;  /* 0x0000001d585ad211 */ /* 0x000fc800078808ff */
[----:B------:R-:W-:Y:S02]  /*4220*/  @!P5 LEA.HI.X R91, R88, R31, R81, 0x1, P4 ;  /* 0x0000001f585bd211 */ /* 0x000fe400020f0c51 */
[----:B------:R-:W-:Y:S02]  /*4230*/  @!P6 MOV R81, RZ ;  /* 0x000000ff0051e202 */ /* 0x000fe40000000f00 */
[----:B------:R-:W-:Y:S01]  /*4240*/  ISETP.GE.AND P4, PT, R20, R99, PT ;  /* 0x000000631400720c */ /* 0x000fe20003f86270 */
[----:B------:R5:W3:Y:S01]  /*4250*/  @!P5 LDG.E.U16 R158, desc[UR24][R90.64] ;  /* 0x000000185a9ed981 */ /* 0x000ae2000c1e1500 */
[C---:B----4-:R-:W-:Y:S02]  /*4260*/  @!P6 IMAD.WIDE.U32 R88, R133.reuse, R82, R80 ;  /* 0x000000528558e225 */ /* 0x050fe400078e0050 */
[----:B------:R-:W4:Y:S02]  /*4270*/  @!P3 LDC.64 R80, c[0x0][0x3c0] ;  /* 0x0000f000ff50bb82 */ /* 0x000f240000000a00 */
[----:B------:R-:W-:Y:S01]  /*4280*/  @!P6 IMAD R83, R133, R83, R89 ;  /* 0x000000538553e224 */ /* 0x000fe200078e0259 */
[----:B------:R-:W-:-:S02]  /*4290*/  @!P6 LEA R150, P5, R88, R29, 0x1 ;  /* 0x0000001d5896e211 */ /* 0x000fc400078a08ff */
[----:B------:R-:W-:Y:S02]  /*42a0*/  @!P2 MOV R82, R16 ;  /* 0x000000100052a202 */ /* 0x000fe40000000f00 */
[----:B------:R-:W-:Y:S02]  /*42b0*/  @!P6 LEA.HI.X R151, R88, R31, R83, 0x1, P5 ;  /* 0x0000001f5897e211 */ /* 0x000fe400028f0c53 */
[----:B------:R-:W-:Y:S02]  /*42c0*/  @!P2 MOV R83, RZ ;  /* 0x000000ff0053a202 */ /* 0x000fe40000000f00 */
[----:B------:R-:W-:Y:S01]  /*42d0*/  PRMT R160, RZ, 0x7610, R160 ;  /* 0x00007610ffa07816 */ /* 0x000fe200000000a0 */
[----:B-1----:R-:W-:-:S03]  /*42e0*/  @!P2 IMAD.WIDE.U32 R88, R133, R84, R82 ;  /* 0x000000548558a225 */ /* 0x002fc600078e0052 */
[----:B------:R-:W1:Y:S02]  /*42f0*/  @!P4 LDC.64 R82, c[0x0][0x3c0] ;  /* 0x0000f000ff52cb82 */ /* 0x000e640000000a00 */
        /* <DEDUP_REMOVED lines=8> */
[----:B----4-:R-:W-:-:S04]  /*4380*/  @!P3 IMAD.WIDE.U32 R88, R133, R80, R84 ;  /* 0x000000508558b225 */ /* 0x010fc800078e0054 */
[----:B------:R-:W4:Y:S01]  /*4390*/  @!P5 LDC.64 R84, c[0x0][0x3c0] ;  /* 0x0000f000ff54db82 */ /* 0x000f220000000a00 */
[----:B------:R5:W3:Y:S01]  /*43a0*/  @!P2 LDG.E.U16 R162, desc[UR24][R90.64] ;  /* 0x000000185aa2a981 */ /* 0x000ae2000c1e1500 */
[----:B------:R-:W-:Y:S01]  /*43b0*/  @!P3 IMAD R81, R133, R81, R89 ;  /* 0x000000518551b224 */ /* 0x000fe200078e0259 */
[----:B--2---:R-:W-:Y:S02]  /*43c0*/  @!P3 LEA R150, P2, R88, R29, 0x1 ;  /* 0x0000001d5896b211 */ /* 0x004fe400078408ff */
[----:B------:R-:W-:Y:S02]  /*43d0*/  ISETP.GE.AND P6, PT, R24, R99, PT ;  /* 0x000000631800720c */ /* 0x000fe40003fc6270 */
[----:B------:R-:W-:Y:S02]  /*43e0*/  @!P3 LEA.HI.X R151, R88, R31, R81, 0x1, P2 ;  /* 0x0000001f5897b211 */ /* 0x000fe400010f0c51 */
[----:B------:R-:W-:Y:S02]  /*43f0*/  @!P4 MOV R80, R20 ;  /* 0x000000140050c202 */ /* 0x000fe40000000f00 */
[----:B------:R-:W-:-:S02]  /*4400*/  @!P4 MOV R81, RZ ;  /* 0x000000ff0051c202 */ /* 0x000fc40000000f00 */
[----:B------:R-:W-:Y:S01]  /*4410*/  PRMT R164, RZ, 0x7610, R164 ;  /* 0x00007610ffa47816 */ /* 0x000fe200000000a4 */
[----:B-1----:R-:W-:-:S04]  /*4420*/  @!P4 IMAD.WIDE.U32 R88, R133, R82, R80 ;  /* 0x000000528558c225 */ /* 0x002fc800078e0050 */
        /* <DEDUP_REMOVED lines=9> */
[----:B----4-:R-:W-:-:S05]  /*44c0*/  @!P5 IMAD.WIDE.U32 R88, R133, R84, R82 ;  /* 0x000000548558d225 */ /* 0x010fca00078e0052 */
[----:B------:R4:W5:Y:S01]  /*44d0*/  @!P4 LDG.E.U16 R166, desc[UR24][R90.64] ;  /* 0x000000185aa6c981 */ /* 0x000962000c1e1500 */
[----:B------:R-:W-:Y:S01]  /*44e0*/  @!P5 IMAD R85, R133, R85, R89 ;  /* 0x000000558555d224 */ /* 0x000fe200078e0259 */
[----:B--2---:R-:W-:Y:S01]  /*44f0*/  @!P5 LEA R150, P4, R88, R29, 0x1 ;  /* 0x0000001d5896d211 */ /* 0x004fe200078808ff */
[----:B------:R-:W2:Y:S01]  /*4500*/  @!P2 LDC.64 R82, c[0x0][0x3c0] ;  /* 0x0000f000ff52ab82 */ /* 0x000ea20000000a00 */
        /* <DEDUP_REMOVED lines=10> */
[----:B------:R-:W-:Y:S02]  /*45b0*/  ISETP.GE.AND P4, PT, R30, R99, PT ;  /* 0x000000631e00720c */ /* 0x000fe40003f86270 */
[----:B------:R-:W-:Y:S02]  /*45c0*/  @!P6 LEA.HI.X R91, R88, R31, R81, 0x1, P5 ;  /* 0x0000001f585be211 */ /* 0x000fe400028f0c51 */
[----:B------:R-:W-:Y:S02]  /*45d0*/  @!P2 MOV R80, R26 ;  /* 0x0000001a0050a202 */ /* 0x000fe40000000f00 */
[----:B------:R-:W-:-:S02]  /*45e0*/  @!P2 MOV R81, RZ ;  /* 0x000000ff0051a202 */ /* 0x000fc40000000f00 */
[----:B------:R-:W-:Y:S01]  /*45f0*/  PRMT R170, RZ, 0x7610, R170 ;  /* 0x00007610ffaa7816 */ /* 0x000fe200000000aa */
[----:B--2---:R-:W-:-:S04]  /*4600*/  @!P2 IMAD.WIDE.U32 R88, R133, R82, R80 ;  /* 0x000000528558a225 */ /* 0x004fc800078e0050 */
[----:B------:R-:W2:Y:S01]  /*4610*/  @!P4 LDC.64 R80, c[0x0][0x3c0] ;  /* 0x0000f000ff50cb82 */ /* 0x000ea20000000a00 */
[----:B------:R4:W5:Y:S01]  /*4620*/  @!P6 LDG.E.U16 R170, desc[UR24][R90.64] ;  /* 0x000000185aaae981 */ /* 0x000962000c1e1500 */
        /* <DEDUP_REMOVED lines=9> */
[----:B------:R1:W5:Y:S01]  /*46c0*/  @!P2 LDG.E.U16 R172, desc[UR24][R150.64] ;  /* 0x0000001896aca981 */ /* 0x000362000c1e1500 */
[C---:B------:R-:W-:Y:S01]  /*46d0*/  @!P3 IMAD R85, R133.reuse, R85, R89 ;  /* 0x000000558555b224 */ /* 0x040fe200078e0259 */
[----:B----4-:R-:W-:Y:S02]  /*46e0*/  @!P3 LEA R90, P2, R88, R29, 0x1 ;  /* 0x0000001d585ab211 */ /* 0x010fe400078408ff */
[----:B------:R-:W-:Y:S02]  /*46f0*/  ISETP.GE.AND P6, PT, R34, R99, PT ;  /* 0x000000632200720c */ /* 0x000fe40003fc6270 */
[----:B------:R-:W-:Y:S01]  /*4700*/  @!P3 LEA.HI.X R91, R88, R31, R85, 0x1, P2 ;  /* 0x0000001f585bb211 */ /* 0x000fe200010f0c55 */
[----:B------:R-:W-:Y:S01]  /*4710*/  @!P4 IMAD.MOV.U32 R84, RZ, RZ, R30 ;  /* 0x000000ffff54c224 */ /* 0x000fe200078e001e */
[----:B------:R-:W-:Y:S02]  /*4720*/  @!P4 MOV R85, RZ ;  /* 0x000000ff0055c202 */ /* 0x000fe40000000f00 */
[----:B------:R-:W-:Y:S01]  /*4730*/  PRMT R174, RZ, 0x7610, R174 ;  /* 0x00007610ffae7816 */ /* 0x000fe200000000ae */
[----:B--2---:R-:W-:-:S05]  /*4740*/  @!P4 IMAD.WIDE.U32 R88, R133, R80, R84 ;  /* 0x000000508558c225 */ /* 0x004fca00078e0054 */
[----:B------:R2:W4:Y:S01]  /*4750*/  @!P3 LDG.E.U16 R174, desc[UR24][R90.64] ;  /* 0x000000185aaeb981 */ /* 0x000522000c1e1500 */
[----:B------:R-:W-:Y:S01]  /*4760*/  @!P4 IMAD R81, R133, R81, R89 ;  /* 0x000000518551c224 */ /* 0x000fe200078e0259 */
[----:B-1----:R-:W-:Y:S01]  /*4770*/  @!P4 LEA R150, P3, R88, R29, 0x1 ;  /* 0x0000001d5896c211 */ /* 0x002fe200078608ff */
[----:B------:R-:W1:Y:S01]  /*4780*/  @!P6 LDC.64 R84, c[0x0][0x3c0] ;  /* 0x0000f000ff54eb82 */ /* 0x000e620000000a00 */
        /* <DEDUP_REMOVED lines=69> */
[----:B------:R-:W-:Y:S01]  /*4be0*/  @!P6 IMAD R83, R133, R83, R89 ;  /* 0x000000538553e224 */ /* 0x000fe200078e0259 */
[----:B---3--:R-:W-:Y:S01]  /*4bf0*/  @!P6 LEA R90, P5, R88, R29, 0x1 ;  /* 0x0000001d585ae211 */ /* 0x008fe200078a08ff */
[----:B------:R-:W-:-:S03]  /*4c00*/  @!P2 IMAD.MOV.U32 R82, RZ, RZ, R46 ;  /* 0x000000ffff52a224 */ /* 0x000fc600078e002e */
[----:B------:R-:W-:Y:S02]  /*4c10*/  @!P6 LEA.HI.X R91, R88, R31, R83, 0x1, P5 ;  /* 0x0000001f585be211 */ /* 0x000fe400028f0c53 */
[----:B------:R-:W-:Y:S02]  /*4c20*/  @!P2 MOV R83, RZ ;  /* 0x000000ff0053a202 */ /* 0x000fe40000000f00 */
[----:B------:R-:W-:Y:S01]  /*4c30*/  PRMT R137, RZ, 0x7610, R137 ;  /* 0x00007610ff897816 */ /* 0x000fe20000000089 */
[----:B-1----:R-:W-:-:S03]  /*4c40*/  @!P2 IMAD.WIDE.U32 R88, R133, R84, R82 ;  /* 0x000000548558a225 */ /* 0x002fc600078e0052 */
        /* <DEDUP_REMOVED lines=9> */
[----:B0-----:R-:W-:Y:S01]  /*4ce0*/  @!P3 IMAD.WIDE.U32 R84, R133, R80, R84 ;  /* 0x000000508554b225 */ /* 0x001fe200078e0054 */
[----:B------:R-:W-:-:S04]  /*4cf0*/  ISETP.GE.AND P5, PT, R54, R99, PT ;  /* 0x000000633600720c */ /* 0x000fc80003fa6270 */
[----:B------:R0:W2:Y:S01]  /*4d00*/  @!P2 LDG.E.U16 R139, desc[UR24][R150.64] ;  /* 0x00000018968ba981 */ /* 0x0000a2000c1e1500 */
[----:B------:R-:W-:Y:S02]  /*4d10*/  @!P3 IMAD R85, R133, R81, R85 ;  /* 0x000000518555b224 */ /* 0x000fe400078e0255 */
[----:B------:R-:W0:Y:S01]  /*4d20*/  @!P6 LDC.64 R80, c[0x0][0x3c0] ;  /* 0x0000f000ff50eb82 */ /* 0x000e220000000a00 */
[----:B---3--:R-:W-:Y:S02]  /*4d30*/  @!P3 LEA R90, P2, R84, R29, 0x1 ;  /* 0x0000001d545ab211 */ /* 0x008fe400078408ff */
[----:B------:R-:W-:Y:S02]  /*4d40*/  @!P4 MOV R88, R50 ;  /* 0x000000320058c202 */ /* 0x000fe40000000f00 */
[----:B------:R-:W-:Y:S02]  /*4d50*/  @!P4 MOV R89, RZ ;  /* 0x000000ff0059c202 */ /* 0x000fe40000000f00 */
[----:B------:R-:W-:-:S02]  /*4d60*/  PRMT R155, RZ, 0x7610, R155 ;  /* 0x00007610ff9b7816 */ /* 0x000fc4000000009b */
[----:B------:R-:W-:Y:S01]  /*4d70*/  @!P3 LEA.HI.X R91, R84, R31, R85, 0x1, P2 ;  /* 0x0000001f545bb211 */ /* 0x000fe200010f0c55 */
[C---:B-1----:R-:W-:Y:S01]  /*4d80*/  @!P4 IMAD.WIDE.U32 R88, R133.reuse, R82, R88 ;  /* 0x000000528558c225 */ /* 0x042fe200078e0058 */
[----:B------:R-:W1:Y:S01]  /*4d90*/  @!P5 LDC.64 R84, c[0x0][0x3c0] ;  /* 0x0000f000ff54db82 */ /* 0x000e620000000a00 */
[----:B------:R-:W-:Y:S02]  /*4da0*/  ISETP.GE.AND P2, PT, R56, R99, PT ;  /* 0x000000633800720c */ /* 0x000fe40003f46270 */
[----:B------:R1:W3:Y:S01]  /*4db0*/  @!P3 LDG.E.U16 R155, desc[UR24][R90.64] ;  /* 0x000000185a9bb981 */ /* 0x0002e2000c1e1500 */
[----:B------:R-:W-:Y:S01]  /*4dc0*/  @!P4 IMAD R83, R133, R83, R89 ;  /* 0x000000538553c224 */ /* 0x000fe200078e0259 */
[C---:B------:R-:W-:Y:S02]  /*4dd0*/  @!P4 LEA R152, P3, R88.reuse, R29, 0x1 ;  /* 0x0000001d5898c211 */ /* 0x040fe400078608ff */
[----:B------:R-:W-:Y:S02]  /*4de0*/  @!P6 MOV R82, R52 ;  /* 0x000000340052e202 */ /* 0x000fe40000000f00 */
[----:B------:R-:W-:-:S02]  /*4df0*/  @!P4 LEA.HI.X R153, R88, R31, R83, 0x1, P3 ;  /* 0x0000001f5899c211 */ /* 0x000fc400018f0c53 */
[----:B------:R-:W-:-:S03]  /*4e00*/  @!P6 MOV R83, RZ ;  /* 0x000000ff0053e202 */ /* 0x000fc60000000f00 */
[----:B------:R-:W5:Y:S01]  /*4e10*/  @!P2 LDC.64 R88, c[0x0][0x3c0] ;  /* 0x0000f000ff58ab82 */ /* 0x000f620000000a00 */
[C---:B0-----:R-:W-:Y:S01]  /*4e20*/  @!P6 IMAD.WIDE.U32 R82, R133.reuse, R80, R82 ;  /* 0x000000508552e225 */ /* 0x041fe200078e0052 */
[----:B------:R-:W-:Y:S02]  /*4e30*/  ISETP.GE.AND P3, PT, R58, R99, PT ;  /* 0x000000633a00720c */ /* 0x000fe40003f66270 */
[----:B------:R-:W-:Y:S01]  /*4e40*/  PRMT R157, RZ, 0x7610, R157 ;  /* 0x00007610ff9d7816 */ /* 0x000fe2000000009d */
[----:B------:R-:W-:Y:S01]  /*4e50*/  @!P6 IMAD R83, R133, R81, R83 ;  /* 0x000000518553e224 */ /* 0x000fe200078e0253 */
[----:B------:R-:W-:Y:S01]  /*4e60*/  @!P5 MOV R81, RZ ;  /* 0x000000ff0051d202 */ /* 0x000fe20000000f00 */
[----:B------:R-:W-:-:S03]  /*4e70*/  @!P5 IMAD.MOV.U32 R80, RZ, RZ, R54 ;  /* 0x000000ffff50d224 */ /* 0x000fc600078e0036 */
[----:B------:R0:W3:Y:S01]  /*4e80*/  @!P4 LDG.E.U16 R157, desc[UR24][R152.64] ;  /* 0x00000018989dc981 */ /* 0x0000e2000c1e1500 */
[----:B------:R-:W-:Y:S01]  /*4e90*/  @!P6 LEA R150, P4, R82, R29, 0x1 ;  /* 0x0000001d5296e211 */ /* 0x000fe200078808ff */
[----:B-1----:R-:W-:-:S03]  /*4ea0*/  @!P5 IMAD.WIDE.U32 R90, R133, R84, R80 ;  /* 0x00000054855ad225 */ /* 0x002fc600078e0050 */
[----:B------:R-:W-:Y:S01]  /*4eb0*/  @!P6 LEA.HI.X R151, R82, R31, R83, 0x1, P4 ;  /* 0x0000001f5297e211 */ /* 0x000fe200020f0c53 */
[----:B------:R-:W-:Y:S01]  /*4ec0*/  @!P5 IMAD R85, R133, R85, R91 ;  /* 0x000000558555d224 */ /* 0x000fe200078e025b */
[C---:B------:R-:W-:Y:S01]  /*4ed0*/  @!P5 LEA R82, P4, R90.reuse, R29, 0x1 ;  /* 0x0000001d5a52d211 */ /* 0x040fe200078808ff */
[----:B------:R-:W1:Y:S01]  /*4ee0*/  @!P3 LDC.64 R80, c[0x0][0x3c0] ;  /* 0x0000f000ff50bb82 */ /* 0x000e620000000a00 */
[----:B------:R-:W-:Y:S02]  /*4ef0*/  @!P2 MOV R84, R56 ;  /* 0x000000380054a202 */ /* 0x000fe40000000f00 */
[----:B------:R-:W-:Y:S02]  /*4f00*/  @!P5 LEA.HI.X R83, R90, R31, R85, 0x1, P4 ;  /* 0x0000001f5a53d211 */ /* 0x000fe400020f0c55 */
[----:B------:R-:W-:Y:S02]  /*4f10*/  @!P2 MOV R85, RZ ;  /* 0x000000ff0055a202 */ /* 0x000fe40000000f00 */
[----:B------:R-:W-:-:S02]  /*4f20*/  ISETP.GE.AND P4, PT, R60, R99, PT ;  /* 0x000000633c00720c */ /* 0x000fc40003f86270 */
[----:B------:R-:W-:Y:S01]  /*4f30*/  PRMT R161, RZ, 0x7610, R161 ;  /* 0x00007610ffa17816 */ /* 0x000fe200000000a1 */
[----:B-----5:R-:W-:Y:S01]  /*4f40*/  @!P2 IMAD.WIDE.U32 R84, R133, R88, R84 ;  /* 0x000000588554a225 */ /* 0x020fe200078e0054 */
[----:B------:R-:W-:-:S03]  /*4f50*/  PRMT R163, RZ, 0x7610, R163 ;  /* 0x00007610ffa37816 */ /* 0x000fc600000000a3 */
[----:B------:R-:W-:Y:S01]  /*4f60*/  @!P2 IMAD R89, R133, R89, R85 ;  /* 0x000000598559a224 */ /* 0x000fe200078e0255 */
[----:B------:R-:W5:Y:S01]  /*4f70*/  @!P6 LDG.E.U16 R161, desc[UR24][R150.64] ;  /* 0x0000001896a1e981 */ /* 0x000f62000c1e1500 */
[----:B0-----:R-:W-:-:S03]  /*4f80*/  @!P2 LEA R152, P6, R84, R29, 0x1 ;  /* 0x0000001d5498a211 */ /* 0x001fc600078c08ff */
[----:B------:R0:W5:Y:S01]  /*4f90*/  @!P5 LDG.E.U16 R163, desc[UR24][R82.64] ;  /* 0x0000001852a3d981 */ /* 0x000162000c1e1500 */
[----:B------:R-:W-:Y:S02]  /*4fa0*/  ISETP.GE.AND P5, PT, R62, R99, PT ;  /* 0x000000633e00720c */ /* 0x000fe40003fa6270 */
[----:B------:R-:W-:Y:S02]  /*4fb0*/  @!P2 LEA.HI.X R153, R84, R31, R89, 0x1, P6 ;  /* 0x0000001f5499a211 */ /* 0x000fe400030f0c59 */
[----:B------:R-:W4:Y:S01]  /*4fc0*/  @!P4 LDC.64 R84, c[0x0][0x3c0] ;  /* 0x0000f000ff54cb82 */ /* 0x000f220000000a00 */
[----:B------:R-:W-:Y:S02]  /*4fd0*/  PRMT R188, RZ, 0x7610, R188 ;  /* 0x00007610ffbc7816 */ /* 0x000fe400000000bc */
[----:B0-----:R-:W-:Y:S02]  /*4fe0*/  @!P3 MOV R82, R58 ;  /* 0x0000003a0052b202 */ /* 0x001fe40000000f00 */
[----:B------:R-:W-:-:S02]  /*4ff0*/  @!P3 MOV R83, RZ ;  /* 0x000000ff0053b202 */ /* 0x000fc40000000f00 */
[----:B------:R0:W2:Y:S01]  /*5000*/  @!P1 LDG.E.U16 R188, desc[UR24][R86.64] ;  /* 0x0000001856bc9981 */ /* 0x0000a2000c1e1500 */
[----:B------:R-:W-:Y:S01]  /*5010*/  PRMT R165, RZ, 0x7610, R165 ;  /* 0x00007610ffa57816 */ /* 0x000fe200000000a5 */
[----:B------:R-:W4:Y:S01]  /*5020*/  @!P5 LDC.64 R88, c[0x0][0x3c0] ;  /* 0x0000f000ff58db82 */ /* 0x000f220000000a00 */
[----:B-1----:R-:W-:Y:S01]  /*5030*/  @!P3 IMAD.WIDE.U32 R90, R133, R80, R82 ;  /* 0x00000050855ab225 */ /* 0x002fe200078e0052 */
[----:B------:R-:W-:-:S03]  /*5040*/  MOV R80, R140 ;  /* 0x0000008c00507202 */ /* 0x000fc60000000f00 */
[----:B------:R1:W5:Y:S01]  /*5050*/  @!P2 LDG.E.U16 R165, desc[UR24][R152.64] ;  /* 0x0000001898a5a981 */ /* 0x000362000c1e1500 */
[C---:B0-----:R-:W-:Y:S01]  /*5060*/  @!P3 IMAD R86, R133.reuse, R81, R91 ;  /* 0x000000518556b224 */ /* 0x041fe200078e025b */
[----:B------:R-:W-:Y:S02]  /*5070*/  MOV R81, R101 ;  /* 0x0000006500517202 */ /* 0x000fe40000000f00 */
[----:B------:R-:W-:Y:S02]  /*5080*/  ISETP.GE.AND P2, PT, R64, R99, PT ;  /* 0x000000634000720c */ /* 0x000fe40003f46270 */
[C---:B------:R-:W-:Y:S01]  /*5090*/  @!P3 LEA R150, P6, R90.reuse, R29, 0x1 ;  /* 0x0000001d5a96b211 */ /* 0x040fe200078c08ff */
[C---:B------:R-:W-:Y:S01]  /*50a0*/  IMAD.WIDE.U32 R80, R133.reuse, UR6, R80 ;  /* 0x0000000685507c25 */ /* 0x040fe2000f8e0050 */
[----:B------:R-:W-:Y:S02]  /*50b0*/  @!P4 MOV R87, RZ ;  /* 0x000000ff0057c202 */ /* 0x000fe40000000f00 */
[----:B------:R-:W-:Y:S01]  /*50c0*/  @!P3 LEA.HI.X R151, R90, R31, R86, 0x1, P6 ;  /* 0x0000001f5a97b211 */ /* 0x000fe200030f0c56 */
[----:B------:R-:W-:Y:S01]  /*50d0*/  IMAD R81, R133, UR7, R81 ;  /* 0x0000000785517c24 */ /* 0x000fe2000f8e0251 */
[----:B------:R-:W-:Y:S01]  /*50e0*/  LEA R82, P6, R80, R144, 0x3 ;  /* 0x0000009050527211 */ /* 0x000fe200078c18ff */
[----:B------:R-:W-:-:S03]  /*50f0*/  @!P4 IMAD.MOV.U32 R86, RZ, RZ, R60 ;  /* 0x000000ffff56c224 */ /* 0x000fc600078e003c */
[----:B------:R-:W-:Y:S01]  /*5100*/  LEA.HI.X R83, R80, R145, R81, 0x3, P6 ;  /* 0x0000009150537211 */ /* 0x000fe200030f1c51 */
[C---:B----4-:R-:W-:Y:S01]  /*5110*/  @!P4 IMAD.WIDE.U32 R90, R133.reuse, R84, R86 ;  /* 0x00000054855ac225 */ /* 0x050fe200078e0056 */
[----:B------:R-:W0:Y:S01]  /*5120*/  @!P2 LDC.64 R80, c[0x0][0x3c0] ;  /* 0x0000f000ff50ab82 */ /* 0x000e220000000a00 */
[----:B------:R-:W-:Y:S02]  /*5130*/  @!P5 MOV R84, R62 ;  /* 0x0000003e0054d202 */ /* 0x000fe40000000f00 */
[C---:B------:R-:W-:Y:S01]  /*5140*/  @!P4 IMAD R87, R133.reuse, R85, R91 ;  /* 0x000000558557c224 */ /* 0x040fe200078e025b */
[----:B------:R-:W-:Y:S01]  /*5150*/  @!P5 MOV R85, RZ ;  /* 0x000000ff0055d202 */ /* 0x000fe20000000f00 */
[----:B------:R-:W4:Y:S01]  /*5160*/  LDG.E.64 R82, desc[UR24][R82.64] ;  /* 0x0000001852527981 */ /* 0x000f22000c1e1b00 */
[----:B------:R-:W-:Y:S02]  /*5170*/  PRMT R167, RZ, 0x7610, R167 ;  /* 0x00007610ffa77816 */ /* 0x000fe400000000a7 */
[----:B------:R-:W-:Y:S01]  /*5180*/  @!P4 LEA R86, P6, R90, R29, 0x1 ;  /* 0x0000001d5a56c211 */ /* 0x000fe200078c08ff */
[----:B------:R-:W-:-:S03]  /*5190*/  @!P5 IMAD.WIDE.U32 R84, R133, R88, R84 ;  /* 0x000000588554d225 */ /* 0x000fc600078e0054 */
[----:B------:R0:W5:Y:S01]  /*51a0*/  @!P3 LDG.E.U16 R167, desc[UR24][R150.64] ;  /* 0x0000001896a7b981 */ /* 0x000162000c1e1500 */
[----:B------:R-:W-:Y:S01]  /*51b0*/  @!P4 LEA.HI.X R87, R90, R31, R87, 0x1, P6 ;  /* 0x0000001f5a57c211 */ /* 0x000fe200030f0c57 */
[----:B------:R-:W-:Y:S01]  /*51c0*/  @!P5 IMAD R89, R133, R89, R85 ;  /* 0x000000598559d224 */ /* 0x000fe200078e0255 */
[----:B------:R-:W-:Y:S02]  /*51d0*/  ISETP.GE.AND P3, PT, R66, R99, PT ;  /* 0x000000634200720c */ /* 0x000fe40003f66270 */
[C---:B-1----:R-:W-:Y:S02]  /*51e0*/  @!P5 LEA R152, P6, R84.reuse, R29, 0x1 ;  /* 0x0000001d5498d211 */ /* 0x042fe400078c08ff */
[----:B------:R-:W-:Y:S02]  /*51f0*/  @!P2 MOV R85, RZ ;  /* 0x000000ff0055a202 */ /* 0x000fe40000000f00 */
[----:B------:R-:W-:Y:S02]  /*5200*/  @!P5 LEA.HI.X R153, R84, R31, R89, 0x1, P6 ;  /* 0x0000001f5499d211 */ /* 0x000fe400030f0c59 */
[----:B------:R-:W-:-:S02]  /*5210*/  @!P2 MOV R84, R64 ;  /* 0x000000400054a202 */ /* 0x000fc40000000f00 */
[----:B------:R-:W-:-:S03]  /*5220*/  PRMT R169, RZ, 0x7610, R169 ;  /* 0x00007610ffa97816 */ /* 0x000fc600000000a9 */
[C---:B0-----:R-:W-:Y:S01]  /*5230*/  @!P2 IMAD.WIDE.U32 R88, R133.reuse, R80, R84 ;  /* 0x000000508558a225 */ /* 0x041fe200078e0054 */
[----:B------:R-:W-:Y:S01]  /*5240*/  PRMT R171, RZ, 0x7610, R171 ;  /* 0x00007610ffab7816 */ /* 0x000fe200000000ab */
[----:B------:R-:W0:Y:S01]  /*5250*/  @!P3 LDC.64 R90, c[0x0][0x3c0] ;  /* 0x0000f000ff5abb82 */ /* 0x000e220000000a00 */
[----:B------:R1:W5:Y:S01]  /*5260*/  @!P4 LDG.E.U16 R169, desc[UR24][R86.64] ;  /* 0x0000001856a9c981 */ /* 0x000362000c1e1500 */
[----:B------:R-:W-:Y:S01]  /*5270*/  ISETP.GE.AND P4, PT, R68, R99, PT ;  /* 0x000000634400720c */ /* 0x000fe20003f86270 */
[----:B------:R-:W-:Y:S01]  /*5280*/  @!P2 IMAD R81, R133, R81, R89 ;  /* 0x000000518551a224 */ /* 0x000fe200078e0259 */
[----:B------:R-:W-:Y:S01]  /*5290*/  @!P2 LEA R84, P6, R88, R29, 0x1 ;  /* 0x0000001d5854a211 */ /* 0x000fe200078c08ff */
[----:B------:R-:W5:Y:S01]  /*52a0*/  @!P5 LDG.E.U16 R171, desc[UR24][R152.64] ;  /* 0x0000001898abd981 */ /* 0x000f62000c1e1500 */
[----:B------:R-:W-:Y:S02]  /*52b0*/  ISETP.GE.AND P5, PT, R70, R99, PT ;  /* 0x000000634600720c */ /* 0x000fe40003fa6270 */
[----:B------:R-:W-:-:S02]  /*52c0*/  @!P2 LEA.HI.X R85, R88, R31, R81, 0x1, P6 ;  /* 0x0000001f5855a211 */ /* 0x000fc400030f0c51 */
[----:B------:R-:W-:-:S05]  /*52d0*/  ISETP.GE.AND P6, PT, R72, R99, PT ;  /* 0x000000634800720c */ /* 0x000fca0003fc6270 */
[----:B------:R-:W0:Y:S01]  /*52e0*/  @!P4 LDC.64 R88, c[0x0][0x3c0] ;  /* 0x0000f000ff58cb82 */ /* 0x000e220000000a00 */
[----:B------:R-:W-:Y:S02]  /*52f0*/  @!P3 MOV R150, R66 ;  /* 0x000000420096b202 */ /* 0x000fe40000000f00 */
[----:B------:R-:W-:Y:S02]  /*5300*/  @!P3 MOV R151, RZ ;  /* 0x000000ff0097b202 */ /* 0x000fe40000000f00 */
[----:B------:R-:W-:-:S03]  /*5310*/  PRMT R173, RZ, 0x7610, R173 ;  /* 0x00007610ffad7816 */ /* 0x000fc600000000ad */
[----:B-1----:R-:W1:Y:S01]  /*5320*/  @!P5 LDC.64 R86, c[0x0][0x3c0] ;  /* 0x0000f000ff56db82 */ /* 0x002e620000000a00 */
[C---:B0-----:R-:W-:Y:S02]  /*5330*/  @!P3 IMAD.WIDE.U32 R150, R133.reuse, R90, R150 ;  /* 0x0000005a8596b225 */ /* 0x041fe400078e0096 */
[----:B------:R0:W5:Y:S05]  /*5340*/  @!P2 LDG.E.U16 R173, desc[UR24][R84.64] ;  /* 0x0000001854ada981 */ /* 0x00016a000c1e1500 */
[----:B------:R-:W1:Y:S01]  /*5350*/  @!P6 LDC.64 R80, c[0x0][0x3c0] ;  /* 0x0000f000ff50eb82 */ /* 0x000e620000000a00 */
[----:B------:R-:W-:Y:S01]  /*5360*/  @!P3 IMAD R91, R133, R91, R151 ;  /* 0x0000005b855bb224 */ /* 0x000fe200078e0297 */
[----:B------:R-:W-:-:S02]  /*5370*/  @!P3 LEA R90, P2, R150, R29, 0x1 ;  /* 0x0000001d965ab211 */ /* 0x000fc400078408ff */
[----:B------:R-:W-:Y:S01]  /*5380*/  PRMT R175, RZ, 0x7610, R175 ;  /* 0x00007610ffaf7816 */ /* 0x000fe200000000af */
[----:B0-----:R-:W-:Y:S01]  /*5390*/  @!P4 IMAD.MOV.U32 R84, RZ, RZ, R68 ;  /* 0x000000ffff54c224 */ /* 0x001fe200078e0044 */
        /* <DEDUP_REMOVED lines=9> */
[----:B0-----:R-:W-:Y:S02]  /*5430*/  @!P6 MOV R90, R72 ;  /* 0x00000048005ae202 */ /* 0x001fe40000000f00 */
[----:B------:R-:W-:Y:S01]  /*5440*/  @!P6 MOV R91, RZ ;  /* 0x000000ff005be202 */ /* 0x000fe20000000f00 */
[C---:B------:R-:W-:Y:S01]  /*5450*/  @!P5 IMAD R87, R133.reuse, R87, R85 ;  /* 0x000000578557d224 */ /* 0x040fe200078e0255 */
[----:B------:R-:W-:Y:S01]  /*5460*/  @!P4 LEA.HI.X R89, R150, R31, R89, 0x1, P2 ;  /* 0x0000001f9659c211 */ /* 0x000fe200010f0c59 */
[----:B------:R-:W-:Y:S01]  /*5470*/  @!P6 IMAD.WIDE.U32 R152, R133, R80, R90 ;  /* 0x000000508598e225 */ /* 0x000fe200078e005a */
        /* <DEDUP_REMOVED lines=12> */
[----:B------:R-:W-:-:S02]  /*5540*/  MOV R159, 0x400 ;  /* 0x00000400009f7802 */ /* 0x000fc40000000f00 */
[----:B0-----:R-:W-:-:S04]  /*5550*/  IADD3 R80, PT, PT, R33, 0x200, RZ ;  /* 0x0000020021507810 */ /* 0x001fc80007ffe0ff */
[-C--:B------:R-:W-:Y:S02]  /*5560*/  LEA.HI.SX32 R80, R80, R33.reuse, 0x1b ;  /* 0x0000002150507211 */ /* 0x080fe400078fdaff */
[C---:B-1----:R-:W-:Y:S02]  /*5570*/  IADD3 R86, PT, PT, R33.reuse, 0x220, RZ ;  /* 0x0000022021567810 */ /* 0x042fe40007ffe0ff */
[C---:B------:R-:W-:Y:S02]  /*5580*/  IADD3 R88, PT, PT, R33.reuse, 0x240, RZ ;  /* 0x0000024021587810 */ /* 0x040fe40007ffe0ff */
[-C--:B------:R-:W-:Y:S02]  /*5590*/  LEA.HI.SX32 R86, R86, R33.reuse, 0x1b ;  /* 0x0000002156567211 */ /* 0x080fe400078fdaff */
[----:B------:R-:W-:Y:S02]  /*55a0*/  IADD3 R152, PT, PT, R33, 0x280, RZ ;  /* 0x0000028021987810 */ /* 0x000fe40007ffe0ff */
[----:B------:R-:W-:-:S02]  /*55b0*/  LEA.HI.SX32 R88, R88, R33, 0x1b ;  /* 0x0000002158587211 */ /* 0x000fc400078fdaff */
[----:B------:R-:W-:Y:S02]  /*55c0*/  LEA.HI.SX32 R152, R152, R33, 0x1b ;  /* 0x0000002198987211 */ /* 0x000fe400078fdaff */
[----:B---3--:R-:W-:-:S05]  /*55d0*/  LEA R159, R150, R159, 0x18 ;  /* 0x0000009f969f7211 */ /* 0x008fca00078ec0ff */
[--C-:B------:R-:W-:Y:S01]  /*55e0*/  IMAD R80, R80, 0x2, R159.reuse ;  /* 0x0000000250507824 */ /* 0x100fe200078e029f */
[----:B------:R-:W-:Y:S02]  /*55f0*/  IADD3 R150, PT, PT, R33, 0x260, RZ ;  /* 0x0000026021967810 */ /* 0x000fe40007ffe0ff */
[----:B------:R-:W-:Y:S02]  /*5600*/  LEA R86, R86, R159, 0x1 ;  /* 0x0000009f56567211 */ /* 0x000fe400078e08ff */
[----:B------:R-:W-:Y:S02]  /*5610*/  LEA.HI.SX32 R150, R150, R33, 0x1b ;  /* 0x0000002196967211 */ /* 0x000fe400078fdaff */
[-C--:B------:R-:W-:Y:S01]  /*5620*/  LEA R88, R88, R159.reuse, 0x1 ;  /* 0x0000009f58587211 */ /* 0x080fe200078e08ff */
[----:B------:R-:W-:Y:S01]  /*5630*/  IMAD R152, R152, 0x2, R159 ;  /* 0x0000000298987824 */ /* 0x000fe200078e029f */
[----:B------:R-:W-:Y:S01]  /*5640*/  LEA R150, R150, R159, 0x1 ;  /* 0x0000009f96967211 */ /* 0x000fe200078e08ff */
[----:B--2---:R-:W-:Y:S04]  /*5650*/  STS.U16 [R35], R188 ;  /* 0x000000bc23007388 */ /* 0x004fe80000000400 */
[----:B------:R0:W-:Y:S04]  /*5660*/  STS.U16 [R37+0x40], R158 ;  /* 0x0000409e25007388 */ /* 0x0001e80000000400 */
[----:B------:R-:W-:Y:S04]  /*5670*/  STS.U16 [R39+0x80], R160 ;  /* 0x000080a027007388 */ /* 0x000fe80000000400 */
[----:B------:R-:W-:Y:S04]  /*5680*/  STS.U16 [R41+0xc0], R162 ;  /* 0x0000c0a229007388 */ /* 0x000fe80000000400 */
[----:B------:R-:W-:Y:S04]  /*5690*/  STS.U16 [R43+0x100], R164 ;  /* 0x000100a42b007388 */ /* 0x000fe80000000400 */
[----:B------:R-:W-:Y:S04]  /*56a0*/  STS.U16 [R45+0x140], R166 ;  /* 0x000140a62d007388 */ /* 0x000fe80000000400 */
[----:B------:R-:W-:Y:S04]  /*56b0*/  STS.U16 [R47+0x180], R168 ;  /* 0x000180a82f007388 */ /* 0x000fe80000000400 */
[----:B------:R-:W-:Y:S01]  /*56c0*/  STS.U16 [R49+0x1c0], R170 ;  /* 0x0001c0aa31007388 */ /* 0x000fe20000000400 */
[----:B----4-:R-:W-:-:S03]  /*56d0*/  FMUL.FTZ R81, R83, R78 ;  /* 0x0000004e53517220 */ /* 0x010fc60000410000 */
[----:B------:R-:W-:Y:S04]  /*56e0*/  STS.U16 [R51+0x200], R172 ;  /* 0x000200ac33007388 */ /* 0x000fe80000000400 */
[----:B------:R-:W-:Y:S01]  /*56f0*/  STS.U16 [R53+0x240], R174 ;  /* 0x000240ae35007388 */ /* 0x000fe20000000400 */
[----:B------:R-:W-:Y:S01]  /*5700*/  FMUL.RZ R91, R81, 0.15915493667125701904 ;  /* 0x3e22f983515b7820 */ /* 0x000fe2000040c000 */
[----:B------:R-:W-:Y:S02]  /*5710*/  FMUL.FTZ R81, R82, 1.4426950216293334961 ;  /* 0x3fb8aa3b52517820 */ /* 0x000fe40000410000 */
[----:B------:R-:W-:Y:S01]  /*5720*/  STS.U16 [R55+0x280], R176 ;  /* 0x000280b037007388 */ /* 0x000fe20000000400 */
[----:B------:R-:W-:-:S03]  /*5730*/  FMUL.FTZ R82, R83, R92 ;  /* 0x0000005c53527220 */ /* 0x000fc60000410000 */
[----:B------:R-:W-:Y:S04]  /*5740*/  STS.U16 [R57+0x2c0], R178 ;  /* 0x0002c0b239007388 */ /* 0x000fe80000000400 */
[----:B------:R-:W-:Y:S04]  /*5750*/  STS.U16 [R59+0x300], R180 ;  /* 0x000300b43b007388 */ /* 0x000fe80000000400 */
[----:B------:R-:W-:Y:S04]  /*5760*/  STS.U16 [R61+0x340], R182 ;  /* 0x000340b63d007388 */ /* 0x000fe80000000400 */
[----:B------:R-:W-:Y:S04]  /*5770*/  STS.U16 [R63+0x380], R184 ;  /* 0x000380b83f007388 */ /* 0x000fe80000000400 */
[----:B------:R-:W-:Y:S04]  /*5780*/  STS.U16 [R65+0x3c0], R186 ;  /* 0x0003c0ba41007388 */ /* 0x000fe80000000400 */
[----:B------:R1:W-:Y:S01]  /*5790*/  STS.U16 [R80+0x400], R135 ;  /* 0x0004008750007388 */ /* 0x0003e20000000400 */
[----:B0-----:R-:W-:-:S02]  /*57a0*/  IADD3 R158, PT, PT, R33, 0x300, RZ ;  /* 0x00000300219e7810 */ /* 0x001fc40007ffe0ff */
[C---:B-1----:R-:W-:Y:S01]  /*57b0*/  IADD3 R80, PT, PT, R33.reuse, 0x2a0, RZ ;  /* 0x000002a021507810 */ /* 0x042fe20007ffe0ff */
[----:B------:R-:W-:Y:S01]  /*57c0*/  FMUL.RZ R135, R82, 0.15915493667125701904 ;  /* 0x3e22f98352877820 */ /* 0x000fe2000040c000 */
[----:B------:R-:W-:Y:S02]  /*57d0*/  IADD3 R82, PT, PT, R33, 0x2c0, RZ ;  /* 0x000002c021527810 */ /* 0x000fe40007ffe0ff */
[-C--:B------:R-:W-:Y:S02]  /*57e0*/  LEA.HI.SX32 R80, R80, R33.reuse, 0x1b ;  /* 0x0000002150507211 */ /* 0x080fe400078fdaff */
[----:B------:R-:W-:Y:S01]  /*57f0*/  LEA.HI.SX32 R82, R82, R33, 0x1b ;  /* 0x0000002152527211 */ /* 0x000fe200078fdaff */
[----:B------:R0:W-:Y:S01]  /*5800*/  STS.U16 [R86+0x440], R137 ;  /* 0x0004408956007388 */ /* 0x0001e20000000400 */
[-C--:B------:R-:W-:Y:S02]  /*5810*/  LEA R80, R80, R159.reuse, 0x1 ;  /* 0x0000009f50507211 */ /* 0x080fe400078e08ff */
[----:B------:R-:W-:Y:S01]  /*5820*/  LEA R82, R82, R159, 0x1 ;  /* 0x0000009f52527211 */ /* 0x000fe200078e08ff */
[----:B------:R-:W-:Y:S01]  /*5830*/  STS.U16 [R88+0x480], R139 ;  /* 0x0004808b58007388 */ /* 0x000fe20000000400 */
[----:B------:R-:W-:-:S02]  /*5840*/  LEA.HI.SX32 R158, R158, R33, 0x1b ;  /* 0x000000219e9e7211 */ /* 0x000fc400078fdaff */
[----:B0-----:R-:W-:Y:S01]  /*5850*/  IADD3 R86, PT, PT, R33, 0x2e0, RZ ;  /* 0x000002e021567810 */ /* 0x001fe20007ffe0ff */
[----:B------:R-:W-:Y:S01]  /*5860*/  STS.U16 [R150+0x4c0], R155 ;  /* 0x0004c09b96007388 */ /* 0x000fe20000000400 */
[----:B------:R-:W-:Y:S02]  /*5870*/  FMUL.FTZ R89, R81, R78 ;  /* 0x0000004e51597220 */ /* 0x000fe40000410000 */
[----:B------:R-:W-:Y:S01]  /*5880*/  LEA.HI.SX32 R86, R86, R33, 0x1b ;  /* 0x0000002156567211 */ /* 0x000fe200078fdaff */
[----:B------:R-:W-:Y:S04]  /*5890*/  STS.U16 [R152+0x500], R157 ;  /* 0x0005009d98007388 */ /* 0x000fe80000000400 */
[----:B-----5:R0:W-:Y:S01]  /*58a0*/  STS.U16 [R80+0x540], R161 ;  /* 0x000540a150007388 */ /* 0x0201e20000000400 */
[----:B------:R-:W-:-:S03]  /*58b0*/  LEA R86, R86, R159, 0x1 ;  /* 0x0000009f56567211 */ /* 0x000fc600078e08ff */
[----:B------:R1:W-:Y:S01]  /*58c0*/  STS.U16 [R82+0x580], R163 ;  /* 0x000580a352007388 */ /* 0x0003e20000000400 */
[----:B------:R-:W-:Y:S01]  /*58d0*/  LEA R158, R158, R159, 0x1 ;  /* 0x0000009f9e9e7211 */ /* 0x000fe200078e08ff */
[----:B------:R2:W3:Y:S01]  /*58e0*/  MUFU.EX2 R164, R89 ;  /* 0x0000005900a47308 */ /* 0x0004e20000000800 */
[C---:B0-----:R-:W-:Y:S01]  /*58f0*/  VIADD R80, R33.reuse, 0x320 ;  /* 0x0000032021507836 */ /* 0x041fe20000000000 */
[----:B------:R-:W-:Y:S01]  /*5900*/  IADD3 R150, PT, PT, R33, 0x340, RZ ;  /* 0x0000034021967810 */ /* 0x000fe20007ffe0ff */
[----:B-1----:R-:W-:Y:S01]  /*5910*/  FMUL.FTZ R82, R83, R96 ;  /* 0x0000006053527220 */ /* 0x002fe20000410000 */
[----:B--2---:R-:W-:Y:S01]  /*5920*/  FMUL.FTZ R89, R81, R92 ;  /* 0x0000005c51597220 */ /* 0x004fe20000410000 */
[C---:B------:R-:W-:Y:S02]  /*5930*/  IADD3 R152, PT, PT, R33.reuse, 0x360, RZ ;  /* 0x0000036021987810 */ /* 0x040fe40007ffe0ff */
[-C--:B------:R-:W-:Y:S01]  /*5940*/  LEA.HI.SX32 R80, R80, R33.reuse, 0x1b ;  /* 0x0000002150507211 */ /* 0x080fe200078fdaff */
[----:B------:R-:W-:Y:S01]  /*5950*/  FMUL.RZ R139, R82, 0.15915493667125701904 ;  /* 0x3e22f983528b7820 */ /* 0x000fe2000040c000 */
[C---:B------:R-:W-:Y:S01]  /*5960*/  IADD3 R160, PT, PT, R33.reuse, 0x380, RZ ;  /* 0x0000038021a07810 */ /* 0x040fe20007ffe0ff */
[----:B------:R-:W-:Y:S01]  /*5970*/  VIADD R82, R33, 0x3a0 ;  /* 0x000003a021527836 */ /* 0x000fe20000000000 */
[----:B------:R-:W-:Y:S01]  /*5980*/  MUFU.SIN R87, R91 ;  /* 0x0000005b00577308 */ /* 0x000fe20000000400 */
[----:B------:R0:W-:Y:S01]  /*5990*/  STS.U16 [R86+0x5c0], R165 ;  /* 0x0005c0a556007388 */ /* 0x0001e20000000400 */
[----:B------:R-:W-:-:S02]  /*59a0*/  LEA.HI.SX32 R150, R150, R33, 0x1b ;  /* 0x0000002196967211 */ /* 0x000fc400078fdaff */
[----:B------:R-:W-:Y:S01]  /*59b0*/  LEA.HI.SX32 R152, R152, R33, 0x1b ;  /* 0x0000002198987211 */ /* 0x000fe200078fdaff */
[----:B------:R1:W-:Y:S01]  /*59c0*/  STS.U16 [R158+0x600], R167 ;  /* 0x000600a79e007388 */ /* 0x0003e20000000400 */
[----:B------:R-:W-:Y:S02]  /*59d0*/  LEA R80, R80, R159, 0x1 ;  /* 0x0000009f50507211 */ /* 0x000fe400078e08ff */
[----:B------:R2:W3:Y:S01]  /*59e0*/  MUFU.COS R177, R91 ;  /* 0x0000005b00b17308 */ /* 0x0004e20000000000 */
[-C--:B------:R-:W-:Y:S02]  /*59f0*/  LEA.HI.SX32 R160, R160, R33.reuse, 0x1b ;  /* 0x00000021a0a07211 */ /* 0x080fe400078fdaff */
[C---:B0-----:R-:W-:Y:S02]  /*5a00*/  IADD3 R86, PT, PT, R33.reuse, 0x3c0, RZ ;  /* 0x000003c021567810 */ /* 0x041fe40007ffe0ff */
[----:B------:R-:W-:Y:S02]  /*5a10*/  LEA.HI.SX32 R82, R82, R33, 0x1b ;  /* 0x0000002152527211 */ /* 0x000fe400078fdaff */
[----:B-1----:R-:W-:Y:S01]  /*5a20*/  IADD3 R158, PT, PT, R33, 0x3e0, RZ ;  /* 0x000003e0219e7810 */ /* 0x002fe20007ffe0ff */
[----:B------:R0:W1:Y:S01]  /*5a30*/  MUFU.EX2 R179, R89 ;  /* 0x0000005900b37308 */ /* 0x0000620000000800 */
[----:B--2---:R-:W-:Y:S01]  /*5a40*/  FMUL.FTZ R91, R83, R94 ;  /* 0x0000005e535b7220 */ /* 0x004fe20000410000 */
[----:B------:R-:W-:-:S02]  /*5a50*/  LEA R150, R150, R159, 0x1 ;  /* 0x0000009f96967211 */ /* 0x000fc400078e08ff */
[----:B------:R-:W-:Y:S01]  /*5a60*/  MUFU.SIN R88, R135 ;  /* 0x0000008700587308 */ /* 0x000fe20000000400 */
[----:B------:R-:W-:Y:S01]  /*5a70*/  FMUL.RZ R91, R91, 0.15915493667125701904 ;  /* 0x3e22f9835b5b7820 */ /* 0x000fe2000040c000 */
[----:B------:R-:W-:Y:S01]  /*5a80*/  LEA.HI.SX32 R86, R86, R33, 0x1b ;  /* 0x0000002156567211 */ /* 0x000fe200078fdaff */
[----:B0-----:R-:W-:-:S05]  /*5a90*/  FMUL.FTZ R89, R81, R94 ;  /* 0x0000005e51597220 */ /* 0x001fca0000410000 */
[----:B------:R0:W1:Y:S01]  /*5aa0*/  MUFU.COS R166, R135 ;  /* 0x0000008700a67308 */ /* 0x0000620000000000 */
[----:B------:R-:W-:Y:S01]  /*5ab0*/  LEA R152, R152, R159, 0x1 ;  /* 0x0000009f98987211 */ /* 0x000fe200078e08ff */
[----:B------:R2:W-:Y:S01]  /*5ac0*/  STS.U16 [R80+0x640], R169 ;  /* 0x000640a950007388 */ /* 0x0005e20000000400 */
[----:B------:R-:W-:Y:S02]  /*5ad0*/  LEA.HI.SX32 R158, R158, R33, 0x1b ;  /* 0x000000219e9e7211 */ /* 0x000fe400078fdaff */
[-C--:B------:R-:W-:Y:S02]  /*5ae0*/  LEA R160, R160, R159.reuse, 0x1 ;  /* 0x0000009fa0a07211 */ /* 0x080fe400078e08ff */
[----:B0-----:R-:W-:Y:S01]  /*5af0*/  SHF.L.U32 R135, R33, 0x5, RZ ;  /* 0x0000000521877819 */ /* 0x001fe200000006ff */
[----:B------:R0:W4:Y:S01]  /*5b00*/  MUFU.EX2 R174, R89 ;  /* 0x0000005900ae7308 */ /* 0x0001220000000800 */
[----:B------:R-:W-:Y:S02]  /*5b10*/  LEA R86, R86, R159, 0x1 ;  /* 0x0000009f56567211 */ /* 0x000fe400078e08ff */
[----:B--2---:R-:W-:Y:S01]  /*5b20*/  LEA.HI.SX32 R80, R135, R135, 0x1b ;  /* 0x0000008787507211 */ /* 0x004fe200078fdaff */
[----:B------:R-:W4:Y:S01]  /*5b30*/  MUFU.SIN R137, R91 ;  /* 0x0000005b00897308 */ /* 0x000f220000000400 */
[----:B------:R1:W-:Y:S01]  /*5b40*/  STS.U16 [R150+0x680], R171 ;  /* 0x000680ab96007388 */ /* 0x0003e20000000400 */
[----:B0-----:R-:W-:-:S03]  /*5b50*/  LEA R89, R82, R159, 0x1 ;  /* 0x0000009f52597211 */ /* 0x001fc600078e08ff */
[----:B------:R-:W-:Y:S03]  /*5b60*/  STS.U16 [R152+0x6c0], R173 ;  /* 0x0006c0ad98007388 */ /* 0x000fe60000000400 */
[----:B------:R0:W2:Y:S01]  /*5b70*/  MUFU.COS R163, R91 ;  /* 0x0000005b00a37308 */ /* 0x0000a20000000000 */
[-C--:B------:R-:W-:Y:S01]  /*5b80*/  LEA R80, R80, R159.reuse, 0x1 ;  /* 0x0000009f50507211 */ /* 0x080fe200078e08ff */
[----:B------:R-:W-:Y:S04]  /*5b90*/  STS.U16 [R160+0x700], R175 ;  /* 0x000700afa0007388 */ /* 0x000fe80000000400 */
[----:B------:R5:W-:Y:S01]  /*5ba0*/  STS.U16 [R89+0x740], R84 ;  /* 0x0007405459007388 */ /* 0x000be20000000400 */
[----:B0-----:R-:W-:-:S03]  /*5bb0*/  LEA R91, R158, R159, 0x1 ;  /* 0x0000009f9e5b7211 */ /* 0x001fc600078e08ff */
[----:B------:R-:W-:Y:S04]  /*5bc0*/  STS.U16 [R86+0x780], R85 ;  /* 0x0007805556007388 */ /* 0x000fe80000000400 */
[----:B------:R0:W-:Y:S01]  /*5bd0*/  STS.U16 [R91+0x7c0], R90 ;  /* 0x0007c05a5b007388 */ /* 0x0001e20000000400 */
[----:B------:R-:W-:-:S03]  /*5be0*/  NOP ;  /* 0x0000000000007918 */ /* 0x000fc60000000000 */
[----:B------:R-:W2:Y:S01]  /*5bf0*/  LDS.U16 R150, [R80] ;  /* 0x0000000050967984 */ /* 0x000ea20000000400 */
[----:B------:R-:W-:Y:S01]  /*5c00*/  FMUL.FTZ R82, R83, R98 ;  /* 0x0000006253527220 */ /* 0x000fe20000410000 */
[----:B------:R-:W-:Y:S02]  /*5c10*/  MUFU.SIN R151, R139 ;  /* 0x0000008b00977308 */ /* 0x000fe40000000400 */
[----:B------:R-:W2:Y:S01]  /*5c20*/  LDS.U16 R89, [R80+0x4] ;  /* 0x0000040050597984 */ /* 0x000ea20000000400 */
[----:B------:R-:W-:-:S05]  /*5c30*/  FMUL.RZ R155, R82, 0.15915493667125701904 ;  /* 0x3e22f983529b7820 */ /* 0x000fca000040c000 */
[----:B------:R-:W2:Y:S01]  /*5c40*/  MUFU.COS R181, R139 ;  /* 0x0000008b00b57308 */ /* 0x000ea20000000000 */
[C---:B------:R-:W-:Y:S01]  /*5c50*/  FMUL.FTZ R153, R81.reuse, R96 ;  /* 0x0000006051997220 */ /* 0x040fe20000410000 */
[----:B------:R-:W-:Y:S01]  /*5c60*/  IMAD.SHL.U32 R135, R4, 0x10, RZ ;  /* 0x0000001004877824 */ /* 0x000fe200078e00ff */
[----:B------:R-:W-:Y:S01]  /*5c70*/  LDS.U16 R162, [R80+0xa] ;  /* 0x00000a0050a27984 */ /* 0x000fe20000000400 */
[----:B------:R-:W-:Y:S01]  /*5c80*/  FMUL.FTZ R167, R81, R104 ;  /* 0x0000006851a77220 */ /* 0x000fe20000410000 */
[C---:B---3--:R-:W-:Y:S01]  /*5c90*/  FMUL.FTZ R168, R164.reuse, R177 ;  /* 0x000000b1a4a87220 */ /* 0x048fe20000410000 */
[----:B------:R-:W-:Y:S01]  /*5ca0*/  FMUL.FTZ R87, R164, R87 ;  /* 0x00000057a4577220 */ /* 0x000fe20000410000 */
[----:B-1----:R-:W-:Y:S01]  /*5cb0*/  FMUL.FTZ R171, R179, R166 ;  /* 0x000000a6b3ab7220 */ /* 0x002fe20000410000 */
[----:B------:R-:W-:Y:S01]  /*5cc0*/  MUFU.SIN R139, R155 ;  /* 0x0000009b008b7308 */ /* 0x000fe20000000400 */
[----:B-----5:R-:W-:Y:S01]  /*5cd0*/  FMUL.FTZ R84, R83, R100 ;  /* 0x0000006453547220 */ /* 0x020fe20000410000 */
[----:B------:R-:W-:Y:S01]  /*5ce0*/  LDS.U16 R176, [R80+0x16] ;  /* 0x0000160050b07984 */ /* 0x000fe20000000400 */
[----:B------:R-:W-:-:S03]  /*5cf0*/  FMUL.FTZ R88, R179, R88 ;  /* 0x00000058b3587220 */ /* 0x000fc60000410000 */
[----:B------:R-:W-:Y:S02]  /*5d00*/  LDS.U16 R175, [R80+0x14] ;  /* 0x0000140050af7984 */ /* 0x000fe40000000400 */
[----:B------:R1:W3:Y:S01]  /*5d10*/  MUFU.COS R185, R155 ;  /* 0x0000009b00b97308 */ /* 0x0002e20000000000 */
[----:B------:R-:W-:Y:S01]  /*5d20*/  FMUL.FTZ R158, R83, R104 ;  /* 0x00000068539e7220 */ /* 0x000fe20000410000 */
[----:B0-----:R-:W-:Y:S01]  /*5d30*/  FMUL.FTZ R91, R81, R100 ;  /* 0x00000064515b7220 */ /* 0x001fe20000410000 */
[----:B----4-:R-:W-:Y:S01]  /*5d40*/  FMUL.FTZ R137, R174, R137 ;  /* 0x00000089ae897220 */ /* 0x010fe20000410000 */
[----:B------:R-:W-:Y:S04]  /*5d50*/  LDS.U16 R190, [R80+0x20] ;  /* 0x0000200050be7984 */ /* 0x000fe80000000400 */
[----:B------:R0:W4:Y:S01]  /*5d60*/  MUFU.EX2 R180, R153 ;  /* 0x0000009900b47308 */ /* 0x0001220000000800 */
[----:B-1----:R-:W1:Y:S01]  /*5d70*/  LDS.U16 R155, [R80+0x6] ;  /* 0x00000600509b7984 */ /* 0x002e620000000400 */
[----:B------:R-:W-:-:S02]  /*5d80*/  IADD3 R157, PT, PT, R135, 0x2, RZ ;  /* 0x00000002879d7810 */ /* 0x000fc40007ffe0ff */
[----:B------:R-:W-:Y:S01]  /*5d90*/  IADD3 R165, PT, PT, R135, 0x4, RZ ;  /* 0x0000000487a57810 */ /* 0x000fe20007ffe0ff */
[----:B------:R-:W-:Y:S04]  /*5da0*/  LDS.U16 R164, [R80+0xc] ;  /* 0x00000c0050a47984 */ /* 0x000fe80000000400 */
[----:B0-----:R-:W0:Y:S01]  /*5db0*/  LDS.U16 R153, [R80+0x2] ;  /* 0x0000020050997984 */ /* 0x001e220000000400 */
[-C--:B------:R-:W-:Y:S02]  /*5dc0*/  ISETP.GE.U32.AND P2, PT, R157, R76.reuse, PT ;  /* 0x0000004c9d00720c */ /* 0x080fe40003f46070 */
[----:B--2---:R-:W-:Y:S01]  /*5dd0*/  SHF.L.U32 R150, R150, 0x10, RZ ;  /* 0x0000001096967819 */ /* 0x004fe200000006ff */
[----:B------:R-:W2:Y:S01]  /*5de0*/  LDS.U16 R157, [R80+0x8] ;  /* 0x00000800509d7984 */ /* 0x000ea20000000400 */
[----:B------:R-:W-:-:S02]  /*5df0*/  ISETP.GE.U32.AND P3, PT, R165, R76, PT ;  /* 0x0000004ca500720c */ /* 0x000fc40003f66070 */
[----:B------:R-:W-:Y:S01]  /*5e00*/  ISETP.GE.U32.AND P6, PT, R135, R76, PT ;  /* 0x0000004c8700720c */ /* 0x000fe20003fc6070 */
[----:B------:R-:W-:Y:S01]  /*5e10*/  FMUL.FTZ R150, R131, R150 ;  /* 0x0000009683967220 */ /* 0x000fe20000410000 */
[----:B------:R-:W5:Y:S04]  /*5e20*/  LDS.U16 R165, [R80+0xe] ;  /* 0x00000e0050a57984 */ /* 0x000f680000000400 */
[----:B------:R-:W-:Y:S01]  /*5e30*/  FSEL R172, R150, RZ, !P6 ;  /* 0x000000ff96ac7208 */ /* 0x000fe20007000000 */
[----:B------:R-:W-:Y:S01]  /*5e40*/  IMAD.U32 R150, R89, 0x10000, RZ ;  /* 0x0001000059967824 */ /* 0x000fe200078e00ff */
[----:B------:R-:W-:Y:S01]  /*5e50*/  IADD3 R85, PT, PT, R135, 0x1, RZ ;  /* 0x0000000187557810 */ /* 0x000fe20007ffe0ff */
[----:B------:R3:W-:Y:S01]  /*5e60*/  MUFU.EX2 R89, R167 ;  /* 0x000000a700597308 */ /* 0x0007e20000000800 */
[----:B------:R-:W-:Y:S01]  /*5e70*/  FMUL.RZ R86, R84, 0.15915493667125701904 ;  /* 0x3e22f98354567820 */ /* 0x000fe2000040c000 */
[----:B------:R-:W-:Y:S01]  /*5e80*/  LDS.U16 R179, [R80+0x18] ;  /* 0x0000180050b37984 */ /* 0x000fe20000000400 */
[----:B------:R-:W-:-:S03]  /*5e90*/  ISETP.GE.U32.AND P5, PT, R85, R76, PT ;  /* 0x0000004c5500720c */ /* 0x000fc60003fa6070 */
[----:B------:R-:W-:Y:S04]  /*5ea0*/  LDS.U16 R191, [R80+0x22] ;  /* 0x0000220050bf7984 */ /* 0x000fe80000000400 */
[----:B---3--:R-:W3:Y:S01]  /*5eb0*/  LDS.U16 R167, [R80+0x12] ;  /* 0x0000120050a77984 */ /* 0x008ee20000000400 */
[----:B-1----:R-:W-:-:S05]  /*5ec0*/  SHF.L.U32 R166, R155, 0x10, RZ ;  /* 0x000000109ba67819 */ /* 0x002fca00000006ff */
[----:B------:R-:W-:Y:S01]  /*5ed0*/  FMUL.FTZ R166, R129, R166 ;  /* 0x000000a681a67220 */ /* 0x000fe20000410000 */
[----:B------:R-:W-:-:S04]  /*5ee0*/  FMUL.FTZ R84, R83, R102 ;  /* 0x0000006653547220 */ /* 0x000fc80000410000 */
[----:B------:R-:W-:Y:S02]  /*5ef0*/  FSEL R170, R166, RZ, !P5 ;  /* 0x000000ffa6aa7208 */ /* 0x000fe40006800000 */
[----:B------:R-:W1:Y:S01]  /*5f00*/  LDS.U16 R166, [R80+0x10] ;  /* 0x0000100050a67984 */ /* 0x000e620000000400 */
[----:B------:R-:W-:Y:S01]  /*5f10*/  FMUL.RZ R160, R84, 0.15915493667125701904 ;  /* 0x3e22f98354a07820 */ /* 0x000fe2000040c000 */
[----:B------:R-:W-:Y:S02]  /*5f20*/  IADD3 R161, PT, PT, R135, 0x3, RZ ;  /* 0x0000000387a17810 */ /* 0x000fe40007ffe0ff */
[----:B0-----:R-:W-:Y:S01]  /*5f30*/  SHF.L.U32 R84, R153, 0x10, RZ ;  /* 0x0000001099547819 */ /* 0x001fe200000006ff */
[----:B------:R-:W-:Y:S01]  /*5f40*/  FMUL.FTZ R82, R81, R98 ;  /* 0x0000006251527220 */ /* 0x000fe20000410000 */
[----:B------:R-:W-:Y:S01]  /*5f50*/  ISETP.GE.U32.AND P4, PT, R161, R76, PT ;  /* 0x0000004ca100720c */ /* 0x000fe20003f86070 */
[----:B------:R-:W-:Y:S02]  /*5f60*/  FMUL.RZ R161, R158, 0.15915493667125701904 ;  /* 0x3e22f9839ea17820 */ /* 0x000fe4000040c000 */
[----:B------:R-:W-:Y:S01]  /*5f70*/  FMUL.FTZ R158, R131, R84 ;  /* 0x00000054839e7220 */ /* 0x000fe20000410000 */
[----:B------:R-:W-:Y:S01]  /*5f80*/  IADD3 R153, PT, PT, R135, 0x5, RZ ;  /* 0x0000000587997810 */ /* 0x000fe20007ffe0ff */
[----:B------:R-:W-:Y:S01]  /*5f90*/  FMUL.FTZ R150, R129, R150 ;  /* 0x0000009681967220 */ /* 0x000fe20000410000 */
[----:B------:R0:W4:Y:S01]  /*5fa0*/  MUFU.EX2 R182, R82 ;  /* 0x0000005200b67308 */ /* 0x0001220000000800 */
[----:B------:R-:W-:-:S03]  /*5fb0*/  FSEL R168, R168, 1, !P6 ;  /* 0x3f800000a8a87808 */ /* 0x000fc60007000000 */
[----:B------:R-:W-:Y:S01]  /*5fc0*/  MUFU.SIN R90, R86 ;  /* 0x00000056005a7308 */ /* 0x000fe20000000400 */
[----:B------:R-:W-:Y:S01]  /*5fd0*/  FSEL R158, R158, RZ, !P6 ;  /* 0x000000ff9e9e7208 */ /* 0x000fe20007000000 */
[----:B------:R-:W-:Y:S01]  /*5fe0*/  FMUL.FTZ R155, R83, R106 ;  /* 0x0000006a539b7220 */ /* 0x000fe20000410000 */
[----:B------:R-:W-:-:S05]  /*5ff0*/  FSEL R173, R150, RZ, !P5 ;  /* 0x000000ff96ad7208 */ /* 0x000fca0006800000 */
[----:B------:R-:W1:Y:S01]  /*6000*/  MUFU.COS R152, R86 ;  /* 0x0000005600987308 */ /* 0x000e620000000000 */
[----:B--2---:R-:W-:Y:S01]  /*6010*/  SHF.L.U32 R150, R157, 0x10, RZ ;  /* 0x000000109d967819 */ /* 0x004fe200000006ff */
[----:B------:R-:W-:-:S06]  /*6020*/  FMUL.FTZ R85, R81, R102 ;  /* 0x0000006651557220 */ /* 0x000fcc0000410000 */
[----:B0-----:R-:W-:Y:S01]  /*6030*/  MUFU.SIN R82, R160 ;  /* 0x000000a000527308 */ /* 0x001fe20000000400 */
[----:B------:R-:W-:Y:S01]  /*6040*/  FMUL.RZ R178, R155, 0.15915493667125701904 ;  /* 0x3e22f9839bb27820 */ /* 0x000fe2000040c000 */
[----:B------:R-:W-:-:S06]  /*6050*/  FSEL R171, R171, 1, !P5 ;  /* 0x3f800000abab7808 */ /* 0x000fcc0006800000 */
[----:B------:R0:W2:Y:S01]  /*6060*/  MUFU.COS R86, R160 ;  /* 0x000000a000567308 */ /* 0x0000a20000000000 */
[----:B------:R-:W-:Y:S02]  /*6070*/  SHF.L.U32 R162, R162, 0x10, RZ ;  /* 0x00000010a2a27819 */ /* 0x000fe400000006ff */
[----:B0-----:R-:W-:Y:S02]  /*6080*/  FSEL R160, R87, RZ, !P6 ;  /* 0x000000ff57a07208 */ /* 0x001fe40007000000 */
[----:B------:R-:W-:Y:S02]  /*6090*/  ISETP.GE.U32.AND P6, PT, R153, R76, PT ;  /* 0x0000004c9900720c */ /* 0x000fe40003fc6070 */
[----:B------:R-:W-:Y:S01]  /*60a0*/  IADD3 R153, PT, PT, R135, 0x6, RZ ;  /* 0x0000000687997810 */ /* 0x000fe20007ffe0ff */
[----:B------:R-:W-:Y:S01]  /*60b0*/  MUFU.SIN R84, R161 ;  /* 0x000000a100547308 */ /* 0x000fe20000000400 */
[----:B------:R-:W-:-:S07]  /*60c0*/  FMUL.FTZ R162, R127, R162 ;  /* 0x000000a27fa27220 */ /* 0x000fce0000410000 */
[----:B------:R0:W2:Y:S02]  /*60d0*/  MUFU.COS R87, R161 ;  /* 0x000000a100577308 */ /* 0x0000a40000000000 */
[----:B0-----:R-:W-:Y:S02]  /*60e0*/  FSEL R161, R88, RZ, !P5 ;  /* 0x000000ff58a17208 */ /* 0x001fe40006800000 */
[----:B------:R-:W-:Y:S01]  /*60f0*/  ISETP.GE.U32.AND P5, PT, R153, R76, PT ;  /* 0x0000004c9900720c */ /* 0x000fe20003fa6070 */
[----:B------:R-:W-:Y:S01]  /*6100*/  FMUL.FTZ R153, R174, R163 ;  /* 0x000000a3ae997220 */ /* 0x000fe20000410000 */
[----:B------:R-:W-:Y:S02]  /*6110*/  FMUL.FTZ R174, R127, R150 ;  /* 0x000000967fae7220 */ /* 0x000fe40000410000 */
[----:B------:R-:W-:Y:S01]  /*6120*/  MUFU.SIN R88, R178 ;  /* 0x000000b200587308 */ /* 0x000fe20000000400 */
[----:B------:R-:W-:Y:S02]  /*6130*/  IADD3 R155, PT, PT, R135, 0x7, RZ ;  /* 0x00000007879b7810 */ /* 0x000fe40007ffe0ff */
[----:B------:R-:W-:-:S05]  /*6140*/  FSEL R163, R137, RZ, !P2 ;  /* 0x000000ff89a37208 */ /* 0x000fca0005000000 */
[----:B------:R5:W-:Y:S01]  /*6150*/  MUFU.COS R150, R178 ;  /* 0x000000b200967308 */ /* 0x000be20000000000 */
[----:B------:R-:W-:Y:S01]  /*6160*/  SHF.L.U32 R164, R164, 0x10, RZ ;  /* 0x00000010a4a47819 */ /* 0x000fe200000006ff */
[----:B------:R-:W-:-:S06]  /*6170*/  FMUL.FTZ R137, R83, R108 ;  /* 0x0000006c53897220 */ /* 0x000fcc0000410000 */
[----:B------:R-:W1:Y:S01]  /*6180*/  MUFU.EX2 R91, R91 ;  /* 0x0000005b005b7308 */ /* 0x000e620000000800 */
[----:B-----5:R-:W-:-:S03]  /*6190*/  SHF.L.U32 R178, R165, 0x10, RZ ;  /* 0x00000010a5b27819 */ /* 0x020fc600000006ff */
[----:B------:R-:W2:Y:S01]  /*61a0*/  MUFU.EX2 R85, R85 ;  /* 0x0000005500557308 */ /* 0x000ea20000000800 */
[----:B------:R-:W-:Y:S01]  /*61b0*/  FSEL R169, R162, RZ, !P2 ;  /* 0x000000ffa2a97208 */ /* 0x000fe20005000000 */
[----:B------:R-:W-:Y:S01]  /*61c0*/  FMUL.FTZ R157, R125, R178 ;  /* 0x000000b27d9d7220 */ /* 0x000fe20000410000 */
[----:B---3--:R-:W-:Y:S01]  /*61d0*/  SHF.L.U32 R178, R167, 0x10, RZ ;  /* 0x00000010a7b27819 */ /* 0x008fe200000006ff */
[----:B----4-:R-:W-:Y:S01]  /*61e0*/  FMUL.FTZ R181, R180, R181 ;  /* 0x000000b5b4b57220 */ /* 0x010fe20000410000 */
[----:B------:R-:W-:Y:S01]  /*61f0*/  FSEL R174, R174, RZ, !P2 ;  /* 0x000000ffaeae7208 */ /* 0x000fe20005000000 */
[C---:B------:R-:W-:Y:S01]  /*6200*/  FMUL.FTZ R185, R182.reuse, R185 ;  /* 0x000000b9b6b97220 */ /* 0x040fe20000410000 */
[----:B------:R-:W-:Y:S01]  /*6210*/  FSEL R162, R153, 1, !P2 ;  /* 0x3f80000099a27808 */ /* 0x000fe20005000000 */
[----:B------:R-:W-:Y:S01]  /*6220*/  FMUL.FTZ R139, R182, R139 ;  /* 0x0000008bb68b7220 */ /* 0x000fe20000410000 */
[----:B------:R-:W-:Y:S01]  /*6230*/  ISETP.GE.U32.AND P2, PT, R155, R76, PT ;  /* 0x0000004c9b00720c */ /* 0x000fe20003f46070 */
[----:B------:R-:W-:Y:S01]  /*6240*/  FMUL.RZ R186, R137, 0.15915493667125701904 ;  /* 0x3e22f98389ba7820 */ /* 0x000fe2000040c000 */
[----:B------:R-:W-:Y:S01]  /*6250*/  FMUL.FTZ R165, R180, R151 ;  /* 0x00000097b4a57220 */ /* 0x000fe20000410000 */
[----:B------:R-:W-:Y:S01]  /*6260*/  FMUL.FTZ R155, R125, R164 ;  /* 0x000000a47d9b7220 */ /* 0x000fe20000410000 */
[----:B------:R-:W-:Y:S01]  /*6270*/  FMUL.FTZ R182, R83, R112 ;  /* 0x0000007053b67220 */ /* 0x000fe20000410000 */
[----:B------:R-:W-:-:S02]  /*6280*/  VIADD R137, R135, 0x8 ;  /* 0x0000000887897836 */ /* 0x000fc40000000000 */
[----:B------:R-:W-:Y:S01]  /*6290*/  FMUL.FTZ R178, R123, R178 ;  /* 0x000000b27bb27220 */ /* 0x000fe20000410000 */
[----:B------:R-:W-:Y:S01]  /*62a0*/  FSEL R164, R181, 1, !P4 ;  /* 0x3f800000b5a47808 */ /* 0x000fe20006000000 */
[----:B------:R-:W-:Y:S01]  /*62b0*/  FMUL.RZ R202, R182, 0.15915493667125701904 ;  /* 0x3e22f983b6ca7820 */ /* 0x000fe2000040c000 */
[----:B------:R-:W-:Y:S01]  /*62c0*/  SHF.L.U32 R176, R176, 0x10, RZ ;  /* 0x00000010b0b07819 */ /* 0x000fe200000006ff */
[----:B-1----:R-:W-:Y:S01]  /*62d0*/  FMUL.FTZ R181, R91, R152 ;  /* 0x000000985bb57220 */ /* 0x002fe20000410000 */
[----:B------:R-:W-:Y:S01]  /*62e0*/  FSEL R165, R165, RZ, !P4 ;  /* 0x000000ffa5a57208 */ /* 0x000fe20006000000 */
[----:B--2---:R-:W-:Y:S01]  /*62f0*/  FMUL.FTZ R182, R85, R86 ;  /* 0x0000005655b67220 */ /* 0x004fe20000410000 */
[----:B------:R-:W-:Y:S01]  /*6300*/  FSEL R155, R155, RZ, !P4 ;  /* 0x000000ff9b9b7208 */ /* 0x000fe20006000000 */
[----:B------:R-:W0:Y:S01]  /*6310*/  LDS.U16 R180, [R80+0x1a] ;  /* 0x00001a0050b47984 */ /* 0x000e220000000400 */
[----:B------:R-:W-:Y:S02]  /*6320*/  FSEL R157, R157, RZ, !P4 ;  /* 0x000000ff9d9d7208 */ /* 0x000fe40006000000 */
[----:B------:R-:W-:Y:S01]  /*6330*/  ISETP.GE.U32.AND P4, PT, R137, R76, PT ;  /* 0x0000004c8900720c */ /* 0x000fe20003f86070 */
[----:B------:R-:W-:Y:S01]  /*6340*/  FMUL.FTZ R137, R83, R110 ;  /* 0x0000006e53897220 */ /* 0x000fe20000410000 */
[----:B------:R-:W-:Y:S01]  /*6350*/  FSEL R167, R139, RZ, !P3 ;  /* 0x000000ff8ba77208 */ /* 0x000fe20005800000 */
[----:B------:R-:W-:Y:S01]  /*6360*/  FMUL.FTZ R177, R81, R106 ;  /* 0x0000006a51b17220 */ /* 0x000fe20000410000 */
[----:B------:R-:W-:Y:S01]  /*6370*/  SHF.L.U32 R86, R179, 0x10, RZ ;  /* 0x00000010b3567819 */ /* 0x000fe200000006ff */
[----:B------:R-:W-:Y:S01]  /*6380*/  LDS.U16 R152, [R80+0x1c] ;  /* 0x00001c0050987984 */ /* 0x000fe20000000400 */
[----:B------:R-:W-:-:S02]  /*6390*/  SHF.L.U32 R166, R166, 0x10, RZ ;  /* 0x00000010a6a67819 */ /* 0x000fc400000006ff */
[----:B------:R-:W-:Y:S02]  /*63a0*/  FSEL R139, R178, RZ, !P3 ;  /* 0x000000ffb28b7208 */ /* 0x000fe40005800000 */
[----:B------:R-:W-:Y:S01]  /*63b0*/  SHF.L.U32 R178, R175, 0x10, RZ ;  /* 0x00000010afb27819 */ /* 0x000fe200000006ff */
[----:B------:R-:W-:Y:S01]  /*63c0*/  FMUL.FTZ R175, R121, R176 ;  /* 0x000000b079af7220 */ /* 0x000fe20000410000 */
[----:B------:R-:W-:Y:S01]  /*63d0*/  FSEL R176, R181, 1, !P6 ;  /* 0x3f800000b5b07808 */ /* 0x000fe20007000000 */
[----:B------:R-:W-:Y:S01]  /*63e0*/  FMUL.RZ R188, R137, 0.15915493667125701904 ;  /* 0x3e22f98389bc7820 */ /* 0x000fe2000040c000 */
[----:B------:R-:W-:Y:S01]  /*63f0*/  FMUL.FTZ R181, R119, R86 ;  /* 0x0000005677b57220 */ /* 0x000fe20000410000 */
[----:B------:R-:W-:Y:S01]  /*6400*/  FMUL.FTZ R137, R123, R166 ;  /* 0x000000a67b897220 */ /* 0x000fe20000410000 */
[----:B------:R-:W1:Y:S01]  /*6410*/  LDS.U16 R86, [R80+0x26] ;  /* 0x0000260050567984 */ /* 0x000e620000000400 */
[----:B------:R2:W-:Y:S01]  /*6420*/  MUFU.EX2 R153, R177 ;  /* 0x000000b100997308 */ /* 0x0005e20000000800 */
[----:B------:R-:W-:-:S02]  /*6430*/  FSEL R166, R185, 1, !P3 ;  /* 0x3f800000b9a67808 */ /* 0x000fc40005800000 */
[----:B------:R-:W-:Y:S01]  /*6440*/  FSEL R137, R137, RZ, !P3 ;  /* 0x000000ff89897208 */ /* 0x000fe20005800000 */
[----:B------:R-:W3:Y:S01]  /*6450*/  LDS.U16 R185, [R80+0x1e] ;  /* 0x00001e0050b97984 */ /* 0x000ee20000000400 */
[----:B--2---:R-:W-:Y:S01]  /*6460*/  IADD3 R177, PT, PT, R135, 0x9, RZ ;  /* 0x0000000987b17810 */ /* 0x004fe20007ffe0ff */
[----:B------:R-:W-:Y:S03]  /*6470*/  MUFU.SIN R189, R188 ;  /* 0x000000bc00bd7308 */ /* 0x000fe60000000400 */
[----:B------:R-:W-:Y:S01]  /*6480*/  ISETP.GE.U32.AND P3, PT, R177, R76, PT ;  /* 0x0000004cb100720c */ /* 0x000fe20003f66070 */
[----:B------:R-:W-:-:S04]  /*6490*/  FMUL.FTZ R177, R91, R90 ;  /* 0x0000005a5bb17220 */ /* 0x000fc80000410000 */
[----:B------:R2:W-:Y:S01]  /*64a0*/  MUFU.COS R91, R188 ;  /* 0x000000bc005b7308 */ /* 0x0005e20000000000 */
[----:B------:R-:W-:Y:S02]  /*64b0*/  FMUL.FTZ R179, R85, R82 ;  /* 0x0000005255b37220 */ /* 0x000fe40000410000 */
[----:B------:R-:W-:Y:S01]  /*64c0*/  LDS.U16 R85, [R80+0x24] ;  /* 0x0000240050557984 */ /* 0x000fe20000000400 */
[C---:B--2---:R-:W-:Y:S01]  /*64d0*/  FMUL.FTZ R188, R89.reuse, R87 ;  /* 0x0000005759bc7220 */ /* 0x044fe20000410000 */
[----:B------:R-:W-:Y:S02]  /*64e0*/  FMUL.FTZ R89, R89, R84 ;  /* 0x0000005459597220 */ /* 0x000fe40000410000 */
[----:B------:R-:W-:Y:S04]  /*64f0*/  LDS.U16 R87, [R80+0x2a] ;  /* 0x00002a0050577984 */ /* 0x000fe80000000400 */
[----:B------:R-:W2:Y:S01]  /*6500*/  LDS.U16 R84, [R80+0x28] ;  /* 0x0000280050547984 */ /* 0x000ea20000000400 */
[C---:B------:R-:W-:Y:S01]  /*6510*/  FMUL.FTZ R184, R81.reuse, R108 ;  /* 0x0000006c51b87220 */ /* 0x040fe20000410000 */
[----:B------:R-:W4:Y:S01]  /*6520*/  MUFU.COS R183, R186 ;  /* 0x000000ba00b77308 */ /* 0x000f220000000000 */
[----:B------:R-:W-:Y:S01]  /*6530*/  FMUL.FTZ R90, R81, R110 ;  /* 0x0000006e515a7220 */ /* 0x000fe20000410000 */
[----:B0-----:R-:W-:-:S02]  /*6540*/  IMAD.U32 R180, R180, 0x10000, RZ ;  /* 0x00010000b4b47824 */ /* 0x001fc400078e00ff */
[----:B------:R-:W-:-:S04]  /*6550*/  FMUL.FTZ R178, R121, R178 ;  /* 0x000000b279b27220 */ /* 0x000fc80000410000 */
[----:B------:R-:W4:Y:S01]  /*6560*/  MUFU.EX2 R184, R184 ;  /* 0x000000b800b87308 */ /* 0x000f220000000800 */
[----:B------:R-:W-:-:S03]  /*6570*/  IADD3 R187, PT, PT, R135, 0xa, RZ ;  /* 0x0000000a87bb7810 */ /* 0x000fc60007ffe0ff */
[----:B------:R0:W5:Y:S01]  /*6580*/  MUFU.SIN R151, R186 ;  /* 0x000000ba00977308 */ /* 0x0001620000000400 */
[----:B-1----:R-:W-:Y:S02]  /*6590*/  SHF.L.U32 R86, R86, 0x10, RZ ;  /* 0x0000001056567819 */ /* 0x002fe400000006ff */
[----:B------:R-:W-:Y:S02]  /*65a0*/  FSEL R177, R177, RZ, !P6 ;  /* 0x000000ffb1b17208 */ /* 0x000fe40007000000 */
[----:B------:R-:W-:Y:S01]  /*65b0*/  FSEL R178, R178, RZ, !P6 ;  /* 0x000000ffb2b27208 */ /* 0x000fe20007000000 */
[----:B0-----:R-:W-:Y:S02]  /*65c0*/  FMUL.FTZ R186, R119, R180 ;  /* 0x000000b477ba7220 */ /* 0x001fe40000410000 */
[----:B------:R-:W0:Y:S01]  /*65d0*/  MUFU.EX2 R90, R90 ;  /* 0x0000005a005a7308 */ /* 0x000e220000000800 */
[----:B------:R-:W-:Y:S02]  /*65e0*/  FSEL R175, R175, RZ, !P6 ;  /* 0x000000ffafaf7208 */ /* 0x000fe40007000000 */
[----:B------:R-:W-:Y:S01]  /*65f0*/  FSEL R180, R181, RZ, !P5 ;  /* 0x000000ffb5b47208 */ /* 0x000fe20006800000 */
[----:B------:R-:W-:Y:S01]  /*6600*/  FMUL.FTZ R86, R113, R86 ;  /* 0x0000005671567220 */ /* 0x000fe20000410000 */
[----:B------:R-:W-:-:S02]  /*6610*/  ISETP.GE.U32.AND P6, PT, R187, R76, PT ;  /* 0x0000004cbb00720c */ /* 0x000fc40003fc6070 */
[----:B------:R-:W-:Y:S02]  /*6620*/  FSEL R181, R186, RZ, !P5 ;  /* 0x000000ffbab57208 */ /* 0x000fe40006800000 */
[----:B------:R-:W-:Y:S02]  /*6630*/  IADD3 R187, PT, PT, R135, 0xb, RZ ;  /* 0x0000000b87bb7810 */ /* 0x000fe40007ffe0ff */
[----:B------:R-:W-:Y:S02]  /*6640*/  SHF.L.U32 R152, R152, 0x10, RZ ;  /* 0x0000001098987819 */ /* 0x000fe400000006ff */
[----:B---3--:R-:W-:Y:S01]  /*6650*/  SHF.L.U32 R186, R185, 0x10, RZ ;  /* 0x00000010b9ba7819 */ /* 0x008fe200000006ff */
[----:B------:R-:W-:Y:S01]  /*6660*/  FMUL.FTZ R185, R83, R114 ;  /* 0x0000007253b97220 */ /* 0x000fe20000410000 */
[----:B------:R-:W-:Y:S01]  /*6670*/  FSEL R179, R179, RZ, !P5 ;  /* 0x000000ffb3b37208 */ /* 0x000fe20006800000 */
[----:B----4-:R-:W-:Y:S01]  /*6680*/  FMUL.FTZ R197, R184, R183 ;  /* 0x000000b7b8c57220 */ /* 0x010fe20000410000 */
[----:B------:R-:W-:Y:S01]  /*6690*/  FSEL R182, R182, 1, !P5 ;  /* 0x3f800000b6b67808 */ /* 0x000fe20006800000 */
[----:B------:R-:W-:Y:S01]  /*66a0*/  FMUL.FTZ R152, R117, R152 ;  /* 0x0000009875987220 */ /* 0x000fe20000410000 */
[----:B------:R-:W-:Y:S01]  /*66b0*/  ISETP.GE.U32.AND P5, PT, R187, R76, PT ;  /* 0x0000004cbb00720c */ /* 0x000fe20003fa6070 */
[----:B------:R-:W-:Y:S01]  /*66c0*/  FMUL.FTZ R187, R117, R186 ;  /* 0x000000ba75bb7220 */ /* 0x000fe20000410000 */
[----:B------:R-:W-:-:S02]  /*66d0*/  SHF.L.U32 R190, R190, 0x10, RZ ;  /* 0x00000010bebe7819 */ /* 0x000fc400000006ff */
[----:B------:R-:W-:Y:S01]  /*66e0*/  FSEL R183, R86, RZ, !P3 ;  /* 0x000000ff56b77208 */ /* 0x000fe20005800000 */
[----:B------:R-:W-:Y:S01]  /*66f0*/  FMUL.FTZ R88, R153, R88 ;  /* 0x0000005899587220 */ /* 0x000fe20000410000 */
[----:B--2---:R-:W-:Y:S02]  /*6700*/  SHF.L.U32 R84, R84, 0x10, RZ ;  /* 0x0000001054547819 */ /* 0x004fe400000006ff */
[----:B------:R-:W-:Y:S01]  /*6710*/  SHF.L.U32 R86, R87, 0x10, RZ ;  /* 0x0000001057567819 */ /* 0x000fe200000006ff */
[----:B------:R-:W-:Y:S01]  /*6720*/  FMUL.RZ R198, R185, 0.15915493667125701904 ;  /* 0x3e22f983b9c67820 */ /* 0x000fe2000040c000 */
[----:B------:R-:W-:Y:S01]  /*6730*/  IADD3 R193, PT, PT, R135, 0xc, RZ ;  /* 0x0000000c87c17810 */ /* 0x000fe20007ffe0ff */
[----:B------:R-:W-:Y:S01]  /*6740*/  FMUL.FTZ R192, R81, R112 ;  /* 0x0000007051c07220 */ /* 0x000fe20000410000 */
[----:B------:R-:W-:Y:S01]  /*6750*/  FSEL R185, R89, RZ, !P2 ;  /* 0x000000ff59b97208 */ /* 0x000fe20005000000 */
[----:B------:R-:W-:Y:S01]  /*6760*/  FMUL.FTZ R150, R153, R150 ;  /* 0x0000009699967220 */ /* 0x000fe20000410000 */
[----:B------:R-:W-:Y:S01]  /*6770*/  FSEL R186, R152, RZ, !P2 ;  /* 0x000000ff98ba7208 */ /* 0x000fe20005000000 */
[----:B------:R-:W-:Y:S01]  /*6780*/  FMUL.FTZ R190, R115, R190 ;  /* 0x000000be73be7220 */ /* 0x000fe20000410000 */
[----:B------:R-:W-:Y:S01]  /*6790*/  FSEL R187, R187, RZ, !P2 ;  /* 0x000000ffbbbb7208 */ /* 0x000fe20005000000 */
[----:B------:R-:W-:Y:S01]  /*67a0*/  FMUL.FTZ R89, R81, R114 ;  /* 0x0000007251597220 */ /* 0x000fe20000410000 */
[----:B------:R-:W-:Y:S01]  /*67b0*/  FSEL R188, R188, 1, !P2 ;  /* 0x3f800000bcbc7808 */ /* 0x000fe20005000000 */
[C---:B0-----:R-:W-:Y:S01]  /*67c0*/  FMUL.FTZ R189, R90.reuse, R189 ;  /* 0x000000bd5abd7220 */ /* 0x041fe20000410000 */
[----:B------:R-:W-:Y:S01]  /*67d0*/  ISETP.GE.U32.AND P2, PT, R193, R76, PT ;  /* 0x0000004cc100720c */ /* 0x000fe20003f46070 */
[----:B------:R-:W-:Y:S01]  /*67e0*/  FMUL.FTZ R91, R90, R91 ;  /* 0x0000005b5a5b7220 */ /* 0x000fe20000410000 */
[C---:B------:R-:W-:Y:S01]  /*67f0*/  FMUL.FTZ R84, R111.reuse, R84 ;  /* 0x000000546f547220 */ /* 0x040fe20000410000 */
[----:B------:R-:W-:Y:S01]  /*6800*/  FMUL.FTZ R86, R111, R86 ;  /* 0x000000566f567220 */ /* 0x000fe20000410000 */
[----:B------:R-:W-:Y:S01]  /*6810*/  MUFU.SIN R200, R198 ;  /* 0x000000c600c87308 */ /* 0x000fe20000000400 */
[----:B------:R-:W-:Y:S01]  /*6820*/  FSEL R193, R88, RZ, !P4 ;  /* 0x000000ff58c17208 */ /* 0x000fe20006000000 */
[----:B------:R-:W-:Y:S01]  /*6830*/  IMAD.U32 R88, R85, 0x10000, RZ ;  /* 0x0001000055587824 */ /* 0x000fe200078e00ff */
[----:B------:R-:W-:-:S02]  /*6840*/  IADD3 R87, PT, PT, R135, 0xf, RZ ;  /* 0x0000000f87577810 */ /* 0x000fc40007ffe0ff */
[----:B------:R-:W-:-:S03]  /*6850*/  SHF.L.U32 R152, R191, 0x10, RZ ;  /* 0x00000010bf987819 */ /* 0x000fc600000006ff */
[----:B------:R0:W1:Y:S01]  /*6860*/  MUFU.COS R204, R198 ;  /* 0x000000c600cc7308 */ /* 0x0000620000000000 */
[----:B------:R-:W-:Y:S02]  /*6870*/  FSEL R194, R190, RZ, !P4 ;  /* 0x000000ffbec27208 */ /* 0x000fe40006000000 */
[----:B------:R-:W-:Y:S01]  /*6880*/  FSEL R196, R150, 1, !P4 ;  /* 0x3f80000096c47808 */ /* 0x000fe20006000000 */
[----:B------:R-:W-:Y:S01]  /*6890*/  FMUL.FTZ R150, R83, R116 ;  /* 0x0000007453967220 */ /* 0x000fe20000410000 */
[----:B------:R-:W-:-:S03]  /*68a0*/  FSEL R191, R84, RZ, !P6 ;  /* 0x000000ff54bf7208 */ /* 0x000fc60007000000 */
[----:B------:R2:W-:Y:S01]  /*68b0*/  MUFU.EX2 R199, R192 ;  /* 0x000000c000c77308 */ /* 0x0005e20000000800 */
[----:B------:R-:W-:Y:S01]  /*68c0*/  FSEL R190, R86, RZ, !P6 ;  /* 0x000000ff56be7208 */ /* 0x000fe20007000000 */
[----:B-----5:R-:W-:Y:S01]  /*68d0*/  FMUL.FTZ R151, R184, R151 ;  /* 0x00000097b8977220 */ /* 0x020fe20000410000 */
[----:B------:R-:W-:Y:S01]  /*68e0*/  FMUL.FTZ R88, R113, R88 ;  /* 0x0000005871587220 */ /* 0x000fe20000410000 */
[----:B------:R-:W1:Y:S01]  /*68f0*/  MUFU.EX2 R89, R89 ;  /* 0x0000005900597308 */ /* 0x000e620000000800 */
[----:B------:R-:W-:Y:S02]  /*6900*/  IADD3 R85, PT, PT, R135, 0xe, RZ ;  /* 0x0000000e87557810 */ /* 0x000fe40007ffe0ff */
[----:B--2---:R-:W-:Y:S02]  /*6910*/  FSEL R192, R189, RZ, !P6 ;  /* 0x000000ffbdc07208 */ /* 0x004fe40007000000 */
[----:B------:R-:W-:Y:S02]  /*6920*/  FSEL R189, R91, 1, !P6 ;  /* 0x3f8000005bbd7808 */ /* 0x000fe40007000000 */
[----:B------:R-:W-:Y:S01]  /*6930*/  ISETP.GE.U32.AND P6, PT, R87, R76, PT ;  /* 0x0000004c5700720c */ /* 0x000fe20003fc6070 */
[-C--:B------:R-:W-:Y:S01]  /*6940*/  FMUL.FTZ R87, R158, R161.reuse ;  /* 0x000000a19e577220 */ /* 0x080fe20000410000 */
[----:B------:R-:W-:Y:S01]  /*6950*/  FMUL.FTZ R91, R172, R161 ;  /* 0x000000a1ac5b7220 */ /* 0x000fe20000410000 */
[----:B------:R-:W-:Y:S01]  /*6960*/  FMUL.RZ R210, R150, 0.15915493667125701904 ;  /* 0x3e22f98396d27820 */ /* 0x000fe2000040c000 */
[----:B0-----:R-:W-:Y:S01]  /*6970*/  FSEL R198, R151, RZ, !P3 ;  /* 0x000000ff97c67208 */ /* 0x001fe20005800000 */
[-C--:B------:R-:W-:Y:S01]  /*6980*/  FFMA.FTZ R84, R172, R171.reuse, -R87 ;  /* 0x000000abac547223 */ /* 0x080fe20000010857 */
[----:B------:R-:W-:Y:S01]  /*6990*/  FSEL R184, R88, RZ, !P3 ;  /* 0x000000ff58b87208 */ /* 0x000fe20005800000 */
[----:B------:R-:W-:Y:S01]  /*69a0*/  FFMA.FTZ R91, R158, R171, R91 ;  /* 0x000000ab9e5b7223 */ /* 0x000fe2000001005b */
[----:B------:R-:W-:-:S02]  /*69b0*/  FSEL R197, R197, 1, !P3 ;  /* 0x3f800000c5c57808 */ /* 0x000fc40005800000 */
[----:B------:R-:W-:Y:S01]  /*69c0*/  ISETP.GE.U32.AND P3, PT, R85, R76, PT ;  /* 0x0000004c5500720c */ /* 0x000fe20003f66070 */
[----:B------:R-:W-:Y:S01]  /*69d0*/  FMUL.FTZ R85, R81, R116 ;  /* 0x0000007451557220 */ /* 0x000fe20000410000 */
[----:B------:R-:W-:Y:S01]  /*69e0*/  MUFU.SIN R150, R210 ;  /* 0x000000d200967308 */ /* 0x000fe20000000400 */
[----:B------:R-:W-:Y:S01]  /*69f0*/  FADD.FTZ R84, R173, R84 ;  /* 0x00000054ad547221 */ /* 0x000fe20000010000 */
[----:B------:R-:W-:Y:S01]  /*6a00*/  FADD.FTZ R91, R170, R91 ;  /* 0x0000005baa5b7221 */ /* 0x000fe20000010000 */
[C---:B-1----:R-:W-:Y:S01]  /*6a10*/  FMUL.FTZ R204, R89.reuse, R204 ;  /* 0x000000cc59cc7220 */ /* 0x042fe20000410000 */
[----:B------:R-:W-:-:S04]  /*6a20*/  FMUL.FTZ R203, R89, R200 ;  /* 0x000000c859cb7220 */ /* 0x000fc80000410000 */
[----:B------:R-:W0:Y:S01]  /*6a30*/  MUFU.COS R210, R210 ;  /* 0x000000d200d27308 */ /* 0x000e220000000000 */
[C---:B------:R-:W-:Y:S01]  /*6a40*/  FMUL.FTZ R151, R163.reuse, R84 ;  /* 0x00000054a3977220 */ /* 0x040fe20000410000 */
[----:B------:R-:W-:-:S06]  /*6a50*/  FMUL.FTZ R89, R163, R91 ;  /* 0x0000005ba3597220 */ /* 0x000fcc0000410000 */
[----:B------:R-:W0:Y:S01]  /*6a60*/  MUFU.EX2 R85, R85 ;  /* 0x0000005500557308 */ /* 0x000e220000000800 */
[C---:B------:R-:W-:Y:S01]  /*6a70*/  FFMA.FTZ R86, R162.reuse, R91, R151 ;  /* 0x0000005ba2567223 */ /* 0x040fe20000010097 */
[----:B------:R-:W-:-:S03]  /*6a80*/  FFMA.FTZ R89, R162, R84, -R89 ;  /* 0x00000054a2597223 */ /* 0x000fc60000010859 */
[----:B------:R-:W-:Y:S01]  /*6a90*/  FADD.FTZ R88, R169, R86 ;  /* 0x00000056a9587221 */ /* 0x000fe20000010000 */
[----:B------:R-:W-:-:S03]  /*6aa0*/  FADD.FTZ R86, R174, R89 ;  /* 0x00000059ae567221 */ /* 0x000fc60000010000 */
[C---:B------:R-:W-:Y:S01]  /*6ab0*/  FMUL.FTZ R91, R165.reuse, R88 ;  /* 0x00000058a55b7220 */ /* 0x040fe20000410000 */
[----:B------:R-:W-:Y:S01]  /*6ac0*/  FMUL.FTZ R151, R165, R86 ;  /* 0x00000056a5977220 */ /* 0x000fe20000410000 */
[----:B------:R-:W-:Y:S01]  /*6ad0*/  FMUL.FTZ R152, R115, R152 ;  /* 0x0000009873987220 */ /* 0x000fe20000410000 */
[C---:B0-----:R-:W-:Y:S01]  /*6ae0*/  FMUL.FTZ R210, R85.reuse, R210 ;  /* 0x000000d255d27220 */ /* 0x041fe20000410000 */
[----:B------:R-:W-:Y:S01]  /*6af0*/  FMUL.FTZ R207, R85, R150 ;  /* 0x0000009655cf7220 */ /* 0x000fe20000410000 */
[-C--:B------:R-:W-:Y:S01]  /*6b00*/  FMUL.FTZ R85, R160, R161.reuse ;  /* 0x000000a1a0557220 */ /* 0x080fe20000410000 */
[C---:B------:R-:W-:Y:S01]  /*6b10*/  FFMA.FTZ R86, R164.reuse, R86, -R91 ;  /* 0x00000056a4567223 */ /* 0x040fe2000001085b */
[----:B------:R-:W-:Y:S01]  /*6b20*/  FFMA.FTZ R88, R164, R88, R151 ;  /* 0x00000058a4587223 */ /* 0x000fe20000010097 */
[C---:B------:R-:W-:Y:S01]  /*6b30*/  FMUL.FTZ R87, R168.reuse, R161 ;  /* 0x000000a1a8577220 */ /* 0x040fe20000410000 */
[----:B------:R-:W-:Y:S01]  /*6b40*/  IADD3 R153, PT, PT, R135, 0xd, RZ ;  /* 0x0000000d87997810 */ /* 0x000fe20007ffe0ff */
[-C--:B------:R-:W-:Y:S01]  /*6b50*/  FFMA.FTZ R85, R168, R171.reuse, -R85 ;  /* 0x000000aba8557223 */ /* 0x080fe20000010855 */
[----:B------:R-:W-:Y:S01]  /*6b60*/  FADD.FTZ R86, R155, R86 ;  /* 0x000000569b567221 */ /* 0x000fe20000010000 */
[----:B------:R-:W-:Y:S01]  /*6b70*/  FADD.FTZ R88, R157, R88 ;  /* 0x000000589d587221 */ /* 0x000fe20000010000 */
[----:B------:R-:W-:Y:S01]  /*6b80*/  FSEL R195, R152, RZ, !P4 ;  /* 0x000000ff98c37208 */ /* 0x000fe20006000000 */
[----:B------:R-:W-:Y:S01]  /*6b90*/  FFMA.FTZ R87, R160, R171, R87 ;  /* 0x000000aba0577223 */ /* 0x000fe20000010057 */
[----:B------:R-:W-:Y:S01]  /*6ba0*/  ISETP.GE.U32.AND P4, PT, R153, R76, PT ;  /* 0x0000004c9900720c */ /* 0x000fe20003f86070 */
[----:B------:R-:W-:Y:S01]  /*6bb0*/  FMUL.FTZ R84, R163, R85 ;  /* 0x00000055a3547220 */ /* 0x000fe20000410000 */
[C---:B------:R-:W-:Y:S01]  /*6bc0*/  FMUL.FTZ R153, R167.reuse, R86 ;  /* 0x00000056a7997220 */ /* 0x040fe20000410000 */
[-C--:B------:R-:W-:Y:S01]  /*6bd0*/  FMUL.FTZ R151, R167, R88.reuse ;  /* 0x00000058a7977220 */ /* 0x080fe20000410000 */
        /* <DEDUP_REMOVED lines=8> */
[----:B------:R-:W-:Y:S01]  /*6c60*/  FMUL.FTZ R85, R83, R120 ;  /* 0x0000007853557220 */ /* 0x000fe20000410000 */
[CC--:B------:R-:W-:Y:S01]  /*6c70*/  FFMA.FTZ R91, R164.reuse, R89.reuse, -R91 ;  /* 0x00000059a45b7223 */ /* 0x0c0fe2000001085b */
[----:B------:R-:W-:Y:S01]  /*6c80*/  FMUL.FTZ R89, R165, R89 ;  /* 0x00000059a5597220 */ /* 0x000fe20000410000 */
[----:B------:R-:W-:Y:S01]  /*6c90*/  FMUL.FTZ R153, R177, R88 ;  /* 0x00000058b1997220 */ /* 0x000fe20000410000 */
[----:B------:R-:W-:Y:S01]  /*6ca0*/  FMUL.RZ R211, R85, 0.15915493667125701904 ;  /* 0x3e22f98355d37820 */ /* 0x000fe2000040c000 */
[----:B------:R-:W-:Y:S01]  /*6cb0*/  FMUL.FTZ R84, R81, R120 ;  /* 0x0000007851547220 */ /* 0x000fe20000410000 */
[----:B------:R-:W-:Y:S01]  /*6cc0*/  FFMA.FTZ R89, R164, R87, R89 ;  /* 0x00000057a4597223 */ /* 0x000fe20000010059 */
[-C--:B------:R-:W-:Y:S01]  /*6cd0*/  FMUL.FTZ R151, R177, R90.reuse ;  /* 0x0000005ab1977220 */ /* 0x080fe20000410000 */
[C---:B------:R-:W-:Y:S01]  /*6ce0*/  FFMA.FTZ R90, R176.reuse, R90, R153 ;  /* 0x0000005ab05a7223 */ /* 0x040fe20000010099 */
[----:B------:R-:W0:Y:S01]  /*6cf0*/  MUFU.COS R85, R211 ;  /* 0x000000d300557308 */ /* 0x000e220000000000 */
[----:B------:R-:W-:Y:S01]  /*6d00*/  FMUL.FTZ R87, R167, R89 ;  /* 0x00000059a7577220 */ /* 0x000fe20000410000 */
[----:B------:R-:W-:Y:S01]  /*6d10*/  FFMA.FTZ R151, R176, R88, -R151 ;  /* 0x00000058b0977223 */ /* 0x000fe20000010897 */
[----:B------:R-:W-:Y:S01]  /*6d20*/  FADD.FTZ R90, R175, R90 ;  /* 0x0000005aaf5a7221 */ /* 0x000fe20000010000 */
[-C--:B------:R-:W-:Y:S01]  /*6d30*/  FMUL.FTZ R86, R167, R91.reuse ;  /* 0x0000005ba7567220 */ /* 0x080fe20000410000 */
[----:B------:R-:W-:-:S03]  /*6d40*/  FFMA.FTZ R87, R166, R91, -R87 ;  /* 0x0000005ba6577223 */ /* 0x000fc60000010857 */
[----:B------:R-:W1:Y:S01]  /*6d50*/  MUFU.SIN R211, R211 ;  /* 0x000000d300d37308 */ /* 0x000e620000000400 */
[----:B------:R-:W-:Y:S01]  /*6d60*/  FADD.FTZ R151, R178, R151 ;  /* 0x00000097b2977221 */ /* 0x000fe20000010000 */
[----:B------:R-:W-:-:S06]  /*6d70*/  FMUL.FTZ R91, R179, R90 ;  /* 0x0000005ab35b7220 */ /* 0x000fcc0000410000 */
[----:B------:R-:W0:Y:S01]  /*6d80*/  MUFU.EX2 R84, R84 ;  /* 0x0000005400547308 */ /* 0x000e220000000800 */
[-C--:B------:R-:W-:Y:S01]  /*6d90*/  FMUL.FTZ R153, R179, R151.reuse ;  /* 0x00000097b3997220 */ /* 0x080fe20000410000 */
[----:B------:R-:W-:Y:S01]  /*6da0*/  FFMA.FTZ R91, R182, R151, -R91 ;  /* 0x00000097b65b7223 */ /* 0x000fe2000001085b */
[----:B------:R-:W-:Y:S02]  /*6db0*/  FFMA.FTZ R86, R166, R89, R86 ;  /* 0x00000059a6567223 */ /* 0x000fe40000010056 */
[----:B------:R-:W-:Y:S01]  /*6dc0*/  FFMA.FTZ R90, R182, R90, R153 ;  /* 0x0000005ab65a7223 */ /* 0x000fe20000010099 */
[----:B------:R-:W-:Y:S01]  /*6dd0*/  FADD.FTZ R91, R180, R91 ;  /* 0x0000005bb45b7221 */ /* 0x000fe20000010000 */
[----:B------:R-:W-:Y:S02]  /*6de0*/  FMUL.FTZ R89, R177, R86 ;  /* 0x00000056b1597220 */ /* 0x000fe40000410000 */
[----:B------:R-:W-:Y:S01]  /*6df0*/  FADD.FTZ R90, R181, R90 ;  /* 0x0000005ab55a7221 */ /* 0x000fe20000010000 */
[----:B------:R-:W-:Y:S01]  /*6e00*/  FMUL.FTZ R83, R83, R122 ;  /* 0x0000007a53537220 */ /* 0x000fe20000410000 */
[----:B------:R-:W-:Y:S01]  /*6e10*/  FFMA.FTZ R89, R176, R87, -R89 ;  /* 0x00000057b0597223 */ /* 0x000fe20000010859 */
[C---:B0-----:R-:W-:Y:S01]  /*6e20*/  FMUL.FTZ R212, R84.reuse, R85 ;  /* 0x0000005554d47220 */ /* 0x041fe20000410000 */
[----:B------:R-:W-:Y:S01]  /*6e30*/  FMUL.FTZ R85, R185, R91 ;  /* 0x0000005bb9557220 */ /* 0x000fe20000410000 */
[----:B------:R-:W-:Y:S01]  /*6e40*/  FMUL.FTZ R87, R177, R87 ;  /* 0x00000057b1577220 */ /* 0x000fe20000410000 */
[----:B-1----:R-:W-:Y:S01]  /*6e50*/  FMUL.FTZ R211, R84, R211 ;  /* 0x000000d354d37220 */ /* 0x002fe20000410000 */
[-C--:B------:R-:W-:Y:S01]  /*6e60*/  FMUL.FTZ R84, R185, R90.reuse ;  /* 0x0000005ab9547220 */ /* 0x080fe20000410000 */
[----:B------:R-:W-:Y:S01]  /*6e70*/  FFMA.FTZ R90, R188, R90, R85 ;  /* 0x0000005abc5a7223 */ /* 0x000fe20000010055 */
[----:B------:R-:W-:Y:S01]  /*6e80*/  FMUL.RZ R150, R83, 0.15915493667125701904 ;  /* 0x3e22f98353967820 */ /* 0x000fe2000040c000 */
[----:B------:R-:W-:Y:S01]  /*6e90*/  FFMA.FTZ R87, R176, R86, R87 ;  /* 0x00000056b0577223 */ /* 0x000fe20000010057 */
[----:B------:R-:W-:Y:S01]  /*6ea0*/  FMUL.FTZ R83, R179, R89 ;  /* 0x00000059b3537220 */ /* 0x000fe20000410000 */
[----:B------:R-:W-:Y:S01]  /*6eb0*/  FFMA.FTZ R91, R188, R91, -R84 ;  /* 0x0000005bbc5b7223 */ /* 0x000fe20000010854 */
[----:B------:R-:W-:Y:S01]  /*6ec0*/  FADD.FTZ R90, R187, R90 ;  /* 0x0000005abb5a7221 */ /* 0x000fe20000010000 */
[----:B------:R-:W-:Y:S01]  /*6ed0*/  FMUL.FTZ R81, R81, R122 ;  /* 0x0000007a51517220 */ /* 0x000fe20000410000 */
[-C--:B------:R-:W-:Y:S01]  /*6ee0*/  FFMA.FTZ R85, R182, R87.reuse, R83 ;  /* 0x00000057b6557223 */ /* 0x080fe20000010053 */
[----:B------:R-:W-:Y:S01]  /*6ef0*/  FMUL.FTZ R87, R179, R87 ;  /* 0x00000057b3577220 */ /* 0x000fe20000410000 */
[----:B------:R-:W0:Y:S01]  /*6f00*/  LDS.U16 R84, [R80+0x2e] ;  /* 0x00002e0050547984 */ /* 0x000e220000000400 */
[----:B------:R-:W1:Y:S01]  /*6f10*/  MUFU.COS R216, R150 ;  /* 0x0000009600d87308 */ /* 0x000e620000000000 */
[----:B------:R-:W-:Y:S01]  /*6f20*/  FADD.FTZ R91, R186, R91 ;  /* 0x0000005bba5b7221 */ /* 0x000fe20000010000 */
[----:B------:R-:W-:Y:S01]  /*6f30*/  FMUL.FTZ R151, R193, R90 ;  /* 0x0000005ac1977220 */ /* 0x000fe20000410000 */
[----:B------:R-:W2:Y:S01]  /*6f40*/  LDS.U16 R83, [R80+0x2c] ;  /* 0x00002c0050537984 */ /* 0x000ea20000000400 */
[----:B------:R-:W-:-:S04]  /*6f50*/  FFMA.FTZ R87, R182, R89, -R87 ;  /* 0x00000059b6577223 */ /* 0x000fc80000010857 */
[----:B------:R3:W4:Y:S01]  /*6f60*/  MUFU.SIN R86, R150 ;  /* 0x0000009600567308 */ /* 0x0007220000000400 */
[-C--:B------:R-:W-:Y:S01]  /*6f70*/  FMUL.FTZ R153, R193, R91.reuse ;  /* 0x0000005bc1997220 */ /* 0x080fe20000410000 */
[----:B------:R-:W-:Y:S01]  /*6f80*/  FFMA.FTZ R151, R196, R91, -R151 ;  /* 0x0000005bc4977223 */ /* 0x000fe20000010897 */
[----:B------:R-:W-:-:S05]  /*6f90*/  FMUL.FTZ R88, R185, R87 ;  /* 0x00000057b9587220 */ /* 0x000fca0000410000 */
[----:B------:R-:W1:Y:S01]  /*6fa0*/  MUFU.EX2 R81, R81 ;  /* 0x0000005100517308 */ /* 0x000e620000000800 */
[----:B------:R-:W-:Y:S01]  /*6fb0*/  FFMA.FTZ R90, R196, R90, R153 ;  /* 0x0000005ac45a7223 */ /* 0x000fe20000010099 */
[----:B------:R-:W-:Y:S01]  /*6fc0*/  FADD.FTZ R151, R194, R151 ;  /* 0x00000097c2977221 */ /* 0x000fe20000010000 */
[-C--:B------:R-:W-:Y:S01]  /*6fd0*/  FMUL.FTZ R89, R185, R85.reuse ;  /* 0x00000055b9597220 */ /* 0x080fe20000410000 */
[----:B------:R-:W-:Y:S01]  /*6fe0*/  FFMA.FTZ R88, R188, R85, R88 ;  /* 0x00000055bc587223 */ /* 0x000fe20000010058 */
[----:B------:R-:W-:Y:S01]  /*6ff0*/  FADD.FTZ R85, R195, R90 ;  /* 0x0000005ac3557221 */ /* 0x000fe20000010000 */
[----:B---3--:R-:W-:Y:S01]  /*7000*/  FMUL.FTZ R150, R198, R151 ;  /* 0x00000097c6967220 */ /* 0x008fe20000410000 */
[----:B------:R-:W3:Y:S01]  /*7010*/  MUFU.SIN R82, R202 ;  /* 0x000000ca00527308 */ /* 0x000ee20000000400 */
[----:B------:R-:W-:Y:S02]  /*7020*/  FFMA.FTZ R89, R188, R87, -R89 ;  /* 0x00000057bc597223 */ /* 0x000fe40000010859 */
[-C--:B------:R-:W-:Y:S01]  /*7030*/  FFMA.FTZ R152, R197, R85.reuse, R150 ;  /* 0x00000055c5987223 */ /* 0x080fe20000010096 */
[----:B------:R-:W-:Y:S01]  /*7040*/  FMUL.FTZ R150, R198, R85 ;  /* 0x00000055c6967220 */ /* 0x000fe20000410000 */
[----:B------:R-:W-:Y:S01]  /*7050*/  FMUL.FTZ R90, R193, R88 ;  /* 0x00000058c15a7220 */ /* 0x000fe20000410000 */
[----:B------:R-:W5:Y:S01]  /*7060*/  LDS.U16 R85, [R80+0x30] ;  /* 0x0000300050557984 */ /* 0x000f620000000400 */
[C---:B-1----:R-:W-:Y:S01]  /*7070*/  FMUL.FTZ R216, R81.reuse, R216 ;  /* 0x000000d851d87220 */ /* 0x042fe20000410000 */
[----:B------:R-:W1:Y:S01]  /*7080*/  MUFU.COS R202, R202 ;  /* 0x000000ca00ca7308 */ /* 0x000e620000000000 */
[----:B----4-:R-:W-:Y:S01]  /*7090*/  FMUL.FTZ R213, R81, R86 ;  /* 0x0000005651d57220 */ /* 0x010fe20000410000 */
[----:B------:R-:W-:Y:S01]  /*70a0*/  FMUL.FTZ R81, R193, R89 ;  /* 0x00000059c1517220 */ /* 0x000fe20000410000 */
[----:B------:R-:W4:Y:S01]  /*70b0*/  LDS.U16 R86, [R80+0x32] ;  /* 0x0000320050567984 */ /* 0x000f220000000400 */
[----:B------:R-:W-:Y:S01]  /*70c0*/  FFMA.FTZ R151, R197, R151, -R150 ;  /* 0x00000097c5977223 */ /* 0x000fe20000010896 */
[C---:B------:R-:W-:Y:S01]  /*70d0*/  FFMA.FTZ R90, R196.reuse, R89, -R90 ;  /* 0x00000059c45a7223 */ /* 0x040fe2000001085a */
[----:B------:R-:W-:-:S02]  /*70e0*/  FFMA.FTZ R81, R196, R88, R81 ;  /* 0x00000058c4517223 */ /* 0x000fc40000010051 */
[----:B------:R-:W-:Y:S01]  /*70f0*/  FADD.FTZ R151, R184, R151 ;  /* 0x00000097b8977221 */ /* 0x000fe20000010000 */
[C---:B------:R-:W-:Y:S01]  /*7100*/  FMUL.FTZ R150, R198.reuse, R90 ;  /* 0x0000005ac6967220 */ /* 0x040fe20000410000 */
[----:B------:R-:W-:Y:S01]  /*7110*/  FMUL.FTZ R88, R198, R81 ;  /* 0x00000051c6587220 */ /* 0x000fe20000410000 */
[----:B------:R-:W-:Y:S01]  /*7120*/  FADD.FTZ R152, R183, R152 ;  /* 0x00000098b7987221 */ /* 0x000fe20000010000 */
[C---:B------:R-:W-:Y:S01]  /*7130*/  FMUL.FTZ R87, R192.reuse, R151 ;  /* 0x00000097c0577220 */ /* 0x040fe20000410000 */
[----:B------:R-:W-:Y:S01]  /*7140*/  FFMA.FTZ R150, R197, R81, R150 ;  /* 0x00000051c5967223 */ /* 0x000fe20000010096 */
[----:B---3--:R-:W-:Y:S01]  /*7150*/  FMUL.FTZ R82, R199, R82 ;  /* 0x00000052c7527220 */ /* 0x008fe20000410000 */
[----:B------:R-:W-:Y:S01]  /*7160*/  FFMA.FTZ R90, R197, R90, -R88 ;  /* 0x0000005ac55a7223 */ /* 0x000fe20000010858 */
[CC--:B------:R-:W-:Y:S01]  /*7170*/  FMUL.FTZ R200, R192.reuse, R152.reuse ;  /* 0x00000098c0c87220 */ /* 0x0c0fe20000410000 */
[----:B------:R-:W3:Y:S01]  /*7180*/  LDS.U16 R88, [R80+0x36] ;  /* 0x0000360050587984 */ /* 0x000ee20000000400 */
[----:B------:R-:W-:Y:S01]  /*7190*/  FFMA.FTZ R89, R189, R152, R87 ;  /* 0x00000098bd597223 */ /* 0x000fe20000010057 */
[----:B------:R-:W-:Y:S01]  /*71a0*/  FMUL.FTZ R152, R192, R150 ;  /* 0x00000096c0987220 */ /* 0x000fe20000410000 */
[----:B-1----:R-:W-:Y:S01]  /*71b0*/  FMUL.FTZ R202, R199, R202 ;  /* 0x000000cac7ca7220 */ /* 0x002fe20000410000 */
[----:B------:R-:W1:Y:S01]  /*71c0*/  LDS.U16 R87, [R80+0x34] ;  /* 0x0000340050577984 */ /* 0x000e620000000400 */
[----:B------:R-:W-:Y:S01]  /*71d0*/  FSEL R199, R82, RZ, !P5 ;  /* 0x000000ff52c77208 */ /* 0x000fe20006800000 */
[CC--:B------:R-:W-:Y:S01]  /*71e0*/  FFMA.FTZ R81, R189.reuse, R90.reuse, -R152 ;  /* 0x0000005abd517223 */ /* 0x0c0fe20000010898 */
[----:B------:R-:W-:Y:S01]  /*71f0*/  FMUL.FTZ R82, R192, R90 ;  /* 0x0000005ac0527220 */ /* 0x000fe20000410000 */
[----:B------:R-:W-:Y:S01]  /*7200*/  FADD.FTZ R89, R190, R89 ;  /* 0x00000059be597221 */ /* 0x000fe20000010000 */
[----:B0-----:R-:W-:Y:S01]  /*7210*/  SHF.L.U32 R90, R84, 0x10, RZ ;  /* 0x00000010545a7819 */ /* 0x001fe200000006ff */
[----:B------:R-:W-:Y:S01]  /*7220*/  FFMA.FTZ R200, R189, R151, -R200 ;  /* 0x00000097bdc87223 */ /* 0x000fe200000108c8 */
[----:B--2---:R-:W-:Y:S01]  /*7230*/  SHF.L.U32 R84, R83, 0x10, RZ ;  /* 0x0000001053547819 */ /* 0x004fe200000006ff */
[----:B------:R-:W-:Y:S01]  /*7240*/  FMUL.FTZ R83, R199, R89 ;  /* 0x00000059c7537220 */ /* 0x000fe20000410000 */
[----:B------:R-:W-:Y:S01]  /*7250*/  FSEL R202, R202, 1, !P5 ;  /* 0x3f800000caca7808 */ /* 0x000fe20006800000 */
[----:B------:R-:W-:-:S02]  /*7260*/  FADD.FTZ R200, R191, R200 ;  /* 0x000000c8bfc87221 */ /* 0x000fc40000010000 */
[----:B------:R-:W-:Y:S02]  /*7270*/  FMUL.FTZ R84, R109, R84 ;  /* 0x000000546d547220 */ /* 0x000fe40000410000 */
[-C--:B------:R-:W-:Y:S01]  /*7280*/  FFMA.FTZ R91, R202, R200.reuse, -R83 ;  /* 0x000000c8ca5b7223 */ /* 0x080fe20000010853 */
[----:B------:R-:W-:Y:S01]  /*7290*/  FMUL.FTZ R151, R199, R200 ;  /* 0x000000c8c7977220 */ /* 0x000fe20000410000 */
[----:B------:R-:W0:Y:S01]  /*72a0*/  LDS.U16 R83, [R80+0x38] ;  /* 0x0000380050537984 */ /* 0x000e220000000400 */
[----:B------:R-:W-:Y:S01]  /*72b0*/  FMUL.FTZ R90, R109, R90 ;  /* 0x0000005a6d5a7220 */ /* 0x000fe20000410000 */
[----:B------:R-:W-:Y:S02]  /*72c0*/  FSEL R200, R84, RZ, !P5 ;  /* 0x000000ff54c87208 */ /* 0x000fe40006800000 */
[----:B------:R-:W2:Y:S01]  /*72d0*/  LDS.U16 R84, [R80+0x3a] ;  /* 0x00003a0050547984 */ /* 0x000ea20000000400 */
[----:B------:R-:W-:Y:S01]  /*72e0*/  FSEL R203, R203, RZ, !P2 ;  /* 0x000000ffcbcb7208 */ /* 0x000fe20005000000 */
[----:B------:R-:W-:Y:S01]  /*72f0*/  FFMA.FTZ R152, R202, R89, R151 ;  /* 0x00000059ca987223 */ /* 0x000fe20000010097 */
[----:B------:R-:W-:Y:S01]  /*7300*/  FSEL R201, R90, RZ, !P5 ;  /* 0x000000ff5ac97208 */ /* 0x000fe20006800000 */
[----:B------:R-:W-:Y:S01]  /*7310*/  FADD.FTZ R91, R200, R91 ;  /* 0x0000005bc85b7221 */ /* 0x000fe20000010000 */
[----:B-----5:R-:W-:Y:S01]  /*7320*/  SHF.L.U32 R90, R85, 0x10, RZ ;  /* 0x00000010555a7819 */ /* 0x020fe200000006ff */
[----:B------:R-:W-:Y:S01]  /*7330*/  FFMA.FTZ R82, R189, R150, R82 ;  /* 0x00000096bd527223 */ /* 0x000fe20000010052 */
[----:B------:R-:W-:Y:S01]  /*7340*/  FSEL R204, R204, 1, !P2 ;  /* 0x3f800000cccc7808 */ /* 0x000fe20005000000 */
[----:B------:R-:W-:Y:S01]  /*7350*/  FMUL.FTZ R85, R203, R91 ;  /* 0x0000005bcb557220 */ /* 0x000fe20000410000 */
[----:B----4-:R-:W-:-:S02]  /*7360*/  IMAD.U32 R150, R86, 0x10000, RZ ;  /* 0x0001000056967824 */ /* 0x010fc400078e00ff */
[----:B------:R-:W-:Y:S01]  /*7370*/  FADD.FTZ R152, R201, R152 ;  /* 0x00000098c9987221 */ /* 0x000fe20000010000 */
[----:B------:R-:W4:Y:S01]  /*7380*/  LDS.U16 R86, [R80+0x3e] ;  /* 0x00003e0050567984 */ /* 0x000f220000000400 */
[C---:B------:R-:W-:Y:S02]  /*7390*/  FMUL.FTZ R90, R107.reuse, R90 ;  /* 0x0000005a6b5a7220 */ /* 0x040fe40000410000 */
[----:B------:R-:W-:Y:S01]  /*73a0*/  FFMA.FTZ R151, R204, R152, R85 ;  /* 0x00000098cc977223 */ /* 0x000fe20000010055 */
[----:B------:R-:W-:Y:S01]  /*73b0*/  FMUL.FTZ R150, R107, R150 ;  /* 0x000000966b967220 */ /* 0x000fe20000410000 */
[----:B------:R5:W4:Y:S01]  /*73c0*/  LDS.U16 R85, [R80+0x3c] ;  /* 0x00003c0050557984 */ /* 0x000b220000000400 */
[----:B------:R-:W-:Y:S01]  /*73d0*/  FMUL.FTZ R89, R203, R152 ;  /* 0x00000098cb597220 */ /* 0x000fe20000410000 */
[----:B------:R-:W-:Y:S02]  /*73e0*/  FSEL R205, R90, RZ, !P2 ;  /* 0x000000ff5acd7208 */ /* 0x000fe40005000000 */
[----:B------:R-:W-:Y:S01]  /*73f0*/  FSEL R206, R150, RZ, !P2 ;  /* 0x000000ff96ce7208 */ /* 0x000fe20005000000 */
[----:B------:R-:W-:Y:S01]  /*7400*/  FFMA.FTZ R150, R204, R91, -R89 ;  /* 0x0000005bcc967223 */ /* 0x000fe20000010859 */
[----:B---3--:R-:W-:-:S02]  /*7410*/  SHF.L.U32 R90, R88, 0x10, RZ ;  /* 0x00000010585a7819 */ /* 0x008fc400000006ff */
[----:B------:R-:W-:Y:S01]  /*7420*/  FSEL R207, R207, RZ, !P4 ;  /* 0x000000ffcfcf7208 */ /* 0x000fe20006000000 */
[----:B------:R-:W-:Y:S01]  /*7430*/  FADD.FTZ R150, R205, R150 ;  /* 0x00000096cd967221 */ /* 0x000fe20000010000 */
[----:B-1----:R-:W-:Y:S01]  /*7440*/  SHF.L.U32 R88, R87, 0x10, RZ ;  /* 0x0000001057587819 */ /* 0x002fe200000006ff */
[----:B------:R-:W-:Y:S01]  /*7450*/  FMUL.FTZ R90, R105, R90 ;  /* 0x0000005a695a7220 */ /* 0x000fe20000410000 */
[----:B------:R-:W-:Y:S01]  /*7460*/  FSEL R210, R210, 1, !P4 ;  /* 0x3f800000d2d27808 */ /* 0x000fe20006000000 */
[----:B------:R-:W-:Y:S01]  /*7470*/  FADD.FTZ R151, R206, R151 ;  /* 0x00000097ce977221 */ /* 0x000fe20000010000 */
[----:B-----5:R-:W-:Y:S01]  /*7480*/  FMUL.FTZ R80, R207, R150 ;  /* 0x00000096cf507220 */ /* 0x020fe20000410000 */
[----:B------:R-:W-:Y:S01]  /*7490*/  FMUL.FTZ R88, R105, R88 ;  /* 0x0000005869587220 */ /* 0x000fe20000410000 */
[----:B------:R-:W-:Y:S01]  /*74a0*/  FSEL R209, R90, RZ, !P4 ;  /* 0x000000ff5ad17208 */ /* 0x000fe20006000000 */
[-C--:B------:R-:W-:Y:S01]  /*74b0*/  FMUL.FTZ R87, R207, R151.reuse ;  /* 0x00000097cf577220 */ /* 0x080fe20000410000 */
[----:B------:R-:W-:-:S02]  /*74c0*/  FFMA.FTZ R80, R210, R151, R80 ;  /* 0x00000097d2507223 */ /* 0x000fc40000010050 */
[----:B------:R-:W-:Y:S01]  /*74d0*/  FSEL R208, R88, RZ, !P4 ;  /* 0x000000ff58d07208 */ /* 0x000fe20006000000 */
[----:B------:R-:W-:Y:S01]  /*74e0*/  FFMA.FTZ R89, R210, R150, -R87 ;  /* 0x00000096d2597223 */ /* 0x000fe20000010857 */
[----:B------:R-:W-:Y:S01]  /*74f0*/  FADD.FTZ R88, R209, R80 ;  /* 0x00000050d1587221 */ /* 0x000fe20000010000 */
[----:B0-----:R-:W-:Y:S01]  /*7500*/  SHF.L.U32 R80, R83, 0x10, RZ ;  /* 0x0000001053507819 */ /* 0x001fe200000006ff */
[----:B------:R-:W-:Y:S01]  /*7510*/  FMUL.FTZ R87, R199, R82 ;  /* 0x00000052c7577220 */ /* 0x000fe20000410000 */
[----:B------:R-:W-:Y:S02]  /*7520*/  FSEL R211, R211, RZ, !P3 ;  /* 0x000000ffd3d37208 */ /* 0x000fe40005800000 */
[----:B--2---:R-:W-:Y:S01]  /*7530*/  SHF.L.U32 R84, R84, 0x10, RZ ;  /* 0x0000001054547819 */ /* 0x004fe200000006ff */
[-C--:B------:R-:W-:Y:S01]  /*7540*/  FFMA.FTZ R87, R202, R81.reuse, -R87 ;  /* 0x00000051ca577223 */ /* 0x080fe20000010857 */
[----:B------:R-:W-:Y:S01]  /*7550*/  FMUL.FTZ R80, R103, R80 ;  /* 0x0000005067507220 */ /* 0x000fe20000410000 */
[----:B------:R-:W-:Y:S01]  /*7560*/  FSEL R212, R212, 1, !P3 ;  /* 0x3f800000d4d47808 */ /* 0x000fe20005800000 */
[----:B------:R-:W-:Y:S01]  /*7570*/  FADD.FTZ R89, R208, R89 ;  /* 0x00000059d0597221 */ /* 0x000fe20000010000 */
[----:B------:R-:W-:Y:S01]  /*7580*/  FMUL.FTZ R81, R199, R81 ;  /* 0x00000051c7517220 */ /* 0x000fe20000410000 */
[----:B------:R-:W-:Y:S01]  /*7590*/  FMUL.FTZ R83, R211, R88 ;  /* 0x00000058d3537220 */ /* 0x000fe20000410000 */
[----:B------:R-:W-:Y:S01]  /*75a0*/  FMUL.FTZ R84, R103, R84 ;  /* 0x0000005467547220 */ /* 0x000fe20000410000 */
[-C--:B------:R-:W-:Y:S01]  /*75b0*/  FMUL.FTZ R91, R211, R89.reuse ;  /* 0x00000059d35b7220 */ /* 0x080fe20000410000 */
[----:B------:R-:W-:Y:S01]  /*75c0*/  FFMA.FTZ R81, R202, R82, R81 ;  /* 0x00000052ca517223 */ /* 0x000fe20000010051 */
[----:B------:R-:W-:Y:S01]  /*75d0*/  FSEL R215, R80, RZ, !P3 ;  /* 0x000000ff50d77208 */ /* 0x000fe20005800000 */
[----:B------:R-:W-:Y:S01]  /*75e0*/  FFMA.FTZ R82, R212, R89, -R83 ;  /* 0x00000059d4527223 */ /* 0x000fe20000010853 */
[----:B----4-:R-:W-:Y:S01]  /*75f0*/  SHF.L.U32 R86, R86, 0x10, RZ ;  /* 0x0000001056567819 */ /* 0x010fe200000006ff */
[----:B------:R-:W-:Y:S01]  /*7600*/  FFMA.FTZ R91, R212, R88, R91 ;  /* 0x00000058d45b7223 */ /* 0x000fe2000001005b */
[----:B------:R-:W-:Y:S01]  /*7610*/  FSEL R214, R84, RZ, !P3 ;  /* 0x000000ff54d67208 */ /* 0x000fe20005800000 */
[----:B------:R-:W-:Y:S01]  /*7620*/  FMUL.FTZ R83, R203, R81 ;  /* 0x00000051cb537220 */ /* 0x000fe20000410000 */
[----:B------:R-:W-:Y:S01]  /*7630*/  FSEL R213, R213, RZ, !P6 ;  /* 0x000000ffd5d57208 */ /* 0x000fe20007000000 */
[----:B------:R-:W-:Y:S01]  /*7640*/  FADD.FTZ R82, R215, R82 ;  /* 0x00000052d7527221 */ /* 0x000fe20000010000 */
[----:B------:R-:W-:Y:S01]  /*7650*/  SHF.L.U32 R80, R85, 0x10, RZ ;  /* 0x0000001055507819 */ /* 0x000fe200000006ff */
[----:B------:R-:W-:Y:S01]  /*7660*/  FMUL.FTZ R86, R97, R86 ;  /* 0x0000005661567220 */ /* 0x000fe20000410000 */
[----:B------:R-:W-:Y:S01]  /*7670*/  FSEL R216, R216, 1, !P6 ;  /* 0x3f800000d8d87808 */ /* 0x000fe20007000000 */
[-C--:B------:R-:W-:Y:S01]  /*7680*/  FFMA.FTZ R83, R204, R87.reuse, -R83 ;  /* 0x00000057cc537223 */ /* 0x080fe20000010853 */
[----:B------:R-:W-:Y:S01]  /*7690*/  FADD.FTZ R91, R214, R91 ;  /* 0x0000005bd65b7221 */ /* 0x000fe20000010000 */
[----:B------:R-:W-:Y:S01]  /*76a0*/  FMUL.FTZ R87, R203, R87 ;  /* 0x00000057cb577220 */ /* 0x000fe20000410000 */
[----:B------:R-:W-:Y:S01]  /*76b0*/  FMUL.FTZ R89, R213, R82 ;  /* 0x00000052d5597220 */ /* 0x000fe20000410000 */
[----:B------:R-:W-:Y:S01]  /*76c0*/  FMUL.FTZ R80, R97, R80 ;  /* 0x0000005061507220 */ /* 0x000fe20000410000 */
[-C--:B------:R-:W-:Y:S01]  /*76d0*/  FMUL.FTZ R85, R213, R91.reuse ;  /* 0x0000005bd5557220 */ /* 0x080fe20000410000 */
[----:B------:R-:W-:Y:S01]  /*76e0*/  FSEL R217, R86, RZ, !P6 ;  /* 0x000000ff56d97208 */ /* 0x000fe20007000000 */
[----:B------:R-:W-:Y:S01]  /*76f0*/  FFMA.FTZ R220, R216, R91, R89 ;  /* 0x0000005bd8dc7223 */ /* 0x000fe20000010059 */
[----:B------:R-:W-:Y:S01]  /*7700*/  FFMA.FTZ R87, R204, R81, R87 ;  /* 0x00000051cc577223 */ /* 0x000fe20000010057 */
[----:B------:R-:W-:Y:S01]  /*7710*/  FMUL.FTZ R81, R207, R83 ;  /* 0x00000053cf517220 */ /* 0x000fe20000410000 */
[----:B------:R-:W-:Y:S01]  /*7720*/  FFMA.FTZ R85, R216, R82, -R85 ;  /* 0x00000052d8557223 */ /* 0x000fe20000010855 */
[----:B------:R-:W-:Y:S01]  /*7730*/  FSEL R218, R80, RZ, !P6 ;  /* 0x000000ff50da7208 */ /* 0x000fe20007000000 */
[----:B------:R-:W-:Y:S01]  /*7740*/  FADD.FTZ R220, R217, R220 ;  /* 0x000000dcd9dc7221 */ /* 0x000fe20000010000 */
[-C--:B------:R-:W-:Y:S01]  /*7750*/  FMUL.FTZ R80, R207, R87.reuse ;  /* 0x00000057cf507220 */ /* 0x080fe20000410000 */
[----:B------:R-:W-:-:S02]  /*7760*/  FFMA.FTZ R81, R210, R87, R81 ;  /* 0x00000057d2517223 */ /* 0x000fc40000010051 */
[----:B------:R-:W-:Y:S01]  /*7770*/  FADD.FTZ R219, R218, R85 ;  /* 0x00000055dadb7221 */ /* 0x000fe20000010000 */
[----:B------:R-:W-:Y:S01]  /*7780*/  FFMA.FTZ R80, R210, R83, -R80 ;  /* 0x00000053d2507223 */ /* 0x000fe20000010850 */
[----:B------:R-:W0:Y:S01]  /*7790*/  SHFL.UP PT, R85, R220, 0x1, RZ ;  /* 0x04200000dc557989 */ /* 0x000e2200000e00ff */
[CC--:B------:R-:W-:Y:S02]  /*77a0*/  FMUL.FTZ R83, R211.reuse, R81.reuse ;  /* 0x00000051d3537220 */ /* 0x0c0fe40000410000 */
[-C--:B------:R-:W-:Y:S01]  /*77b0*/  FMUL.FTZ R82, R211, R80.reuse ;  /* 0x00000050d3527220 */ /* 0x080fe20000410000 */
[----:B------:R-:W1:Y:S01]  /*77c0*/  SHFL.UP PT, R84, R219, 0x1, RZ ;  /* 0x04200000db547989 */ /* 0x000e6200000e00ff */
[C---:B------:R-:W-:Y:S02]  /*77d0*/  FFMA.FTZ R83, R212.reuse, R80, -R83 ;  /* 0x00000050d4537223 */ /* 0x040fe40000010853 */
[----:B------:R-:W-:Y:S02]  /*77e0*/  FFMA.FTZ R82, R212, R81, R82 ;  /* 0x00000051d4527223 */ /* 0x000fe40000010052 */
[----:B------:R-:W-:-:S02]  /*77f0*/  FMUL.FTZ R81, R213, R83 ;  /* 0x00000053d5517220 */ /* 0x000fc40000410000 */
[-C--:B------:R-:W-:Y:S02]  /*7800*/  FMUL.FTZ R80, R213, R82.reuse ;  /* 0x00000052d5507220 */ /* 0x080fe40000410000 */
[C---:B------:R-:W-:Y:S02]  /*7810*/  FFMA.FTZ R222, R216.reuse, R82, R81 ;  /* 0x00000052d8de7223 */ /* 0x040fe40000010051 */
[----:B------:R-:W-:Y:S01]  /*7820*/  FFMA.FTZ R221, R216, R83, -R80 ;  /* 0x00000053d8dd7223 */ /* 0x000fe20000010850 */
[----:B------:R-:W-:Y:S02]  /*7830*/  ISETP.GE.AND P2, PT, R33, 0x1, PT ;  /* 0x000000012100780c */ /* 0x000fe40003f46270 */
        /* <DEDUP_REMOVED lines=8> */
[----:B------:R-:W0:Y:S04]  /*78c0*/  SHFL.UP PT, R85, R220, 0x2, RZ ;  /* 0x04400000dc557989 */ /* 0x000e2800000e00ff */
[----:B------:R-:W1:Y:S01]  /*78d0*/  SHFL.UP PT, R83, R219, 0x2, RZ ;  /* 0x04400000db537989 */ /* 0x000e6200000e00ff */
[-C--:B--2---:R-:W-:Y:S01]  /*78e0*/  FMUL.FTZ R81, R221, R80.reuse ;  /* 0x00000050dd517220 */ /* 0x084fe20000410000 */
[C---:B------:R-:W-:Y:S01]  /*78f0*/  FMUL.FTZ R84, R222.reuse, R80 ;  /* 0x00000050de547220 */ /* 0x040fe20000410000 */
[----:B------:R-:W-:Y:S02]  /*7900*/  MOV R80, R142 ;  /* 0x0000008e00507202 */ /* 0x000fe40000000f00 */
[----:B---3--:R-:W-:Y:S01]  /*7910*/  @P2 FFMA.FTZ R222, R222, R82, R81 ;  /* 0x00000052dede2223 */ /* 0x008fe20000010051 */
[----:B------:R-:W-:-:S02]  /*7920*/  IMAD.MOV.U32 R81, RZ, RZ, R5 ;  /* 0x000000ffff517224 */ /* 0x000fc400078e0005 */
[----:B------:R-:W-:Y:S01]  /*7930*/  @P2 FFMA.FTZ R221, R221, R82, -R84 ;  /* 0x00000052dddd2223 */ /* 0x000fe20000010854 */
[----:B------:R-:W-:Y:S01]  /*7940*/  IMAD.WIDE.U32 R80, R133, UR8, R80 ;  /* 0x0000000885507c25 */ /* 0x000fe2000f8e0050 */
[----:B------:R-:W2:Y:S01]  /*7950*/  SHFL.UP PT, R82, R222, 0x2, RZ ;  /* 0x04400000de527989 */ /* 0x000ea200000e00ff */
[----:B------:R-:W-:Y:S02]  /*7960*/  ISETP.GE.AND P2, PT, R33, 0x2, PT ;  /* 0x000000022100780c */ /* 0x000fe40003f46270 */
[----:B------:R-:W-:Y:S02]  /*7970*/  IMAD R84, R133, UR9, R81 ;  /* 0x0000000985547c24 */ /* 0x000fe4000f8e0251 */
        /* <DEDUP_REMOVED lines=86> */
[----:B---3--:R-:W-:-:S02]  /*7ee0*/  @!P3 MOV R219, R82 ;  /* 0x0000005200dbb202 */ /* 0x008fc40000000f00 */
        /* <DEDUP_REMOVED lines=52> */
[CC--:B------:R-:W-:Y:S01]  /*8230*/  FMUL.FTZ R85, R193.reuse, R166.reuse ;  /* 0x000000a6c1557220 */ /* 0x0c0fe20000410000 */
[----:B------:R-:W-:Y:S01]  /*8240*/  FMUL.FTZ R193, R193, R157 ;  /* 0x0000009dc1c17220 */ /* 0x000fe20000410000 */
[C---:B------:R-:W-:Y:S01]  /*8250*/  FMUL.FTZ R163, R89.reuse, R83 ;  /* 0x0000005359a37220 */ /* 0x040fe20000410000 */
[----:B------:R-:W-:Y:S01]  /*8260*/  ISETP.NE.AND P2, PT, R4, RZ, PT ;  /* 0x000000ff0400720c */ /* 0x000fe20003f45270 */
[C---:B------:R-:W-:Y:S01]  /*8270*/  FFMA.FTZ R85, R196.reuse, R157, -R85 ;  /* 0x0000009dc4557223 */ /* 0x040fe20000010855 */
[----:B------:R-:W-:Y:S01]  /*8280*/  FFMA.FTZ R168, R196, R166, R193 ;  /* 0x000000a6c4a87223 */ /* 0x000fe200000100c1 */
[-C--:B------:R-:W-:Y:S01]  /*8290*/  FFMA.FTZ R163, R88, R82.reuse, -R163 ;  /* 0x0000005258a37223 */ /* 0x080fe200000108a3 */
[C---:B------:R-:W-:Y:S01]  /*82a0*/  FMUL.FTZ R82, R89.reuse, R82 ;  /* 0x0000005259527220 */ /* 0x040fe20000410000 */
[----:B------:R-:W-:Y:S01]  /*82b0*/  FADD.FTZ R161, R194, R85 ;  /* 0x00000055c2a17221 */ /* 0x000fe20000010000 */
[C---:B------:R-:W-:Y:S01]  /*82c0*/  FMUL.FTZ R85, R89.reuse, R81 ;  /* 0x0000005159557220 */ /* 0x040fe20000410000 */
[----:B------:R-:W-:Y:S01]  /*82d0*/  FMUL.FTZ R89, R89, R80 ;  /* 0x0000005059597220 */ /* 0x000fe20000410000 */
[----:B------:R-:W-:-:S02]  /*82e0*/  FADD.FTZ R168, R195, R168 ;  /* 0x000000a8c3a87221 */ /* 0x000fc40000010000 */
[C---:B------:R-:W-:Y:S01]  /*82f0*/  FFMA.FTZ R80, R88.reuse, R80, -R85 ;  /* 0x0000005058507223 */ /* 0x040fe20000010855 */
[----:B------:R-:W-:Y:S01]  /*8300*/  FFMA.FTZ R81, R88, R81, R89 ;  /* 0x0000005158517223 */ /* 0x000fe20000010059 */
[CC--:B------:R-:W-:Y:S01]  /*8310*/  FMUL.FTZ R84, R198.reuse, R168.reuse ;  /* 0x000000a8c6547220 */ /* 0x0c0fe20000410000 */
[----:B------:R-:W-:Y:S01]  /*8320*/  FMUL.FTZ R85, R198, R161 ;  /* 0x000000a1c6557220 */ /* 0x000fe20000410000 */
[----:B------:R-:W-:Y:S01]  /*8330*/  FFMA.FTZ R88, R88, R83, R82 ;  /* 0x0000005358587223 */ /* 0x000fe20000010052 */
[----:B------:R-:W-:Y:S01]  /*8340*/  BSSY.RECONVERGENT B0, `(.L_x_1535) ;  /* 0x0000010000007945 */ /* 0x000fe20003800200 */
[----:B------:R-:W-:Y:S01]  /*8350*/  FADD.FTZ R82, R90, R163 ;  /* 0x000000a35a527221 */ /* 0x000fe20000010000 */
[C---:B------:R-:W-:Y:S01]  /*8360*/  FFMA.FTZ R89, R197.reuse, R161, -R84 ;  /* 0x000000a1c5597223 */ /* 0x040fe20000010854 */
[----:B------:R-:W-:Y:S01]  /*8370*/  FFMA.FTZ R174, R197, R168, R85 ;  /* 0x000000a8c5ae7223 */ /* 0x000fe20000010055 */
        /* <DEDUP_REMOVED lines=12> */
.L_x_1536:
[----:B------:R-:W-:Y:S05]  /*8440*/  BSYNC.RECONVERGENT B0 ;  /* 0x0000000000007941 */ /* 0x000fea0003800200 */
.L_x_1535:
[----:B------:R-:W-:Y:S01]  /*8450*/  FADD.FTZ R89, R184, R89 ;  /* 0x00000059b8597221 */ /* 0x000fe20000010000 */
[----:B------:R-:W-:Y:S01]  /*8460*/  FADD.FTZ R174, R183, R174 ;  /* 0x000000aeb7ae7221 */ /* 0x000fe20000010000 */
[C---:B0-----:R-:W-:Y:S01]  /*8470*/  FMUL.FTZ R81, R151.reuse, R170 ;  /* 0x000000aa97517220 */ /* 0x041fe20000410000 */
[C---:B------:R-:W-:Y:S01]  /*8480*/  FMUL.FTZ R83, R151.reuse, R86 ;  /* 0x0000005697537220 */ /* 0x040fe20000410000 */
[C---:B------:R-:W-:Y:S01]  /*8490*/  FMUL.FTZ R80, R192.reuse, R89 ;  /* 0x00000059c0507220 */ /* 0x040fe20000410000 */
[----:B------:R-:W-:Y:S01]  /*84a0*/  FMUL.FTZ R192, R192, R174 ;  /* 0x000000aec0c07220 */ /* 0x000fe20000410000 */
[C---:B------:R-:W-:Y:S01]  /*84b0*/  FFMA.FTZ R173, R150.reuse, R173, -R81 ;  /* 0x000000ad96ad7223 */ /* 0x040fe20000010851 */
[----:B------:R-:W-:Y:S01]  /*84c0*/  FMUL.FTZ R85, R151, R160 ;  /* 0x000000a097557220 */ /* 0x000fe20000410000 */
[C---:B------:R-:W-:Y:S01]  /*84d0*/  FFMA.FTZ R81, R189.reuse, R174, R80 ;  /* 0x000000aebd517223 */ /* 0x040fe20000010050 */
[----:B------:R-:W-:Y:S01]  /*84e0*/  FFMA.FTZ R192, R189, R89, -R192 ;  /* 0x00000059bdc07223 */ /* 0x000fe200000108c0 */
[----:B------:R-:W-:Y:S01]  /*84f0*/  FFMA.FTZ R80, R150, R87, -R83 ;  /* 0x0000005796507223 */ /* 0x000fe20000010853 */
[----:B------:R-:W-:Y:S01]  /*8500*/  FMUL.FTZ R83, R151, R152 ;  /* 0x0000009897537220 */ /* 0x000fe20000410000 */
[----:B------:R-:W-:Y:S01]  /*8510*/  FADD.FTZ R190, R190, R81 ;  /* 0x00000051bebe7221 */ /* 0x000fe20000010000 */
[----:B------:R-:W-:Y:S01]  /*8520*/  FADD.FTZ R192, R191, R192 ;  /* 0x000000c0bfc07221 */ /* 0x000fe20000010000 */
[----:B------:R-:W-:Y:S01]  /*8530*/  FFMA.FTZ R71, R80, 2, R71 ;  /* 0x4000000050477823 */ /* 0x000fe20000010047 */
[C---:B------:R-:W-:Y:S01]  /*8540*/  FFMA.FTZ R83, R150.reuse, R155, -R83 ;  /* 0x0000009b96537223 */ /* 0x040fe20000010853 */
[C---:B------:R-:W-:Y:S01]  /*8550*/  FMUL.FTZ R81, R199.reuse, R190 ;  /* 0x000000bec7517220 */ /* 0x040fe20000410000 */
[-C--:B------:R-:W-:Y:S01]  /*8560*/  FMUL.FTZ R199, R199, R192.reuse ;  /* 0x000000c0c7c77220 */ /* 0x080fe20000410000 */
[----:B------:R-:W-:Y:S01]  /*8570*/  FFMA.FTZ R80, R150, R137, -R85 ;  /* 0x0000008996507223 */ /* 0x000fe20000010855 */
[----:B------:R-:W-:Y:S01]  /*8580*/  FFMA.FTZ R126, R83, 2, R126 ;  /* 0x40000000537e7823 */ /* 0x000fe2000001007e */
[C---:B------:R-:W-:Y:S01]  /*8590*/  FFMA.FTZ R81, R202.reuse, R192, -R81 ;  /* 0x000000c0ca517223 */ /* 0x040fe20000010851 */
[----:B------:R-:W-:Y:S01]  /*85a0*/  FFMA.FTZ R202, R202, R190, R199 ;  /* 0x000000becaca7223 */ /* 0x000fe200000100c7 */
[C---:B------:R-:W-:Y:S01]  /*85b0*/  FMUL.FTZ R83, R151.reuse, R162 ;  /* 0x000000a297537220 */ /* 0x040fe20000410000 */
[----:B------:R-:W-:Y:S01]  /*85c0*/  FMUL.FTZ R85, R151, R164 ;  /* 0x000000a497557220 */ /* 0x000fe20000410000 */
[----:B------:R-:W-:Y:S01]  /*85d0*/  FADD.FTZ R200, R200, R81 ;  /* 0x00000051c8c87221 */ /* 0x000fe20000010000 */
[----:B------:R-:W-:Y:S01]  /*85e0*/  FADD.FTZ R202, R201, R202 ;  /* 0x000000cac9ca7221 */ /* 0x000fe20000010000 */
[----:B------:R-:W-:Y:S01]  /*85f0*/  FFMA.FTZ R83, R150, R139, -R83 ;  /* 0x0000008b96537223 */ /* 0x000fe20000010853 */
[----:B------:R-:W-:Y:S01]  /*8600*/  FFMA.FTZ R73, R80, 2, R73 ;  /* 0x4000000050497823 */ /* 0x000fe20000010049 */
[C---:B------:R-:W-:Y:S01]  /*8610*/  FMUL.FTZ R81, R203.reuse, R200 ;  /* 0x000000c8cb517220 */ /* 0x040fe20000410000 */
[----:B------:R-:W-:Y:S01]  /*8620*/  FMUL.FTZ R203, R203, R202 ;  /* 0x000000cacbcb7220 */ /* 0x000fe20000410000 */
[----:B------:R-:W-:Y:S01]  /*8630*/  FFMA.FTZ R128, R83, 2, R128 ;  /* 0x4000000053807823 */ /* 0x000fe20000010080 */
[----:B------:R-:W-:Y:S01]  /*8640*/  FMUL.FTZ R83, R151, R166 ;  /* 0x000000a697537220 */ /* 0x000fe20000410000 */
[C---:B------:R-:W-:Y:S01]  /*8650*/  FFMA.FTZ R81, R204.reuse, R202, R81 ;  /* 0x000000cacc517223 */ /* 0x040fe20000010051 */
[----:B------:R-:W-:Y:S01]  /*8660*/  FFMA.FTZ R204, R204, R200, -R203 ;  /* 0x000000c8cccc7223 */ /* 0x000fe200000108cb */
[C---:B------:R-:W-:Y:S01]  /*8670*/  FFMA.FTZ R80, R150.reuse, R153, -R85 ;  /* 0x0000009996507223 */ /* 0x040fe20000010855 */
[----:B------:R-:W-:Y:S01]  /*8680*/  FFMA.FTZ R83, R150, R157, -R83 ;  /* 0x0000009d96537223 */ /* 0x000fe20000010853 */
[----:B------:R-:W-:Y:S01]  /*8690*/  FADD.FTZ R206, R206, R81 ;  /* 0x00000051cece7221 */ /* 0x000fe20000010000 */
[----:B------:R-:W-:Y:S01]  /*86a0*/  FADD.FTZ R204, R205, R204 ;  /* 0x000000cccdcc7221 */ /* 0x000fe20000010000 */
[----:B------:R-:W-:-:S02]  /*86b0*/  VIADD R133, R133, 0x1 ;  /* 0x0000000185857836 */ /* 0x000fc40000000000 */
[----:B------:R-:W-:Y:S01]  /*86c0*/  FFMA.FTZ R130, R83, 2, R130 ;  /* 0x4000000053827823 */ /* 0x000fe20000010082 */
[C---:B------:R-:W-:Y:S01]  /*86d0*/  FMUL.FTZ R81, R207.reuse, R206 ;  /* 0x000000cecf517220 */ /* 0x040fe20000410000 */
[----:B------:R-:W-:Y:S01]  /*86e0*/  FMUL.FTZ R207, R207, R204 ;  /* 0x000000cccfcf7220 */ /* 0x000fe20000410000 */
[C---:B------:R-:W-:Y:S01]  /*86f0*/  FMUL.FTZ R83, R151.reuse, R174 ;  /* 0x000000ae97537220 */ /* 0x040fe20000410000 */
[----:B------:R-:W-:Y:S01]  /*8700*/  FMUL.FTZ R85, R151, R168 ;  /* 0x000000a897557220 */ /* 0x000fe20000410000 */
[C---:B------:R-:W-:Y:S01]  /*8710*/  FFMA.FTZ R81, R210.reuse, R204, -R81 ;  /* 0x000000ccd2517223 */ /* 0x040fe20000010851 */
[----:B------:R-:W-:Y:S01]  /*8720*/  FFMA.FTZ R210, R210, R206, R207 ;  /* 0x000000ced2d27223 */ /* 0x000fe200000100cf */
[----:B------:R-:W-:Y:S01]  /*8730*/  FFMA.FTZ R83, R150, R89, -R83 ;  /* 0x0000005996537223 */ /* 0x000fe20000010853 */
[----:B------:R-:W-:Y:S01]  /*8740*/  FFMA.FTZ R75, R80, 2, R75 ;  /* 0x40000000504b7823 */ /* 0x000fe2000001004b */
[----:B------:R-:W-:Y:S01]  /*8750*/  FADD.FTZ R208, R208, R81 ;  /* 0x00000051d0d07221 */ /* 0x000fe20000010000 */
[----:B------:R-:W-:Y:S01]  /*8760*/  FADD.FTZ R210, R209, R210 ;  /* 0x000000d2d1d27221 */ /* 0x000fe20000010000 */
[----:B------:R-:W-:Y:S01]  /*8770*/  FFMA.FTZ R132, R83, 2, R132 ;  /* 0x4000000053847823 */ /* 0x000fe20000010084 */
[----:B------:R-:W-:Y:S01]  /*8780*/  FMUL.FTZ R83, R151, R202 ;  /* 0x000000ca97537220 */ /* 0x000fe20000410000 */
[C---:B------:R-:W-:Y:S01]  /*8790*/  FMUL.FTZ R81, R211.reuse, R208 ;  /* 0x000000d0d3517220 */ /* 0x040fe20000410000 */
[-C--:B------:R-:W-:Y:S01]  /*87a0*/  FMUL.FTZ R211, R211, R210.reuse ;  /* 0x000000d2d3d37220 */ /* 0x080fe20000410000 */
[----:B------:R-:W-:Y:S01]  /*87b0*/  FFMA.FTZ R80, R150, R161, -R85 ;  /* 0x000000a196507223 */ /* 0x000fe20000010855 */
[----:B------:R-:W-:Y:S01]  /*87c0*/  ISETP.GE.AND P2, PT, R133, UR5, PT ;  /* 0x0000000585007c0c */ /* 0x000fe2000bf46270 */
[C---:B------:R-:W-:Y:S01]  /*87d0*/  FFMA.FTZ R81, R212.reuse, R210, R81 ;  /* 0x000000d2d4517223 */ /* 0x040fe20000010051 */
[----:B------:R-:W-:Y:S01]  /*87e0*/  FFMA.FTZ R212, R212, R208, -R211 ;  /* 0x000000d0d4d47223 */ /* 0x000fe200000108d3 */
[----:B------:R-:W-:Y:S01]  /*87f0*/  FMUL.FTZ R85, R151, R190 ;  /* 0x000000be97557220 */ /* 0x000fe20000410000 */
[----:B------:R-:W-:Y:S01]  /*8800*/  FFMA.FTZ R83, R150, R200, -R83 ;  /* 0x000000c896537223 */ /* 0x000fe20000010853 */
[----:B------:R-:W-:Y:S01]  /*8810*/  FADD.FTZ R214, R214, R81 ;  /* 0x00000051d6d67221 */ /* 0x000fe20000010000 */
[----:B------:R-:W-:Y:S01]  /*8820*/  FADD.FTZ R212, R215, R212 ;  /* 0x000000d4d7d47221 */ /* 0x000fe20000010000 */
[----:B------:R-:W-:Y:S01]  /*8830*/  FFMA.FTZ R77, R80, 2, R77 ;  /* 0x40000000504d7823 */ /* 0x000fe2000001004d */
[----:B------:R-:W-:Y:S01]  /*8840*/  FFMA.FTZ R80, R150, R192, -R85 ;  /* 0x000000c096507223 */ /* 0x000fe20000010855 */
[C---:B------:R-:W-:Y:S01]  /*8850*/  FMUL.FTZ R81, R213.reuse, R214 ;  /* 0x000000d6d5517220 */ /* 0x040fe20000410000 */
[----:B------:R-:W-:Y:S01]  /*8860*/  FMUL.FTZ R213, R213, R212 ;  /* 0x000000d4d5d57220 */ /* 0x000fe20000410000 */
[----:B------:R-:W-:Y:S01]  /*8870*/  FFMA.FTZ R134, R83, 2, R134 ;  /* 0x4000000053867823 */ /* 0x000fe20000010086 */
[C---:B------:R-:W-:Y:S01]  /*8880*/  FMUL.FTZ R85, R151.reuse, R206 ;  /* 0x000000ce97557220 */ /* 0x040fe20000410000 */
[C---:B------:R-:W-:Y:S01]  /*8890*/  FFMA.FTZ R81, R216.reuse, R212, -R81 ;  /* 0x000000d4d8517223 */ /* 0x040fe20000010851 */
[-C--:B------:R-:W-:Y:S01]  /*88a0*/  FFMA.FTZ R216, R216, R214.reuse, R213 ;  /* 0x000000d6d8d87223 */ /* 0x080fe200000100d5 */
[----:B------:R-:W-:Y:S01]  /*88b0*/  FMUL.FTZ R83, R151, R214 ;  /* 0x000000d697537220 */ /* 0x000fe20000410000 */
[----:B------:R-:W-:Y:S01]  /*88c0*/  FFMA.FTZ R79, R80, 2, R79 ;  /* 0x40000000504f7823 */ /* 0x000fe2000001004f */
[----:B------:R-:W-:Y:S01]  /*88d0*/  FADD.FTZ R218, R218, R81 ;  /* 0x00000051dada7221 */ /* 0x000fe20000010000 */
[----:B------:R-:W-:Y:S01]  /*88e0*/  FADD.FTZ R216, R217, R216 ;  /* 0x000000d8d9d87221 */ /* 0x000fe20000010000 */
[C---:B------:R-:W-:Y:S01]  /*88f0*/  FMUL.FTZ R81, R151.reuse, R210 ;  /* 0x000000d297517220 */ /* 0x040fe20000410000 */
[C---:B------:R-:W-:Y:S01]  /*8900*/  FFMA.FTZ R172, R150.reuse, R172, -R163 ;  /* 0x000000ac96ac7223 */ /* 0x040fe200000108a3 */
[C---:B------:R-:W-:Y:S01]  /*8910*/  FFMA.FTZ R80, R150.reuse, R204, -R85 ;  /* 0x000000cc96507223 */ /* 0x040fe20000010855 */
[----:B------:R-:W-:Y:S01]  /*8920*/  FMUL.FTZ R151, R151, R216 ;  /* 0x000000d897977220 */ /* 0x000fe20000410000 */
[C---:B------:R-:W-:Y:S01]  /*8930*/  FFMA.FTZ R81, R150.reuse, R208, -R81 ;  /* 0x000000d096517223 */ /* 0x040fe20000010851 */
[----:B------:R-:W-:Y:S01]  /*8940*/  FFMA.FTZ R82, R150, R212, -R83 ;  /* 0x000000d496527223 */ /* 0x000fe20000010853 */
        /* <DEDUP_REMOVED lines=8> */
.L_x_1534:
        /* <DEDUP_REMOVED lines=25> */
[----:B-----5:R-:W-:Y:S02]  /*8b60*/  PRMT R81, R33, 0x7632, R81 ;  /* 0x0000763221517816 */ /* 0x020fe40000000051 */
[----:B------:R-:W-:Y:S01]  /*8b70*/  F2FP.BF16.F32.PACK_AB R33, R136, R93 ;  /* 0x0000005d8821723e */ /* 0x000fe200000010ff */
[----:B------:R5:W-:Y:S01]  /*8b80*/  STS.U16 [R67+0x6], R83 ;  /* 0x0000065343007388 */ /* 0x000be20000000400 */
[----:B-1----:R-:W-:-:S03]  /*8b90*/  F2FP.BF16.F32.PACK_AB R80, R134, R79 ;  /* 0x0000004f8650723e */ /* 0x002fc600000010ff */
[----:B------:R1:W-:Y:S01]  /*8ba0*/  STS.U16 [R67+0x8], R84 ;  /* 0x0000085443007388 */ /* 0x0003e20000000400 */
[----:B--2---:R-:W-:-:S03]  /*8bb0*/  PRMT R82, R80, 0x7632, R82 ;  /* 0x0000763250527816 */ /* 0x004fc60000000052 */
[----:B------:R-:W-:Y:S01]  /*8bc0*/  STS.U16 [R67+0xa], R85 ;  /* 0x00000a5543007388 */ /* 0x000fe20000000400 */
[----:B-----5:R-:W-:-:S03]  /*8bd0*/  PRMT R83, R33, 0x7632, R83 ;  /* 0x0000763221537816 */ /* 0x020fc60000000053 */
[----:B------:R-:W-:Y:S01]  /*8be0*/  STS.U16 [R67+0xc], R86 ;  /* 0x00000c5643007388 */ /* 0x000fe20000000400 */
[----:B-1----:R-:W-:-:S03]  /*8bf0*/  PRMT R84, R78, 0x7632, R84 ;  /* 0x000076324e547816 */ /* 0x002fc60000000054 */
[----:B------:R1:W-:Y:S04]  /*8c00*/  STS.U16 [R67+0xe], R81 ;  /* 0x00000e5143007388 */ /* 0x0003e80000000400 */
[----:B------:R2:W-:Y:S04]  /*8c10*/  STS.U16 [R67+0x10], R87 ;  /* 0x0000105743007388 */ /* 0x0005e80000000400 */
[----:B------:R-:W-:Y:S01]  /*8c20*/  STS.U16 [R67+0x12], R88 ;  /* 0x0000125843007388 */ /* 0x000fe20000000400 */
[----:B-1----:R-:W-:-:S03]  /*8c30*/  HFMA2 R81, -RZ, RZ, 0, 0 ;  /* 0x00000000ff517431 */ /* 0x002fc600000001ff */
[----:B------:R1:W-:Y:S01]  /*8c40*/  STS.U16 [R67+0x14], R80 ;  /* 0x0000145043007388 */ /* 0x0003e20000000400 */
[----:B--2---:R-:W2:Y:S03]  /*8c50*/  LDC.64 R86, c[0x0][0x420] ;  /* 0x00010800ff567b82 */ /* 0x004ea60000000a00 */
[----:B------:R-:W-:Y:S04]  /*8c60*/  STS.U16 [R67+0x16], R82 ;  /* 0x0000165243007388 */ /* 0x000fe80000000400 */
[----:B------:R5:W-:Y:S01]  /*8c70*/  STS.U16 [R67+0x18], R33 ;  /* 0x0000182143007388 */ /* 0x000be20000000400 */
[----:B-1----:R-:W-:-:S03]  /*8c80*/  MOV R80, R74 ;  /* 0x0000004a00507202 */ /* 0x002fc60000000f00 */
[----:B------:R2:W-:Y:S04]  /*8c90*/  STS.U16 [R67+0x1a], R83 ;  /* 0x00001a5343007388 */ /* 0x0005e80000000400 */
[----:B------:R-:W-:Y:S01]  /*8ca0*/  STS.U16 [R67+0x1c], R78 ;  /* 0x00001c4e43007388 */ /* 0x000fe20000000400 */
[----:B-----5:R-:W-:-:S03]  /*8cb0*/  LOP3.LUT R33, R135, 0x3e00, RZ, 0xc0, !PT ;  /* 0x00003e0087217812 */ /* 0x020fc600078ec0ff */
[----:B------:R-:W-:Y:S01]  /*8cc0*/  STS.U16 [R67+0x1e], R84 ;  /* 0x00001e5443007388 */ /* 0x000fe20000000400 */
[----:B------:R-:W-:-:S03]  /*8cd0*/  NOP ;  /* 0x0000000000007918 */ /* 0x000fc60000000000 */
[----:B------:R-:W-:Y:S01]  /*8ce0*/  LDS.U16 R85, [R35] ;  /* 0x0000000023557984 */ /* 0x000fe20000000400 */
[----:B--2---:R-:W-:Y:S01]  /*8cf0*/  IMAD.WIDE.U32 R82, R86, UR22, R80 ;  /* 0x0000001656527c25 */ /* 0x004fe2000f8e0050 */
[----:B------:R-:W-:Y:S02]  /*8d00*/  LOP3.LUT R33, R33, 0x1f, R4, 0xf8, !PT ;  /* 0x0000001f21217812 */ /* 0x000fe400078ef804 */
[----:B------:R-:W-:Y:S01]  /*8d10*/  LDS.U16 R105, [R37+0x40] ;  /* 0x0000400025697984 */ /* 0x000fe20000000400 */
[----:B------:R-:W-:Y:S02]  /*8d20*/  IMAD R83, R87, UR22, R83 ;  /* 0x0000001657537c24 */ /* 0x000fe4000f8e0253 */
[----:B---3--:R-:W-:Y:S01]  /*8d30*/  IMAD.WIDE.U32 R86, R102, UR22, R80 ;  /* 0x0000001666567c25 */ /* 0x008fe2000f8e0050 */
[----:B------:R-:W-:Y:S03]  /*8d40*/  LDS.U16 R89, [R39+0x80] ;  /* 0x0000800027597984 */ /* 0x000fe60000000400 */
[----:B0-----:R-:W-:Y:S01]  /*8d50*/  IMAD.WIDE.U32 R82, R0, R98, R82 ;  /* 0x0000006200527225 */ /* 0x001fe200078e0052 */
[----:B------:R-:W-:Y:S01]  /*8d60*/  LDS.U16 R107, [R41+0xc0] ;  /* 0x0000c000296b7984 */ /* 0x000fe20000000400 */
[----:B------:R-:W-:-:S02]  /*8d70*/  MOV R102, R86 ;  /* 0x0000005600667202 */ /* 0x000fc40000000f00 */
[C---:B------:R-:W-:Y:S01]  /*8d80*/  IMAD R83, R0.reuse, R99, R83 ;  /* 0x0000006300537224 */ /* 0x040fe200078e0253 */
[----:B------:R-:W-:Y:S01]  /*8d90*/  LDS.U16 R109, [R43+0x100] ;  /* 0x000100002b6d7984 */ /* 0x000fe20000000400 */
[----:B------:R-:W-:Y:S01]  /*8da0*/  IADD3 R82, P1, PT, R33, R82, RZ ;  /* 0x0000005221527210 */ /* 0x000fe20007f3e0ff */
[----:B------:R-:W-:Y:S01]  /*8db0*/  IMAD R103, R103, UR22, R87 ;  /* 0x0000001667677c24 */ /* 0x000fe2000f8e0257 */
[C---:B------:R-:W-:Y:S01]  /*8dc0*/  LOP3.LUT R99, R33.reuse, 0x80, RZ, 0xfc, !PT ;  /* 0x0000008021637812 */ /* 0x040fe200078efcff */
[----:B------:R-:W-:Y:S01]  /*8dd0*/  LDS.U16 R91, [R45+0x140] ;  /* 0x000140002d5b7984 */ /* 0x000fe20000000400 */
[----:B------:R-:W-:Y:S01]  /*8de0*/  IADD3.X R83, PT, PT, RZ, R83, RZ, P1, !PT ;  /* 0x00000053ff537210 */ /* 0x000fe20000ffe4ff */
[----:B----4-:R-:W-:Y:S01]  /*8df0*/  IMAD.WIDE.U32 R102, R0, R140, R102 ;  /* 0x0000008c00667225 */ /* 0x010fe200078e0066 */
[----:B------:R-:W-:Y:S01]  /*8e00*/  LEA R100, P1, R82, UR6, 0x1 ;  /* 0x0000000652647c11 */ /* 0x000fe2000f8208ff */
[----:B------:R-:W-:Y:S01]  /*8e10*/  LDS.U16 R97, [R47+0x180] ;  /* 0x000180002f617984 */ /* 0x000fe20000000400 */
[C---:B------:R-:W-:Y:S01]  /*8e20*/  LOP3.LUT R87, R33.reuse, 0x180, RZ, 0xfc, !PT ;  /* 0x0000018021577812 */ /* 0x040fe200078efcff */
[----:B------:R-:W-:Y:S01]  /*8e30*/  IMAD R74, R0, R141, R103 ;  /* 0x0000008d004a7224 */ /* 0x000fe200078e0267 */
[----:B------:R-:W-:Y:S01]  /*8e40*/  LEA.HI.X R101, R82, UR7, R83, 0x1, P1 ;  /* 0x0000000752657c11 */ /* 0x000fe200088f0c53 */
[----:B------:R-:W-:Y:S01]  /*8e50*/  LDS.U16 R111, [R49+0x1c0] ;  /* 0x0001c000316f7984 */ /* 0x000fe20000000400 */
[C---:B------:R-:W-:Y:S01]  /*8e60*/  LOP3.LUT R83, R33.reuse, 0x20, RZ, 0xfc, !PT ;  /* 0x0000002021537812 */ /* 0x040fe200078efcff */
[----:B------:R-:W0:Y:S02]  /*8e70*/  LDCU.64 UR6, c[0x0][0x488] ;  /* 0x00009100ff0677ac */ /* 0x000e240008000a00 */
        /* <DEDUP_REMOVED lines=17> */
[----:B------:R1:W-:Y:S01]  /*8f90*/  @!P3 STG.E.U16 desc[UR24][R100.64], R85 ;  /* 0x000000556400b986 */ /* 0x0003e2000c101518 */
[----:B------:R-:W-:-:S03]  /*8fa0*/  ISETP.GE.AND P3, PT, R19, R78, PT ;  /* 0x0000004e1300720c */ /* 0x000fc60003f66270 */
[----:B------:R2:W-:Y:S01]  /*8fb0*/  @!P6 STG.E.U16 desc[UR24][R100.64+0x80], R89 ;  /* 0x000080596400e986 */ /* 0x0005e2000c101518 */
[----:B------:R-:W-:-:S03]  /*8fc0*/  ISETP.GE.AND P6, PT, R25, R78, PT ;  /* 0x0000004e1900720c */ /* 0x000fc60003fc6270 */
[----:B------:R3:W-:Y:S01]  /*8fd0*/  @!P1 STG.E.U16 desc[UR24][R100.64+0x140], R91 ;  /* 0x0001405b64009986 */ /* 0x0007e2000c101518 */
[-C--:B------:R-:W-:Y:S02]  /*8fe0*/  ISETP.GE.AND P1, PT, R83, R78.reuse, PT ;  /* 0x0000004e5300720c */ /* 0x080fe40003f26270 */
[----:B-1----:R-:W-:Y:S01]  /*8ff0*/  LOP3.LUT R85, R33, 0x60, RZ, 0xfc, !PT ;  /* 0x0000006021557812 */ /* 0x002fe200078efcff */
[----:B------:R1:W-:Y:S03]  /*9000*/  @!P2 STG.E.U16 desc[UR24][R100.64+0x180], R97 ;  /* 0x000180616400a986 */ /* 0x0003e6000c101518 */
[-C--:B------:R-:W-:Y:S01]  /*9010*/  ISETP.GE.AND P2, PT, R85, R78.reuse, PT ;  /* 0x0000004e5500720c */ /* 0x080fe20003f46270 */
[----:B------:R-:W-:Y:S01]  /*9020*/  @!P3 STG.E.U16 desc[UR24][R100.64+0x1c0], R111 ;  /* 0x0001c06f6400b986 */ /* 0x000fe2000c101518 */
[C---:B--2---:R-:W-:Y:S02]  /*9030*/  LOP3.LUT R89, R33.reuse, 0x160, RZ, 0xfc, !PT ;  /* 0x0000016021597812 */ /* 0x044fe400078efcff */
[----:B---3--:R-:W-:Y:S01]  /*9040*/  LOP3.LUT R91, R33, 0x140, RZ, 0xfc, !PT ;  /* 0x00000140215b7812 */ /* 0x008fe200078efcff */
[----:B------:R-:W-:Y:S01]  /*9050*/  @!P4 STG.E.U16 desc[UR24][R100.64+0x200], R113 ;  /* 0x000200716400c986 */ /* 0x000fe2000c101518 */
[----:B------:R-:W-:-:S02]  /*9060*/  ISETP.GE.AND P3, PT, R27, R78, PT ;  /* 0x0000004e1b00720c */ /* 0x000fc40003f66270 */
[----:B-1----:R-:W-:Y:S01]  /*9070*/  LOP3.LUT R97, R33, 0x120, RZ, 0xfc, !PT ;  /* 0x0000012021617812 */ /* 0x002fe200078efcff */
[----:B------:R-:W-:Y:S01]  /*9080*/  @!P5 STG.E.U16 desc[UR24][R100.64+0x340], R123 ;  /* 0x0003407b6400d986 */ /* 0x000fe2000c101518 */
[-C--:B------:R-:W-:Y:S02]  /*9090*/  ISETP.GE.AND P5, PT, R91, R78.reuse, PT ;  /* 0x0000004e5b00720c */ /* 0x080fe40003fa6270 */
[-C--:B------:R-:W-:Y:S01]  /*90a0*/  ISETP.GE.AND P4, PT, R97, R78.reuse, PT ;  /* 0x0000004e6100720c */ /* 0x080fe20003f86270 */
[----:B------:R-:W-:Y:S01]  /*90b0*/  @!P6 STG.E.U16 desc[UR24][R100.64+0x380], R125 ;  /* 0x0003807d6400e986 */ /* 0x000fe2000c101518 */
[----:B------:R-:W-:-:S03]  /*90c0*/  ISETP.GE.AND P6, PT, R89, R78, PT ;  /* 0x0000004e5900720c */ /* 0x000fc60003fc6270 */
[----:B------:R-:W-:Y:S01]  /*90d0*/  @!P1 STG.E.U16 desc[UR24][R100.64+0x40], R105 ;  /* 0x0000406964009986 */ /* 0x000fe2000c101518 */
[----:B------:R-:W-:-:S03]  /*90e0*/  ISETP.GE.AND P1, PT, R99, R78, PT ;  /* 0x0000004e6300720c */ /* 0x000fc60003f26270 */
[----:B------:R-:W-:Y:S01]  /*90f0*/  @!P2 STG.E.U16 desc[UR24][R100.64+0xc0], R107 ;  /* 0x0000c06b6400a986 */ /* 0x000fe2000c101518 */
[----:B------:R-:W-:Y:S02]  /*9100*/  ISETP.GE.AND P2, PT, R87, R78, PT ;  /* 0x0000004e5700720c */ /* 0x000fe40003f46270 */
[----:B------:R-:W-:Y:S01]  /*9110*/  PRMT R78, RZ, 0x7610, R78 ;  /* 0x00007610ff4e7816 */ /* 0x000fe2000000004e */
[----:B------:R-:W-:Y:S04]  /*9120*/  @!P4 STG.E.U16 desc[UR24][R100.64+0x240], R115 ;  /* 0x000240736400c986 */ /* 0x000fe8000c101518 */
[----:B------:R-:W-:Y:S01]  /*9130*/  @!P5 STG.E.U16 desc[UR24][R100.64+0x280], R117 ;  /* 0x000280756400d986 */ /* 0x000fe2000c101518 */
[----:B------:R-:W-:-:S03]  /*9140*/  ISETP.GE.AND P5, PT, R99, R76, PT ;  /* 0x0000004c6300720c */ /* 0x000fc60003fa6270 */
[----:B------:R-:W-:Y:S01]  /*9150*/  @!P1 STG.E.U16 desc[UR24][R100.64+0x100], R109 ;  /* 0x0001006d64009986 */ /* 0x000fe2000c101518 */
[----:B------:R-:W-:-:S03]  /*9160*/  IADD3 R103, P1, PT, R33, R102, RZ ;  /* 0x0000006621677210 */ /* 0x000fc60007f3e0ff */
[----:B------:R-:W-:Y:S01]  /*9170*/  @!P6 STG.E.U16 desc[UR24][R100.64+0x2c0], R119 ;  /* 0x0002c0776400e986 */ /* 0x000fe2000c101518 */
[----:B------:R-:W-:Y:S02]  /*9180*/  IADD3.X R74, PT, PT, RZ, R74, RZ, P1, !PT ;  /* 0x0000004aff4a7210 */ /* 0x000fe40000ffe4ff */
[----:B0-----:R-:W-:Y:S01]  /*9190*/  LEA R102, P4, R103, UR6, 0x1 ;  /* 0x0000000667667c11 */ /* 0x001fe2000f8808ff */
[----:B------:R-:W-:Y:S01]  /*91a0*/  @!P2 STG.E.U16 desc[UR24][R100.64+0x300], R121 ;  /* 0x000300796400a986 */ /* 0x000fe2000c101518 */
[-C--:B------:R-:W-:Y:S02]  /*91b0*/  ISETP.GE.AND P1, PT, R33, R76.reuse, PT ;  /* 0x0000004c2100720c */ /* 0x080fe40003f26270 */
[--C-:B------:R-:W-:Y:S01]  /*91c0*/  LEA.HI.X R103, R103, UR7, R74.reuse, 0x1, P4 ;  /* 0x0000000767677c11 */ /* 0x100fe2000a0f0c4a */
[----:B------:R0:W-:Y:S01]  /*91d0*/  @!P3 STG.E.U16 desc[UR24][R100.64+0x3c0], R127 ;  /* 0x0003c07f6400b986 */ /* 0x0001e2000c101518 */
[-C--:B------:R-:W-:Y:S01]  /*91e0*/  ISETP.GE.AND P4, PT, R83, R76.reuse, PT ;  /* 0x0000004c5300720c */ /* 0x080fe20003f86270 */
[----:B------:R-:W1:Y:S01]  /*91f0*/  LDCU.64 UR6, c[0x0][0x490] ;  /* 0x00009200ff0677ac */ /* 0x000e620008000a00 */
[----:B------:R-:W-:Y:S01]  /*9200*/  ISETP.GE.AND P3, PT, R13, R76, PT ;  /* 0x0000004c0d00720c */ /* 0x000fe20003f66270 */
[----:B------:R-:W-:Y:S01]  /*9210*/  BAR.SYNC.DEFER_BLOCKING 0x0 ;  /* 0x0000000000007b1d */ /* 0x000fe20000010000 */
[----:B------:R-:W-:-:S02]  /*9220*/  PRMT R74, RZ, 0x7610, R74 ;  /* 0x00007610ff4a7816 */ /* 0x000fc4000000004a */
[----:B------:R-:W-:Y:S02]  /*9230*/  PRMT R82, RZ, 0x7610, R82 ;  /* 0x00007610ff527816 */ /* 0x000fe40000000052 */
[----:B------:R-:W-:Y:S02]  /*9240*/  PRMT R86, RZ, 0x7610, R86 ;  /* 0x00007610ff567816 */ /* 0x000fe40000000056 */
[-C--:B------:R-:W-:Y:S02]  /*9250*/  ISETP.GE.AND P2, PT, R15, R76.reuse, PT ;  /* 0x0000004c0f00720c */ /* 0x080fe40003f46270 */
[----:B------:R-:W-:Y:S02]  /*9260*/  ISETP.GE.AND P6, PT, R85, R76, PT ;  /* 0x0000004c5500720c */ /* 0x000fe40003fc6270 */
[----:B------:R-:W-:Y:S02]  /*9270*/  PRMT R88, RZ, 0x7610, R88 ;  /* 0x00007610ff587816 */ /* 0x000fe40000000058 */
[----:B------:R-:W-:-:S02]  /*9280*/  PRMT R90, RZ, 0x7610, R90 ;  /* 0x00007610ff5a7816 */ /* 0x000fc4000000005a */
[----:B------:R-:W-:Y:S01]  /*9290*/  PRMT R92, RZ, 0x7610, R92 ;  /* 0x00007610ff5c7816 */ /* 0x000fe2000000005c */
[----:B------:R-:W2:Y:S01]  /*92a0*/  @!P1 LDG.E.U16 R74, desc[UR24][R102.64] ;  /* 0x00000018664a9981 */ /* 0x000ea2000c1e1500 */
[-C--:B------:R-:W-:Y:S02]  /*92b0*/  ISETP.GE.AND P1, PT, R17, R76.reuse, PT ;  /* 0x0000004c1100720c */ /* 0x080fe40003f26270 */
[----:B------:R-:W-:Y:S01]  /*92c0*/  PRMT R84, RZ, 0x7610, R84 ;  /* 0x00007610ff547816 */ /* 0x000fe20000000054 */
        /* <DEDUP_REMOVED lines=21> */
[----:B0-----:R-:W-:Y:S02]  /*9420*/  PRMT R100, RZ, 0x7610, R100 ;  /* 0x00007610ff647816 */ /* 0x001fe40000000064 */
        /* <DEDUP_REMOVED lines=26> */
[----:B------:R-:W0:Y:S04]  /*95d0*/  LDS.U16 R78, [R67+0x2] ;  /* 0x00000200434e7984 */ /* 0x000e280000000400 */
[----:B------:R-:W2:Y:S04]  /*95e0*/  LDS.U16 R74, [R67] ;  /* 0x00000000434a7984 */ /* 0x000ea80000000400 */
[----:B------:R-:W3:Y:S04]  /*95f0*/  LDS.U16 R84, [R67+0x6] ;  /* 0x0000060043547984 */ /* 0x000ee80000000400 */
[----:B------:R-:W4:Y:S04]  /*9600*/  LDS.U16 R82, [R67+0x4] ;  /* 0x0000040043527984 */ /* 0x000f280000000400 */
[----:B------:R-:W5:Y:S04]  /*9610*/  LDS.U16 R86, [R67+0x8] ;  /* 0x0000080043567984 */ /* 0x000f680000000400 */
[----:B------:R-:W1:Y:S04]  /*9620*/  LDS.U16 R88, [R67+0xa] ;  /* 0x00000a0043587984 */ /* 0x000e680000000400 */
[----:B------:R-:W1:Y:S04]  /*9630*/  LDS.U16 R92, [R67+0xe] ;  /* 0x00000e00435c7984 */ /* 0x000e680000000400 */
[----:B------:R-:W1:Y:S04]  /*9640*/  LDS.U16 R96, [R67+0x12] ;  /* 0x0000120043607984 */ /* 0x000e680000000400 */
[----:B------:R-:W1:Y:S04]  /*9650*/  LDS.U16 R100, [R67+0x16] ;  /* 0x0000160043647984 */ /* 0x000e680000000400 */
[----:B------:R-:W1:Y:S01]  /*9660*/  LDS.U16 R101, [R67+0x1a] ;  /* 0x00001a0043657984 */ /* 0x000e620000000400 */
        /* <DEDUP_REMOVED lines=8> */
[----:B------:R-:W-:-:S06]  /*96f0*/  FMUL.FTZ R104, R103, -1.4426950216293334961 ;  /* 0xbfb8aa3b67687820 */ /* 0x000fcc0000410000 */
[----:B------:R-:W0:Y:S01]  /*9700*/  MUFU.EX2 R104, R104 ;  /* 0x0000006800687308 */ /* 0x000e220000000800 */
[----:B---3--:R-:W-:Y:S01]  /*9710*/  IMAD.U32 R107, R84, 0x10000, RZ ;  /* 0x00010000546b7824 */ /* 0x008fe200078e00ff */
[----:B----4-:R-:W-:Y:S01]  /*9720*/  SHF.L.U32 R106, R82, 0x10, RZ ;  /* 0x00000010526a7819 */ /* 0x010fe200000006ff */
[----:B------:R-:W-:Y:S01]  /*9730*/  FMUL.FTZ R82, R105, -1.4426950216293334961 ;  /* 0xbfb8aa3b69527820 */ /* 0x000fe20000410000 */
[----:B-----5:R-:W-:Y:S01]  /*9740*/  SHF.L.U32 R108, R86, 0x10, RZ ;  /* 0x00000010566c7819 */ /* 0x020fe200000006ff */
[----:B------:R-:W-:Y:S01]  /*9750*/  FMUL.FTZ R86, R107, -1.4426950216293334961 ;  /* 0xbfb8aa3b6b567820 */ /* 0x000fe20000410000 */
[----:B-1----:R-:W-:Y:S01]  /*9760*/  SHF.L.U32 R109, R88, 0x10, RZ ;  /* 0x00000010586d7819 */ /* 0x002fe200000006ff */
[----:B------:R-:W-:Y:S01]  /*9770*/  FMUL.FTZ R84, R106, -1.4426950216293334961 ;  /* 0xbfb8aa3b6a547820 */ /* 0x000fe20000410000 */
[----:B------:R-:W-:Y:S02]  /*9780*/  SHF.L.U32 R111, R92, 0x10, RZ ;  /* 0x000000105c6f7819 */ /* 0x000fe400000006ff */
[----:B------:R-:W-:-:S02]  /*9790*/  SHF.L.U32 R113, R96, 0x10, RZ ;  /* 0x0000001060717819 */ /* 0x000fc400000006ff */
[----:B------:R-:W-:Y:S02]  /*97a0*/  SHF.L.U32 R115, R100, 0x10, RZ ;  /* 0x0000001064737819 */ /* 0x000fe400000006ff */
[----:B------:R-:W-:Y:S01]  /*97b0*/  SHF.L.U32 R117, R101, 0x10, RZ ;  /* 0x0000001065757819 */ /* 0x000fe200000006ff */
[----:B0-----:R-:W-:Y:S01]  /*97c0*/  FADD.FTZ R104, R104, 1 ;  /* 0x3f80000068687421 */ /* 0x001fe20000010000 */
[----:B------:R-:W-:Y:S02]  /*97d0*/  SHF.L.U32 R118, R78, 0x10, RZ ;  /* 0x000000104e767819 */ /* 0x000fe400000006ff */
[----:B------:R-:W-:Y:S02]  /*97e0*/  SHF.L.U32 R110, R90, 0x10, RZ ;  /* 0x000000105a6e7819 */ /* 0x000fe400000006ff */
[----:B--2---:R-:W-:Y:S01]  /*97f0*/  SHF.L.U32 R112, R94, 0x10, RZ ;  /* 0x000000105e707819 */ /* 0x004fe200000006ff */
[----:B------:R-:W0:Y:S01]  /*9800*/  MUFU.EX2 R82, R82 ;  /* 0x0000005200527308 */ /* 0x000e220000000800 */
[----:B------:R-:W-:-:S03]  /*9810*/  SHF.L.U32 R114, R98, 0x10, RZ ;  /* 0x0000001062727819 */ /* 0x000fc600000006ff */
[----:B------:R-:W1:Y:S01]  /*9820*/  MUFU.EX2 R86, R86 ;  /* 0x0000005600567308 */ /* 0x000e620000000800 */
[----:B------:R-:W-:Y:S01]  /*9830*/  SHF.L.U32 R120, R102, 0x10, RZ ;  /* 0x0000001066787819 */ /* 0x000fe200000006ff */
[----:B------:R-:W-:Y:S01]  /*9840*/  FMUL.FTZ R90, R109, -1.4426950216293334961 ;  /* 0xbfb8aa3b6d5a7820 */ /* 0x000fe20000410000 */
[----:B------:R-:W-:Y:S01]  /*9850*/  FMUL.FTZ R94, R111, -1.4426950216293334961 ;  /* 0xbfb8aa3b6f5e7820 */ /* 0x000fe20000410000 */
[----:B------:R-:W-:Y:S02]  /*9860*/  IMAD.U32 R116, R74, 0x10000, RZ ;  /* 0x000100004a747824 */ /* 0x000fe400078e00ff */
[----:B------:R-:W-:Y:S01]  /*9870*/  FMUL.FTZ R98, R113, -1.4426950216293334961 ;  /* 0xbfb8aa3b71627820 */ /* 0x000fe20000410000 */
[----:B------:R-:W-:Y:S01]  /*9880*/  FMUL.FTZ R74, R115, -1.4426950216293334961 ;  /* 0xbfb8aa3b734a7820 */ /* 0x000fe20000410000 */
[----:B------:R-:W-:Y:S01]  /*9890*/  FMUL.FTZ R102, R117, -1.4426950216293334961 ;  /* 0xbfb8aa3b75667820 */ /* 0x000fe20000410000 */
[----:B------:R-:W-:Y:S01]  /*98a0*/  FMUL.FTZ R119, R118, -1.4426950216293334961 ;  /* 0xbfb8aa3b76777820 */ /* 0x000fe20000410000 */
[----:B------:R-:W2:Y:S01]  /*98b0*/  MUFU.EX2 R84, R84 ;  /* 0x0000005400547308 */ /* 0x000ea20000000800 */
[----:B------:R-:W-:Y:S01]  /*98c0*/  FMUL.FTZ R88, R108, -1.4426950216293334961 ;  /* 0xbfb8aa3b6c587820 */ /* 0x000fe20000410000 */
[----:B------:R-:W-:Y:S01]  /*98d0*/  FMUL.FTZ R92, R110, -1.4426950216293334961 ;  /* 0xbfb8aa3b6e5c7820 */ /* 0x000fe20000410000 */
[----:B------:R-:W-:Y:S01]  /*98e0*/  FMUL.FTZ R96, R112, -1.4426950216293334961 ;  /* 0xbfb8aa3b70607820 */ /* 0x000fe20000410000 */
[----:B------:R-:W-:Y:S01]  /*98f0*/  FMUL.FTZ R100, R114, -1.4426950216293334961 ;  /* 0xbfb8aa3b72647820 */ /* 0x000fe20000410000 */
[----:B------:R-:W-:Y:S01]  /*9900*/  FMUL.FTZ R78, R116, -1.4426950216293334961 ;  /* 0xbfb8aa3b744e7820 */ /* 0x000fe20000410000 */
[----:B------:R-:W-:Y:S01]  /*9910*/  FMUL.FTZ R121, R120, -1.4426950216293334961 ;  /* 0xbfb8aa3b78797820 */ /* 0x000fe20000410000 */
[----:B------:R-:W3:Y:S08]  /*9920*/  MUFU.RCP R104, R104 ;  /* 0x0000006800687308 */ /* 0x000ef00000001000 */
[----:B------:R-:W4:Y:S04]  /*9930*/  MUFU.EX2 R90, R90 ;  /* 0x0000005a005a7308 */ /* 0x000f280000000800 */
[----:B------:R-:W5:Y:S04]  /*9940*/  MUFU.EX2 R94, R94 ;  /* 0x0000005e005e7308 */ /* 0x000f680000000800 */
[----:B------:R-:W3:Y:S04]  /*9950*/  MUFU.EX2 R98, R98 ;  /* 0x0000006200627308 */ /* 0x000ee80000000800 */
[----:B------:R-:W3:Y:S04]  /*9960*/  MUFU.EX2 R74, R74 ;  /* 0x0000004a004a7308 */ /* 0x000ee80000000800 */
[----:B------:R3:W3:Y:S04]  /*9970*/  MUFU.EX2 R101, R78 ;  /* 0x0000004e00657308 */ /* 0x0006e80000000800 */
[----:B------:R-:W3:Y:S04]  /*9980*/  MUFU.EX2 R102, R102 ;  /* 0x0000006600667308 */ /* 0x000ee80000000800 */
[----:B------:R-:W3:Y:S04]  /*9990*/  MUFU.EX2 R119, R119 ;  /* 0x0000007700777308 */ /* 0x000ee80000000800 */
[----:B------:R-:W3:Y:S04]  /*99a0*/  MUFU.EX2 R88, R88 ;  /* 0x0000005800587308 */ /* 0x000ee80000000800 */
[----:B------:R-:W3:Y:S04]  /*99b0*/  MUFU.EX2 R92, R92 ;  /* 0x0000005c005c7308 */ /* 0x000ee80000000800 */
[----:B------:R-:W3:Y:S04]  /*99c0*/  MUFU.EX2 R96, R96 ;  /* 0x0000006000607308 */ /* 0x000ee80000000800 */
[----:B------:R-:W3:Y:S04]  /*99d0*/  MUFU.EX2 R100, R100 ;  /* 0x0000006400647308 */ /* 0x000ee80000000800 */
[----:B------:R-:W3:Y:S01]  /*99e0*/  MUFU.EX2 R121, R121 ;  /* 0x0000007900797308 */ /* 0x000ee20000000800 */
[----:B0-----:R-:W-:Y:S01]  /*99f0*/  FADD.FTZ R82, R82, 1 ;  /* 0x3f80000052527421 */ /* 0x001fe20000010000 */
[----:B-1----:R-:W-:Y:S01]  /*9a00*/  FADD.FTZ R86, R86, 1 ;  /* 0x3f80000056567421 */ /* 0x002fe20000010000 */
[----:B--2---:R-:W-:Y:S01]  /*9a10*/  FADD.FTZ R84, R84, 1 ;  /* 0x3f80000054547421 */ /* 0x004fe20000010000 */
[----:B----4-:R-:W-:Y:S01]  /*9a20*/  FADD.FTZ R90, R90, 1 ;  /* 0x3f8000005a5a7421 */ /* 0x010fe20000010000 */
[----:B-----5:R-:W-:Y:S01]  /*9a30*/  FADD.FTZ R94, R94, 1 ;  /* 0x3f8000005e5e7421 */ /* 0x020fe20000010000 */
[----:B---3--:R-:W-:Y:S01]  /*9a40*/  FADD.FTZ R98, R98, 1 ;  /* 0x3f80000062627421 */ /* 0x008fe20000010000 */
[----:B------:R-:W0:Y:S01]  /*9a50*/  MUFU.RCP R82, R82 ;  /* 0x0000005200527308 */ /* 0x000e220000001000 */
[----:B------:R-:W-:Y:S01]  /*9a60*/  FADD.FTZ R78, R74, 1 ;  /* 0x3f8000004a4e7421 */ /* 0x000fe20000010000 */
[----:B------:R-:W-:Y:S01]  /*9a70*/  FADD.FTZ R101, R101, 1 ;  /* 0x3f80000065657421 */ /* 0x000fe20000010000 */
[----:B------:R-:W-:Y:S01]  /*9a80*/  FADD.FTZ R102, R102, 1 ;  /* 0x3f80000066667421 */ /* 0x000fe20000010000 */
[----:B------:R-:W-:Y:S01]  /*9a90*/  FADD.FTZ R119, R119, 1 ;  /* 0x3f80000077777421 */ /* 0x000fe20000010000 */
[----:B------:R-:W-:Y:S01]  /*9aa0*/  FMUL.FTZ R74, R103, R104 ;  /* 0x00000068674a7220 */ /* 0x000fe20000410000 */
[----:B------:R-:W-:-:S02]  /*9ab0*/  FADD.FTZ R88, R88, 1 ;  /* 0x3f80000058587421 */ /* 0x000fc40000010000 */
[----:B------:R-:W1:Y:S01]  /*9ac0*/  MUFU.RCP R123, R84 ;  /* 0x00000054007b7308 */ /* 0x000e620000001000 */
[----:B------:R-:W-:Y:S01]  /*9ad0*/  FADD.FTZ R92, R92, 1 ;  /* 0x3f8000005c5c7421 */ /* 0x000fe20000010000 */
[----:B------:R-:W-:Y:S01]  /*9ae0*/  FADD.FTZ R96, R96, 1 ;  /* 0x3f80000060607421 */ /* 0x000fe20000010000 */
[----:B------:R-:W-:Y:S01]  /*9af0*/  FADD.FTZ R100, R100, 1 ;  /* 0x3f80000064647421 */ /* 0x000fe20000010000 */
[----:B------:R-:W-:-:S04]  /*9b00*/  FADD.FTZ R121, R121, 1 ;  /* 0x3f80000079797421 */ /* 0x000fc80000010000 */
[----:B------:R-:W2:Y:S01]  /*9b10*/  MUFU.RCP R86, R86 ;  /* 0x0000005600567308 */ /* 0x000ea20000001000 */
[----:B------:R-:W-:-:S07]  /*9b20*/  FMUL.FTZ R74, R74, R69 ;  /* 0x000000454a4a7220 */ /* 0x000fce0000410000 */
        /* <DEDUP_REMOVED lines=14> */
[----:B--2---:R-:W-:-:S02]  /*9c10*/  FMUL.FTZ R107, R107, R86 ;  /* 0x000000566b6b7220 */ /* 0x004fc40000410000 */
[----:B------:R-:W-:Y:S01]  /*9c20*/  FMUL.FTZ R105, R105, R124 ;  /* 0x0000007c69697220 */ /* 0x000fe20000410000 */
[----:B------:R-:W-:Y:S01]  /*9c30*/  FMUL.FTZ R106, R106, R71 ;  /* 0x000000476a6a7220 */ /* 0x000fe20000410000 */
        /* <DEDUP_REMOVED lines=28> */
[----:B------:R-:W-:Y:S01]  /*9e00*/  PRMT R71, R74, 0x7632, R71 ;  /* 0x000076324a477816 */ /* 0x000fe20000000047 */
[----:B------:R-:W0:Y:S01]  /*9e10*/  LDC.64 R92, c[0x0][0x438] ;  /* 0x00010e00ff5c7b82 */ /* 0x000e220000000a00 */
[----:B------:R-:W-:-:S02]  /*9e20*/  PRMT R73, R106, 0x7632, R73 ;  /* 0x000076326a497816 */ /* 0x000fc40000000049 */
[----:B------:R-:W-:Y:S02]  /*9e30*/  F2FP.BF16.F32.PACK_AB R108, R109, R108 ;  /* 0x0000006c6d6c723e */ /* 0x000fe400000010ff */
[----:B------:R-:W-:Y:S02]  /*9e40*/  F2FP.BF16.F32.PACK_AB R110, R111, R110 ;  /* 0x0000006e6f6e723e */ /* 0x000fe400000010ff */
[----:B------:R-:W-:Y:S02]  /*9e50*/  F2FP.BF16.F32.PACK_AB R112, R113, R112 ;  /* 0x000000707170723e */ /* 0x000fe400000010ff */
        /* <DEDUP_REMOVED lines=9> */
[----:B-1----:R-:W-:Y:S02]  /*9ef0*/  PRMT R74, R112, 0x7632, R74 ;  /* 0x00007632704a7816 */ /* 0x002fe4000000004a */
[----:B--2---:R-:W-:Y:S02]  /*9f00*/  PRMT R71, R110, 0x7632, R71 ;  /* 0x000076326e477816 */ /* 0x004fe40000000047 */
[----:B---3--:R-:W-:Y:S01]  /*9f10*/  PRMT R73, R114, 0x7632, R73 ;  /* 0x0000763272497816 */ /* 0x008fe20000000049 */
        /* <DEDUP_REMOVED lines=8> */
[----:B------:R-:W-:Y:S01]  /*9fa0*/  STS.U16 [R67+0x16], R73 ;  /* 0x0000164943007388 */ /* 0x000fe20000000400 */
[----:B-1----:R-:W1:Y:S03]  /*9fb0*/  LDC.64 R74, c[0x0][0x430] ;  /* 0x00010c00ff4a7b82 */ /* 0x002e660000000a00 */
        /* <DEDUP_REMOVED lines=23> */
[----:B-1----:R-:W-:-:S05]  /*a130*/  IMAD.WIDE.U32 R80, R74, UR22, R80 ;  /* 0x000000164a507c25 */ /* 0x002fca000f8e0050 */
[----:B------:R-:W1:Y:S01]  /*a140*/  LDS R78, [R159+0x420] ;  /* 0x000420009f4e7984 */ /* 0x000e620000000800 */
[----:B------:R-:W-:Y:S02]  /*a150*/  IMAD R81, R75, UR22, R81 ;  /* 0x000000164b517c24 */ /* 0x000fe4000f8e0251 */
[----:B0-----:R-:W-:-:S04]  /*a160*/  IMAD.WIDE.U32 R74, R0, R92, R80 ;  /* 0x0000005c004a7225 */ /* 0x001fc800078e0050 */
[----:B--2---:R-:W-:Y:S01]  /*a170*/  IMAD R67, R0, R93, R75 ;  /* 0x0000005d00437224 */ /* 0x004fe200078e024b */
[----:B------:R-:W-:-:S04]  /*a180*/  IADD3 R75, P0, PT, R33, R74, RZ ;  /* 0x0000004a214b7210 */ /* 0x000fc80007f1e0ff */
[----:B---3--:R-:W-:Y:S02]  /*a190*/  IADD3.X R76, PT, PT, RZ, R67, RZ, P0, !PT ;  /* 0x00000043ff4c7210 */ /* 0x008fe400007fe4ff */
[----:B------:R-:W-:-:S04]  /*a1a0*/  LEA R74, P0, R75, UR6, 0x1 ;  /* 0x000000064b4a7c11 */ /* 0x000fc8000f8008ff */
[----:B------:R-:W-:Y:S02]  /*a1b0*/  LEA.HI.X R75, R75, UR7, R76, 0x1, P0 ;  /* 0x000000074b4b7c11 */ /* 0x000fe400080f0c4c */
[-C--:B-1----:R-:W-:Y:S02]  /*a1c0*/  ISETP.GE.AND P5, PT, R13, R78.reuse, PT ;  /* 0x0000004e0d00720c */ /* 0x082fe40003fa6270 */
[-C--:B------:R-:W-:Y:S02]  /*a1d0*/  ISETP.GE.AND P6, PT, R85, R78.reuse, PT ;  /* 0x0000004e5500720c */ /* 0x080fe40003fc6270 */
[-C--:B------:R-:W-:Y:S02]  /*a1e0*/  ISETP.GE.AND P4, PT, R21, R78.reuse, PT ;  /* 0x0000004e1500720c */ /* 0x080fe40003f86270 */
[-C--:B------:R-:W-:Y:S02]  /*a1f0*/  ISETP.GE.AND P1, PT, R33, R78.reuse, PT ;  /* 0x0000004e2100720c */ /* 0x080fe40003f26270 */
[----:B------:R-:W-:-:S02]  /*a200*/  ISETP.GE.AND P2, PT, R83, R78, PT ;  /* 0x0000004e5300720c */ /* 0x000fc40003f46270 */
[----:B------:R-:W-:-:S03]  /*a210*/  ISETP.GE.AND P0, PT, R99, R78, PT ;  /* 0x0000004e6300720c */ /* 0x000fc60003f06270 */
[----:B------:R0:W-:Y:S01]  /*a220*/  @!P5 STG.E.U16 desc[UR24][R74.64+0x80], R39 ;  /* 0x000080274a00d986 */ /* 0x0001e2000c101518 */
[----:B------:R-:W-:-:S03]  /*a230*/  ISETP.GE.AND P5, PT, R97, R78, PT ;  /* 0x0000004e6100720c */ /* 0x000fc60003fa6270 */
[----:B------:R0:W-:Y:S01]  /*a240*/  @!P6 STG.E.U16 desc[UR24][R74.64+0xc0], R41 ;  /* 0x0000c0294a00e986 */ /* 0x0001e2000c101518 */
[----:B------:R-:W-:-:S03]  /*a250*/  ISETP.GE.AND P6, PT, R91, R78, PT ;  /* 0x0000004e5b00720c */ /* 0x000fc60003fc6270 */
        /* <DEDUP_REMOVED lines=32> */
.L_x_1539:
        /* <DEDUP_REMOVED lines=10> */
.L_x_5035:


//--------------------- .text._Z25selective_scan_fwd_kernelI32Selective_Scan_fwd_kernel_traitsILi32ELi16ELi1ELb0ELb1ELb1ELb0EN3c108BFloat16ENS1_7complexIfEEEEv13SSMParamsBase --------------------------
	.section	.text._Z25selective_scan_fwd_kernelI32Selective_Scan_fwd_kernel_traitsILi32ELi16ELi1ELb0ELb1ELb1ELb0EN3c108BFloat16ENS1_7complexIfEEEEv13SSMParamsBase,"ax",@progbits
	.align	128
        .global         _Z25selective_scan_fwd_kernelI32Selective_Scan_fwd_kernel_traitsILi32ELi16ELi1ELb0ELb1ELb1ELb0EN3c108BFloat16ENS1_7complexIfEEEEv13SSMParamsBase
        .type           _Z25selective_scan_fwd_kernelI32Selective_Scan_fwd_kernel_traitsILi32ELi16ELi1ELb0ELb1ELb1ELb0EN3c108BFloat16ENS1_7complexIfEEEEv13SSMParamsBase,@function
        .size           _Z25selective_scan_fwd_kernelI32Selective_Scan_fwd_kernel_traitsILi32ELi16ELi1ELb0ELb1ELb1ELb0EN3c108BFloat16ENS1_7complexIfEEEEv13SSMParamsBase,(.L_x_5036 - _Z25selective_scan_fwd_kernelI32Selective_Scan_fwd_kernel_traitsILi32ELi16ELi1ELb0ELb1ELb1ELb0EN3c108BFloat16ENS1_7complexIfEEEEv13SSMParamsBase)
        .other          _Z25selective_scan_fwd_kernelI32Selective_Scan_fwd_kernel_traitsILi32ELi16ELi1ELb0ELb1ELb1ELb0EN3c108BFloat16ENS1_7complexIfEEEEv13SSMParamsBase,@"STO_CUDA_ENTRY STV_DEFAULT"
_Z25selective_scan_fwd_kernelI32Selective_Scan_fwd_kernel_traitsILi32ELi16ELi1ELb0ELb1ELb1ELb0EN3c108BFloat16ENS1_7complexIfEEEEv13SSMParamsBase:
.text._Z25selective_scan_fwd_kernelI32Selective_Scan_fwd_kernel_traitsILi32ELi16ELi1ELb0ELb1ELb1ELb0EN3c108BFloat16ENS1_7complexIfEEEEv13SSMParamsBase:
[----:B------:R-:W-:Y:S08]  /*0000*/  LDC R1, c[0x0][0x37c] ;  /* 0x0000df00ff017b82 */ /* 0x000ff00000000800 */
[----:B------:R-:W0:Y:S01]  /*0010*/  LDC R10, c[0x0][0x398] ;  /* 0x0000e600ff0a7b82 */ /* 0x000e220000000800 */
[----:B------:R-:W1:Y:S01]  /*0020*/  S2R R11, SR_CTAID.Y ;  /* 0x00000000000b7919 */ /* 0x000e620000002600 */
[----:B------:R-:W2:Y:S01]  /*0030*/  LDCU.64 UR16, c[0x0][0x358] ;  /* 0x00006b00ff1077ac */ /* 0x000ea20008000a00 */
[----:B------:R-:W-:Y:S01]  /*0040*/  CS2R R2, SRZ ;  /* 0x0000000000027805 */ /* 0x000fe2000001ff00 */
[----:B------:R-:W3:Y:S04]  /*0050*/  LDCU.128 UR8, c[0x0][0x3f0] ;  /* 0x00007e00ff0877ac */ /* 0x000ee80008000c00 */
[----:B------:R-:W4:Y:S01]  /*0060*/  LDC.64 R4, c[0x0][0x458] ;  /* 0x00011600ff047b82 */ /* 0x000f220000000a00 */
[----:B------:R-:W3:Y:S07]  /*0070*/  LDCU.128 UR12, c[0x0][0x400] ;  /* 0x00008000ff0c77ac */ /* 0x000eee0008000c00 */
        /* <DEDUP_REMOVED lines=8> */
[----:B------:R-:W2:Y:S01]  /*0100*/  LDC.64 R16, c[0x0][0x460] ;  /* 0x00011800ff107b82 */ /* 0x000ea20000000a00 */
[----:B0-----:R-:W0:Y:S01]  /*0110*/  MUFU.RCP R0, R0 ;  /* 0x0000000000007308 */ /* 0x001e220000001000 */
[----:B------:R-:W-:-:S04]  /*0120*/  ISETP.NE.AND.EX P1, PT, R7, RZ, PT, P1 ;  /* 0x000000ff0700720c */ /* 0x000fc80003f25310 */
[C---:B-1----:R-:W-:Y:S02]  /*0130*/  @P0 LEA R4, P2, R11.reuse, R4, 0x2 ;  /* 0x000000040b040211 */ /* 0x042fe400078410ff */
[----:B------:R-:W1:Y:S02]  /*0140*/  LDC.64 R20, c[0x0][0x468] ;  /* 0x00011a00ff147b82 */ /* 0x000e640000000a00 */
[----:B------:R-:W-:-:S05]  /*0150*/  @P0 LEA.HI.X R5, R11, R5, RZ, 0x2, P2 ;  /* 0x000000050b050211 */ /* 0x000fca00010f14ff */
[C---:B------:R-:W-:Y:S01]  /*0160*/  @P1 LEA R6, P3, R11.reuse, R6, 0x2 ;  /* 0x000000060b061211 */ /* 0x040fe200078610ff */
[----:B------:R3:W5:Y:S01]  /*0170*/  @P0 LDG.E R2, desc[UR16][R4.64] ;  /* 0x0000001004020981 */ /* 0x000762000c1e1900 */
[----:B------:R-:W1:Y:S01]  /*0180*/  LDC.64 R22, c[0x0][0x3c8] ;  /* 0x0000f200ff167b82 */ /* 0x000e620000000a00 */
[----:B0-----:R-:W-:Y:S02]  /*0190*/  IADD3 R8, PT, PT, R0, 0xffffffe, RZ ;  /* 0x0ffffffe00087810 */ /* 0x001fe40007ffe0ff */
[----:B------:R-:W-:Y:S02]  /*01a0*/  @P1 LEA.HI.X R7, R11, R7, RZ, 0x2, P3 ;  /* 0x000000070b071211 */ /* 0x000fe400018f14ff */
[----:B------:R0:W3:Y:S03]  /*01b0*/  F2I.FTZ.U32.TRUNC.NTZ R9, R8 ;  /* 0x0000000800097305 */ /* 0x0000e6000021f000 */
[----:B------:R-:W1:Y:S01]  /*01c0*/  LDC.64 R26, c[0x0][0x3e8] ;  /* 0x0000fa00ff1a7b82 */ /* 0x000e620000000a00 */
[----:B------:R4:W5:Y:S01]  /*01d0*/  @P1 LDG.E R3, desc[UR16][R6.64] ;  /* 0x0000001006031981 */ /* 0x000962000c1e1900 */
[----:B0-----:R-:W-:-:S06]  /*01e0*/  HFMA2 R8, -RZ, RZ, 0, 0 ;  /* 0x00000000ff087431 */ /* 0x001fcc00000001ff */
[----:B------:R-:W0:Y:S01]  /*01f0*/  LDC.64 R24, c[0x0][0x448] ;  /* 0x00011200ff187b82 */ /* 0x000e220000000a00 */
[----:B---3--:R-:W-:-:S07]  /*0200*/  IMAD.MOV R12, RZ, RZ, -R9 ;  /* 0x000000ffff0c7224 */ /* 0x008fce00078e0a09 */
[----:B------:R-:W3:Y:S01]  /*0210*/  LDC.64 R28, c[0x0][0x450] ;  /* 0x00011400ff1c7b82 */ /* 0x000ee20000000a00 */
[----:B------:R-:W-:Y:S01]  /*0220*/  IMAD R5, R12, R13, RZ ;  /* 0x0000000d0c057224 */ /* 0x000fe200078e02ff */
[----:B----4-:R-:W-:-:S03]  /*0230*/  IABS R6, R11 ;  /* 0x0000000b00067213 */ /* 0x010fc60000000000 */
[----:B------:R-:W-:Y:S01]  /*0240*/  IMAD.HI.U32 R9, R9, R5, R8 ;  /* 0x0000000509097227 */ /* 0x000fe200078e0008 */
[----:B------:R-:W-:Y:S02]  /*0250*/  UIMAD.WIDE.U32 UR4, UR18, UR8, URZ ;  /* 0x00000008120472a5 */ /* 0x000fe4000f8e00ff */
[----:B------:R-:W4:Y:S03]  /*0260*/  LDC R12, c[0x0][0x384] ;  /* 0x0000e100ff0c7b82 */ /* 0x000f260000000800 */
[----:B------:R-:W-:-:S04]  /*0270*/  IMAD.HI.U32 R4, R9, R6, RZ ;  /* 0x0000000609047227 */ /* 0x000fc800078e00ff */
[----:B------:R-:W-:-:S04]  /*0280*/  IMAD.MOV R0, RZ, RZ, -R4 ;  /* 0x000000ffff007224 */ /* 0x000fc800078e0a04 */
[----:B------:R-:W-:-:S05]  /*0290*/  IMAD R0, R13, R0, R6 ;  /* 0x000000000d007224 */ /* 0x000fca00078e0206 */
[----:B------:R-:W-:-:S13]  /*02a0*/  ISETP.GT.U32.AND P1, PT, R13, R0, PT ;  /* 0x000000000d00720c */ /* 0x000fda0003f24070 */
[----:B------:R-:W-:-:S04]  /*02b0*/  @!P1 IADD3 R0, PT, PT, R0, -R13, RZ ;  /* 0x8000000d00009210 */ /* 0x000fc80007ffe0ff */
[----:B------:R-:W-:Y:S02]  /*02c0*/  ISETP.GE.U32.AND P0, PT, R0, R13, PT ;  /* 0x0000000d0000720c */ /* 0x000fe40003f06070 */
[----:B------:R-:W-:Y:S01]  /*02d0*/  @!P1 IADD3 R4, PT, PT, R4, 0x1, RZ ;  /* 0x0000000104049810 */ /* 0x000fe20007ffe0ff */
[----:B------:R-:W-:Y:S01]  /*02e0*/  UIMAD.WIDE.U32 UR6, UR18, UR12, URZ ;  /* 0x0000000c120672a5 */ /* 0x000fe2000f8e00ff */
[----:B------:R-:W-:Y:S01]  /*02f0*/  LOP3.LUT R0, R11, R10, RZ, 0x3c, !PT ;  /* 0x0000000a0b007212 */ /* 0x000fe200078e3cff */
[----:B------:R-:W-:Y:S01]  /*0300*/  UIMAD UR9, UR18, UR9, UR5 ;  /* 0x00000009120972a4 */ /* 0x000fe2000f8e0205 */
[----:B------:R-:W-:Y:S01]  /*0310*/  ISETP.NE.AND P1, PT, R10, RZ, PT ;  /* 0x000000ff0a00720c */ /* 0x000fe20003f25270 */
[----:B------:R-:W-:Y:S01]  /*0320*/  UIMAD UR8, UR18, UR13, UR7 ;  /* 0x0000000d120872a4 */ /* 0x000fe2000f8e0207 */
[----:B------:R-:W-:-:S05]  /*0330*/  ISETP.GE.AND P2, PT, R0, RZ, PT ;  /* 0x000000ff0000720c */ /* 0x000fca0003f46270 */
[----:B------:R-:W-:Y:S01]  /*0340*/  @P0 IADD3 R4, PT, PT, R4, 0x1, RZ ;  /* 0x0000000104040810 */ /* 0x000fe20007ffe0ff */
[----:B------:R-:W-:Y:S01]  /*0350*/  IMAD.U32 R6, RZ, RZ, UR4 ;  /* 0x00000004ff067e24 */ /* 0x000fe2000f8e00ff */
[----:B------:R-:W-:Y:S02]  /*0360*/  ISETP.GE.AND P0, PT, R30, 0x1, PT ;  /* 0x000000011e00780c */ /* 0x000fe40003f06270 */
[----:B------:R-:W-:Y:S01]  /*0370*/  MOV R7, UR5 ;  /* 0x0000000500077c02 */ /* 0x000fe20008000f00 */
[----:B------:R-:W-:Y:S01]  /*0380*/  IMAD.U32 R7, RZ, RZ, UR9 ;  /* 0x00000009ff077e24 */ /* 0x000fe2000f8e00ff */
[----:B------:R-:W-:Y:S01]  /*0390*/  MOV R9, UR7 ;  /* 0x0000000700097c02 */ /* 0x000fe20008000f00 */
[----:B------:R-:W-:Y:S01]  /*03a0*/  IMAD.MOV.U32 R0, RZ, RZ, R4 ;  /* 0x000000ffff007224 */ /* 0x000fe200078e0004 */
[----:B------:R-:W0:Y:S01]  /*03b0*/  LDCU.64 UR12, c[0x0][0x3d0] ;  /* 0x00007a00ff0c77ac */ /* 0x000e220008000a00 */
[----:B------:R-:W-:-:S04]  /*03c0*/  IMAD.WIDE.U32 R6, R11, UR10, R6 ;  /* 0x0000000a0b067c25 */ /* 0x000fc8000f8e0006 */
[----:B------:R-:W-:Y:S01]  /*03d0*/  IMAD.U32 R9, RZ, RZ, UR8 ;  /* 0x00000008ff097e24 */ /* 0x000fe2000f8e00ff */
[----:B------:R-:W0:Y:S01]  /*03e0*/  LDCU.64 UR8, c[0x0][0x3b0] ;  /* 0x00007600ff0877ac */ /* 0x000e220008000a00 */
[----:B------:R-:W-:Y:S02]  /*03f0*/  IMAD.U32 R8, RZ, RZ, UR6 ;  /* 0x00000006ff087e24 */ /* 0x000fe4000f8e00ff */
[----:B------:R-:W-:Y:S01]  /*0400*/  IMAD R18, R11, UR11, R7 ;  /* 0x0000000b0b127c24 */ /* 0x000fe2000f8e0207 */
[----:B------:R-:W-:Y:S02]  /*0410*/  @!P2 IADD3 R0, PT, PT, -R0, RZ, RZ ;  /* 0x000000ff0000a210 */ /* 0x000fe40007ffe1ff */
[----:B------:R-:W-:Y:S01]  /*0420*/  @!P1 LOP3.LUT R0, RZ, R10, RZ, 0x33, !PT ;  /* 0x0000000aff009212 */ /* 0x000fe200078e33ff */
[----:B01234-:R-:W-:Y:S06]  /*0430*/  @!P0 EXIT ;  /* 0x000000000000894d */ /* 0x01ffec0003800000 */
[----:B------:R-:W0:Y:S01]  /*0440*/  S2R R4, SR_TID.X ;  /* 0x0000000000047919 */ /* 0x000e220000002100 */
[----:B------:R-:W-:Y:S01]  /*0450*/  UIMAD.WIDE.U32 UR4, UR18, UR8, URZ ;  /* 0x00000008120472a5 */ /* 0x000fe2000f8e00ff */
[C---:B------:R-:W-:Y:S01]  /*0460*/  IMAD.WIDE.U32 R8, R11.reuse, UR14, R8 ;  /* 0x0000000e0b087c25 */ /* 0x040fe2000f8e0008 */
[----:B------:R-:W-:Y:S01]  /*0470*/  SHF.R.S32.HI R7, RZ, 0x1f, R0 ;  /* 0x0000001fff077819 */ /* 0x000fe20000011400 */
[----:B------:R-:W-:Y:S01]  /*0480*/  UIMAD.WIDE.U32 UR6, UR18, UR12, URZ ;  /* 0x0000000c120672a5 */ /* 0x000fe2000f8e00ff */
[----:B------:R-:W-:Y:S01]  /*0490*/  LEA R16, P0, R6, R16, 0x1 ;  /* 0x0000001006107211 */ /* 0x000fe200078008ff */
[----:B------:R-:W-:Y:S01]  /*04a0*/  UIMAD UR5, UR18, UR9, UR5 ;  /* 0x00000009120572a4 */ /* 0x000fe2000f8e0205 */
[----:B------:R-:W-:Y:S01]  /*04b0*/  IMAD R14, R11, UR15, R9 ;  /* 0x0000000f0b0e7c24 */ /* 0x000fe2000f8e0209 */
[----:B------:R-:W-:Y:S01]  /*04c0*/  UIMAD UR7, UR18, UR13, UR7 ;  /* 0x0000000d120772a4 */ /* 0x000fe2000f8e0207 */
[C---:B------:R-:W-:Y:S01]  /*04d0*/  IMAD R9, R7.reuse, R22, RZ ;  /* 0x0000001607097224 */ /* 0x040fe200078e02ff */
[----:B------:R-:W1:Y:S01]  /*04e0*/  LDCU UR8, c[0x0][0x38c] ;  /* 0x00007180ff0877ac */ /* 0x000e620008000800 */
[----:B------:R-:W-:Y:S01]  /*04f0*/  IMAD R5, R12, UR18, R11 ;  /* 0x000000120c057c24 */ /* 0x000fe2000f8e020b */
[----:B------:R-:W-:Y:S01]  /*0500*/  LEA.HI.X R18, R6, R17, R18, 0x1, P0 ;  /* 0x0000001106127211 */ /* 0x000fe200000f0c12 */
[----:B------:R-:W-:Y:S01]  /*0510*/  IMAD R12, R7, R26, RZ ;  /* 0x0000001a070c7224 */ /* 0x000fe200078e02ff */
[----:B------:R-:W2:Y:S01]  /*0520*/  LDCU.U8 UR9, c[0x0][0x39e] ;  /* 0x000073c0ff0977ac */ /* 0x000ea20008000000 */
[----:B------:R-:W-:-:S04]  /*0530*/  IMAD.WIDE.U32 R6, R0, R22, UR4 ;  /* 0x0000000400067e25 */ /* 0x000fc8000f8e0016 */
[----:B------:R-:W-:Y:S01]  /*0540*/  IMAD R9, R0, R23, R9 ;  /* 0x0000001700097224 */ /* 0x000fe200078e0209 */
[----:B------:R-:W-:Y:S01]  /*0550*/  LEA R15, P1, R6, R24, 0x1 ;  /* 0x00000018060f7211 */ /* 0x000fe200078208ff */
[----:B------:R-:W-:-:S04]  /*0560*/  IMAD.WIDE.U32 R10, R0, R26, UR6 ;  /* 0x00000006000a7e25 */ /* 0x000fc8000f8e001a */
[----:B------:R-:W-:Y:S01]  /*0570*/  IMAD R17, R0, R27, R12 ;  /* 0x0000001b00117224 */ /* 0x000fe200078e020c */
[----:B------:R-:W-:Y:S01]  /*0580*/  LEA R12, P0, R8, R20, 0x1 ;  /* 0x00000014080c7211 */ /* 0x000fe200078008ff */
[----:B------:R-:W-:Y:S01]  /*0590*/  IMAD.IADD R19, R7, 0x1, R9 ;  /* 0x0000000107137824 */ /* 0x000fe200078e0209 */
[----:B------:R-:W-:Y:S01]  /*05a0*/  LEA R13, P2, R10, R28, 0x1 ;  /* 0x0000001c0a0d7211 */ /* 0x000fe200078408ff */
[----:B------:R-:W-:Y:S01]  /*05b0*/  IMAD R5, R5, R30, RZ ;  /* 0x0000001e05057224 */ /* 0x000fe200078e02ff */
[----:B------:R-:W-:Y:S01]  /*05c0*/  IADD3 R17, PT, PT, R11, R17, RZ ;  /* 0x000000110b117210 */ /* 0x000fe20007ffe0ff */
[----:B------:R-:W-:Y:S01]  /*05d0*/  IMAD.MOV.U32 R7, RZ, RZ, R12 ;  /* 0x000000ffff077224 */ /* 0x000fe200078e000c */
[C---:B0-----:R-:W-:Y:S01]  /*05e0*/  SHF.L.U32 R9, R4.reuse, 0x5, RZ ;  /* 0x0000000504097819 */ /* 0x041fe200000006ff */
[----:B------:R-:W-:Y:S01]  /*05f0*/  IMAD.SHL.U32 R0, R4, 0x10, RZ ;  /* 0x0000001004007824 */ /* 0x000fe200078e00ff */
[----:B------:R-:W-:Y:S01]  /*0600*/  LEA.HI.X R14, R8, R21, R14, 0x1, P0 ;  /* 0x00000015080e7211 */ /* 0x000fe200000f0c0e */
[----:B-1----:R-:W-:Y:S01]  /*0610*/  IMAD R5, R5, UR8, RZ ;  /* 0x0000000805057c24 */ /* 0x002fe2000f8e02ff */
[----:B------:R-:W-:-:S02]  /*0620*/  LOP3.LUT R54, R9, 0x7c1f, R4, 0xc8, !PT ;  /* 0x00007c1f09367812 */ /* 0x000fc400078ec804 */
[----:B------:R-:W-:Y:S02]  /*0630*/  LOP3.LUT R11, R0, 0x3e00, RZ, 0xc0, !PT ;  /* 0x00003e00000b7812 */ /* 0x000fe400078ec0ff */
[----:B------:R-:W-:Y:S02]  /*0640*/  LEA.HI.X R19, R6, R25, R19, 0x1, P1 ;  /* 0x0000001906137211 */ /* 0x000fe400008f0c13 */
[----:B------:R-:W-:Y:S02]  /*0650*/  LEA.HI.X R17, R10, R29, R17, 0x1, P2 ;  /* 0x0000001d0a117211 */ /* 0x000fe400010f0c11 */
[----:B------:R-:W-:Y:S02]  /*0660*/  MOV R8, R16 ;  /* 0x0000001000087202 */ /* 0x000fe40000000f00 */
[----:B------:R-:W-:Y:S02]  /*0670*/  MOV R9, R18 ;  /* 0x0000001200097202 */ /* 0x000fe40000000f00 */
[----:B------:R-:W-:-:S02]  /*0680*/  MOV R10, R14 ;  /* 0x0000000e000a7202 */ /* 0x000fc40000000f00 */
[----:B------:R-:W-:Y:S01]  /*0690*/  LOP3.LUT R21, R11, 0x1f, R4, 0xf8, !PT ;  /* 0x0000001f0b157812 */ /* 0x000fe200078ef804 */
[----:B------:R-:W-:Y:S01]  /*06a0*/  IMAD.MOV.U32 R11, RZ, RZ, R15 ;  /* 0x000000ffff0b7224 */ /* 0x000fe200078e000f */
        /* <DEDUP_REMOVED lines=21> */
[----:B------:R-:W-:Y:S02]  /*0800*/  MOV R6, RZ ;  /* 0x000000ff00067202 */ /* 0x000fe40000000f00 */
[----:B------:R-:W-:-:S02]  /*0810*/  LOP3.LUT R54, R54, 0x360, RZ, 0xfc, !PT ;  /* 0x0000036036367812 */ /* 0x000fc400078efcff */
[----:B--2---:R-:W-:-:S07]  /*0820*/  MOV R15, R19 ;  /* 0x00000013000f7202 */ /* 0x004fce0000000f00 */
.L_x_1576:
[----:B------:R-:W0:Y:S01]  /*0830*/  LDC R87, c[0x0][0x388] ;  /* 0x0000e200ff577b82 */ /* 0x000e220000000800 */
[----:B--2---:R-:W-:Y:S01]  /*0840*/  SHF.L.U32 R56, R6, 0x9, RZ ;  /* 0x0000000906387819 */ /* 0x004fe200000006ff */
[C---:B------:R-:W-:Y:S01]  /*0850*/  IMAD.WIDE.U32 R60, R21.reuse, 0x2, R8 ;  /* 0x00000002153c7825 */ /* 0x040fe200078e0008 */
[C---:B------:R-:W-:Y:S02]  /*0860*/  LEA R58, P0, R21.reuse, R7, 0x1 ;  /* 0x00000007153a7211 */ /* 0x040fe400078008ff */
[----:B------:R-:W-:Y:S02]  /*0870*/  PRMT R62, RZ, 0x7610, R62 ;  /* 0x00007610ff3e7816 */ /* 0x000fe4000000003e */
[----:B------:R-:W-:Y:S02]  /*0880*/  IADD3.X R59, PT, PT, RZ, R10, RZ, P0, !PT ;  /* 0x0000000aff3b7210 */ /* 0x000fe400007fe4ff */
[C---:B------:R-:W-:Y:S02]  /*0890*/  LOP3.LUT R88, R21.reuse, 0xe0, RZ, 0xfc, !PT ;  /* 0x000000e015587812 */ /* 0x040fe400078efcff */
[----:B------:R-:W-:-:S02]  /*08a0*/  LOP3.LUT R76, R21, 0x20, RZ, 0xfc, !PT ;  /* 0x00000020154c7812 */ /* 0x000fc400078efcff */
[C---:B------:R-:W-:Y:S02]  /*08b0*/  LOP3.LUT R78, R21.reuse, 0x40, RZ, 0xfc, !PT ;  /* 0x00000040154e7812 */ /* 0x040fe400078efcff */
[C---:B------:R-:W-:Y:S02]  /*08c0*/  LOP3.LUT R80, R21.reuse, 0x60, RZ, 0xfc, !PT ;  /* 0x0000006015507812 */ /* 0x040fe400078efcff */
[C---:B------:R-:W-:Y:S02]  /*08d0*/  LOP3.LUT R82, R21.reuse, 0x80, RZ, 0xfc, !PT ;  /* 0x0000008015527812 */ /* 0x040fe400078efcff */
[C---:B------:R-:W-:Y:S02]  /*08e0*/  LOP3.LUT R84, R21.reuse, 0xa0, RZ, 0xfc, !PT ;  /* 0x000000a015547812 */ /* 0x040fe400078efcff */
[C---:B------:R-:W-:Y:S02]  /*08f0*/  LOP3.LUT R86, R21.reuse, 0xc0, RZ, 0xfc, !PT ;  /* 0x000000c015567812 */ /* 0x040fe400078efcff */
[----:B------:R-:W-:Y:S01]  /*0900*/  LOP3.LUT R92, R21, 0x100, RZ, 0xfc, !PT ;  /* 0x00000100155c7812 */ /* 0x000fe200078efcff */
[----:B0-----:R-:W-:Y:S01]  /*0910*/  IMAD.IADD R19, R87, 0x1, -R56 ;  /* 0x0000000157137824 */ /* 0x001fe200078e0a38 */
[----:B------:R-:W-:-:S02]  /*0920*/  LOP3.LUT R96, R21, 0x120, RZ, 0xfc, !PT ;  /* 0x0000012015607812 */ /* 0x000fc400078efcff */
[C---:B------:R-:W-:Y:S02]  /*0930*/  LOP3.LUT R100, R21.reuse, 0x140, RZ, 0xfc, !PT ;  /* 0x0000014015647812 */ /* 0x040fe400078efcff */
[C---:B------:R-:W-:Y:S01]  /*0940*/  ISETP.GE.AND P0, PT, R21.reuse, R19, PT ;  /* 0x000000131500720c */ /* 0x040fe20003f06270 */
[----:B------:R-:W-:Y:S01]  /*0950*/  BAR.SYNC.DEFER_BLOCKING 0x0 ;  /* 0x0000000000007b1d */ /* 0x000fe20000010000 */
[C---:B------:R-:W-:Y:S02]  /*0960*/  LOP3.LUT R104, R21.reuse, 0x160, RZ, 0xfc, !PT ;  /* 0x0000016015687812 */ /* 0x040fe400078efcff */
[C---:B------:R-:W-:Y:S02]  /*0970*/  LOP3.LUT R108, R21.reuse, 0x180, RZ, 0xfc, !PT ;  /* 0x00000180156c7812 */ /* 0x040fe400078efcff */
[C---:B------:R-:W-:Y:S02]  /*0980*/  LOP3.LUT R112, R21.reuse, 0x1a0, RZ, 0xfc, !PT ;  /* 0x000001a015707812 */ /* 0x040fe400078efcff */
[----:B------:R-:W-:-:S02]  /*0990*/  LOP3.LUT R116, R21, 0x1c0, RZ, 0xfc, !PT ;  /* 0x000001c015747812 */ /* 0x000fc400078efcff */
[----:B------:R-:W-:Y:S02]  /*09a0*/  LOP3.LUT R120, R21, 0x1e0, RZ, 0xfc, !PT ;  /* 0x000001e015787812 */ /* 0x000fe400078efcff */
[----:B------:R-:W-:Y:S02]  /*09b0*/  P2R R21, PR, RZ, 0x1 ;  /* 0x00000001ff157803 */ /* 0x000fe40000000000 */
[----:B------:R-:W-:Y:S02]  /*09c0*/  PRMT R90, RZ, 0x7610, R90 ;  /* 0x00007610ff5a7816 */ /* 0x000fe4000000005a */
[-C--:B------:R-:W-:Y:S02]  /*09d0*/  ISETP.GE.AND P6, PT, R76, R19.reuse, PT ;  /* 0x000000134c00720c */ /* 0x080fe40003fc6270 */
[-C--:B------:R-:W-:Y:S02]  /*09e0*/  ISETP.GE.AND P1, PT, R86, R19.reuse, PT ;  /* 0x000000135600720c */ /* 0x080fe40003f26270 */
[----:B------:R-:W-:-:S02]  /*09f0*/  ISETP.GE.AND P2, PT, R84, R19, PT ;  /* 0x000000135400720c */ /* 0x000fc40003f46270 */
[-C--:B------:R-:W-:Y:S02]  /*0a00*/  ISETP.GE.AND P3, PT, R82, R19.reuse, PT ;  /* 0x000000135200720c */ /* 0x080fe40003f66270 */
[-C--:B------:R-:W-:Y:S01]  /*0a10*/  ISETP.GE.AND P4, PT, R80, R19.reuse, PT ;  /* 0x000000135000720c */ /* 0x080fe20003f86270 */
[----:B------:R-:W2:Y:S01]  /*0a20*/  @!P0 LDG.E.U16 R62, desc[UR16][R60.64] ;  /* 0x000000103c3e8981 */ /* 0x000ea2000c1e1500 */
[-C--:B------:R-:W-:Y:S02]  /*0a30*/  ISETP.GE.AND P0, PT, R88, R19.reuse, PT ;  /* 0x000000135800720c */ /* 0x080fe40003f06270 */
[----:B------:R-:W-:Y:S02]  /*0a40*/  ISETP.GE.AND P5, PT, R78, R19, PT ;  /* 0x000000134e00720c */ /* 0x000fe40003fa6270 */
[----:B------:R-:W-:Y:S02]  /*0a50*/  P2R R23, PR, RZ, 0x1 ;  /* 0x00000001ff177803 */ /* 0x000fe40000000000 */
[----:B------:R-:W-:-:S02]  /*0a60*/  PRMT R64, RZ, 0x7610, R64 ;  /* 0x00007610ff407816 */ /* 0x000fc40000000040 */
[----:B------:R-:W-:Y:S02]  /*0a70*/  PRMT R94, RZ, 0x7610, R94 ;  /* 0x00007610ff5e7816 */ /* 0x000fe4000000005e */
[----:B------:R-:W-:Y:S02]  /*0a80*/  PRMT R74, RZ, 0x7610, R74 ;  /* 0x00007610ff4a7816 */ /* 0x000fe4000000004a */
[----:B------:R-:W-:Y:S01]  /*0a90*/  PRMT R72, RZ, 0x7610, R72 ;  /* 0x00007610ff487816 */ /* 0x000fe20000000048 */
[----:B------:R-:W3:Y:S01]  /*0aa0*/  @!P0 LDG.E.U16 R90, desc[UR16][R60.64+0x1c0] ;  /* 0x0001c0103c5a8981 */ /* 0x000ee2000c1e1500 */
[----:B------:R-:W-:Y:S02]  /*0ab0*/  ISETP.GE.AND P0, PT, R92, R19, PT ;  /* 0x000000135c00720c */ /* 0x000fe40003f06270 */
[----:B------:R-:W-:Y:S01]  /*0ac0*/  PRMT R70, RZ, 0x7610, R70 ;  /* 0x00007610ff467816 */ /* 0x000fe20000000046 */
[----:B------:R-:W4:Y:S01]  /*0ad0*/  @!P6 LDG.E.U16 R64, desc[UR16][R60.64+0x40] ;  /* 0x000040103c40e981 */ /* 0x000f22000c1e1500 */
[----:B------:R-:W-:-:S02]  /*0ae0*/  PRMT R68, RZ, 0x7610, R68 ;  /* 0x00007610ff447816 */ /* 0x000fc40000000044 */
[----:B------:R-:W-:Y:S01]  /*0af0*/  PRMT R66, RZ, 0x7610, R66 ;  /* 0x00007610ff427816 */ /* 0x000fe20000000042 */
[----:B------:R-:W3:Y:S01]  /*0b00*/  @!P1 LDG.E.U16 R74, desc[UR16][R60.64+0x180] ;  /* 0x000180103c4a9981 */ /* 0x000ee2000c1e1500 */
[----:B------:R-:W-:Y:S02]  /*0b10*/  P2R R25, PR, RZ, 0x1 ;  /* 0x00000001ff197803 */ /* 0x000fe40000000000 */
[-C--:B------:R-:W-:Y:S01]  /*0b20*/  ISETP.GE.AND P1, PT, R100, R19.reuse, PT ;  /* 0x000000136400720c */ /* 0x080fe20003f26270 */
[----:B------:R-:W3:Y:S01]  /*0b30*/  @!P2 LDG.E.U16 R72, desc[UR16][R60.64+0x140] ;  /* 0x000140103c48a981 */ /* 0x000ee2000c1e1500 */
[-C--:B------:R-:W-:Y:S02]  /*0b40*/  ISETP.GE.AND P2, PT, R104, R19.reuse, PT ;  /* 0x000000136800720c */ /* 0x080fe40003f46270 */
[----:B------:R-:W-:Y:S01]  /*0b50*/  PRMT R98, RZ, 0x7610, R98 ;  /* 0x00007610ff627816 */ /* 0x000fe20000000062 */
        /* <DEDUP_REMOVED lines=16> */
[----:B------:R-:W-:-:S03]  /*0c60*/  PRMT R122, RZ, 0x7610, R122 ;  /* 0x00007610ff7a7816 */ /* 0x000fc6000000007a */
        /* <DEDUP_REMOVED lines=10> */
[----:B------:R-:W-:Y:S01]  /*0d10*/  ISETP.NE.AND P0, PT, R21, RZ, PT ;  /* 0x000000ff1500720c */ /* 0x000fe20003f05270 */
[----:B------:R-:W1:Y:S01]  /*0d20*/  S2R R23, SR_CgaCtaId ;  /* 0x0000000000177919 */ /* 0x000e620000008800 */
[----:B------:R-:W0:Y:S01]  /*0d30*/  S2R R21, SR_LANEID ;  /* 0x0000000000157919 */ /* 0x000e220000000000 */
[----:B------:R-:W-:-:S04]  /*0d40*/  MOV R126, 0x400 ;  /* 0x00000400007e7802 */ /* 0x000fc80000000f00 */
[----:B-1----:R-:W-:Y:S02]  /*0d50*/  LEA R126, R23, R126, 0x18 ;  /* 0x0000007e177e7211 */ /* 0x002fe400078ec0ff */
[C---:B0-----:R-:W-:Y:S02]  /*0d60*/  IADD3 R88, PT, PT, R21.reuse, 0x20, RZ ;  /* 0x0000002015587810 */ /* 0x041fe40007ffe0ff */
[CC--:B------:R-:W-:Y:S02]  /*0d70*/  LEA.HI.SX32 R23, R21.reuse, R21.reuse, 0x1b ;  /* 0x0000001515177211 */ /* 0x0c0fe400078fdaff */
[-C--:B------:R-:W-:Y:S02]  /*0d80*/  LEA.HI.SX32 R25, R88, R21.reuse, 0x1b ;  /* 0x0000001558197211 */ /* 0x080fe400078fdaff */
[----:B------:R-:W-:Y:S01]  /*0d90*/  IADD3 R60, PT, PT, R21, 0x40, RZ ;  /* 0x00000040153c7810 */ /* 0x000fe20007ffe0ff */
[----:B------:R-:W-:Y:S01]  /*0da0*/  IMAD R23, R23, 0x2, R126 ;  /* 0x0000000217177824 */ /* 0x000fe200078e027e */
[----:B------:R-:W-:Y:S01]  /*0db0*/  LEA R25, R25, R126, 0x1 ;  /* 0x0000007e19197211 */ /* 0x000fe200078e08ff */
[C---:B------:R-:W-:Y:S01]  /*0dc0*/  VIADD R88, R21.reuse, 0x60 ;  /* 0x0000006015587836 */ /* 0x040fe20000000000 */
[C---:B------:R-:W-:Y:S01]  /*0dd0*/  IADD3 R92, PT, PT, R21.reuse, 0x80, RZ ;  /* 0x00000080155c7810 */ /* 0x040fe20007ffe0ff */
[C---:B------:R-:W-:Y:S01]  /*0de0*/  VIADD R100, R21.reuse, 0xc0 ;  /* 0x000000c015647836 */ /* 0x040fe20000000000 */
[----:B------:R-:W-:Y:S01]  /*0df0*/  LEA.HI.SX32 R27, R60, R21, 0x1b ;  /* 0x000000153c1b7211 */ /* 0x000fe200078fdaff */
[C---:B------:R-:W-:Y:S01]  /*0e00*/  VIADD R60, R21.reuse, 0xe0 ;  /* 0x000000e0153c7836 */ /* 0x040fe20000000000 */
[----:B------:R-:W-:-:S02]  /*0e10*/  IADD3 R96, PT, PT, R21, 0xa0, RZ ;  /* 0x000000a015607810 */ /* 0x000fc40007ffe0ff */
[-C--:B------:R-:W-:Y:S02]  /*0e20*/  LEA.HI.SX32 R29, R88, R21.reuse, 0x1b ;  /* 0x00000015581d7211 */ /* 0x080fe400078fdaff */
[-C--:B------:R-:W-:Y:S01]  /*0e30*/  LEA.HI.SX32 R31, R92, R21.reuse, 0x1b ;  /* 0x000000155c1f7211 */ /* 0x080fe200078fdaff */
[----:B------:R-:W-:Y:S01]  /*0e40*/  VIADD R88, R21, 0x140 ;  /* 0x0000014015587836 */ /* 0x000fe20000000000 */
[-C--:B------:R-:W-:Y:S02]  /*0e50*/  LEA R27, R27, R126.reuse, 0x1 ;  /* 0x0000007e1b1b7211 */ /* 0x080fe400078e08ff */
[-C--:B------:R-:W-:Y:S02]  /*0e60*/  LEA.HI.SX32 R33, R96, R21.reuse, 0x1b ;  /* 0x0000001560217211 */ /* 0x080fe400078fdaff */
[----:B------:R-:W-:Y:S02]  /*0e70*/  LEA.HI.SX32 R35, R100, R21, 0x1b ;  /* 0x0000001564237211 */ /* 0x000fe400078fdaff */
[----:B------:R-:W-:Y:S01]  /*0e80*/  IADD3 R92, PT, PT, R21, 0x160, RZ ;  /* 0x00000160155c7810 */ /* 0x000fe20007ffe0ff */
[----:B------:R-:W-:Y:S01]  /*0e90*/  IMAD R31, R31, 0x2, R126 ;  /* 0x000000021f1f7824 */ /* 0x000fe200078e027e */
[----:B------:R-:W-:-:S02]  /*0ea0*/  LEA R29, R29, R126, 0x1 ;  /* 0x0000007e1d1d7211 */ /* 0x000fc400078e08ff */
[-C--:B------:R-:W-:Y:S02]  /*0eb0*/  LEA.HI.SX32 R37, R60, R21.reuse, 0x1b ;  /* 0x000000153c257211 */ /* 0x080fe400078fdaff */
[----:B------:R-:W-:Y:S02]  /*0ec0*/  IADD3 R60, PT, PT, R21, 0x180, RZ ;  /* 0x00000180153c7810 */ /* 0x000fe40007ffe0ff */
[-C--:B------:R-:W-:Y:S02]  /*0ed0*/  LEA R33, R33, R126.reuse, 0x1 ;  /* 0x0000007e21217211 */ /* 0x080fe400078e08ff */
[----:B------:R-:W-:Y:S02]  /*0ee0*/  LEA R35, R35, R126, 0x1 ;  /* 0x0000007e23237211 */ /* 0x000fe400078e08ff */
[-C--:B------:R-:W-:Y:S02]  /*0ef0*/  LEA.HI.SX32 R43, R88, R21.reuse, 0x1b ;  /* 0x00000015582b7211 */ /* 0x080fe400078fdaff */
[----:B------:R-:W-:-:S02]  /*0f00*/  LEA.HI.SX32 R45, R92, R21, 0x1b ;  /* 0x000000155c2d7211 */ /* 0x000fc400078fdaff */
[-C--:B------:R-:W-:Y:S02]  /*0f10*/  LEA R37, R37, R126.reuse, 0x1 ;  /* 0x0000007e25257211 */ /* 0x080fe400078e08ff */
[----:B------:R-:W-:Y:S02]  /*0f20*/  LEA.HI.SX32 R47, R60, R21, 0x1b ;  /* 0x000000153c2f7211 */ /* 0x000fe400078fdaff */
[----:B------:R-:W-:Y:S01]  /*0f30*/  SHF.L.U32 R55, R21, 0x4, RZ ;  /* 0x0000000415377819 */ /* 0x000fe200000006ff */
[----:B------:R-:W-:Y:S01]  /*0f40*/  IMAD R45, R45, 0x2, R126 ;  /* 0x000000022d2d7824 */ /* 0x000fe200078e027e */
[-C--:B------:R-:W-:Y:S02]  /*0f50*/  LEA R43, R43, R126.reuse, 0x1 ;  /* 0x0000007e2b2b7211 */ /* 0x080fe400078e08ff */
[----:B------:R-:W-:Y:S02]  /*0f60*/  LEA R47, R47, R126, 0x1 ;  /* 0x0000007e2f2f7211 */ /* 0x000fe400078e08ff */
[----:B------:R-:W-:-:S04]  /*0f70*/  LEA.HI.SX32 R55, R55, R55, 0x1b ;  /* 0x0000003737377211 */ /* 0x000fc800078fdaff */
[----:B------:R-:W-:Y:S02]  /*0f80*/  LEA R55, R55, R126, 0x1 ;  /* 0x0000007e37377211 */ /* 0x000fe400078e08ff */
[----:B------:R-:W-:Y:S02]  /*0f90*/  PRMT R60, RZ, 0x7610, R60 ;  /* 0x00007610ff3c7816 */ /* 0x000fe4000000003c */
[----:B------:R-:W-:Y:S02]  /*0fa0*/  P2R R79, PR, RZ, 0x2 ;  /* 0x00000002ff4f7803 */ /* 0x000fe40000000000 */
[----:B------:R-:W-:Y:S02]  /*0fb0*/  ISETP.GE.AND P1, PT, R76, R19, PT ;  /* 0x000000134c00720c */ /* 0x000fe40003f26270 */
[----:B------:R-:W-:Y:S01]  /*0fc0*/  PRMT R76, RZ, 0x7610, R76 ;  /* 0x00007610ff4c7816 */ /* 0x000fe2000000004c */
[----:B--2---:R0:W-:Y:S02]  /*0fd0*/  STS.U16 [R23], R62 ;  /* 0x0000003e17007388 */ /* 0x0041e40000000400 */
[----:B0-----:R-:W-:-:S04]  /*0fe0*/  IADD3 R62, PT, PT, R21, 0x100, RZ ;  /* 0x00000100153e7810 */ /* 0x001fc80007ffe0ff */
[----:B------:R-:W-:Y:S01]  /*0ff0*/  LEA.HI.SX32 R39, R62, R21, 0x1b ;  /* 0x000000153e277211 */ /* 0x000fe200078fdaff */
[----:B----4-:R0:W-:Y:S01]  /*1000*/  STS.U16 [R25+0x40], R64 ;  /* 0x0000404019007388 */ /* 0x0101e20000000400 */
[----:B------:R-:W-:-:S03]  /*1010*/  IADD3 R62, PT, PT, R21, 0x1a0, RZ ;  /* 0x000001a0153e7810 */ /* 0x000fc60007ffe0ff */
[----:B------:R-:W-:Y:S01]  /*1020*/  IMAD R39, R39, 0x2, R126 ;  /* 0x0000000227277824 */ /* 0x000fe200078e027e */
[----:B0-----:R-:W-:-:S04]  /*1030*/  IADD3 R64, PT, PT, R21, 0x120, RZ ;  /* 0x0000012015407810 */ /* 0x001fc80007ffe0ff */
[-C--:B------:R-:W-:Y:S01]  /*1040*/  LEA.HI.SX32 R41, R64, R21.reuse, 0x1b ;  /* 0x0000001540297211 */ /* 0x080fe200078fdaff */
[----:B------:R-:W-:Y:S01]  /*1050*/  VIADD R64, R21, 0x1c0 ;  /* 0x000001c015407836 */ /* 0x000fe20000000000 */
[-C--:B------:R-:W-:Y:S02]  /*1060*/  LEA.HI.SX32 R49, R62, R21.reuse, 0x1b ;  /* 0x000000153e317211 */ /* 0x080fe400078fdaff */
[----:B------:R-:W-:Y:S01]  /*1070*/  LEA R41, R41, R126, 0x1 ;  /* 0x0000007e29297211 */ /* 0x000fe200078e08ff */
[----:B---3--:R0:W-:Y:S01]  /*1080*/  STS.U16 [R27+0x80], R66 ;  /* 0x000080421b007388 */ /* 0x0081e20000000400 */
[----:B------:R-:W-:-:S03]  /*1090*/  LEA.HI.SX32 R51, R64, R21, 0x1b ;  /* 0x0000001540337211 */ /* 0x000fc600078fdaff */
[----:B------:R-:W-:Y:S01]  /*10a0*/  STS.U16 [R29+0xc0], R68 ;  /* 0x0000c0441d007388 */ /* 0x000fe20000000400 */
[----:B0-----:R-:W-:-:S03]  /*10b0*/  IADD3 R66, PT, PT, R21, 0x1e0, RZ ;  /* 0x000001e015427810 */ /* 0x001fc60007ffe0ff */
[----:B------:R-:W-:Y:S01]  /*10c0*/  STS.U16 [R31+0x100], R70 ;  /* 0x000100461f007388 */ /* 0x000fe20000000400 */
[----:B------:R-:W-:-:S03]  /*10d0*/  LEA.HI.SX32 R53, R66, R21, 0x1b ;  /* 0x0000001542357211 */ /* 0x000fc600078fdaff */
[----:B------:R-:W-:Y:S01]  /*10e0*/  STS.U16 [R33+0x140], R72 ;  /* 0x0001404821007388 */ /* 0x000fe20000000400 */
[----:B------:R-:W-:-:S03]  /*10f0*/  IMAD R49, R49, 0x2, R126 ;  /* 0x0000000231317824 */ /* 0x000fc600078e027e */
[----:B------:R-:W-:Y:S01]  /*1100*/  STS.U16 [R35+0x180], R74 ;  /* 0x0001804a23007388 */ /* 0x000fe20000000400 */
[----:B------:R-:W-:-:S03]  /*1110*/  LEA R51, R51, R126, 0x1 ;  /* 0x0000007e33337211 */ /* 0x000fc600078e08ff */
[----:B------:R0:W-:Y:S01]  /*1120*/  STS.U16 [R37+0x1c0], R90 ;  /* 0x0001c05a25007388 */ /* 0x0001e20000000400 */
[----:B------:R-:W-:-:S03]  /*1130*/  IMAD R53, R53, 0x2, R126 ;  /* 0x0000000235357824 */ /* 0x000fc600078e027e */
[----:B------:R1:W-:Y:S04]  /*1140*/  STS.U16 [R39+0x200], R94 ;  /* 0x0002005e27007388 */ /* 0x0003e80000000400 */
[----:B------:R2:W-:Y:S04]  /*1150*/  STS.U16 [R41+0x240], R98 ;  /* 0x0002406229007388 */ /* 0x0005e80000000400 */
[----:B------:R3:W-:Y:S04]  /*1160*/  STS.U16 [R43+0x280], R102 ;  /* 0x000280662b007388 */ /* 0x0007e80000000400 */
        /* <DEDUP_REMOVED lines=24> */
[----:B------:R-:W4:Y:S01]  /*12f0*/  @!P0 LDG.E.U16 R60, desc[UR16][R58.64] ;  /* 0x000000103a3c8981 */ /* 0x000f22000c1e1500 */
[----:B------:R-:W-:-:S03]  /*1300*/  ISETP.GE.AND P0, PT, R78, R19, PT ;  /* 0x000000134e00720c */ /* 0x000fc60003f06270 */
[----:B------:R-:W4:Y:S01]  /*1310*/  @!P1 LDG.E.U16 R62, desc[UR16][R58.64+0x40] ;  /* 0x000040103a3e9981 */ /* 0x000f22000c1e1500 */
[----:B------:R-:W-:-:S09]  /*1320*/  ISETP.GE.AND P1, PT, R80, R19, PT ;  /* 0x000000135000720c */ /* 0x000fd20003f26270 */
[----:B------:R-:W4:Y:S01]  /*1330*/  @!P0 LDG.E.U16 R76, desc[UR16][R58.64+0x80] ;  /* 0x000080103a4c8981 */ /* 0x000f22000c1e1500 */
[----:B------:R-:W-:Y:S02]  /*1340*/  ISETP.GE.AND P0, PT, R82, R19, PT ;  /* 0x000000135200720c */ /* 0x000fe40003f06270 */
[----:B------:R-:W-:Y:S02]  /*1350*/  PRMT R80, RZ, 0x7610, R80 ;  /* 0x00007610ff507816 */ /* 0x000fe40000000050 */
[----:B------:R-:W-:-:S06]  /*1360*/  PRMT R78, RZ, 0x7610, R78 ;  /* 0x00007610ff4e7816 */ /* 0x000fcc000000004e */
[----:B------:R-:W4:Y:S04]  /*1370*/  @!P1 LDG.E.U16 R78, desc[UR16][R58.64+0xc0] ;  /* 0x0000c0103a4e9981 */ /* 0x000f28000c1e1500 */
[----:B------:R-:W4:Y:S01]  /*1380*/  @!P0 LDG.E.U16 R80, desc[UR16][R58.64+0x100] ;  /* 0x000100103a508981 */ /* 0x000f22000c1e1500 */
[-C--:B------:R-:W-:Y:S02]  /*1390*/  ISETP.GE.AND P0, PT, R86, R19.reuse, PT ;  /* 0x000000135600720c */ /* 0x080fe40003f06270 */
[----:B------:R-:W-:Y:S02]  /*13a0*/  ISETP.GE.AND P1, PT, R84, R19, PT ;  /* 0x000000135400720c */ /* 0x000fe40003f26270 */
[----:B------:R-:W-:-:S09]  /*13b0*/  PRMT R84, RZ, 0x7610, R84 ;  /* 0x00007610ff547816 */ /* 0x000fd20000000054 */
[----:B------:R-:W4:Y:S01]  /*13c0*/  @!P0 LDG.E.U16 R84, desc[UR16][R58.64+0x180] ;  /* 0x000180103a548981 */ /* 0x000f22000c1e1500 */
[----:B------:R-:W-:Y:S02]  /*13d0*/  ISETP.NE.AND P0, PT, R81, RZ, PT ;  /* 0x000000ff5100720c */ /* 0x000fe40003f05270 */
[----:B------:R-:W-:Y:S02]  /*13e0*/  PRMT R86, RZ, 0x7610, R86 ;  /* 0x00007610ff567816 */ /* 0x000fe40000000056 */
[----:B------:R-:W-:-:S09]  /*13f0*/  PRMT R88, RZ, 0x7610, R88 ;  /* 0x00007610ff587816 */ /* 0x000fd20000000058 */
[----:B------:R-:W4:Y:S01]  /*1400*/  @!P0 LDG.E.U16 R86, desc[UR16][R58.64+0x1c0] ;  /* 0x0001c0103a568981 */ /* 0x000f22000c1e1500 */
[----:B------:R-:W-:Y:S02]  /*1410*/  ISETP.NE.AND P0, PT, R83, RZ, PT ;  /* 0x000000ff5300720c */ /* 0x000fe40003f05270 */
[----:B------:R-:W-:-:S06]  /*1420*/  PRMT R82, RZ, 0x7610, R82 ;  /* 0x00007610ff527816 */ /* 0x000fcc0000000052 */
[----:B------:R-:W4:Y:S01]  /*1430*/  @!P1 LDG.E.U16 R82, desc[UR16][R58.64+0x140] ;  /* 0x000140103a529981 */ /* 0x000f22000c1e1500 */
[----:B------:R-:W-:-:S04]  /*1440*/  ISETP.NE.AND P1, PT, R79, RZ, PT ;  /* 0x000000ff4f00720c */ /* 0x000fc80003f25270 */
[----:B------:R-:W4:Y:S01]  /*1450*/  @!P0 LDG.E.U16 R88, desc[UR16][R58.64+0x200] ;  /* 0x000200103a588981 */ /* 0x000f22000c1e1500 */
[----:B------:R-:W-:Y:S02]  /*1460*/  ISETP.NE.AND P0, PT, R85, RZ, PT ;  /* 0x000000ff5500720c */ /* 0x000fe40003f05270 */
[----:B0-----:R-:W-:Y:S02]  /*1470*/  PRMT R90, RZ, 0x7610, R90 ;  /* 0x00007610ff5a7816 */ /* 0x001fe4000000005a */
[----:B------:R-:W-:Y:S02]  /*1480*/  PRMT R92, RZ, 0x7610, R92 ;  /* 0x00007610ff5c7816 */ /* 0x000fe4000000005c */
[----:B-1----:R-:W-:Y:S02]  /*1490*/  PRMT R94, RZ, 0x7610, R94 ;  /* 0x00007610ff5e7816 */ /* 0x002fe4000000005e */
[----:B------:R-:W-:Y:S02]  /*14a0*/  PRMT R96, RZ, 0x7610, R96 ;  /* 0x00007610ff607816 */ /* 0x000fe40000000060 */
[----:B--2---:R-:W-:Y:S01]  /*14b0*/  PRMT R98, RZ, 0x7610, R98 ;  /* 0x00007610ff627816 */ /* 0x004fe20000000062 */
[----:B------:R-:W2:Y:S01]  /*14c0*/  @!P1 LDG.E.U16 R92, desc[UR16][R58.64+0x280] ;  /* 0x000280103a5c9981 */ /* 0x000ea2000c1e1500 */
[----:B------:R-:W-:-:S02]  /*14d0*/  PRMT R100, RZ, 0x7610, R100 ;  /* 0x00007610ff647816 */ /* 0x000fc40000000064 */
[----:B---3--:R-:W-:Y:S01]  /*14e0*/  PRMT R102, RZ, 0x7610, R102 ;  /* 0x00007610ff667816 */ /* 0x008fe20000000066 */
[----:B------:R-:W3:Y:S04]  /*14f0*/  @!P0 LDG.E.U16 R90, desc[UR16][R58.64+0x240] ;  /* 0x000240103a5a8981 */ /* 0x000ee8000c1e1500 */
[----:B------:R-:W2:Y:S04]  /*1500*/  @!P2 LDG.E.U16 R94, desc[UR16][R58.64+0x2c0] ;  /* 0x0002c0103a5ea981 */ /* 0x000ea8000c1e1500 */
[----:B------:R-:W2:Y:S04]  /*1510*/  @!P3 LDG.E.U16 R96, desc[UR16][R58.64+0x300] ;  /* 0x000300103a60b981 */ /* 0x000ea8000c1e1500 */
[----:B------:R-:W2:Y:S04]  /*1520*/  @!P4 LDG.E.U16 R98, desc[UR16][R58.64+0x340] ;  /* 0x000340103a62c981 */ /* 0x000ea8000c1e1500 */
[----:B------:R-:W2:Y:S04]  /*1530*/  @!P5 LDG.E.U16 R100, desc[UR16][R58.64+0x380] ;  /* 0x000380103a64d981 */ /* 0x000ea8000c1e1500 */
[----:B------:R-:W2:Y:S01]  /*1540*/  @!P6 LDG.E.U16 R102, desc[UR16][R58.64+0x3c0] ;  /* 0x0003c0103a66e981 */ /* 0x000ea2000c1e1500 */
[----:B------:R-:W-:Y:S03]  /*1550*/  BSSY.RECONVERGENT B0, `(.L_x_1540) ;  /* 0x0000057000007945 */ /* 0x000fe60003800200 */
        /* <DEDUP_REMOVED lines=9> */
[----:B---3--:R-:W-:Y:S04]  /*15f0*/  STS.U16 [R41+0x240], R90 ;  /* 0x0002405a29007388 */ /* 0x008fe80000000400 */
[----:B--2---:R-:W-:Y:S04]  /*1600*/  STS.U16 [R43+0x280], R92 ;  /* 0x0002805c2b007388 */ /* 0x004fe80000000400 */
        /* <DEDUP_REMOVED lines=9> */
[----:B------:R-:W-:Y:S04]  /*16a0*/  LDS.U16 R76, [R55+0x6] ;  /* 0x00000600374c7984 */ /* 0x000fe80000000400 */
[----:B------:R-:W-:Y:S04]  /*16b0*/  LDS.U16 R80, [R55+0xa] ;  /* 0x00000a0037507984 */ /* 0x000fe80000000400 */
[----:B------:R-:W2:Y:S04]  /*16c0*/  LDS.U16 R78, [R55+0x8] ;  /* 0x00000800374e7984 */ /* 0x000ea80000000400 */
[----:B------:R-:W3:Y:S04]  /*16d0*/  LDS.U16 R82, [R55+0xc] ;  /* 0x00000c0037527984 */ /* 0x000ee80000000400 */
[----:B------:R4:W1:Y:S04]  /*16e0*/  LDS.U16 R84, [R55+0xe] ;  /* 0x00000e0037547984 */ /* 0x0008680000000400 */
[----:B------:R4:W1:Y:S04]  /*16f0*/  LDS.U16 R85, [R55+0x10] ;  /* 0x0000100037557984 */ /* 0x0008680000000400 */
[----:B------:R4:W2:Y:S04]  /*1700*/  LDS.U16 R88, [R55+0x12] ;  /* 0x0000120037587984 */ /* 0x0008a80000000400 */
[----:B------:R4:W3:Y:S04]  /*1710*/  LDS.U16 R89, [R55+0x14] ;  /* 0x0000140037597984 */ /* 0x0008e80000000400 */
[----:B------:R4:W3:Y:S04]  /*1720*/  LDS.U16 R91, [R55+0x16] ;  /* 0x00001600375b7984 */ /* 0x0008e80000000400 */
[----:B------:R4:W4:Y:S04]  /*1730*/  LDS.U16 R83, [R55+0x18] ;  /* 0x0000180037537984 */ /* 0x0009280000000400 */
[----:B------:R0:W4:Y:S04]  /*1740*/  LDS.U16 R81, [R55+0x1a] ;  /* 0x00001a0037517984 */ /* 0x0001280000000400 */
[----:B------:R1:W4:Y:S04]  /*1750*/  LDS.U16 R79, [R55+0x1c] ;  /* 0x00001c00374f7984 */ /* 0x0003280000000400 */
[----:B------:R1:W4:Y:S01]  /*1760*/  LDS.U16 R59, [R55+0x1e] ;  /* 0x00001e00373b7984 */ /* 0x0003220000000400 */
[----:B0-----:R-:W-:-:S05]  /*1770*/  SHF.L.U32 R58, R58, 0x10, RZ ;  /* 0x000000103a3a7819 */ /* 0x001fca00000006ff */
[----:B-----5:R-:W-:-:S05]  /*1780*/  FADD.FTZ R58, R58, R3 ;  /* 0x000000033a3a7221 */ /* 0x020fca0000010000 */
[----:B------:R-:W-:Y:S01]  /*1790*/  FSETP.GTU.FTZ.AND P0, PT, R58, 20, PT ;  /* 0x41a000003a00780b */ /* 0x000fe20003f1c000 */
[----:B-1----:R-:W-:-:S03]  /*17a0*/  IMAD.U32 R60, R60, 0x10000, RZ ;  /* 0x000100003c3c7824 */ /* 0x002fc600078e00ff */
[----:B------:R-:W-:Y:S01]  /*17b0*/  ISETP.EQ.OR P0, PT, RZ, UR9, P0 ;  /* 0x00000009ff007c0c */ /* 0x000fe20008702670 */
[----:B--2---:R-:W-:Y:S01]  /*17c0*/  IMAD.U32 R78, R78, 0x10000, RZ ;  /* 0x000100004e4e7824 */ /* 0x004fe200078e00ff */
[----:B------:R-:W-:Y:S01]  /*17d0*/  SHF.L.U32 R62, R62, 0x10, RZ ;  /* 0x000000103e3e7819 */ /* 0x000fe200000006ff */
[--C-:B------:R-:W-:Y:S01]  /*17e0*/  FADD.FTZ R60, R60, R3.reuse ;  /* 0x000000033c3c7221 */ /* 0x100fe20000010000 */
[----:B------:R-:W-:Y:S02]  /*17f0*/  SHF.L.U32 R76, R76, 0x10, RZ ;  /* 0x000000104c4c7819 */ /* 0x000fe400000006ff */
[----:B------:R-:W-:Y:S01]  /*1800*/  SHF.L.U32 R80, R80, 0x10, RZ ;  /* 0x0000001050507819 */ /* 0x000fe200000006ff */
[--C-:B------:R-:W-:Y:S01]  /*1810*/  FADD.FTZ R62, R62, R3.reuse ;  /* 0x000000033e3e7221 */ /* 0x100fe20000010000 */
[--C-:B------:R-:W-:Y:S01]  /*1820*/  FADD.FTZ R78, R78, R3.reuse ;  /* 0x000000034e4e7221 */ /* 0x100fe20000010000 */
[--C-:B------:R-:W-:Y:S01]  /*1830*/  FADD.FTZ R76, R76, R3.reuse ;  /* 0x000000034c4c7221 */ /* 0x100fe20000010000 */
[----:B---3--:R-:W-:Y:S01]  /*1840*/  SHF.L.U32 R82, R82, 0x10, RZ ;  /* 0x0000001052527819 */ /* 0x008fe200000006ff */
        /* <DEDUP_REMOVED lines=39> */
.L_x_1541:
[----:B------:R-:W-:Y:S05]  /*1ac0*/  BSYNC.RECONVERGENT B0 ;  /* 0x0000000000007941 */ /* 0x000fea0003800200 */
.L_x_1540:
        /* <DEDUP_REMOVED lines=35> */
.L_x_1543:
[----:B------:R-:W-:Y:S05]  /*1d00*/  BSYNC.RECONVERGENT B0 ;  /* 0x0000000000007941 */ /* 0x000fea0003800200 */
.L_x_1542:
        /* <DEDUP_REMOVED lines=37> */
.L_x_1545:
[----:B------:R-:W-:Y:S05]  /*1f60*/  BSYNC.RECONVERGENT B0 ;  /* 0x0000000000007941 */ /* 0x000fea0003800200 */
.L_x_1544:
        /* <DEDUP_REMOVED lines=35> */
.L_x_1547:
[----:B------:R-:W-:Y:S05]  /*21a0*/  BSYNC.RECONVERGENT B0 ;  /* 0x0000000000007941 */ /* 0x000fea0003800200 */
.L_x_1546:
        /* <DEDUP_REMOVED lines=37> */
.L_x_1549:
[----:B------:R-:W-:Y:S05]  /*2400*/  BSYNC.RECONVERGENT B0 ;  /* 0x0000000000007941 */ /* 0x000fea0003800200 */
.L_x_1548:
        /* <DEDUP_REMOVED lines=35> */
.L_x_1551:
[----:B------:R-:W-:Y:S05]  /*2640*/  BSYNC.RECONVERGENT B0 ;  /* 0x0000000000007941 */ /* 0x000fea0003800200 */
.L_x_1550:
[----:B------:R-:W-:Y:S01]  /*2650*/  ISETP.EQ.OR P0, PT, RZ, UR9, P0 ;  /* 0x00000009ff007c0c */ /* 0x000fe20008702670 */
[----:B------:R-:W-:Y:S01]  /*2660*/  BSSY.RECONVERGENT B0, `(.L_x_1552) ;  /* 0x0000024000007945 */ /* 0x000fe20003800200 */
[----:B----4-:R-:W-:Y:S02]  /*2670*/  SHF.L.U32 R94, R83, 0x10, RZ ;  /* 0x00000010535e7819 */ /* 0x010fe400000006ff */
        /* <DEDUP_REMOVED lines=34> */
.L_x_1553:
[----:B------:R-:W-:Y:S05]  /*28a0*/  BSYNC.RECONVERGENT B0 ;  /* 0x0000000000007941 */ /* 0x000fea0003800200 */
.L_x_1552:
        /* <DEDUP_REMOVED lines=35> */
.L_x_1555:
[----:B------:R-:W-:Y:S05]  /*2ae0*/  BSYNC.RECONVERGENT B0 ;  /* 0x0000000000007941 */ /* 0x000fea0003800200 */
.L_x_1554:
        /* <DEDUP_REMOVED lines=39> */
.L_x_1557:
[----:B------:R-:W-:Y:S05]  /*2d60*/  BSYNC.RECONVERGENT B0 ;  /* 0x0000000000007941 */ /* 0x000fea0003800200 */
.L_x_1556:
        /* <DEDUP_REMOVED lines=39> */
.L_x_1559:
[----:B------:R-:W-:Y:S05]  /*2fe0*/  BSYNC.RECONVERGENT B0 ;  /* 0x0000000000007941 */ /* 0x000fea0003800200 */
.L_x_1558:
[----:B------:R-:W-:Y:S01]  /*2ff0*/  ISETP.EQ.OR P3, PT, RZ, UR9, P3 ;  /* 0x00000009ff007c0c */ /* 0x000fe20009f62670 */
[----:B------:R-:W-:Y:S01]  /*3000*/  BSSY.RECONVERGENT B0, `(.L_x_1560) ;  /* 0x000002c000007945 */ /* 0x000fe20003800200 */
[----:B------:R-:W-:Y:S01]  /*3010*/  FSETP.GTU.FTZ.AND P5, PT, R100, 20, PT ;  /* 0x41a000006400780b */ /* 0x000fe20003fbc000 */
[----:B------:R-:W-:Y:S01]  /*3020*/  IMAD.U32 R69, R69, 0x10000, RZ ;  /* 0x0001000045457824 */ /* 0x000fe200078e00ff */
[----:B------:R-:W-:Y:S01]  /*3030*/  ISETP.EQ.OR P2, PT, RZ, UR9, P2 ;  /* 0x00000009ff007c0c */ /* 0x000fe20009742670 */
[----:B------:R-:W-:Y:S01]  /*3040*/  IMAD.U32 R97, R66, 0x10000, RZ ;  /* 0x0001000042617824 */ /* 0x000fe200078e00ff */
[----:B------:R-:W-:Y:S02]  /*3050*/  ISETP.EQ.OR P0, PT, RZ, UR9, P0 ;  /* 0x00000009ff007c0c */ /* 0x000fe40008702670 */
[----:B------:R-:W-:Y:S02]  /*3060*/  ISETP.EQ.OR P1, PT, RZ, UR9, P1 ;  /* 0x00000009ff007c0c */ /* 0x000fe40008f22670 */
[----:B------:R-:W-:-:S02]  /*3070*/  ISETP.EQ.OR P4, PT, RZ, UR9, P4 ;  /* 0x00000009ff007c0c */ /* 0x000fc4000a782670 */
[----:B------:R-:W-:Y:S02]  /*3080*/  ISETP.EQ.OR P5, PT, RZ, UR9, P5 ;  /* 0x00000009ff007c0c */ /* 0x000fe4000afa2670 */
[----:B------:R-:W-:Y:S02]  /*3090*/  SHF.L.U32 R111, R70, 0x10, RZ ;  /* 0x00000010466f7819 */ /* 0x000fe400000006ff */
        /* <DEDUP_REMOVED lines=34> */
.L_x_1561:
[----:B------:R-:W-:Y:S05]  /*32c0*/  BSYNC.RECONVERGENT B0 ;  /* 0x0000000000007941 */ /* 0x000fea0003800200 */
.L_x_1560:
        /* <DEDUP_REMOVED lines=32> */
.L_x_1563:
[----:B------:R-:W-:Y:S05]  /*34d0*/  BSYNC.RECONVERGENT B0 ;  /* 0x0000000000007941 */ /* 0x000fea0003800200 */
.L_x_1562:
        /* <DEDUP_REMOVED lines=32> */
.L_x_1565:
[----:B------:R-:W-:Y:S05]  /*36e0*/  BSYNC.RECONVERGENT B0 ;  /* 0x0000000000007941 */ /* 0x000fea0003800200 */
.L_x_1564:
        /* <DEDUP_REMOVED lines=32> */
.L_x_1567:
[----:B------:R-:W-:Y:S05]  /*38f0*/  BSYNC.RECONVERGENT B0 ;  /* 0x0000000000007941 */ /* 0x000fea0003800200 */
.L_x_1566:
        /* <DEDUP_REMOVED lines=32> */
.L_x_1569:
[----:B------:R-:W-:Y:S05]  /*3b00*/  BSYNC.RECONVERGENT B0 ;  /* 0x0000000000007941 */ /* 0x000fea0003800200 */
.L_x_1568:
        /* <DEDUP_REMOVED lines=32> */
.L_x_1571:
[----:B------:R-:W-:Y:S05]  /*3d10*/  BSYNC.RECONVERGENT B0 ;  /* 0x0000000000007941 */ /* 0x000fea0003800200 */
.L_x_1570:
        /* <DEDUP_REMOVED lines=24> */
[----:B------:R-:W0:Y:S01]  /*3ea0*/  S2UR UR8, SR_CTAID.Y ;  /* 0x00000000000879c3 */ /* 0x000e220000002600 */
[----:B------:R-:W-:Y:S01]  /*3eb0*/  SHF.L.U32 R107, R4, 0x5, RZ ;  /* 0x00000005046b7819 */ /* 0x000fe200000006ff */
[C---:B------:R-:W-:Y:S01]  /*3ec0*/  IMAD.SHL.U32 R64, R6.reuse, 0x400, RZ ;  /* 0x0000040006407824 */ /* 0x040fe200078e00ff */
[----:B------:R-:W-:Y:S01]  /*3ed0*/  ISETP.NE.AND P0, PT, R6, RZ, PT ;  /* 0x000000ff0600720c */ /* 0x000fe20003f05270 */
[----:B------:R-:W0:Y:S01]  /*3ee0*/  LDCU.64 UR6, c[0x0][0x3a0] ;  /* 0x00007400ff0677ac */ /* 0x000e220008000a00 */
[----:B------:R-:W-:Y:S01]  /*3ef0*/  LOP3.LUT R107, R107, R4, RZ, 0xfc, !PT ;  /* 0x000000046b6b7212 */ /* 0x000fe200078efcff */
[----:B------:R-:W-:Y:S01]  /*3f00*/  FMUL.FTZ R85, R85, R100 ;  /* 0x0000006455557220 */ /* 0x000fe20000410000 */
[----:B------:R-:W-:Y:S01]  /*3f10*/  ISETP.EQ.AND P1, PT, R4, RZ, P0 ;  /* 0x000000ff0400720c */ /* 0x000fe20000722270 */
[----:B------:R-:W1:Y:S01]  /*3f20*/  LDC R99, c[0x0][0x38c] ;  /* 0x0000e300ff637b82 */ /* 0x000e620000000800 */
[----:B------:R-:W-:Y:S01]  /*3f30*/  LEA R87, R87, -R64, 0x1 ;  /* 0x8000004057577211 */ /* 0x000fe200078e08ff */
[----:B------:R-:W-:Y:S01]  /*3f40*/  FMUL.FTZ R89, R89, R98 ;  /* 0x0000006259597220 */ /* 0x000fe20000410000 */
[----:B------:R-:W-:Y:S01]  /*3f50*/  LOP3.LUT R176, R107, 0x7c1f, RZ, 0xc0, !PT ;  /* 0x00007c1f6bb07812 */ /* 0x000fe200078ec0ff */
[----:B------:R-:W-:Y:S01]  /*3f60*/  FMUL.FTZ R91, R91, R96 ;  /* 0x000000605b5b7220 */ /* 0x000fe20000410000 */
[----:B------:R-:W-:Y:S01]  /*3f70*/  LOP3.LUT R0, R0, 0xfbffffff, RZ, 0xc0, !PT ;  /* 0xfbffffff00007812 */ /* 0x000fe200078ec0ff */
[----:B------:R-:W-:Y:S01]  /*3f80*/  FMUL.FTZ R93, R93, R94 ;  /* 0x0000005e5d5d7220 */ /* 0x000fe20000410000 */
[----:B------:R-:W-:Y:S01]  /*3f90*/  ISETP.GE.AND P0, PT, R176, R87, PT ;  /* 0x00000057b000720c */ /* 0x000fe20003f06270 */
[----:B------:R-:W2:Y:S01]  /*3fa0*/  LDC R101, c[0x0][0x388] ;  /* 0x0000e200ff657b82 */ /* 0x000ea20000000800 */
[----:B------:R-:W-:Y:S01]  /*3fb0*/  FMUL.FTZ R95, R65, R92 ;  /* 0x0000005c415f7220 */ /* 0x000fe20000410000 */
[----:B------:R-:W-:Y:S01]  /*3fc0*/  FMUL.FTZ R97, R97, R90 ;  /* 0x0000005a61617220 */ /* 0x000fe20000410000 */
[----:B------:R-:W-:Y:S01]  /*3fd0*/  FMUL.FTZ R103, R67, R88 ;  /* 0x0000005843677220 */ /* 0x000fe20000410000 */
[----:B------:R-:W-:Y:S01]  /*3fe0*/  @P1 LOP3.LUT R0, R0, 0x4000000, RZ, 0xfc, !PT ;  /* 0x0400000000001812 */ /* 0x000fe200078efcff */
[----:B------:R-:W-:Y:S01]  /*3ff0*/  FMUL.FTZ R105, R105, R86 ;  /* 0x0000005669697220 */ /* 0x000fe20000410000 */
[----:B------:R-:W-:Y:S01]  /*4000*/  FMUL.FTZ R109, R69, R84 ;  /* 0x00000054456d7220 */ /* 0x000fe20000410000 */
[----:B------:R-:W-:Y:S01]  /*4010*/  FMUL.FTZ R111, R111, R82 ;  /* 0x000000526f6f7220 */ /* 0x000fe20000410000 */
[----:B------:R-:W3:Y:S01]  /*4020*/  LDC.64 R118, c[0x0][0x3a8] ;  /* 0x0000ea00ff767b82 */ /* 0x000ee20000000a00 */
[----:B------:R-:W-:Y:S01]  /*4030*/  LOP3.LUT R0, R0, 0xfeffffff, RZ, 0xc0, !PT ;  /* 0xfeffffff00007812 */ /* 0x000fe200078ec0ff */
[----:B0-----:R-:W-:Y:S01]  /*4040*/  UIMAD.WIDE.U32 UR4, UR8, UR6, URZ ;  /* 0x00000006080472a5 */ /* 0x001fe2000f8e00ff */
[----:B------:R-:W-:Y:S01]  /*4050*/  FMUL.FTZ R113, R71, R80 ;  /* 0x0000005047717220 */ /* 0x000fe20000410000 */
[----:B------:R-:W-:Y:S01]  /*4060*/  FMUL.FTZ R115, R115, R78 ;  /* 0x0000004e73737220 */ /* 0x000fe20000410000 */
[----:B------:R-:W-:Y:S01]  /*4070*/  FMUL.FTZ R117, R73, R76 ;  /* 0x0000004c49757220 */ /* 0x000fe20000410000 */
[----:B------:R-:W-:Y:S01]  /*4080*/  @P0 LOP3.LUT R0, R0, 0x1000000, RZ, 0xfc, !PT ;  /* 0x0100000000000812 */ /* 0x000fe200078efcff */
[----:B------:R-:W-:Y:S01]  /*4090*/  FMUL.FTZ R177, R177, R62 ;  /* 0x0000003eb1b17220 */ /* 0x000fe20000410000 */
[----:B------:R-:W0:Y:S01]  /*40a0*/  LDC.64 R120, c[0x0][0x440] ;  /* 0x00011000ff787b82 */ /* 0x000e220000000a00 */
[----:B------:R-:W-:Y:S01]  /*40b0*/  FMUL.FTZ R178, R75, R60 ;  /* 0x0000003c4bb27220 */ /* 0x000fe20000410000 */
[----:B------:R-:W-:Y:S01]  /*40c0*/  FMUL.FTZ R179, R179, R58 ;  /* 0x0000003ab3b37220 */ /* 0x000fe20000410000 */
[----:B------:R-:W-:Y:S01]  /*40d0*/  IMAD.MOV.U32 R181, RZ, RZ, RZ ;  /* 0x000000ffffb57224 */ /* 0x000fe200078e00ff */
[----:B------:R-:W-:Y:S01]  /*40e0*/  UIMAD UR7, UR8, UR7, UR5 ;  /* 0x00000007080772a4 */ /* 0x000fe2000f8e0205 */
[----:B------:R-:W4:Y:S03]  /*40f0*/  LDCU UR8, c[0x0][0x38c] ;  /* 0x00007180ff0877ac */ /* 0x000f260008000800 */
[----:B------:R-:W0:Y:S08]  /*4100*/  LDC.64 R122, c[0x0][0x480] ;  /* 0x00012000ff7a7b82 */ /* 0x000e300000000a00 */
.L_x_1575:
[----:B------:R-:W-:Y:S01]  /*4110*/  LOP3.LUT P5, RZ, R0, 0x1000000, RZ, 0xc0, !PT ;  /* 0x0100000000ff7812 */ /* 0x000fe200078ac0ff */
[----:B------:R-:W-:Y:S01]  /*4120*/  UMOV UR6, UR4 ;  /* 0x0000000400067c82 */ /* 0x000fe20008000000 */
[C---:B------:R-:W-:Y:S02]  /*4130*/  LOP3.LUT R140, R176.reuse, 0x20, RZ, 0xfc, !PT ;  /* 0x00000020b08c7812 */ /* 0x040fe400078efcff */
[----:B------:R-:W-:Y:S02]  /*4140*/  LOP3.LUT R144, R176, 0x40, RZ, 0xfc, !PT ;  /* 0x00000040b0907812 */ /* 0x000fe400078efcff */
[-C--:B------:R-:W-:Y:S02]  /*4150*/  ISETP.GE.AND P4, PT, R140, R87.reuse, PT ;  /* 0x000000578c00720c */ /* 0x080fe40003f86270 */
[----:B------:R-:W-:Y:S02]  /*4160*/  ISETP.GE.AND P3, PT, R144, R87, PT ;  /* 0x000000579000720c */ /* 0x000fe40003f66270 */
[----:B------:R-:W-:-:S02]  /*4170*/  LOP3.LUT R158, R176, 0x60, RZ, 0xfc, !PT ;  /* 0x00000060b09e7812 */ /* 0x000fc400078efcff */
[----:B------:R-:W-:Y:S01]  /*4180*/  LOP3.LUT R138, R176, 0x80, RZ, 0xfc, !PT ;  /* 0x00000080b08a7812 */ /* 0x000fe200078efcff */
[----:B------:R-:W5:Y:S01]  /*4190*/  @!P5 LDC.64 R72, c[0x0][0x3c0] ;  /* 0x0000f000ff48db82 */ /* 0x000f620000000a00 */
[-C--:B------:R-:W-:Y:S02]  /*41a0*/  ISETP.GE.AND P2, PT, R158, R87.reuse, PT ;  /* 0x000000579e00720c */ /* 0x080fe40003f46270 */
[----:B------:R-:W-:Y:S02]  /*41b0*/  ISETP.GE.AND P1, PT, R138, R87, PT ;  /* 0x000000578a00720c */ /* 0x000fe40003f26270 */
[----:B------:R-:W-:Y:S01]  /*41c0*/  @!P5 MOV R64, R176 ;  /* 0x000000b00040d202 */ /* 0x000fe20000000f00 */
[----:B------:R-:W-:Y:S01]  /*41d0*/  @!P4 IMAD.MOV.U32 R141, RZ, RZ, RZ ;  /* 0x000000ffff8dc224 */ /* 0x000fe200078e00ff */
[----:B------:R-:W-:Y:S01]  /*41e0*/  @!P5 MOV R65, RZ ;  /* 0x000000ff0041d202 */ /* 0x000fe20000000f00 */
[----:B------:R-:W4:Y:S01]  /*41f0*/  @!P4 LDC.64 R70, c[0x0][0x3c0] ;  /* 0x0000f000ff46cb82 */ /* 0x000f220000000a00 */
[----:B------:R-:W-:-:S02]  /*4200*/  LOP3.LUT R0, R0, 0xff7fffff, RZ, 0xc0, !PT ;  /* 0xff7fffff00007812 */ /* 0x000fc400078ec0ff */
[----:B------:R-:W-:Y:S02]  /*4210*/  @!P3 MOV R145, RZ ;  /* 0x000000ff0091b202 */ /* 0x000fe40000000f00 */
[----:B------:R-:W-:Y:S02]  /*4220*/  @P4 LOP3.LUT R0, R0, 0x800000, RZ, 0xfc, !PT ;  /* 0x0080000000004812 */ /* 0x000fe400078efcff */
[----:B------:R-:W-:Y:S01]  /*4230*/  @!P2 MOV R159, RZ ;  /* 0x000000ff009fa202 */ /* 0x000fe20000000f00 */
[----:B------:R-:W1:Y:S01]  /*4240*/  @!P3 LDC.64 R68, c[0x0][0x3c0] ;  /* 0x0000f000ff44bb82 */ /* 0x000e620000000a00 */
[----:B------:R-:W-:Y:S01]  /*4250*/  LOP3.LUT R0, R0, 0xffbfffff, RZ, 0xc0, !PT ;  /* 0xffbfffff00007812 */ /* 0x000fe200078ec0ff */
[----:B------:R-:W-:Y:S01]  /*4260*/  @!P1 IMAD.MOV.U32 R139, RZ, RZ, RZ ;  /* 0x000000ffff8b9224 */ /* 0x000fe200078e00ff */
[----:B------:R-:W-:Y:S02]  /*4270*/  LOP3.LUT R156, R176, 0xa0, RZ, 0xfc, !PT ;  /* 0x000000a0b09c7812 */ /* 0x000fe400078efcff */
[----:B------:R-:W-:-:S03]  /*4280*/  @P3 LOP3.LUT R0, R0, 0x400000, RZ, 0xfc, !PT ;  /* 0x0040000000003812 */ /* 0x000fc600078efcff */
[----:B------:R-:W2:Y:S01]  /*4290*/  @!P2 LDC.64 R66, c[0x0][0x3c0] ;  /* 0x0000f000ff42ab82 */ /* 0x000ea20000000a00 */
[----:B-----5:R-:W-:Y:S01]  /*42a0*/  @!P5 IMAD.WIDE.U32 R74, R181, R72, R64 ;  /* 0x00000048b54ad225 */ /* 0x020fe200078e0040 */
[----:B------:R-:W-:-:S03]  /*42b0*/  LOP3.LUT R0, R0, 0xffdfffff, RZ, 0xc0, !PT ;  /* 0xffdfffff00007812 */ /* 0x000fc600078ec0ff */
[C---:B------:R-:W-:Y:S01]  /*42c0*/  @!P5 IMAD R75, R181.reuse, R73, R75 ;  /* 0x00000049b54bd224 */ /* 0x040fe200078e024b */
[C---:B------:R-:W-:Y:S02]  /*42d0*/  @!P5 LEA R128, P0, R74.reuse, R11, 0x1 ;  /* 0x0000000b4a80d211 */ /* 0x040fe400078008ff */
[----:B------:R-:W5:Y:S01]  /*42e0*/  @!P1 LDC.64 R64, c[0x0][0x3c0] ;  /* 0x0000f000ff409b82 */ /* 0x000f620000000a00 */
[C---:B----4-:R-:W-:Y:S01]  /*42f0*/  @!P4 IMAD.WIDE.U32 R72, R181.reuse, R70, R140 ;  /* 0x00000046b548c225 */ /* 0x050fe200078e008c */
[----:B------:R-:W-:Y:S02]  /*4300*/  @!P5 LEA.HI.X R129, R74, R15, R75, 0x1, P0 ;  /* 0x0000000f4a81d211 */ /* 0x000fe400000f0c4b */
[----:B------:R-:W-:Y:S01]  /*4310*/  @P2 LOP3.LUT R0, R0, 0x200000, RZ, 0xfc, !PT ;  /* 0x0020000000002812 */ /* 0x000fe200078efcff */
[C---:B------:R-:W-:Y:S01]  /*4320*/  @!P4 IMAD R73, R181.reuse, R71, R73 ;  /* 0x00000047b549c224 */ /* 0x040fe200078e0249 */
[----:B------:R-:W-:Y:S01]  /*4330*/  @!P4 LEA R164, P0, R72, R11, 0x1 ;  /* 0x0000000b48a4c211 */ /* 0x000fe200078008ff */
[----:B-1----:R-:W-:Y:S01]  /*4340*/  @!P3 IMAD.WIDE.U32 R70, R181, R68, R144 ;  /* 0x00000044b546b225 */ /* 0x002fe200078e0090 */
[----:B------:R-:W-:-:S02]  /*4350*/  LOP3.LUT R0, R0, 0xffefffff, RZ, 0xc0, !PT ;  /* 0xffefffff00007812 */ /* 0x000fc400078ec0ff */
[----:B------:R-:W-:Y:S01]  /*4360*/  @!P4 LEA.HI.X R165, R72, R15, R73, 0x1, P0 ;  /* 0x0000000f48a5c211 */ /* 0x000fe200000f0c49 */
[C---:B------:R-:W-:Y:S01]  /*4370*/  @!P3 IMAD R71, R181.reuse, R69, R71 ;  /* 0x00000045b547b224 */ /* 0x040fe200078e0247 */
[----:B------:R-:W-:Y:S02]  /*4380*/  @!P3 LEA R132, P0, R70, R11, 0x1 ;  /* 0x0000000b4684b211 */ /* 0x000fe400078008ff */
[----:B------:R-:W-:Y:S01]  /*4390*/  @P1 LOP3.LUT R0, R0, 0x100000, RZ, 0xfc, !PT ;  /* 0x0010000000001812 */ /* 0x000fe200078efcff */
[C---:B--2---:R-:W-:Y:S01]  /*43a0*/  @!P2 IMAD.WIDE.U32 R68, R181.reuse, R66, R158 ;  /* 0x00000042b544a225 */ /* 0x044fe200078e009e */
[----:B------:R-:W-:Y:S02]  /*43b0*/  @!P3 LEA.HI.X R133, R70, R15, R71, 0x1, P0 ;  /* 0x0000000f4685b211 */ /* 0x000fe400000f0c47 */
[----:B------:R-:W-:Y:S01]  /*43c0*/  LOP3.LUT R0, R0, 0xfff7ffff, RZ, 0xc0, !PT ;  /* 0xfff7ffff00007812 */ /* 0x000fe200078ec0ff */
[----:B------:R-:W-:Y:S01]  /*43d0*/  @!P2 IMAD R69, R181, R67, R69 ;  /* 0x00000043b545a224 */ /* 0x000fe200078e0245 */
[----:B------:R-:W-:-:S02]  /*43e0*/  @!P2 LEA R150, P0, R68, R11, 0x1 ;  /* 0x0000000b4496a211 */ /* 0x000fc400078008ff */
[----:B------:R-:W-:Y:S01]  /*43f0*/  ISETP.GE.AND P4, PT, R46, R87, PT ;  /* 0x000000572e00720c */ /* 0x000fe20003f86270 */
[C---:B-----5:R-:W-:Y:S01]  /*4400*/  @!P1 IMAD.WIDE.U32 R66, R181.reuse, R64, R138 ;  /* 0x00000040b5429225 */ /* 0x060fe200078e008a */
[----:B------:R-:W-:Y:S02]  /*4410*/  @!P2 LEA.HI.X R151, R68, R15, R69, 0x1, P0 ;  /* 0x0000000f4497a211 */ /* 0x000fe400000f0c45 */
[----:B------:R-:W-:Y:S01]  /*4420*/  ISETP.GE.AND P3, PT, R48, R87, PT ;  /* 0x000000573000720c */ /* 0x000fe20003f66270 */
[C---:B------:R-:W-:Y:S01]  /*4430*/  @!P1 IMAD R67, R181.reuse, R65, R67 ;  /* 0x00000041b5439224 */ /* 0x040fe200078e0243 */
[----:B------:R-:W-:Y:S01]  /*4440*/  @!P1 LEA R152, P0, R66, R11, 0x1 ;  /* 0x0000000b42989211 */ /* 0x000fe200078008ff */
[C---:B---3--:R-:W-:Y:S01]  /*4450*/  IMAD.WIDE.U32 R64, R181.reuse, R118, UR6 ;  /* 0x00000006b5407e25 */ /* 0x048fe2000f8e0076 */
[----:B------:R-:W-:Y:S02]  /*4460*/  ISETP.GE.AND P2, PT, R50, R87, PT ;  /* 0x000000573200720c */ /* 0x000fe40003f46270 */
[----:B------:R-:W-:Y:S01]  /*4470*/  @!P1 LEA.HI.X R153, R66, R15, R67, 0x1, P0 ;  /* 0x0000000f42999211 */ /* 0x000fe200000f0c43 */
[----:B------:R-:W-:Y:S01]  /*4480*/  IMAD R65, R181, R119, R65 ;  /* 0x00000077b5417224 */ /* 0x000fe200078e0241 */
[----:B------:R-:W-:-:S02]  /*4490*/  ISETP.GE.AND P1, PT, R156, R87, PT ;  /* 0x000000579c00720c */ /* 0x000fc40003f26270 */
[C---:B0-----:R-:W-:Y:S02]  /*44a0*/  LEA R124, P0, R64.reuse, R120, 0x3 ;  /* 0x00000078407c7211 */ /* 0x041fe400078018ff */
[----:B------:R-:W-:Y:S01]  /*44b0*/  P2R R180, PR, RZ, 0x4 ;  /* 0x00000004ffb47803 */ /* 0x000fe20000000000 */
[----:B------:R-:W-:Y:S01]  /*44c0*/  @!P3 IMAD.MOV.U32 R175, RZ, RZ, RZ ;  /* 0x000000ffffafb224 */ /* 0x000fe200078e00ff */
[----:B------:R-:W-:Y:S02]  /*44d0*/  LEA.HI.X R125, R64, R121, R65, 0x3, P0 ;  /* 0x00000079407d7211 */ /* 0x000fe400000f1c41 */
[----:B------:R-:W-:Y:S02]  /*44e0*/  @!P3 MOV R174, R48 ;  /* 0x0000003000aeb202 */ /* 0x000fe40000000f00 */
[----:B------:R-:W-:Y:S02]  /*44f0*/  @!P2 MOV R182, R50 ;  /* 0x0000003200b6a202 */ /* 0x000fe40000000f00 */
[----:B------:R-:W-:Y:S01]  /*4500*/  @!P2 MOV R183, RZ ;  /* 0x000000ff00b7a202 */ /* 0x000fe20000000f00 */
[----:B------:R-:W0:Y:S01]  /*4510*/  @!P1 LDC.64 R64, c[0x0][0x3c0] ;  /* 0x0000f000ff409b82 */ /* 0x000e220000000a00 */
[----:B------:R-:W-:Y:S01]  /*4520*/  @!P1 MOV R157, RZ ;  /* 0x000000ff009d9202 */ /* 0x000fe20000000f00 */
[----:B------:R-:W2:Y:S01]  /*4530*/  LDG.E.64 R124, desc[UR16][R124.64] ;  /* 0x000000107c7c7981 */ /* 0x000ea2000c1e1b00 */
[----:B------:R-:W-:-:S02]  /*4540*/  @P1 LOP3.LUT R0, R0, 0x80000, RZ, 0xfc, !PT ;  /* 0x0008000000001812 */ /* 0x000fc400078efcff */
[----:B------:R-:W-:Y:S01]  /*4550*/  P2R R139, PR, RZ, 0x10 ;  /* 0x00000010ff8b7803 */ /* 0x000fe20000000000 */
[----:B0-----:R-:W-:Y:S01]  /*4560*/  @!P1 IMAD.WIDE.U32 R66, R181, R64, R156 ;  /* 0x00000040b5429225 */ /* 0x001fe200078e009c */
[----:B------:R-:W-:-:S03]  /*4570*/  P2R R157, PR, RZ, 0x8 ;  /* 0x00000008ff9d7803 */ /* 0x000fc60000000000 */
[----:B------:R-:W-:Y:S01]  /*4580*/  @!P1 IMAD R65, R181, R65, R67 ;  /* 0x00000041b5419224 */ /* 0x000fe200078e0243 */
[----:B------:R-:W-:-:S04]  /*4590*/  @!P1 LEA R134, P0, R66, R11, 0x1 ;  /* 0x0000000b42869211 */ /* 0x000fc800078008ff */
[----:B------:R-:W-:Y:S02]  /*45a0*/  @!P1 LEA.HI.X R135, R66, R15, R65, 0x1, P0 ;  /* 0x0000000f42879211 */ /* 0x000fe400000f0c41 */
[----:B------:R-:W-:-:S13]  /*45b0*/  ISETP.GE.AND P1, PT, R12, R87, PT ;  /* 0x000000570c00720c */ /* 0x000fda0003f26270 */
[----:B------:R-:W0:Y:S01]  /*45c0*/  @!P1 LDC.64 R64, c[0x0][0x3c0] ;  /* 0x0000f000ff409b82 */ /* 0x000e220000000a00 */
[----:B------:R-:W-:Y:S01]  /*45d0*/  @!P1 MOV R66, R12 ;  /* 0x0000000c00429202 */ /* 0x000fe20000000f00 */
[----:B------:R-:W-:-:S04]  /*45e0*/  @!P1 IMAD.MOV.U32 R67, RZ, RZ, RZ ;  /* 0x000000ffff439224 */ /* 0x000fc800078e00ff */
[----:B0-----:R-:W-:-:S04]  /*45f0*/  @!P1 IMAD.WIDE.U32 R66, R181, R64, R66 ;  /* 0x00000040b5429225 */ /* 0x001fc800078e0042 */
[----:B------:R-:W-:Y:S01]  /*4600*/  @!P1 IMAD R65, R181, R65, R67 ;  /* 0x00000041b5419224 */ /* 0x000fe200078e0243 */
[----:B------:R-:W-:-:S04]  /*4610*/  @!P1 LEA R64, P0, R66, R11, 0x1 ;  /* 0x0000000b42409211 */ /* 0x000fc800078008ff */
[----:B------:R-:W-:Y:S02]  /*4620*/  @!P1 LEA.HI.X R65, R66, R15, R65, 0x1, P0 ;  /* 0x0000000f42419211 */ /* 0x000fe400000f0c41 */
[----:B------:R-:W-:-:S13]  /*4630*/  ISETP.GE.AND P1, PT, R14, R87, PT ;  /* 0x000000570e00720c */ /* 0x000fda0003f26270 */
[----:B------:R-:W0:Y:S01]  /*4640*/  @!P1 LDC.64 R66, c[0x0][0x3c0] ;  /* 0x0000f000ff429b82 */ /* 0x000e220000000a00 */
[----:B------:R-:W-:Y:S02]  /*4650*/  @!P1 MOV R68, R14 ;  /* 0x0000000e00449202 */ /* 0x000fe40000000f00 */
[----:B------:R-:W-:-:S03]  /*4660*/  @!P1 MOV R69, RZ ;  /* 0x000000ff00459202 */ /* 0x000fc60000000f00 */
[----:B0-----:R-:W-:-:S04]  /*4670*/  @!P1 IMAD.WIDE.U32 R68, R181, R66, R68 ;  /* 0x00000042b5449225 */ /* 0x001fc800078e0044 */
[----:B------:R-:W-:Y:S01]  /*4680*/  @!P1 IMAD R67, R181, R67, R69 ;  /* 0x00000043b5439224 */ /* 0x000fe200078e0245 */
[----:B------:R-:W-:-:S04]  /*4690*/  @!P1 LEA R70, P0, R68, R11, 0x1 ;  /* 0x0000000b44469211 */ /* 0x000fc800078008ff */
[----:B------:R-:W-:Y:S02]  /*46a0*/  @!P1 LEA.HI.X R71, R68, R15, R67, 0x1, P0 ;  /* 0x0000000f44479211 */ /* 0x000fe400000f0c43 */
[----:B------:R-:W-:-:S13]  /*46b0*/  ISETP.GE.AND P1, PT, R16, R87, PT ;  /* 0x000000571000720c */ /* 0x000fda0003f26270 */
[----:B------:R-:W0:Y:S01]  /*46c0*/  @!P1 LDC.64 R66, c[0x0][0x3c0] ;  /* 0x0000f000ff429b82 */ /* 0x000e220000000a00 */
[----:B------:R-:W-:Y:S01]  /*46d0*/  @!P1 MOV R69, RZ ;  /* 0x000000ff00459202 */ /* 0x000fe20000000f00 */
[----:B------:R-:W-:-:S04]  /*46e0*/  @!P1 IMAD.MOV.U32 R68, RZ, RZ, R16 ;  /* 0x000000ffff449224 */ /* 0x000fc800078e0010 */
[----:B0-----:R-:W-:-:S04]  /*46f0*/  @!P1 IMAD.WIDE.U32 R68, R181, R66, R68 ;  /* 0x00000042b5449225 */ /* 0x001fc800078e0044 */
        /* <DEDUP_REMOVED lines=113> */
[C---:B------:R-:W-:Y:S02]  /*4e10*/  @!P1 LEA R142, P0, R126.reuse, R11, 0x1 ;  /* 0x0000000b7e8e9211 */ /* 0x040fe400078008ff */
[----:B------:R-:W-:Y:S02]  /*4e20*/  @!P4 MOV R127, RZ ;  /* 0x000000ff007fc202 */ /* 0x000fe40000000f00 */
[----:B------:R-:W-:Y:S01]  /*4e30*/  @!P1 LEA.HI.X R143, R126, R15, R67, 0x1, P0 ;  /* 0x0000000f7e8f9211 */ /* 0x000fe200000f0c43 */
[----:B------:R-:W-:Y:S01]  /*4e40*/  @!P4 IMAD.MOV.U32 R126, RZ, RZ, R46 ;  /* 0x000000ffff7ec224 */ /* 0x000fe200078e002e */
[----:B------:R-:W0:Y:S01]  /*4e50*/  @!P4 LDC.64 R66, c[0x0][0x3c0] ;  /* 0x0000f000ff42cb82 */ /* 0x000e220000000a00 */
[----:B------:R-:W-:-:S04]  /*4e60*/  ISETP.GE.AND P1, PT, R52, R87, PT ;  /* 0x000000573400720c */ /* 0x000fc80003f26270 */
[----:B------:R-:W-:Y:S01]  /*4e70*/  P2R R206, PR, RZ, 0x2 ;  /* 0x00000002ffce7803 */ /* 0x000fe20000000000 */
[----:B0-----:R-:W-:-:S04]  /*4e80*/  @!P4 IMAD.WIDE.U32 R126, R181, R66, R126 ;  /* 0x00000042b57ec225 */ /* 0x001fc800078e007e */
[----:B------:R-:W-:Y:S01]  /*4e90*/  @!P4 IMAD R67, R181, R67, R127 ;  /* 0x00000043b543c224 */ /* 0x000fe200078e027f */
[----:B------:R-:W-:-:S04]  /*4ea0*/  @!P4 LEA R66, P0, R126, R11, 0x1 ;  /* 0x0000000b7e42c211 */ /* 0x000fc800078008ff */
[----:B------:R-:W-:Y:S02]  /*4eb0*/  @!P4 LEA.HI.X R67, R126, R15, R67, 0x1, P0 ;  /* 0x0000000f7e43c211 */ /* 0x000fe400000f0c43 */
[----:B------:R-:W0:Y:S02]  /*4ec0*/  @!P3 LDC.64 R126, c[0x0][0x3c0] ;  /* 0x0000f000ff7ebb82 */ /* 0x000e240000000a00 */
[----:B0-----:R-:W-:-:S04]  /*4ed0*/  @!P3 IMAD.WIDE.U32 R174, R181, R126, R174 ;  /* 0x0000007eb5aeb225 */ /* 0x001fc800078e00ae */
[----:B------:R-:W-:Y:S01]  /*4ee0*/  @!P3 IMAD R127, R181, R127, R175 ;  /* 0x0000007fb57fb224 */ /* 0x000fe200078e02af */
[----:B------:R-:W-:-:S04]  /*4ef0*/  @!P3 LEA R126, P0, R174, R11, 0x1 ;  /* 0x0000000bae7eb211 */ /* 0x000fc800078008ff */
[----:B------:R-:W-:Y:S02]  /*4f00*/  @!P3 LEA.HI.X R127, R174, R15, R127, 0x1, P0 ;  /* 0x0000000fae7fb211 */ /* 0x000fe400000f0c7f */
[----:B------:R-:W0:Y:S02]  /*4f10*/  @!P2 LDC.64 R174, c[0x0][0x3c0] ;  /* 0x0000f000ffaeab82 */ /* 0x000e240000000a00 */
[----:B0-----:R-:W-:-:S04]  /*4f20*/  @!P2 IMAD.WIDE.U32 R184, R181, R174, R182 ;  /* 0x000000aeb5b8a225 */ /* 0x001fc800078e00b6 */
[C---:B------:R-:W-:Y:S01]  /*4f30*/  @!P2 IMAD R175, R181.reuse, R175, R185 ;  /* 0x000000afb5afa224 */ /* 0x040fe200078e02b9 */
[C---:B------:R-:W-:Y:S02]  /*4f40*/  @!P2 LEA R182, P0, R184.reuse, R11, 0x1 ;  /* 0x0000000bb8b6a211 */ /* 0x040fe400078008ff */
[----:B------:R-:W-:Y:S02]  /*4f50*/  @!P1 MOV R185, RZ ;  /* 0x000000ff00b99202 */ /* 0x000fe40000000f00 */
[----:B------:R-:W-:Y:S01]  /*4f60*/  @!P2 LEA.HI.X R183, R184, R15, R175, 0x1, P0 ;  /* 0x0000000fb8b7a211 */ /* 0x000fe200000f0caf */
[----:B------:R-:W-:Y:S01]  /*4f70*/  @!P1 IMAD.MOV.U32 R184, RZ, RZ, R52 ;  /* 0x000000ffffb89224 */ /* 0x000fe200078e0034 */
[----:B------:R-:W0:Y:S03]  /*4f80*/  @!P1 LDC.64 R174, c[0x0][0x3c0] ;  /* 0x0000f000ffae9b82 */ /* 0x000e260000000a00 */
[----:B0-----:R-:W-:-:S04]  /*4f90*/  @!P1 IMAD.WIDE.U32 R186, R181, R174, R184 ;  /* 0x000000aeb5ba9225 */ /* 0x001fc800078e00b8 */
[----:B------:R-:W-:Y:S01]  /*4fa0*/  @!P1 IMAD R175, R181, R175, R187 ;  /* 0x000000afb5af9224 */ /* 0x000fe200078e02bb */
[----:B------:R-:W-:-:S04]  /*4fb0*/  @!P1 LEA R184, P0, R186, R11, 0x1 ;  /* 0x0000000bbab89211 */ /* 0x000fc800078008ff */
[----:B------:R-:W-:Y:S02]  /*4fc0*/  @!P1 LEA.HI.X R185, R186, R15, R175, 0x1, P0 ;  /* 0x0000000fbab99211 */ /* 0x000fe400000f0caf */
[----:B------:R-:W-:-:S04]  /*4fd0*/  ISETP.GE.AND P0, PT, R54, R87, PT ;  /* 0x000000573600720c */ /* 0x000fc80003f06270 */
[----:B------:R-:W-:-:S09]  /*4fe0*/  P2R R207, PR, RZ, 0x1 ;  /* 0x00000001ffcf7803 */ /* 0x000fd20000000000 */
[----:B------:R-:W0:Y:S01]  /*4ff0*/  @!P0 LDC.64 R174, c[0x0][0x3c0] ;  /* 0x0000f000ffae8b82 */ /* 0x000e220000000a00 */
[----:B------:R-:W-:Y:S01]  /*5000*/  @!P0 MOV R186, R54 ;  /* 0x0000003600ba8202 */ /* 0x000fe20000000f00 */
[----:B------:R-:W-:-:S04]  /*5010*/  @!P0 IMAD.MOV.U32 R187, RZ, RZ, RZ ;  /* 0x000000ffffbb8224 */ /* 0x000fc800078e00ff */
[----:B0-----:R-:W-:-:S04]  /*5020*/  @!P0 IMAD.WIDE.U32 R186, R181, R174, R186 ;  /* 0x000000aeb5ba8225 */ /* 0x001fc800078e00ba */
[----:B------:R-:W-:Y:S01]  /*5030*/  @!P0 IMAD R175, R181, R175, R187 ;  /* 0x000000afb5af8224 */ /* 0x000fe200078e02bb */
[----:B------:R-:W-:-:S04]  /*5040*/  @!P0 LEA R188, P5, R186, R11, 0x1 ;  /* 0x0000000bbabc8211 */ /* 0x000fc800078a08ff */
[----:B------:R-:W-:Y:S02]  /*5050*/  @!P0 LEA.HI.X R189, R186, R15, R175, 0x1, P5 ;  /* 0x0000000fbabd8211 */ /* 0x000fe400028f0caf */
[----:B------:R-:W-:Y:S02]  /*5060*/  LOP3.LUT R186, R176, 0x380, RZ, 0xfc, !PT ;  /* 0x00000380b0ba7812 */ /* 0x000fe400078efcff */
[----:B------:R-:W-:Y:S02]  /*5070*/  LOP3.LUT P0, RZ, R0, 0x800000, RZ, 0xc0, !PT ;  /* 0x0080000000ff7812 */ /* 0x000fe4000780c0ff */
[----:B------:R-:W-:Y:S02]  /*5080*/  ISETP.GE.AND P6, PT, R186, R87, PT ;  /* 0x00000057ba00720c */ /* 0x000fe40003fc6270 */
[----:B------:R-:W-:-:S09]  /*5090*/  LOP3.LUT R0, R0, 0xfffffffd, RZ, 0xc0, !PT ;  /* 0xfffffffd00007812 */ /* 0x000fd200078ec0ff */
[----:B------:R-:W-:Y:S02]  /*50a0*/  @!P0 MOV R141, RZ ;  /* 0x000000ff008d8202 */ /* 0x000fe40000000f00 */
[----:B------:R-:W0:Y:S01]  /*50b0*/  @!P6 LDC.64 R174, c[0x0][0x3c0] ;  /* 0x0000f000ffaeeb82 */ /* 0x000e220000000a00 */
[----:B------:R-:W-:Y:S02]  /*50c0*/  @!P6 MOV R187, RZ ;  /* 0x000000ff00bbe202 */ /* 0x000fe40000000f00 */
[----:B------:R-:W-:-:S04]  /*50d0*/  @P6 LOP3.LUT R0, R0, 0x2, RZ, 0xfc, !PT ;  /* 0x0000000200006812 */ /* 0x000fc800078efcff */
[C---:B------:R-:W-:Y:S02]  /*50e0*/  LOP3.LUT P1, RZ, R0.reuse, 0x400000, RZ, 0xc0, !PT ;  /* 0x0040000000ff7812 */ /* 0x040fe4000782c0ff */
[----:B------:R-:W-:Y:S01]  /*50f0*/  LOP3.LUT R0, R0, 0xfffffffe, RZ, 0xc0, !PT ;  /* 0xfffffffe00007812 */ /* 0x000fe200078ec0ff */
[----:B0-----:R-:W-:-:S04]  /*5100*/  @!P6 IMAD.WIDE.U32 R190, R181, R174, R186 ;  /* 0x000000aeb5bee225 */ /* 0x001fc800078e00ba */
[----:B------:R-:W-:Y:S01]  /*5110*/  @!P6 IMAD R175, R181, R175, R191 ;  /* 0x000000afb5afe224 */ /* 0x000fe200078e02bf */
[----:B------:R-:W-:-:S04]  /*5120*/  @!P6 LEA R192, P5, R190, R11, 0x1 ;  /* 0x0000000bbec0e211 */ /* 0x000fc800078a08ff */
[----:B------:R-:W-:Y:S02]  /*5130*/  @!P6 LEA.HI.X R193, R190, R15, R175, 0x1, P5 ;  /* 0x0000000fbec1e211 */ /* 0x000fe400028f0caf */
[----:B------:R-:W-:-:S04]  /*5140*/  LOP3.LUT R190, R176, 0x3a0, RZ, 0xfc, !PT ;  /* 0x000003a0b0be7812 */ /* 0x000fc800078efcff */
[----:B------:R-:W-:-:S13]  /*5150*/  ISETP.GE.AND P2, PT, R190, R87, PT ;  /* 0x00000057be00720c */ /* 0x000fda0003f46270 */
[----:B------:R-:W0:Y:S01]  /*5160*/  @!P2 LDC.64 R174, c[0x0][0x3c0] ;  /* 0x0000f000ffaeab82 */ /* 0x000e220000000a00 */
[----:B------:R-:W-:Y:S02]  /*5170*/  @!P2 MOV R191, RZ ;  /* 0x000000ff00bfa202 */ /* 0x000fe40000000f00 */
[----:B------:R-:W-:-:S04]  /*5180*/  @P2 LOP3.LUT R0, R0, 0x1, RZ, 0xfc, !PT ;  /* 0x0000000100002812 */ /* 0x000fc800078efcff */
[----:B------:R-:W-:Y:S01]  /*5190*/  LOP3.LUT P3, RZ, R0, 0x100000, RZ, 0xc0, !PT ;  /* 0x0010000000ff7812 */ /* 0x000fe2000786c0ff */
[----:B0-----:R-:W-:-:S03]  /*51a0*/  @!P2 IMAD.WIDE.U32 R194, R181, R174, R190 ;  /* 0x000000aeb5c2a225 */ /* 0x001fc600078e00be */
[----:B------:R-:W-:Y:S02]  /*51b0*/  P2R R191, PR, RZ, 0x8 ;  /* 0x00000008ffbf7803 */ /* 0x000fe40000000000 */
[----:B------:R-:W-:Y:S01]  /*51c0*/  LOP3.LUT P3, RZ, R0, 0x1000000, RZ, 0xc0, !PT ;  /* 0x0100000000ff7812 */ /* 0x000fe2000786c0ff */
[----:B------:R-:W-:Y:S01]  /*51d0*/  @!P2 IMAD R175, R181, R175, R195 ;  /* 0x000000afb5afa224 */ /* 0x000fe200078e02c3 */
[C---:B------:R-:W-:Y:S02]  /*51e0*/  @!P2 LEA R196, P5, R194.reuse, R11, 0x1 ;  /* 0x0000000bc2c4a211 */ /* 0x040fe400078a08ff */
[----:B------:R-:W-:Y:S02]  /*51f0*/  P2R R187, PR, RZ, 0x8 ;  /* 0x00000008ffbb7803 */ /* 0x000fe40000000000 */
[----:B------:R-:W-:Y:S02]  /*5200*/  @!P2 LEA.HI.X R197, R194, R15, R175, 0x1, P5 ;  /* 0x0000000fc2c5a211 */ /* 0x000fe400028f0caf */
[----:B------:R-:W-:-:S02]  /*5210*/  LOP3.LUT R194, R176, 0x3c0, RZ, 0xfc, !PT ;  /* 0x000003c0b0c27812 */ /* 0x000fc400078efcff */
[----:B------:R-:W-:Y:S02]  /*5220*/  LOP3.LUT P2, RZ, R0, 0x200000, RZ, 0xc0, !PT ;  /* 0x0020000000ff7812 */ /* 0x000fe4000784c0ff */
[----:B------:R-:W-:-:S11]  /*5230*/  ISETP.GE.AND P5, PT, R194, R87, PT ;  /* 0x00000057c200720c */ /* 0x000fd60003fa6270 */
[----:B------:R-:W-:Y:S02]  /*5240*/  @!P2 MOV R159, RZ ;  /* 0x000000ff009fa202 */ /* 0x000fe40000000f00 */
[----:B------:R-:W0:Y:S01]  /*5250*/  @!P5 LDC.64 R174, c[0x0][0x3c0] ;  /* 0x0000f000ffaedb82 */ /* 0x000e220000000a00 */
[----:B------:R-:W-:Y:S02]  /*5260*/  @!P5 IMAD.MOV.U32 R195, RZ, RZ, RZ ;  /* 0x000000ffffc3d224 */ /* 0x000fe400078e00ff */
[----:B0-----:R-:W-:-:S04]  /*5270*/  @!P5 IMAD.WIDE.U32 R198, R181, R174, R194 ;  /* 0x000000aeb5c6d225 */ /* 0x001fc800078e00c2 */
[----:B------:R-:W-:Y:S01]  /*5280*/  @!P5 IMAD R175, R181, R175, R199 ;  /* 0x000000afb5afd224 */ /* 0x000fe200078e02c7 */
[----:B------:R-:W-:-:S04]  /*5290*/  @!P5 LEA R200, P6, R198, R11, 0x1 ;  /* 0x0000000bc6c8d211 */ /* 0x000fc800078c08ff */
[----:B------:R-:W-:Y:S02]  /*52a0*/  @!P5 LEA.HI.X R201, R198, R15, R175, 0x1, P6 ;  /* 0x0000000fc6c9d211 */ /* 0x000fe400030f0caf */
[----:B------:R-:W-:-:S04]  /*52b0*/  LOP3.LUT R198, R107, 0x3e0, RZ, 0xfc, !PT ;  /* 0x000003e06bc67812 */ /* 0x000fc800078efcff */
[----:B------:R-:W-:-:S13]  /*52c0*/  ISETP.GE.AND P6, PT, R198, R87, PT ;  /* 0x00000057c600720c */ /* 0x000fda0003fc6270 */
[----:B------:R-:W0:Y:S01]  /*52d0*/  @!P6 LDC.64 R174, c[0x0][0x3c0] ;  /* 0x0000f000ffaeeb82 */ /* 0x000e220000000a00 */
[----:B------:R-:W-:-:S03]  /*52e0*/  @!P6 MOV R199, RZ ;  /* 0x000000ff00c7e202 */ /* 0x000fc60000000f00 */
[----:B0-----:R-:W-:-:S04]  /*52f0*/  @!P6 IMAD.WIDE.U32 R204, R181, R174, R198 ;  /* 0x000000aeb5cce225 */ /* 0x001fc800078e00c6 */
[C---:B------:R-:W-:Y:S01]  /*5300*/  @!P6 IMAD R175, R181.reuse, R175, R205 ;  /* 0x000000afb5afe224 */ /* 0x040fe200078e02cd */
[C---:B------:R-:W-:Y:S02]  /*5310*/  @!P6 LEA R202, P4, R204.reuse, R11, 0x1 ;  /* 0x0000000bcccae211 */ /* 0x040fe400078808ff */
[----:B------:R-:W-:Y:S02]  /*5320*/  @!P1 MOV R205, RZ ;  /* 0x000000ff00cd9202 */ /* 0x000fe40000000f00 */
[----:B------:R-:W-:Y:S01]  /*5330*/  @!P6 LEA.HI.X R203, R204, R15, R175, 0x1, P4 ;  /* 0x0000000fcccbe211 */ /* 0x000fe200020f0caf */
[----:B------:R-:W-:Y:S01]  /*5340*/  @!P1 IMAD.MOV.U32 R204, RZ, RZ, R144 ;  /* 0x000000ffffcc9224 */ /* 0x000fe200078e0090 */
[----:B------:R-:W0:Y:S01]  /*5350*/  @!P0 LDC.64 R174, c[0x0][0x3e0] ;  /* 0x0000f800ffae8b82 */ /* 0x000e220000000a00 */
[----:B------:R-:W-:Y:S01]  /*5360*/  LOP3.LUT P4, RZ, R0, 0x80000, RZ, 0xc0, !PT ;  /* 0x0008000000ff7812 */ /* 0x000fe2000788c0ff */
        /* <DEDUP_REMOVED lines=9> */
[----:B------:R-:W0:Y:S01]  /*5400*/  @!P2 LDC.64 R140, c[0x0][0x3e0] ;  /* 0x0000f800ff8cab82 */ /* 0x000e220000000a00 */
[----:B------:R-:W-:Y:S02]  /*5410*/  PRMT R212, RZ, 0x7610, R212 ;  /* 0x00007610ffd47816 */ /* 0x000fe400000000d4 */
[----:B------:R-:W-:Y:S02]  /*5420*/  PRMT R208, RZ, 0x7610, R208 ;  /* 0x00007610ffd07816 */ /* 0x000fe400000000d0 */
[----:B------:R-:W-:Y:S02]  /*5430*/  PRMT R216, RZ, 0x7610, R216 ;  /* 0x00007610ffd87816 */ /* 0x000fe400000000d8 */
[----:B------:R-:W3:Y:S01]  /*5440*/  @!P4 LDG.E.U16 R212, desc[UR16][R134.64] ;  /* 0x0000001086d4c981 */ /* 0x000ee2000c1e1500 */
[----:B------:R-:W-:-:S02]  /*5450*/  PRMT R214, RZ, 0x7610, R214 ;  /* 0x00007610ffd67816 */ /* 0x000fc400000000d6 */
[----:B------:R-:W-:Y:S01]  /*5460*/  PRMT R204, RZ, 0x7610, R204 ;  /* 0x00007610ffcc7816 */ /* 0x000fe200000000cc */
[----:B------:R1:W4:Y:S01]  /*5470*/  @!P1 LDG.E.U16 R208, desc[UR16][R132.64] ;  /* 0x0000001084d09981 */ /* 0x000322000c1e1500 */
[----:B0-----:R-:W-:Y:S01]  /*5480*/  @!P2 IMAD.WIDE.U32 R158, R181, R140, R158 ;  /* 0x0000008cb59ea225 */ /* 0x001fe200078e009e */
[----:B------:R-:W-:-:S03]  /*5490*/  ISETP.GE.AND P4, PT, R14, R87, PT ;  /* 0x000000570e00720c */ /* 0x000fc60003f86270 */
[----:B------:R-:W5:Y:S01]  /*54a0*/  @!P0 LDG.E.U16 R204, desc[UR16][R164.64] ;  /* 0x00000010a4cc8981 */ /* 0x000f62000c1e1500 */
[----:B------:R-:W-:Y:S01]  /*54b0*/  @!P2 IMAD R141, R181, R141, R159 ;  /* 0x0000008db58da224 */ /* 0x000fe200078e029f */
[----:B------:R-:W-:-:S04]  /*54c0*/  @!P2 LEA R140, P3, R158, R13, 0x1 ;  /* 0x0000000d9e8ca211 */ /* 0x000fc800078608ff */
[----:B------:R-:W-:Y:S02]  /*54d0*/  @!P2 LEA.HI.X R141, R158, R17, R141, 0x1, P3 ;  /* 0x000000119e8da211 */ /* 0x000fe400018f0c8d */
[----:B------:R-:W-:Y:S02]  /*54e0*/  ISETP.NE.AND P3, PT, R187, RZ, PT ;  /* 0x000000ffbb00720c */ /* 0x000fe40003f65270 */
[----:B------:R-:W-:Y:S01]  /*54f0*/  PRMT R158, RZ, 0x7610, R158 ;  /* 0x00007610ff9e7816 */ /* 0x000fe2000000009e */
[----:B------:R-:W2:Y:S01]  /*5500*/  @!P4 LDG.E.U16 R216, desc[UR16][R70.64] ;  /* 0x0000001046d8c981 */ /* 0x000ea2000c1e1500 */
[----:B------:R-:W-:-:S09]  /*5510*/  ISETP.NE.AND P1, PT, R206, RZ, PT ;  /* 0x000000ffce00720c */ /* 0x000fd20003f25270 */
[----:B------:R-:W3:Y:S01]  /*5520*/  @!P3 LDG.E.U16 R158, desc[UR16][R128.64] ;  /* 0x00000010809eb981 */ /* 0x000ee2000c1e1500 */
[----:B------:R-:W-:Y:S02]  /*5530*/  ISETP.NE.AND P3, PT, R191, RZ, PT ;  /* 0x000000ffbf00720c */ /* 0x000fe40003f65270 */
[----:B------:R-:W-:Y:S02]  /*5540*/  PRMT R206, RZ, 0x7610, R206 ;  /* 0x00007610ffce7816 */ /* 0x000fe400000000ce */
[----:B------:R-:W-:Y:S02]  /*5550*/  ISETP.GE.AND P4, PT, R18, R87, PT ;  /* 0x000000571200720c */ /* 0x000fe40003f86270 */
[----:B-1----:R-:W-:-:S07]  /*5560*/  PRMT R132, RZ, 0x7610, R132 ;  /* 0x00007610ff847816 */ /* 0x002fce0000000084 */
[----:B------:R0:W2:Y:S01]  /*5570*/  @!P3 LDG.E.U16 R206, desc[UR16][R152.64] ;  /* 0x0000001098ceb981 */ /* 0x0000a2000c1e1500 */
[----:B------:R-:W-:-:S03]  /*5580*/  ISETP.GE.AND P3, PT, R12, R87, PT ;  /* 0x000000570c00720c */ /* 0x000fc60003f66270 */
[----:B------:R-:W2:Y:S01]  /*5590*/  @!P4 LDG.E.U16 R132, desc[UR16][R160.64] ;  /* 0x00000010a084c981 */ /* 0x000ea2000c1e1500 */
[----:B------:R-:W-:-:S09]  /*55a0*/  ISETP.GE.AND P4, PT, R22, R87, PT ;  /* 0x000000571600720c */ /* 0x000fd20003f86270 */
[----:B------:R1:W2:Y:S01]  /*55b0*/  @!P3 LDG.E.U16 R214, desc[UR16][R64.64] ;  /* 0x0000001040d6b981 */ /* 0x0002a2000c1e1500 */
[-C--:B------:R-:W-:Y:S02]  /*55c0*/  ISETP.GE.AND P3, PT, R16, R87.reuse, PT ;  /* 0x000000571000720c */ /* 0x080fe40003f66270 */
[----:B0-----:R-:W-:Y:S02]  /*55d0*/  PRMT R152, RZ, 0x7610, R152 ;  /* 0x00007610ff987816 */ /* 0x001fe40000000098 */
[----:B------:R-:W-:Y:S02]  /*55e0*/  PRMT R164, RZ, 0x7610, R164 ;  /* 0x00007610ffa47816 */ /* 0x000fe400000000a4 */
[----:B------:R-:W-:Y:S02]  /*55f0*/  PRMT R210, RZ, 0x7610, R210 ;  /* 0x00007610ffd27816 */ /* 0x000fe400000000d2 */
[----:B------:R-:W2:Y:S01]  /*5600*/  @!P4 LDG.E.U16 R152, desc[UR16][R72.64] ;  /* 0x000000104898c981 */ /* 0x000ea2000c1e1500 */
[----:B------:R-:W-:-:S02]  /*5610*/  ISETP.GE.AND P4, PT, R26, R87, PT ;  /* 0x000000571a00720c */ /* 0x000fc40003f86270 */
[----:B-1----:R-:W-:Y:S01]  /*5620*/  PRMT R64, RZ, 0x7610, R64 ;  /* 0x00007610ff407816 */ /* 0x002fe20000000040 */
[----:B------:R0:W2:Y:S04]  /*5630*/  @!P2 LDG.E.U16 R210, desc[UR16][R150.64] ;  /* 0x0000001096d2a981 */ /* 0x0000a8000c1e1500 */
[----:B------:R-:W2:Y:S01]  /*5640*/  @!P3 LDG.E.U16 R164, desc[UR16][R162.64] ;  /* 0x00000010a2a4b981 */ /* 0x000ea2000c1e1500 */
[----:B------:R-:W-:Y:S02]  /*5650*/  ISETP.GE.AND P3, PT, R20, R87, PT ;  /* 0x000000571400720c */ /* 0x000fe40003f66270 */
[----:B0-----:R-:W-:-:S03]  /*5660*/  PRMT R150, RZ, 0x7610, R150 ;  /* 0x00007610ff967816 */ /* 0x001fc60000000096 */
[----:B------:R-:W2:Y:S01]  /*5670*/  @!P4 LDG.E.U16 R64, desc[UR16][R170.64] ;  /* 0x00000010aa40c981 */ /* 0x000ea2000c1e1500 */
[----:B------:R-:W-:-:S07]  /*5680*/  ISETP.GE.AND P4, PT, R32, R87, PT ;  /* 0x000000572000720c */ /* 0x000fce0003f86270 */
[----:B------:R0:W2:Y:S01]  /*5690*/  @!P3 LDG.E.U16 R150, desc[UR16][R68.64] ;  /* 0x000000104496b981 */ /* 0x0000a2000c1e1500 */
[----:B------:R-:W-:Y:S02]  /*56a0*/  ISETP.GE.AND P3, PT, R24, R87, PT ;  /* 0x000000571800720c */ /* 0x000fe40003f66270 */
[----:B------:R-:W-:Y:S02]  /*56b0*/  PRMT R218, RZ, 0x7610, R218 ;  /* 0x00007610ffda7816 */ /* 0x000fe400000000da */
[----:B------:R-:W-:-:S04]  /*56c0*/  PRMT R134, RZ, 0x7610, R134 ;  /* 0x00007610ff867816 */ /* 0x000fc80000000086 */
[----:B------:R1:W2:Y:S01]  /*56d0*/  @!P4 LDG.E.U16 R218, desc[UR16][R148.64] ;  /* 0x0000001094dac981 */ /* 0x0002a2000c1e1500 */
[----:B------:R-:W-:-:S04]  /*56e0*/  ISETP.GE.AND P4, PT, R36, R87, PT ;  /* 0x000000572400720c */ /* 0x000fc80003f86270 */
[----:B------:R-:W2:Y:S01]  /*56f0*/  @!P3 LDG.E.U16 R134, desc[UR16][R172.64] ;  /* 0x00000010ac86b981 */ /* 0x000ea2000c1e1500 */
[----:B------:R-:W-:Y:S02]  /*5700*/  ISETP.GE.AND P3, PT, R30, R87, PT ;  /* 0x000000571e00720c */ /* 0x000fe40003f66270 */
[----:B0-----:R-:W-:Y:S02]  /*5710*/  PRMT R69, RZ, 0x7610, R69 ;  /* 0x00007610ff457816 */ /* 0x001fe40000000045 */
[----:B------:R-:W-:-:S04]  /*5720*/  PRMT R162, RZ, 0x7610, R162 ;  /* 0x00007610ffa27816 */ /* 0x000fc800000000a2 */
[----:B------:R0:W2:Y:S01]  /*5730*/  @!P4 LDG.E.U16 R69, desc[UR16][R146.64] ;  /* 0x000000109245c981 */ /* 0x0000a2000c1e1500 */
[----:B------:R-:W-:-:S04]  /*5740*/  ISETP.GE.AND P4, PT, R40, R87, PT ;  /* 0x000000572800720c */ /* 0x000fc80003f86270 */
[----:B------:R-:W2:Y:S01]  /*5750*/  @!P3 LDG.E.U16 R162, desc[UR16][R168.64] ;  /* 0x00000010a8a2b981 */ /* 0x000ea2000c1e1500 */
[-C--:B------:R-:W-:Y:S02]  /*5760*/  ISETP.GE.AND P3, PT, R34, R87.reuse, PT ;  /* 0x000000572200720c */ /* 0x080fe40003f66270 */
[-C--:B------:R-:W-:Y:S02]  /*5770*/  ISETP.GE.AND P2, PT, R28, R87.reuse, PT ;  /* 0x000000571c00720c */ /* 0x080fe40003f46270 */
[----:B------:R-:W-:Y:S02]  /*5780*/  PRMT R68, RZ, 0x7610, R68 ;  /* 0x00007610ff447816 */ /* 0x000fe40000000044 */
[----:B------:R-:W-:Y:S02]  /*5790*/  PRMT R65, RZ, 0x7610, R65 ;  /* 0x00007610ff417816 */ /* 0x000fe40000000041 */
[----:B------:R-:W-:Y:S02]  /*57a0*/  PRMT R70, RZ, 0x7610, R70 ;  /* 0x00007610ff467816 */ /* 0x000fe40000000046 */
[----:B------:R-:W2:Y:S01]  /*57b0*/  @!P4 LDG.E.U16 R68, desc[UR16][R136.64] ;  /* 0x000000108844c981 */ /* 0x000ea2000c1e1500 */
[----:B------:R-:W-:-:S03]  /*57c0*/  ISETP.GE.AND P4, PT, R44, R87, PT ;  /* 0x000000572c00720c */ /* 0x000fc60003f86270 */
[----:B------:R-:W2:Y:S01]  /*57d0*/  @!P3 LDG.E.U16 R65, desc[UR16][R130.64] ;  /* 0x000000108241b981 */ /* 0x000ea2000c1e1500 */
[----:B------:R-:W-:-:S03]  /*57e0*/  ISETP.GE.AND P3, PT, R42, R87, PT ;  /* 0x000000572a00720c */ /* 0x000fc60003f66270 */
[----:B------:R-:W2:Y:S01]  /*57f0*/  @!P2 LDG.E.U16 R70, desc[UR16][R166.64] ;  /* 0x00000010a646a981 */ /* 0x000ea2000c1e1500 */
[----:B------:R-:W-:Y:S02]  /*5800*/  ISETP.GE.AND P2, PT, R38, R87, PT ;  /* 0x000000572600720c */ /* 0x000fe40003f46270 */
[----:B-1----:R-:W-:Y:S02]  /*5810*/  PRMT R149, RZ, 0x7610, R149 ;  /* 0x00007610ff957816 */ /* 0x002fe40000000095 */
[----:B------:R-:W-:Y:S02]  /*5820*/  PRMT R73, RZ, 0x7610, R73 ;  /* 0x00007610ff497816 */ /* 0x000fe40000000049 */
[----:B------:R-:W-:Y:S02]  /*5830*/  PRMT R71, RZ, 0x7610, R71 ;  /* 0x00007610ff477816 */ /* 0x000fe40000000047 */
[----:B------:R-:W2:Y:S01]  /*5840*/  @!P4 LDG.E.U16 R149, desc[UR16][R142.64] ;  /* 0x000000108e95c981 */ /* 0x000ea2000c1e1500 */
[----:B------:R-:W-:-:S03]  /*5850*/  ISETP.NE.AND P4, PT, R139, RZ, PT ;  /* 0x000000ff8b00720c */ /* 0x000fc60003f85270 */
[----:B------:R-:W2:Y:S01]  /*5860*/  @!P3 LDG.E.U16 R73, desc[UR16][R154.64] ;  /* 0x000000109a49b981 */ /* 0x000ea2000c1e1500 */
[----:B------:R-:W-:-:S03]  /*5870*/  ISETP.NE.AND P3, PT, R157, RZ, PT ;  /* 0x000000ff9d00720c */ /* 0x000fc60003f65270 */
[----:B------:R1:W2:Y:S01]  /*5880*/  @!P2 LDG.E.U16 R71, desc[UR16][R74.64] ;  /* 0x000000104a47a981 */ /* 0x0002a2000c1e1500 */
[----:B------:R-:W-:Y:S02]  /*5890*/  PRMT R72, RZ, 0x7610, R72 ;  /* 0x00007610ff487816 */ /* 0x000fe40000000048 */
[----:B------:R-:W-:-:S04]  /*58a0*/  PRMT R148, RZ, 0x7610, R148 ;  /* 0x00007610ff947816 */ /* 0x000fc80000000094 */
[----:B------:R1:W2:Y:S04]  /*58b0*/  @!P4 LDG.E.U16 R72, desc[UR16][R66.64] ;  /* 0x000000104248c981 */ /* 0x0002a8000c1e1500 */
[----:B------:R1:W2:Y:S01]  /*58c0*/  @!P3 LDG.E.U16 R148, desc[UR16][R126.64] ;  /* 0x000000107e94b981 */ /* 0x0002a2000c1e1500 */
[----:B------:R-:W-:Y:S02]  /*58d0*/  ISETP.NE.AND P2, PT, R180, RZ, PT ;  /* 0x000000ffb400720c */ /* 0x000fe40003f45270 */
[----:B------:R-:W-:Y:S02]  /*58e0*/  ISETP.NE.AND P0, PT, R207, RZ, PT ;  /* 0x000000ffcf00720c */ /* 0x000fe40003f05270 */
[----:B------:R-:W-:Y:S02]  /*58f0*/  P2R R128, PR, RZ, 0x8 ;  /* 0x00000008ff807803 */ /* 0x000fe40000000000 */
[----:B------:R-:W-:-:S02]  /*5900*/  P2R R129, PR, RZ, 0x10 ;  /* 0x00000010ff817803 */ /* 0x000fc40000000000 */
[C---:B------:R-:W-:Y:S02]  /*5910*/  LOP3.LUT P3, RZ, R0.reuse, 0x2, RZ, 0xc0, !PT ;  /* 0x0000000200ff7812 */ /* 0x040fe4000786c0ff */
[----:B------:R-:W-:Y:S02]  /*5920*/  LOP3.LUT P4, RZ, R0, 0x1, RZ, 0xc0, !PT ;  /* 0x0000000100ff7812 */ /* 0x000fe4000788c0ff */
[----:B0-----:R-:W-:Y:S02]  /*5930*/  PRMT R146, RZ, 0x7610, R146 ;  /* 0x00007610ff927816 */ /* 0x001fe40000000092 */
[----:B------:R-:W-:Y:S02]  /*5940*/  PRMT R160, RZ, 0x7610, R160 ;  /* 0x00007610ffa07816 */ /* 0x000fe400000000a0 */
[----:B-1----:R-:W-:Y:S02]  /*5950*/  PRMT R75, RZ, 0x7610, R75 ;  /* 0x00007610ff4b7816 */ /* 0x002fe4000000004b */
        /* <DEDUP_REMOVED lines=9> */
[----:B------:R-:W2:Y:S04]  /*59f0*/  @!P5 LDG.E.U16 R131, desc[UR16][R200.64] ;  /* 0x00000010c883d981 */ /* 0x000ea8000c1e1500 */
[----:B------:R-:W2:Y:S01]  /*5a00*/  @!P6 LDG.E.U16 R166, desc[UR16][R202.64] ;  /* 0x00000010caa6e981 */ /* 0x000ea2000c1e1500 */
[----:B------:R-:W0:Y:S01]  /*5a10*/  S2R R67, SR_CgaCtaId ;  /* 0x0000000000437919 */ /* 0x000e220000008800 */
[C---:B------:R-:W-:Y:S01]  /*5a20*/  VIADD R66, R21.reuse, 0x200 ;  /* 0x0000020015427836 */ /* 0x040fe20000000000 */
[----:B------:R-:W-:Y:S01]  /*5a30*/  MOV R126, 0x400 ;  /* 0x00000400007e7802 */ /* 0x000fe20000000f00 */
[----:B------:R-:W-:-:S03]  /*5a40*/  VIADD R136, R21, 0x240 ;  /* 0x0000024015887836 */ /* 0x000fc60000000000 */
[-C--:B------:R-:W-:Y:S02]  /*5a50*/  LEA.HI.SX32 R147, R66, R21.reuse, 0x1b ;  /* 0x0000001542937211 */ /* 0x080fe400078fdaff */
[C---:B------:R-:W-:Y:S02]  /*5a60*/  IADD3 R66, PT, PT, R21.reuse, 0x220, RZ ;  /* 0x0000022015427810 */ /* 0x040fe40007ffe0ff */
[C---:B------:R-:W-:Y:S02]  /*5a70*/  IADD3 R142, PT, PT, R21.reuse, 0x280, RZ ;  /* 0x00000280158e7810 */ /* 0x040fe40007ffe0ff */
[-C--:B------:R-:W-:Y:S02]  /*5a80*/  LEA.HI.SX32 R127, R136, R21.reuse, 0x1b ;  /* 0x00000015887f7211 */ /* 0x080fe400078fdaff */
[----:B------:R-:W-:Y:S02]  /*5a90*/  LEA.HI.SX32 R139, R142, R21, 0x1b ;  /* 0x000000158e8b7211 */ /* 0x000fe400078fdaff */
[----:B------:R-:W-:-:S02]  /*5aa0*/  IADD3 R142, PT, PT, R21, 0x300, RZ ;  /* 0x00000300158e7810 */ /* 0x000fc40007ffe0ff */
[----:B------:R-:W-:Y:S02]  /*5ab0*/  LOP3.LUT P3, RZ, R0, 0x100000, RZ, 0xc0, !PT ;  /* 0x0010000000ff7812 */ /* 0x000fe4000786c0ff */
[----:B0-----:R-:W-:Y:S02]  /*5ac0*/  LEA R126, R67, R126, 0x18 ;  /* 0x0000007e437e7211 */ /* 0x001fe400078ec0ff */
[----:B------:R-:W-:Y:S02]  /*5ad0*/  LEA.HI.SX32 R67, R66, R21, 0x1b ;  /* 0x0000001542437211 */ /* 0x000fe400078fdaff */
[-C--:B------:R-:W-:Y:S02]  /*5ae0*/  LEA R147, R147, R126.reuse, 0x1 ;  /* 0x0000007e93937211 */ /* 0x080fe400078e08ff */
[-C--:B------:R-:W-:Y:S02]  /*5af0*/  LEA R136, R67, R126.reuse, 0x1 ;  /* 0x0000007e43887211 */ /* 0x080fe400078e08ff */
[----:B------:R-:W-:-:S02]  /*5b00*/  LEA R139, R139, R126, 0x1 ;  /* 0x0000007e8b8b7211 */ /* 0x000fc400078e08ff */
[----:B------:R-:W-:Y:S02]  /*5b10*/  P2R R130, PR, RZ, 0x4 ;  /* 0x00000004ff827803 */ /* 0x000fe40000000000 */
[C---:B------:R-:W-:Y:S02]  /*5b20*/  LOP3.LUT P2, RZ, R0.reuse, 0x200000, RZ, 0xc0, !PT ;  /* 0x0020000000ff7812 */ /* 0x040fe4000784c0ff */
[----:B------:R-:W-:Y:S01]  /*5b30*/  LOP3.LUT P4, RZ, R0, 0x80000, RZ, 0xc0, !PT ;  /* 0x0008000000ff7812 */ /* 0x000fe2000788c0ff */
[----:B---3--:R-:W-:Y:S04]  /*5b40*/  STS.U16 [R23], R158 ;  /* 0x0000009e17007388 */ /* 0x008fe80000000400 */
[----:B-----5:R-:W-:Y:S04]  /*5b50*/  STS.U16 [R25+0x40], R204 ;  /* 0x000040cc19007388 */ /* 0x020fe80000000400 */
[----:B----4-:R-:W-:Y:S04]  /*5b60*/  STS.U16 [R27+0x80], R208 ;  /* 0x000080d01b007388 */ /* 0x010fe80000000400 */
[----:B--2---:R-:W-:Y:S04]  /*5b70*/  STS.U16 [R29+0xc0], R210 ;  /* 0x0000c0d21d007388 */ /* 0x004fe80000000400 */
[----:B------:R-:W-:Y:S04]  /*5b80*/  STS.U16 [R31+0x100], R206 ;  /* 0x000100ce1f007388 */ /* 0x000fe80000000400 */
[----:B------:R-:W-:Y:S04]  /*5b90*/  STS.U16 [R33+0x140], R212 ;  /* 0x000140d421007388 */ /* 0x000fe80000000400 */
[----:B------:R-:W-:Y:S04]  /*5ba0*/  STS.U16 [R35+0x180], R214 ;  /* 0x000180d623007388 */ /* 0x000fe80000000400 */
[----:B------:R-:W-:Y:S04]  /*5bb0*/  STS.U16 [R37+0x1c0], R216 ;  /* 0x0001c0d825007388 */ /* 0x000fe80000000400 */
[----:B------:R-:W-:Y:S04]  /*5bc0*/  STS.U16 [R39+0x200], R164 ;  /* 0x000200a427007388 */ /* 0x000fe80000000400 */
[----:B------:R0:W-:Y:S04]  /*5bd0*/  STS.U16 [R41+0x240], R132 ;  /* 0x0002408429007388 */ /* 0x0001e80000000400 */
[----:B------:R1:W-:Y:S01]  /*5be0*/  STS.U16 [R43+0x280], R150 ;  /* 0x000280962b007388 */ /* 0x0003e20000000400 */
[----:B0-----:R-:W-:-:S03]  /*5bf0*/  IADD3 R132, PT, PT, R21, 0x260, RZ ;  /* 0x0000026015847810 */ /* 0x001fc60007ffe0ff */
[----:B------:R-:W-:Y:S01]  /*5c00*/  STS.U16 [R45+0x2c0], R152 ;  /* 0x0002c0982d007388 */ /* 0x000fe20000000400 */
[----:B-1----:R-:W-:Y:S01]  /*5c10*/  VIADD R150, R21, 0x2a0 ;  /* 0x000002a015967836 */ /* 0x002fe20000000000 */
[-C--:B------:R-:W-:Y:S02]  /*5c20*/  LEA.HI.SX32 R133, R132, R21.reuse, 0x1b ;  /* 0x0000001584857211 */ /* 0x080fe400078fdaff */
[----:B------:R0:W-:Y:S01]  /*5c30*/  STS.U16 [R47+0x300], R134 ;  /* 0x000300862f007388 */ /* 0x0001e20000000400 */
[-C--:B------:R-:W-:Y:S02]  /*5c40*/  LEA R132, R127, R126.reuse, 0x1 ;  /* 0x0000007e7f847211 */ /* 0x080fe400078e08ff */
[----:B------:R-:W-:Y:S01]  /*5c50*/  LEA.HI.SX32 R135, R150, R21, 0x1b ;  /* 0x0000001596877211 */ /* 0x000fe200078fdaff */
[----:B------:R1:W-:Y:S01]  /*5c60*/  STS.U16 [R49+0x340], R64 ;  /* 0x0003404031007388 */ /* 0x0003e20000000400 */
[----:B------:R-:W-:Y:S02]  /*5c70*/  IMAD R66, R133, 0x2, R126 ;  /* 0x0000000285427824 */ /* 0x000fe400078e027e */
[----:B0-----:R-:W-:Y:S01]  /*5c80*/  LEA R134, R135, R126, 0x1 ;  /* 0x0000007e87867211 */ /* 0x001fe200078e08ff */
[----:B-1----:R-:W-:-:S05]  /*5c90*/  VIADD R64, R21, 0x2c0 ;  /* 0x000002c015407836 */ /* 0x002fca0000000000 */
[----:B------:R-:W-:Y:S01]  /*5ca0*/  LEA.HI.SX32 R67, R64, R21, 0x1b ;  /* 0x0000001540437211 */ /* 0x000fe200078fdaff */
[----:B------:R0:W-:Y:S04]  /*5cb0*/  STS.U16 [R51+0x380], R70 ;  /* 0x0003804633007388 */ /* 0x0001e80000000400 */
[----:B------:R-:W-:Y:S04]  /*5cc0*/  STS.U16 [R53+0x3c0], R162 ;  /* 0x0003c0a235007388 */ /* 0x000fe80000000400 */
[----:B------:R-:W-:Y:S01]  /*5cd0*/  STS.U16 [R147+0x400], R218 ;  /* 0x000400da93007388 */ /* 0x000fe20000000400 */
[----:B0-----:R-:W-:-:S03]  /*5ce0*/  IADD3 R70, PT, PT, R21, 0x2e0, RZ ;  /* 0x000002e015467810 */ /* 0x001fc60007ffe0ff */
[----:B------:R0:W-:Y:S01]  /*5cf0*/  STS.U16 [R136+0x440], R65 ;  /* 0x0004404188007388 */ /* 0x0001e20000000400 */
[----:B------:R-:W-:-:S03]  /*5d00*/  LEA.HI.SX32 R135, R70, R21, 0x1b ;  /* 0x0000001546877211 */ /* 0x000fc600078fdaff */
[----:B------:R1:W-:Y:S01]  /*5d10*/  STS.U16 [R132+0x480], R69 ;  /* 0x0004804584007388 */ /* 0x0003e20000000400 */
[----:B------:R-:W-:-:S03]  /*5d20*/  LEA R64, R67, R126, 0x1 ;  /* 0x0000007e43407211 */ /* 0x000fc600078e08ff */
[----:B------:R-:W-:Y:S01]  /*5d30*/  STS.U16 [R66+0x4c0], R71 ;  /* 0x0004c04742007388 */ /* 0x000fe20000000400 */
[----:B0-----:R-:W-:-:S03]  /*5d40*/  LEA.HI.SX32 R65, R142, R21, 0x1b ;  /* 0x000000158e417211 */ /* 0x001fc600078fdaff */
[----:B------:R0:W-:Y:S01]  /*5d50*/  STS.U16 [R139+0x500], R68 ;  /* 0x000500448b007388 */ /* 0x0001e20000000400 */
[----:B------:R-:W-:Y:S01]  /*5d60*/  IADD3 R70, PT, PT, R21, 0x380, RZ ;  /* 0x0000038015467810 */ /* 0x000fe20007ffe0ff */
[----:B------:R-:W-:Y:S01]  /*5d70*/  IMAD R135, R135, 0x2, R126 ;  /* 0x0000000287877824 */ /* 0x000fe200078e027e */
[----:B------:R-:W-:Y:S01]  /*5d80*/  LEA R67, R65, R126, 0x1 ;  /* 0x0000007e41437211 */ /* 0x000fe200078e08ff */
[----:B------:R-:W-:Y:S01]  /*5d90*/  STS.U16 [R134+0x540], R73 ;  /* 0x0005404986007388 */ /* 0x000fe20000000400 */
[-C--:B-1----:R-:W-:Y:S02]  /*5da0*/  LEA.HI.SX32 R69, R70, R21.reuse, 0x1b ;  /* 0x0000001546457211 */ /* 0x082fe400078fdaff */
[C---:B0-----:R-:W-:Y:S01]  /*5db0*/  IADD3 R68, PT, PT, R21.reuse, 0x360, RZ ;  /* 0x0000036015447810 */ /* 0x041fe20007ffe0ff */
[----:B------:R-:W-:Y:S03]  /*5dc0*/  STS.U16 [R64+0x580], R149 ;  /* 0x0005809540007388 */ /* 0x000fe60000000400 */
[----:B------:R-:W-:Y:S01]  /*5dd0*/  LEA.HI.SX32 R65, R68, R21, 0x1b ;  /* 0x0000001544417211 */ /* 0x000fe200078fdaff */
[----:B------:R-:W-:Y:S04]  /*5de0*/  STS.U16 [R135+0x5c0], R72 ;  /* 0x0005c04887007388 */ /* 0x000fe80000000400 */
[----:B------:R0:W-:Y:S01]  /*5df0*/  STS.U16 [R67+0x600], R148 ;  /* 0x0006009443007388 */ /* 0x0001e20000000400 */
[----:B------:R-:W-:-:S02]  /*5e00*/  VIADD R150, R21, 0x320 ;  /* 0x0000032015967836 */ /* 0x000fc40000000000 */
[----:B0-----:R-:W-:Y:S01]  /*5e10*/  IMAD R148, R65, 0x2, R126 ;  /* 0x0000000241947824 */ /* 0x001fe200078e027e */
[----:B------:R-:W-:Y:S02]  /*5e20*/  LEA R65, R69, R126, 0x1 ;  /* 0x0000007e45417211 */ /* 0x000fe400078e08ff */
[----:B------:R-:W0:Y:S01]  /*5e30*/  @!P3 LDC.64 R68, c[0x0][0x3e0] ;  /* 0x0000f800ff44bb82 */ /* 0x000e220000000a00 */
[C---:B------:R-:W-:Y:S01]  /*5e40*/  IADD3 R152, PT, PT, R21.reuse, 0x340, RZ ;  /* 0x0000034015987810 */ /* 0x040fe20007ffe0ff */
[C---:B------:R-:W-:Y:S01]  /*5e50*/  VIADD R142, R21.reuse, 0x3a0 ;  /* 0x000003a0158e7836 */ /* 0x040fe20000000000 */
[-C--:B------:R-:W-:Y:S02]  /*5e60*/  LEA.HI.SX32 R133, R150, R21.reuse, 0x1b ;  /* 0x0000001596857211 */ /* 0x080fe400078fdaff */
[----:B------:R-:W-:Y:S02]  /*5e70*/  IADD3 R150, PT, PT, R21, 0x3c0, RZ ;  /* 0x000003c015967810 */ /* 0x000fe40007ffe0ff */
[----:B------:R-:W-:-:S02]  /*5e80*/  LEA.HI.SX32 R137, R152, R21, 0x1b ;  /* 0x0000001598897211 */ /* 0x000fc400078fdaff */
[----:B------:R-:W-:Y:S02]  /*5e90*/  IADD3 R152, PT, PT, R21, 0x3e0, RZ ;  /* 0x000003e015987810 */ /* 0x000fe40007ffe0ff */
[-C--:B------:R-:W-:Y:S01]  /*5ea0*/  LEA.HI.SX32 R71, R150, R21.reuse, 0x1b ;  /* 0x0000001596477211 */ /* 0x080fe200078fdaff */
[--C-:B------:R-:W-:Y:S01]  /*5eb0*/  IMAD R137, R137, 0x2, R126.reuse ;  /* 0x0000000289897824 */ /* 0x100fe200078e027e */
[-C--:B------:R-:W-:Y:S02]  /*5ec0*/  LEA R133, R133, R126.reuse, 0x1 ;  /* 0x0000007e85857211 */ /* 0x080fe400078e08ff */
[-C--:B------:R-:W-:Y:S02]  /*5ed0*/  LEA.HI.SX32 R143, R142, R21.reuse, 0x1b ;  /* 0x000000158e8f7211 */ /* 0x080fe400078fdaff */
[----:B------:R-:W-:Y:S01]  /*5ee0*/  LEA.HI.SX32 R127, R152, R21, 0x1b ;  /* 0x00000015987f7211 */ /* 0x000fe200078fdaff */
[----:B------:R-:W-:Y:S01]  /*5ef0*/  IMAD R142, R71, 0x2, R126 ;  /* 0x00000002478e7824 */ /* 0x000fe200078e027e */
[----:B------:R-:W-:Y:S01]  /*5f00*/  LEA R143, R143, R126, 0x1 ;  /* 0x0000007e8f8f7211 */ /* 0x000fe200078e08ff */
[----:B------:R-:W-:Y:S01]  /*5f10*/  STS.U16 [R133+0x640], R146 ;  /* 0x0006409285007388 */ /* 0x000fe20000000400 */
[----:B------:R-:W-:Y:S01]  /*5f20*/  @!P3 MOV R70, R138 ;  /* 0x0000008a0046b202 */ /* 0x000fe20000000f00 */
[----:B------:R-:W-:Y:S01]  /*5f30*/  @!P3 IMAD.MOV.U32 R71, RZ, RZ, RZ ;  /* 0x000000ffff47b224 */ /* 0x000fe200078e00ff */
[----:B------:R-:W-:Y:S01]  /*5f40*/  LEA R127, R127, R126, 0x1 ;  /* 0x0000007e7f7f7211 */ /* 0x000fe200078e08ff */
[----:B------:R-:W-:Y:S01]  /*5f50*/  STS.U16 [R137+0x680], R160 ;  /* 0x000680a089007388 */ /* 0x000fe20000000400 */
[----:B------:R-:W-:Y:S01]  /*5f60*/  PRMT R152, RZ, 0x7610, R152 ;  /* 0x00007610ff987816 */ /* 0x000fe20000000098 */
[----:B0-----:R-:W-:-:S02]  /*5f70*/  @!P3 IMAD.WIDE.U32 R70, R181, R68, R70 ;  /* 0x00000044b546b225 */ /* 0x001fc400078e0046 */
[----:B------:R-:W-:Y:S04]  /*5f80*/  STS.U16 [R148+0x6c0], R75 ;  /* 0x0006c04b94007388 */ /* 0x000fe80000000400 */
[----:B------:R0:W-:Y:S04]  /*5f90*/  STS.U16 [R65+0x700], R74 ;  /* 0x0007004a41007388 */ /* 0x0001e80000000400 */
[----:B------:R1:W-:Y:S01]  /*5fa0*/  STS.U16 [R143+0x740], R154 ;  /* 0x0007409a8f007388 */ /* 0x0003e20000000400 */
[----:B------:R-:W-:-:S03]  /*5fb0*/  @!P3 IMAD R69, R181, R69, R71 ;  /* 0x00000045b545b224 */ /* 0x000fc600078e0247 */
[----:B------:R-:W-:Y:S04]  /*5fc0*/  STS.U16 [R142+0x780], R131 ;  /* 0x000780838e007388 */ /* 0x000fe80000000400 */
[----:B------:R2:W-:Y:S01]  /*5fd0*/  STS.U16 [R127+0x7c0], R166 ;  /* 0x0007c0a67f007388 */ /* 0x0005e20000000400 */
[----:B------:R-:W-:-:S03]  /*5fe0*/  NOP ;  /* 0x0000000000007918 */ /* 0x000fc60000000000 */
[----:B------:R3:W4:Y:S01]  /*5ff0*/  @!P2 LDG.E.U16 R152, desc[UR16][R140.64] ;  /* 0x000000108c98a981 */ /* 0x000722000c1e1500 */
[----:B------:R-:W-:-:S04]  /*6000*/  @!P3 LEA R72, P2, R70, R13, 0x1 ;  /* 0x0000000d4648b211 */ /* 0x000fc800078408ff */
[----:B------:R-:W-:Y:S02]  /*6010*/  @!P3 LEA.HI.X R73, R70, R17, R69, 0x1, P2 ;  /* 0x000000114649b211 */ /* 0x000fe400010f0c45 */
[----:B------:R-:W5:Y:S01]  /*6020*/  @!P4 LDC.64 R68, c[0x0][0x3e0] ;  /* 0x0000f800ff44cb82 */ /* 0x000f620000000a00 */
[----:B------:R-:W-:Y:S02]  /*6030*/  PRMT R138, RZ, 0x7610, R138 ;  /* 0x00007610ff8a7816 */ /* 0x000fe4000000008a */
[----:B------:R-:W-:Y:S02]  /*6040*/  @!P4 MOV R70, R156 ;  /* 0x0000009c0046c202 */ /* 0x000fe40000000f00 */
[----:B------:R-:W-:Y:S02]  /*6050*/  @!P4 MOV R71, RZ ;  /* 0x000000ff0047c202 */ /* 0x000fe40000000f00 */
[----:B------:R1:W4:Y:S01]  /*6060*/  @!P3 LDG.E.U16 R138, desc[UR16][R72.64] ;  /* 0x00000010488ab981 */ /* 0x000322000c1e1500 */
[----:B------:R-:W-:Y:S01]  /*6070*/  ISETP.GE.AND P3, PT, R12, R87, PT ;  /* 0x000000570c00720c */ /* 0x000fe20003f66270 */
[----:B-----5:R-:W-:-:S04]  /*6080*/  @!P4 IMAD.WIDE.U32 R70, R181, R68, R70 ;  /* 0x00000044b546c225 */ /* 0x020fc800078e0046 */
[----:B------:R-:W-:Y:S01]  /*6090*/  @!P4 IMAD R69, R181, R69, R71 ;  /* 0x00000045b545c224 */ /* 0x000fe200078e0247 */
[----:B0-----:R-:W-:-:S04]  /*60a0*/  @!P4 LEA R74, P2, R70, R13, 0x1 ;  /* 0x0000000d464ac211 */ /* 0x001fc800078408ff */
[----:B------:R-:W-:-:S03]  /*60b0*/  @!P4 LEA.HI.X R75, R70, R17, R69, 0x1, P2 ;  /* 0x00000011464bc211 */ /* 0x000fc600010f0c45 */
[----:B------:R-:W0:Y:S01]  /*60c0*/  @!P3 LDC.64 R68, c[0x0][0x3e0] ;  /* 0x0000f800ff44bb82 */ /* 0x000e220000000a00 */
[----:B---3--:R-:W-:Y:S01]  /*60d0*/  PRMT R140, RZ, 0x7610, R140 ;  /* 0x00007610ff8c7816 */ /* 0x008fe2000000008c */
[----:B------:R-:W-:Y:S01]  /*60e0*/  @!P3 IMAD.MOV.U32 R70, RZ, RZ, R12 ;  /* 0x000000ffff46b224 */ /* 0x000fe200078e000c */
[----:B------:R-:W-:-:S04]  /*60f0*/  @!P3 MOV R71, RZ ;  /* 0x000000ff0047b202 */ /* 0x000fc80000000f00 */
[----:B------:R-:W3:Y:S01]  /*6100*/  @!P4 LDG.E.U16 R140, desc[UR16][R74.64] ;  /* 0x000000104a8cc981 */ /* 0x000ee2000c1e1500 */
[----:B------:R-:W-:Y:S02]  /*6110*/  ISETP.GE.AND P4, PT, R14, R87, PT ;  /* 0x000000570e00720c */ /* 0x000fe40003f86270 */
[----:B------:R-:W-:Y:S02]  /*6120*/  P2R R153, PR, RZ, 0x2 ;  /* 0x00000002ff997803 */ /* 0x000fe40000000000 */
[----:B------:R-:W-:Y:S01]  /*6130*/  LOP3.LUT P1, RZ, R0, 0x400000, RZ, 0xc0, !PT ;  /* 0x0040000000ff7812 */ /* 0x000fe2000782c0ff */
[----:B0-----:R-:W-:-:S04]  /*6140*/  @!P3 IMAD.WIDE.U32 R70, R181, R68, R70 ;  /* 0x00000044b546b225 */ /* 0x001fc800078e0046 */
[----:B------:R-:W-:Y:S01]  /*6150*/  @!P3 IMAD R69, R181, R69, R71 ;  /* 0x00000045b545b224 */ /* 0x000fe200078e0247 */
[----:B-1----:R-:W-:-:S04]  /*6160*/  @!P3 LEA R72, P2, R70, R13, 0x1 ;  /* 0x0000000d4648b211 */ /* 0x002fc800078408ff */
[----:B------:R-:W-:Y:S02]  /*6170*/  @!P3 LEA.HI.X R73, R70, R17, R69, 0x1, P2 ;  /* 0x000000114649b211 */ /* 0x000fe400010f0c45 */
[----:B------:R-:W0:Y:S01]  /*6180*/  @!P4 LDC.64 R68, c[0x0][0x3e0] ;  /* 0x0000f800ff44cb82 */ /* 0x000e220000000a00 */
[----:B------:R-:W-:-:S06]  /*6190*/  PRMT R150, RZ, 0x7610, R150 ;  /* 0x00007610ff967816 */ /* 0x000fcc0000000096 */
[----:B------:R1:W5:Y:S01]  /*61a0*/  @!P1 LDG.E.U16 R150, desc[UR16][R144.64] ;  /* 0x0000001090969981 */ /* 0x000362000c1e1500 */
[----:B------:R-:W-:Y:S01]  /*61b0*/  @!P4 MOV R70, R14 ;  /* 0x0000000e0046c202 */ /* 0x000fe20000000f00 */
[----:B------:R-:W-:Y:S01]  /*61c0*/  @!P4 IMAD.MOV.U32 R71, RZ, RZ, RZ ;  /* 0x000000ffff47c224 */ /* 0x000fe200078e00ff */
[----:B-1----:R-:W-:-:S06]  /*61d0*/  PRMT R144, RZ, 0x7610, R144 ;  /* 0x00007610ff907816 */ /* 0x002fcc0000000090 */
[----:B------:R1:W3:Y:S01]  /*61e0*/  @!P3 LDG.E.U16 R144, desc[UR16][R72.64] ;  /* 0x000000104890b981 */ /* 0x0002e2000c1e1500 */
[----:B------:R-:W-:Y:S01]  /*61f0*/  ISETP.GE.AND P3, PT, R16, R87, PT ;  /* 0x000000571000720c */ /* 0x000fe20003f66270 */
[----:B0-----:R-:W-:-:S04]  /*6200*/  @!P4 IMAD.WIDE.U32 R70, R181, R68, R70 ;  /* 0x00000044b546c225 */ /* 0x001fc800078e0046 */
[----:B------:R-:W-:Y:S01]  /*6210*/  @!P4 IMAD R69, R181, R69, R71 ;  /* 0x00000045b545c224 */ /* 0x000fe200078e0247 */
[----:B------:R-:W-:-:S04]  /*6220*/  @!P4 LEA R74, P2, R70, R13, 0x1 ;  /* 0x0000000d464ac211 */ /* 0x000fc800078408ff */
[----:B------:R-:W-:-:S03]  /*6230*/  @!P4 LEA.HI.X R75, R70, R17, R69, 0x1, P2 ;  /* 0x00000011464bc211 */ /* 0x000fc600010f0c45 */
[----:B------:R-:W0:Y:S01]  /*6240*/  @!P3 LDC.64 R68, c[0x0][0x3e0] ;  /* 0x0000f800ff44bb82 */ /* 0x000e220000000a00 */
[----:B------:R-:W-:Y:S02]  /*6250*/  PRMT R154, RZ, 0x7610, R154 ;  /* 0x00007610ff9a7816 */ /* 0x000fe4000000009a */
[----:B------:R-:W-:Y:S02]  /*6260*/  @!P3 MOV R70, R16 ;  /* 0x000000100046b202 */ /* 0x000fe40000000f00 */
[----:B------:R-:W-:Y:S02]  /*6270*/  @!P3 MOV R71, RZ ;  /* 0x000000ff0047b202 */ /* 0x000fe40000000f00 */
[----:B------:R2:W3:Y:S01]  /*6280*/  @!P4 LDG.E.U16 R154, desc[UR16][R74.64] ;  /* 0x000000104a9ac981 */ /* 0x0004e2000c1e1500 */
[----:B------:R-:W-:Y:S01]  /*6290*/  ISETP.GE.AND P4, PT, R18, R87, PT ;  /* 0x000000571200720c */ /* 0x000fe20003f86270 */
[----:B0-----:R-:W-:-:S04]  /*62a0*/  @!P3 IMAD.WIDE.U32 R70, R181, R68, R70 ;  /* 0x00000044b546b225 */ /* 0x001fc800078e0046 */
[----:B------:R-:W-:Y:S01]  /*62b0*/  @!P3 IMAD R69, R181, R69, R71 ;  /* 0x00000045b545b224 */ /* 0x000fe200078e0247 */
[----:B-1----:R-:W-:-:S04]  /*62c0*/  @!P3 LEA R72, P2, R70, R13, 0x1 ;  /* 0x0000000d4648b211 */ /* 0x002fc800078408ff */
[----:B------:R-:W-:-:S03]  /*62d0*/  @!P3 LEA.HI.X R73, R70, R17, R69, 0x1, P2 ;  /* 0x000000114649b211 */ /* 0x000fc600010f0c45 */
[----:B------:R-:W0:Y:S01]  /*62e0*/  @!P4 LDC.64 R68, c[0x0][0x3e0] ;  /* 0x0000f800ff44cb82 */ /* 0x000e220000000a00 */
[----:B------:R-:W-:Y:S01]  /*62f0*/  PRMT R156, RZ, 0x7610, R156 ;  /* 0x00007610ff9c7816 */ /* 0x000fe2000000009c */
[----:B------:R-:W-:Y:S01]  /*6300*/  @!P4 IMAD.MOV.U32 R70, RZ, RZ, R18 ;  /* 0x000000ffff46c224 */ /* 0x000fe200078e0012 */
[----:B------:R-:W-:-:S04]  /*6310*/  @!P4 MOV R71, RZ ;  /* 0x000000ff0047c202 */ /* 0x000fc80000000f00 */
[----:B------:R1:W3:Y:S01]  /*6320*/  @!P3 LDG.E.U16 R156, desc[UR16][R72.64] ;  /* 0x00000010489cb981 */ /* 0x0002e2000c1e1500 */
[----:B------:R-:W-:Y:S01]  /*6330*/  ISETP.GE.AND P3, PT, R20, R87, PT ;  /* 0x000000571400720c */ /* 0x000fe20003f66270 */
[----:B0-----:R-:W-:-:S04]  /*6340*/  @!P4 IMAD.WIDE.U32 R70, R181, R68, R70 ;  /* 0x00000044b546c225 */ /* 0x001fc800078e0046 */
[----:B------:R-:W-:Y:S01]  /*6350*/  @!P4 IMAD R69, R181, R69, R71 ;  /* 0x00000045b545c224 */ /* 0x000fe200078e0247 */
[----:B--2---:R-:W-:-:S04]  /*6360*/  @!P4 LEA R74, P2, R70, R13, 0x1 ;  /* 0x0000000d464ac211 */ /* 0x004fc800078408ff */
[----:B------:R-:W-:-:S03]  /*6370*/  @!P4 LEA.HI.X R75, R70, R17, R69, 0x1, P2 ;  /* 0x00000011464bc211 */ /* 0x000fc600010f0c45 */
[----:B------:R-:W0:Y:S01]  /*6380*/  @!P3 LDC.64 R68, c[0x0][0x3e0] ;  /* 0x0000f800ff44bb82 */ /* 0x000e220000000a00 */
[----:B------:R-:W-:Y:S01]  /*6390*/  PRMT R158, RZ, 0x7610, R158 ;  /* 0x00007610ff9e7816 */ /* 0x000fe2000000009e */
[----:B------:R-:W-:Y:S01]  /*63a0*/  @!P3 IMAD.MOV.U32 R71, RZ, RZ, RZ ;  /* 0x000000ffff47b224 */ /* 0x000fe200078e00ff */
[----:B------:R-:W-:-:S04]  /*63b0*/  @!P3 MOV R70, R20 ;  /* 0x000000140046b202 */ /* 0x000fc80000000f00 */
[----:B------:R2:W3:Y:S01]  /*63c0*/  @!P4 LDG.E.U16 R158, desc[UR16][R74.64] ;  /* 0x000000104a9ec981 */ /* 0x0004e2000c1e1500 */
[----:B------:R-:W-:Y:S01]  /*63d0*/  ISETP.GE.AND P4, PT, R22, R87, PT ;  /* 0x000000571600720c */ /* 0x000fe20003f86270 */
[----:B0-----:R-:W-:-:S04]  /*63e0*/  @!P3 IMAD.WIDE.U32 R70, R181, R68, R70 ;  /* 0x00000044b546b225 */ /* 0x001fc800078e0046 */
[----:B------:R-:W-:Y:S01]  /*63f0*/  @!P3 IMAD R69, R181, R69, R71 ;  /* 0x00000045b545b224 */ /* 0x000fe200078e0247 */
[----:B-1----:R-:W-:-:S04]  /*6400*/  @!P3 LEA R72, P2, R70, R13, 0x1 ;  /* 0x0000000d4648b211 */ /* 0x002fc800078408ff */
        /* <DEDUP_REMOVED lines=29> */
[----:B--2---:R-:W-:-:S04]  /*65e0*/  @!P4 LEA R74, P2, R70, R13, 0x1 ;  /* 0x0000000d464ac211 */ /* 0x004fc800078408ff */
        /* <DEDUP_REMOVED lines=65> */
[----:B------:R-:W2:Y:S01]  /*6a00*/  @!P4 LDG.E.U16 R149, desc[UR16][R74.64] ;  /* 0x000000104a95c981 */ /* 0x000ea2000c1e1500 */
[----:B------:R-:W-:Y:S02]  /*6a10*/  ISETP.GE.AND P4, PT, R42, R87, PT ;  /* 0x000000572a00720c */ /* 0x000fe40003f86270 */
[----:B------:R-:W-:-:S02]  /*6a20*/  P2R R151, PR, RZ, 0x1 ;  /* 0x00000001ff977803 */ /* 0x000fc40000000000 */
[----:B------:R-:W-:Y:S01]  /*6a30*/  LOP3.LUT P0, RZ, R0, 0x800000, RZ, 0xc0, !PT ;  /* 0x0080000000ff7812 */ /* 0x000fe2000780c0ff */
[----:B0-----:R-:W-:-:S04]  /*6a40*/  @!P3 IMAD.WIDE.U32 R70, R181, R68, R70 ;  /* 0x00000044b546b225 */ /* 0x001fc800078e0046 */
[----:B------:R-:W-:Y:S01]  /*6a50*/  @!P3 IMAD R69, R181, R69, R71 ;  /* 0x00000045b545b224 */ /* 0x000fe200078e0247 */
[----:B-1----:R-:W-:-:S04]  /*6a60*/  @!P3 LEA R72, P2, R70, R13, 0x1 ;  /* 0x0000000d4648b211 */ /* 0x002fc800078408ff */
[----:B------:R-:W-:Y:S02]  /*6a70*/  @!P3 LEA.HI.X R73, R70, R17, R69, 0x1, P2 ;  /* 0x000000114649b211 */ /* 0x000fe400010f0c45 */
[----:B------:R-:W0:Y:S01]  /*6a80*/  @!P4 LDC.64 R68, c[0x0][0x3e0] ;  /* 0x0000f800ff44cb82 */ /* 0x000e220000000a00 */
[----:B------:R-:W-:-:S06]  /*6a90*/  PRMT R146, RZ, 0x7610, R146 ;  /* 0x00007610ff927816 */ /* 0x000fcc0000000092 */
[----:B------:R1:W4:Y:S01]  /*6aa0*/  @!P0 LDG.E.U16 R146, desc[UR16][R174.64] ;  /* 0x00000010ae928981 */ /* 0x000322000c1e1500 */
[----:B------:R-:W-:Y:S01]  /*6ab0*/  @!P4 MOV R71, RZ ;  /* 0x000000ff0047c202 */ /* 0x000fe20000000f00 */
[----:B------:R-:W-:Y:S01]  /*6ac0*/  @!P4 IMAD.MOV.U32 R70, RZ, RZ, R42 ;  /* 0x000000ffff46c224 */ /* 0x000fe200078e002a */
[----:B-1----:R-:W-:-:S06]  /*6ad0*/  PRMT R174, RZ, 0x7610, R174 ;  /* 0x00007610ffae7816 */ /* 0x002fcc00000000ae */
[----:B------:R-:W2:Y:S01]  /*6ae0*/  @!P3 LDG.E.U16 R174, desc[UR16][R72.64] ;  /* 0x0000001048aeb981 */ /* 0x000ea2000c1e1500 */
[----:B------:R-:W-:Y:S01]  /*6af0*/  ISETP.GE.AND P3, PT, R44, R87, PT ;  /* 0x000000572c00720c */ /* 0x000fe20003f66270 */
[----:B0-----:R-:W-:-:S04]  /*6b00*/  @!P4 IMAD.WIDE.U32 R70, R181, R68, R70 ;  /* 0x00000044b546c225 */ /* 0x001fc800078e0046 */
[----:B------:R-:W-:Y:S01]  /*6b10*/  @!P4 IMAD R69, R181, R69, R71 ;  /* 0x00000045b545c224 */ /* 0x000fe200078e0247 */
[----:B------:R-:W-:-:S04]  /*6b20*/  @!P4 LEA R74, P2, R70, R13, 0x1 ;  /* 0x0000000d464ac211 */ /* 0x000fc800078408ff */
[----:B------:R-:W-:-:S03]  /*6b30*/  @!P4 LEA.HI.X R75, R70, R17, R69, 0x1, P2 ;  /* 0x00000011464bc211 */ /* 0x000fc600010f0c45 */
[----:B------:R-:W0:Y:S01]  /*6b40*/  @!P3 LDC.64 R68, c[0x0][0x3e0] ;  /* 0x0000f800ff44bb82 */ /* 0x000e220000000a00 */
[----:B------:R-:W-:Y:S01]  /*6b50*/  @!P3 MOV R70, R44 ;  /* 0x0000002c0046b202 */ /* 0x000fe20000000f00 */
[----:B------:R-:W-:Y:S01]  /*6b60*/  @!P3 IMAD.MOV.U32 R71, RZ, RZ, RZ ;  /* 0x000000ffff47b224 */ /* 0x000fe200078e00ff */
[----:B------:R-:W-:Y:S02]  /*6b70*/  ISETP.NE.AND P0, PT, R151, RZ, PT ;  /* 0x000000ff9700720c */ /* 0x000fe40003f05270 */
[----:B------:R-:W-:-:S06]  /*6b80*/  PRMT R151, RZ, 0x7610, R151 ;  /* 0x00007610ff977816 */ /* 0x000fcc0000000097 */
[----:B------:R-:W2:Y:S01]  /*6b90*/  @!P4 LDG.E.U16 R151, desc[UR16][R74.64] ;  /* 0x000000104a97c981 */ /* 0x000ea2000c1e1500 */
[----:B0-----:R-:W-:-:S04]  /*6ba0*/  @!P3 IMAD.WIDE.U32 R70, R181, R68, R70 ;  /* 0x00000044b546b225 */ /* 0x001fc800078e0046 */
[----:B------:R-:W-:Y:S01]  /*6bb0*/  @!P3 IMAD R69, R181, R69, R71 ;  /* 0x00000045b545b224 */ /* 0x000fe200078e0247 */
[----:B------:R-:W-:-:S04]  /*6bc0*/  @!P3 LEA R68, P4, R70, R13, 0x1 ;  /* 0x0000000d4644b211 */ /* 0x000fc800078808ff */
[----:B------:R-:W-:Y:S02]  /*6bd0*/  @!P3 LEA.HI.X R69, R70, R17, R69, 0x1, P4 ;  /* 0x000000114645b211 */ /* 0x000fe400020f0c45 */
[----:B------:R-:W-:Y:S02]  /*6be0*/  ISETP.NE.AND P4, PT, R129, RZ, PT ;  /* 0x000000ff8100720c */ /* 0x000fe40003f85270 */
[----:B------:R-:W-:-:S11]  /*6bf0*/  ISETP.NE.AND P1, PT, R153, RZ, PT ;  /* 0x000000ff9900720c */ /* 0x000fd60003f25270 */
[----:B------:R-:W0:Y:S01]  /*6c00*/  @!P4 LDC.64 R70, c[0x0][0x3e0] ;  /* 0x0000f800ff46cb82 */ /* 0x000e220000000a00 */
[----:B------:R-:W-:-:S06]  /*6c10*/  PRMT R153, RZ, 0x7610, R153 ;  /* 0x00007610ff997816 */ /* 0x000fcc0000000099 */
[----:B------:R1:W2:Y:S02]  /*6c20*/  @!P3 LDG.E.U16 R153, desc[UR16][R68.64] ;  /* 0x000000104499b981 */ /* 0x0002a4000c1e1500 */
[----:B-1----:R-:W-:Y:S02]  /*6c30*/  @!P4 MOV R68, R46 ;  /* 0x0000002e0044c202 */ /* 0x002fe40000000f00 */
[----:B------:R-:W-:-:S03]  /*6c40*/  @!P4 MOV R69, RZ ;  /* 0x000000ff0045c202 */ /* 0x000fc60000000f00 */
[----:B0-----:R-:W-:-:S04]  /*6c50*/  @!P4 IMAD.WIDE.U32 R72, R181, R70, R68 ;  /* 0x00000046b548c225 */ /* 0x001fc800078e0044 */
[----:B------:R-:W-:Y:S01]  /*6c60*/  @!P4 IMAD R71, R181, R71, R73 ;  /* 0x00000047b547c224 */ /* 0x000fe200078e0249 */
[----:B------:R-:W-:-:S04]  /*6c70*/  @!P4 LEA R74, P3, R72, R13, 0x1 ;  /* 0x0000000d484ac211 */ /* 0x000fc800078608ff */
[----:B------:R-:W-:Y:S02]  /*6c80*/  @!P4 LEA.HI.X R75, R72, R17, R71, 0x1, P3 ;  /* 0x00000011484bc211 */ /* 0x000fe400018f0c47 */
[----:B------:R-:W-:-:S13]  /*6c90*/  ISETP.NE.AND P3, PT, R128, RZ, PT ;  /* 0x000000ff8000720c */ /* 0x000fda0003f65270 */
[----:B------:R-:W0:Y:S01]  /*6ca0*/  @!P3 LDC.64 R70, c[0x0][0x3e0] ;  /* 0x0000f800ff46bb82 */ /* 0x000e220000000a00 */
[----:B------:R-:W-:Y:S01]  /*6cb0*/  @!P3 MOV R69, RZ ;  /* 0x000000ff0045b202 */ /* 0x000fe20000000f00 */
[----:B------:R-:W-:Y:S01]  /*6cc0*/  @!P3 IMAD.MOV.U32 R68, RZ, RZ, R48 ;  /* 0x000000ffff44b224 */ /* 0x000fe200078e0030 */
[----:B------:R-:W-:Y:S02]  /*6cd0*/  ISETP.NE.AND P2, PT, R130, RZ, PT ;  /* 0x000000ff8200720c */ /* 0x000fe40003f45270 */
[----:B------:R-:W-:-:S06]  /*6ce0*/  PRMT R180, RZ, 0x7610, R180 ;  /* 0x00007610ffb47816 */ /* 0x000fcc00000000b4 */
[----:B------:R1:W2:Y:S01]  /*6cf0*/  @!P4 LDG.E.U16 R180, desc[UR16][R74.64] ;  /* 0x000000104ab4c981 */ /* 0x0002a2000c1e1500 */
[----:B0-----:R-:W-:-:S04]  /*6d00*/  @!P3 IMAD.WIDE.U32 R68, R181, R70, R68 ;  /* 0x00000046b544b225 */ /* 0x001fc800078e0044 */
[----:B------:R-:W-:Y:S01]  /*6d10*/  @!P3 IMAD R71, R181, R71, R69 ;  /* 0x00000047b547b224 */ /* 0x000fe200078e0245 */
[----:B------:R-:W-:-:S04]  /*6d20*/  @!P3 LEA R128, P4, R68, R13, 0x1 ;  /* 0x0000000d4480b211 */ /* 0x000fc800078808ff */
[----:B------:R-:W-:Y:S02]  /*6d30*/  @!P3 LEA.HI.X R129, R68, R17, R71, 0x1, P4 ;  /* 0x000000114481b211 */ /* 0x000fe400020f0c47 */
[----:B------:R-:W0:Y:S01]  /*6d40*/  @!P2 LDC.64 R68, c[0x0][0x3e0] ;  /* 0x0000f800ff44ab82 */ /* 0x000e220000000a00 */
[----:B------:R-:W-:Y:S01]  /*6d50*/  @!P2 MOV R70, R50 ;  /* 0x000000320046a202 */ /* 0x000fe20000000f00 */
[----:B------:R-:W-:Y:S01]  /*6d60*/  @!P2 IMAD.MOV.U32 R71, RZ, RZ, RZ ;  /* 0x000000ffff47a224 */ /* 0x000fe200078e00ff */
[----:B------:R-:W-:-:S06]  /*6d70*/  PRMT R182, RZ, 0x7610, R182 ;  /* 0x00007610ffb67816 */ /* 0x000fcc00000000b6 */
[----:B------:R-:W2:Y:S01]  /*6d80*/  @!P3 LDG.E.U16 R182, desc[UR16][R128.64] ;  /* 0x0000001080b6b981 */ /* 0x000ea2000c1e1500 */
[----:B0-----:R-:W-:-:S04]  /*6d90*/  @!P2 IMAD.WIDE.U32 R70, R181, R68, R70 ;  /* 0x00000044b546a225 */ /* 0x001fc800078e0046 */
[----:B------:R-:W-:Y:S01]  /*6da0*/  @!P2 IMAD R69, R181, R69, R71 ;  /* 0x00000045b545a224 */ /* 0x000fe200078e0247 */
[----:B------:R-:W-:-:S04]  /*6db0*/  @!P2 LEA R72, P3, R70, R13, 0x1 ;  /* 0x0000000d4648a211 */ /* 0x000fc800078608ff */
[----:B------:R-:W-:Y:S02]  /*6dc0*/  @!P2 LEA.HI.X R73, R70, R17, R69, 0x1, P3 ;  /* 0x000000114649a211 */ /* 0x000fe400018f0c45 */
[----:B------:R-:W0:Y:S01]  /*6dd0*/  @!P1 LDC.64 R68, c[0x0][0x3e0] ;  /* 0x0000f800ff449b82 */ /* 0x000e220000000a00 */
[----:B------:R-:W-:Y:S02]  /*6de0*/  @!P1 MOV R70, R52 ;  /* 0x0000003400469202 */ /* 0x000fe40000000f00 */
[----:B------:R-:W-:Y:S02]  /*6df0*/  @!P1 MOV R71, RZ ;  /* 0x000000ff00479202 */ /* 0x000fe40000000f00 */
[----:B------:R-:W-:-:S06]  /*6e00*/  PRMT R184, RZ, 0x7610, R184 ;  /* 0x00007610ffb87816 */ /* 0x000fcc00000000b8 */
[----:B------:R5:W2:Y:S01]  /*6e10*/  @!P2 LDG.E.U16 R184, desc[UR16][R72.64] ;  /* 0x0000001048b8a981 */ /* 0x000aa2000c1e1500 */
[----:B0-----:R-:W-:-:S04]  /*6e20*/  @!P1 IMAD.WIDE.U32 R70, R181, R68, R70 ;  /* 0x00000044b5469225 */ /* 0x001fc800078e0046 */
[----:B------:R-:W-:Y:S01]  /*6e30*/  @!P1 IMAD R69, R181, R69, R71 ;  /* 0x00000045b5459224 */ /* 0x000fe200078e0247 */
[----:B-1----:R-:W-:-:S04]  /*6e40*/  @!P1 LEA R74, P2, R70, R13, 0x1 ;  /* 0x0000000d464a9211 */ /* 0x002fc800078408ff */
[----:B------:R-:W-:Y:S02]  /*6e50*/  @!P1 LEA.HI.X R75, R70, R17, R69, 0x1, P2 ;  /* 0x00000011464b9211 */ /* 0x000fe400010f0c45 */
[----:B------:R-:W0:Y:S01]  /*6e60*/  @!P0 LDC.64 R68, c[0x0][0x3e0] ;  /* 0x0000f800ff448b82 */ /* 0x000e220000000a00 */
[----:B------:R-:W-:Y:S01]  /*6e70*/  @!P0 MOV R71, RZ ;  /* 0x000000ff00478202 */ /* 0x000fe20000000f00 */
[----:B------:R-:W-:Y:S01]  /*6e80*/  @!P0 IMAD.MOV.U32 R70, RZ, RZ, R54 ;  /* 0x000000ffff468224 */ /* 0x000fe200078e0036 */
[C---:B------:R-:W-:Y:S02]  /*6e90*/  LOP3.LUT P3, RZ, R0.reuse, 0x2, RZ, 0xc0, !PT ;  /* 0x0000000200ff7812 */ /* 0x040fe4000786c0ff */
[----:B------:R-:W-:Y:S02]  /*6ea0*/  PRMT R188, RZ, 0x7610, R188 ;  /* 0x00007610ffbc7816 */ /* 0x000fe400000000bc */
[----:B------:R-:W-:-:S04]  /*6eb0*/  LOP3.LUT P4, RZ, R0, 0x1, RZ, 0xc0, !PT ;  /* 0x0000000100ff7812 */ /* 0x000fc8000788c0ff */
[----:B------:R1:W2:Y:S01]  /*6ec0*/  @!P1 LDG.E.U16 R188, desc[UR16][R74.64] ;  /* 0x000000104abc9981 */ /* 0x0002a2000c1e1500 */
[----:B0-----:R-:W-:-:S04]  /*6ed0*/  @!P0 IMAD.WIDE.U32 R70, R181, R68, R70 ;  /* 0x00000044b5468225 */ /* 0x001fc800078e0046 */
[----:B------:R-:W-:Y:S01]  /*6ee0*/  FMUL.FTZ R68, R125, R58 ;  /* 0x0000003a7d447220 */ /* 0x000fe20000410000 */
[----:B------:R-:W-:Y:S01]  /*6ef0*/  @!P0 IMAD R69, R181, R69, R71 ;  /* 0x00000045b5458224 */ /* 0x000fe200078e0247 */
[----:B-----5:R-:W-:Y:S02]  /*6f00*/  @!P0 LEA R72, P1, R70, R13, 0x1 ;  /* 0x0000000d46488211 */ /* 0x020fe400078208ff */
[----:B------:R-:W-:Y:S02]  /*6f10*/  FMUL.RZ R128, R68, 0.15915493667125701904 ;  /* 0x3e22f98344807820 */ /* 0x000fe4000040c000 */
[----:B------:R-:W-:Y:S02]  /*6f20*/  @!P0 LEA.HI.X R73, R70, R17, R69, 0x1, P1 ;  /* 0x0000001146498211 */ /* 0x000fe400008f0c45 */
[----:B------:R-:W0:Y:S08]  /*6f30*/  @!P3 LDC.64 R68, c[0x0][0x3e0] ;  /* 0x0000f800ff44bb82 */ /* 0x000e300000000a00 */
[----:B------:R-:W5:Y:S01]  /*6f40*/  @!P4 LDC.64 R70, c[0x0][0x3e0] ;  /* 0x0000f800ff46cb82 */ /* 0x000f620000000a00 */
[----:B-1----:R-:W-:Y:S01]  /*6f50*/  FMUL.FTZ R74, R125, R60 ;  /* 0x0000003c7d4a7220 */ /* 0x002fe20000410000 */
[----:B------:R-:W-:-:S03]  /*6f60*/  @!P3 IMAD.MOV.U32 R75, RZ, RZ, RZ ;  /* 0x000000ffff4bb224 */ /* 0x000fc600078e00ff */
[----:B------:R-:W-:Y:S01]  /*6f70*/  FMUL.RZ R130, R74, 0.15915493667125701904 ;  /* 0x3e22f9834a827820 */ /* 0x000fe2000040c000 */
[----:B------:R-:W-:Y:S01]  /*6f80*/  @!P3 MOV R74, R186 ;  /* 0x000000ba004ab202 */ /* 0x000fe20000000f00 */
[----:B------:R-:W1:Y:S01]  /*6f90*/  MUFU.SIN R185, R128 ;  /* 0x0000008000b97308 */ /* 0x000e620000000400 */
[----:B------:R-:W-:Y:S02]  /*6fa0*/  PRMT R155, RZ, 0x7610, R155 ;  /* 0x00007610ff9b7816 */ /* 0x000fe4000000009b */
[----:B------:R-:W-:-:S04]  /*6fb0*/  @!P4 MOV R129, RZ ;  /* 0x000000ff0081c202 */ /* 0x000fc80000000f00 */
[----:B------:R-:W2:Y:S01]  /*6fc0*/  @!P0 LDG.E.U16 R155, desc[UR16][R72.64] ;  /* 0x00000010489b8981 */ /* 0x000ea2000c1e1500 */
[----:B------:R3:W4:Y:S01]  /*6fd0*/  MUFU.COS R187, R128 ;  /* 0x0000008000bb7308 */ /* 0x0007220000000000 */
[----:B0-----:R-:W-:-:S04]  /*6fe0*/  @!P3 IMAD.WIDE.U32 R74, R181, R68, R74 ;  /* 0x00000044b54ab225 */ /* 0x001fc800078e004a */
[----:B------:R-:W-:Y:S01]  /*6ff0*/  @!P3 IMAD R69, R181, R69, R75 ;  /* 0x00000045b545b224 */ /* 0x000fe200078e024b */
[----:B---3--:R-:W-:Y:S02]  /*7000*/  @!P4 MOV R128, R190 ;  /* 0x000000be0080c202 */ /* 0x008fe40000000f00 */
[----:B------:R-:W-:-:S03]  /*7010*/  @!P3 LEA R68, P0, R74, R13, 0x1 ;  /* 0x0000000d4a44b211 */ /* 0x000fc600078008ff */
[----:B-----5:R-:W-:Y:S01]  /*7020*/  @!P4 IMAD.WIDE.U32 R128, R181, R70, R128 ;  /* 0x00000046b580c225 */ /* 0x020fe200078e0080 */
[----:B------:R-:W-:-:S03]  /*7030*/  @!P3 LEA.HI.X R69, R74, R17, R69, 0x1, P0 ;  /* 0x000000114a45b211 */ /* 0x000fc600000f0c45 */
[----:B------:R-:W-:Y:S01]  /*7040*/  @!P4 IMAD R71, R181, R71, R129 ;  /* 0x00000047b547c224 */ /* 0x000fe200078e0281 */
[----:B------:R-:W-:-:S04]  /*7050*/  @!P4 LEA R70, P0, R128, R13, 0x1 ;  /* 0x0000000d8046c211 */ /* 0x000fc800078008ff */
[----:B------:R-:W-:Y:S02]  /*7060*/  @!P4 LEA.HI.X R71, R128, R17, R71, 0x1, P0 ;  /* 0x000000118047c211 */ /* 0x000fe400000f0c47 */
[----:B------:R-:W-:Y:S01]  /*7070*/  PRMT R128, RZ, 0x7610, R128 ;  /* 0x00007610ff807816 */ /* 0x000fe20000000080 */
[----:B------:R-:W-:Y:S01]  /*7080*/  MUFU.SIN R163, R130 ;  /* 0x0000008200a37308 */ /* 0x000fe20000000400 */
[----:B------:R-:W-:-:S04]  /*7090*/  FMUL.FTZ R129, R125, R78 ;  /* 0x0000004e7d817220 */ /* 0x000fc80000410000 */
[----:B------:R0:W3:Y:S03]  /*70a0*/  @!P3 LDG.E.U16 R128, desc[UR16][R68.64] ;  /* 0x000000104480b981 */ /* 0x0000e6000c1e1500 */
[----:B------:R5:W4:Y:S01]  /*70b0*/  MUFU.COS R161, R130 ;  /* 0x0000008200a17308 */ /* 0x000b220000000000 */
[----:B------:R-:W-:Y:S01]  /*70c0*/  FMUL.RZ R183, R129, 0.15915493667125701904 ;  /* 0x3e22f98381b77820 */ /* 0x000fe2000040c000 */
[----:B0-----:R-:W-:Y:S01]  /*70d0*/  SHF.L.U32 R68, R21, 0x5, RZ ;  /* 0x0000000515447819 */ /* 0x001fe200000006ff */
[----:B-----5:R-:W0:Y:S03]  /*70e0*/  @!P5 LDC.64 R130, c[0x0][0x3e0] ;  /* 0x0000f800ff82db82 */ /* 0x020e260000000a00 */
[----:B------:R-:W-:Y:S01]  /*70f0*/  LEA.HI.SX32 R129, R68, R68, 0x1b ;  /* 0x0000004444817211 */ /* 0x000fe200078fdaff */
[----:B------:R-:W-:-:S03]  /*7100*/  FMUL.FTZ R72, R125, R76 ;  /* 0x0000004c7d487220 */ /* 0x000fc60000410000 */
[----:B------:R-:W-:Y:S01]  /*7110*/  LEA R129, R129, R126, 0x1 ;  /* 0x0000007e81817211 */ /* 0x000fe200078e08ff */
[----:B------:R-:W-:Y:S01]  /*7120*/  FMUL.RZ R173, R72, 0.15915493667125701904 ;  /* 0x3e22f98348ad7820 */ /* 0x000fe2000040c000 */
[----:B------:R-:W-:Y:S01]  /*7130*/  FMUL.FTZ R157, R124, 1.4426950216293334961 ;  /* 0x3fb8aa3b7c9d7820 */ /* 0x000fe20000410000 */
[----:B------:R-:W5:Y:S02]  /*7140*/  @!P6 LDC.64 R72, c[0x0][0x3e0] ;  /* 0x0000f800ff48eb82 */ /* 0x000f640000000a00 */
[----:B------:R-:W1:Y:S01]  /*7150*/  LDS.U16 R189, [R129] ;  /* 0x0000000081bd7984 */ /* 0x000e620000000400 */
[----:B------:R-:W-:Y:S01]  /*7160*/  FMUL.FTZ R124, R125, R62 ;  /* 0x0000003e7d7c7220 */ /* 0x000fe20000410000 */
[----:B------:R-:W-:Y:S01]  /*7170*/  @!P5 MOV R75, RZ ;  /* 0x000000ff004bd202 */ /* 0x000fe20000000f00 */
[----:B------:R-:W-:Y:S01]  /*7180*/  @!P5 IMAD.MOV.U32 R74, RZ, RZ, R194 ;  /* 0x000000ffff4ad224 */ /* 0x000fe200078e00c2 */
[----:B------:R-:W4:Y:S01]  /*7190*/  LDS.U16 R193, [R129+0x4] ;  /* 0x0000040081c17984 */ /* 0x000f220000000400 */
[----:B------:R-:W-:Y:S01]  /*71a0*/  FMUL.RZ R159, R124, 0.15915493667125701904 ;  /* 0x3e22f9837c9f7820 */ /* 0x000fe2000040c000 */
[----:B------:R-:W-:-:S02]  /*71b0*/  PRMT R124, RZ, 0x7610, R124 ;  /* 0x00007610ff7c7816 */ /* 0x000fc4000000007c */
[----:B------:R-:W-:Y:S01]  /*71c0*/  ISETP.GE.AND P1, PT, R176, R87, PT ;  /* 0x00000057b000720c */ /* 0x000fe20003f26270 */
[----:B------:R-:W-:Y:S01]  /*71d0*/  IMAD R196, R6, -0x200, R101 ;  /* 0xfffffe0006c47824 */ /* 0x000fe200078e0265 */
[----:B------:R-:W-:Y:S01]  /*71e0*/  PRMT R222, RZ, 0x7610, R222 ;  /* 0x00007610ffde7816 */ /* 0x000fe200000000de */
[----:B------:R-:W4:Y:S01]  /*71f0*/  LDS.U16 R191, [R129+0x2] ;  /* 0x0000020081bf7984 */ /* 0x000f220000000400 */
[----:B0-----:R-:W-:-:S03]  /*7200*/  @!P5 IMAD.WIDE.U32 R74, R181, R130, R74 ;  /* 0x00000082b54ad225 */ /* 0x001fc600078e004a */
[----:B------:R0:W3:Y:S01]  /*7210*/  @!P4 LDG.E.U16 R124, desc[UR16][R70.64] ;  /* 0x00000010467cc981 */ /* 0x0000e2000c1e1500 */
[----:B------:R-:W-:Y:S02]  /*7220*/  @!P5 IMAD R131, R181, R131, R75 ;  /* 0x00000083b583d224 */ /* 0x000fe400078e024b */
[----:B------:R-:W-:Y:S01]  /*7230*/  @!P6 IMAD.MOV.U32 R75, RZ, RZ, RZ ;  /* 0x000000ffff4be224 */ /* 0x000fe200078e00ff */
[----:B------:R-:W-:Y:S01]  /*7240*/  PRMT R221, RZ, 0x7610, R221 ;  /* 0x00007610ffdd7816 */ /* 0x000fe200000000dd */
[----:B------:R-:W-:Y:S01]  /*7250*/  LDS.U16 R195, [R129+0x6] ;  /* 0x0000060081c37984 */ /* 0x000fe20000000400 */
[----:B0-----:R-:W-:-:S04]  /*7260*/  @!P5 LEA R70, P2, R74, R13, 0x1 ;  /* 0x0000000d4a46d211 */ /* 0x001fc800078408ff */
[----:B------:R-:W-:Y:S02]  /*7270*/  @!P5 LEA.HI.X R71, R74, R17, R131, 0x1, P2 ;  /* 0x000000114a47d211 */ /* 0x000fe400010f0c83 */
[----:B------:R-:W-:Y:S01]  /*7280*/  @!P6 MOV R74, R198 ;  /* 0x000000c6004ae202 */ /* 0x000fe20000000f00 */
[C---:B------:R-:W-:Y:S01]  /*7290*/  FMUL.FTZ R200, R157.reuse, R58 ;  /* 0x0000003a9dc87220 */ /* 0x040fe20000410000 */
[----:B------:R-:W-:Y:S01]  /*72a0*/  MUFU.SIN R167, R159 ;  /* 0x0000009f00a77308 */ /* 0x000fe20000000400 */
[C---:B------:R-:W-:Y:S01]  /*72b0*/  FMUL.FTZ R192, R157.reuse, R60 ;  /* 0x0000003c9dc07220 */ /* 0x040fe20000410000 */
[----:B------:R-:W-:Y:S01]  /*72c0*/  FMUL.FTZ R186, R157, R62 ;  /* 0x0000003e9dba7220 */ /* 0x000fe20000410000 */
[C---:B-----5:R-:W-:Y:S01]  /*72d0*/  @!P6 IMAD.WIDE.U32 R74, R181.reuse, R72, R74 ;  /* 0x00000048b54ae225 */ /* 0x060fe200078e004a */
[----:B------:R-:W5:Y:S04]  /*72e0*/  @!P5 LDG.E.U16 R221, desc[UR16][R70.64] ;  /* 0x0000001046ddd981 */ /* 0x000f68000c1e1500 */
[----:B------:R0:W4:Y:S01]  /*72f0*/  MUFU.COS R171, R159 ;  /* 0x0000009f00ab7308 */ /* 0x0001220000000000 */
[----:B------:R-:W-:-:S02]  /*7300*/  @!P6 IMAD R75, R181, R73, R75 ;  /* 0x00000049b54be224 */ /* 0x000fc400078e024b */
[----:B------:R-:W-:Y:S01]  /*7310*/  FMUL.FTZ R73, R125, R80 ;  /* 0x000000507d497220 */ /* 0x000fe20000410000 */
[----:B------:R-:W-:Y:S02]  /*7320*/  @!P6 LEA R72, P2, R74, R13, 0x1 ;  /* 0x0000000d4a48e211 */ /* 0x000fe400078408ff */
[----:B0-----:R-:W-:Y:S02]  /*7330*/  SHF.L.U32 R159, R4, 0x4, RZ ;  /* 0x00000004049f7819 */ /* 0x001fe400000006ff */
[----:B------:R-:W0:Y:S01]  /*7340*/  MUFU.EX2 R200, R200 ;  /* 0x000000c800c87308 */ /* 0x000e220000000800 */
[----:B------:R-:W-:Y:S01]  /*7350*/  FMUL.RZ R197, R73, 0.15915493667125701904 ;  /* 0x3e22f98349c57820 */ /* 0x000fe2000040c000 */
[----:B------:R-:W-:Y:S01]  /*7360*/  @!P6 LEA.HI.X R73, R74, R17, R75, 0x1, P2 ;  /* 0x000000114a49e211 */ /* 0x000fe200010f0c4b */
[----:B------:R-:W-:-:S04]  /*7370*/  VIADD R69, R159, 0x1 ;  /* 0x000000019f457836 */ /* 0x000fc80000000000 */
[----:B------:R1:W5:Y:S01]  /*7380*/  @!P6 LDG.E.U16 R222, desc[UR16][R72.64] ;  /* 0x0000001048dee981 */ /* 0x000362000c1e1500 */
[----:B------:R-:W-:Y:S02]  /*7390*/  ISETP.GE.U32.AND P0, PT, R69, R196, PT ;  /* 0x000000c44500720c */ /* 0x000fe40003f06070 */
[----:B------:R-:W4:Y:S01]  /*73a0*/  @!P1 LDC.64 R68, c[0x0][0x3e0] ;  /* 0x0000f800ff449b82 */ /* 0x000f220000000a00 */
[----:B-1----:R-:W-:Y:S02]  /*73b0*/  SHF.L.U32 R72, R189, 0x10, RZ ;  /* 0x00000010bd487819 */ /* 0x002fe400000006ff */
[----:B------:R-:W1:Y:S01]  /*73c0*/  LDS.U16 R189, [R129+0xc] ;  /* 0x00000c0081bd7984 */ /* 0x000e620000000400 */
[----:B0-----:R-:W-:-:S03]  /*73d0*/  FMUL.FTZ R217, R200, R185 ;  /* 0x000000b9c8d97220 */ /* 0x001fc60000410000 */
[----:B------:R-:W0:Y:S01]  /*73e0*/  LDS.U16 R185, [R129+0x8] ;  /* 0x0000080081b97984 */ /* 0x000e220000000400 */
[----:B------:R-:W1:Y:S01]  /*73f0*/  MUFU.EX2 R192, R192 ;  /* 0x000000c000c07308 */ /* 0x000e620000000800 */
[----:B----4-:R-:W-:Y:S02]  /*7400*/  FMUL.FTZ R220, R200, R187 ;  /* 0x000000bbc8dc7220 */ /* 0x010fe40000410000 */
[----:B------:R-:W4:Y:S01]  /*7410*/  LDS.U16 R187, [R129+0xa] ;  /* 0x00000a0081bb7984 */ /* 0x000f220000000400 */
[----:B------:R-:W-:Y:S01]  /*7420*/  SHF.L.U32 R193, R193, 0x10, RZ ;  /* 0x00000010c1c17819 */ /* 0x000fe200000006ff */
[----:B------:R-:W-:Y:S01]  /*7430*/  @!P1 IMAD.MOV.U32 R70, RZ, RZ, R176 ;  /* 0x000000ffff469224 */ /* 0x000fe200078e00b0 */
[----:B------:R-:W-:Y:S02]  /*7440*/  IADD3 R75, PT, PT, R159, 0x2, RZ ;  /* 0x000000029f4b7810 */ /* 0x000fe40007ffe0ff */
[----:B------:R-:W-:Y:S01]  /*7450*/  @!P1 MOV R71, RZ ;  /* 0x000000ff00479202 */ /* 0x000fe20000000f00 */
[----:B------:R-:W-:Y:S01]  /*7460*/  FMUL.FTZ R193, R178, R193 ;  /* 0x000000c1b2c17220 */ /* 0x000fe20000410000 */
[----:B------:R-:W0:Y:S01]  /*7470*/  MUFU.EX2 R186, R186 ;  /* 0x000000ba00ba7308 */ /* 0x000e220000000800 */
[----:B------:R-:W-:Y:S01]  /*7480*/  ISETP.GE.U32.AND P2, PT, R75, R196, PT ;  /* 0x000000c44b00720c */ /* 0x000fe20003f46070 */
[----:B------:R-:W-:-:S04]  /*7490*/  @!P1 IMAD.WIDE.U32 R74, R181, R68, R70 ;  /* 0x00000044b54a9225 */ /* 0x000fc800078e0046 */
[C---:B-1----:R-:W-:Y:S01]  /*74a0*/  FMUL.FTZ R161, R192.reuse, R161 ;  /* 0x000000a1c0a17220 */ /* 0x042fe20000410000 */
[----:B------:R-:W-:Y:S01]  /*74b0*/  FMUL.FTZ R163, R192, R163 ;  /* 0x000000a3c0a37220 */ /* 0x000fe20000410000 */
[----:B------:R-:W-:Y:S01]  /*74c0*/  FSEL R224, R193, RZ, !P0 ;  /* 0x000000ffc1e07208 */ /* 0x000fe20004000000 */
[----:B------:R-:W-:Y:S01]  /*74d0*/  FMUL.FTZ R68, R125, R82 ;  /* 0x000000527d447220 */ /* 0x000fe20000410000 */
[----:B------:R-:W1:Y:S01]  /*74e0*/  LDS.U16 R192, [R129+0x10] ;  /* 0x0000100081c07984 */ /* 0x000e620000000400 */
[----:B------:R-:W-:-:S03]  /*74f0*/  @!P1 IMAD R70, R181, R69, R75 ;  /* 0x00000045b5469224 */ /* 0x000fc600078e024b */
[----:B------:R-:W1:Y:S01]  /*7500*/  LDS.U16 R193, [R129+0x12] ;  /* 0x0000120081c17984 */ /* 0x000e620000000400 */
[----:B------:R-:W-:Y:S01]  /*7510*/  IADD3 R69, PT, PT, R159, 0x3, RZ ;  /* 0x000000039f457810 */ /* 0x000fe20007ffe0ff */
[----:B------:R-:W-:Y:S01]  /*7520*/  FMUL.RZ R199, R68, 0.15915493667125701904 ;  /* 0x3e22f98344c77820 */ /* 0x000fe2000040c000 */
[C---:B------:R-:W-:Y:S02]  /*7530*/  @!P1 LEA R68, P4, R74.reuse, R13, 0x1 ;  /* 0x0000000d4a449211 */ /* 0x040fe400078808ff */
[----:B------:R-:W-:Y:S02]  /*7540*/  ISETP.GE.U32.AND P3, PT, R69, R196, PT ;  /* 0x000000c44500720c */ /* 0x000fe40003f66070 */
[--C-:B------:R-:W-:Y:S01]  /*7550*/  @!P1 LEA.HI.X R69, R74, R17, R70.reuse, 0x1, P4 ;  /* 0x000000114a459211 */ /* 0x100fe200020f0c46 */
[C---:B0-----:R-:W-:Y:S01]  /*7560*/  FMUL.FTZ R171, R186.reuse, R171 ;  /* 0x000000abbaab7220 */ /* 0x041fe20000410000 */
[----:B------:R-:W-:Y:S01]  /*7570*/  PRMT R70, RZ, 0x7610, R70 ;  /* 0x00007610ff467816 */ /* 0x000fe20000000046 */
[----:B------:R-:W-:Y:S01]  /*7580*/  FMUL.FTZ R167, R186, R167 ;  /* 0x000000a7baa77220 */ /* 0x000fe20000410000 */
[----:B------:R-:W-:Y:S01]  /*7590*/  SHF.L.U32 R198, R191, 0x10, RZ ;  /* 0x00000010bfc67819 */ /* 0x000fe200000006ff */
[C---:B------:R-:W-:Y:S01]  /*75a0*/  FMUL.FTZ R175, R157.reuse, R78 ;  /* 0x0000004e9daf7220 */ /* 0x040fe20000410000 */
[----:B------:R-:W-:Y:S01]  /*75b0*/  MUFU.SIN R165, R173 ;  /* 0x000000ad00a57308 */ /* 0x000fe20000000400 */
[----:B------:R-:W-:Y:S01]  /*75c0*/  FMUL.FTZ R190, R157, R76 ;  /* 0x0000004c9dbe7220 */ /* 0x000fe20000410000 */
[----:B------:R0:W2:Y:S01]  /*75d0*/  @!P1 LDG.E.U16 R70, desc[UR16][R68.64] ;  /* 0x0000001044469981 */ /* 0x0000a2000c1e1500 */
[----:B------:R-:W-:Y:S01]  /*75e0*/  FMUL.FTZ R198, R179, R198 ;  /* 0x000000c6b3c67220 */ /* 0x000fe20000410000 */
[----:B------:R-:W-:-:S02]  /*75f0*/  FSEL R227, R167, RZ, !P2 ;  /* 0x000000ffa7e37208 */ /* 0x000fc40005000000 */
[----:B------:R-:W-:Y:S01]  /*7600*/  FSEL R230, R171, 1, !P2 ;  /* 0x3f800000abe67808 */ /* 0x000fe20005000000 */
[----:B------:R-:W1:Y:S01]  /*7610*/  LDS.U16 R167, [R129+0x14] ;  /* 0x0000140081a77984 */ /* 0x000e620000000400 */
[----:B------:R-:W-:Y:S01]  /*7620*/  MUFU.COS R169, R173 ;  /* 0x000000ad00a97308 */ /* 0x000fe20000000000 */
[----:B------:R-:W-:Y:S01]  /*7630*/  ISETP.GE.U32.AND P1, PT, R159, R196, PT ;  /* 0x000000c49f00720c */ /* 0x000fe20003f26070 */
[----:B------:R-:W-:Y:S01]  /*7640*/  FMUL.FTZ R75, R125, R84 ;  /* 0x000000547d4b7220 */ /* 0x000fe20000410000 */
[----:B------:R-:W1:Y:S01]  /*7650*/  LDS.U16 R171, [R129+0x16] ;  /* 0x0000160081ab7984 */ /* 0x000e620000000400 */
[----:B------:R-:W-:Y:S01]  /*7660*/  SHF.L.U32 R186, R189, 0x10, RZ ;  /* 0x00000010bdba7819 */ /* 0x000fe200000006ff */
[----:B------:R-:W-:-:S03]  /*7670*/  FMUL.FTZ R218, R179, R72 ;  /* 0x00000048b3da7220 */ /* 0x000fc60000410000 */
[----:B------:R-:W-:Y:S01]  /*7680*/  MUFU.SIN R130, R183 ;  /* 0x000000b700827308 */ /* 0x000fe20000000400 */
[----:B------:R-:W-:Y:S01]  /*7690*/  FSEL R219, R198, RZ, !P1 ;  /* 0x000000ffc6db7208 */ /* 0x000fe20004800000 */
[----:B------:R-:W-:Y:S01]  /*76a0*/  FMUL.RZ R200, R75, 0.15915493667125701904 ;  /* 0x3e22f9834bc87820 */ /* 0x000fe2000040c000 */
[----:B------:R-:W-:Y:S01]  /*76b0*/  VIADD R73, R159, 0x4 ;  /* 0x000000049f497836 */ /* 0x000fe20000000000 */
[----:B------:R-:W-:Y:S04]  /*76c0*/  LDS.U16 R191, [R129+0xe] ;  /* 0x00000e0081bf7984 */ /* 0x000fe80000000400 */
[----:B------:R-:W4:Y:S01]  /*76d0*/  MUFU.COS R173, R183 ;  /* 0x000000b700ad7308 */ /* 0x000f220000000000 */
[----:B------:R-:W-:Y:S01]  /*76e0*/  SHF.L.U32 R198, R185, 0x10, RZ ;  /* 0x00000010b9c67819 */ /* 0x000fe200000006ff */
[----:B------:R-:W-:Y:S01]  /*76f0*/  FMUL.FTZ R185, R125, R88 ;  /* 0x000000587db97220 */ /* 0x000fe20000410000 */
[----:B------:R-:W-:-:S05]  /*7700*/  FMUL.FTZ R186, R117, R186 ;  /* 0x000000ba75ba7220 */ /* 0x000fca0000410000 */
[----:B------:R-:W4:Y:S04]  /*7710*/  MUFU.EX2 R175, R175 ;  /* 0x000000af00af7308 */ /* 0x000f280000000800 */
[----:B------:R-:W1:Y:S01]  /*7720*/  MUFU.EX2 R190, R190 ;  /* 0x000000be00be7308 */ /* 0x000e620000000800 */
[----:B------:R-:W-:Y:S02]  /*7730*/  FSEL R232, R186, RZ, !P3 ;  /* 0x000000ffbae87208 */ /* 0x000fe40005800000 */
[----:B------:R-:W-:Y:S01]  /*7740*/  LDS.U16 R186, [R129+0x1a] ;  /* 0x00001a0081ba7984 */ /* 0x000fe20000000400 */
[----:B------:R-:W-:Y:S08]  /*7750*/  MUFU.SIN R72, R200 ;  /* 0x000000c800487308 */ /* 0x000ff00000000400 */
[----:B0-----:R0:W-:Y:S01]  /*7760*/  MUFU.COS R69, R200 ;  /* 0x000000c800457308 */ /* 0x0011e20000000000 */
[----:B----4-:R-:W-:Y:S01]  /*7770*/  FMUL.FTZ R173, R175, R173 ;  /* 0x000000adafad7220 */ /* 0x010fe20000410000 */
[----:B0-----:R-:W-:Y:S01]  /*7780*/  SHF.L.U32 R200, R187, 0x10, RZ ;  /* 0x00000010bbc87819 */ /* 0x001fe200000006ff */
[----:B------:R-:W-:-:S02]  /*7790*/  FMUL.RZ R187, R185, 0.15915493667125701904 ;  /* 0x3e22f983b9bb7820 */ /* 0x000fc4000040c000 */
[----:B------:R-:W0:Y:S01]  /*77a0*/  LDS.U16 R185, [R129+0x18] ;  /* 0x0000180081b97984 */ /* 0x000e220000000400 */
[----:B------:R-:W-:Y:S01]  /*77b0*/  ISETP.GE.U32.AND P4, PT, R73, R196, PT ;  /* 0x000000c44900720c */ /* 0x000fe20003f86070 */
[C---:B-1----:R-:W-:Y:S01]  /*77c0*/  FMUL.FTZ R165, R190.reuse, R165 ;  /* 0x000000a5bea57220 */ /* 0x042fe20000410000 */
[----:B------:R-:W-:Y:S01]  /*77d0*/  FMUL.FTZ R74, R157, R82 ;  /* 0x000000529d4a7220 */ /* 0x000fe20000410000 */
[----:B------:R-:W-:Y:S01]  /*77e0*/  FMUL.FTZ R169, R190, R169 ;  /* 0x000000a9bea97220 */ /* 0x000fe20000410000 */
[----:B------:R-:W-:Y:S01]  /*77f0*/  FSEL R238, R173, 1, !P4 ;  /* 0x3f800000adee7808 */ /* 0x000fe20006000000 */
[----:B------:R-:W-:Y:S01]  /*7800*/  MUFU.SIN R71, R199 ;  /* 0x000000c700477308 */ /* 0x000fe20000000400 */
[----:B------:R-:W-:Y:S01]  /*7810*/  FSEL R231, R165, RZ, !P3 ;  /* 0x000000ffa5e77208 */ /* 0x000fe20005800000 */
[----:B------:R-:W1:Y:S01]  /*7820*/  LDS.U16 R173, [R129+0x1c] ;  /* 0x00001c0081ad7984 */ /* 0x000e620000000400 */
[----:B------:R-:W-:Y:S01]  /*7830*/  SHF.L.U32 R192, R192, 0x10, RZ ;  /* 0x00000010c0c07819 */ /* 0x000fe200000006ff */
[----:B------:R-:W-:Y:S01]  /*7840*/  FMUL.FTZ R165, R125, R90 ;  /* 0x0000005a7da57220 */ /* 0x000fe20000410000 */
[----:B------:R-:W-:Y:S01]  /*7850*/  SHF.L.U32 R190, R193, 0x10, RZ ;  /* 0x00000010c1be7819 */ /* 0x000fe200000006ff */
[----:B------:R-:W-:Y:S01]  /*7860*/  FMUL.FTZ R235, R175, R130 ;  /* 0x00000082afeb7220 */ /* 0x000fe20000410000 */
[----:B------:R-:W-:Y:S01]  /*7870*/  FMUL.FTZ R194, R157, R80 ;  /* 0x000000509dc27220 */ /* 0x000fe20000410000 */
[----:B------:R-:W4:Y:S01]  /*7880*/  MUFU.COS R73, R199 ;  /* 0x000000c700497308 */ /* 0x000f220000000000 */
[----:B------:R-:W1:Y:S01]  /*7890*/  LDS.U16 R175, [R129+0x1e] ;  /* 0x00001e0081af7984 */ /* 0x000e620000000400 */
[----:B------:R-:W-:-:S02]  /*78a0*/  VIADD R75, R159, 0x5 ;  /* 0x000000059f4b7836 */ /* 0x000fc40000000000 */
[----:B------:R-:W-:Y:S01]  /*78b0*/  FMUL.RZ R189, R165, 0.15915493667125701904 ;  /* 0x3e22f983a5bd7820 */ /* 0x000fe2000040c000 */
[C---:B------:R-:W-:Y:S01]  /*78c0*/  FMUL.FTZ R192, R115.reuse, R192 ;  /* 0x000000c073c07220 */ /* 0x040fe20000410000 */
[----:B------:R-:W-:Y:S01]  /*78d0*/  FMUL.FTZ R190, R115, R190 ;  /* 0x000000be73be7220 */ /* 0x000fe20000410000 */
[----:B------:R-:W-:Y:S01]  /*78e0*/  VIADD R165, R159, 0x9 ;  /* 0x000000099fa57836 */ /* 0x000fe20000000000 */
[----:B------:R-:W-:Y:S01]  /*78f0*/  MUFU.SIN R131, R197 ;  /* 0x000000c500837308 */ /* 0x000fe20000000400 */
[----:B------:R-:W-:Y:S02]  /*7900*/  FSEL R217, R217, RZ, !P1 ;  /* 0x000000ffd9d97208 */ /* 0x000fe40004800000 */
[----:B------:R-:W-:-:S05]  /*7910*/  FSEL R218, R218, RZ, !P1 ;  /* 0x000000ffdada7208 */ /* 0x000fca0004800000 */
[----:B------:R-:W0:Y:S01]  /*7920*/  MUFU.COS R183, R197 ;  /* 0x000000c500b77308 */ /* 0x000e220000000000 */
[----:B------:R-:W-:Y:S02]  /*7930*/  FSEL R220, R220, 1, !P1 ;  /* 0x3f800000dcdc7808 */ /* 0x000fe40004800000 */
[----:B------:R-:W-:-:S05]  /*7940*/  ISETP.GE.U32.AND P1, PT, R75, R196, PT ;  /* 0x000000c44b00720c */ /* 0x000fca0003f26070 */
[----:B------:R-:W4:Y:S01]  /*7950*/  MUFU.EX2 R74, R74 ;  /* 0x0000004a004a7308 */ /* 0x000f220000000800 */
[----:B------:R-:W-:Y:S01]  /*7960*/  FMUL.FTZ R75, R157, R84 ;  /* 0x000000549d4b7220 */ /* 0x000fe20000410000 */
[----:B------:R-:W-:Y:S02]  /*7970*/  FSEL R235, R235, RZ, !P4 ;  /* 0x000000ffebeb7208 */ /* 0x000fe40006000000 */
[----:B------:R-:W0:Y:S01]  /*7980*/  MUFU.EX2 R194, R194 ;  /* 0x000000c200c27308 */ /* 0x000e220000000800 */
[----:B------:R-:W-:Y:S02]  /*7990*/  FSEL R236, R192, RZ, !P4 ;  /* 0x000000ffc0ec7208 */ /* 0x000fe40006000000 */
[----:B------:R-:W-:Y:S02]  /*79a0*/  FSEL R237, R190, RZ, !P4 ;  /* 0x000000ffbeed7208 */ /* 0x000fe40006000000 */
[----:B------:R-:W-:Y:S02]  /*79b0*/  FSEL R234, R169, 1, !P3 ;  /* 0x3f800000a9ea7808 */ /* 0x000fe40005800000 */
[----:B------:R-:W-:Y:S01]  /*79c0*/  ISETP.GE.U32.AND P4, PT, R165, R196, PT ;  /* 0x000000c4a500720c */ /* 0x000fe20003f86070 */
[----:B------:R-:W-:Y:S04]  /*79d0*/  LDS.U16 R169, [R129+0x20] ;  /* 0x0000200081a97984 */ /* 0x000fe80000000400 */
[----:B------:R-:W3:Y:S01]  /*79e0*/  LDS.U16 R165, [R129+0x22] ;  /* 0x0000220081a57984 */ /* 0x000ee20000000400 */
[----:B------:R-:W-:Y:S01]  /*79f0*/  SHF.L.U32 R195, R195, 0x10, RZ ;  /* 0x00000010c3c37819 */ /* 0x000fe200000006ff */
[----:B------:R-:W1:Y:S01]  /*7a00*/  MUFU.EX2 R75, R75 ;  /* 0x0000004b004b7308 */ /* 0x000e620000000800 */
[----:B------:R-:W-:-:S02]  /*7a10*/  SHF.L.U32 R190, R167, 0x10, RZ ;  /* 0x00000010a7be7819 */ /* 0x000fc400000006ff */
[----:B------:R-:W-:Y:S01]  /*7a20*/  SHF.L.U32 R192, R171, 0x10, RZ ;  /* 0x00000010abc07819 */ /* 0x000fe200000006ff */
[C---:B----4-:R-:W-:Y:S01]  /*7a30*/  FMUL.FTZ R73, R74.reuse, R73 ;  /* 0x000000494a497220 */ /* 0x050fe20000410000 */
[----:B------:R-:W-:Y:S01]  /*7a40*/  FMUL.FTZ R193, R74, R71 ;  /* 0x000000474ac17220 */ /* 0x000fe20000410000 */
[----:B------:R-:W-:Y:S01]  /*7a50*/  FMUL.FTZ R195, R178, R195 ;  /* 0x000000c3b2c37220 */ /* 0x000fe20000410000 */
[----:B------:R-:W4:Y:S01]  /*7a60*/  LDS.U16 R74, [R129+0x26] ;  /* 0x00002600814a7984 */ /* 0x000f220000000400 */
[----:B------:R-:W-:Y:S01]  /*7a70*/  FMUL.FTZ R68, R125, R86 ;  /* 0x000000567d447220 */ /* 0x000fe20000410000 */
[C---:B0-----:R-:W-:Y:S01]  /*7a80*/  FMUL.FTZ R183, R194.reuse, R183 ;  /* 0x000000b7c2b77220 */ /* 0x041fe20000410000 */
[----:B------:R-:W-:Y:S01]  /*7a90*/  FMUL.FTZ R216, R194, R131 ;  /* 0x00000083c2d87220 */ /* 0x000fe20000410000 */
[C---:B------:R-:W-:Y:S01]  /*7aa0*/  FMUL.FTZ R190, R113.reuse, R190 ;  /* 0x000000be71be7220 */ /* 0x040fe20000410000 */
[----:B------:R-:W-:Y:S01]  /*7ab0*/  FMUL.FTZ R192, R113, R192 ;  /* 0x000000c071c07220 */ /* 0x000fe20000410000 */
[----:B------:R-:W-:-:S02]  /*7ac0*/  VIADD R167, R159, 0xa ;  /* 0x0000000a9fa77836 */ /* 0x000fc40000000000 */
[----:B------:R-:W-:Y:S01]  /*7ad0*/  FMUL.RZ R199, R68, 0.15915493667125701904 ;  /* 0x3e22f98344c77820 */ /* 0x000fe2000040c000 */
[----:B------:R-:W-:Y:S01]  /*7ae0*/  FSEL R225, R195, RZ, !P0 ;  /* 0x000000ffc3e17208 */ /* 0x000fe20004000000 */
[----:B------:R-:W-:Y:S01]  /*7af0*/  FMUL.FTZ R200, R177, R200 ;  /* 0x000000c8b1c87220 */ /* 0x000fe20000410000 */
[----:B------:R-:W-:Y:S02]  /*7b00*/  FSEL R216, R216, RZ, !P1 ;  /* 0x000000ffd8d87208 */ /* 0x000fe40004800000 */
[----:B------:R-:W-:Y:S02]  /*7b10*/  FSEL R195, R190, RZ, !P1 ;  /* 0x000000ffbec37208 */ /* 0x000fe40004800000 */
[----:B------:R-:W-:Y:S02]  /*7b20*/  FSEL R194, R192, RZ, !P1 ;  /* 0x000000ffc0c27208 */ /* 0x000fe40004800000 */
[----:B------:R-:W-:Y:S01]  /*7b30*/  FSEL R215, R183, 1, !P1 ;  /* 0x3f800000b7d77808 */ /* 0x000fe20004800000 */
[----:B------:R-:W-:Y:S01]  /*7b40*/  MUFU.SIN R130, R189 ;  /* 0x000000bd00827308 */ /* 0x000fe20000000400 */
[----:B------:R-:W-:Y:S01]  /*7b50*/  ISETP.GE.U32.AND P1, PT, R167, R196, PT ;  /* 0x000000c4a700720c */ /* 0x000fe20003f26070 */
[----:B------:R-:W-:Y:S01]  /*7b60*/  VIADD R197, R159, 0x6 ;  /* 0x000000069fc57836 */ /* 0x000fe20000000000 */
[----:B------:R-:W-:Y:S01]  /*7b70*/  SHF.L.U32 R190, R185, 0x10, RZ ;  /* 0x00000010b9be7819 */ /* 0x000fe200000006ff */
[----:B------:R-:W0:Y:S01]  /*7b80*/  LDS.U16 R167, [R129+0x24] ;  /* 0x0000240081a77984 */ /* 0x000e220000000400 */
[----:B------:R-:W-:Y:S01]  /*7b90*/  SHF.L.U32 R186, R186, 0x10, RZ ;  /* 0x00000010baba7819 */ /* 0x000fe200000006ff */
[----:B------:R-:W-:Y:S01]  /*7ba0*/  FMUL.FTZ R228, R177, R198 ;  /* 0x000000c6b1e47220 */ /* 0x000fe20000410000 */
[----:B-1----:R-:W-:Y:S01]  /*7bb0*/  FMUL.FTZ R185, R75, R69 ;  /* 0x000000454bb97220 */ /* 0x002fe20000410000 */
[----:B------:R1:W-:Y:S01]  /*7bc0*/  MUFU.COS R131, R189 ;  /* 0x000000bd00837308 */ /* 0x0003e20000000000 */
[----:B------:R-:W-:Y:S01]  /*7bd0*/  FSEL R226, R161, 1, !P0 ;  /* 0x3f800000a1e27808 */ /* 0x000fe20004000000 */
[----:B------:R-:W-:Y:S01]  /*7be0*/  VIADD R161, R159, 0x7 ;  /* 0x000000079fa17836 */ /* 0x000fe20000000000 */
[----:B------:R-:W-:Y:S01]  /*7bf0*/  FSEL R229, R200, RZ, !P2 ;  /* 0x000000ffc8e57208 */ /* 0x000fe20005000000 */
[----:B------:R-:W-:Y:S01]  /*7c00*/  FMUL.FTZ R186, R111, R186 ;  /* 0x000000ba6fba7220 */ /* 0x000fe20000410000 */
[----:B------:R-:W-:-:S03]  /*7c10*/  FSEL R223, R163, RZ, !P0 ;  /* 0x000000ffa3df7208 */ /* 0x000fc60004000000 */
[----:B------:R-:W-:Y:S01]  /*7c20*/  MUFU.SIN R68, R199 ;  /* 0x000000c700447308 */ /* 0x000fe20000000400 */
[----:B-1----:R-:W-:Y:S02]  /*7c30*/  FMUL.FTZ R189, R75, R72 ;  /* 0x000000484bbd7220 */ /* 0x002fe40000410000 */
[----:B------:R-:W1:Y:S01]  /*7c40*/  LDS.U16 R75, [R129+0x28] ;  /* 0x00002800814b7984 */ /* 0x000e620000000400 */
[----:B------:R-:W-:-:S04]  /*7c50*/  SHF.L.U32 R200, R191, 0x10, RZ ;  /* 0x00000010bfc87819 */ /* 0x000fc800000006ff */
[----:B------:R4:W0:Y:S01]  /*7c60*/  MUFU.COS R198, R199 ;  /* 0x000000c700c67308 */ /* 0x0008220000000000 */
[----:B------:R-:W-:Y:S01]  /*7c70*/  ISETP.GE.U32.AND P0, PT, R197, R196, PT ;  /* 0x000000c4c500720c */ /* 0x000fe20003f06070 */
[----:B------:R-:W-:Y:S01]  /*7c80*/  FMUL.FTZ R163, R157, R86 ;  /* 0x000000569da37220 */ /* 0x000fe20000410000 */
[----:B------:R-:W-:Y:S01]  /*7c90*/  FSEL R228, R228, RZ, !P2 ;  /* 0x000000ffe4e47208 */ /* 0x000fe20005000000 */
[----:B----4-:R-:W4:Y:S01]  /*7ca0*/  LDS.U16 R199, [R129+0x2a] ;  /* 0x00002a0081c77984 */ /* 0x010f220000000400 */
[----:B------:R-:W-:Y:S01]  /*7cb0*/  ISETP.GE.U32.AND P2, PT, R161, R196, PT ;  /* 0x000000c4a100720c */ /* 0x000fe20003f46070 */
[----:B------:R-:W-:Y:S02]  /*7cc0*/  FMUL.FTZ R200, R117, R200 ;  /* 0x000000c875c87220 */ /* 0x000fe40000410000 */
[----:B------:R3:W0:Y:S01]  /*7cd0*/  MUFU.EX2 R161, R163 ;  /* 0x000000a300a17308 */ /* 0x0006220000000800 */
[----:B------:R-:W-:Y:S01]  /*7ce0*/  FSEL R191, R186, RZ, !P0 ;  /* 0x000000ffbabf7208 */ /* 0x000fe20004000000 */
[----:B------:R-:W-:Y:S01]  /*7cf0*/  FMUL.FTZ R171, R125, R92 ;  /* 0x0000005c7dab7220 */ /* 0x000fe20000410000 */
[----:B------:R-:W-:Y:S01]  /*7d00*/  SHF.L.U32 R186, R173, 0x10, RZ ;  /* 0x00000010adba7819 */ /* 0x000fe200000006ff */
[----:B------:R-:W-:Y:S01]  /*7d10*/  IMAD.U32 R204, R175, 0x10000, RZ ;  /* 0x00010000afcc7824 */ /* 0x000fe200078e00ff */
[----:B------:R-:W-:Y:S01]  /*7d20*/  FSEL R233, R200, RZ, !P3 ;  /* 0x000000ffc8e97208 */ /* 0x000fe20005800000 */
[----:B---3--:R-:W-:-:S02]  /*7d30*/  VIADD R163, R159, 0x8 ;  /* 0x000000089fa37836 */ /* 0x008fc40000000000 */
[----:B------:R-:W-:Y:S01]  /*7d40*/  FMUL.FTZ R190, R111, R190 ;  /* 0x000000be6fbe7220 */ /* 0x000fe20000410000 */
[----:B------:R-:W-:Y:S01]  /*7d50*/  FMUL.RZ R183, R171, 0.15915493667125701904 ;  /* 0x3e22f983abb77820 */ /* 0x000fe2000040c000 */
[----:B------:R-:W-:Y:S01]  /*7d60*/  FMUL.FTZ R186, R109, R186 ;  /* 0x000000ba6dba7220 */ /* 0x000fe20000410000 */
[----:B------:R-:W-:Y:S01]  /*7d70*/  VIADD R171, R159, 0xb ;  /* 0x0000000b9fab7836 */ /* 0x000fe20000000000 */
[----:B------:R-:W-:Y:S01]  /*7d80*/  ISETP.GE.U32.AND P3, PT, R163, R196, PT ;  /* 0x000000c4a300720c */ /* 0x000fe20003f66070 */
[----:B------:R-:W-:Y:S01]  /*7d90*/  FMUL.FTZ R163, R157, R88 ;  /* 0x000000589da37220 */ /* 0x000fe20000410000 */
[----:B------:R-:W-:Y:S01]  /*7da0*/  FMUL.FTZ R204, R109, R204 ;  /* 0x000000cc6dcc7220 */ /* 0x000fe20000410000 */
[----:B------:R-:W3:Y:S01]  /*7db0*/  MUFU.COS R200, R187 ;  /* 0x000000bb00c87308 */ /* 0x000ee20000000000 */
[----:B------:R-:W-:Y:S02]  /*7dc0*/  FSEL R192, R190, RZ, !P0 ;  /* 0x000000ffbec07208 */ /* 0x000fe40004000000 */
[----:B------:R-:W-:-:S02]  /*7dd0*/  FSEL R193, R193, RZ, !P0 ;  /* 0x000000ffc1c17208 */ /* 0x000fc40004000000 */
[----:B------:R-:W-:-:S03]  /*7de0*/  FSEL R190, R73, 1, !P0 ;  /* 0x3f80000049be7808 */ /* 0x000fc60004000000 */
[----:B------:R0:W1:Y:S01]  /*7df0*/  MUFU.SIN R202, R187 ;  /* 0x000000bb00ca7308 */ /* 0x0000620000000400 */
[----:B------:R-:W-:Y:S02]  /*7e00*/  ISETP.GE.U32.AND P0, PT, R171, R196, PT ;  /* 0x000000c4ab00720c */ /* 0x000fe40003f06070 */
[----:B------:R-:W-:Y:S02]  /*7e10*/  IADD3 R171, PT, PT, R159, 0xc, RZ ;  /* 0x0000000c9fab7810 */ /* 0x000fe40007ffe0ff */
[----:B------:R-:W-:Y:S02]  /*7e20*/  SHF.L.U32 R206, R165, 0x10, RZ ;  /* 0x00000010a5ce7819 */ /* 0x000fe400000006ff */
[----:B0-----:R-:W-:Y:S01]  /*7e30*/  FSEL R187, R186, RZ, !P2 ;  /* 0x000000ffbabb7208 */ /* 0x001fe20005000000 */
[----:B------:R-:W3:Y:S01]  /*7e40*/  MUFU.EX2 R163, R163 ;  /* 0x000000a300a37308 */ /* 0x000ee20000000800 */
[----:B------:R-:W-:Y:S02]  /*7e50*/  FSEL R186, R204, RZ, !P2 ;  /* 0x000000ffccba7208 */ /* 0x000fe40005000000 */
[----:B------:R-:W-:Y:S01]  /*7e60*/  SHF.L.U32 R204, R169, 0x10, RZ ;  /* 0x00000010a9cc7819 */ /* 0x000fe200000006ff */
[----:B------:R-:W-:Y:S01]  /*7e70*/  FMUL.FTZ R197, R157, R90 ;  /* 0x0000005a9dc57220 */ /* 0x000fe20000410000 */
[----:B------:R-:W-:Y:S01]  /*7e80*/  FSEL R189, R189, RZ, !P2 ;  /* 0x000000ffbdbd7208 */ /* 0x000fe20005000000 */
[----:B------:R-:W-:Y:S01]  /*7e90*/  MUFU.SIN R71, R183 ;  /* 0x000000b700477308 */ /* 0x000fe20000000400 */
[----:B------:R-:W-:Y:S01]  /*7ea0*/  FSEL R185, R185, 1, !P2 ;  /* 0x3f800000b9b97808 */ /* 0x000fe20005000000 */
[----:B------:R-:W-:Y:S01]  /*7eb0*/  FMUL.FTZ R175, R105, R204 ;  /* 0x000000cc69af7220 */ /* 0x000fe20000410000 */
[----:B------:R-:W-:Y:S01]  /*7ec0*/  ISETP.GE.U32.AND P2, PT, R171, R196, PT ;  /* 0x000000c4ab00720c */ /* 0x000fe20003f46070 */
[----:B------:R-:W-:Y:S01]  /*7ed0*/  FMUL.FTZ R171, R161, R198 ;  /* 0x000000c6a1ab7220 */ /* 0x000fe20000410000 */
[----:B------:R-:W-:-:S03]  /*7ee0*/  FMUL.FTZ R173, R105, R206 ;  /* 0x000000ce69ad7220 */ /* 0x000fc60000410000 */
[----:B------:R0:W-:Y:S01]  /*7ef0*/  MUFU.COS R69, R183 ;  /* 0x000000b700457308 */ /* 0x0001e20000000000 */
[----:B------:R-:W-:Y:S02]  /*7f00*/  SHF.L.U32 R74, R74, 0x10, RZ ;  /* 0x000000104a4a7819 */ /* 0x000fe400000006ff */
[----:B------:R-:W-:Y:S01]  /*7f10*/  FSEL R175, R175, RZ, !P3 ;  /* 0x000000ffafaf7208 */ /* 0x000fe20005800000 */
[----:B0-----:R-:W-:Y:S01]  /*7f20*/  FMUL.FTZ R183, R161, R68 ;  /* 0x00000044a1b77220 */ /* 0x001fe20000410000 */
[----:B------:R-:W-:-:S03]  /*7f30*/  VIADD R161, R159, 0xd ;  /* 0x0000000d9fa17836 */ /* 0x000fc60000000000 */
[----:B------:R-:W0:Y:S01]  /*7f40*/  MUFU.EX2 R197, R197 ;  /* 0x000000c500c57308 */ /* 0x000e220000000800 */
[----:B------:R-:W-:Y:S02]  /*7f50*/  FSEL R173, R173, RZ, !P3 ;  /* 0x000000ffadad7208 */ /* 0x000fe40005800000 */
[----:B------:R-:W-:Y:S02]  /*7f60*/  FSEL R183, R183, RZ, !P3 ;  /* 0x000000ffb7b77208 */ /* 0x000fe40005800000 */
[----:B------:R-:W-:Y:S02]  /*7f70*/  FSEL R171, R171, 1, !P3 ;  /* 0x3f800000abab7808 */ /* 0x000fe40005800000 */
[----:B------:R-:W-:Y:S01]  /*7f80*/  ISETP.GE.U32.AND P3, PT, R161, R196, PT ;  /* 0x000000c4a100720c */ /* 0x000fe20003f66070 */
[----:B------:R-:W-:Y:S01]  /*7f90*/  FMUL.FTZ R161, R125, R96 ;  /* 0x000000607da17220 */ /* 0x000fe20000410000 */
[----:B------:R-:W-:Y:S01]  /*7fa0*/  FMUL.FTZ R74, R103, R74 ;  /* 0x0000004a674a7220 */ /* 0x000fe20000410000 */
[----:B---3--:R-:W-:Y:S01]  /*7fb0*/  FMUL.FTZ R200, R163, R200 ;  /* 0x000000c8a3c87220 */ /* 0x008fe20000410000 */
[----:B------:R-:W-:Y:S01]  /*7fc0*/  FMUL.FTZ R73, R125, R94 ;  /* 0x0000005e7d497220 */ /* 0x000fe20000410000 */
[----:B------:R-:W-:Y:S01]  /*7fd0*/  FMUL.RZ R206, R161, 0.15915493667125701904 ;  /* 0x3e22f983a1ce7820 */ /* 0x000fe2000040c000 */
[----:B------:R-:W-:Y:S01]  /*7fe0*/  SHF.L.U32 R204, R167, 0x10, RZ ;  /* 0x00000010a7cc7819 */ /* 0x000fe200000006ff */
[----:B-1----:R-:W-:Y:S01]  /*7ff0*/  FMUL.FTZ R169, R163, R202 ;  /* 0x000000caa3a97220 */ /* 0x002fe20000410000 */
[----:B------:R-:W-:Y:S01]  /*8000*/  FSEL R165, R74, RZ, !P4 ;  /* 0x000000ff4aa57208 */ /* 0x000fe20006000000 */
[----:B------:R-:W-:Y:S01]  /*8010*/  FMUL.RZ R201, R73, 0.15915493667125701904 ;  /* 0x3e22f98349c97820 */ /* 0x000fe2000040c000 */
[----:B------:R-:W-:-:S02]  /*8020*/  FSEL R163, R200, 1, !P4 ;  /* 0x3f800000c8a37808 */ /* 0x000fc40006000000 */
[----:B------:R-:W-:Y:S01]  /*8030*/  SHF.L.U32 R74, R75, 0x10, RZ ;  /* 0x000000104b4a7819 */ /* 0x000fe200000006ff */
[----:B------:R-:W-:Y:S01]  /*8040*/  FMUL.FTZ R75, R157, R96 ;  /* 0x000000609d4b7220 */ /* 0x000fe20000410000 */
[----:B----4-:R-:W-:Y:S01]  /*8050*/  SHF.L.U32 R200, R199, 0x10, RZ ;  /* 0x00000010c7c87819 */ /* 0x010fe200000006ff */
[----:B------:R-:W-:Y:S01]  /*8060*/  MUFU.SIN R208, R206 ;  /* 0x000000ce00d07308 */ /* 0x000fe20000000400 */
[----:B------:R-:W-:Y:S01]  /*8070*/  FMUL.FTZ R167, R103, R204 ;  /* 0x000000cc67a77220 */ /* 0x000fe20000410000 */
[----:B------:R-:W-:Y:S02]  /*8080*/  VIADD R161, R159, 0xe ;  /* 0x0000000e9fa17836 */ /* 0x000fe40000000000 */
[----:B0-----:R-:W-:Y:S01]  /*8090*/  FMUL.FTZ R130, R197, R130 ;  /* 0x00000082c5827220 */ /* 0x001fe20000410000 */
[----:B------:R-:W-:-:S03]  /*80a0*/  FMUL.FTZ R74, R97, R74 ;  /* 0x0000004a614a7220 */ /* 0x000fc60000410000 */
[----:B------:R-:W0:Y:S01]  /*80b0*/  MUFU.COS R206, R206 ;  /* 0x000000ce00ce7308 */ /* 0x000e220000000000 */
[----:B------:R-:W-:Y:S02]  /*80c0*/  FSEL R169, R169, RZ, !P4 ;  /* 0x000000ffa9a97208 */ /* 0x000fe40006000000 */
[----:B------:R-:W-:-:S05]  /*80d0*/  FSEL R167, R167, RZ, !P4 ;  /* 0x000000ffa7a77208 */ /* 0x000fca0006000000 */
[----:B------:R-:W-:Y:S01]  /*80e0*/  MUFU.SIN R73, R201 ;  /* 0x000000c900497308 */ /* 0x000fe20000000400 */
[----:B------:R-:W-:-:S07]  /*80f0*/  ISETP.GE.U32.AND P4, PT, R161, R196, PT ;  /* 0x000000c4a100720c */ /* 0x000fce0003f86070 */
[----:B------:R1:W3:Y:S01]  /*8100*/  MUFU.COS R68, R201 ;  /* 0x000000c900447308 */ /* 0x0002e20000000000 */
[----:B------:R-:W-:Y:S01]  /*8110*/  FSEL R161, R130, RZ, !P1 ;  /* 0x000000ff82a17208 */ /* 0x000fe20004800000 */
[----:B------:R-:W-:Y:S01]  /*8120*/  FMUL.FTZ R198, R157, R94 ;  /* 0x0000005e9dc67220 */ /* 0x000fe20000410000 */
[----:B-1----:R-:W-:Y:S01]  /*8130*/  FMUL.FTZ R201, R197, R131 ;  /* 0x00000083c5c97220 */ /* 0x002fe20000410000 */
[----:B------:R-:W-:Y:S01]  /*8140*/  FMUL.FTZ R131, R97, R200 ;  /* 0x000000c861837220 */ /* 0x000fe20000410000 */
[----:B------:R-:W-:-:S03]  /*8150*/  VIADD R197, R159, 0xf ;  /* 0x0000000f9fc57836 */ /* 0x000fc60000000000 */
[----:B------:R-:W0:Y:S01]  /*8160*/  MUFU.EX2 R75, R75 ;  /* 0x0000004b004b7308 */ /* 0x000e220000000800 */
[----:B------:R-:W-:Y:S02]  /*8170*/  FSEL R159, R74, RZ, !P1 ;  /* 0x000000ff4a9f7208 */ /* 0x000fe40004800000 */
[----:B------:R-:W-:Y:S02]  /*8180*/  FSEL R131, R131, RZ, !P1 ;  /* 0x000000ff83837208 */ /* 0x000fe40004800000 */
[----:B------:R-:W-:Y:S02]  /*8190*/  FSEL R130, R201, 1, !P1 ;  /* 0x3f800000c9827808 */ /* 0x000fe40004800000 */
[----:B------:R-:W-:Y:S01]  /*81a0*/  ISETP.GE.U32.AND P1, PT, R197, R196, PT ;  /* 0x000000c4c500720c */ /* 0x000fe20003f26070 */
[CC--:B------:R-:W-:Y:S01]  /*81b0*/  FMUL.FTZ R197, R217.reuse, R223.reuse ;  /* 0x000000dfd9c57220 */ /* 0x0c0fe20000410000 */
[C---:B------:R-:W-:Y:S01]  /*81c0*/  FMUL.FTZ R74, R220.reuse, R223 ;  /* 0x000000dfdc4a7220 */ /* 0x040fe20000410000 */
[----:B------:R-:W3:Y:S02]  /*81d0*/  MUFU.EX2 R198, R198 ;  /* 0x000000c600c67308 */ /* 0x000ee40000000800 */
[-C--:B------:R-:W-:Y:S01]  /*81e0*/  FFMA.FTZ R197, R220, R226.reuse, -R197 ;  /* 0x000000e2dcc57223 */ /* 0x080fe200000108c5 */
[----:B------:R-:W-:Y:S01]  /*81f0*/  FFMA.FTZ R74, R217, R226, R74 ;  /* 0x000000e2d94a7223 */ /* 0x000fe2000001004a */
[C---:B0-----:R-:W-:Y:S01]  /*8200*/  FMUL.FTZ R206, R75.reuse, R206 ;  /* 0x000000ce4bce7220 */ /* 0x041fe20000410000 */
[----:B------:R-:W-:Y:S01]  /*8210*/  FMUL.FTZ R208, R75, R208 ;  /* 0x000000d04bd07220 */ /* 0x000fe20000410000 */
[----:B------:R-:W-:Y:S01]  /*8220*/  FMUL.FTZ R201, R227, R197 ;  /* 0x000000c5e3c97220 */ /* 0x000fe20000410000 */
[----:B------:R-:W-:Y:S01]  /*8230*/  FMUL.FTZ R72, R157, R92 ;  /* 0x0000005c9d487220 */ /* 0x000fe20000410000 */
[-C--:B------:R-:W-:Y:S01]  /*8240*/  FMUL.FTZ R75, R219, R223.reuse ;  /* 0x000000dfdb4b7220 */ /* 0x080fe20000410000 */
[-C--:B------:R-:W-:Y:S01]  /*8250*/  FMUL.FTZ R199, R227, R74.reuse ;  /* 0x0000004ae3c77220 */ /* 0x080fe20000410000 */
[----:B------:R-:W-:Y:S01]  /*8260*/  FMUL.FTZ R196, R218, R223 ;  /* 0x000000dfdac47220 */ /* 0x000fe20000410000 */
[----:B------:R-:W-:Y:S01]  /*8270*/  FFMA.FTZ R201, R230, R74, R201 ;  /* 0x0000004ae6c97223 */ /* 0x000fe200000100c9 */
[-C--:B------:R-:W-:Y:S01]  /*8280*/  FFMA.FTZ R75, R218, R226.reuse, -R75 ;  /* 0x000000e2da4b7223 */ /* 0x080fe2000001084b */
[----:B------:R-:W0:Y:S01]  /*8290*/  MUFU.EX2 R72, R72 ;  /* 0x0000004800487308 */ /* 0x000e220000000800 */
[----:B------:R-:W-:Y:S01]  /*82a0*/  FFMA.FTZ R199, R230, R197, -R199 ;  /* 0x000000c5e6c77223 */ /* 0x000fe200000108c7 */
[----:B------:R-:W-:Y:S01]  /*82b0*/  FFMA.FTZ R196, R219, R226, R196 ;  /* 0x000000e2dbc47223 */ /* 0x000fe200000100c4 */
[----:B------:R-:W-:Y:S01]  /*82c0*/  FMUL.FTZ R197, R231, R201 ;  /* 0x000000c9e7c57220 */ /* 0x000fe20000410000 */
[----:B------:R-:W-:Y:S01]  /*82d0*/  FADD.FTZ R75, R224, R75 ;  /* 0x0000004be04b7221 */ /* 0x000fe20000010000 */
[C---:B---3--:R-:W-:Y:S01]  /*82e0*/  FMUL.FTZ R68, R198.reuse, R68 ;  /* 0x00000044c6447220 */ /* 0x048fe20000410000 */
[----:B------:R-:W-:Y:S01]  /*82f0*/  FMUL.FTZ R73, R198, R73 ;  /* 0x00000049c6497220 */ /* 0x000fe20000410000 */
[----:B------:R-:W-:Y:S01]  /*8300*/  FADD.FTZ R196, R225, R196 ;  /* 0x000000c4e1c47221 */ /* 0x000fe20000010000 */
[----:B------:R-:W-:Y:S01]  /*8310*/  FFMA.FTZ R198, R234, R199, -R197 ;  /* 0x000000c7eac67223 */ /* 0x000fe200000108c5 */
[----:B------:R-:W-:-:S02]  /*8320*/  FMUL.FTZ R197, R227, R75 ;  /* 0x0000004be3c57220 */ /* 0x000fc40000410000 */
[-C--:B------:R-:W-:Y:S02]  /*8330*/  FMUL.FTZ R74, R227, R196.reuse ;  /* 0x000000c4e34a7220 */ /* 0x080fe40000410000 */
[----:B------:R-:W-:Y:S01]  /*8340*/  FFMA.FTZ R196, R230, R196, R197 ;  /* 0x000000c4e6c47223 */ /* 0x000fe200000100c5 */
[----:B0-----:R-:W-:Y:S01]  /*8350*/  FMUL.FTZ R69, R72, R69 ;  /* 0x0000004548457220 */ /* 0x001fe20000410000 */
[----:B------:R-:W-:Y:S01]  /*8360*/  FFMA.FTZ R75, R230, R75, -R74 ;  /* 0x0000004be64b7223 */ /* 0x000fe2000001084a */
[----:B------:R-:W-:Y:S01]  /*8370*/  FMUL.FTZ R71, R72, R71 ;  /* 0x0000004748477220 */ /* 0x000fe20000410000 */
[----:B------:R-:W-:Y:S01]  /*8380*/  FADD.FTZ R196, R229, R196 ;  /* 0x000000c4e5c47221 */ /* 0x000fe20000010000 */
[----:B------:R-:W-:Y:S01]  /*8390*/  FMUL.FTZ R72, R125, R98 ;  /* 0x000000627d487220 */ /* 0x000fe20000410000 */
[C---:B------:R-:W-:Y:S01]  /*83a0*/  FMUL.FTZ R199, R231.reuse, R199 ;  /* 0x000000c7e7c77220 */ /* 0x040fe20000410000 */
[----:B------:R-:W-:Y:S01]  /*83b0*/  FADD.FTZ R75, R228, R75 ;  /* 0x0000004be44b7221 */ /* 0x000fe20000010000 */
[----:B------:R-:W-:Y:S01]  /*83c0*/  FMUL.FTZ R197, R231, R196 ;  /* 0x000000c4e7c57220 */ /* 0x000fe20000410000 */
[----:B------:R-:W-:Y:S01]  /*83d0*/  FMUL.RZ R204, R72, 0.15915493667125701904 ;  /* 0x3e22f98348cc7820 */ /* 0x000fe2000040c000 */
[C---:B------:R-:W-:Y:S01]  /*83e0*/  FFMA.FTZ R199, R234.reuse, R201, R199 ;  /* 0x000000c9eac77223 */ /* 0x040fe200000100c7 */
[----:B------:R-:W-:Y:S01]  /*83f0*/  FMUL.FTZ R72, R235, R198 ;  /* 0x000000c6eb487220 */ /* 0x000fe20000410000 */
[-C--:B------:R-:W-:Y:S01]  /*8400*/  FMUL.FTZ R203, R231, R75.reuse ;  /* 0x0000004be7cb7220 */ /* 0x080fe20000410000 */
[----:B------:R-:W-:Y:S01]  /*8410*/  FFMA.FTZ R197, R234, R75, -R197 ;  /* 0x0000004beac57223 */ /* 0x000fe200000108c5 */
[----:B------:R-:W-:Y:S01]  /*8420*/  FMUL.FTZ R202, R157, R98 ;  /* 0x000000629dca7220 */ /* 0x000fe20000410000 */
[-C--:B------:R-:W-:Y:S01]  /*8430*/  FMUL.FTZ R205, R235, R199.reuse ;  /* 0x000000c7ebcd7220 */ /* 0x080fe20000410000 */
[----:B------:R-:W-:Y:S01]  /*8440*/  FFMA.FTZ R72, R238, R199, R72 ;  /* 0x000000c7ee487223 */ /* 0x000fe20000010048 */
[----:B------:R-:W-:Y:S01]  /*8450*/  FFMA.FTZ R196, R234, R196, R203 ;  /* 0x000000c4eac47223 */ /* 0x000fe200000100cb */
[----:B------:R-:W0:Y:S01]  /*8460*/  MUFU.COS R201, R204 ;  /* 0x000000cc00c97308 */ /* 0x000e220000000000 */
[----:B------:R-:W-:Y:S01]  /*8470*/  FADD.FTZ R197, R232, R197 ;  /* 0x000000c5e8c57221 */ /* 0x000fe20000010000 */
[----:B------:R-:W-:Y:S01]  /*8480*/  FFMA.FTZ R205, R238, R198, -R205 ;  /* 0x000000c6eecd7223 */ /* 0x000fe200000108cd */
[----:B------:R-:W-:Y:S01]  /*8490*/  FMUL.FTZ R74, R216, R72 ;  /* 0x00000048d84a7220 */ /* 0x000fe20000410000 */
[----:B------:R-:W-:Y:S01]  /*84a0*/  FMUL.FTZ R199, R157, R100 ;  /* 0x000000649dc77220 */ /* 0x000fe20000410000 */
[----:B------:R-:W-:-:S03]  /*84b0*/  FADD.FTZ R196, R233, R196 ;  /* 0x000000c4e9c47221 */ /* 0x000fc60000010000 */
[----:B------:R-:W1:Y:S01]  /*84c0*/  MUFU.SIN R75, R204 ;  /* 0x000000cc004b7308 */ /* 0x000e620000000400 */
[----:B------:R-:W-:Y:S01]  /*84d0*/  FMUL.FTZ R157, R235, R197 ;  /* 0x000000c5eb9d7220 */ /* 0x000fe20000410000 */
[----:B------:R-:W-:Y:S01]  /*84e0*/  FFMA.FTZ R198, R215, R205, -R74 ;  /* 0x000000cdd7c67223 */ /* 0x000fe2000001084a */
[----:B------:R-:W-:-:S05]  /*84f0*/  FMUL.FTZ R74, R235, R196 ;  /* 0x000000c4eb4a7220 */ /* 0x000fca0000410000 */
[----:B------:R-:W0:Y:S01]  /*8500*/  MUFU.EX2 R202, R202 ;  /* 0x000000ca00ca7308 */ /* 0x000e220000000800 */
[----:B------:R-:W-:Y:S01]  /*8510*/  FFMA.FTZ R196, R238, R196, R157 ;  /* 0x000000c4eec47223 */ /* 0x000fe2000001009d */
[----:B------:R-:W-:Y:S01]  /*8520*/  FMUL.FTZ R200, R216, R205 ;  /* 0x000000cdd8c87220 */ /* 0x000fe20000410000 */
[----:B------:R-:W-:Y:S01]  /*8530*/  FMUL.FTZ R125, R125, R100 ;  /* 0x000000647d7d7220 */ /* 0x000fe20000410000 */
[----:B------:R-:W-:Y:S01]  /*8540*/  FFMA.FTZ R197, R238, R197, -R74 ;  /* 0x000000c5eec57223 */ /* 0x000fe2000001084a */
[----:B------:R-:W-:Y:S01]  /*8550*/  FADD.FTZ R196, R237, R196 ;  /* 0x000000c4edc47221 */ /* 0x000fe20000010000 */
[----:B------:R-:W-:Y:S01]  /*8560*/  FFMA.FTZ R200, R215, R72, R200 ;  /* 0x00000048d7c87223 */ /* 0x000fe200000100c8 */
[----:B------:R-:W-:Y:S01]  /*8570*/  FMUL.RZ R203, R125, 0.15915493667125701904 ;  /* 0x3e22f9837dcb7820 */ /* 0x000fe2000040c000 */
[----:B------:R-:W-:Y:S01]  /*8580*/  FADD.FTZ R197, R236, R197 ;  /* 0x000000c5ecc57221 */ /* 0x000fe20000010000 */
[----:B------:R-:W-:Y:S01]  /*8590*/  FMUL.FTZ R72, R216, R196 ;  /* 0x000000c4d8487220 */ /* 0x000fe20000410000 */
[----:B------:R-:W-:Y:S01]  /*85a0*/  FMUL.FTZ R125, R193, R198 ;  /* 0x000000c6c17d7220 */ /* 0x000fe20000410000 */
[----:B------:R-:W3:Y:S01]  /*85b0*/  MUFU.COS R74, R203 ;  /* 0x000000cb004a7308 */ /* 0x000ee20000000000 */
[C---:B0-----:R-:W-:Y:S01]  /*85c0*/  FMUL.FTZ R201, R202.reuse, R201 ;  /* 0x000000c9cac97220 */ /* 0x041fe20000410000 */
[----:B-1----:R-:W-:Y:S01]  /*85d0*/  FMUL.FTZ R202, R202, R75 ;  /* 0x0000004bcaca7220 */ /* 0x002fe20000410000 */
[-C--:B------:R-:W-:Y:S01]  /*85e0*/  FMUL.FTZ R75, R216, R197.reuse ;  /* 0x000000c5d84b7220 */ /* 0x080fe20000410000 */
[----:B------:R-:W-:Y:S01]  /*85f0*/  FFMA.FTZ R204, R215, R197, -R72 ;  /* 0x000000c5d7cc7223 */ /* 0x000fe20000010848 */
[CC--:B------:R-:W-:Y:S01]  /*8600*/  FFMA.FTZ R210, R190.reuse, R200.reuse, R125 ;  /* 0x000000c8bed27223 */ /* 0x0c0fe2000001007d */
[----:B------:R-:W-:Y:S01]  /*8610*/  FMUL.FTZ R125, R193, R200 ;  /* 0x000000c8c17d7220 */ /* 0x000fe20000410000 */
[----:B------:R-:W-:Y:S01]  /*8620*/  FFMA.FTZ R75, R215, R196, R75 ;  /* 0x000000c4d74b7223 */ /* 0x000fe2000001004b */
[----:B------:R-:W-:Y:S01]  /*8630*/  FADD.FTZ R204, R195, R204 ;  /* 0x000000ccc3cc7221 */ /* 0x000fe20000010000 */
[----:B------:R-:W3:Y:S01]  /*8640*/  MUFU.EX2 R199, R199 ;  /* 0x000000c700c77308 */ /* 0x000ee20000000800 */
[----:B------:R-:W-:Y:S01]  /*8650*/  FFMA.FTZ R198, R190, R198, -R125 ;  /* 0x000000c6bec67223 */ /* 0x000fe2000001087d */
[----:B------:R-:W-:Y:S01]  /*8660*/  FMUL.FTZ R196, R189, R210 ;  /* 0x000000d2bdc47220 */ /* 0x000fe20000410000 */
[----:B------:R-:W-:Y:S01]  /*8670*/  FADD.FTZ R75, R194, R75 ;  /* 0x0000004bc24b7221 */ /* 0x000fe20000010000 */
[----:B------:R-:W-:Y:S01]  /*8680*/  FMUL.FTZ R157, R193, R204 ;  /* 0x000000ccc19d7220 */ /* 0x000fe20000410000 */
[-C--:B------:R-:W-:Y:S01]  /*8690*/  FMUL.FTZ R197, R189, R198.reuse ;  /* 0x000000c6bdc57220 */ /* 0x080fe20000410000 */
[----:B------:R-:W-:Y:S01]  /*86a0*/  FFMA.FTZ R198, R185, R198, -R196 ;  /* 0x000000c6b9c67223 */ /* 0x000fe200000108c4 */
[-C--:B------:R-:W-:Y:S01]  /*86b0*/  FMUL.FTZ R125, R193, R75.reuse ;  /* 0x0000004bc17d7220 */ /* 0x080fe20000410000 */
[C---:B------:R-:W-:Y:S01]  /*86c0*/  FFMA.FTZ R196, R190.reuse, R75, R157 ;  /* 0x0000004bbec47223 */ /* 0x040fe2000001009d */
[----:B------:R-:W0:Y:S02]  /*86d0*/  MUFU.SIN R72, R203 ;  /* 0x000000cb00487308 */ /* 0x000e240000000400 */
[----:B------:R-:W-:Y:S01]  /*86e0*/  FFMA.FTZ R125, R190, R204, -R125 ;  /* 0x000000ccbe7d7223 */ /* 0x000fe2000001087d */
[----:B------:R-:W-:Y:S01]  /*86f0*/  FADD.FTZ R196, R191, R196 ;  /* 0x000000c4bfc47221 */ /* 0x000fe20000010000 */
[----:B------:R-:W-:Y:S01]  /*8700*/  FFMA.FTZ R210, R185, R210, R197 ;  /* 0x000000d2b9d27223 */ /* 0x000fe200000100c5 */
[----:B---3--:R-:W-:Y:S01]  /*8710*/  FMUL.FTZ R197, R199, R74 ;  /* 0x0000004ac7c57220 */ /* 0x008fe20000410000 */
[----:B------:R-:W-:Y:S01]  /*8720*/  FADD.FTZ R74, R192, R125 ;  /* 0x0000007dc04a7221 */ /* 0x000fe20000010000 */
[----:B------:R-:W-:Y:S01]  /*8730*/  FMUL.FTZ R200, R189, R196 ;  /* 0x000000c4bdc87220 */ /* 0x000fe20000410000 */
[----:B------:R-:W-:-:S03]  /*8740*/  FMUL.FTZ R75, R183, R210 ;  /* 0x000000d2b74b7220 */ /* 0x000fc60000410000 */
[-C--:B------:R-:W-:Y:S01]  /*8750*/  FFMA.FTZ R200, R185, R74.reuse, -R200 ;  /* 0x0000004ab9c87223 */ /* 0x080fe200000108c8 */
[----:B------:R-:W-:Y:S01]  /*8760*/  FMUL.FTZ R74, R189, R74 ;  /* 0x0000004abd4a7220 */ /* 0x000fe20000410000 */
[-C--:B------:R-:W-:Y:S01]  /*8770*/  FMUL.FTZ R204, R183, R198.reuse ;  /* 0x000000c6b7cc7220 */ /* 0x080fe20000410000 */
[----:B------:R-:W-:Y:S02]  /*8780*/  FFMA.FTZ R198, R171, R198, -R75 ;  /* 0x000000c6abc67223 */ /* 0x000fe4000001084b */
[----:B------:R-:W-:Y:S02]  /*8790*/  FFMA.FTZ R75, R185, R196, R74 ;  /* 0x000000c4b94b7223 */ /* 0x000fe4000001004a */
[----:B------:R-:W1:Y:S01]  /*87a0*/  LDS.U16 R74, [R129+0x2c] ;  /* 0x00002c00814a7984 */ /* 0x000e620000000400 */
[----:B0-----:R-:W-:-:S03]  /*87b0*/  FMUL.FTZ R199, R199, R72 ;  /* 0x00000048c7c77220 */ /* 0x001fc60000410000 */
[----:B------:R-:W0:Y:S01]  /*87c0*/  LDS.U16 R72, [R129+0x2e] ;  /* 0x00002e0081487984 */ /* 0x000e220000000400 */
[----:B------:R-:W-:Y:S01]  /*87d0*/  FFMA.FTZ R204, R171, R210, R204 ;  /* 0x000000d2abcc7223 */ /* 0x000fe200000100cc */
[----:B------:R-:W-:Y:S01]  /*87e0*/  FMUL.FTZ R210, R169, R198 ;  /* 0x000000c6a9d27220 */ /* 0x000fe20000410000 */
[----:B------:R-:W-:Y:S01]  /*87f0*/  FADD.FTZ R196, R186, R75 ;  /* 0x0000004bbac47221 */ /* 0x000fe20000010000 */
[----:B------:R-:W-:Y:S01]  /*8800*/  FADD.FTZ R200, R187, R200 ;  /* 0x000000c8bbc87221 */ /* 0x000fe20000010000 */
[-C--:B------:R-:W-:Y:S01]  /*8810*/  FMUL.FTZ R125, R169, R204.reuse ;  /* 0x000000cca97d7220 */ /* 0x080fe20000410000 */
[----:B------:R-:W-:Y:S02]  /*8820*/  FFMA.FTZ R210, R163, R204, R210 ;  /* 0x000000cca3d27223 */ /* 0x000fe400000100d2 */
[----:B------:R-:W-:Y:S01]  /*8830*/  FMUL.FTZ R75, R183, R200 ;  /* 0x000000c8b74b7220 */ /* 0x000fe20000410000 */
[----:B------:R-:W-:Y:S01]  /*8840*/  FFMA.FTZ R125, R163, R198, -R125 ;  /* 0x000000c6a37d7223 */ /* 0x000fe2000001087d */
[----:B------:R-:W-:Y:S01]  /*8850*/  FMUL.FTZ R198, R183, R196 ;  /* 0x000000c4b7c67220 */ /* 0x000fe20000410000 */
[----:B------:R-:W-:Y:S01]  /*8860*/  FMUL.FTZ R157, R161, R210 ;  /* 0x000000d2a19d7220 */ /* 0x000fe20000410000 */
[----:B------:R-:W-:-:S02]  /*8870*/  FFMA.FTZ R196, R171, R196, R75 ;  /* 0x000000c4abc47223 */ /* 0x000fc4000001004b */
[----:B------:R-:W-:Y:S01]  /*8880*/  FFMA.FTZ R198, R171, R200, -R198 ;  /* 0x000000c8abc67223 */ /* 0x000fe200000108c6 */
[----:B------:R-:W3:Y:S01]  /*8890*/  LDS.U16 R75, [R129+0x30] ;  /* 0x00003000814b7984 */ /* 0x000ee20000000400 */
[-C--:B------:R-:W-:Y:S01]  /*88a0*/  FMUL.FTZ R203, R161, R125.reuse ;  /* 0x0000007da1cb7220 */ /* 0x080fe20000410000 */
[C---:B------:R-:W-:Y:S01]  /*88b0*/  FFMA.FTZ R157, R130.reuse, R125, -R157 ;  /* 0x0000007d829d7223 */ /* 0x040fe2000001089d */
[----:B------:R-:W-:Y:S01]  /*88c0*/  FADD.FTZ R198, R175, R198 ;  /* 0x000000c6afc67221 */ /* 0x000fe20000010000 */
[----:B------:R-:W4:Y:S01]  /*88d0*/  LDS.U16 R125, [R129+0x32] ;  /* 0x00003200817d7984 */ /* 0x000f220000000400 */
[----:B------:R-:W-:Y:S01]  /*88e0*/  FADD.FTZ R196, R173, R196 ;  /* 0x000000c4adc47221 */ /* 0x000fe20000010000 */
[----:B------:R-:W-:Y:S01]  /*88f0*/  FSEL R214, R71, RZ, !P0 ;  /* 0x000000ff47d67208 */ /* 0x000fe20004000000 */
[----:B------:R-:W-:Y:S01]  /*8900*/  FMUL.FTZ R200, R169, R198 ;  /* 0x000000c6a9c87220 */ /* 0x000fe20000410000 */
[----:B------:R-:W-:Y:S01]  /*8910*/  FSEL R213, R69, 1, !P0 ;  /* 0x3f80000045d57808 */ /* 0x000fe20004000000 */
[----:B------:R-:W-:Y:S01]  /*8920*/  FMUL.FTZ R69, R169, R196 ;  /* 0x000000c4a9457220 */ /* 0x000fe20000410000 */
[----:B------:R-:W-:Y:S01]  /*8930*/  FFMA.FTZ R203, R130, R210, R203 ;  /* 0x000000d282cb7223 */ /* 0x000fe200000100cb */
[----:B------:R-:W-:Y:S01]  /*8940*/  FFMA.FTZ R200, R163, R196, R200 ;  /* 0x000000c4a3c87223 */ /* 0x000fe200000100c8 */
[----:B------:R-:W-:Y:S01]  /*8950*/  FSEL R212, R73, RZ, !P2 ;  /* 0x000000ff49d47208 */ /* 0x000fe20005000000 */
[C---:B------:R-:W-:Y:S01]  /*8960*/  FMUL.FTZ R210, R214.reuse, R157 ;  /* 0x0000009dd6d27220 */ /* 0x040fe20000410000 */
[----:B------:R-:W5:Y:S01]  /*8970*/  LDS.U16 R73, [R129+0x36] ;  /* 0x0000360081497984 */ /* 0x000f620000000400 */
[----:B------:R-:W-:Y:S01]  /*8980*/  FFMA.FTZ R198, R163, R198, -R69 ;  /* 0x000000c6a3c67223 */ /* 0x000fe20000010845 */
[----:B------:R-:W-:Y:S01]  /*8990*/  FADD.FTZ R200, R165, R200 ;  /* 0x000000c8a5c87221 */ /* 0x000fe20000010000 */
[-C--:B------:R-:W-:Y:S01]  /*89a0*/  FMUL.FTZ R204, R214, R203.reuse ;  /* 0x000000cbd6cc7220 */ /* 0x080fe20000410000 */
[----:B------:R-:W-:Y:S01]  /*89b0*/  FFMA.FTZ R210, R213, R203, R210 ;  /* 0x000000cbd5d27223 */ /* 0x000fe200000100d2 */
[----:B------:R-:W-:-:S02]  /*89c0*/  FSEL R211, R68, 1, !P2 ;  /* 0x3f80000044d37808 */ /* 0x000fc40005000000 */
[----:B-1----:R-:W-:Y:S01]  /*89d0*/  SHF.L.U32 R74, R74, 0x10, RZ ;  /* 0x000000104a4a7819 */ /* 0x002fe200000006ff */
[----:B------:R-:W1:Y:S01]  /*89e0*/  LDS.U16 R68, [R129+0x34] ;  /* 0x0000340081447984 */ /* 0x000e620000000400 */
[----:B------:R-:W-:Y:S01]  /*89f0*/  FADD.FTZ R198, R167, R198 ;  /* 0x000000c6a7c67221 */ /* 0x000fe20000010000 */
[----:B------:R-:W-:Y:S01]  /*8a00*/  FMUL.FTZ R69, R161, R200 ;  /* 0x000000c8a1457220 */ /* 0x000fe20000410000 */
[----:B------:R-:W-:Y:S01]  /*8a10*/  FFMA.FTZ R204, R213, R157, -R204 ;  /* 0x0000009dd5cc7223 */ /* 0x000fe200000108cc */
[----:B------:R-:W-:Y:S01]  /*8a20*/  FMUL.FTZ R196, R212, R210 ;  /* 0x000000d2d4c47220 */ /* 0x000fe20000410000 */
[----:B0-----:R-:W-:Y:S01]  /*8a30*/  SHF.L.U32 R72, R72, 0x10, RZ ;  /* 0x0000001048487819 */ /* 0x001fe200000006ff */
[----:B------:R-:W-:Y:S01]  /*8a40*/  FMUL.FTZ R74, R95, R74 ;  /* 0x0000004a5f4a7220 */ /* 0x000fe20000410000 */
[-C--:B------:R-:W-:Y:S01]  /*8a50*/  FMUL.FTZ R71, R161, R198.reuse ;  /* 0x000000c6a1477220 */ /* 0x080fe20000410000 */
[----:B------:R-:W-:Y:S01]  /*8a60*/  FFMA.FTZ R198, R130, R198, -R69 ;  /* 0x000000c682c67223 */ /* 0x000fe20000010845 */
[-C--:B------:R-:W-:Y:S01]  /*8a70*/  FFMA.FTZ R69, R211, R204.reuse, -R196 ;  /* 0x000000ccd3457223 */ /* 0x080fe200000108c4 */
[----:B------:R-:W-:Y:S01]  /*8a80*/  FMUL.FTZ R204, R212, R204 ;  /* 0x000000ccd4cc7220 */ /* 0x000fe20000410000 */
[----:B------:R-:W-:Y:S01]  /*8a90*/  FMUL.FTZ R72, R95, R72 ;  /* 0x000000485f487220 */ /* 0x000fe20000410000 */
[----:B------:R-:W-:Y:S01]  /*8aa0*/  FSEL R209, R74, RZ, !P0 ;  /* 0x000000ff4ad17208 */ /* 0x000fe20004000000 */
[----:B------:R-:W-:Y:S01]  /*8ab0*/  FFMA.FTZ R200, R130, R200, R71 ;  /* 0x000000c882c87223 */ /* 0x000fe20000010047 */
[----:B------:R-:W0:Y:S01]  /*8ac0*/  LDS.U16 R74, [R129+0x38] ;  /* 0x00003800814a7984 */ /* 0x000e220000000400 */
[----:B------:R-:W-:Y:S01]  /*8ad0*/  FFMA.FTZ R71, R211, R210, R204 ;  /* 0x000000d2d3477223 */ /* 0x000fe200000100cc */
[----:B------:R-:W-:Y:S01]  /*8ae0*/  FSEL R210, R72, RZ, !P0 ;  /* 0x000000ff48d27208 */ /* 0x000fe20004000000 */
[----:B------:R-:W-:Y:S01]  /*8af0*/  FADD.FTZ R198, R159, R198 ;  /* 0x000000c69fc67221 */ /* 0x000fe20000010000 */
[----:B------:R-:W-:Y:S01]  /*8b00*/  FADD.FTZ R200, R131, R200 ;  /* 0x000000c883c87221 */ /* 0x000fe20000010000 */
[----:B------:R-:W2:Y:S02]  /*8b10*/  LDS.U16 R72, [R129+0x3a] ;  /* 0x00003a0081487984 */ /* 0x000ea40000000400 */
[C---:B------:R-:W-:Y:S01]  /*8b20*/  FMUL.FTZ R196, R214.reuse, R198 ;  /* 0x000000c6d6c47220 */ /* 0x040fe20000410000 */
[----:B------:R-:W-:-:S03]  /*8b30*/  FMUL.FTZ R157, R214, R200 ;  /* 0x000000c8d69d7220 */ /* 0x000fc60000410000 */
[C---:B------:R-:W-:Y:S01]  /*8b40*/  FFMA.FTZ R203, R213.reuse, R200, R196 ;  /* 0x000000c8d5cb7223 */ /* 0x040fe200000100c4 */
[----:B------:R-:W-:Y:S01]  /*8b50*/  FFMA.FTZ R198, R213, R198, -R157 ;  /* 0x000000c6d5c67223 */ /* 0x000fe2000001089d */
[----:B---3--:R-:W-:Y:S02]  /*8b60*/  IMAD.U32 R196, R75, 0x10000, RZ ;  /* 0x000100004bc47824 */ /* 0x008fe400078e00ff */
[----:B------:R-:W3:Y:S01]  /*8b70*/  LDS.U16 R75, [R129+0x3e] ;  /* 0x00003e00814b7984 */ /* 0x000ee20000000400 */
[----:B------:R-:W-:Y:S01]  /*8b80*/  FADD.FTZ R203, R210, R203 ;  /* 0x000000cbd2cb7221 */ /* 0x000fe20000010000 */
[----:B------:R-:W-:Y:S01]  /*8b90*/  FADD.FTZ R157, R209, R198 ;  /* 0x000000c6d19d7221 */ /* 0x000fe20000010000 */
[----:B----4-:R-:W-:Y:S01]  /*8ba0*/  SHF.L.U32 R198, R125, 0x10, RZ ;  /* 0x000000107dc67819 */ /* 0x010fe200000006ff */
[----:B------:R-:W-:Y:S01]  /*8bb0*/  FMUL.FTZ R196, R93, R196 ;  /* 0x000000c45dc47220 */ /* 0x000fe20000410000 */
[----:B------:R-:W4:Y:S01]  /*8bc0*/  LDS.U16 R125, [R129+0x3c] ;  /* 0x00003c00817d7984 */ /* 0x000f220000000400 */
[----:B------:R-:W-:-:S02]  /*8bd0*/  FMUL.FTZ R200, R212, R203 ;  /* 0x000000cbd4c87220 */ /* 0x000fc40000410000 */
[----:B------:R-:W-:Y:S01]  /*8be0*/  FMUL.FTZ R198, R93, R198 ;  /* 0x000000c65dc67220 */ /* 0x000fe20000410000 */
[----:B------:R-:W-:Y:S01]  /*8bf0*/  FSEL R207, R196, RZ, !P2 ;  /* 0x000000ffc4cf7208 */ /* 0x000fe20005000000 */
[-C--:B------:R-:W-:Y:S01]  /*8c00*/  FMUL.FTZ R204, R212, R157.reuse ;  /* 0x0000009dd4cc7220 */ /* 0x080fe20000410000 */
[----:B------:R-:W-:Y:S01]  /*8c10*/  FFMA.FTZ R200, R211, R157, -R200 ;  /* 0x0000009dd3c87223 */ /* 0x000fe200000108c8 */
[----:B-----5:R-:W-:Y:S02]  /*8c20*/  SHF.L.U32 R196, R73, 0x10, RZ ;  /* 0x0000001049c47819 */ /* 0x020fe400000006ff */
[----:B------:R-:W-:Y:S01]  /*8c30*/  FSEL R208, R208, RZ, !P3 ;  /* 0x000000ffd0d07208 */ /* 0x000fe20005800000 */
[----:B------:R-:W-:Y:S01]  /*8c40*/  FFMA.FTZ R204, R211, R203, R204 ;  /* 0x000000cbd3cc7223 */ /* 0x000fe200000100cc */
[----:B------:R-:W-:Y:S01]  /*8c50*/  FSEL R205, R198, RZ, !P2 ;  /* 0x000000ffc6cd7208 */ /* 0x000fe20005000000 */
[----:B------:R-:W-:Y:S01]  /*8c60*/  FADD.FTZ R157, R207, R200 ;  /* 0x000000c8cf9d7221 */ /* 0x000fe20000010000 */
[----:B-1----:R-:W-:-:S02]  /*8c70*/  IMAD.U32 R68, R68, 0x10000, RZ ;  /* 0x0001000044447824 */ /* 0x002fc400078e00ff */
[----:B------:R-:W-:Y:S01]  /*8c80*/  FMUL.FTZ R196, R91, R196 ;  /* 0x000000c45bc47220 */ /* 0x000fe20000410000 */
[----:B------:R-:W-:Y:S01]  /*8c90*/  FSEL R206, R206, 1, !P3 ;  /* 0x3f800000cece7808 */ /* 0x000fe20005800000 */
[----:B------:R-:W-:Y:S01]  /*8ca0*/  FADD.FTZ R73, R205, R204 ;  /* 0x000000cccd497221 */ /* 0x000fe20000010000 */
[----:B------:R-:W-:Y:S01]  /*8cb0*/  FMUL.FTZ R203, R208, R157 ;  /* 0x0000009dd0cb7220 */ /* 0x000fe20000410000 */
[----:B------:R-:W-:Y:S01]  /*8cc0*/  FMUL.FTZ R68, R91, R68 ;  /* 0x000000445b447220 */ /* 0x000fe20000410000 */
[----:B------:R-:W-:Y:S01]  /*8cd0*/  FSEL R204, R196, RZ, !P3 ;  /* 0x000000ffc4cc7208 */ /* 0x000fe20005800000 */
[-C--:B------:R-:W-:Y:S01]  /*8ce0*/  FMUL.FTZ R198, R208, R73.reuse ;  /* 0x00000049d0c67220 */ /* 0x080fe20000410000 */
[----:B------:R-:W-:Y:S01]  /*8cf0*/  FFMA.FTZ R239, R206, R73, R203 ;  /* 0x00000049ceef7223 */ /* 0x000fe200000100cb */
[----:B------:R-:W-:Y:S02]  /*8d00*/  FSEL R202, R202, RZ, !P4 ;  /* 0x000000ffcaca7208 */ /* 0x000fe40006000000 */
[----:B------:R-:W-:Y:S01]  /*8d10*/  FSEL R203, R68, RZ, !P3 ;  /* 0x000000ff44cb7208 */ /* 0x000fe20005800000 */
[----:B------:R-:W-:Y:S01]  /*8d20*/  FFMA.FTZ R198, R206, R157, -R198 ;  /* 0x0000009dcec67223 */ /* 0x000fe200000108c6 */
[----:B------:R-:W-:Y:S01]  /*8d30*/  FADD.FTZ R239, R204, R239 ;  /* 0x000000efccef7221 */ /* 0x000fe20000010000 */
[----:B0-----:R-:W-:-:S02]  /*8d40*/  SHF.L.U32 R74, R74, 0x10, RZ ;  /* 0x000000104a4a7819 */ /* 0x001fc400000006ff */
[----:B------:R-:W-:Y:S01]  /*8d50*/  FSEL R201, R201, 1, !P4 ;  /* 0x3f800000c9c97808 */ /* 0x000fe20006000000 */
[----:B------:R-:W-:Y:S01]  /*8d60*/  FADD.FTZ R198, R203, R198 ;  /* 0x000000c6cbc67221 */ /* 0x000fe20000010000 */
[-C--:B------:R-:W-:Y:S01]  /*8d70*/  FMUL.FTZ R68, R202, R239.reuse ;  /* 0x000000efca447220 */ /* 0x080fe20000410000 */
[----:B--2---:R-:W-:Y:S01]  /*8d80*/  SHF.L.U32 R72, R72, 0x10, RZ ;  /* 0x0000001048487819 */ /* 0x004fe200000006ff */
[----:B------:R-:W-:Y:S02]  /*8d90*/  FMUL.FTZ R74, R89, R74 ;  /* 0x0000004a594a7220 */ /* 0x000fe40000410000 */
[-C--:B------:R-:W-:Y:S01]  /*8da0*/  FFMA.FTZ R73, R201, R198.reuse, -R68 ;  /* 0x000000c6c9497223 */ /* 0x080fe20000010844 */
[----:B------:R-:W-:Y:S01]  /*8db0*/  FMUL.FTZ R198, R202, R198 ;  /* 0x000000c6cac67220 */ /* 0x000fe20000410000 */
[----:B------:R-:W-:Y:S01]  /*8dc0*/  FMUL.FTZ R72, R89, R72 ;  /* 0x0000004859487220 */ /* 0x000fe20000410000 */
[----:B------:R-:W-:Y:S02]  /*8dd0*/  FSEL R200, R74, RZ, !P4 ;  /* 0x000000ff4ac87208 */ /* 0x000fe40006000000 */
[----:B------:R-:W-:Y:S01]  /*8de0*/  FFMA.FTZ R239, R201, R239, R198 ;  /* 0x000000efc9ef7223 */ /* 0x000fe200000100c6 */
[----:B------:R-:W-:-:S02]  /*8df0*/  FSEL R199, R199, RZ, !P1 ;  /* 0x000000ffc7c77208 */ /* 0x000fc40004800000 */
[----:B------:R-:W-:Y:S01]  /*8e00*/  FSEL R198, R72, RZ, !P4 ;  /* 0x000000ff48c67208 */ /* 0x000fe20006000000 */
[----:B---3--:R-:W-:Y:S02]  /*8e10*/  IMAD.U32 R72, R75, 0x10000, RZ ;  /* 0x000100004b487824 */ /* 0x008fe400078e00ff */
[----:B------:R-:W-:Y:S01]  /*8e20*/  FADD.FTZ R74, R200, R73 ;  /* 0x00000049c84a7221 */ /* 0x000fe20000010000 */
[----:B------:R-:W-:Y:S02]  /*8e30*/  FSEL R197, R197, 1, !P1 ;  /* 0x3f800000c5c57808 */ /* 0x000fe40004800000 */
[----:B----4-:R-:W-:Y:S01]  /*8e40*/  SHF.L.U32 R68, R125, 0x10, RZ ;  /* 0x000000107d447819 */ /* 0x010fe200000006ff */
[----:B------:R-:W-:Y:S01]  /*8e50*/  FADD.FTZ R196, R198, R239 ;  /* 0x000000efc6c47221 */ /* 0x000fe20000010000 */
[----:B------:R-:W-:Y:S01]  /*8e60*/  FMUL.FTZ R240, R199, R74 ;  /* 0x0000004ac7f07220 */ /* 0x000fe20000410000 */
[C---:B------:R-:W-:Y:S02]  /*8e70*/  FMUL.FTZ R72, R85.reuse, R72 ;  /* 0x0000004855487220 */ /* 0x040fe40000410000 */
[----:B------:R-:W-:Y:S01]  /*8e80*/  FMUL.FTZ R68, R85, R68 ;  /* 0x0000004455447220 */ /* 0x000fe20000410000 */
[-C--:B------:R-:W-:Y:S01]  /*8e90*/  FFMA.FTZ R75, R197, R196.reuse, R240 ;  /* 0x000000c4c54b7223 */ /* 0x080fe200000100f0 */
[----:B------:R-:W-:Y:S01]  /*8ea0*/  FMUL.FTZ R73, R199, R196 ;  /* 0x000000c4c7497220 */ /* 0x000fe20000410000 */
[----:B------:R-:W-:-:S02]  /*8eb0*/  FSEL R196, R72, RZ, !P1 ;  /* 0x000000ff48c47208 */ /* 0x000fc40004800000 */
[----:B------:R-:W-:Y:S01]  /*8ec0*/  FSEL R157, R68, RZ, !P1 ;  /* 0x000000ff449d7208 */ /* 0x000fe20004800000 */
[----:B------:R-:W-:Y:S02]  /*8ed0*/  FFMA.FTZ R74, R197, R74, -R73 ;  /* 0x0000004ac54a7223 */ /* 0x000fe40000010849 */
[----:B------:R-:W-:Y:S01]  /*8ee0*/  FADD.FTZ R240, R196, R75 ;  /* 0x0000004bc4f07221 */ /* 0x000fe20000010000 */
[C---:B------:R-:W-:Y:S01]  /*8ef0*/  FMUL.FTZ R68, R208.reuse, R69 ;  /* 0x00000045d0447220 */ /* 0x040fe20000410000 */
[----:B------:R-:W-:Y:S01]  /*8f00*/  FADD.FTZ R241, R157, R74 ;  /* 0x0000004a9df17221 */ /* 0x000fe20000010000 */
[-C--:B------:R-:W-:Y:S02]  /*8f10*/  FMUL.FTZ R73, R208, R71.reuse ;  /* 0x00000047d0497220 */ /* 0x080fe40000410000 */
[----:B------:R-:W0:Y:S01]  /*8f20*/  SHFL.UP PT, R75, R240, 0x1, RZ ;  /* 0x04200000f04b7989 */ /* 0x000e2200000e00ff */
[C---:B------:R-:W-:Y:S01]  /*8f30*/  FFMA.FTZ R68, R206.reuse, R71, R68 ;  /* 0x00000047ce447223 */ /* 0x040fe20000010044 */
[----:B------:R-:W-:-:S02]  /*8f40*/  FFMA.FTZ R73, R206, R69, -R73 ;  /* 0x00000045ce497223 */ /* 0x000fc40000010849 */
[----:B------:R-:W1:Y:S01]  /*8f50*/  SHFL.UP PT, R71, R241, 0x1, RZ ;  /* 0x04200000f1477989 */ /* 0x000e6200000e00ff */
[C---:B------:R-:W-:Y:S01]  /*8f60*/  FMUL.FTZ R72, R202.reuse, R68 ;  /* 0x00000044ca487220 */ /* 0x040fe20000410000 */
[----:B------:R-:W-:-:S03]  /*8f70*/  FMUL.FTZ R74, R202, R73 ;  /* 0x00000049ca4a7220 */ /* 0x000fc60000410000 */
[C---:B------:R-:W-:Y:S01]  /*8f80*/  FFMA.FTZ R72, R201.reuse, R73, -R72 ;  /* 0x00000049c9487223 */ /* 0x040fe20000010848 */
[----:B------:R-:W-:-:S03]  /*8f90*/  FFMA.FTZ R74, R201, R68, R74 ;  /* 0x00000044c94a7223 */ /* 0x000fc6000001004a */
[C---:B------:R-:W-:Y:S01]  /*8fa0*/  FMUL.FTZ R69, R199.reuse, R72 ;  /* 0x00000048c7457220 */ /* 0x040fe20000410000 */
[-C--:B------:R-:W-:Y:S01]  /*8fb0*/  FMUL.FTZ R68, R199, R74.reuse ;  /* 0x0000004ac7447220 */ /* 0x080fe20000410000 */
[----:B------:R-:W-:Y:S02]  /*8fc0*/  ISETP.GE.AND P0, PT, R21, 0x1, PT ;  /* 0x000000011500780c */ /* 0x000fe40003f06270 */
[C---:B------:R-:W-:Y:S01]  /*8fd0*/  FFMA.FTZ R242, R197.reuse, R74, R69 ;  /* 0x0000004ac5f27223 */ /* 0x040fe20000010045 */
[----:B------:R-:W-:-:S03]  /*8fe0*/  FFMA.FTZ R239, R197, R72, -R68 ;  /* 0x00000048c5ef7223 */ /* 0x000fc60000010844 */
[CC--:B0-----:R-:W-:Y:S01]  /*8ff0*/  FMUL.FTZ R68, R242.reuse, R75.reuse ;  /* 0x0000004bf2447220 */ /* 0x0c1fe20000410000 */
[C---:B------:R-:W-:Y:S01]  /*9000*/  FMUL.FTZ R75, R239.reuse, R75 ;  /* 0x0000004bef4b7220 */ /* 0x040fe20000410000 */
[----:B------:R-:W0:Y:S02]  /*9010*/  SHFL.UP PT, R69, R242, 0x1, RZ ;  /* 0x04200000f2457989 */ /* 0x000e2400000e00ff */
[-C--:B-1----:R-:W-:Y:S01]  /*9020*/  FFMA.FTZ R68, R239, R71.reuse, -R68 ;  /* 0x00000047ef447223 */ /* 0x082fe20000010844 */
[----:B------:R-:W-:-:S03]  /*9030*/  FFMA.FTZ R75, R242, R71, R75 ;  /* 0x00000047f24b7223 */ /* 0x000fc6000001004b */
[----:B------:R-:W-:Y:S01]  /*9040*/  @P0 FADD.FTZ R241, R241, R68 ;  /* 0x00000044f1f10221 */ /* 0x000fe20000010000 */
[----:B------:R-:W-:Y:S01]  /*9050*/  @P0 FADD.FTZ R240, R240, R75 ;  /* 0x0000004bf0f00221 */ /* 0x000fe20000010000 */
[----:B------:R-:W1:Y:S04]  /*9060*/  SHFL.UP PT, R68, R239, 0x1, RZ ;  /* 0x04200000ef447989 */ /* 0x000e6800000e00ff */
[----:B------:R-:W2:Y:S04]  /*9070*/  SHFL.UP PT, R74, R240, 0x2, RZ ;  /* 0x04400000f04a7989 */ /* 0x000ea800000e00ff */
[----:B------:R-:W3:Y:S01]  /*9080*/  SHFL.UP PT, R73, R241, 0x2, RZ ;  /* 0x04400000f1497989 */ /* 0x000ee200000e00ff */
[-C--:B0-----:R-:W-:Y:S01]  /*9090*/  FMUL.FTZ R71, R239, R69.reuse ;  /* 0x00000045ef477220 */ /* 0x081fe20000410000 */
[----:B------:R-:W-:-:S03]  /*90a0*/  FMUL.FTZ R72, R242, R69 ;  /* 0x00000045f2487220 */ /* 0x000fc60000410000 */
[-C--:B-1----:R-:W-:Y:S01]  /*90b0*/  @P0 FFMA.FTZ R242, R242, R68.reuse, R71 ;  /* 0x00000044f2f20223 */ /* 0x082fe20000010047 */
[----:B------:R-:W-:Y:S01]  /*90c0*/  @P0 FFMA.FTZ R239, R239, R68, -R72 ;  /* 0x00000044efef0223 */ /* 0x000fe20000010848 */
[----:B------:R-:W-:Y:S02]  /*90d0*/  ISETP.GE.AND P0, PT, R21, 0x2, PT ;  /* 0x000000021500780c */ /* 0x000fe40003f06270 */
[-C--:B--2---:R-:W-:Y:S01]  /*90e0*/  FMUL.FTZ R68, R242, R74.reuse ;  /* 0x0000004af2447220 */ /* 0x084fe20000410000 */
[----:B------:R-:W-:-:S03]  /*90f0*/  FMUL.FTZ R69, R239, R74 ;  /* 0x0000004aef457220 */ /* 0x000fc60000410000 */
[-C--:B---3--:R-:W-:Y:S01]  /*9100*/  FFMA.FTZ R72, R239, R73.reuse, -R68 ;  /* 0x00000049ef487223 */ /* 0x088fe20000010844 */
[----:B------:R-:W-:Y:S02]  /*9110*/  FFMA.FTZ R73, R242, R73, R69 ;  /* 0x00000049f2497223 */ /* 0x000fe40000010045 */
[----:B------:R-:W0:Y:S04]  /*9120*/  SHFL.UP PT, R69, R242, 0x2, RZ ;  /* 0x04400000f2457989 */ /* 0x000e2800000e00ff */
[----:B------:R-:W1:Y:S01]  /*9130*/  SHFL.UP PT, R68, R239, 0x2, RZ ;  /* 0x04400000ef447989 */ /* 0x000e6200000e00ff */
        /* <DEDUP_REMOVED lines=9> */
[----:B------:R-:W0:Y:S01]  /*91d0*/  SHFL.UP PT, R69, R242, 0x4, RZ ;  /* 0x04800000f2457989 */ /* 0x000e2200000e00ff */
[CC--:B--2---:R-:W-:Y:S01]  /*91e0*/  FMUL.FTZ R71, R239.reuse, R74.reuse ;  /* 0x0000004aef477220 */ /* 0x0c4fe20000410000 */
[C---:B------:R-:W-:Y:S02]  /*91f0*/  FMUL.FTZ R74, R242.reuse, R74 ;  /* 0x0000004af24a7220 */ /* 0x040fe40000410000 */
[----:B------:R-:W1:Y:S01]  /*9200*/  SHFL.UP PT, R68, R239, 0x4, RZ ;  /* 0x04800000ef447989 */ /* 0x000e6200000e00ff */
[-C--:B---3--:R-:W-:Y:S01]  /*9210*/  FFMA.FTZ R71, R242, R73.reuse, R71 ;  /* 0x00000049f2477223 */ /* 0x088fe20000010047 */
[----:B------:R-:W-:-:S04]  /*9220*/  FFMA.FTZ R74, R239, R73, -R74 ;  /* 0x00000049ef4a7223 */ /* 0x000fc8000001084a */
        /* <DEDUP_REMOVED lines=16> */
[----:B------:R-:W-:Y:S01]  /*9330*/  @P0 FADD.FTZ R241, R241, R74 ;  /* 0x0000004af1f10221 */ /* 0x000fe20000010000 */
[----:B------:R2:W-:Y:S04]  /*9340*/  STS.U16 [R23+0x840], R70 ;  /* 0x0008404617007388 */ /* 0x0005e80000000400 */
[----:B------:R-:W3:Y:S04]  /*9350*/  SHFL.UP PT, R73, R240, 0x10, RZ ;  /* 0x06000000f0497989 */ /* 0x000ee800000e00ff */
[----:B------:R-:W-:Y:S04]  /*9360*/  STS.U16 [R25+0x880], R146 ;  /* 0x0008809219007388 */ /* 0x000fe80000000400 */
[----:B------:R-:W-:Y:S01]  /*9370*/  STS.U16 [R27+0x8c0], R150 ;  /* 0x0008c0961b007388 */ /* 0x000fe20000000400 */
[----:B0-----:R-:W-:-:S03]  /*9380*/  FMUL.FTZ R71, R239, R69 ;  /* 0x00000045ef477220 */ /* 0x001fc60000410000 */
[----:B------:R-:W-:Y:S04]  /*9390*/  STS.U16 [R29+0x900], R152 ;  /* 0x000900981d007388 */ /* 0x000fe80000000400 */
[----:B------:R-:W-:Y:S04]  /*93a0*/  STS.U16 [R31+0x940], R138 ;  /* 0x0009408a1f007388 */ /* 0x000fe80000000400 */
[----:B------:R-:W0:Y:S04]  /*93b0*/  SHFL.UP PT, R72, R241, 0x10, RZ ;  /* 0x06000000f1487989 */ /* 0x000e2800000e00ff */
[----:B------:R-:W-:Y:S01]  /*93c0*/  STS.U16 [R33+0x980], R140 ;  /* 0x0009808c21007388 */ /* 0x000fe20000000400 */
[----:B--2---:R-:W-:-:S03]  /*93d0*/  FMUL.FTZ R70, R242, R69 ;  /* 0x00000045f2467220 */ /* 0x004fc60000410000 */
[----:B------:R-:W-:Y:S01]  /*93e0*/  STS.U16 [R35+0x9c0], R144 ;  /* 0x0009c09023007388 */ /* 0x000fe20000000400 */
[----:B-1----:R-:W-:-:S03]  /*93f0*/  @P0 FFMA.FTZ R242, R242, R68, R71 ;  /* 0x00000044f2f20223 */ /* 0x002fc60000010047 */
[----:B------:R-:W-:Y:S04]  /*9400*/  STS.U16 [R37+0xa00], R154 ;  /* 0x000a009a25007388 */ /* 0x000fe80000000400 */
[----:B------:R-:W-:Y:S04]  /*9410*/  STS.U16 [R39+0xa40], R156 ;  /* 0x000a409c27007388 */ /* 0x000fe80000000400 */
[----:B------:R-:W-:Y:S04]  /*9420*/  STS.U16 [R41+0xa80], R158 ;  /* 0x000a809e29007388 */ /* 0x000fe80000000400 */
[----:B------:R-:W-:Y:S01]  /*9430*/  STS.U16 [R43+0xac0], R160 ;  /* 0x000ac0a02b007388 */ /* 0x000fe20000000400 */
[----:B------:R-:W-:-:S03]  /*9440*/  @P0 FFMA.FTZ R239, R239, R68, -R70 ;  /* 0x00000044efef0223 */ /* 0x000fc60000010846 */
[----:B------:R-:W-:Y:S04]  /*9450*/  STS.U16 [R45+0xb00], R162 ;  /* 0x000b00a22d007388 */ /* 0x000fe80000000400 */
[----:B------:R-:W-:Y:S04]  /*9460*/  STS.U16 [R47+0xb40], R164 ;  /* 0x000b40a42f007388 */ /* 0x000fe80000000400 */
[----:B------:R-:W-:Y:S01]  /*9470*/  STS.U16 [R49+0xb80], R166 ;  /* 0x000b80a631007388 */ /* 0x000fe20000000400 */
[----:B------:R-:W-:-:S03]  /*9480*/  LOP3.LUT P5, RZ, R0, 0x4000000, RZ, 0xc0, !PT ;  /* 0x0400000000ff7812 */ /* 0x000fc600078ac0ff */
[----:B------:R-:W-:Y:S04]  /*9490*/  STS.U16 [R51+0xbc0], R168 ;  /* 0x000bc0a833007388 */ /* 0x000fe80000000400 */
[----:B------:R-:W-:Y:S04]  /*94a0*/  STS.U16 [R53+0xc00], R170 ;  /* 0x000c00aa35007388 */ /* 0x000fe80000000400 */
[----:B------:R-:W1:Y:S04]  /*94b0*/  SHFL.UP PT, R71, R242, 0x10, RZ ;  /* 0x06000000f2477989 */ /* 0x000e6800000e00ff */
[----:B------:R-:W-:Y:S04]  /*94c0*/  STS.U16 [R147+0xc40], R172 ;  /* 0x000c40ac93007388 */ /* 0x000fe80000000400 */
[----:B------:R-:W-:Y:S04]  /*94d0*/  STS.U16 [R136+0xc80], R141 ;  /* 0x000c808d88007388 */ /* 0x000fe80000000400 */
[----:B------:R-:W-:Y:S04]  /*94e0*/  STS.U16 [R132+0xcc0], R145 ;  /* 0x000cc09184007388 */ /* 0x000fe80000000400 */
[----:B------:R3:W-:Y:S04]  /*94f0*/  STS.U16 [R66+0xd00], R149 ;  /* 0x000d009542007388 */ /* 0x0007e80000000400 */
[----:B------:R-:W2:Y:S04]  /*9500*/  SHFL.UP PT, R69, R239, 0x10, RZ ;  /* 0x06000000ef457989 */ /* 0x000ea800000e00ff */
[----:B------:R-:W-:Y:S04]  /*9510*/  STS.U16 [R139+0xd40], R174 ;  /* 0x000d40ae8b007388 */ /* 0x000fe80000000400 */
[----:B------:R-:W-:Y:S01]  /*9520*/  STS.U16 [R134+0xd80], R151 ;  /* 0x000d809786007388 */ /* 0x000fe20000000400 */
[----:B---3--:R-:W-:-:S03]  /*9530*/  FMUL.FTZ R66, R242, R73 ;  /* 0x00000049f2427220 */ /* 0x008fc60000410000 */
[----:B------:R3:W-:Y:S04]  /*9540*/  STS.U16 [R64+0xdc0], R153 ;  /* 0x000dc09940007388 */ /* 0x0007e80000000400 */
[----:B------:R-:W-:Y:S04]  /*9550*/  STS.U16 [R135+0xe00], R180 ;  /* 0x000e00b487007388 */ /* 0x000fe80000000400 */
[----:B------:R4:W-:Y:S01]  /*9560*/  STS.U16 [R67+0xe40], R182 ;  /* 0x000e40b643007388 */ /* 0x0009e20000000400 */
[----:B0-----:R-:W-:-:S03]  /*9570*/  FFMA.FTZ R74, R239, R72, -R66 ;  /* 0x00000048ef4a7223 */ /* 0x001fc60000010842 */
[----:B------:R-:W-:Y:S01]  /*9580*/  STS.U16 [R133+0xe80], R184 ;  /* 0x000e80b885007388 */ /* 0x000fe20000000400 */
[----:B---3--:R-:W-:-:S03]  /*9590*/  HFMA2 R64, -RZ, RZ, 1.875, 0 ;  /* 0x3f800000ff407431 */ /* 0x008fc600000001ff */
[----:B------:R-:W-:Y:S01]  /*95a0*/  STS.U16 [R137+0xec0], R188 ;  /* 0x000ec0bc89007388 */ /* 0x000fe20000000400 */
[----:B------:R-:W-:Y:S02]  /*95b0*/  @P5 LEA R70, R181, R126, 0x4 ;  /* 0x0000007eb5465211 */ /* 0x000fe400078e20ff */
[----:B----4-:R-:W-:Y:S01]  /*95c0*/  CS2R R66, SRZ ;  /* 0x0000000000427805 */ /* 0x010fe2000001ff00 */
[----:B------:R-:W-:Y:S04]  /*95d0*/  STS.U16 [R148+0xf00], R155 ;  /* 0x000f009b94007388 */ /* 0x000fe80000000400 */
[----:B------:R0:W-:Y:S04]  /*95e0*/  STS.U16 [R65+0xf40], R128 ;  /* 0x000f408041007388 */ /* 0x0001e80000000400 */
[----:B------:R-:W-:Y:S01]  /*95f0*/  STS.U16 [R143+0xf80], R124 ;  /* 0x000f807c8f007388 */ /* 0x000fe20000000400 */
[----:B0-----:R-:W-:-:S03]  /*9600*/  IMAD.MOV.U32 R65, RZ, RZ, RZ ;  /* 0x000000ffff417224 */ /* 0x001fc600078e00ff */
[----:B------:R-:W-:Y:S04]  /*9610*/  STS.U16 [R142+0xfc0], R221 ;  /* 0x000fc0dd8e007388 */ /* 0x000fe80000000400 */
[----:B------:R-:W-:Y:S01]  /*9620*/  STS.U16 [R127+0x1000], R222 ;  /* 0x001000de7f007388 */ /* 0x000fe20000000400 */
[----:B------:R-:W-:-:S03]  /*9630*/  NOP ;  /* 0x0000000000007918 */ /* 0x000fc60000000000 */
[----:B------:R0:W3:Y:S01]  /*9640*/  @P5 LDS.128 R64, [R70+0x10c0] ;  /* 0x0010c00046405984 */ /* 0x0000e20000000c00 */
[----:B------:R-:W-:Y:S01]  /*9650*/  FMUL.FTZ R73, R239, R73 ;  /* 0x00000049ef497220 */ /* 0x000fe20000410000 */
[----:B------:R-:W-:Y:S01]  /*9660*/  ISETP.NE.AND P0, PT, R21, 0x1f, PT ;  /* 0x0000001f1500780c */ /* 0x000fe20003f05270 */
[CC--:B-1----:R-:W-:Y:S01]  /*9670*/  FMUL.FTZ R68, R242.reuse, R71.reuse ;  /* 0x00000047f2447220 */ /* 0x0c2fe20000410000 */
[C---:B------:R-:W-:Y:S01]  /*9680*/  FMUL.FTZ R71, R239.reuse, R71 ;  /* 0x00000047ef477220 */ /* 0x040fe20000410000 */
[C---:B------:R-:W-:Y:S01]  /*9690*/  FFMA.FTZ R73, R242.reuse, R72, R73 ;  /* 0x00000048f2497223 */ /* 0x040fe20000010049 */
[----:B------:R-:W-:Y:S01]  /*96a0*/  LDS.U16 R162, [R129+0x840] ;  /* 0x0008400081a27984 */ /* 0x000fe20000000400 */
[-C--:B--2---:R-:W-:Y:S01]  /*96b0*/  FFMA.FTZ R68, R239, R69.reuse, -R68 ;  /* 0x00000045ef447223 */ /* 0x084fe20000010844 */
[----:B------:R-:W-:Y:S01]  /*96c0*/  FFMA.FTZ R69, R242, R69, R71 ;  /* 0x00000045f2457223 */ /* 0x000fe20000010047 */
[----:B0-----:R-:W-:Y:S01]  /*96d0*/  FADD.FTZ R70, R241, R74 ;  /* 0x0000004af1467221 */ /* 0x001fe20000010000 */
[----:B------:R-:W-:Y:S01]  /*96e0*/  FADD.FTZ R71, R240, R73 ;  /* 0x00000049f0477221 */ /* 0x000fe20000010000 */
        /* <DEDUP_REMOVED lines=31> */
[----:B------:R0:W-:Y:S01]  /*98e0*/  @!P0 STS.128 [R126+0x1080], R68 ;  /* 0x001080447e008388 */ /* 0x0001e20000000c00 */
[----:B------:R-:W-:Y:S01]  /*98f0*/  BAR.SYNC.DEFER_BLOCKING 0x0 ;  /* 0x0000000000007b1d */ /* 0x000fe20000010000 */
[----:B------:R-:W-:-:S02]  /*9900*/  ISETP.NE.AND P1, PT, R21, RZ, PT ;  /* 0x000000ff1500720c */ /* 0x000fc40003f25270 */
[----:B------:R-:W-:-:S11]  /*9910*/  ISETP.NE.AND P2, PT, R4, RZ, PT ;  /* 0x000000ff0400720c */ /* 0x000fd60003f45270 */
[----:B---3--:R-:W-:Y:S04]  /*9920*/  @!P1 STS.128 [R126+0x10a0], R64 ;  /* 0x0010a0407e009388 */ /* 0x008fe80000000c00 */
[----:B------:R-:W-:Y:S01]  /*9930*/  LDS.128 R72, [R126+0x1080] ;  /* 0x001080007e487984 */ /* 0x000fe20000000c00 */
[----:B------:R-:W-:Y:S01]  /*9940*/  BAR.SYNC.DEFER_BLOCKING 0x0 ;  /* 0x0000000000007b1d */ /* 0x000fe20000010000 */
[----:B------:R-:W-:-:S04]  /*9950*/  ISETP.GE.AND P0, PT, R21, 0x10, PT ;  /* 0x000000101500780c */ /* 0x000fc80003f06270 */
[----:B------:R-:W-:Y:S02]  /*9960*/  FSEL R242, R242, R69, !P0 ;  /* 0x00000045f2f27208 */ /* 0x000fe40004000000 */
[----:B------:R-:W-:-:S03]  /*9970*/  FSEL R239, R239, R68, !P0 ;  /* 0x00000044efef7208 */ /* 0x000fc60004000000 */
[----:B------:R-:W1:Y:S04]  /*9980*/  SHFL.UP PT, R168, R242, 0x1, RZ ;  /* 0x04200000f2a87989 */ /* 0x000e6800000e00ff */
[----:B------:R-:W-:Y:S01]  /*9990*/  @P2 LDS.64 R124, [R126+0x10a8] ;  /* 0x0010a8007e7c2984 */ /* 0x000fe20000000a00 */
[----:B0-----:R-:W-:Y:S02]  /*99a0*/  FSEL R71, R240, R71, !P0 ;  /* 0x00000047f0477208 */ /* 0x001fe40004000000 */
[----:B------:R-:W-:Y:S01]  /*99b0*/  FSEL R70, R241, R70, !P0 ;  /* 0x00000046f1467208 */ /* 0x000fe20004000000 */
[----:B------:R-:W0:Y:S04]  /*99c0*/  SHFL.UP PT, R129, R239, 0x1, RZ ;  /* 0x04200000ef817989 */ /* 0x000e2800000e00ff */
[----:B------:R-:W2:Y:S04]  /*99d0*/  SHFL.UP PT, R68, R71, 0x1, RZ ;  /* 0x0420000047447989 */ /* 0x000ea800000e00ff */
[----:B------:R-:W3:Y:S01]  /*99e0*/  SHFL.UP PT, R69, R70, 0x1, RZ ;  /* 0x0420000046457989 */ /* 0x000ee200000e00ff */
[----:B-1----:R-:W-:Y:S01]  /*99f0*/  @!P1 MOV R168, R65 ;  /* 0x0000004100a89202 */ /* 0x002fe20000000f00 */
[----:B0-----:R-:W-:Y:S01]  /*9a00*/  @!P1 IMAD.MOV.U32 R129, RZ, RZ, R64 ;  /* 0x000000ffff819224 */ /* 0x001fe200078e0040 */
[----:B--2---:R-:W-:-:S03]  /*9a10*/  @!P1 MOV R68, R67 ;  /* 0x0000004300449202 */ /* 0x004fc60000000f00 */
[CC--:B------:R-:W-:Y:S01]  /*9a20*/  @P2 FMUL.FTZ R170, R124.reuse, R168.reuse ;  /* 0x000000a87caa2220 */ /* 0x0c0fe20000410000 */
[C---:B------:R-:W-:Y:S01]  /*9a30*/  @P2 FMUL.FTZ R221, R125.reuse, R168 ;  /* 0x000000a87ddd2220 */ /* 0x040fe20000410000 */
[----:B---3--:R-:W-:Y:S02]  /*9a40*/  @!P1 MOV R69, R66 ;  /* 0x0000004200459202 */ /* 0x008fe40000000f00 */
        /* <DEDUP_REMOVED lines=40> */
[----:B------:R-:W-:Y:S01]  /*9cd0*/  FFMA.FTZ R64, R72, R64, -R69 ;  /* 0x0000004048407223 */ /* 0x000fe20000010845 */
[----:B------:R-:W-:Y:S01]  /*9ce0*/  FMUL.FTZ R68, R216, R237 ;  /* 0x000000edd8447220 */ /* 0x000fe20000410000 */
[----:B------:R-:W-:Y:S01]  /*9cf0*/  FFMA.FTZ R65, R72, R65, R73 ;  /* 0x0000004148417223 */ /* 0x000fe20000010049 */
[-C--:B------:R-:W-:Y:S01]  /*9d00*/  FMUL.FTZ R216, R216, R236.reuse ;  /* 0x000000ecd8d87220 */ /* 0x080fe20000410000 */
[----:B------:R-:W-:Y:S01]  /*9d10*/  FFMA.FTZ R72, R72, R67, R66 ;  /* 0x0000004348487223 */ /* 0x000fe20000010042 */
[----:B------:R-:W-:Y:S01]  /*9d20*/  BSSY.RECONVERGENT B0, `(.L_x_1573) ;  /* 0x0000010000007945 */ /* 0x000fe20003800200 */
[C---:B------:R-:W-:Y:S01]  /*9d30*/  FFMA.FTZ R70, R215.reuse, R236, -R68 ;  /* 0x000000ecd7467223 */ /* 0x040fe20000010844 */
[----:B------:R-:W-:Y:S01]  /*9d40*/  FFMA.FTZ R215, R215, R237, R216 ;  /* 0x000000edd7d77223 */ /* 0x000fe200000100d8 */
[----:B------:R-:W-:Y:S01]  /*9d50*/  FADD.FTZ R66, R74, R71 ;  /* 0x000000474a427221 */ /* 0x000fe20000010000 */
[----:B------:R-:W-:Y:S02]  /*9d60*/  IMAD.U32 R166, R166, 0x10000, RZ ;  /* 0x00010000a6a67824 */ /* 0x000fe400078e00ff */
        /* <DEDUP_REMOVED lines=11> */
.L_x_1574:
[----:B------:R-:W-:Y:S05]  /*9e20*/  BSYNC.RECONVERGENT B0 ;  /* 0x0000000000007941 */ /* 0x000fea0003800200 */
.L_x_1573:
[----:B------:R-:W-:Y:S01]  /*9e30*/  FADD.FTZ R194, R194, R215 ;  /* 0x000000d7c2c27221 */ /* 0x000fe20000010000 */
[----:B------:R-:W-:Y:S01]  /*9e40*/  FADD.FTZ R72, R195, R70 ;  /* 0x00000046c3487221 */ /* 0x000fe20000010000 */
[----:B0-----:R-:W-:Y:S01]  /*9e50*/  IMAD.U32 R64, R155, 0x10000, RZ ;  /* 0x000100009b407824 */ /* 0x001fe200078e00ff */
[----:B------:R-:W-:Y:S01]  /*9e60*/  SHF.L.U32 R153, R153, 0x10, RZ ;  /* 0x0000001099997819 */ /* 0x000fe200000006ff */
[C---:B------:R-:W-:Y:S01]  /*9e70*/  FMUL.FTZ R69, R193.reuse, R194 ;  /* 0x000000c2c1457220 */ /* 0x040fe20000410000 */
[-C--:B------:R-:W-:Y:S01]  /*9e80*/  FMUL.FTZ R193, R193, R72.reuse ;  /* 0x00000048c1c17220 */ /* 0x080fe20000410000 */
[----:B------:R-:W-:Y:S01]  /*9e90*/  FMUL.FTZ R64, R64, R233 ;  /* 0x000000e940407220 */ /* 0x000fe20000410000 */
[----:B------:R-:W-:Y:S01]  /*9ea0*/  FMUL.FTZ R166, R166, R219 ;  /* 0x000000dba6a67220 */ /* 0x000fe20000410000 */
[C---:B------:R-:W-:Y:S01]  /*9eb0*/  FFMA.FTZ R69, R190.reuse, R72, -R69 ;  /* 0x00000048be457223 */ /* 0x040fe20000010845 */
[----:B------:R-:W-:Y:S01]  /*9ec0*/  FFMA.FTZ R190, R190, R194, R193 ;  /* 0x000000c2bebe7223 */ /* 0x000fe200000100c1 */
[----:B------:R-:W-:-:S02]  /*9ed0*/  IMAD.U32 R65, R162, 0x10000, RZ ;  /* 0x00010000a2417824 */ /* 0x000fc400078e00ff */
[----:B------:R-:W-:Y:S01]  /*9ee0*/  FFMA.FTZ R153, R153, R232, -R64 ;  /* 0x000000e899997223 */ /* 0x000fe20000010840 */
[----:B------:R-:W-:Y:S01]  /*9ef0*/  FADD.FTZ R192, R192, R69 ;  /* 0x00000045c0c07221 */ /* 0x000fe20000010000 */
[----:B------:R-:W-:Y:S01]  /*9f00*/  FADD.FTZ R191, R191, R190 ;  /* 0x000000bebfbf7221 */ /* 0x000fe20000010000 */
[----:B------:R-:W-:Y:S01]  /*9f10*/  SHF.L.U32 R158, R158, 0x10, RZ ;  /* 0x000000109e9e7819 */ /* 0x000fe200000006ff */
[----:B------:R-:W-:Y:S02]  /*9f20*/  IMAD.U32 R64, R147, 0x10000, RZ ;  /* 0x0001000093407824 */ /* 0x000fe400078e00ff */
[C---:B------:R-:W-:Y:S01]  /*9f30*/  FMUL.FTZ R68, R189.reuse, R192 ;  /* 0x000000c0bd447220 */ /* 0x040fe20000410000 */
[----:B------:R-:W-:Y:S01]  /*9f40*/  FMUL.FTZ R66, R189, R191 ;  /* 0x000000bfbd427220 */ /* 0x000fe20000410000 */
[----:B------:R-:W-:Y:S01]  /*9f50*/  FFMA.FTZ R166, R65, R218, -R166 ;  /* 0x000000da41a67223 */ /* 0x000fe200000108a6 */
[----:B------:R-:W-:Y:S01]  /*9f60*/  SHF.L.U32 R149, R149, 0x10, RZ ;  /* 0x0000001095957819 */ /* 0x000fe200000006ff */
[----:B------:R-:W-:Y:S01]  /*9f70*/  FMUL.FTZ R70, R64, R237 ;  /* 0x000000ed40467220 */ /* 0x000fe20000410000 */
[C---:B------:R-:W-:Y:S01]  /*9f80*/  FFMA.FTZ R66, R185.reuse, R192, -R66 ;  /* 0x000000c0b9427223 */ /* 0x040fe20000010842 */
[----:B------:R-:W-:Y:S01]  /*9f90*/  FFMA.FTZ R185, R185, R191, R68 ;  /* 0x000000bfb9b97223 */ /* 0x000fe20000010044 */
[----:B------:R-:W-:Y:S01]  /*9fa0*/  SHF.L.U32 R65, R156, 0x10, RZ ;  /* 0x000000109c417819 */ /* 0x000fe200000006ff */
[----:B------:R-:W-:Y:S01]  /*9fb0*/  FMUL.FTZ R158, R158, R229 ;  /* 0x000000e59e9e7220 */ /* 0x000fe20000410000 */
[----:B------:R-:W-:Y:S01]  /*9fc0*/  FADD.FTZ R187, R187, R66 ;  /* 0x00000042bbbb7221 */ /* 0x000fe20000010000 */
[----:B------:R-:W-:Y:S01]  /*9fd0*/  FADD.FTZ R186, R186, R185 ;  /* 0x000000b9baba7221 */ /* 0x000fe20000010000 */
[----:B------:R-:W-:-:S02]  /*9fe0*/  IMAD.U32 R151, R151, 0x10000, RZ ;  /* 0x0001000097977824 */ /* 0x000fc400078e00ff */
[----:B------:R-:W-:Y:S01]  /*9ff0*/  FFMA.FTZ R158, R65, R228, -R158 ;  /* 0x000000e4419e7223 */ /* 0x000fe2000001089e */
[CC--:B------:R-:W-:Y:S01]  /*a000*/  FMUL.FTZ R68, R183.reuse, R187.reuse ;  /* 0x000000bbb7447220 */ /* 0x0c0fe20000410000 */
[-C--:B------:R-:W-:Y:S01]  /*a010*/  FMUL.FTZ R66, R183, R186.reuse ;  /* 0x000000bab7427220 */ /* 0x080fe20000410000 */
[----:B------:R-:W-:Y:S01]  /*a020*/  SHF.L.U32 R65, R152, 0x10, RZ ;  /* 0x0000001098417819 */ /* 0x000fe200000006ff */
[----:B------:R-:W-:Y:S02]  /*a030*/  IMAD.U32 R144, R144, 0x10000, RZ ;  /* 0x0001000090907824 */ /* 0x000fe400078e00ff */
[C---:B------:R-:W-:Y:S01]  /*a040*/  FFMA.FTZ R68, R171.reuse, R186, R68 ;  /* 0x000000baab447223 */ /* 0x040fe20000010044 */
[----:B------:R-:W-:Y:S01]  /*a050*/  FFMA.FTZ R66, R171, R187, -R66 ;  /* 0x000000bbab427223 */ /* 0x000fe20000010842 */
[----:B------:R-:W-:Y:S01]  /*a060*/  SHF.L.U32 R164, R164, 0x10, RZ ;  /* 0x00000010a4a47819 */ /* 0x000fe200000006ff */
[----:B------:R-:W-:Y:S01]  /*a070*/  FFMA.FTZ R70, R65, R236, -R70 ;  /* 0x000000ec41467223 */ /* 0x000fe20000010846 */
[----:B------:R-:W-:Y:S01]  /*a080*/  FADD.FTZ R173, R173, R68 ;  /* 0x00000044adad7221 */ /* 0x000fe20000010000 */
[----:B------:R-:W-:Y:S01]  /*a090*/  FADD.FTZ R74, R175, R66 ;  /* 0x00000042af4a7221 */ /* 0x000fe20000010000 */
[----:B------:R-:W-:Y:S01]  /*a0a0*/  FMUL.FTZ R68, R149, R194 ;  /* 0x000000c295447220 */ /* 0x000fe20000410000 */
[----:B------:R-:W-:Y:S01]  /*a0b0*/  SHF.L.U32 R67, R160, 0x10, RZ ;  /* 0x00000010a0437819 */ /* 0x000fe200000006ff */
[C---:B------:R-:W-:Y:S01]  /*a0c0*/  FMUL.FTZ R64, R169.reuse, R173 ;  /* 0x000000ada9407220 */ /* 0x040fe20000410000 */
[----:B------:R-:W-:Y:S01]  /*a0d0*/  FMUL.FTZ R66, R169, R74 ;  /* 0x0000004aa9427220 */ /* 0x000fe20000410000 */
[----:B------:R-:W-:Y:S01]  /*a0e0*/  FFMA.FTZ R151, R151, R72, -R68 ;  /* 0x0000004897977223 */ /* 0x000fe20000010844 */
[----:B------:R-:W-:Y:S01]  /*a0f0*/  FMUL.FTZ R164, R164, R225 ;  /* 0x000000e1a4a47220 */ /* 0x000fe20000410000 */
[C---:B------:R-:W-:Y:S01]  /*a100*/  FFMA.FTZ R64, R163.reuse, R74, -R64 ;  /* 0x0000004aa3407223 */ /* 0x040fe20000010840 */
[----:B------:R-:W-:Y:S01]  /*a110*/  FFMA.FTZ R66, R163, R173, R66 ;  /* 0x000000ada3427223 */ /* 0x000fe20000010042 */
[----:B------:R-:W-:Y:S01]  /*a120*/  SHF.L.U32 R146, R146, 0x10, RZ ;  /* 0x0000001092927819 */ /* 0x000fe200000006ff */
[----:B------:R-:W-:Y:S01]  /*a130*/  FFMA.FTZ R67, R67, R224, -R164 ;  /* 0x000000e043437223 */ /* 0x000fe200000108a4 */
[----:B------:R-:W-:Y:S01]  /*a140*/  FADD.FTZ R68, R167, R64 ;  /* 0x00000040a7447221 */ /* 0x000fe20000010000 */
[----:B------:R-:W-:Y:S01]  /*a150*/  FADD.FTZ R66, R165, R66 ;  /* 0x00000042a5427221 */ /* 0x000fe20000010000 */
[----:B------:R-:W-:-:S02]  /*a160*/  IMAD.U32 R142, R142, 0x10000, RZ ;  /* 0x000100008e8e7824 */ /* 0x000fc400078e00ff */
[----:B------:R-:W-:Y:S01]  /*a170*/  FFMA.FTZ R102, R67, 2, R102 ;  /* 0x4000000043667823 */ /* 0x000fe20000010066 */
[----:B------:R-:W-:Y:S01]  /*a180*/  FMUL.FTZ R67, R146, R191 ;  /* 0x000000bf92437220 */ /* 0x000fe20000410000 */
[C---:B------:R-:W-:Y:S01]  /*a190*/  FMUL.FTZ R65, R161.reuse, R66 ;  /* 0x00000042a1417220 */ /* 0x040fe20000410000 */
[----:B------:R-:W-:Y:S01]  /*a1a0*/  FMUL.FTZ R161, R161, R68 ;  /* 0x00000044a1a17220 */ /* 0x000fe20000410000 */
[----:B------:R-:W-:Y:S01]  /*a1b0*/  SHF.L.U32 R133, R133, 0x10, RZ ;  /* 0x0000001085857819 */ /* 0x000fe200000006ff */
[----:B------:R-:W-:Y:S01]  /*a1c0*/  FFMA.FTZ R144, R144, R192, -R67 ;  /* 0x000000c090907223 */ /* 0x000fe20000010843 */
[C---:B------:R-:W-:Y:S01]  /*a1d0*/  FFMA.FTZ R64, R130.reuse, R68, -R65 ;  /* 0x0000004482407223 */ /* 0x040fe20000010841 */
[-C--:B------:R-:W-:Y:S01]  /*a1e0*/  FFMA.FTZ R130, R130, R66.reuse, R161 ;  /* 0x0000004282827223 */ /* 0x080fe200000100a1 */
[----:B------:R-:W-:Y:S01]  /*a1f0*/  FMUL.FTZ R142, R142, R66 ;  /* 0x000000428e8e7220 */ /* 0x000fe20000410000 */
[----:B------:R-:W-:Y:S02]  /*a200*/  IMAD.U32 R143, R143, 0x10000, RZ ;  /* 0x000100008f8f7824 */ /* 0x000fe400078e00ff */
[----:B------:R-:W-:Y:S01]  /*a210*/  FADD.FTZ R159, R159, R64 ;  /* 0x000000409f9f7221 */ /* 0x000fe20000010000 */
[----:B------:R-:W-:Y:S01]  /*a220*/  FADD.FTZ R130, R131, R130 ;  /* 0x0000008283827221 */ /* 0x000fe20000010000 */
[----:B------:R-:W-:Y:S01]  /*a230*/  IADD3 R181, PT, PT, R181, 0x1, RZ ;  /* 0x00000001b5b57810 */ /* 0x000fe20007ffe0ff */
[----:B------:R-:W-:-:S02]  /*a240*/  IMAD.U32 R127, R127, 0x10000, RZ ;  /* 0x000100007f7f7824 */ /* 0x000fc400078e00ff */
[CC--:B------:R-:W-:Y:S01]  /*a250*/  FMUL.FTZ R64, R214.reuse, R159.reuse ;  /* 0x0000009fd6407220 */ /* 0x0c0fe20000410000 */
[-C--:B------:R-:W-:Y:S01]  /*a260*/  FMUL.FTZ R214, R214, R130.reuse ;  /* 0x00000082d6d67220 */ /* 0x080fe20000410000 */
[----:B------:R-:W-:Y:S01]  /*a270*/  SHF.L.U32 R132, R132, 0x10, RZ ;  /* 0x0000001084847819 */ /* 0x000fe200000006ff */
[----:B------:R-:W-:Y:S02]  /*a280*/  IMAD.U32 R140, R140, 0x10000, RZ ;  /* 0x000100008c8c7824 */ /* 0x000fe400078e00ff */
[CC--:B------:R-:W-:Y:S01]  /*a290*/  FFMA.FTZ R65, R213.reuse, R130.reuse, R64 ;  /* 0x00000082d5417223 */ /* 0x0c0fe20000010040 */
[----:B------:R-:W-:Y:S01]  /*a2a0*/  FFMA.FTZ R214, R213, R159, -R214 ;  /* 0x0000009fd5d67223 */ /* 0x000fe200000108d6 */
[----:B------:R-:W-:Y:S01]  /*a2b0*/  ISETP.GE.AND P0, PT, R181, UR8, PT ;  /* 0x00000008b5007c0c */ /* 0x000fe2000bf06270 */
[----:B------:R-:W-:Y:S01]  /*a2c0*/  FMUL.FTZ R127, R127, R130 ;  /* 0x000000827f7f7220 */ /* 0x000fe20000410000 */
[----:B------:R-:W-:Y:S01]  /*a2d0*/  FADD.FTZ R69, R210, R65 ;  /* 0x00000041d2457221 */ /* 0x000fe20000010000 */
[----:B------:R-:W-:Y:S01]  /*a2e0*/  FADD.FTZ R209, R209, R214 ;  /* 0x000000d6d1d17221 */ /* 0x000fe20000010000 */
[----:B------:R-:W-:Y:S01]  /*a2f0*/  SHF.L.U32 R141, R141, 0x10, RZ ;  /* 0x000000108d8d7819 */ /* 0x000fe200000006ff */
[----:B------:R-:W-:-:S02]  /*a300*/  IMAD.U32 R137, R137, 0x10000, RZ ;  /* 0x0001000089897824 */ /* 0x000fc400078e00ff */
[C---:B------:R-:W-:Y:S01]  /*a310*/  FMUL.FTZ R64, R212.reuse, R69 ;  /* 0x00000045d4407220 */ /* 0x040fe20000410000 */
[----:B------:R-:W-:Y:S01]  /*a320*/  FMUL.FTZ R212, R212, R209 ;  /* 0x000000d1d4d47220 */ /* 0x000fe20000410000 */
[----:B------:R-:W-:Y:S01]  /*a330*/  FMUL.FTZ R66, R133, R69 ;  /* 0x0000004585427220 */ /* 0x000fe20000410000 */
[----:B------:R-:W-:Y:S01]  /*a340*/  SHF.L.U32 R139, R139, 0x10, RZ ;  /* 0x000000108b8b7819 */ /* 0x000fe200000006ff */
[C---:B------:R-:W-:Y:S01]  /*a350*/  FFMA.FTZ R64, R211.reuse, R209, -R64 ;  /* 0x000000d1d3407223 */ /* 0x040fe20000010840 */
[----:B------:R-:W-:Y:S01]  /*a360*/  FFMA.FTZ R212, R211, R69, R212 ;  /* 0x00000045d3d47223 */ /* 0x000fe200000100d4 */
[----:B------:R-:W-:Y:S01]  /*a370*/  FFMA.FTZ R143, R143, R209, -R66 ;  /* 0x000000d18f8f7223 */ /* 0x000fe20000010842 */
[----:B------:R-:W-:Y:S01]  /*a380*/  SHF.L.U32 R138, R138, 0x10, RZ ;  /* 0x000000108a8a7819 */ /* 0x000fe200000006ff */
[----:B------:R-:W-:Y:S01]  /*a390*/  FADD.FTZ R207, R207, R64 ;  /* 0x00000040cfcf7221 */ /* 0x000fe20000010000 */
[----:B------:R-:W-:Y:S01]  /*a3a0*/  FADD.FTZ R212, R205, R212 ;  /* 0x000000d4cdd47221 */ /* 0x000fe20000010000 */
[----:B------:R-:W-:Y:S01]  /*a3b0*/  SHF.L.U32 R154, R154, 0x10, RZ ;  /* 0x000000109a9a7819 */ /* 0x000fe200000006ff */
[----:B------:R-:W-:Y:S01]  /*a3c0*/  FMUL.FTZ R141, R141, R186 ;  /* 0x000000ba8d8d7220 */ /* 0x000fe20000410000 */
[C---:B------:R-:W-:Y:S01]  /*a3d0*/  FMUL.FTZ R67, R208.reuse, R207 ;  /* 0x000000cfd0437220 */ /* 0x040fe20000410000 */
[-C--:B------:R-:W-:Y:S01]  /*a3e0*/  FMUL.FTZ R65, R208, R212.reuse ;  /* 0x000000d4d0417220 */ /* 0x080fe20000410000 */
[----:B------:R-:W-:Y:S01]  /*a3f0*/  SHF.L.U32 R150, R150, 0x10, RZ ;  /* 0x0000001096967819 */ /* 0x000fe200000006ff */
[----:B------:R-:W-:Y:S01]  /*a400*/  FMUL.FTZ R139, R139, R173 ;  /* 0x000000ad8b8b7220 */ /* 0x000fe20000410000 */
[C---:B------:R-:W-:Y:S01]  /*a410*/  FFMA.FTZ R67, R206.reuse, R212, R67 ;  /* 0x000000d4ce437223 */ /* 0x040fe20000010043 */
[----:B------:R-:W-:Y:S01]  /*a420*/  FFMA.FTZ R64, R206, R207, -R65 ;  /* 0x000000cfce407223 */ /* 0x000fe20000010841 */
[----:B------:R-:W-:Y:S01]  /*a430*/  SHF.L.U32 R148, R148, 0x10, RZ ;  /* 0x0000001094947819 */ /* 0x000fe200000006ff */
[----:B------:R-:W-:-:S02]  /*a440*/  IMAD.U32 R128, R128, 0x10000, RZ ;  /* 0x0001000080807824 */ /* 0x000fc400078e00ff */
[----:B------:R-:W-:Y:S01]  /*a450*/  FADD.FTZ R69, R204, R67 ;  /* 0x00000043cc457221 */ /* 0x000fe20000010000 */
[----:B------:R-:W-:Y:S01]  /*a460*/  FADD.FTZ R203, R203, R64 ;  /* 0x00000040cbcb7221 */ /* 0x000fe20000010000 */
[----:B------:R-:W-:Y:S01]  /*a470*/  SHF.L.U32 R145, R145, 0x10, RZ ;  /* 0x0000001091917819 */ /* 0x000fe200000006ff */
[----:B------:R-:W-:Y:S01]  /*a480*/  FMUL.FTZ R67, R138, R212 ;  /* 0x000000d48a437220 */ /* 0x000fe20000410000 */
[----:B------:R-:W-:Y:S01]  /*a490*/  SHF.L.U32 R136, R136, 0x10, RZ ;  /* 0x0000001088887819 */ /* 0x000fe200000006ff */
[C---:B------:R-:W-:Y:S01]  /*a4a0*/  FMUL.FTZ R64, R202.reuse, R203 ;  /* 0x000000cbca407220 */ /* 0x040fe20000410000 */
[-C--:B------:R-:W-:Y:S01]  /*a4b0*/  FMUL.FTZ R202, R202, R69.reuse ;  /* 0x00000045caca7220 */ /* 0x080fe20000410000 */
[----:B------:R-:W-:Y:S01]  /*a4c0*/  SHF.L.U32 R134, R134, 0x10, RZ ;  /* 0x0000001086867819 */ /* 0x000fe200000006ff */
[-C--:B------:R-:W-:Y:S01]  /*a4d0*/  FMUL.FTZ R140, R140, R69.reuse ;  /* 0x000000458c8c7220 */ /* 0x080fe20000410000 */
[C---:B------:R-:W-:Y:S01]  /*a4e0*/  FFMA.FTZ R65, R201.reuse, R69, R64 ;  /* 0x00000045c9417223 */ /* 0x040fe20000010040 */
[----:B------:R-:W-:Y:S01]  /*a4f0*/  FFMA.FTZ R201, R201, R203, -R202 ;  /* 0x000000cbc9c97223 */ /* 0x000fe200000108ca */
[----:B------:R-:W-:Y:S01]  /*a500*/  SHF.L.U32 R135, R135, 0x10, RZ ;  /* 0x0000001087877819 */ /* 0x000fe200000006ff */
[----:B------:R-:W-:Y:S01]  /*a510*/  FFMA.FTZ R141, R150, R187, -R141 ;  /* 0x000000bb968d7223 */ /* 0x000fe2000001088d */
[----:B------:R-:W-:Y:S01]  /*a520*/  FADD.FTZ R65, R198, R65 ;  /* 0x00000041c6417221 */ /* 0x000fe20000010000 */
[----:B------:R-:W-:Y:S01]  /*a530*/  FADD.FTZ R200, R200, R201 ;  /* 0x000000c9c8c87221 */ /* 0x000fe20000010000 */
[----:B------:R-:W-:Y:S01]  /*a540*/  FFMA.FTZ R148, R148, R74, -R139 ;  /* 0x0000004a94947223 */ /* 0x000fe2000001088b */
[----:B------:R-:W-:Y:S01]  /*a550*/  FFMA.FTZ R145, R145, R68, -R142 ;  /* 0x0000004491917223 */ /* 0x000fe2000001088e */
[CC--:B------:R-:W-:Y:S01]  /*a560*/  FMUL.FTZ R64, R199.reuse, R65.reuse ;  /* 0x00000041c7407220 */ /* 0x0c0fe20000410000 */
[-C--:B------:R-:W-:Y:S01]  /*a570*/  FMUL.FTZ R66, R199, R200.reuse ;  /* 0x000000c8c7427220 */ /* 0x080fe20000410000 */
[----:B------:R-:W-:Y:S01]  /*a580*/  FMUL.FTZ R132, R132, R65 ;  /* 0x0000004184847220 */ /* 0x000fe20000410000 */
[----:B------:R-:W-:Y:S01]  /*a590*/  FFMA.FTZ R136, R136, R159, -R127 ;  /* 0x0000009f88887223 */ /* 0x000fe2000001087f */
[CC--:B------:R-:W-:Y:S01]  /*a5a0*/  FFMA.FTZ R64, R197.reuse, R200.reuse, -R64 ;  /* 0x000000c8c5407223 */ /* 0x0c0fe20000010840 */
[----:B------:R-:W-:Y:S01]  /*a5b0*/  FFMA.FTZ R197, R197, R65, R66 ;  /* 0x00000041c5c57223 */ /* 0x000fe20000010042 */
[----:B------:R-:W-:Y:S01]  /*a5c0*/  FFMA.FTZ R134, R134, R207, -R67 ;  /* 0x000000cf86867223 */ /* 0x000fe20000010843 */
[----:B------:R-:W-:Y:S01]  /*a5d0*/  FFMA.FTZ R137, R137, R203, -R140 ;  /* 0x000000cb89897223 */ /* 0x000fe2000001088c */
[----:B------:R-:W-:Y:S01]  /*a5e0*/  FADD.FTZ R64, R157, R64 ;  /* 0x000000409d407221 */ /* 0x000fe20000010000 */
[----:B------:R-:W-:Y:S01]  /*a5f0*/  FADD.FTZ R65, R196, R197 ;  /* 0x000000c5c4417221 */ /* 0x000fe20000010000 */
[----:B------:R-:W-:Y:S01]  /*a600*/  FFMA.FTZ R132, R135, R200, -R132 ;  /* 0x000000c887847223 */ /* 0x000fe20000010884 */
[----:B------:R-:W-:Y:S01]  /*a610*/  FFMA.FTZ R57, R166, 2, R57 ;  /* 0x40000000a6397823 */ /* 0x000fe20000010039 */
[----:B------:R-:W-:Y:S01]  /*a620*/  FFMA.FTZ R59, R158, 2, R59 ;  /* 0x400000009e3b7823 */ /* 0x000fe2000001003b */
        /* <DEDUP_REMOVED lines=16> */
.L_x_1572:
[----:B------:R-:W-:Y:S01]  /*a730*/  BAR.SYNC.DEFER_BLOCKING 0x0 ;  /* 0x0000000000007b1d */ /* 0x000fe20000010000 */
[----:B------:R-:W-:Y:S02]  /*a740*/  F2FP.BF16.F32.PACK_AB R57, R102, R57 ;  /* 0x000000396639723e */ /* 0x000fe400000010ff */
[----:B------:R-:W-:Y:S02]  /*a750*/  F2FP.BF16.F32.PACK_AB R59, R104, R59 ;  /* 0x0000003b683b723e */ /* 0x000fe400000010ff */
[----:B------:R-:W-:-:S03]  /*a760*/  F2FP.BF16.F32.PACK_AB R61, R106, R61 ;  /* 0x0000003d6a3d723e */ /* 0x000fc600000010ff */
[----:B------:R-:W0:Y:S01]  /*a770*/  S2UR UR4, SR_CTAID.X ;  /* 0x00000000000479c3 */ /* 0x000e220000002500 */
[----:B------:R-:W-:Y:S02]  /*a780*/  PRMT R21, R57, 0x7632, R21 ;  /* 0x0000763239157816 */ /* 0x000fe40000000015 */
[----:B------:R-:W-:Y:S02]  /*a790*/  PRMT R58, R59, 0x7632, R58 ;  /* 0x000076323b3a7816 */ /* 0x000fe4000000003a */
[----:B------:R-:W-:Y:S02]  /*a7a0*/  PRMT R60, R61, 0x7632, R60 ;  /* 0x000076323d3c7816 */ /* 0x000fe4000000003c */
[----:B------:R-:W-:Y:S01]  /*a7b0*/  ISETP.NE.AND P0, PT, R4, RZ, PT ;  /* 0x000000ff0400720c */ /* 0x000fe20003f05270 */
[----:B------:R-:W1:Y:S01]  /*a7c0*/  S2UR UR6, SR_CTAID.Y ;  /* 0x00000000000679c3 */ /* 0x000e620000002600 */
[----:B------:R-:W-:Y:S02]  /*a7d0*/  F2FP.BF16.F32.PACK_AB R63, R108, R63 ;  /* 0x0000003f6c3f723e */ /* 0x000fe400000010ff */
[----:B------:R-:W-:-:S02]  /*a7e0*/  F2FP.BF16.F32.PACK_AB R77, R110, R77 ;  /* 0x0000004d6e4d723e */ /* 0x000fc400000010ff */
[----:B------:R-:W-:Y:S02]  /*a7f0*/  F2FP.BF16.F32.PACK_AB R79, R112, R79 ;  /* 0x0000004f704f723e */ /* 0x000fe400000010ff */
[----:B------:R-:W-:Y:S02]  /*a800*/  F2FP.BF16.F32.PACK_AB R81, R114, R81 ;  /* 0x000000517251723e */ /* 0x000fe400000010ff */
[----:B------:R-:W-:Y:S01]  /*a810*/  F2FP.BF16.F32.PACK_AB R83, R116, R83 ;  /* 0x000000537453723e */ /* 0x000fe200000010ff */
[----:B------:R2:W-:Y:S01]  /*a820*/  STS.U16 [R55], R57 ;  /* 0x0000003937007388 */ /* 0x0005e20000000400 */
[----:B------:R-:W-:-:S03]  /*a830*/  IADD3 R6, PT, PT, R6, 0x1, RZ ;  /* 0x0000000106067810 */ /* 0x000fc60007ffe0ff */
[----:B------:R3:W-:Y:S04]  /*a840*/  STS.U16 [R55+0x2], R21 ;  /* 0x0000021537007388 */ /* 0x0007e80000000400 */
[----:B------:R4:W-:Y:S01]  /*a850*/  STS.U16 [R55+0x4], R59 ;  /* 0x0000043b37007388 */ /* 0x0009e20000000400 */
[----:B--2---:R-:W-:-:S03]  /*a860*/  PRMT R57, R77, 0x7632, R57 ;  /* 0x000076324d397816 */ /* 0x004fc60000000039 */
[----:B------:R2:W-:Y:S01]  /*a870*/  STS.U16 [R55+0x6], R58 ;  /* 0x0000063a37007388 */ /* 0x0005e20000000400 */
[----:B---3--:R-:W-:-:S03]  /*a880*/  PRMT R21, R63, 0x7632, R21 ;  /* 0x000076323f157816 */ /* 0x008fc60000000015 */
[----:B------:R3:W-:Y:S01]  /*a890*/  STS.U16 [R55+0xa], R60 ;  /* 0x00000a3c37007388 */ /* 0x0007e20000000400 */
[----:B----4-:R-:W-:-:S03]  /*a8a0*/  PRMT R59, R81, 0x7632, R59 ;  /* 0x00007632513b7816 */ /* 0x010fc6000000003b */
[----:B------:R-:W-:Y:S01]  /*a8b0*/  STS.U16 [R55+0x8], R61 ;  /* 0x0000083d37007388 */ /* 0x000fe20000000400 */
[----:B--2---:R-:W-:-:S03]  /*a8c0*/  PRMT R58, R79, 0x7632, R58 ;  /* 0x000076324f3a7816 */ /* 0x004fc6000000003a */
[----:B------:R2:W-:Y:S01]  /*a8d0*/  STS.U16 [R55+0xc], R63 ;  /* 0x00000c3f37007388 */ /* 0x0005e20000000400 */
[----:B---3--:R-:W-:-:S03]  /*a8e0*/  PRMT R60, R83, 0x7632, R60 ;  /* 0x00007632533c7816 */ /* 0x008fc6000000003c */
[----:B------:R3:W-:Y:S04]  /*a8f0*/  STS.U16 [R55+0xe], R21 ;  /* 0x00000e1537007388 */ /* 0x0007e80000000400 */
[----:B------:R-:W-:Y:S01]  /*a900*/  STS.U16 [R55+0x10], R77 ;  /* 0x0000104d37007388 */ /* 0x000fe20000000400 */
[----:B--2---:R-:W1:Y:S03]  /*a910*/  LDC.64 R62, c[0x0][0x428] ;  /* 0x00010a00ff3e7b82 */ /* 0x004e660000000a00 */
[----:B------:R2:W-:Y:S01]  /*a920*/  STS.U16 [R55+0x12], R57 ;  /* 0x0000123937007388 */ /* 0x0005e20000000400 */
[----:B---3--:R-:W-:-:S03]  /*a930*/  SHF.L.U32 R21, R4, 0x4, RZ ;  /* 0x0000000404157819 */ /* 0x008fc600000006ff */
[----:B------:R-:W-:Y:S01]  /*a940*/  STS.U16 [R55+0x14], R79 ;  /* 0x0000144f37007388 */ /* 0x000fe20000000400 */
[----:B------:R-:W-:-:S03]  /*a950*/  LOP3.LUT R21, R21, 0x3e00, RZ, 0xc0, !PT ;  /* 0x00003e0015157812 */ /* 0x000fc600078ec0ff */
[----:B------:R-:W-:Y:S01]  /*a960*/  STS.U16 [R55+0x16], R58 ;  /* 0x0000163a37007388 */ /* 0x000fe20000000400 */
[----:B--2---:R-:W-:Y:S01]  /*a970*/  HFMA2 R57, -RZ, RZ, 0, 0 ;  /* 0x00000000ff397431 */ /* 0x004fe200000001ff */
[----:B------:R-:W-:Y:S02]  /*a980*/  LOP3.LUT R21, R21, 0x1f, R4, 0xf8, !PT ;  /* 0x0000001f15157812 */ /* 0x000fe400078ef804 */
[----:B------:R-:W-:Y:S04]  /*a990*/  STS.U16 [R55+0x18], R81 ;  /* 0x0000185137007388 */ /* 0x000fe80000000400 */
[----:B------:R2:W-:Y:S04]  /*a9a0*/  STS.U16 [R55+0x1a], R59 ;  /* 0x00001a3b37007388 */ /* 0x0005e80000000400 */
[----:B------:R-:W-:Y:S04]  /*a9b0*/  STS.U16 [R55+0x1c], R83 ;  /* 0x00001c5337007388 */ /* 0x000fe80000000400 */
[----:B------:R3:W-:Y:S01]  /*a9c0*/  STS.U16 [R55+0x1e], R60 ;  /* 0x00001e3c37007388 */ /* 0x0007e20000000400 */
[----:B------:R-:W-:-:S03]  /*a9d0*/  NOP ;  /* 0x0000000000007918 */ /* 0x000fc60000000000 */
[----:B------:R-:W-:Y:S01]  /*a9e0*/  LDS.U16 R23, [R23] ;  /* 0x0000000017177984 */ /* 0x000fe20000000400 */
[C---:B--2---:R-:W-:Y:S01]  /*a9f0*/  LOP3.LUT R59, R21.reuse, 0xc0, RZ, 0xfc, !PT ;  /* 0x000000c0153b7812 */ /* 0x044fe200078efcff */
[----:B---3--:R-:W0:Y:S02]  /*aa00*/  LDC.64 R60, c[0x0][0x420] ;  /* 0x00010800ff3c7b82 */ /* 0x008e240000000a00 */
[----:B------:R-:W-:Y:S01]  /*aa10*/  LDS.U16 R25, [R25+0x40] ;  /* 0x0000400019197984 */ /* 0x000fe20000000400 */
[----:B------:R-:W-:-:S03]  /*aa20*/  LOP3.LUT R55, R21, 0x60, RZ, 0xfc, !PT ;  /* 0x0000006015377812 */ /* 0x000fc600078efcff */
[----:B------:R-:W-:Y:S04]  /*aa30*/  LDS.U16 R27, [R27+0x80] ;  /* 0x000080001b1b7984 */ /* 0x000fe80000000400 */
        /* <DEDUP_REMOVED lines=8> */
[----:B------:R-:W0:Y:S01]  /*aac0*/  LDCU.64 UR4, c[0x0][0x478] ;  /* 0x00008f00ff0477ac */ /* 0x000e220008000a00 */
[----:B-1----:R-:W-:Y:S02]  /*aad0*/  IMAD.WIDE.U32 R56, R62, UR6, R56 ;  /* 0x000000063e387c25 */ /* 0x002fe4000f8e0038 */
[----:B------:R-:W-:Y:S02]  /*aae0*/  LDS.U16 R41, [R41+0x240] ;  /* 0x0002400029297984 */ /* 0x000fe40000000400 */
[----:B------:R-:W-:Y:S02]  /*aaf0*/  IMAD R60, R63, UR6, R57 ;  /* 0x000000063f3c7c24 */ /* 0x000fe4000f8e0239 */
[----:B------:R-:W-:Y:S01]  /*ab00*/  LDS.U16 R43, [R43+0x280] ;  /* 0x000280002b2b7984 */ /* 0x000fe20000000400 */
[----:B------:R-:W-:-:S03]  /*ab10*/  IADD3 R57, P3, PT, R21, R56, RZ ;  /* 0x0000003815397210 */ /* 0x000fc60007f7e0ff */
[----:B------:R-:W-:Y:S02]  /*ab20*/  LDS.U16 R45, [R45+0x2c0] ;  /* 0x0002c0002d2d7984 */ /* 0x000fe40000000400 */
[----:B------:R-:W-:Y:S02]  /*ab30*/  IMAD.X R60, RZ, RZ, R60, P3 ;  /* 0x000000ffff3c7224 */ /* 0x000fe400018e063c */
[----:B------:R-:W-:Y:S01]  /*ab40*/  LDS.U16 R47, [R47+0x300] ;  /* 0x000300002f2f7984 */ /* 0x000fe20000000400 */
[----:B0-----:R-:W-:-:S03]  /*ab50*/  LEA R56, P3, R57, UR4, 0x1 ;  /* 0x0000000439387c11 */ /* 0x001fc6000f8608ff */
[----:B------:R-:W-:Y:S01]  /*ab60*/  LDS.U16 R49, [R49+0x340] ;  /* 0x0003400031317984 */ /* 0x000fe20000000400 */
[----:B------:R-:W0:Y:S01]  /*ab70*/  LDCU UR4, c[0x0][0x394] ;  /* 0x00007280ff0477ac */ /* 0x000e220008000800 */
[----:B------:R-:W-:Y:S02]  /*ab80*/  LEA.HI.X R57, R57, UR5, R60, 0x1, P3 ;  /* 0x0000000539397c11 */ /* 0x000fe400098f0c3c */
        /* <DEDUP_REMOVED lines=17> */
[----:B------:R-:W-:Y:S02]  /*aca0*/  LOP3.LUT R19, R21, 0xe0, RZ, 0xfc, !PT ;  /* 0x000000e015137812 */ /* 0x000fe400078efcff */
        /* <DEDUP_REMOVED lines=8> */
[C---:B------:R-:W-:Y:S02]  /*ad30*/  LOP3.LUT R19, R21.reuse, 0x160, RZ, 0xfc, !PT ;  /* 0x0000016015137812 */ /* 0x040fe400078efcff */
[----:B-1----:R-:W-:Y:S01]  /*ad40*/  LOP3.LUT R23, R21, 0x180, RZ, 0xfc, !PT ;  /* 0x0000018015177812 */ /* 0x002fe200078efcff */
[----:B------:R2:W-:Y:S01]  /*ad50*/  @!P5 STG.E.U16 desc[UR16][R56.64+0x140], R33 ;  /* 0x000140213800d986 */ /* 0x0005e2000c101510 */
[----:B------:R-:W-:-:S02]  /*ad60*/  ISETP.GE.AND P6, PT, R19, R58, PT ;  /* 0x0000003a1300720c */ /* 0x000fc40003fc6270 */
[-C--:B------:R-:W-:Y:S01]  /*ad70*/  ISETP.GE.AND P5, PT, R23, R58.reuse, PT ;  /* 0x0000003a1700720c */ /* 0x080fe20003fa6270 */
[----:B------:R2:W-:Y:S01]  /*ad80*/  @!P3 STG.E.U16 desc[UR16][R56.64+0x180], R35 ;  /* 0x000180233800b986 */ /* 0x0005e2000c101510 */
[-C--:B------:R-:W-:Y:S02]  /*ad90*/  ISETP.GE.AND P1, PT, R55, R58.reuse, PT ;  /* 0x0000003a3700720c */ /* 0x080fe40003f26270 */
[C---:B------:R-:W-:Y:S01]  /*ada0*/  LOP3.LUT R19, R21.reuse, 0x1a0, RZ, 0xfc, !PT ;  /* 0x000001a015137812 */ /* 0x040fe200078efcff */
[----:B------:R2:W-:Y:S01]  /*adb0*/  @!P2 STG.E.U16 desc[UR16][R56.64+0x1c0], R37 ;  /* 0x0001c0253800a986 */ /* 0x0005e2000c101510 */
[----:B------:R-:W-:Y:S02]  /*adc0*/  LOP3.LUT R23, R21, 0x1c0, RZ, 0xfc, !PT ;  /* 0x000001c015177812 */ /* 0x000fe400078efcff */
[----:B------:R-:W-:Y:S01]  /*add0*/  ISETP.GE.AND P3, PT, R19, R58, PT ;  /* 0x0000003a1300720c */ /* 0x000fe20003f66270 */
[----:B------:R2:W-:Y:S01]  /*ade0*/  @!P0 STG.E.U16 desc[UR16][R56.64+0x240], R41 ;  /* 0x0002402938008986 */ /* 0x0005e2000c101510 */
[----:B------:R-:W-:-:S02]  /*adf0*/  LOP3.LUT R55, R21, 0x140, RZ, 0xfc, !PT ;  /* 0x0000014015377812 */ /* 0x000fc400078efcff */
[----:B------:R-:W-:Y:S01]  /*ae00*/  LOP3.LUT R19, R21, 0x1e0, RZ, 0xfc, !PT ;  /* 0x000001e015137812 */ /* 0x000fe200078efcff */
[----:B------:R2:W-:Y:S01]  /*ae10*/  @!P6 STG.E.U16 desc[UR16][R56.64+0x2c0], R45 ;  /* 0x0002c02d3800e986 */ /* 0x0005e2000c101510 */
[-C--:B------:R-:W-:Y:S02]  /*ae20*/  ISETP.GE.AND P2, PT, R23, R58.reuse, PT ;  /* 0x0000003a1700720c */ /* 0x080fe40003f46270 */
[----:B------:R-:W-:Y:S01]  /*ae30*/  ISETP.GE.AND P4, PT, R55, R58, PT ;  /* 0x0000003a3700720c */ /* 0x000fe20003f86270 */
[----:B------:R2:W-:Y:S01]  /*ae40*/  @!P5 STG.E.U16 desc[UR16][R56.64+0x300], R47 ;  /* 0x0003002f3800d986 */ /* 0x0005e2000c101510 */
[----:B0-----:R-:W-:-:S03]  /*ae50*/  ISETP.GE.AND P0, PT, R6, UR4, PT ;  /* 0x0000000406007c0c */ /* 0x001fc6000bf06270 */
[----:B------:R2:W-:Y:S01]  /*ae60*/  @!P1 STG.E.U16 desc[UR16][R56.64+0x200], R39 ;  /* 0x0002002738009986 */ /* 0x0005e2000c101510 */
[----:B------:R-:W-:-:S03]  /*ae70*/  ISETP.GE.AND P1, PT, R19, R58, PT ;  /* 0x0000003a1300720c */ /* 0x000fc60003f26270 */
[----:B------:R2:W-:Y:S01]  /*ae80*/  @!P3 STG.E.U16 desc[UR16][R56.64+0x340], R49 ;  /* 0x000340313800b986 */ /* 0x0005e2000c101510 */
[----:B------:R-:W-:-:S03]  /*ae90*/  IADD3 R7, P3, PT, R7, 0x400, RZ ;  /* 0x0000040007077810 */ /* 0x000fc60007f7e0ff */
[----:B------:R2:W-:Y:S01]  /*aea0*/  @!P2 STG.E.U16 desc[UR16][R56.64+0x380], R51 ;  /* 0x000380333800a986 */ /* 0x0005e2000c101510 */
[----:B------:R-:W-:Y:S02]  /*aeb0*/  IADD3 R13, P2, PT, R13, 0x800, RZ ;  /* 0x000008000d0d7810 */ /* 0x000fe40007f5e0ff */
[----:B------:R-:W-:Y:S01]  /*aec0*/  IADD3.X R10, PT, PT, RZ, R10, RZ, P3, !PT ;  /* 0x0000000aff0a7210 */ /* 0x000fe20001ffe4ff */
[----:B------:R2:W-:Y:S01]  /*aed0*/  @!P4 STG.E.U16 desc[UR16][R56.64+0x280], R43 ;  /* 0x0002802b3800c986 */ /* 0x0005e2000c101510 */
[----:B------:R-:W-:Y:S01]  /*aee0*/  IADD3 R8, P4, PT, R8, 0x400, RZ ;  /* 0x0000040008087810 */ /* 0x000fe20007f9e0ff */
[----:B------:R-:W-:Y:S02]  /*aef0*/  IMAD.X R17, RZ, RZ, R17, P2 ;  /* 0x000000ffff117224 */ /* 0x000fe400010e0611 */
[----:B------:R2:W-:Y:S01]  /*af00*/  @!P1 STG.E.U16 desc[UR16][R56.64+0x3c0], R53 ;  /* 0x0003c03538009986 */ /* 0x0005e2000c101510 */
[----:B------:R-:W-:Y:S02]  /*af10*/  IADD3 R11, P1, PT, R11, 0x800, RZ ;  /* 0x000008000b0b7810 */ /* 0x000fe40007f3e0ff */
[----:B------:R-:W-:-:S02]  /*af20*/  IADD3.X R9, PT, PT, RZ, R9, RZ, P4, !PT ;  /* 0x00000009ff097210 */ /* 0x000fc400027fe4ff */
[----:B------:R-:W-:Y:S01]  /*af30*/  IADD3.X R15, PT, PT, RZ, R15, RZ, P1, !PT ;  /* 0x0000000fff0f7210 */ /* 0x000fe20000ffe4ff */
[----:B------:R-:W-:Y:S08]  /*af40*/  @!P0 BRA `(.L_x_1576) ;  /* 0xffffff5800388947 */ /* 0x000ff0000383ffff */
[----:B------:R-:W-:Y:S05]  /*af50*/  EXIT ;  /* 0x000000000000794d */ /* 0x000fea0003800000 */
.L_x_1577:
        /* <DEDUP_REMOVED lines=10> */
.L_x_5036:


//--------------------- .text._Z25selective_scan_fwd_kernelI32Selective_Scan_fwd_kernel_traitsILi32ELi16ELi1ELb0ELb1ELb1ELb1EN3c108BFloat16ENS1_7complexIfEEEEv13SSMParamsBase --------------------------
	.section	.text._Z25selective_scan_fwd_kernelI32Selective_Scan_fwd_kernel_traitsILi32ELi16ELi1ELb0ELb1ELb1ELb1EN3c108BFloat16ENS1_7complexIfEEEEv13SSMParamsBase,"ax",@progbits
	.align	128
        .global         _Z25selective_scan_fwd_kernelI32Selective_Scan_fwd_kernel_traitsILi32ELi16ELi1ELb0ELb1ELb1ELb1EN3c108BFloat16ENS1_7complexIfEEEEv13SSMParamsBase
        .type           _Z25selective_scan_fwd_kernelI32Selective_Scan_fwd_kernel_traitsILi32ELi16ELi1ELb0ELb1ELb1ELb1EN3c108BFloat16ENS1_7complexIfEEEEv13SSMParamsBase,@function
        .size           _Z25selective_scan_fwd_kernelI32Selective_Scan_fwd_kernel_traitsILi32ELi16ELi1ELb0ELb1ELb1ELb1EN3c108BFloat16ENS1_7complexIfEEEEv13SSMParamsBase,(.L_x_5037 - _Z25selective_scan_fwd_kernelI32Selective_Scan_fwd_kernel_traitsILi32ELi16ELi1ELb0ELb1ELb1ELb1EN3c108BFloat16ENS1_7complexIfEEEEv13SSMParamsBase)
        .other          _Z25selective_scan_fwd_kernelI32Selective_Scan_fwd_kernel_traitsILi32ELi16ELi1ELb0ELb1ELb1ELb1EN3c108BFloat16ENS1_7complexIfEEEEv13SSMParamsBase,@"STO_CUDA_ENTRY STV_DEFAULT"
_Z25selective_scan_fwd_kernelI32Selective_Scan_fwd_kernel_traitsILi32ELi16ELi1ELb0ELb1ELb1ELb1EN3c108BFloat16ENS1_7complexIfEEEEv13SSMParamsBase:
.text._Z25selective_scan_fwd_kernelI32Selective_Scan_fwd_kernel_traitsILi32ELi16ELi1ELb0ELb1ELb1ELb1EN3c108BFloat16ENS1_7complexIfEEEEv13SSMParamsBase:
        /* <DEDUP_REMOVED lines=32> */
[----:B0-----:R-:W-:-:S05]  /*0200*/  IMAD.MOV.U32 R8, RZ, RZ, RZ ;  /* 0x000000ffff087224 */ /* 0x001fca00078e00ff */
[----:B------:R-:W0:Y:S01]  /*0210*/  LDC.64 R24, c[0x0][0x3e8] ;  /* 0x0000fa00ff187b82 */ /* 0x000e220000000a00 */
[----:B----4-:R-:W-:-:S07]  /*0220*/  IADD3 R13, PT, PT, RZ, -R9, RZ ;  /* 0x80000009ff0d7210 */ /* 0x010fce0007ffe0ff */
[----:B------:R-:W4:Y:S01]  /*0230*/  LDC.64 R26, c[0x0][0x450] ;  /* 0x00011400ff1a7b82 */ /* 0x000f220000000a00 */
[----:B------:R-:W-:-:S04]  /*0240*/  IMAD R5, R13, R12, RZ ;  /* 0x0000000c0d057224 */ /* 0x000fc800078e02ff */
[----:B------:R-:W-:Y:S01]  /*0250*/  IMAD.HI.U32 R9, R9, R5, R8 ;  /* 0x0000000509097227 */ /* 0x000fe200078e0008 */
[----:B------:R-:W-:Y:S02]  /*0260*/  MOV R5, R4 ;  /* 0x0000000400057202 */ /* 0x000fe40000000f00 */
[----:B------:R-:W0:Y:S03]  /*0270*/  LDC R13, c[0x0][0x384] ;  /* 0x0000e100ff0d7b82 */ /* 0x000e260000000800 */
[----:B------:R-:W-:-:S05]  /*0280*/  IMAD.HI.U32 R4, R9, R5, RZ ;  /* 0x0000000509047227 */ /* 0x000fca00078e00ff */
[----:B---3--:R-:W-:-:S05]  /*0290*/  IADD3 R6, PT, PT, -R4, RZ, RZ ;  /* 0x000000ff04067210 */ /* 0x008fca0007ffe1ff */
[----:B------:R-:W-:-:S05]  /*02a0*/  IMAD R5, R12, R6, R5 ;  /* 0x000000060c057224 */ /* 0x000fca00078e0205 */
[----:B------:R-:W-:-:S13]  /*02b0*/  ISETP.GT.U32.AND P2, PT, R12, R5, PT ;  /* 0x000000050c00720c */ /* 0x000fda0003f44070 */
[----:B------:R-:W-:-:S05]  /*02c0*/  @!P2 IMAD.IADD R5, R5, 0x1, -R12 ;  /* 0x000000010505a824 */ /* 0x000fca00078e0a0c */
[----:B------:R-:W-:Y:S02]  /*02d0*/  ISETP.GE.U32.AND P0, PT, R5, R12, PT ;  /* 0x0000000c0500720c */ /* 0x000fe40003f06070 */
[----:B------:R-:W-:Y:S01]  /*02e0*/  @!P2 IADD3 R4, PT, PT, R4, 0x1, RZ ;  /* 0x000000010404a810 */ /* 0x000fe20007ffe0ff */
[----:B------:R-:W-:Y:S01]  /*02f0*/  UIMAD.WIDE.U32 UR4, UR20, UR8, URZ ;  /* 0x00000008140472a5 */ /* 0x000fe2000f8e00ff */
[----:B------:R-:W-:Y:S01]  /*0300*/  LOP3.LUT R5, R0, R11, RZ, 0x3c, !PT ;  /* 0x0000000b00057212 */ /* 0x000fe200078e3cff */
[----:B------:R-:W-:Y:S01]  /*0310*/  UIMAD.WIDE.U32 UR6, UR20, UR12, URZ ;  /* 0x0000000c140672a5 */ /* 0x000fe2000f8e00ff */
[----:B------:R-:W-:Y:S01]  /*0320*/  ISETP.NE.AND P1, PT, R11, RZ, PT ;  /* 0x000000ff0b00720c */ /* 0x000fe20003f25270 */
[----:B------:R-:W-:Y:S01]  /*0330*/  UIMAD UR9, UR20, UR9, UR5 ;  /* 0x00000009140972a4 */ /* 0x000fe2000f8e0205 */
[----:B------:R-:W-:Y:S01]  /*0340*/  ISETP.GE.AND P3, PT, R5, RZ, PT ;  /* 0x000000ff0500720c */ /* 0x000fe20003f66270 */
[----:B------:R-:W-:-:S04]  /*0350*/  UIMAD UR8, UR20, UR13, UR7 ;  /* 0x0000000d140872a4 */ /* 0x000fc8000f8e0207 */
[----:B------:R-:W-:Y:S02]  /*0360*/  @P0 IADD3 R4, PT, PT, R4, 0x1, RZ ;  /* 0x0000000104040810 */ /* 0x000fe40007ffe0ff */
[----:B------:R-:W-:Y:S01]  /*0370*/  ISETP.GE.AND P0, PT, R28, 0x1, PT ;  /* 0x000000011c00780c */ /* 0x000fe20003f06270 */
[----:B------:R-:W-:Y:S01]  /*0380*/  IMAD.U32 R7, RZ, RZ, UR5 ;  /* 0x00000005ff077e24 */ /* 0x000fe2000f8e00ff */
[----:B------:R-:W-:Y:S01]  /*0390*/  MOV R6, UR4 ;  /* 0x0000000400067c02 */ /* 0x000fe20008000f00 */
[----:B------:R-:W-:Y:S01]  /*03a0*/  IMAD.U32 R7, RZ, RZ, UR9 ;  /* 0x00000009ff077e24 */ /* 0x000fe2000f8e00ff */
[----:B------:R-:W-:Y:S01]  /*03b0*/  MOV R9, UR7 ;  /* 0x0000000700097c02 */ /* 0x000fe20008000f00 */
[----:B------:R-:W-:Y:S01]  /*03c0*/  IMAD.MOV.U32 R5, RZ, RZ, R4 ;  /* 0x000000ffff057224 */ /* 0x000fe200078e0004 */
[----:B------:R-:W-:Y:S01]  /*03d0*/  MOV R9, UR8 ;  /* 0x0000000800097c02 */ /* 0x000fe20008000f00 */
[----:B------:R-:W3:Y:S01]  /*03e0*/  LDCU.64 UR8, c[0x0][0x3d0] ;  /* 0x00007a00ff0877ac */ /* 0x000ee20008000a00 */
[----:B------:R-:W-:Y:S01]  /*03f0*/  MOV R8, UR6 ;  /* 0x0000000600087c02 */ /* 0x000fe20008000f00 */
[----:B------:R-:W-:Y:S01]  /*0400*/  IMAD.WIDE.U32 R6, R0, UR10, R6 ;  /* 0x0000000a00067c25 */ /* 0x000fe2000f8e0006 */
[----:B------:R-:W-:Y:S01]  /*0410*/  UIMAD.WIDE.U32 UR4, UR20, UR16, URZ ;  /* 0x00000010140472a5 */ /* 0x000fe2000f8e00ff */
[----:B------:R-:W-:-:S02]  /*0420*/  @!P3 IADD3 R5, PT, PT, -R5, RZ, RZ ;  /* 0x000000ff0505b210 */ /* 0x000fc40007ffe1ff */
[----:B------:R-:W-:Y:S01]  /*0430*/  @!P1 LOP3.LUT R5, RZ, R11, RZ, 0x33, !PT ;  /* 0x0000000bff059212 */ /* 0x000fe200078e33ff */
[----:B01234-:R-:W-:Y:S08]  /*0440*/  @!P0 EXIT ;  /* 0x000000000000894d */ /* 0x01fff00003800000 */
[----:B------:R-:W0:Y:S01]  /*0450*/  S2R R4, SR_TID.X ;  /* 0x0000000000047919 */ /* 0x000e220000002100 */
[C---:B------:R-:W-:Y:S01]  /*0460*/  IMAD R16, R0.reuse, UR11, R7 ;  /* 0x0000000b00107c24 */ /* 0x040fe2000f8e0207 */
[----:B------:R-:W-:Y:S01]  /*0470*/  UIMAD.WIDE.U32 UR6, UR20, UR8, URZ ;  /* 0x00000008140672a5 */ /* 0x000fe2000f8e00ff */
[----:B------:R-:W-:Y:S01]  /*0480*/  SHF.R.S32.HI R7, RZ, 0x1f, R5 ;  /* 0x0000001fff077819 */ /* 0x000fe20000011405 */
[----:B------:R-:W-:Y:S01]  /*0490*/  UIMAD UR5, UR20, UR17, UR5 ;  /* 0x00000011140572a4 */ /* 0x000fe2000f8e0205 */
[----:B------:R-:W-:Y:S01]  /*04a0*/  IMAD.WIDE.U32 R8, R0, UR14, R8 ;  /* 0x0000000e00087c25 */ /* 0x000fe2000f8e0008 */
[----:B------:R-:W-:Y:S01]  /*04b0*/  UIMAD UR7, UR20, UR9, UR7 ;  /* 0x00000009140772a4 */ /* 0x000fe2000f8e0207 */
[C---:B------:R-:W-:Y:S01]  /*04c0*/  LEA R14, P0, R6.reuse, R14, 0x1 ;  /* 0x0000000e060e7211 */ /* 0x040fe200078008ff */
[----:B------:R-:W1:Y:S01]  /*04d0*/  LDCU UR8, c[0x0][0x38c] ;  /* 0x00007180ff0877ac */ /* 0x000e620008000800 */
[C---:B------:R-:W-:Y:S02]  /*04e0*/  IMAD R10, R7.reuse, R18, RZ ;  /* 0x00000012070a7224 */ /* 0x040fe400078e02ff */
[----:B------:R-:W-:Y:S01]  /*04f0*/  IMAD R12, R7, R24, RZ ;  /* 0x00000018070c7224 */ /* 0x000fe200078e02ff */
[----:B------:R-:W-:Y:S01]  /*0500*/  LEA.HI.X R16, R6, R15, R16, 0x1, P0 ;  /* 0x0000000f06107211 */ /* 0x000fe200000f0c10 */
[----:B------:R-:W-:-:S02]  /*0510*/  IMAD R19, R5, R19, R10 ;  /* 0x0000001305137224 */ /* 0x000fc400078e020a */
[----:B------:R-:W-:-:S04]  /*0520*/  IMAD.WIDE.U32 R10, R5, R24, UR6 ;  /* 0x00000006050a7e25 */ /* 0x000fc8000f8e0018 */
[C---:B------:R-:W-:Y:S01]  /*0530*/  IMAD R17, R5.reuse, R25, R12 ;  /* 0x0000001905117224 */ /* 0x040fe200078e020c */
[----:B------:R-:W-:Y:S01]  /*0540*/  LEA R12, P0, R8, R20, 0x1 ;  /* 0x00000014080c7211 */ /* 0x000fe200078008ff */
[----:B------:R-:W-:Y:S02]  /*0550*/  IMAD R9, R0, UR15, R9 ;  /* 0x0000000f00097c24 */ /* 0x000fe4000f8e0209 */
[----:B------:R-:W-:Y:S01]  /*0560*/  IMAD.WIDE.U32 R6, R5, R18, UR4 ;  /* 0x0000000405067e25 */ /* 0x000fe2000f8e0012 */
[----:B------:R-:W2:Y:S03]  /*0570*/  LDCU.U8 UR4, c[0x0][0x39e] ;  /* 0x000073c0ff0477ac */ /* 0x000ea60008000000 */
[----:B------:R-:W-:Y:S01]  /*0580*/  IMAD R5, R13, UR20, R0 ;  /* 0x000000140d057c24 */ /* 0x000fe2000f8e0200 */
[----:B------:R-:W-:Y:S01]  /*0590*/  LEA R13, P2, R10, R26, 0x1 ;  /* 0x0000001a0a0d7211 */ /* 0x000fe200078408ff */
[----:B------:R-:W-:Y:S01]  /*05a0*/  IMAD.IADD R17, R11, 0x1, R17 ;  /* 0x000000010b117824 */ /* 0x000fe200078e0211 */
[----:B------:R-:W-:Y:S01]  /*05b0*/  LEA.HI.X R11, R8, R21, R9, 0x1, P0 ;  /* 0x00000015080b7211 */ /* 0x000fe200000f0c09 */
[----:B------:R-:W-:Y:S01]  /*05c0*/  IMAD R5, R5, R28, RZ ;  /* 0x0000001c05057224 */ /* 0x000fe200078e02ff */
[----:B------:R-:W-:Y:S01]  /*05d0*/  LEA R15, P1, R6, R22, 0x1 ;  /* 0x00000016060f7211 */ /* 0x000fe200078208ff */
[----:B0-----:R-:W-:Y:S01]  /*05e0*/  IMAD.SHL.U32 R9, R4, 0x20, RZ ;  /* 0x0000002004097824 */ /* 0x001fe200078e00ff */
[----:B------:R-:W-:Y:S01]  /*05f0*/  IADD3 R19, PT, PT, R7, R19, RZ ;  /* 0x0000001307137210 */ /* 0x000fe20007ffe0ff */
[----:B-1----:R-:W-:Y:S01]  /*0600*/  IMAD R5, R5, UR8, RZ ;  /* 0x0000000805057c24 */ /* 0x002fe2000f8e02ff */
[----:B------:R-:W-:-:S02]  /*0610*/  LEA.HI.X R17, R10, R27, R17, 0x1, P2 ;  /* 0x0000001b0a117211 */ /* 0x000fc400010f0c11 */
[----:B------:R-:W-:Y:S02]  /*0620*/  SHF.L.U32 R10, R4, 0x4, RZ ;  /* 0x00000004040a7819 */ /* 0x000fe400000006ff */
[----:B------:R-:W-:Y:S01]  /*0630*/  LEA.HI.X R19, R6, R23, R19, 0x1, P1 ;  /* 0x0000001706137211 */ /* 0x000fe200008f0c13 */
[----:B------:R-:W-:Y:S01]  /*0640*/  HFMA2 R6, -RZ, RZ, 0, 0 ;  /* 0x00000000ff067431 */ /* 0x000fe200000001ff */
[----:B------:R-:W-:Y:S01]  /*0650*/  LOP3.LUT R52, R9, 0x7c1f, R4, 0xc8, !PT ;  /* 0x00007c1f09347812 */ /* 0x000fe200078ec804 */
[----:B------:R-:W-:Y:S01]  /*0660*/  IMAD.MOV.U32 R9, RZ, RZ, R16 ;  /* 0x000000ffff097224 */ /* 0x000fe200078e0010 */
[----:B------:R-:W-:Y:S02]  /*0670*/  LOP3.LUT R21, R10, 0x3e00, RZ, 0xc0, !PT ;  /* 0x00003e000a157812 */ /* 0x000fe400078ec0ff */
[----:B------:R-:W-:Y:S02]  /*0680*/  MOV R8, R14 ;  /* 0x0000000e00087202 */ /* 0x000fe40000000f00 */
[----:B------:R-:W-:-:S02]  /*0690*/  MOV R7, R12 ;  /* 0x0000000c00077202 */ /* 0x000fc40000000f00 */
        /* <DEDUP_REMOVED lines=21> */
[----:B------:R-:W-:Y:S01]  /*07f0*/  MOV R11, R15 ;  /* 0x0000000f000b7202 */ /* 0x000fe20000000f00 */
[----:B------:R-:W-:Y:S01]  /*0800*/  IMAD.MOV.U32 R15, RZ, RZ, R19 ;  /* 0x000000ffff0f7224 */ /* 0x000fe200078e0013 */
[----:B------:R-:W-:Y:S02]  /*0810*/  LOP3.LUT R21, R21, 0x1f, R4, 0xf8, !PT ;  /* 0x0000001f15157812 */ /* 0x000fe400078ef804 */
[----:B--2---:R-:W-:-:S07]  /*0820*/  LOP3.LUT R52, R52, 0x360, RZ, 0xfc, !PT ;  /* 0x0000036034347812 */ /* 0x004fce00078efcff */
.L_x_1614:
[----:B0-----:R-:W0:Y:S01]  /*0830*/  LDC R19, c[0x0][0x388] ;  /* 0x0000e200ff137b82 */ /* 0x001e220000000800 */
[----:B------:R-:W-:Y:S01]  /*0840*/  SHF.L.U32 R135, R4, 0x4, RZ ;  /* 0x0000000404877819 */ /* 0x000fe200000006ff */
[----:B------:R-:W-:Y:S01]  /*0850*/  IMAD.WIDE.U32 R54, R21, 0x2, R8 ;  /* 0x0000000215367825 */ /* 0x000fe200078e0008 */
[----:B------:R-:W-:Y:S02]  /*0860*/  PRMT R58, RZ, 0x7610, R58 ;  /* 0x00007610ff3a7816 */ /* 0x000fe4000000003a */
[----:B------:R-:W-:Y:S02]  /*0870*/  LOP3.LUT R23, R135, 0x3e00, RZ, 0xc0, !PT ;  /* 0x00003e0087177812 */ /* 0x000fe400078ec0ff */
[----:B------:R-:W-:Y:S02]  /*0880*/  PRMT R72, RZ, 0x7610, R72 ;  /* 0x00007610ff487816 */ /* 0x000fe40000000048 */
[----:B------:R-:W-:Y:S02]  /*0890*/  LOP3.LUT R90, R23, 0x1f, R4, 0xf8, !PT ;  /* 0x0000001f175a7812 */ /* 0x000fe400078ef804 */
[----:B------:R-:W-:-:S02]  /*08a0*/  PRMT R60, RZ, 0x7610, R60 ;  /* 0x00007610ff3c7816 */ /* 0x000fc4000000003c */
[C---:B------:R-:W-:Y:S02]  /*08b0*/  LOP3.LUT R23, R90.reuse, 0x20, RZ, 0xfc, !PT ;  /* 0x000000205a177812 */ /* 0x040fe400078efcff */
[C---:B------:R-:W-:Y:S02]  /*08c0*/  LOP3.LUT R25, R90.reuse, 0x40, RZ, 0xfc, !PT ;  /* 0x000000405a197812 */ /* 0x040fe400078efcff */
[----:B------:R-:W-:Y:S02]  /*08d0*/  LOP3.LUT R27, R90, 0x60, RZ, 0xfc, !PT ;  /* 0x000000605a1b7812 */ /* 0x000fe400078efcff */
[----:B------:R-:W-:Y:S02]  /*08e0*/  PRMT R74, RZ, 0x7610, R74 ;  /* 0x00007610ff4a7816 */ /* 0x000fe4000000004a */
[----:B------:R-:W-:Y:S02]  /*08f0*/  PRMT R70, RZ, 0x7610, R70 ;  /* 0x00007610ff467816 */ /* 0x000fe40000000046 */
[----:B------:R-:W-:Y:S01]  /*0900*/  PRMT R68, RZ, 0x7610, R68 ;  /* 0x00007610ff447816 */ /* 0x000fe20000000044 */
[----:B0-----:R-:W-:Y:S01]  /*0910*/  IMAD R88, R6, -0x200, R19 ;  /* 0xfffffe0006587824 */ /* 0x001fe200078e0213 */
[----:B------:R-:W-:-:S02]  /*0920*/  PRMT R66, RZ, 0x7610, R66 ;  /* 0x00007610ff427816 */ /* 0x000fc40000000042 */
[----:B------:R-:W-:Y:S02]  /*0930*/  PRMT R64, RZ, 0x7610, R64 ;  /* 0x00007610ff407816 */ /* 0x000fe40000000040 */
[-C--:B------:R-:W-:Y:S02]  /*0940*/  ISETP.GE.AND P0, PT, R21, R88.reuse, PT ;  /* 0x000000581500720c */ /* 0x080fe40003f06270 */
[C---:B------:R-:W-:Y:S02]  /*0950*/  LOP3.LUT R21, R90.reuse, 0x80, RZ, 0xfc, !PT ;  /* 0x000000805a157812 */ /* 0x040fe400078efcff */
[----:B------:R-:W-:Y:S02]  /*0960*/  P2R R39, PR, RZ, 0x1 ;  /* 0x00000001ff277803 */ /* 0x000fe40000000000 */
[----:B------:R-:W-:Y:S02]  /*0970*/  LEA R56, P0, R90, R7, 0x1 ;  /* 0x000000075a387211 */ /* 0x000fe400078008ff */
[----:B------:R-:W-:Y:S01]  /*0980*/  ISETP.GE.AND P3, PT, R21, R88, PT ;  /* 0x000000581500720c */ /* 0x000fe20003f66270 */
[----:B------:R-:W-:Y:S01]  /*0990*/  BAR.SYNC.DEFER_BLOCKING 0x0 ;  /* 0x0000000000007b1d */ /* 0x000fe20000010000 */
[----:B------:R-:W-:-:S02]  /*09a0*/  IADD3.X R57, PT, PT, RZ, R10, RZ, P0, !PT ;  /* 0x0000000aff397210 */ /* 0x000fc400007fe4ff */
[----:B------:R-:W-:Y:S02]  /*09b0*/  ISETP.NE.AND P0, PT, R39, RZ, PT ;  /* 0x000000ff2700720c */ /* 0x000fe40003f05270 */
[C---:B------:R-:W-:Y:S02]  /*09c0*/  LOP3.LUT R21, R90.reuse, 0xe0, RZ, 0xfc, !PT ;  /* 0x000000e05a157812 */ /* 0x040fe400078efcff */
[-C--:B------:R-:W-:Y:S02]  /*09d0*/  ISETP.GE.AND P6, PT, R23, R88.reuse, PT ;  /* 0x000000581700720c */ /* 0x080fe40003fc6270 */
[----:B------:R-:W-:Y:S02]  /*09e0*/  LOP3.LUT R23, R90, 0xa0, RZ, 0xfc, !PT ;  /* 0x000000a05a177812 */ /* 0x000fe400078efcff */
[-C--:B------:R-:W-:Y:S02]  /*09f0*/  ISETP.GE.AND P5, PT, R25, R88.reuse, PT ;  /* 0x000000581900720c */ /* 0x080fe40003fa6270 */
[----:B------:R-:W-:-:S02]  /*0a00*/  ISETP.GE.AND P2, PT, R23, R88, PT ;  /* 0x000000581700720c */ /* 0x000fc40003f46270 */
[C---:B------:R-:W-:Y:S02]  /*0a10*/  LOP3.LUT R23, R90.reuse, 0x100, RZ, 0xfc, !PT ;  /* 0x000001005a177812 */ /* 0x040fe400078efcff */
[C---:B------:R-:W-:Y:S02]  /*0a20*/  LOP3.LUT R25, R90.reuse, 0xc0, RZ, 0xfc, !PT ;  /* 0x000000c05a197812 */ /* 0x040fe400078efcff */
[-C--:B------:R-:W-:Y:S02]  /*0a30*/  ISETP.GE.AND P4, PT, R27, R88.reuse, PT ;  /* 0x000000581b00720c */ /* 0x080fe40003f86270 */
[-C--:B------:R-:W-:Y:S02]  /*0a40*/  ISETP.GE.AND P1, PT, R25, R88.reuse, PT ;  /* 0x000000581900720c */ /* 0x080fe40003f26270 */
[----:B------:R-:W-:Y:S01]  /*0a50*/  LOP3.LUT R25, R90, 0x120, RZ, 0xfc, !PT ;  /* 0x000001205a197812 */ /* 0x000fe200078efcff */
[----:B------:R-:W2:Y:S01]  /*0a60*/  @!P0 LDG.E.U16 R58, desc[UR18][R54.64] ;  /* 0x00000012363a8981 */ /* 0x000ea2000c1e1500 */
[----:B------:R-:W-:-:S02]  /*0a70*/  ISETP.GE.AND P0, PT, R21, R88, PT ;  /* 0x000000581500720c */ /* 0x000fc40003f06270 */
[C---:B------:R-:W-:Y:S01]  /*0a80*/  LOP3.LUT R27, R90.reuse, 0x140, RZ, 0xfc, !PT ;  /* 0x000001405a1b7812 */ /* 0x040fe200078efcff */
[----:B------:R-:W3:Y:S01]  /*0a90*/  @!P6 LDG.E.U16 R60, desc[UR18][R54.64+0x40] ;  /* 0x00004012363ce981 */ /* 0x000ee2000c1e1500 */
[----:B------:R-:W-:Y:S02]  /*0aa0*/  P2R R21, PR, RZ, 0x1 ;  /* 0x00000001ff157803 */ /* 0x000fe40000000000 */
[----:B------:R-:W-:Y:S01]  /*0ab0*/  PRMT R62, RZ, 0x7610, R62 ;  /* 0x00007610ff3e7816 */ /* 0x000fe2000000003e */
[----:B------:R-:W4:Y:S01]  /*0ac0*/  @!P2 LDG.E.U16 R68, desc[UR18][R54.64+0x140] ;  /* 0x000140123644a981 */ /* 0x000f22000c1e1500 */
[C---:B------:R-:W-:Y:S02]  /*0ad0*/  LOP3.LUT R29, R90.reuse, 0x160, RZ, 0xfc, !PT ;  /* 0x000001605a1d7812 */ /* 0x040fe400078efcff */
[----:B------:R-:W-:Y:S01]  /*0ae0*/  LOP3.LUT R31, R90, 0x180, RZ, 0xfc, !PT ;  /* 0x000001805a1f7812 */ /* 0x000fe200078efcff */
[----:B------:R-:W4:Y:S01]  /*0af0*/  @!P1 LDG.E.U16 R70, desc[UR18][R54.64+0x180] ;  /* 0x0001801236469981 */ /* 0x000f22000c1e1500 */
[----:B------:R-:W-:-:S02]  /*0b00*/  P2R R51, PR, RZ, 0x2 ;  /* 0x00000002ff337803 */ /* 0x000fc40000000000 */
[C---:B------:R-:W-:Y:S01]  /*0b10*/  LOP3.LUT R33, R90.reuse, 0x1a0, RZ, 0xfc, !PT ;  /* 0x000001a05a217812 */ /* 0x040fe200078efcff */
[----:B------:R-:W4:Y:S01]  /*0b20*/  @!P0 LDG.E.U16 R72, desc[UR18][R54.64+0x1c0] ;  /* 0x0001c01236488981 */ /* 0x000f22000c1e1500 */
[-C--:B------:R-:W-:Y:S02]  /*0b30*/  ISETP.GE.AND P0, PT, R23, R88.reuse, PT ;  /* 0x000000581700720c */ /* 0x080fe40003f06270 */
[----:B------:R-:W-:Y:S01]  /*0b40*/  P2R R49, PR, RZ, 0x4 ;  /* 0x00000004ff317803 */ /* 0x000fe20000000000 */
[----:B------:R-:W4:Y:S01]  /*0b50*/  @!P3 LDG.E.U16 R66, desc[UR18][R54.64+0x100] ;  /* 0x000100123642b981 */ /* 0x000f22000c1e1500 */
[----:B------:R-:W-:Y:S02]  /*0b60*/  P2R R23, PR, RZ, 0x1 ;  /* 0x00000001ff177803 */ /* 0x000fe40000000000 */
[----:B------:R-:W-:Y:S01]  /*0b70*/  LOP3.LUT R35, R90, 0x1c0, RZ, 0xfc, !PT ;  /* 0x000001c05a237812 */ /* 0x000fe200078efcff */
[----:B------:R-:W4:Y:S01]  /*0b80*/  @!P4 LDG.E.U16 R64, desc[UR18][R54.64+0xc0] ;  /* 0x0000c0123640c981 */ /* 0x000f22000c1e1500 */
[----:B------:R-:W-:-:S02]  /*0b90*/  ISETP.GE.AND P1, PT, R27, R88, PT ;  /* 0x000000581b00720c */ /* 0x000fc40003f26270 */
[----:B------:R-:W-:Y:S01]  /*0ba0*/  P2R R47, PR, RZ, 0x8 ;  /* 0x00000008ff2f7803 */ /* 0x000fe20000000000 */
[----:B------:R-:W4:Y:S01]  /*0bb0*/  @!P5 LDG.E.U16 R62, desc[UR18][R54.64+0x80] ;  /* 0x00008012363ed981 */ /* 0x000f22000c1e1500 */
[----:B------:R-:W-:Y:S02]  /*0bc0*/  LOP3.LUT R37, R90, 0x1e0, RZ, 0xfc, !PT ;  /* 0x000001e05a257812 */ /* 0x000fe400078efcff */
[----:B------:R-:W-:Y:S01]  /*0bd0*/  P2R R45, PR, RZ, 0x10 ;  /* 0x00000010ff2d7803 */ /* 0x000fe20000000000 */
[----:B------:R-:W4:Y:S01]  /*0be0*/  @!P0 LDG.E.U16 R74, desc[UR18][R54.64+0x200] ;  /* 0x00020012364a8981 */ /* 0x000f22000c1e1500 */
[-C--:B------:R-:W-:Y:S02]  /*0bf0*/  ISETP.GE.AND P0, PT, R25, R88.reuse, PT ;  /* 0x000000581900720c */ /* 0x080fe40003f06270 */
[-C--:B------:R-:W-:Y:S02]  /*0c00*/  ISETP.GE.AND P2, PT, R29, R88.reuse, PT ;  /* 0x000000581d00720c */ /* 0x080fe40003f46270 */
[----:B------:R-:W-:-:S02]  /*0c10*/  ISETP.GE.AND P3, PT, R31, R88, PT ;  /* 0x000000581f00720c */ /* 0x000fc40003f66270 */
[----:B------:R-:W-:Y:S02]  /*0c20*/  P2R R43, PR, RZ, 0x20 ;  /* 0x00000020ff2b7803 */ /* 0x000fe40000000000 */
[-C--:B------:R-:W-:Y:S02]  /*0c30*/  ISETP.GE.AND P4, PT, R33, R88.reuse, PT ;  /* 0x000000582100720c */ /* 0x080fe40003f86270 */
[----:B------:R-:W-:Y:S02]  /*0c40*/  P2R R41, PR, RZ, 0x40 ;  /* 0x00000040ff297803 */ /* 0x000fe40000000000 */
[-C--:B------:R-:W-:Y:S02]  /*0c50*/  ISETP.GE.AND P5, PT, R35, R88.reuse, PT ;  /* 0x000000582300720c */ /* 0x080fe40003fa6270 */
[----:B------:R-:W-:Y:S02]  /*0c60*/  ISETP.GE.AND P6, PT, R37, R88, PT ;  /* 0x000000582500720c */ /* 0x000fe40003fc6270 */
[----:B------:R-:W-:-:S02]  /*0c70*/  PRMT R76, RZ, 0x7610, R76 ;  /* 0x00007610ff4c7816 */ /* 0x000fc4000000004c */
[----:B------:R-:W-:Y:S02]  /*0c80*/  PRMT R78, RZ, 0x7610, R78 ;  /* 0x00007610ff4e7816 */ /* 0x000fe4000000004e */
[----:B------:R-:W-:Y:S02]  /*0c90*/  PRMT R80, RZ, 0x7610, R80 ;  /* 0x00007610ff507816 */ /* 0x000fe40000000050 */
[----:B------:R-:W-:Y:S01]  /*0ca0*/  PRMT R82, RZ, 0x7610, R82 ;  /* 0x00007610ff527816 */ /* 0x000fe20000000052 */
[----:B------:R-:W4:Y:S01]  /*0cb0*/  @!P0 LDG.E.U16 R76, desc[UR18][R54.64+0x240] ;  /* 0x00024012364c8981 */ /* 0x000f22000c1e1500 */
        /* <DEDUP_REMOVED lines=8> */
[----:B------:R0:W4:Y:S01]  /*0d40*/  @!P6 LDG.E.U16 R59, desc[UR18][R54.64+0x3c0] ;  /* 0x0003c012363be981 */ /* 0x000122000c1e1500 */
[----:B------:R-:W-:-:S02]  /*0d50*/  P2R R95, PR, RZ, 0x1 ;  /* 0x00000001ff5f7803 */ /* 0x000fc40000000000 */
[----:B------:R-:W-:-:S04]  /*0d60*/  ISETP.NE.AND P0, PT, R23, RZ, PT ;  /* 0x000000ff1700720c */ /* 0x000fc80003f05270 */
[----:B------:R-:W-:Y:S02]  /*0d70*/  P2R R93, PR, RZ, 0x1 ;  /* 0x00000001ff5d7803 */ /* 0x000fe40000000000 */
[----:B------:R-:W-:Y:S02]  /*0d80*/  ISETP.NE.AND P0, PT, R21, RZ, PT ;  /* 0x000000ff1500720c */ /* 0x000fe40003f05270 */
[----:B------:R-:W1:Y:S01]  /*0d90*/  S2R R21, SR_LANEID ;  /* 0x0000000000157919 */ /* 0x000e620000000000 */
[----:B------:R-:W0:Y:S01]  /*0da0*/  S2R R88, SR_CgaCtaId ;  /* 0x0000000000587919 */ /* 0x000e220000008800 */
[----:B------:R-:W-:Y:S02]  /*0db0*/  P2R R91, PR, RZ, 0x1 ;  /* 0x00000001ff5b7803 */ /* 0x000fe40000000000 */
[----:B------:R-:W-:-:S04]  /*0dc0*/  ISETP.NE.AND P0, PT, R51, RZ, PT ;  /* 0x000000ff3300720c */ /* 0x000fc80003f05270 */
[----:B------:R-:W-:Y:S02]  /*0dd0*/  P2R R89, PR, RZ, 0x1 ;  /* 0x00000001ff597803 */ /* 0x000fe40000000000 */
[----:B------:R-:W-:Y:S02]  /*0de0*/  ISETP.NE.AND P0, PT, R49, RZ, PT ;  /* 0x000000ff3100720c */ /* 0x000fe40003f05270 */
[----:B------:R-:W-:Y:S02]  /*0df0*/  MOV R23, 0x400 ;  /* 0x0000040000177802 */ /* 0x000fe40000000f00 */
[----:B------:R-:W-:Y:S02]  /*0e00*/  P2R R87, PR, RZ, 0x1 ;  /* 0x00000001ff577803 */ /* 0x000fe40000000000 */
[----:B------:R-:W-:-:S04]  /*0e10*/  ISETP.NE.AND P0, PT, R47, RZ, PT ;  /* 0x000000ff2f00720c */ /* 0x000fc80003f05270 */
[----:B------:R-:W-:Y:S02]  /*0e20*/  P2R R85, PR, RZ, 0x1 ;  /* 0x00000001ff557803 */ /* 0x000fe40000000000 */
[----:B------:R-:W-:Y:S01]  /*0e30*/  ISETP.NE.AND P0, PT, R45, RZ, PT ;  /* 0x000000ff2d00720c */ /* 0x000fe20003f05270 */
[C---:B-1----:R-:W-:Y:S02]  /*0e40*/  VIADD R90, R21.reuse, 0x20 ;  /* 0x00000020155a7836 */ /* 0x042fe40000000000 */
[C---:B0-----:R-:W-:Y:S01]  /*0e50*/  VIADD R54, R21.reuse, 0x40 ;  /* 0x0000004015367836 */ /* 0x041fe20000000000 */
[----:B------:R-:W-:Y:S02]  /*0e60*/  LEA R23, R88, R23, 0x18 ;  /* 0x0000001758177211 */ /* 0x000fe400078ec0ff */
[-C--:B------:R-:W-:Y:S02]  /*0e70*/  LEA.HI.SX32 R88, R21, R21.reuse, 0x1b ;  /* 0x0000001515587211 */ /* 0x080fe400078fdaff */
[----:B------:R-:W-:-:S02]  /*0e80*/  LEA.HI.SX32 R90, R90, R21, 0x1b ;  /* 0x000000155a5a7211 */ /* 0x000fc400078fdaff */
[----:B------:R-:W-:Y:S02]  /*0e90*/  LEA R25, R88, R23, 0x1 ;  /* 0x0000001758197211 */ /* 0x000fe400078e08ff */
[----:B------:R-:W-:Y:S02]  /*0ea0*/  LEA.HI.SX32 R54, R54, R21, 0x1b ;  /* 0x0000001536367211 */ /* 0x000fe400078fdaff */
[----:B------:R-:W-:Y:S02]  /*0eb0*/  LEA R27, R90, R23, 0x1 ;  /* 0x000000175a1b7211 */ /* 0x000fe400078e08ff */
[----:B------:R-:W-:Y:S02]  /*0ec0*/  P2R R83, PR, RZ, 0x1 ;  /* 0x00000001ff537803 */ /* 0x000fe40000000000 */
[----:B------:R-:W-:Y:S02]  /*0ed0*/  ISETP.NE.AND P0, PT, R43, RZ, PT ;  /* 0x000000ff2b00720c */ /* 0x000fe40003f05270 */
[----:B------:R-:W-:-:S02]  /*0ee0*/  IADD3 R88, PT, PT, R21, 0x60, RZ ;  /* 0x0000006015587810 */ /* 0x000fc40007ffe0ff */
[----:B------:R-:W-:Y:S02]  /*0ef0*/  LEA R29, R54, R23, 0x1 ;  /* 0x00000017361d7211 */ /* 0x000fe400078e08ff */
[C---:B------:R-:W-:Y:S02]  /*0f00*/  IADD3 R54, PT, PT, R21.reuse, 0xe0, RZ ;  /* 0x000000e015367810 */ /* 0x040fe40007ffe0ff */
[C---:B------:R-:W-:Y:S01]  /*0f10*/  IADD3 R90, PT, PT, R21.reuse, 0x80, RZ ;  /* 0x00000080155a7810 */ /* 0x040fe20007ffe0ff */
[----:B------:R-:W-:Y:S01]  /*0f20*/  VIADD R92, R21, 0xa0 ;  /* 0x000000a0155c7836 */ /* 0x000fe20000000000 */
[----:B------:R-:W-:Y:S02]  /*0f30*/  P2R R81, PR, RZ, 0x1 ;  /* 0x00000001ff517803 */ /* 0x000fe40000000000 */
[----:B------:R-:W-:Y:S02]  /*0f40*/  LEA.HI.SX32 R88, R88, R21, 0x1b ;  /* 0x0000001558587211 */ /* 0x000fe400078fdaff */
[----:B------:R-:W-:-:S02]  /*0f50*/  ISETP.NE.AND P0, PT, R41, RZ, PT ;  /* 0x000000ff2900720c */ /* 0x000fc40003f05270 */
[----:B------:R-:W-:Y:S02]  /*0f60*/  IADD3 R94, PT, PT, R21, 0xc0, RZ ;  /* 0x000000c0155e7810 */ /* 0x000fe40007ffe0ff */
[-C--:B------:R-:W-:Y:S02]  /*0f70*/  LEA.HI.SX32 R54, R54, R21.reuse, 0x1b ;  /* 0x0000001536367211 */ /* 0x080fe400078fdaff */
[-C--:B------:R-:W-:Y:S01]  /*0f80*/  LEA.HI.SX32 R90, R90, R21.reuse, 0x1b ;  /* 0x000000155a5a7211 */ /* 0x080fe200078fdaff */
[--C-:B------:R-:W-:Y:S01]  /*0f90*/  IMAD R31, R88, 0x2, R23.reuse ;  /* 0x00000002581f7824 */ /* 0x100fe200078e0217 */
[----:B------:R-:W-:Y:S02]  /*0fa0*/  P2R R79, PR, RZ, 0x1 ;  /* 0x00000001ff4f7803 */ /* 0x000fe40000000000 */
[----:B------:R-:W-:Y:S01]  /*0fb0*/  ISETP.NE.AND P0, PT, R39, RZ, PT ;  /* 0x000000ff2700720c */ /* 0x000fe20003f05270 */
[----:B------:R-:W-:Y:S01]  /*0fc0*/  IMAD R39, R54, 0x2, R23 ;  /* 0x0000000236277824 */ /* 0x000fe200078e0217 */
[----:B------:R-:W-:-:S02]  /*0fd0*/  LEA.HI.SX32 R92, R92, R21, 0x1b ;  /* 0x000000155c5c7211 */ /* 0x000fc400078fdaff */
[----:B------:R-:W-:Y:S02]  /*0fe0*/  LEA.HI.SX32 R94, R94, R21, 0x1b ;  /* 0x000000155e5e7211 */ /* 0x000fe400078fdaff */
[C---:B------:R-:W-:Y:S02]  /*0ff0*/  IADD3 R88, PT, PT, R21.reuse, 0x140, RZ ;  /* 0x0000014015587810 */ /* 0x040fe40007ffe0ff */
[-C--:B------:R-:W-:Y:S02]  /*1000*/  LEA R33, R90, R23.reuse, 0x1 ;  /* 0x000000175a217211 */ /* 0x080fe400078e08ff */
[C---:B------:R-:W-:Y:S02]  /*1010*/  IADD3 R90, PT, PT, R21.reuse, 0x160, RZ ;  /* 0x00000160155a7810 */ /* 0x040fe40007ffe0ff */
[----:B------:R-:W-:Y:S01]  /*1020*/  IADD3 R54, PT, PT, R21, 0x180, RZ ;  /* 0x0000018015367810 */ /* 0x000fe20007ffe0ff */
[----:B------:R-:W-:Y:S01]  /*1030*/  IMAD R37, R94, 0x2, R23 ;  /* 0x000000025e257824 */ /* 0x000fe200078e0217 */
[----:B------:R-:W-:-:S02]  /*1040*/  LEA R35, R92, R23, 0x1 ;  /* 0x000000175c237211 */ /* 0x000fc400078e08ff */
[-C--:B------:R-:W-:Y:S02]  /*1050*/  LEA.HI.SX32 R88, R88, R21.reuse, 0x1b ;  /* 0x0000001558587211 */ /* 0x080fe400078fdaff */
[-C--:B------:R-:W-:Y:S02]  /*1060*/  LEA.HI.SX32 R90, R90, R21.reuse, 0x1b ;  /* 0x000000155a5a7211 */ /* 0x080fe400078fdaff */
[----:B------:R-:W-:Y:S01]  /*1070*/  LEA.HI.SX32 R54, R54, R21, 0x1b ;  /* 0x0000001536367211 */ /* 0x000fe200078fdaff */
[--C-:B------:R-:W-:Y:S01]  /*1080*/  IMAD R45, R88, 0x2, R23.reuse ;  /* 0x00000002582d7824 */ /* 0x100fe200078e0217 */
[C---:B------:R-:W-:Y:S02]  /*1090*/  SHF.L.U32 R55, R21.reuse, 0x4, RZ ;  /* 0x0000000415377819 */ /* 0x040fe400000006ff */
[----:B------:R-:W-:Y:S01]  /*10a0*/  LEA R47, R90, R23, 0x1 ;  /* 0x000000175a2f7211 */ /* 0x000fe200078e08ff */
[----:B------:R-:W-:Y:S01]  /*10b0*/  IMAD R49, R54, 0x2, R23 ;  /* 0x0000000236317824 */ /* 0x000fe200078e0217 */
[----:B--2---:R0:W-:Y:S04]  /*10c0*/  STS.U16 [R25], R58 ;  /* 0x0000003a19007388 */ /* 0x0041e80000000400 */
[----:B---3--:R1:W-:Y:S01]  /*10d0*/  STS.U16 [R27+0x40], R60 ;  /* 0x0000403c1b007388 */ /* 0x0083e20000000400 */
[C---:B0-----:R-:W-:Y:S01]  /*10e0*/  IADD3 R58, PT, PT, R21.reuse, 0x100, RZ ;  /* 0x00000100153a7810 */ /* 0x041fe20007ffe0ff */
[----:B-1----:R-:W-:-:S03]  /*10f0*/  VIADD R60, R21, 0x120 ;  /* 0x00000120153c7836 */ /* 0x002fc60000000000 */
[-C--:B------:R-:W-:Y:S02]  /*1100*/  LEA.HI.SX32 R58, R58, R21.reuse, 0x1b ;  /* 0x000000153a3a7211 */ /* 0x080fe400078fdaff */
[----:B------:R-:W-:Y:S02]  /*1110*/  LEA.HI.SX32 R60, R60, R21, 0x1b ;  /* 0x000000153c3c7211 */ /* 0x000fe400078fdaff */
[-C--:B------:R-:W-:Y:S01]  /*1120*/  LEA R41, R58, R23.reuse, 0x1 ;  /* 0x000000173a297211 */ /* 0x080fe200078e08ff */
[C---:B------:R-:W-:Y:S01]  /*1130*/  VIADD R58, R21.reuse, 0x1a0 ;  /* 0x000001a0153a7836 */ /* 0x040fe20000000000 */
[----:B------:R-:W-:Y:S02]  /*1140*/  LEA R43, R60, R23, 0x1 ;  /* 0x000000173c2b7211 */ /* 0x000fe400078e08ff */
[----:B------:R-:W-:Y:S01]  /*1150*/  IADD3 R60, PT, PT, R21, 0x1c0, RZ ;  /* 0x000001c0153c7810 */ /* 0x000fe20007ffe0ff */
[----:B----4-:R0:W-:Y:S01]  /*1160*/  STS.U16 [R29+0x80], R62 ;  /* 0x0000803e1d007388 */ /* 0x0101e20000000400 */
[----:B------:R-:W-:-:S02]  /*1170*/  LEA.HI.SX32 R58, R58, R21, 0x1b ;  /* 0x000000153a3a7211 */ /* 0x000fc400078fdaff */
[----:B------:R-:W-:Y:S01]  /*1180*/  LEA.HI.SX32 R60, R60, R21, 0x1b ;  /* 0x000000153c3c7211 */ /* 0x000fe200078fdaff */
[----:B------:R-:W-:Y:S01]  /*1190*/  STS.U16 [R31+0xc0], R64 ;  /* 0x0000c0401f007388 */ /* 0x000fe20000000400 */
[----:B------:R-:W-:-:S03]  /*11a0*/  LEA R51, R58, R23, 0x1 ;  /* 0x000000173a337211 */ /* 0x000fc600078e08ff */
[----:B------:R-:W-:Y:S01]  /*11b0*/  STS.U16 [R33+0x100], R66 ;  /* 0x0001004221007388 */ /* 0x000fe20000000400 */
[----:B0-----:R-:W-:-:S03]  /*11c0*/  IADD3 R62, PT, PT, R21, 0x1e0, RZ ;  /* 0x000001e0153e7810 */ /* 0x001fc60007ffe0ff */
[----:B------:R-:W-:Y:S01]  /*11d0*/  STS.U16 [R35+0x140], R68 ;  /* 0x0001404423007388 */ /* 0x000fe20000000400 */
[----:B------:R-:W-:-:S03]  /*11e0*/  LEA.HI.SX32 R62, R62, R21, 0x1b ;  /* 0x000000153e3e7211 */ /* 0x000fc600078fdaff */
[----:B------:R-:W-:Y:S01]  /*11f0*/  STS.U16 [R37+0x180], R70 ;  /* 0x0001804625007388 */ /* 0x000fe20000000400 */
[----:B------:R-:W-:Y:S01]  /*1200*/  LEA.HI.SX32 R58, R55, R55, 0x1b ;  /* 0x00000037373a7211 */ /* 0x000fe200078fdaff */
[----:B------:R-:W-:Y:S02]  /*1210*/  IMAD R53, R60, 0x2, R23 ;  /* 0x000000023c357824 */ /* 0x000fe400078e0217 */
[----:B------:R-:W-:Y:S01]  /*1220*/  STS.U16 [R39+0x1c0], R72 ;  /* 0x0001c04827007388 */ /* 0x000fe20000000400 */
[----:B------:R-:W-:-:S03]  /*1230*/  LEA R54, R62, R23, 0x1 ;  /* 0x000000173e367211 */ /* 0x000fc600078e08ff */
[----:B------:R-:W-:Y:S01]  /*1240*/  STS.U16 [R41+0x200], R74 ;  /* 0x0002004a29007388 */ /* 0x000fe20000000400 */
[----:B------:R-:W-:-:S03]  /*1250*/  LEA R55, R58, R23, 0x1 ;  /* 0x000000173a377211 */ /* 0x000fc600078e08ff */
[----:B------:R0:W-:Y:S04]  /*1260*/  STS.U16 [R43+0x240], R76 ;  /* 0x0002404c2b007388 */ /* 0x0001e80000000400 */
[----:B------:R1:W-:Y:S04]  /*1270*/  STS.U16 [R45+0x280], R78 ;  /* 0x0002804e2d007388 */ /* 0x0003e80000000400 */
[----:B------:R2:W-:Y:S04]  /*1280*/  STS.U16 [R47+0x2c0], R80 ;  /* 0x0002c0502f007388 */ /* 0x0005e80000000400 */
[----:B------:R3:W-:Y:S04]  /*1290*/  STS.U16 [R49+0x300], R82 ;  /* 0x0003005231007388 */ /* 0x0007e80000000400 */
[----:B------:R4:W-:Y:S04]  /*12a0*/  STS.U16 [R51+0x340], R84 ;  /* 0x0003405433007388 */ /* 0x0009e80000000400 */
        /* <DEDUP_REMOVED lines=22> */
[----:B------:R-:W4:Y:S01]  /*1410*/  @!P0 LDG.E.U16 R60, desc[UR18][R56.64] ;  /* 0x00000012383c8981 */ /* 0x000f22000c1e1500 */
[----:B------:R-:W-:Y:S02]  /*1420*/  ISETP.NE.AND P0, PT, R79, RZ, PT ;  /* 0x000000ff4f00720c */ /* 0x000fe40003f05270 */
[----:B------:R-:W-:-:S11]  /*1430*/  PRMT R62, RZ, 0x7610, R62 ;  /* 0x00007610ff3e7816 */ /* 0x000fd6000000003e */
[----:B------:R-:W4:Y:S01]  /*1440*/  @!P0 LDG.E.U16 R58, desc[UR18][R56.64+0x40] ;  /* 0x00004012383a8981 */ /* 0x000f22000c1e1500 */
[----:B------:R-:W-:Y:S02]  /*1450*/  ISETP.NE.AND P0, PT, R81, RZ, PT ;  /* 0x000000ff5100720c */ /* 0x000fe40003f05270 */
[----:B0-----:R-:W-:-:S11]  /*1460*/  PRMT R76, RZ, 0x7610, R76 ;  /* 0x00007610ff4c7816 */ /* 0x001fd6000000004c */
[----:B------:R-:W4:Y:S01]  /*1470*/  @!P0 LDG.E.U16 R62, desc[UR18][R56.64+0x80] ;  /* 0x00008012383e8981 */ /* 0x000f22000c1e1500 */
[----:B------:R-:W-:Y:S02]  /*1480*/  ISETP.NE.AND P0, PT, R83, RZ, PT ;  /* 0x000000ff5300720c */ /* 0x000fe40003f05270 */
[----:B-1----:R-:W-:-:S11]  /*1490*/  PRMT R78, RZ, 0x7610, R78 ;  /* 0x00007610ff4e7816 */ /* 0x002fd6000000004e */
[----:B------:R-:W4:Y:S01]  /*14a0*/  @!P0 LDG.E.U16 R76, desc[UR18][R56.64+0xc0] ;  /* 0x0000c012384c8981 */ /* 0x000f22000c1e1500 */
[----:B------:R-:W-:Y:S02]  /*14b0*/  ISETP.NE.AND P0, PT, R85, RZ, PT ;  /* 0x000000ff5500720c */ /* 0x000fe40003f05270 */
[----:B--2---:R-:W-:-:S11]  /*14c0*/  PRMT R80, RZ, 0x7610, R80 ;  /* 0x00007610ff507816 */ /* 0x004fd60000000050 */
[----:B------:R-:W2:Y:S01]  /*14d0*/  @!P0 LDG.E.U16 R78, desc[UR18][R56.64+0x100] ;  /* 0x00010012384e8981 */ /* 0x000ea2000c1e1500 */
[----:B------:R-:W-:Y:S02]  /*14e0*/  ISETP.NE.AND P0, PT, R87, RZ, PT ;  /* 0x000000ff5700720c */ /* 0x000fe40003f05270 */
[----:B---3--:R-:W-:-:S11]  /*14f0*/  PRMT R82, RZ, 0x7610, R82 ;  /* 0x00007610ff527816 */ /* 0x008fd60000000052 */
[----:B------:R-:W3:Y:S01]  /*1500*/  @!P0 LDG.E.U16 R80, desc[UR18][R56.64+0x140] ;  /* 0x0001401238508981 */ /* 0x000ee2000c1e1500 */
[----:B------:R-:W-:Y:S02]  /*1510*/  ISETP.NE.AND P0, PT, R89, RZ, PT ;  /* 0x000000ff5900720c */ /* 0x000fe40003f05270 */
[----:B----4-:R-:W-:-:S11]  /*1520*/  PRMT R84, RZ, 0x7610, R84 ;  /* 0x00007610ff547816 */ /* 0x010fd60000000054 */
[----:B------:R-:W4:Y:S01]  /*1530*/  @!P0 LDG.E.U16 R82, desc[UR18][R56.64+0x180] ;  /* 0x0001801238528981 */ /* 0x000f22000c1e1500 */
[----:B------:R-:W-:Y:S02]  /*1540*/  ISETP.NE.AND P0, PT, R91, RZ, PT ;  /* 0x000000ff5b00720c */ /* 0x000fe40003f05270 */
[----:B------:R-:W-:-:S11]  /*1550*/  PRMT R86, RZ, 0x7610, R86 ;  /* 0x00007610ff567816 */ /* 0x000fd60000000056 */
[----:B------:R-:W4:Y:S01]  /*1560*/  @!P0 LDG.E.U16 R84, desc[UR18][R56.64+0x1c0] ;  /* 0x0001c01238548981 */ /* 0x000f22000c1e1500 */
[----:B------:R-:W-:Y:S02]  /*1570*/  ISETP.NE.AND P0, PT, R93, RZ, PT ;  /* 0x000000ff5d00720c */ /* 0x000fe40003f05270 */
[----:B------:R-:W-:Y:S02]  /*1580*/  PRMT R88, RZ, 0x7610, R88 ;  /* 0x00007610ff587816 */ /* 0x000fe40000000058 */
[----:B------:R-:W-:Y:S02]  /*1590*/  PRMT R90, RZ, 0x7610, R90 ;  /* 0x00007610ff5a7816 */ /* 0x000fe4000000005a */
[----:B------:R-:W-:Y:S02]  /*15a0*/  PRMT R92, RZ, 0x7610, R92 ;  /* 0x00007610ff5c7816 */ /* 0x000fe4000000005c */
[----:B------:R-:W-:Y:S02]  /*15b0*/  PRMT R94, RZ, 0x7610, R94 ;  /* 0x00007610ff5e7816 */ /* 0x000fe4000000005e */
[----:B------:R-:W-:Y:S01]  /*15c0*/  PRMT R96, RZ, 0x7610, R96 ;  /* 0x00007610ff607816 */ /* 0x000fe20000000060 */
[----:B------:R-:W4:Y:S04]  /*15d0*/  @!P1 LDG.E.U16 R90, desc[UR18][R56.64+0x280] ;  /* 0x00028012385a9981 */ /* 0x000f28000c1e1500 */
[----:B------:R-:W4:Y:S01]  /*15e0*/  @!P0 LDG.E.U16 R86, desc[UR18][R56.64+0x200] ;  /* 0x0002001238568981 */ /* 0x000f22000c1e1500 */
[----:B------:R-:W-:-:S02]  /*15f0*/  ISETP.NE.AND P0, PT, R95, RZ, PT ;  /* 0x000000ff5f00720c */ /* 0x000fc40003f05270 */
        /* <DEDUP_REMOVED lines=11> */
[----:B------:R-:W-:Y:S04]  /*16b0*/  STS.U16 [R29+0x80], R62 ;  /* 0x0000803e1d007388 */ /* 0x000fe80000000400 */
[----:B------:R-:W-:Y:S04]  /*16c0*/  STS.U16 [R31+0xc0], R76 ;  /* 0x0000c04c1f007388 */ /* 0x000fe80000000400 */
[----:B--2---:R-:W-:Y:S04]  /*16d0*/  STS.U16 [R33+0x100], R78 ;  /* 0x0001004e21007388 */ /* 0x004fe80000000400 */
        /* <DEDUP_REMOVED lines=21> */
[----:B------:R4:W3:Y:S04]  /*1830*/  LDS.U16 R85, [R55+0x12] ;  /* 0x0000120037557984 */ /* 0x0008e80000000400 */
[----:B------:R4:W3:Y:S04]  /*1840*/  LDS.U16 R87, [R55+0x14] ;  /* 0x0000140037577984 */ /* 0x0008e80000000400 */
[----:B------:R4:W3:Y:S04]  /*1850*/  LDS.U16 R89, [R55+0x16] ;  /* 0x0000160037597984 */ /* 0x0008e80000000400 */
[----:B------:R4:W4:Y:S04]  /*1860*/  LDS.U16 R83, [R55+0x18] ;  /* 0x0000180037537984 */ /* 0x0009280000000400 */
[----:B------:R0:W4:Y:S04]  /*1870*/  LDS.U16 R81, [R55+0x1a] ;  /* 0x00001a0037517984 */ /* 0x0001280000000400 */
[----:B------:R1:W4:Y:S04]  /*1880*/  LDS.U16 R57, [R55+0x1c] ;  /* 0x00001c0037397984 */ /* 0x0003280000000400 */
[----:B------:R1:W4:Y:S01]  /*1890*/  LDS.U16 R79, [R55+0x1e] ;  /* 0x00001e00374f7984 */ /* 0x0003220000000400 */
[----:B0-----:R-:W-:-:S04]  /*18a0*/  IMAD.U32 R56, R56, 0x10000, RZ ;  /* 0x0001000038387824 */ /* 0x001fc800078e00ff */
[----:B-----5:R-:W-:-:S05]  /*18b0*/  FADD.FTZ R56, R56, R3 ;  /* 0x0000000338387221 */ /* 0x020fca0000010000 */
[----:B------:R-:W-:Y:S02]  /*18c0*/  FSETP.GTU.FTZ.AND P0, PT, R56, 20, PT ;  /* 0x41a000003800780b */ /* 0x000fe40003f1c000 */
[----:B-1----:R-:W-:Y:S02]  /*18d0*/  SHF.L.U32 R58, R58, 0x10, RZ ;  /* 0x000000103a3a7819 */ /* 0x002fe400000006ff */
        /* <DEDUP_REMOVED lines=9> */
[----:B------:R-:W-:Y:S01]  /*1970*/  FSETP.GTU.FTZ.AND P1, PT, R58, 20, PT ;  /* 0x41a000003a00780b */ /* 0x000fe20003f3c000 */
[----:B------:R-:W-:Y:S01]  /*1980*/  FADD.FTZ R78, R78, R3 ;  /* 0x000000034e4e7221 */ /* 0x000fe20000010000 */
[----:B---3--:R-:W-:Y:S01]  /*1990*/  IMAD.U32 R80, R80, 0x10000, RZ ;  /* 0x0001000050507824 */ /* 0x008fe200078e00ff */
[----:B------:R-:W-:-:S02]  /*19a0*/  FSETP.GTU.FTZ.AND P5, PT, R60, 20, PT ;  /* 0x41a000003c00780b */ /* 0x000fc40003fbc000 */
[----:B------:R-:W-:Y:S01]  /*19b0*/  FSETP.GTU.FTZ.AND P4, PT, R62, 20, PT ;  /* 0x41a000003e00780b */ /* 0x000fe20003f9c000 */
[----:B------:R-:W-:Y:S01]  /*19c0*/  FADD.FTZ R80, R80, R3 ;  /* 0x0000000350507221 */ /* 0x000fe20000010000 */
        /* <DEDUP_REMOVED lines=34> */
.L_x_1579:
[----:B------:R-:W-:Y:S05]  /*1bf0*/  BSYNC.RECONVERGENT B0 ;  /* 0x0000000000007941 */ /* 0x000fea0003800200 */
.L_x_1578:
[----:B------:R-:W-:Y:S01]  /*1c00*/  IMAD.U32 R82, R82, 0x10000, RZ ;  /* 0x0001000052527824 */ /* 0x000fe200078e00ff */
[----:B------:R-:W-:Y:S01]  /*1c10*/  BSSY.RECONVERGENT B0, `(.L_x_1580) ;  /* 0x0000022000007945 */ /* 0x000fe20003800200 */
[----:B------:R-:W-:Y:S02]  /*1c20*/  FSETP.GTU.FTZ.AND P0, PT, R80, 20, PT ;  /* 0x41a000005000780b */ /* 0x000fe40003f1c000 */
[----:B------:R-:W-:Y:S01]  /*1c30*/  FADD.FTZ R82, R82, R3 ;  /* 0x0000000352527221 */ /* 0x000fe20000010000 */
        /* <DEDUP_REMOVED lines=31> */
.L_x_1581:
[----:B------:R-:W-:Y:S05]  /*1e30*/  BSYNC.RECONVERGENT B0 ;  /* 0x0000000000007941 */ /* 0x000fea0003800200 */
.L_x_1580:
[----:B------:R-:W-:Y:S01]  /*1e40*/  ISETP.EQ.OR P6, PT, RZ, UR4, P5 ;  /* 0x00000004ff007c0c */ /* 0x000fe2000afc2670 */
[----:B------:R-:W-:Y:S01]  /*1e50*/  IMAD.U32 R84, R84, 0x10000, RZ ;  /* 0x0001000054547824 */ /* 0x000fe200078e00ff */
[----:B------:R-:W-:Y:S01]  /*1e60*/  BSSY.RECONVERGENT B0, `(.L_x_1582) ;  /* 0x0000023000007945 */ /* 0x000fe20003800200 */
[----:B------:R-:W-:Y:S02]  /*1e70*/  FSETP.GTU.FTZ.AND P1, PT, R82, 20, PT ;  /* 0x41a000005200780b */ /* 0x000fe40003f3c000 */
[----:B------:R-:W-:Y:S01]  /*1e80*/  ISETP.EQ.OR P5, PT, RZ, UR4, P4 ;  /* 0x00000004ff007c0c */ /* 0x000fe2000a7a2670 */
[----:B------:R-:W-:-:S07]  /*1e90*/  FADD.FTZ R84, R84, R3 ;  /* 0x0000000354547221 */ /* 0x000fce0000010000 */
        /* <DEDUP_REMOVED lines=31> */
.L_x_1583:
[----:B------:R-:W-:Y:S05]  /*2090*/  BSYNC.RECONVERGENT B0 ;  /* 0x0000000000007941 */ /* 0x000fea0003800200 */
.L_x_1582:
        /* <DEDUP_REMOVED lines=35> */
.L_x_1585:
[----:B------:R-:W-:Y:S05]  /*22d0*/  BSYNC.RECONVERGENT B0 ;  /* 0x0000000000007941 */ /* 0x000fea0003800200 */
.L_x_1584:
        /* <DEDUP_REMOVED lines=37> */
.L_x_1587:
[----:B------:R-:W-:Y:S05]  /*2530*/  BSYNC.RECONVERGENT B0 ;  /* 0x0000000000007941 */ /* 0x000fea0003800200 */
.L_x_1586:
        /* <DEDUP_REMOVED lines=35> */
.L_x_1589:
[----:B------:R-:W-:Y:S05]  /*2770*/  BSYNC.RECONVERGENT B0 ;  /* 0x0000000000007941 */ /* 0x000fea0003800200 */
.L_x_1588:
[----:B------:R-:W-:Y:S01]  /*2780*/  ISETP.EQ.OR P0, PT, RZ, UR4, P0 ;  /* 0x00000004ff007c0c */ /* 0x000fe20008702670 */
[----:B----4-:R-:W-:Y:S01]  /*2790*/  IMAD.U32 R92, R83, 0x10000, RZ ;  /* 0x00010000535c7824 */ /* 0x010fe200078e00ff */
        /* <DEDUP_REMOVED lines=35> */
.L_x_1591:
[----:B------:R-:W-:Y:S05]  /*29d0*/  BSYNC.RECONVERGENT B0 ;  /* 0x0000000000007941 */ /* 0x000fea0003800200 */
.L_x_1590:
        /* <DEDUP_REMOVED lines=35> */
.L_x_1593:
[----:B------:R-:W-:Y:S05]  /*2c10*/  BSYNC.RECONVERGENT B0 ;  /* 0x0000000000007941 */ /* 0x000fea0003800200 */
.L_x_1592:
[----:B------:R-:W-:Y:S01]  /*2c20*/  ISETP.EQ.OR P4, PT, RZ, UR4, P4 ;  /* 0x00000004ff007c0c */ /* 0x000fe2000a782670 */
[----:B------:R-:W-:Y:S01]  /*2c30*/  IMAD.U32 R96, R57, 0x10000, RZ ;  /* 0x0001000039607824 */ /* 0x000fe200078e00ff */
[----:B------:R-:W-:Y:S01]  /*2c40*/  BSSY.RECONVERGENT B0, `(.L_x_1594) ;  /* 0x0000026000007945 */ /* 0x000fe20003800200 */
[----:B------:R-:W-:Y:S02]  /*2c50*/  FSETP.GTU.FTZ.AND P1, PT, R94, 20, PT ;  /* 0x41a000005e00780b */ /* 0x000fe40003f3c000 */
[----:B------:R-:W-:Y:S01]  /*2c60*/  ISETP.EQ.OR P5, PT, RZ, UR4, P5 ;  /* 0x00000004ff007c0c */ /* 0x000fe2000afa2670 */
[----:B------:R-:W-:Y:S01]  /*2c70*/  FADD.FTZ R96, R96, R3 ;  /* 0x0000000360607221 */ /* 0x000fe20000010000 */
[----:B------:R-:W-:Y:S02]  /*2c80*/  PRMT R57, RZ, 0x7610, R57 ;  /* 0x00007610ff397816 */ /* 0x000fe40000000039 */
[----:B------:R-:W-:Y:S02]  /*2c90*/  SHF.L.U32 R123, R77, 0x10, RZ ;  /* 0x000000104d7b7819 */ /* 0x000fe400000006ff */
[----:B------:R-:W-:-:S02]  /*2ca0*/  SHF.L.U32 R75, R75, 0x10, RZ ;  /* 0x000000104b4b7819 */ /* 0x000fc400000006ff */
        /* <DEDUP_REMOVED lines=31> */
.L_x_1595:
[----:B------:R-:W-:Y:S05]  /*2ea0*/  BSYNC.RECONVERGENT B0 ;  /* 0x0000000000007941 */ /* 0x000fea0003800200 */
.L_x_1594:
[----:B------:R-:W-:Y:S01]  /*2eb0*/  SHF.L.U32 R98, R79, 0x10, RZ ;  /* 0x000000104f627819 */ /* 0x000fe200000006ff */
[----:B------:R-:W-:Y:S01]  /*2ec0*/  BSSY.RECONVERGENT B0, `(.L_x_1596) ;  /* 0x0000026000007945 */ /* 0x000fe20003800200 */
[----:B------:R-:W-:Y:S01]  /*2ed0*/  FSETP.GTU.FTZ.AND P4, PT, R96, 20, PT ;  /* 0x41a000006000780b */ /* 0x000fe20003f9c000 */
[----:B------:R-:W-:Y:S01]  /*2ee0*/  IMAD.U32 R121, R74, 0x10000, RZ ;  /* 0x000100004a797824 */ /* 0x000fe200078e00ff */
[----:B------:R-:W-:Y:S01]  /*2ef0*/  SHF.L.U32 R73, R73, 0x10, RZ ;  /* 0x0000001049497819 */ /* 0x000fe200000006ff */
[----:B------:R-:W-:Y:S01]  /*2f00*/  IMAD.U32 R71, R71, 0x10000, RZ ;  /* 0x0001000047477824 */ /* 0x000fe200078e00ff */
[----:B------:R-:W-:Y:S01]  /*2f10*/  SHF.L.U32 R119, R72, 0x10, RZ ;  /* 0x0000001048777819 */ /* 0x000fe200000006ff */
        /* <DEDUP_REMOVED lines=32> */
.L_x_1597:
[----:B------:R-:W-:Y:S05]  /*3120*/  BSYNC.RECONVERGENT B0 ;  /* 0x0000000000007941 */ /* 0x000fea0003800200 */
.L_x_1596:
        /* <DEDUP_REMOVED lines=45> */
.L_x_1599:
[----:B------:R-:W-:Y:S05]  /*3400*/  BSYNC.RECONVERGENT B0 ;  /* 0x0000000000007941 */ /* 0x000fea0003800200 */
.L_x_1598:
        /* <DEDUP_REMOVED lines=32> */
.L_x_1601:
[----:B------:R-:W-:Y:S05]  /*3610*/  BSYNC.RECONVERGENT B0 ;  /* 0x0000000000007941 */ /* 0x000fea0003800200 */
.L_x_1600:
        /* <DEDUP_REMOVED lines=32> */
.L_x_1603:
[----:B------:R-:W-:Y:S05]  /*3820*/  BSYNC.RECONVERGENT B0 ;  /* 0x0000000000007941 */ /* 0x000fea0003800200 */
.L_x_1602:
        /* <DEDUP_REMOVED lines=32> */
.L_x_1605:
[----:B------:R-:W-:Y:S05]  /*3a30*/  BSYNC.RECONVERGENT B0 ;  /* 0x0000000000007941 */ /* 0x000fea0003800200 */
.L_x_1604:
        /* <DEDUP_REMOVED lines=32> */
.L_x_1607:
[----:B------:R-:W-:Y:S05]  /*3c40*/  BSYNC.RECONVERGENT B0 ;  /* 0x0000000000007941 */ /* 0x000fea0003800200 */
.L_x_1606:
        /* <DEDUP_REMOVED lines=32> */
.L_x_1609:
[----:B------:R-:W-:Y:S05]  /*3e50*/  BSYNC.RECONVERGENT B0 ;  /* 0x0000000000007941 */ /* 0x000fea0003800200 */
.L_x_1608:
[----:B------:R-:W0:Y:S01]  /*3e60*/  LDCU UR5, c[0x0][0x38c] ;  /* 0x00007180ff0577ac */ /* 0x000e220008000800 */
[----:B------:R-:W-:Y:S01]  /*3e70*/  SHF.L.U32 R93, R61, 0x10, RZ ;  /* 0x000000103d5d7819 */ /* 0x000fe200000006ff */
[----:B------:R-:W-:Y:S01]  /*3e80*/  IMAD.U32 R95, R59, 0x10000, RZ ;  /* 0x000100003b5f7824 */ /* 0x000fe200078e00ff */
[----:B------:R-:W-:Y:S01]  /*3e90*/  SHF.L.U32 R89, R63, 0x10, RZ ;  /* 0x000000103f597819 */ /* 0x000fe200000006ff */
[----:B------:R-:W-:Y:S02]  /*3ea0*/  IMAD.U32 R87, R64, 0x10000, RZ ;  /* 0x0001000040577824 */ /* 0x000fe400078e00ff */
        /* <DEDUP_REMOVED lines=23> */
[C---:B------:R-:W-:Y:S01]  /*4020*/  SHF.L.U32 R116, R6.reuse, 0xa, RZ ;  /* 0x0000000a06747819 */ /* 0x040fe200000006ff */
[----:B------:R-:W-:Y:S01]  /*4030*/  FMUL.FTZ R87, R87, R98 ;  /* 0x0000006257577220 */ /* 0x000fe20000410000 */
[----:B------:R-:W-:Y:S01]  /*4040*/  LOP3.LUT R111, R111, R4, RZ, 0xfc, !PT ;  /* 0x000000046f6f7212 */ /* 0x000fe200078efcff */
[----:B------:R-:W-:Y:S01]  /*4050*/  FMUL.FTZ R89, R89, R96 ;  /* 0x0000006059597220 */ /* 0x000fe20000410000 */
[----:B------:R-:W-:Y:S01]  /*4060*/  ISETP.NE.AND P0, PT, R6, RZ, PT ;  /* 0x000000ff0600720c */ /* 0x000fe20003f05270 */
[----:B------:R-:W2:Y:S01]  /*4070*/  LDC R109, c[0x0][0x388] ;  /* 0x0000e200ff6d7b82 */ /* 0x000ea20000000800 */
[----:B------:R-:W-:Y:S01]  /*4080*/  IMAD R113, R19, 0x2, -R116 ;  /* 0x0000000213717824 */ /* 0x000fe200078e0a74 */
[----:B------:R-:W-:Y:S01]  /*4090*/  LOP3.LUT R118, R111, 0x7c1f, RZ, 0xc0, !PT ;  /* 0x00007c1f6f767812 */ /* 0x000fe200078ec0ff */
        /* <DEDUP_REMOVED lines=10> */
[----:B------:R-:W-:Y:S01]  /*4140*/  FMUL.FTZ R117, R71, R78 ;  /* 0x0000004e47757220 */ /* 0x000fe20000410000 */
[----:B------:R-:W-:Y:S01]  /*4150*/  ISETP.EQ.AND P0, PT, R4, RZ, P0 ;  /* 0x000000ff0400720c */ /* 0x000fe20000702270 */
[----:B------:R-:W-:Y:S01]  /*4160*/  FMUL.FTZ R119, R119, R76 ;  /* 0x0000004c77777220 */ /* 0x000fe20000410000 */
[----:B------:R-:W0:Y:S01]  /*4170*/  LDC.64 R130, c[0x0][0x480] ;  /* 0x00012000ff827b82 */ /* 0x000e220000000a00 */
[----:B------:R-:W-:Y:S01]  /*4180*/  ISETP.GE.AND P1, PT, R118, R113, PT ;  /* 0x000000717600720c */ /* 0x000fe20003f26270 */
[----:B------:R-:W-:Y:S01]  /*4190*/  FMUL.FTZ R120, R73, R62 ;  /* 0x0000003e49787220 */ /* 0x000fe20000410000 */
[----:B------:R-:W-:Y:S01]  /*41a0*/  FMUL.FTZ R121, R121, R60 ;  /* 0x0000003c79797220 */ /* 0x000fe20000410000 */
[----:B------:R-:W-:Y:S01]  /*41b0*/  FMUL.FTZ R122, R75, R58 ;  /* 0x0000003a4b7a7220 */ /* 0x000fe20000410000 */
[----:B------:R-:W-:Y:S01]  /*41c0*/  FMUL.FTZ R123, R123, R56 ;  /* 0x000000387b7b7220 */ /* 0x000fe20000410000 */
[----:B------:R-:W-:Y:S01]  /*41d0*/  IMAD R91, R0, UR7, R127 ;  /* 0x00000007005b7c24 */ /* 0x000fe2000f8e027f */
[----:B------:R-:W4:Y:S01]  /*41e0*/  LDCU UR5, c[0x0][0x38c] ;  /* 0x00007180ff0577ac */ /* 0x000f220008000800 */
[----:B------:R-:W0:Y:S06]  /*41f0*/  LDCU.64 UR6, c[0x0][0x3a8] ;  /* 0x00007500ff0677ac */ /* 0x000e2c0008000a00 */
.L_x_1613:
[C---:B------:R-:W-:Y:S01]  /*4200*/  LOP3.LUT R144, R118.reuse, 0x20, RZ, 0xfc, !PT ;  /* 0x0000002076907812 */ /* 0x040fe200078efcff */
[----:B------:R-:W5:Y:S01]  /*4210*/  @!P1 LDC.64 R70, c[0x0][0x3c0] ;  /* 0x0000f000ff469b82 */ /* 0x000f620000000a00 */
[----:B------:R-:W-:Y:S01]  /*4220*/  LOP3.LUT R154, R118, 0x40, RZ, 0xfc, !PT ;  /* 0x00000040769a7812 */ /* 0x000fe200078efcff */
[----:B------:R-:W-:Y:S01]  /*4230*/  @!P1 IMAD.MOV.U32 R65, RZ, RZ, RZ ;  /* 0x000000ffff419224 */ /* 0x000fe200078e00ff */
[-C--:B------:R-:W-:Y:S02]  /*4240*/  ISETP.GE.AND P5, PT, R144, R113.reuse, PT ;  /* 0x000000719000720c */ /* 0x080fe40003fa6270 */
[----:B------:R-:W-:Y:S02]  /*4250*/  ISETP.GE.AND P3, PT, R154, R113, PT ;  /* 0x000000719a00720c */ /* 0x000fe40003f66270 */
[----:B------:R-:W-:Y:S02]  /*4260*/  LOP3.LUT R158, R118, 0x60, RZ, 0xfc, !PT ;  /* 0x00000060769e7812 */ /* 0x000fe400078efcff */
[----:B------:R-:W-:-:S02]  /*4270*/  @!P1 MOV R64, R118 ;  /* 0x0000007600409202 */ /* 0x000fc40000000f00 */
[----:B------:R-:W-:Y:S02]  /*4280*/  ISETP.GE.AND P2, PT, R158, R113, PT ;  /* 0x000000719e00720c */ /* 0x000fe40003f46270 */
[C---:B------:R-:W-:Y:S02]  /*4290*/  LOP3.LUT R160, R118.reuse, 0x80, RZ, 0xfc, !PT ;  /* 0x0000008076a07812 */ /* 0x040fe400078efcff */
[----:B------:R-:W-:Y:S01]  /*42a0*/  PRMT R156, RZ, 0x7610, R156 ;  /* 0x00007610ff9c7816 */ /* 0x000fe2000000009c */
[----:B------:R-:W1:Y:S01]  /*42b0*/  @!P5 LDC.64 R72, c[0x0][0x3c0] ;  /* 0x0000f000ff48db82 */ /* 0x000e620000000a00 */
[----:B------:R-:W-:Y:S02]  /*42c0*/  @!P5 MOV R145, RZ ;  /* 0x000000ff0091d202 */ /* 0x000fe40000000f00 */
[----:B------:R-:W-:Y:S02]  /*42d0*/  @!P3 MOV R155, RZ ;  /* 0x000000ff009bb202 */ /* 0x000fe40000000f00 */
[----:B------:R-:W-:-:S03]  /*42e0*/  LOP3.LUT R162, R118, 0xa0, RZ, 0xfc, !PT ;  /* 0x000000a076a27812 */ /* 0x000fc600078efcff */
[----:B------:R-:W4:Y:S01]  /*42f0*/  @!P3 LDC.64 R66, c[0x0][0x3c0] ;  /* 0x0000f000ff42bb82 */ /* 0x000f220000000a00 */
[----:B-----5:R-:W-:-:S04]  /*4300*/  @!P1 IMAD.WIDE.U32 R68, R124, R70, R64 ;  /* 0x000000467c449225 */ /* 0x020fc800078e0040 */
[----:B------:R-:W-:Y:S01]  /*4310*/  @!P1 IMAD R19, R124, R71, R69 ;  /* 0x000000477c139224 */ /* 0x000fe200078e0245 */
[C---:B------:R-:W-:Y:S02]  /*4320*/  @!P1 LEA R134, P4, R68.reuse, R11, 0x1 ;  /* 0x0000000b44869211 */ /* 0x040fe400078808ff */
[----:B------:R-:W5:Y:S02]  /*4330*/  @!P2 LDC.64 R70, c[0x0][0x3c0] ;  /* 0x0000f000ff46ab82 */ /* 0x000f640000000a00 */
[----:B------:R-:W-:Y:S02]  /*4340*/  @!P1 LEA.HI.X R135, R68, R15, R19, 0x1, P4 ;  /* 0x0000000f44879211 */ /* 0x000fe400020f0c13 */
[----:B------:R-:W-:Y:S01]  /*4350*/  ISETP.GE.AND P4, PT, R160, R113, PT ;  /* 0x00000071a000720c */ /* 0x000fe20003f86270 */
[----:B-1----:R-:W-:-:S04]  /*4360*/  @!P5 IMAD.WIDE.U32 R64, R124, R72, R144 ;  /* 0x000000487c40d225 */ /* 0x002fc800078e0090 */
[----:B------:R-:W-:Y:S01]  /*4370*/  @!P5 IMAD R19, R124, R73, R65 ;  /* 0x000000497c13d224 */ /* 0x000fe200078e0241 */
[----:B------:R-:W-:-:S04]  /*4380*/  @!P5 LEA R72, P6, R64, R11, 0x1 ;  /* 0x0000000b4048d211 */ /* 0x000fc800078c08ff */
[----:B------:R-:W-:Y:S01]  /*4390*/  @!P5 LEA.HI.X R73, R64, R15, R19, 0x1, P6 ;  /* 0x0000000f4049d211 */ /* 0x000fe200030f0c13 */
[----:B----4-:R-:W-:-:S04]  /*43a0*/  @!P3 IMAD.WIDE.U32 R64, R124, R66, R154 ;  /* 0x000000427c40b225 */ /* 0x010fc800078e009a */
[----:B------:R1:W4:Y:S01]  /*43b0*/  @!P5 LDG.E.U16 R156, desc[UR18][R72.64] ;  /* 0x00000012489cd981 */ /* 0x000322000c1e1500 */
[----:B------:R-:W-:Y:S01]  /*43c0*/  ISETP.GE.AND P5, PT, R162, R113, PT ;  /* 0x00000071a200720c */ /* 0x000fe20003fa6270 */
[----:B------:R-:W-:Y:S01]  /*43d0*/  @!P3 IMAD R19, R124, R67, R65 ;  /* 0x000000437c13b224 */ /* 0x000fe200078e0241 */
[C---:B------:R-:W-:Y:S01]  /*43e0*/  @!P3 LEA R74, P6, R64.reuse, R11, 0x1 ;  /* 0x0000000b404ab211 */ /* 0x040fe200078c08ff */
[----:B------:R-:W2:Y:S01]  /*43f0*/  @!P4 LDC.64 R66, c[0x0][0x3c0] ;  /* 0x0000f000ff42cb82 */ /* 0x000ea20000000a00 */
[----:B------:R-:W-:Y:S01]  /*4400*/  PRMT R152, RZ, 0x7610, R152 ;  /* 0x00007610ff987816 */ /* 0x000fe20000000098 */
[----:B------:R-:W-:Y:S01]  /*4410*/  @!P2 IMAD.MOV.U32 R159, RZ, RZ, RZ ;  /* 0x000000ffff9fa224 */ /* 0x000fe200078e00ff */
[----:B------:R-:W-:Y:S01]  /*4420*/  @!P3 LEA.HI.X R75, R64, R15, R19, 0x1, P6 ;  /* 0x0000000f404bb211 */ /* 0x000fe200030f0c13 */
[----:B-----5:R-:W-:-:S04]  /*4430*/  @!P2 IMAD.WIDE.U32 R68, R124, R70, R158 ;  /* 0x000000467c44a225 */ /* 0x020fc800078e009e */
[----:B------:R5:W4:Y:S01]  /*4440*/  @!P3 LDG.E.U16 R152, desc[UR18][R74.64] ;  /* 0x000000124a98b981 */ /* 0x000b22000c1e1500 */
[----:B------:R-:W-:Y:S01]  /*4450*/  ISETP.GE.AND P3, PT, R12, R113, PT ;  /* 0x000000710c00720c */ /* 0x000fe20003f66270 */
[----:B------:R-:W3:Y:S01]  /*4460*/  @!P5 LDC.64 R64, c[0x0][0x3c0] ;  /* 0x0000f000ff40db82 */ /* 0x000ee20000000a00 */
[----:B------:R-:W-:Y:S01]  /*4470*/  @!P2 IMAD R71, R124, R71, R69 ;  /* 0x000000477c47a224 */ /* 0x000fe200078e0245 */
[C---:B-1----:R-:W-:Y:S02]  /*4480*/  @!P2 LEA R72, P6, R68.reuse, R11, 0x1 ;  /* 0x0000000b4448a211 */ /* 0x042fe400078c08ff */
[----:B------:R-:W-:Y:S02]  /*4490*/  PRMT R148, RZ, 0x7610, R148 ;  /* 0x00007610ff947816 */ /* 0x000fe40000000094 */
[----:B------:R-:W-:Y:S02]  /*44a0*/  @!P4 MOV R161, RZ ;  /* 0x000000ff00a1c202 */ /* 0x000fe40000000f00 */
[----:B------:R-:W-:-:S04]  /*44b0*/  @!P2 LEA.HI.X R73, R68, R15, R71, 0x1, P6 ;  /* 0x0000000f4449a211 */ /* 0x000fc800030f0c47 */
[----:B------:R-:W1:Y:S01]  /*44c0*/  @!P3 LDC.64 R68, c[0x0][0x3c0] ;  /* 0x0000f000ff44bb82 */ /* 0x000e620000000a00 */
[----:B------:R0:W4:Y:S01]  /*44d0*/  @!P2 LDG.E.U16 R148, desc[UR18][R72.64] ;  /* 0x000000124894a981 */ /* 0x000122000c1e1500 */
[----:B--2---:R-:W-:Y:S01]  /*44e0*/  @!P4 IMAD.WIDE.U32 R70, R124, R66, R160 ;  /* 0x000000427c46c225 */ /* 0x004fe200078e00a0 */
[----:B------:R-:W-:Y:S02]  /*44f0*/  ISETP.GE.AND P2, PT, R14, R113, PT ;  /* 0x000000710e00720c */ /* 0x000fe40003f46270 */
[----:B------:R-:W-:Y:S01]  /*4500*/  @!P5 MOV R163, RZ ;  /* 0x000000ff00a3d202 */ /* 0x000fe20000000f00 */
[----:B------:R-:W-:Y:S01]  /*4510*/  @!P4 IMAD R67, R124, R67, R71 ;  /* 0x000000437c43c224 */ /* 0x000fe200078e0247 */
[----:B-----5:R-:W-:-:S04]  /*4520*/  @!P4 LEA R74, P6, R70, R11, 0x1 ;  /* 0x0000000b464ac211 */ /* 0x020fc800078c08ff */
[----:B------:R-:W-:Y:S01]  /*4530*/  @!P4 LEA.HI.X R75, R70, R15, R67, 0x1, P6 ;  /* 0x0000000f464bc211 */ /* 0x000fe200030f0c43 */
[----:B---3--:R-:W-:Y:S01]  /*4540*/  @!P5 IMAD.WIDE.U32 R70, R124, R64, R162 ;  /* 0x000000407c46d225 */ /* 0x008fe200078e00a2 */
[----:B------:R-:W-:-:S03]  /*4550*/  PRMT R150, RZ, 0x7610, R150 ;  /* 0x00007610ff967816 */ /* 0x000fc60000000096 */
[----:B------:R-:W-:Y:S01]  /*4560*/  @!P5 IMAD R65, R124, R65, R71 ;  /* 0x000000417c41d224 */ /* 0x000fe200078e0247 */
[----:B------:R-:W2:Y:S01]  /*4570*/  @!P2 LDC.64 R66, c[0x0][0x3c0] ;  /* 0x0000f000ff42ab82 */ /* 0x000ea20000000a00 */
[----:B0-----:R-:W-:Y:S01]  /*4580*/  @!P5 LEA R72, P6, R70, R11, 0x1 ;  /* 0x0000000b4648d211 */ /* 0x001fe200078c08ff */
[----:B------:R0:W3:Y:S01]  /*4590*/  @!P4 LDG.E.U16 R150, desc[UR18][R74.64] ;  /* 0x000000124a96c981 */ /* 0x0000e2000c1e1500 */
[----:B------:R-:W-:Y:S02]  /*45a0*/  ISETP.GE.AND P4, PT, R16, R113, PT ;  /* 0x000000711000720c */ /* 0x000fe40003f86270 */
[----:B------:R-:W-:Y:S01]  /*45b0*/  @!P5 LEA.HI.X R73, R70, R15, R65, 0x1, P6 ;  /* 0x0000000f4649d211 */ /* 0x000fe200030f0c41 */
[----:B------:R-:W-:Y:S01]  /*45c0*/  @!P3 IMAD.MOV.U32 R64, RZ, RZ, R12 ;  /* 0x000000ffff40b224 */ /* 0x000fe200078e000c */
[----:B------:R-:W-:Y:S02]  /*45d0*/  @!P3 MOV R65, RZ ;  /* 0x000000ff0041b202 */ /* 0x000fe40000000f00 */
[----:B------:R-:W-:Y:S01]  /*45e0*/  PRMT R164, RZ, 0x7610, R164 ;  /* 0x00007610ffa47816 */ /* 0x000fe200000000a4 */
[----:B-1----:R-:W-:-:S05]  /*45f0*/  @!P3 IMAD.WIDE.U32 R70, R124, R68, R64 ;  /* 0x000000447c46b225 */ /* 0x002fca00078e0040 */
[----:B------:R1:W5:Y:S01]  /*4600*/  @!P5 LDG.E.U16 R164, desc[UR18][R72.64] ;  /* 0x0000001248a4d981 */ /* 0x000362000c1e1500 */
[----:B------:R-:W-:Y:S01]  /*4610*/  @!P3 IMAD R69, R124, R69, R71 ;  /* 0x000000457c45b224 */ /* 0x000fe200078e0247 */
[----:B0-----:R-:W-:Y:S01]  /*4620*/  @!P3 LEA R74, P6, R70, R11, 0x1 ;  /* 0x0000000b464ab211 */ /* 0x001fe200078c08ff */
[----:B------:R-:W0:Y:S01]  /*4630*/  @!P4 LDC.64 R64, c[0x0][0x3c0] ;  /* 0x0000f000ff40cb82 */ /* 0x000e220000000a00 */
[----:B------:R-:W-:Y:S02]  /*4640*/  ISETP.GE.AND P5, PT, R18, R113, PT ;  /* 0x000000711200720c */ /* 0x000fe40003fa6270 */
[----:B------:R-:W-:Y:S01]  /*4650*/  @!P3 LEA.HI.X R75, R70, R15, R69, 0x1, P6 ;  /* 0x0000000f464bb211 */ /* 0x000fe200030f0c45 */
[----:B------:R-:W-:Y:S01]  /*4660*/  @!P2 IMAD.MOV.U32 R69, RZ, RZ, RZ ;  /* 0x000000ffff45a224 */ /* 0x000fe200078e00ff */
[----:B------:R-:W-:Y:S02]  /*4670*/  @!P2 MOV R68, R14 ;  /* 0x0000000e0044a202 */ /* 0x000fe40000000f00 */
[----:B------:R-:W-:-:S03]  /*4680*/  PRMT R166, RZ, 0x7610, R166 ;  /* 0x00007610ffa67816 */ /* 0x000fc600000000a6 */
[----:B--2---:R-:W-:-:S03]  /*4690*/  @!P2 IMAD.WIDE.U32 R68, R124, R66, R68 ;  /* 0x000000427c44a225 */ /* 0x004fc600078e0044 */
[----:B------:R2:W5:Y:S01]  /*46a0*/  @!P3 LDG.E.U16 R166, desc[UR18][R74.64] ;  /* 0x000000124aa6b981 */ /* 0x000562000c1e1500 */
[----:B------:R-:W-:Y:S02]  /*46b0*/  @!P2 IMAD R19, R124, R67, R69 ;  /* 0x000000437c13a224 */ /* 0x000fe400078e0245 */
[----:B------:R-:W2:Y:S01]  /*46c0*/  @!P5 LDC.64 R66, c[0x0][0x3c0] ;  /* 0x0000f000ff42db82 */ /* 0x000ea20000000a00 */
[----:B------:R-:W-:Y:S02]  /*46d0*/  ISETP.GE.AND P3, PT, R20, R113, PT ;  /* 0x000000711400720c */ /* 0x000fe40003f66270 */
[C---:B-1----:R-:W-:Y:S02]  /*46e0*/  @!P2 LEA R72, P6, R68.reuse, R11, 0x1 ;  /* 0x0000000b4448a211 */ /* 0x042fe400078c08ff */
[----:B------:R-:W-:Y:S02]  /*46f0*/  PRMT R168, RZ, 0x7610, R168 ;  /* 0x00007610ffa87816 */ /* 0x000fe400000000a8 */
[----:B------:R-:W-:-:S02]  /*4700*/  @!P2 LEA.HI.X R73, R68, R15, R19, 0x1, P6 ;  /* 0x0000000f4449a211 */ /* 0x000fc400030f0c13 */
[----:B------:R-:W-:Y:S02]  /*4710*/  @!P4 MOV R68, R16 ;  /* 0x000000100044c202 */ /* 0x000fe40000000f00 */
[----:B------:R-:W-:Y:S01]  /*4720*/  @!P4 MOV R69, RZ ;  /* 0x000000ff0045c202 */ /* 0x000fe20000000f00 */
[----:B------:R1:W5:Y:S01]  /*4730*/  @!P2 LDG.E.U16 R168, desc[UR18][R72.64] ;  /* 0x0000001248a8a981 */ /* 0x000362000c1e1500 */
[----:B------:R-:W-:Y:S01]  /*4740*/  ISETP.GE.AND P2, PT, R22, R113, PT ;  /* 0x000000711600720c */ /* 0x000fe20003f46270 */
[----:B0-----:R-:W-:-:S03]  /*4750*/  @!P4 IMAD.WIDE.U32 R70, R124, R64, R68 ;  /* 0x000000407c46c225 */ /* 0x001fc600078e0044 */
[----:B------:R-:W1:Y:S01]  /*4760*/  @!P3 LDC.64 R68, c[0x0][0x3c0] ;  /* 0x0000f000ff44bb82 */ /* 0x000e620000000a00 */
[----:B------:R-:W-:Y:S01]  /*4770*/  @!P4 IMAD R65, R124, R65, R71 ;  /* 0x000000417c41c224 */ /* 0x000fe200078e0247 */
[C---:B------:R-:W-:Y:S01]  /*4780*/  @!P4 LEA R132, P6, R70.reuse, R11, 0x1 ;  /* 0x0000000b4684c211 */ /* 0x040fe200078c08ff */
[----:B------:R-:W-:Y:S01]  /*4790*/  @!P5 IMAD.MOV.U32 R19, RZ, RZ, RZ ;  /* 0x000000ffff13d224 */ /* 0x000fe200078e00ff */
[----:B------:R-:W-:Y:S02]  /*47a0*/  PRMT R170, RZ, 0x7610, R170 ;  /* 0x00007610ffaa7816 */ /* 0x000fe400000000aa */
[----:B------:R-:W-:Y:S01]  /*47b0*/  @!P4 LEA.HI.X R133, R70, R15, R65, 0x1, P6 ;  /* 0x0000000f4685c211 */ /* 0x000fe200030f0c41 */
[----:B--2---:R-:W-:Y:S02]  /*47c0*/  @!P5 IMAD.WIDE.U32 R70, R124, R66, R18 ;  /* 0x000000427c46d225 */ /* 0x004fe400078e0012 */
[----:B------:R-:W0:Y:S02]  /*47d0*/  @!P2 LDC.64 R64, c[0x0][0x3c0] ;  /* 0x0000f000ff40ab82 */ /* 0x000e240000000a00 */
[----:B------:R-:W2:Y:S01]  /*47e0*/  @!P4 LDG.E.U16 R170, desc[UR18][R132.64] ;  /* 0x0000001284aac981 */ /* 0x000ea2000c1e1500 */
[----:B------:R-:W-:Y:S01]  /*47f0*/  ISETP.GE.AND P4, PT, R24, R113, PT ;  /* 0x000000711800720c */ /* 0x000fe20003f86270 */
        /* <DEDUP_REMOVED lines=8> */
[----:B------:R0:W2:Y:S01]  /*4880*/  @!P5 LDG.E.U16 R172, desc[UR18][R74.64] ;  /* 0x000000124aacd981 */ /* 0x0000a2000c1e1500 */
[----:B------:R-:W-:Y:S01]  /*4890*/  ISETP.GE.AND P5, PT, R26, R113, PT ;  /* 0x000000711a00720c */ /* 0x000fe20003fa6270 */
[----:B------:R-:W-:Y:S01]  /*48a0*/  @!P3 IMAD R69, R124, R69, R73 ;  /* 0x000000457c45b224 */ /* 0x000fe200078e0249 */
[C---:B------:R-:W-:Y:S01]  /*48b0*/  @!P3 LEA R70, P6, R72.reuse, R11, 0x1 ;  /* 0x0000000b4846b211 */ /* 0x040fe200078c08ff */
[----:B------:R-:W-:Y:S01]  /*48c0*/  @!P2 IMAD.MOV.U32 R23, RZ, RZ, RZ ;  /* 0x000000ffff17a224 */ /* 0x000fe200078e00ff */
[----:B------:R-:W-:Y:S02]  /*48d0*/  PRMT R174, RZ, 0x7610, R174 ;  /* 0x00007610ffae7816 */ /* 0x000fe400000000ae */
[----:B------:R-:W-:Y:S01]  /*48e0*/  @!P3 LEA.HI.X R71, R72, R15, R69, 0x1, P6 ;  /* 0x0000000f4847b211 */ /* 0x000fe200030f0c45 */
[----:B0-----:R-:W-:-:S04]  /*48f0*/  @!P2 IMAD.WIDE.U32 R68, R124, R64, R22 ;  /* 0x000000407c44a225 */ /* 0x001fc800078e0016 */
[----:B------:R-:W-:Y:S01]  /*4900*/  @!P2 IMAD R19, R124, R65, R69 ;  /* 0x000000417c13a224 */ /* 0x000fe200078e0245 */
[----:B------:R-:W-:Y:S01]  /*4910*/  @!P2 LEA R74, P6, R68, R11, 0x1 ;  /* 0x0000000b444aa211 */ /* 0x000fe200078c08ff */
[----:B------:R0:W2:Y:S01]  /*4920*/  @!P3 LDG.E.U16 R174, desc[UR18][R70.64] ;  /* 0x0000001246aeb981 */ /* 0x0000a2000c1e1500 */
[----:B------:R-:W0:Y:S01]  /*4930*/  @!P5 LDC.64 R64, c[0x0][0x3c0] ;  /* 0x0000f000ff40db82 */ /* 0x000e220000000a00 */
[----:B------:R-:W-:Y:S02]  /*4940*/  ISETP.GE.AND P3, PT, R28, R113, PT ;  /* 0x000000711c00720c */ /* 0x000fe40003f66270 */
[----:B------:R-:W-:Y:S02]  /*4950*/  @!P2 LEA.HI.X R75, R68, R15, R19, 0x1, P6 ;  /* 0x0000000f444ba211 */ /* 0x000fe400030f0c13 */
[----:B------:R-:W-:Y:S02]  /*4960*/  @!P4 MOV R68, R24 ;  /* 0x000000180044c202 */ /* 0x000fe40000000f00 */
[----:B------:R-:W-:-:S02]  /*4970*/  @!P4 MOV R69, RZ ;  /* 0x000000ff0045c202 */ /* 0x000fc40000000f00 */
[----:B------:R-:W-:Y:S01]  /*4980*/  PRMT R176, RZ, 0x7610, R176 ;  /* 0x00007610ffb07816 */ /* 0x000fe200000000b0 */
[----:B-1----:R-:W-:-:S05]  /*4990*/  @!P4 IMAD.WIDE.U32 R68, R124, R66, R68 ;  /* 0x000000427c44c225 */ /* 0x002fca00078e0044 */
[----:B------:R1:W2:Y:S01]  /*49a0*/  @!P2 LDG.E.U16 R176, desc[UR18][R74.64] ;  /* 0x000000124ab0a981 */ /* 0x0002a2000c1e1500 */
[----:B------:R-:W-:Y:S01]  /*49b0*/  @!P4 IMAD R19, R124, R67, R69 ;  /* 0x000000437c13c224 */ /* 0x000fe200078e0245 */
[----:B------:R-:W-:Y:S01]  /*49c0*/  @!P4 LEA R72, P6, R68, R11, 0x1 ;  /* 0x0000000b4448c211 */ /* 0x000fe200078c08ff */
[----:B------:R-:W1:Y:S01]  /*49d0*/  @!P3 LDC.64 R66, c[0x0][0x3c0] ;  /* 0x0000f000ff42bb82 */ /* 0x000e620000000a00 */
        /* <DEDUP_REMOVED lines=8> */
[----:B------:R-:W0:Y:S01]  /*4a60*/  @!P2 LDC.64 R68, c[0x0][0x3c0] ;  /* 0x0000f000ff44ab82 */ /* 0x000e220000000a00 */
[----:B------:R-:W-:Y:S02]  /*4a70*/  @!P5 LEA R132, P6, R70, R11, 0x1 ;  /* 0x0000000b4684d211 */ /* 0x000fe400078c08ff */
[----:B------:R-:W-:Y:S02]  /*4a80*/  ISETP.GE.AND P4, PT, R32, R113, PT ;  /* 0x000000712000720c */ /* 0x000fe40003f86270 */
[----:B------:R-:W-:Y:S01]  /*4a90*/  @!P5 LEA.HI.X R133, R70, R15, R65, 0x1, P6 ;  /* 0x0000000f4685d211 */ /* 0x000fe200030f0c41 */
[----:B------:R-:W-:Y:S01]  /*4aa0*/  @!P3 IMAD.MOV.U32 R65, RZ, RZ, RZ ;  /* 0x000000ffff41b224 */ /* 0x000fe200078e00ff */
[----:B------:R-:W-:Y:S02]  /*4ab0*/  @!P3 MOV R64, R28 ;  /* 0x0000001c0040b202 */ /* 0x000fe40000000f00 */
[----:B------:R-:W-:-:S03]  /*4ac0*/  PRMT R182, RZ, 0x7610, R182 ;  /* 0x00007610ffb67816 */ /* 0x000fc600000000b6 */
[----:B-1----:R-:W-:-:S03]  /*4ad0*/  @!P3 IMAD.WIDE.U32 R70, R124, R66, R64 ;  /* 0x000000427c46b225 */ /* 0x002fc600078e0040 */
[----:B------:R-:W2:Y:S01]  /*4ae0*/  @!P5 LDG.E.U16 R182, desc[UR18][R132.64] ;  /* 0x0000001284b6d981 */ /* 0x000ea2000c1e1500 */
        /* <DEDUP_REMOVED lines=25> */
[----:B------:R-:W-:Y:S01]  /*4c80*/  @!P5 IMAD.MOV.U32 R69, RZ, RZ, RZ ;  /* 0x000000ffff45d224 */ /* 0x000fe200078e00ff */
[----:B------:R-:W-:Y:S02]  /*4c90*/  @!P5 MOV R68, R34 ;  /* 0x000000220044d202 */ /* 0x000fe40000000f00 */
[----:B------:R-:W-:-:S03]  /*4ca0*/  PRMT R145, RZ, 0x7610, R145 ;  /* 0x00007610ff917816 */ /* 0x000fc60000000091 */
[----:B0-----:R-:W-:-:S03]  /*4cb0*/  @!P5 IMAD.WIDE.U32 R68, R124, R66, R68 ;  /* 0x000000427c44d225 */ /* 0x001fc600078e0044 */
[----:B------:R0:W2:Y:S01]  /*4cc0*/  @!P4 LDG.E.U16 R145, desc[UR18][R72.64] ;  /* 0x000000124891c981 */ /* 0x0000a2000c1e1500 */
        /* <DEDUP_REMOVED lines=8> */
[----:B-1----:R-:W-:-:S04]  /*4d50*/  @!P3 IMAD.WIDE.U32 R70, R124, R64, R68 ;  /* 0x000000407c46b225 */ /* 0x002fc800078e0044 */
[----:B------:R-:W1:Y:S01]  /*4d60*/  @!P4 LDC.64 R68, c[0x0][0x3c0] ;  /* 0x0000f000ff44cb82 */ /* 0x000e620000000a00 */
[----:B------:R3:W2:Y:S01]  /*4d70*/  @!P5 LDG.E.U16 R153, desc[UR18][R74.64] ;  /* 0x000000124a99d981 */ /* 0x0006a2000c1e1500 */
[----:B------:R-:W-:Y:S01]  /*4d80*/  @!P3 IMAD R65, R124, R65, R71 ;  /* 0x000000417c41b224 */ /* 0x000fe200078e0247 */
[----:B0-----:R-:W-:Y:S02]  /*4d90*/  @!P3 LEA R72, P5, R70, R11, 0x1 ;  /* 0x0000000b4648b211 */ /* 0x001fe400078a08ff */
[----:B------:R-:W-:Y:S02]  /*4da0*/  ISETP.GE.AND P6, PT, R42, R113, PT ;  /* 0x000000712a00720c */ /* 0x000fe40003fc6270 */
[----:B------:R-:W-:Y:S01]  /*4db0*/  @!P3 LEA.HI.X R73, R70, R15, R65, 0x1, P5 ;  /* 0x0000000f4649b211 */ /* 0x000fe200028f0c41 */
[----:B------:R-:W-:Y:S01]  /*4dc0*/  @!P2 IMAD.MOV.U32 R64, RZ, RZ, R38 ;  /* 0x000000ffff40a224 */ /* 0x000fe200078e0026 */
[----:B------:R-:W-:Y:S02]  /*4dd0*/  @!P2 MOV R65, RZ ;  /* 0x000000ff0041a202 */ /* 0x000fe40000000f00 */
[----:B------:R-:W-:Y:S01]  /*4de0*/  PRMT R186, RZ, 0x7610, R186 ;  /* 0x00007610ffba7816 */ /* 0x000fe200000000ba */
[----:B----4-:R-:W-:Y:S01]  /*4df0*/  @!P2 IMAD.WIDE.U32 R70, R124, R66, R64 ;  /* 0x000000427c46a225 */ /* 0x010fe200078e0040 */
[----:B------:R-:W-:-:S04]  /*4e00*/  ISETP.GE.AND P5, PT, R44, R113, PT ;  /* 0x000000712c00720c */ /* 0x000fc80003fa6270 */
[----:B------:R0:W4:Y:S01]  /*4e10*/  @!P3 LDG.E.U16 R186, desc[UR18][R72.64] ;  /* 0x0000001248bab981 */ /* 0x000122000c1e1500 */
[----:B------:R-:W-:Y:S01]  /*4e20*/  @!P2 IMAD R67, R124, R67, R71 ;  /* 0x000000437c43a224 */ /* 0x000fe200078e0247 */
[C---:B---3--:R-:W-:Y:S01]  /*4e30*/  @!P2 LEA R74, P3, R70.reuse, R11, 0x1 ;  /* 0x0000000b464aa211 */ /* 0x048fe200078608ff */
[----:B------:R-:W0:Y:S01]  /*4e40*/  @!P6 LDC.64 R64, c[0x0][0x3c0] ;  /* 0x0000f000ff40eb82 */ /* 0x000e220000000a00 */
[----:B------:R-:W-:Y:S02]  /*4e50*/  @!P4 IMAD.MOV.U32 R71, RZ, RZ, RZ ;  /* 0x000000ffff47c224 */ /* 0x000fe400078e00ff */
[----:B------:R-:W-:Y:S02]  /*4e60*/  @!P2 LEA.HI.X R75, R70, R15, R67, 0x1, P3 ;  /* 0x0000000f464ba211 */ /* 0x000fe400018f0c43 */
[----:B------:R-:W-:Y:S02]  /*4e70*/  @!P4 MOV R70, R40 ;  /* 0x000000280046c202 */ /* 0x000fe40000000f00 */
[----:B------:R-:W-:Y:S01]  /*4e80*/  PRMT R184, RZ, 0x7610, R184 ;  /* 0x00007610ffb87816 */ /* 0x000fe200000000b8 */
[----:B------:R-:W3:Y:S02]  /*4e90*/  @!P5 LDC.64 R66, c[0x0][0x3c0] ;  /* 0x0000f000ff42db82 */ /* 0x000ee40000000a00 */
[----:B-1----:R-:W-:Y:S01]  /*4ea0*/  @!P4 IMAD.WIDE.U32 R70, R124, R68, R70 ;  /* 0x000000447c46c225 */ /* 0x002fe200078e0046 */
[----:B------:R-:W-:-:S02]  /*4eb0*/  ISETP.GE.AND P3, PT, R46, R113, PT ;  /* 0x000000712e00720c */ /* 0x000fc40003f66270 */
[----:B------:R1:W4:Y:S01]  /*4ec0*/  @!P2 LDG.E.U16 R184, desc[UR18][R74.64] ;  /* 0x000000124ab8a981 */ /* 0x000322000c1e1500 */
[----:B------:R-:W-:Y:S01]  /*4ed0*/  @!P4 IMAD R69, R124, R69, R71 ;  /* 0x000000457c45c224 */ /* 0x000fe200078e0247 */
[C---:B------:R-:W-:Y:S02]  /*4ee0*/  @!P4 LEA R132, P2, R70.reuse, R11, 0x1 ;  /* 0x0000000b4684c211 */ /* 0x040fe400078408ff */
[----:B------:R-:W-:Y:S02]  /*4ef0*/  @!P6 MOV R71, RZ ;  /* 0x000000ff0047e202 */ /* 0x000fe40000000f00 */
[----:B------:R-:W-:Y:S02]  /*4f00*/  @!P4 LEA.HI.X R133, R70, R15, R69, 0x1, P2 ;  /* 0x0000000f4685c211 */ /* 0x000fe400010f0c45 */
[----:B------:R-:W-:-:S03]  /*4f10*/  @!P6 MOV R70, R42 ;  /* 0x0000002a0046e202 */ /* 0x000fc60000000f00 */
[----:B------:R-:W5:Y:S02]  /*4f20*/  @!P3 LDC.64 R68, c[0x0][0x3c0] ;  /* 0x0000f000ff44bb82 */ /* 0x000f640000000a00 */
[----:B0-----:R-:W-:Y:S01]  /*4f30*/  @!P6 IMAD.WIDE.U32 R72, R124, R64, R70 ;  /* 0x000000407c48e225 */ /* 0x001fe200078e0046 */
[----:B------:R-:W-:-:S03]  /*4f40*/  PRMT R149, RZ, 0x7610, R149 ;  /* 0x00007610ff957816 */ /* 0x000fc60000000095 */
[----:B------:R-:W-:Y:S01]  /*4f50*/  @!P6 IMAD R19, R124, R65, R73 ;  /* 0x000000417c13e224 */ /* 0x000fe200078e0249 */
[----:B------:R-:W-:Y:S01]  /*4f60*/  @!P5 MOV R65, RZ ;  /* 0x000000ff0041d202 */ /* 0x000fe20000000f00 */
[----:B------:R-:W-:Y:S01]  /*4f70*/  @!P5 IMAD.MOV.U32 R64, RZ, RZ, R44 ;  /* 0x000000ffff40d224 */ /* 0x000fe200078e002c */
[----:B------:R0:W4:Y:S01]  /*4f80*/  @!P4 LDG.E.U16 R149, desc[UR18][R132.64] ;  /* 0x000000128495c981 */ /* 0x000122000c1e1500 */
[----:B------:R-:W-:Y:S02]  /*4f90*/  ISETP.GE.AND P2, PT, R48, R113, PT ;  /* 0x000000713000720c */ /* 0x000fe40003f46270 */
[----:B------:R-:W-:Y:S01]  /*4fa0*/  @!P6 LEA R70, P4, R72, R11, 0x1 ;  /* 0x0000000b4846e211 */ /* 0x000fe200078808ff */
[----:B---3--:R-:W-:Y:S01]  /*4fb0*/  @!P5 IMAD.WIDE.U32 R64, R124, R66, R64 ;  /* 0x000000427c40d225 */ /* 0x008fe200078e0040 */
[----:B------:R-:W-:Y:S02]  /*4fc0*/  PRMT R188, RZ, 0x7610, R188 ;  /* 0x00007610ffbc7816 */ /* 0x000fe400000000bc */
[----:B------:R-:W-:Y:S01]  /*4fd0*/  @!P6 LEA.HI.X R71, R72, R15, R19, 0x1, P4 ;  /* 0x0000000f4847e211 */ /* 0x000fe200020f0c13 */
[----:B------:R-:W-:Y:S01]  /*4fe0*/  @!P5 IMAD R67, R124, R67, R65 ;  /* 0x000000437c43d224 */ /* 0x000fe200078e0241 */
[----:B-1----:R-:W-:Y:S01]  /*4ff0*/  @!P5 LEA R74, P4, R64, R11, 0x1 ;  /* 0x0000000b404ad211 */ /* 0x002fe200078808ff */
[----:B------:R-:W-:-:S02]  /*5000*/  @!P3 IMAD.MOV.U32 R65, RZ, RZ, RZ ;  /* 0x000000ffff41b224 */ /* 0x000fc400078e00ff */
[----:B------:R1:W3:Y:S01]  /*5010*/  @!P6 LDG.E.U16 R188, desc[UR18][R70.64] ;  /* 0x0000001246bce981 */ /* 0x0002e2000c1e1500 */
[----:B------:R-:W-:Y:S02]  /*5020*/  @!P5 LEA.HI.X R75, R64, R15, R67, 0x1, P4 ;  /* 0x0000000f404bd211 */ /* 0x000fe400020f0c43 */
[----:B------:R-:W-:Y:S01]  /*5030*/  @!P3 MOV R64, R46 ;  /* 0x0000002e0040b202 */ /* 0x000fe20000000f00 */
[----:B------:R-:W1:Y:S01]  /*5040*/  @!P2 LDC.64 R66, c[0x0][0x3c0] ;  /* 0x0000f000ff42ab82 */ /* 0x000e620000000a00 */
[----:B------:R-:W-:Y:S02]  /*5050*/  ISETP.GE.AND P6, PT, R50, R113, PT ;  /* 0x000000713200720c */ /* 0x000fe40003fc6270 */
[----:B------:R-:W-:Y:S01]  /*5060*/  PRMT R190, RZ, 0x7610, R190 ;  /* 0x00007610ffbe7816 */ /* 0x000fe200000000be */
[----:B-----5:R-:W-:Y:S01]  /*5070*/  @!P3 IMAD.WIDE.U32 R64, R124, R68, R64 ;  /* 0x000000447c40b225 */ /* 0x020fe200078e0040 */
[----:B------:R-:W-:-:S03]  /*5080*/  LOP3.LUT R138, R118, 0x340, RZ, 0xfc, !PT ;  /* 0x00000340768a7812 */ /* 0x000fc600078efcff */
[----:B------:R-:W-:Y:S01]  /*5090*/  @!P3 IMAD R69, R124, R69, R65 ;  /* 0x000000457c45b224 */ /* 0x000fe200078e0241 */
[----:B------:R5:W3:Y:S01]  /*50a0*/  @!P5 LDG.E.U16 R190, desc[UR18][R74.64] ;  /* 0x000000124abed981 */ /* 0x000ae2000c1e1500 */
[----:B------:R-:W-:Y:S02]  /*50b0*/  ISETP.GE.AND P5, PT, R138, R113, PT ;  /* 0x000000718a00720c */ /* 0x000fe40003fa6270 */
[C---:B0-----:R-:W-:Y:S02]  /*50c0*/  @!P3 LEA R132, P4, R64.reuse, R11, 0x1 ;  /* 0x0000000b4084b211 */ /* 0x041fe400078808ff */
[----:B-1----:R-:W0:Y:S02]  /*50d0*/  @!P6 LDC.64 R70, c[0x0][0x3c0] ;  /* 0x0000f000ff46eb82 */ /* 0x002e240000000a00 */
[----:B------:R-:W-:Y:S02]  /*50e0*/  @!P3 LEA.HI.X R133, R64, R15, R69, 0x1, P4 ;  /* 0x0000000f4085b211 */ /* 0x000fe400020f0c45 */
[----:B------:R-:W-:-:S02]  /*50f0*/  ISETP.GE.AND P4, PT, R52, R113, PT ;  /* 0x000000713400720c */ /* 0x000fc40003f86270 */
[----:B------:R-:W-:Y:S02]  /*5100*/  @!P2 MOV R64, R48 ;  /* 0x000000300040a202 */ /* 0x000fe40000000f00 */
[----:B------:R-:W-:Y:S01]  /*5110*/  @!P2 MOV R65, RZ ;  /* 0x000000ff0041a202 */ /* 0x000fe20000000f00 */
[----:B------:R-:W1:Y:S01]  /*5120*/  @!P5 LDC.64 R72, c[0x0][0x3c0] ;  /* 0x0000f000ff48db82 */ /* 0x000e620000000a00 */
[----:B------:R-:W-:Y:S01]  /*5130*/  PRMT R192, RZ, 0x7610, R192 ;  /* 0x00007610ffc07816 */ /* 0x000fe200000000c0 */
[----:B------:R-:W-:-:S05]  /*5140*/  @!P2 IMAD.WIDE.U32 R68, R124, R66, R64 ;  /* 0x000000427c44a225 */ /* 0x000fca00078e0040 */
[----:B------:R-:W3:Y:S01]  /*5150*/  @!P3 LDG.E.U16 R192, desc[UR18][R132.64] ;  /* 0x0000001284c0b981 */ /* 0x000ee2000c1e1500 */
[----:B------:R-:W1:Y:S01]  /*5160*/  @!P4 LDC.64 R64, c[0x0][0x3c0] ;  /* 0x0000f000ff40cb82 */ /* 0x000e620000000a00 */
[----:B------:R-:W-:Y:S01]  /*5170*/  @!P2 IMAD R19, R124, R67, R69 ;  /* 0x000000437c13a224 */ /* 0x000fe200078e0245 */
[----:B------:R-:W-:Y:S01]  /*5180*/  @!P6 MOV R67, RZ ;  /* 0x000000ff0043e202 */ /* 0x000fe20000000f00 */
[----:B------:R-:W-:Y:S01]  /*5190*/  @!P6 IMAD.MOV.U32 R66, RZ, RZ, R50 ;  /* 0x000000ffff42e224 */ /* 0x000fe200078e0032 */
[----:B-----5:R-:W-:Y:S02]  /*51a0*/  @!P2 LEA R74, P3, R68, R11, 0x1 ;  /* 0x0000000b444aa211 */ /* 0x020fe400078608ff */
[----:B------:R-:W-:Y:S01]  /*51b0*/  PRMT R155, RZ, 0x7610, R155 ;  /* 0x00007610ff9b7816 */ /* 0x000fe2000000009b */
[----:B0-----:R-:W-:Y:S01]  /*51c0*/  @!P6 IMAD.WIDE.U32 R66, R124, R70, R66 ;  /* 0x000000467c42e225 */ /* 0x001fe200078e0042 */
[----:B------:R-:W-:Y:S02]  /*51d0*/  @!P2 LEA.HI.X R75, R68, R15, R19, 0x1, P3 ;  /* 0x0000000f444ba211 */ /* 0x000fe400018f0c13 */
[----:B------:R-:W-:Y:S01]  /*51e0*/  @!P5 MOV R139, RZ ;  /* 0x000000ff008bd202 */ /* 0x000fe20000000f00 */
[----:B------:R-:W-:Y:S01]  /*51f0*/  @!P6 IMAD R71, R124, R71, R67 ;  /* 0x000000477c47e224 */ /* 0x000fe200078e0243 */
[----:B------:R-:W-:Y:S01]  /*5200*/  LOP3.LUT R136, R118, 0x380, RZ, 0xfc, !PT ;  /* 0x0000038076887812 */ /* 0x000fe200078efcff */
[----:B------:R-:W5:Y:S01]  /*5210*/  @!P2 LDG.E.U16 R155, desc[UR18][R74.64] ;  /* 0x000000124a9ba981 */ /* 0x000f62000c1e1500 */
[----:B------:R-:W-:-:S02]  /*5220*/  @!P6 LEA R70, P3, R66, R11, 0x1 ;  /* 0x0000000b4246e211 */ /* 0x000fc400078608ff */
[----:B------:R-:W-:Y:S01]  /*5230*/  PRMT R196, RZ, 0x7610, R196 ;  /* 0x00007610ffc47816 */ /* 0x000fe200000000c4 */
[----:B-1----:R-:W-:Y:S01]  /*5240*/  @!P5 IMAD.WIDE.U32 R68, R124, R72, R138 ;  /* 0x000000487c44d225 */ /* 0x002fe200078e008a */
[----:B------:R-:W-:Y:S02]  /*5250*/  ISETP.GE.AND P2, PT, R136, R113, PT ;  /* 0x000000718800720c */ /* 0x000fe40003f46270 */
[----:B------:R-:W-:Y:S01]  /*5260*/  @!P6 LEA.HI.X R71, R66, R15, R71, 0x1, P3 ;  /* 0x0000000f4247e211 */ /* 0x000fe200018f0c47 */
[----:B------:R-:W-:Y:S01]  /*5270*/  @!P4 IMAD.MOV.U32 R66, RZ, RZ, R52 ;  /* 0x000000ffff42c224 */ /* 0x000fe200078e0034 */
[----:B------:R-:W-:Y:S01]  /*5280*/  @!P4 MOV R67, RZ ;  /* 0x000000ff0043c202 */ /* 0x000fe20000000f00 */
[----:B------:R-:W-:Y:S01]  /*5290*/  @!P5 IMAD R73, R124, R73, R69 ;  /* 0x000000497c49d224 */ /* 0x000fe200078e0245 */
[----:B------:R-:W-:Y:S01]  /*52a0*/  PRMT R139, RZ, 0x7610, R139 ;  /* 0x00007610ff8b7816 */ /* 0x000fe2000000008b */
[----:B------:R0:W2:Y:S01]  /*52b0*/  @!P1 LDG.E.U16 R196, desc[UR18][R134.64] ;  /* 0x0000001286c49981 */ /* 0x0000a2000c1e1500 */
[----:B------:R-:W-:Y:S01]  /*52c0*/  @!P5 LEA R140, P3, R68, R11, 0x1 ;  /* 0x0000000b448cd211 */ /* 0x000fe200078608ff */
[----:B------:R-:W-:Y:S01]  /*52d0*/  @!P4 IMAD.WIDE.U32 R66, R124, R64, R66 ;  /* 0x000000407c42c225 */ /* 0x000fe200078e0042 */
[----:B------:R-:W-:-:S02]  /*52e0*/  PRMT R194, RZ, 0x7610, R194 ;  /* 0x00007610ffc27816 */ /* 0x000fc400000000c2 */
[----:B------:R-:W-:Y:S01]  /*52f0*/  @!P5 LEA.HI.X R141, R68, R15, R73, 0x1, P3 ;  /* 0x0000000f448dd211 */ /* 0x000fe200018f0c49 */
[----:B------:R1:W5:Y:S01]  /*5300*/  @!P6 LDG.E.U16 R139, desc[UR18][R70.64] ;  /* 0x00000012468be981 */ /* 0x000362000c1e1500 */
[----:B0-----:R-:W-:Y:S01]  /*5310*/  LOP3.LUT R134, R118, 0x3a0, RZ, 0xfc, !PT ;  /* 0x000003a076867812 */ /* 0x001fe200078efcff */
[----:B------:R-:W-:Y:S01]  /*5320*/  @!P4 IMAD R19, R124, R65, R67 ;  /* 0x000000417c13c224 */ /* 0x000fe200078e0243 */
[----:B------:R-:W-:Y:S01]  /*5330*/  LOP3.LUT R72, R118, 0x3c0, RZ, 0xfc, !PT ;  /* 0x000003c076487812 */ /* 0x000fe200078efcff */
[----:B------:R-:W0:Y:S01]  /*5340*/  @!P2 LDC.64 R64, c[0x0][0x3c0] ;  /* 0x0000f000ff40ab82 */ /* 0x000e220000000a00 */
[----:B------:R-:W-:Y:S01]  /*5350*/  ISETP.GE.AND P3, PT, R134, R113, PT ;  /* 0x000000718600720c */ /* 0x000fe20003f66270 */
[----:B------:R0:W5:Y:S01]  /*5360*/  @!P5 LDG.E.U16 R194, desc[UR18][R140.64] ;  /* 0x000000128cc2d981 */ /* 0x000162000c1e1500 */
[----:B------:R-:W-:Y:S02]  /*5370*/  @!P4 LEA R146, P6, R66, R11, 0x1 ;  /* 0x0000000b4292c211 */ /* 0x000fe400078c08ff */
[----:B------:R-:W-:-:S02]  /*5380*/  LOP3.LUT R132, R111, 0x3e0, RZ, 0xfc, !PT ;  /* 0x000003e06f847812 */ /* 0x000fc400078efcff */
[----:B------:R-:W-:Y:S02]  /*5390*/  ISETP.GE.AND P5, PT, R72, R113, PT ;  /* 0x000000714800720c */ /* 0x000fe40003fa6270 */
[----:B------:R-:W-:Y:S02]  /*53a0*/  @!P4 LEA.HI.X R147, R66, R15, R19, 0x1, P6 ;  /* 0x0000000f4293c211 */ /* 0x000fe400030f0c13 */
[----:B------:R-:W-:-:S03]  /*53b0*/  ISETP.GE.AND P6, PT, R132, R113, PT ;  /* 0x000000718400720c */ /* 0x000fc60003fc6270 */
[----:B------:R-:W0:Y:S01]  /*53c0*/  @!P3 LDC.64 R66, c[0x0][0x3c0] ;  /* 0x0000f000ff42bb82 */ /* 0x000e220000000a00 */
[----:B------:R-:W-:-:S07]  /*53d0*/  @!P2 MOV R137, RZ ;  /* 0x000000ff0089a202 */ /* 0x000fce0000000f00 */
[----:B------:R-:W0:Y:S01]  /*53e0*/  @!P5 LDC.64 R68, c[0x0][0x3c0] ;  /* 0x0000f000ff44db82 */ /* 0x000e220000000a00 */
[----:B------:R-:W-:-:S07]  /*53f0*/  PRMT R159, RZ, 0x7610, R159 ;  /* 0x00007610ff9f7816 */ /* 0x000fce000000009f */
[----:B-1----:R-:W1:Y:S01]  /*5400*/  @!P6 LDC.64 R70, c[0x0][0x3c0] ;  /* 0x0000f000ff46eb82 */ /* 0x002e620000000a00 */
[C---:B0-----:R-:W-:Y:S01]  /*5410*/  @!P2 IMAD.WIDE.U32 R74, R124.reuse, R64, R136 ;  /* 0x000000407c4aa225 */ /* 0x041fe200078e0088 */
[----:B------:R-:W5:Y:S03]  /*5420*/  @!P4 LDG.E.U16 R159, desc[UR18][R146.64] ;  /* 0x00000012929fc981 */ /* 0x000f66000c1e1500 */
[----:B------:R-:W-:Y:S01]  /*5430*/  @!P2 IMAD R65, R124, R65, R75 ;  /* 0x000000417c41a224 */ /* 0x000fe200078e024b */
[C---:B------:R-:W-:Y:S01]  /*5440*/  @!P2 LEA R142, P4, R74.reuse, R11, 0x1 ;  /* 0x0000000b4a8ea211 */ /* 0x040fe200078808ff */
[----:B------:R-:W-:Y:S01]  /*5450*/  @!P3 IMAD.MOV.U32 R135, RZ, RZ, RZ ;  /* 0x000000ffff87b224 */ /* 0x000fe200078e00ff */
[----:B------:R-:W-:Y:S02]  /*5460*/  PRMT R137, RZ, 0x7610, R137 ;  /* 0x00007610ff897816 */ /* 0x000fe40000000089 */
[----:B------:R-:W-:Y:S01]  /*5470*/  @!P2 LEA.HI.X R143, R74, R15, R65, 0x1, P4 ;  /* 0x0000000f4a8fa211 */ /* 0x000fe200020f0c41 */
[----:B------:R-:W-:Y:S01]  /*5480*/  @!P3 IMAD.WIDE.U32 R64, R124, R66, R134 ;  /* 0x000000427c40b225 */ /* 0x000fe200078e0086 */
[----:B------:R-:W-:-:S02]  /*5490*/  @!P5 MOV R73, RZ ;  /* 0x000000ff0049d202 */ /* 0x000fc40000000f00 */
[----:B------:R-:W-:Y:S01]  /*54a0*/  @!P6 MOV R133, RZ ;  /* 0x000000ff0085e202 */ /* 0x000fe20000000f00 */
[----:B------:R-:W5:Y:S01]  /*54b0*/  @!P2 LDG.E.U16 R137, desc[UR18][R142.64] ;  /* 0x000000128e89a981 */ /* 0x000f62000c1e1500 */
[----:B------:R-:W-:Y:S01]  /*54c0*/  @!P3 IMAD R19, R124, R67, R65 ;  /* 0x000000437c13b224 */ /* 0x000fe200078e0241 */
[----:B------:R-:W-:Y:S01]  /*54d0*/  @!P3 LEA R140, P2, R64, R11, 0x1 ;  /* 0x0000000b408cb211 */ /* 0x000fe200078408ff */
[----:B------:R-:W-:-:S03]  /*54e0*/  @!P5 IMAD.WIDE.U32 R74, R124, R68, R72 ;  /* 0x000000447c4ad225 */ /* 0x000fc600078e0048 */
[----:B------:R-:W-:Y:S01]  /*54f0*/  @!P3 LEA.HI.X R141, R64, R15, R19, 0x1, P2 ;  /* 0x0000000f408db211 */ /* 0x000fe200010f0c13 */
[----:B-1----:R-:W-:Y:S01]  /*5500*/  @!P6 IMAD.WIDE.U32 R66, R124, R70, R132 ;  /* 0x000000467c42e225 */ /* 0x002fe200078e0084 */
[----:B------:R-:W-:-:S03]  /*5510*/  @!P5 LEA R64, P2, R74, R11, 0x1 ;  /* 0x0000000b4a40d211 */ /* 0x000fc600078408ff */
[----:B------:R-:W-:Y:S01]  /*5520*/  @!P5 IMAD R69, R124, R69, R75 ;  /* 0x000000457c45d224 */ /* 0x000fe200078e024b */
[----:B------:R-:W-:Y:S01]  /*5530*/  @!P6 LEA R68, P4, R66, R11, 0x1 ;  /* 0x0000000b4244e211 */ /* 0x000fe200078808ff */
[----:B------:R-:W-:Y:S01]  /*5540*/  @!P6 IMAD R71, R124, R71, R67 ;  /* 0x000000477c47e224 */ /* 0x000fe200078e0243 */
[----:B------:R-:W-:Y:S02]  /*5550*/  PRMT R73, RZ, 0x7610, R73 ;  /* 0x00007610ff497816 */ /* 0x000fe40000000049 */
[----:B------:R-:W-:Y:S02]  /*5560*/  PRMT R198, RZ, 0x7610, R198 ;  /* 0x00007610ffc67816 */ /* 0x000fe400000000c6 */
[-C--:B------:R-:W-:Y:S02]  /*5570*/  @!P5 LEA.HI.X R65, R74, R15.reuse, R69, 0x1, P2 ;  /* 0x0000000f4a41d211 */ /* 0x080fe400010f0c45 */
[----:B------:R-:W-:Y:S01]  /*5580*/  PRMT R200, RZ, 0x7610, R200 ;  /* 0x00007610ffc87816 */ /* 0x000fe200000000c8 */
[----:B------:R-:W5:Y:S01]  /*5590*/  @!P3 LDG.E.U16 R73, desc[UR18][R140.64] ;  /* 0x000000128c49b981 */ /* 0x000f62000c1e1500 */
[----:B------:R-:W-:-:S03]  /*55a0*/  @!P6 LEA.HI.X R69, R66, R15, R71, 0x1, P4 ;  /* 0x0000000f4245e211 */ /* 0x000fc600020f0c47 */
[----:B------:R0:W5:Y:S04]  /*55b0*/  @!P5 LDG.E.U16 R198, desc[UR18][R64.64] ;  /* 0x0000001240c6d981 */ /* 0x000168000c1e1500 */
[----:B------:R1:W5:Y:S01]  /*55c0*/  @!P6 LDG.E.U16 R200, desc[UR18][R68.64] ;  /* 0x0000001244c8e981 */ /* 0x000362000c1e1500 */
[----:B------:R-:W1:Y:S01]  /*55d0*/  S2R R70, SR_CgaCtaId ;  /* 0x0000000000467919 */ /* 0x000e620000008800 */
[----:B0-----:R-:W-:Y:S01]  /*55e0*/  MOV R65, R91 ;  /* 0x0000005b00417202 */ /* 0x001fe20000000f00 */
[----:B------:R-:W-:-:S04]  /*55f0*/  IMAD.MOV.U32 R64, RZ, RZ, R126 ;  /* 0x000000ffff407224 */ /* 0x000fc800078e007e */
[----:B------:R-:W-:-:S04]  /*5600*/  IMAD.WIDE.U32 R66, R124, UR6, R64 ;  /* 0x000000067c427c25 */ /* 0x000fc8000f8e0040 */
[----:B------:R-:W-:Y:S01]  /*5610*/  IMAD R19, R124, UR7, R67 ;  /* 0x000000077c137c24 */ /* 0x000fe2000f8e0243 */
[----:B------:R-:W-:-:S04]  /*5620*/  LEA R74, P2, R66, R128, 0x3 ;  /* 0x00000080424a7211 */ /* 0x000fc800078418ff */
[----:B------:R-:W-:Y:S02]  /*5630*/  LEA.HI.X R75, R66, R129, R19, 0x3, P2 ;  /* 0x00000081424b7211 */ /* 0x000fe400010f1c13 */
[----:B------:R-:W-:-:S04]  /*5640*/  MOV R19, R109 ;  /* 0x0000006d00137202 */ /* 0x000fc80000000f00 */
[----:B------:R-:W-:Y:S02]  /*5650*/  LEA R151, R19, -R116, 0x1 ;  /* 0x8000007413977211 */ /* 0x000fe400078e08ff */
[----:B------:R-:W-:Y:S01]  /*5660*/  MOV R23, 0x400 ;  /* 0x0000040000177802 */ /* 0x000fe20000000f00 */
[C---:B------:R-:W-:Y:S01]  /*5670*/  VIADD R64, R21.reuse, 0x200 ;  /* 0x0000020015407836 */ /* 0x040fe20000000000 */
[----:B------:R-:W-:Y:S01]  /*5680*/  ISETP.GE.AND P3, PT, R144, R151, PT ;  /* 0x000000979000720c */ /* 0x000fe20003f66270 */
[C---:B-1----:R-:W-:Y:S01]  /*5690*/  VIADD R68, R21.reuse, 0x240 ;  /* 0x0000024015447836 */ /* 0x042fe20000000000 */
[----:B------:R-:W-:Y:S01]  /*56a0*/  IADD3 R66, PT, PT, R21, 0x220, RZ ;  /* 0x0000022015427810 */ /* 0x000fe20007ffe0ff */
[----:B------:R-:W5:Y:S03]  /*56b0*/  LDG.E.64 R74, desc[UR18][R74.64] ;  /* 0x000000124a4a7981 */ /* 0x000f66000c1e1b00 */
[----:B------:R-:W-:-:S02]  /*56c0*/  LEA.HI.SX32 R66, R66, R21, 0x1b ;  /* 0x0000001542427211 */ /* 0x000fc400078fdaff */
[----:B------:R-:W-:-:S04]  /*56d0*/  LEA R23, R70, R23, 0x18 ;  /* 0x0000001746177211 */ /* 0x000fc800078ec0ff */
[----:B------:R-:W-:Y:S02]  /*56e0*/  LEA R140, R66, R23, 0x1 ;  /* 0x00000017428c7211 */ /* 0x000fe400078e08ff */
[----:B------:R-:W0:Y:S01]  /*56f0*/  @!P3 LDC.64 R66, c[0x0][0x3e0] ;  /* 0x0000f800ff42bb82 */ /* 0x000e220000000a00 */
[-C--:B------:R-:W-:Y:S02]  /*5700*/  LEA.HI.SX32 R64, R64, R21.reuse, 0x1b ;  /* 0x0000001540407211 */ /* 0x080fe400078fdaff */
[----:B------:R-:W-:Y:S02]  /*5710*/  LEA.HI.SX32 R68, R68, R21, 0x1b ;  /* 0x0000001544447211 */ /* 0x000fe400078fdaff */
[----:B------:R-:W-:Y:S02]  /*5720*/  LEA R142, R64, R23, 0x1 ;  /* 0x00000017408e7211 */ /* 0x000fe400078e08ff */
[C---:B------:R-:W-:Y:S01]  /*5730*/  IADD3 R64, PT, PT, R21.reuse, 0x260, RZ ;  /* 0x0000026015407810 */ /* 0x040fe20007ffe0ff */
[----:B------:R-:W-:Y:S01]  /*5740*/  IMAD R65, R68, 0x2, R23 ;  /* 0x0000000244417824 */ /* 0x000fe200078e0217 */
[C---:B------:R-:W-:Y:S01]  /*5750*/  IADD3 R68, PT, PT, R21.reuse, 0x280, RZ ;  /* 0x0000028015447810 */ /* 0x040fe20007ffe0ff */
[----:B------:R-:W-:Y:S01]  /*5760*/  VIADD R70, R21, 0x2a0 ;  /* 0x000002a015467836 */ /* 0x000fe20000000000 */
[----:B------:R-:W-:-:S02]  /*5770*/  LEA.HI.SX32 R64, R64, R21, 0x1b ;  /* 0x0000001540407211 */ /* 0x000fc400078fdaff */
[-C--:B------:R-:W-:Y:S02]  /*5780*/  LEA.HI.SX32 R68, R68, R21.reuse, 0x1b ;  /* 0x0000001544447211 */ /* 0x080fe400078fdaff */
[----:B------:R-:W-:Y:S02]  /*5790*/  IADD3 R146, PT, PT, R21, 0x2c0, RZ ;  /* 0x000002c015927810 */ /* 0x000fe40007ffe0ff */
[-C--:B------:R-:W-:Y:S02]  /*57a0*/  LEA.HI.SX32 R70, R70, R21.reuse, 0x1b ;  /* 0x0000001546467211 */ /* 0x080fe400078fdaff */
[----:B------:R-:W-:Y:S02]  /*57b0*/  @!P3 MOV R69, RZ ;  /* 0x000000ff0045b202 */ /* 0x000fe40000000f00 */
[----:B------:R-:W-:Y:S02]  /*57c0*/  LEA.HI.SX32 R146, R146, R21, 0x1b ;  /* 0x0000001592927211 */ /* 0x000fe400078fdaff */
[----:B------:R-:W-:-:S02]  /*57d0*/  ISETP.GE.AND P4, PT, R154, R151, PT ;  /* 0x000000979a00720c */ /* 0x000fc40003f86270 */
[----:B------:R-:W-:Y:S02]  /*57e0*/  LEA R143, R70, R23, 0x1 ;  /* 0x00000017468f7211 */ /* 0x000fe400078e08ff */
[C---:B------:R-:W-:Y:S01]  /*57f0*/  IADD3 R70, PT, PT, R21.reuse, 0x300, RZ ;  /* 0x0000030015467810 */ /* 0x040fe20007ffe0ff */
[----:B------:R-:W-:Y:S02]  /*5800*/  IMAD R141, R146, 0x2, R23 ;  /* 0x00000002928d7824 */ /* 0x000fe400078e0217 */
[----:B------:R-:W-:Y:S01]  /*5810*/  VIADD R146, R21, 0x320 ;  /* 0x0000032015927836 */ /* 0x000fe20000000000 */
[----:B------:R-:W-:Y:S02]  /*5820*/  LEA.HI.SX32 R70, R70, R21, 0x1b ;  /* 0x0000001546467211 */ /* 0x000fe400078fdaff */
[-C--:B------:R-:W-:Y:S02]  /*5830*/  ISETP.GE.AND P5, PT, R158, R151.reuse, PT ;  /* 0x000000979e00720c */ /* 0x080fe40003fa6270 */
[----:B------:R-:W-:-:S02]  /*5840*/  ISETP.GE.AND P6, PT, R160, R151, PT ;  /* 0x00000097a000720c */ /* 0x000fc40003fc6270 */
[----:B------:R-:W-:-:S11]  /*5850*/  @!P4 MOV R157, RZ ;  /* 0x000000ff009dc202 */ /* 0x000fd60000000f00 */
[----:B------:R-:W-:Y:S01]  /*5860*/  @!P6 IMAD.MOV.U32 R161, RZ, RZ, RZ ;  /* 0x000000ffffa1e224 */ /* 0x000fe200078e00ff */
[----:B--2---:R-:W-:Y:S04]  /*5870*/  STS.U16 [R25], R196 ;  /* 0x000000c419007388 */ /* 0x004fe80000000400 */
[----:B------:R-:W-:Y:S04]  /*5880*/  STS.U16 [R27+0x40], R156 ;  /* 0x0000409c1b007388 */ /* 0x000fe80000000400 */
[----:B------:R-:W-:Y:S04]  /*5890*/  STS.U16 [R29+0x80], R152 ;  /* 0x000080981d007388 */ /* 0x000fe80000000400 */
[----:B------:R1:W-:Y:S04]  /*58a0*/  STS.U16 [R31+0xc0], R148 ;  /* 0x0000c0941f007388 */ /* 0x0003e80000000400 */
        /* <DEDUP_REMOVED lines=12> */
[----:B-1----:R-:W-:Y:S01]  /*5970*/  IADD3 R148, PT, PT, R21, 0x2e0, RZ ;  /* 0x000002e015947810 */ /* 0x002fe20007ffe0ff */
[----:B--2---:R-:W-:Y:S01]  /*5980*/  IMAD R125, R64, 0x2, R23 ;  /* 0x00000002407d7824 */ /* 0x004fe200078e0217 */
[----:B------:R-:W-:-:S02]  /*5990*/  LEA R64, R68, R23, 0x1 ;  /* 0x0000001744407211 */ /* 0x000fc400078e08ff */
[----:B------:R-:W-:Y:S02]  /*59a0*/  @!P3 MOV R68, R144 ;  /* 0x000000900044b202 */ /* 0x000fe40000000f00 */
[----:B------:R-:W-:-:S03]  /*59b0*/  LEA.HI.SX32 R148, R148, R21, 0x1b ;  /* 0x0000001594947211 */ /* 0x000fc600078fdaff */
[----:B0-----:R-:W-:Y:S01]  /*59c0*/  @!P3 IMAD.WIDE.U32 R68, R124, R66, R68 ;  /* 0x000000427c44b225 */ /* 0x001fe200078e0044 */
[----:B------:R-:W-:-:S03]  /*59d0*/  LEA R133, R148, R23, 0x1 ;  /* 0x0000001794857211 */ /* 0x000fc600078e08ff */
[----:B------:R-:W-:Y:S01]  /*59e0*/  @!P3 IMAD R67, R124, R67, R69 ;  /* 0x000000437c43b224 */ /* 0x000fe200078e0245 */
[----:B------:R-:W-:Y:S02]  /*59f0*/  @!P3 LEA R166, P2, R68, R13, 0x1 ;  /* 0x0000000d44a6b211 */ /* 0x000fe400078408ff */
[C---:B------:R-:W-:Y:S02]  /*5a00*/  IADD3 R148, PT, PT, R21.reuse, 0x340, RZ ;  /* 0x0000034015947810 */ /* 0x040fe40007ffe0ff */
[----:B------:R-:W-:Y:S01]  /*5a10*/  LEA.HI.SX32 R144, R146, R21, 0x1b ;  /* 0x0000001592907211 */ /* 0x000fe200078fdaff */
[----:B------:R-:W-:Y:S01]  /*5a20*/  IMAD R146, R70, 0x2, R23 ;  /* 0x0000000246927824 */ /* 0x000fe200078e0217 */
[----:B------:R-:W-:Y:S01]  /*5a30*/  @!P3 LEA.HI.X R167, R68, R17, R67, 0x1, P2 ;  /* 0x0000001144a7b211 */ /* 0x000fe200010f0c43 */
[----:B------:R-:W0:Y:S01]  /*5a40*/  @!P4 LDC.64 R70, c[0x0][0x3e0] ;  /* 0x0000f800ff46cb82 */ /* 0x000e220000000a00 */
[----:B------:R-:W-:Y:S01]  /*5a50*/  LEA.HI.SX32 R148, R148, R21, 0x1b ;  /* 0x0000001594947211 */ /* 0x000fe200078fdaff */
[C---:B------:R-:W-:Y:S01]  /*5a60*/  VIADD R68, R21.reuse, 0x380 ;  /* 0x0000038015447836 */ /* 0x040fe20000000000 */
[----:B------:R1:W-:Y:S01]  /*5a70*/  STS.U16 [R142+0x400], R145 ;  /* 0x000400918e007388 */ /* 0x0003e20000000400 */
[----:B------:R-:W-:-:S03]  /*5a80*/  IADD3 R66, PT, PT, R21, 0x360, RZ ;  /* 0x0000036015427810 */ /* 0x000fc60007ffe0ff */
[----:B------:R-:W-:Y:S02]  /*5a90*/  LEA.HI.SX32 R68, R68, R21, 0x1b ;  /* 0x0000001544447211 */ /* 0x000fe400078fdaff */
[----:B-1----:R-:W-:Y:S02]  /*5aa0*/  LEA R145, R148, R23, 0x1 ;  /* 0x0000001794917211 */ /* 0x002fe400078e08ff */
[C---:B------:R-:W-:Y:S02]  /*5ab0*/  IADD3 R148, PT, PT, R21.reuse, 0x3a0, RZ ;  /* 0x000003a015947810 */ /* 0x040fe40007ffe0ff */
[----:B------:R-:W-:Y:S02]  /*5ac0*/  IADD3 R152, PT, PT, R21, 0x3c0, RZ ;  /* 0x000003c015987810 */ /* 0x000fe40007ffe0ff */
[----:B------:R-:W-:Y:S01]  /*5ad0*/  LEA.HI.SX32 R150, R148, R21, 0x1b ;  /* 0x0000001594967211 */ /* 0x000fe200078fdaff */
[----:B------:R-:W-:Y:S01]  /*5ae0*/  STS.U16 [R140+0x440], R153 ;  /* 0x000440998c007388 */ /* 0x000fe20000000400 */
[----:B------:R-:W-:-:S02]  /*5af0*/  LEA R148, R68, R23, 0x1 ;  /* 0x0000001744947211 */ /* 0x000fc400078e08ff */
[----:B------:R-:W-:Y:S01]  /*5b00*/  IADD3 R164, PT, PT, R21, 0x3e0, RZ ;  /* 0x000003e015a47810 */ /* 0x000fe20007ffe0ff */
[----:B------:R-:W1:Y:S01]  /*5b10*/  @!P5 LDC.64 R68, c[0x0][0x3e0] ;  /* 0x0000f800ff44db82 */ /* 0x000e620000000a00 */
[-C--:B------:R-:W-:Y:S01]  /*5b20*/  LEA.HI.SX32 R66, R66, R21.reuse, 0x1b ;  /* 0x0000001542427211 */ /* 0x080fe200078fdaff */
[----:B----4-:R-:W-:Y:S01]  /*5b30*/  STS.U16 [R65+0x480], R186 ;  /* 0x000480ba41007388 */ /* 0x010fe20000000400 */
[----:B------:R-:W-:Y:S02]  /*5b40*/  LEA.HI.SX32 R156, R152, R21, 0x1b ;  /* 0x00000015989c7211 */ /* 0x000fe400078fdaff */
[----:B------:R-:W-:Y:S01]  /*5b50*/  LEA R144, R144, R23, 0x1 ;  /* 0x0000001790907211 */ /* 0x000fe200078e08ff */
[----:B------:R-:W-:Y:S01]  /*5b60*/  STS.U16 [R125+0x4c0], R184 ;  /* 0x0004c0b87d007388 */ /* 0x000fe20000000400 */
[----:B------:R-:W-:Y:S01]  /*5b70*/  LEA.HI.SX32 R164, R164, R21, 0x1b ;  /* 0x00000015a4a47211 */ /* 0x000fe200078fdaff */
[----:B------:R-:W-:Y:S02]  /*5b80*/  IMAD R152, R66, 0x2, R23 ;  /* 0x0000000242987824 */ /* 0x000fe400078e0217 */
[----:B------:R2:W-:Y:S01]  /*5b90*/  STS.U16 [R64+0x500], R149 ;  /* 0x0005009540007388 */ /* 0x0005e20000000400 */
[-C--:B------:R-:W-:Y:S01]  /*5ba0*/  LEA R147, R156, R23.reuse, 0x1 ;  /* 0x000000179c937211 */ /* 0x080fe200078e08ff */
[----:B------:R-:W4:Y:S02]  /*5bb0*/  @!P6 LDC.64 R66, c[0x0][0x3e0] ;  /* 0x0000f800ff42eb82 */ /* 0x000f240000000a00 */
[----:B---3--:R-:W-:Y:S01]  /*5bc0*/  STS.U16 [R143+0x540], R188 ;  /* 0x000540bc8f007388 */ /* 0x008fe20000000400 */
[----:B------:R-:W-:-:S03]  /*5bd0*/  LEA R150, R150, R23, 0x1 ;  /* 0x0000001796967211 */ /* 0x000fc600078e08ff */
[----:B------:R-:W-:Y:S01]  /*5be0*/  STS.U16 [R141+0x580], R190 ;  /* 0x000580be8d007388 */ /* 0x000fe20000000400 */
[----:B------:R-:W-:-:S03]  /*5bf0*/  @!P4 MOV R156, R154 ;  /* 0x0000009a009cc202 */ /* 0x000fc60000000f00 */
[----:B------:R-:W-:Y:S01]  /*5c00*/  STS.U16 [R133+0x5c0], R192 ;  /* 0x0005c0c085007388 */ /* 0x000fe20000000400 */
[----:B--2---:R-:W-:-:S03]  /*5c10*/  IMAD R149, R164, 0x2, R23 ;  /* 0x00000002a4957824 */ /* 0x004fc600078e0217 */
[----:B-----5:R-:W-:Y:S01]  /*5c20*/  STS.U16 [R146+0x600], R155 ;  /* 0x0006009b92007388 */ /* 0x020fe20000000400 */
[----:B------:R-:W-:-:S03]  /*5c30*/  PRMT R154, RZ, 0x7610, R154 ;  /* 0x00007610ff9a7816 */ /* 0x000fc6000000009a */
[----:B------:R-:W-:Y:S01]  /*5c40*/  STS.U16 [R144+0x640], R139 ;  /* 0x0006408b90007388 */ /* 0x000fe20000000400 */
[----:B------:R-:W-:-:S03]  /*5c50*/  ISETP.GE.AND P2, PT, R162, R151, PT ;  /* 0x00000097a200720c */ /* 0x000fc60003f46270 */
[----:B------:R-:W-:Y:S01]  /*5c60*/  STS.U16 [R145+0x680], R194 ;  /* 0x000680c291007388 */ /* 0x000fe20000000400 */
[----:B0-----:R-:W-:-:S03]  /*5c70*/  @!P4 IMAD.WIDE.U32 R156, R124, R70, R156 ;  /* 0x000000467c9cc225 */ /* 0x001fc600078e009c */
[----:B------:R0:W-:Y:S04]  /*5c80*/  STS.U16 [R152+0x6c0], R159 ;  /* 0x0006c09f98007388 */ /* 0x0001e80000000400 */
[----:B------:R2:W-:Y:S04]  /*5c90*/  STS.U16 [R148+0x700], R137 ;  /* 0x0007008994007388 */ /* 0x0005e80000000400 */
[----:B------:R3:W-:Y:S01]  /*5ca0*/  STS.U16 [R150+0x740], R73 ;  /* 0x0007404996007388 */ /* 0x0007e20000000400 */
[----:B------:R-:W-:-:S03]  /*5cb0*/  @!P4 IMAD R71, R124, R71, R157 ;  /* 0x000000477c47c224 */ /* 0x000fc600078e029d */
[----:B------:R-:W-:Y:S04]  /*5cc0*/  STS.U16 [R147+0x780], R198 ;  /* 0x000780c693007388 */ /* 0x000fe80000000400 */
[----:B------:R5:W-:Y:S01]  /*5cd0*/  STS.U16 [R149+0x7c0], R200 ;  /* 0x0007c0c895007388 */ /* 0x000be20000000400 */
[----:B------:R-:W-:-:S03]  /*5ce0*/  NOP ;  /* 0x0000000000007918 */ /* 0x000fc60000000000 */
[----:B------:R2:W5:Y:S01]  /*5cf0*/  @!P3 LDG.E.U16 R154, desc[UR18][R166.64] ;  /* 0x00000012a69ab981 */ /* 0x000562000c1e1500 */
[C---:B------:R-:W-:Y:S02]  /*5d00*/  @!P4 LEA R164, P3, R156.reuse, R13, 0x1 ;  /* 0x0000000d9ca4c211 */ /* 0x040fe400078608ff */
[----:B0-----:R-:W-:Y:S02]  /*5d10*/  @!P5 MOV R159, RZ ;  /* 0x000000ff009fd202 */ /* 0x001fe40000000f00 */
[----:B------:R-:W-:Y:S02]  /*5d20*/  @!P4 LEA.HI.X R165, R156, R17, R71, 0x1, P3 ;  /* 0x000000119ca5c211 */ /* 0x000fe400018f0c47 */
[----:B------:R-:W-:Y:S01]  /*5d30*/  PRMT R156, RZ, 0x7610, R156 ;  /* 0x00007610ff9c7816 */ /* 0x000fe2000000009c */
[----:B-1----:R-:W-:Y:S01]  /*5d40*/  @!P5 IMAD.WIDE.U32 R158, R124, R68, R158 ;  /* 0x000000447c9ed225 */ /* 0x002fe200078e009e */
[----:B------:R-:W-:Y:S01]  /*5d50*/  ISETP.GE.AND P3, PT, R138, R151, PT ;  /* 0x000000978a00720c */ /* 0x000fe20003f66270 */
[----:B------:R-:W0:Y:S02]  /*5d60*/  @!P2 LDC.64 R70, c[0x0][0x3e0] ;  /* 0x0000f800ff46ab82 */ /* 0x000e240000000a00 */
[----:B------:R-:W-:Y:S01]  /*5d70*/  @!P5 IMAD R69, R124, R69, R159 ;  /* 0x000000457c45d224 */ /* 0x000fe200078e029f */
[----:B------:R1:W5:Y:S01]  /*5d80*/  @!P4 LDG.E.U16 R156, desc[UR18][R164.64] ;  /* 0x00000012a49cc981 */ /* 0x000362000c1e1500 */
[----:B--2---:R-:W-:Y:S01]  /*5d90*/  @!P5 LEA R166, P4, R158, R13, 0x1 ;  /* 0x0000000d9ea6d211 */ /* 0x004fe200078808ff */
[----:B----4-:R-:W-:-:S03]  /*5da0*/  @!P6 IMAD.WIDE.U32 R160, R124, R66, R160 ;  /* 0x000000427ca0e225 */ /* 0x010fc600078e00a0 */
[----:B------:R-:W-:Y:S02]  /*5db0*/  @!P5 LEA.HI.X R167, R158, R17, R69, 0x1, P4 ;  /* 0x000000119ea7d211 */ /* 0x000fe400020f0c45 */
[----:B------:R-:W-:Y:S02]  /*5dc0*/  PRMT R158, RZ, 0x7610, R158 ;  /* 0x00007610ff9e7816 */ /* 0x000fe4000000009e */
[----:B------:R-:W-:Y:S01]  /*5dd0*/  ISETP.GE.AND P4, PT, R136, R151, PT ;  /* 0x000000978800720c */ /* 0x000fe20003f86270 */
[----:B------:R-:W2:Y:S01]  /*5de0*/  @!P3 LDC.64 R68, c[0x0][0x3e0] ;  /* 0x0000f800ff44bb82 */ /* 0x000ea20000000a00 */
[----:B------:R-:W-:Y:S02]  /*5df0*/  @!P6 IMAD R67, R124, R67, R161 ;  /* 0x000000437c43e224 */ /* 0x000fe400078e02a1 */
[----:B------:R4:W5:Y:S01]  /*5e00*/  @!P5 LDG.E.U16 R158, desc[UR18][R166.64] ;  /* 0x00000012a69ed981 */ /* 0x000962000c1e1500 */
[----:B-1----:R-:W-:Y:S02]  /*5e10*/  @!P6 LEA R164, P5, R160, R13, 0x1 ;  /* 0x0000000da0a4e211 */ /* 0x002fe400078a08ff */
[----:B------:R-:W-:-:S02]  /*5e20*/  @!P2 MOV R163, RZ ;  /* 0x000000ff00a3a202 */ /* 0x000fc40000000f00 */
[----:B------:R-:W-:Y:S02]  /*5e30*/  @!P6 LEA.HI.X R165, R160, R17, R67, 0x1, P5 ;  /* 0x00000011a0a5e211 */ /* 0x000fe400028f0c43 */
[----:B------:R-:W-:Y:S01]  /*5e40*/  PRMT R160, RZ, 0x7610, R160 ;  /* 0x00007610ffa07816 */ /* 0x000fe200000000a0 */
[----:B0-----:R-:W-:Y:S01]  /*5e50*/  @!P2 IMAD.WIDE.U32 R162, R124, R70, R162 ;  /* 0x000000467ca2a225 */ /* 0x001fe200078e00a2 */
[----:B------:R-:W0:Y:S01]  /*5e60*/  @!P4 LDC.64 R66, c[0x0][0x3e0] ;  /* 0x0000f800ff42cb82 */ /* 0x000e220000000a00 */
[----:B------:R-:W-:Y:S02]  /*5e70*/  ISETP.GE.AND P5, PT, R134, R151, PT ;  /* 0x000000978600720c */ /* 0x000fe40003fa6270 */
[----:B------:R-:W-:Y:S01]  /*5e80*/  @!P2 IMAD R71, R124, R71, R163 ;  /* 0x000000477c47a224 */ /* 0x000fe200078e02a3 */
[----:B------:R1:W5:Y:S01]  /*5e90*/  @!P6 LDG.E.U16 R160, desc[UR18][R164.64] ;  /* 0x00000012a4a0e981 */ /* 0x000362000c1e1500 */
[----:B------:R-:W-:Y:S02]  /*5ea0*/  @!P2 LEA R168, P6, R162, R13, 0x1 ;  /* 0x0000000da2a8a211 */ /* 0x000fe400078c08ff */
[----:B------:R-:W-:-:S02]  /*5eb0*/  @!P3 MOV R139, RZ ;  /* 0x000000ff008bb202 */ /* 0x000fc40000000f00 */
[----:B------:R-:W-:Y:S02]  /*5ec0*/  @!P2 LEA.HI.X R169, R162, R17, R71, 0x1, P6 ;  /* 0x00000011a2a9a211 */ /* 0x000fe400030f0c47 */
[----:B------:R-:W-:Y:S02]  /*5ed0*/  ISETP.GE.AND P6, PT, R72, R151, PT ;  /* 0x000000974800720c */ /* 0x000fe40003fc6270 */
[----:B------:R-:W-:Y:S01]  /*5ee0*/  PRMT R162, RZ, 0x7610, R162 ;  /* 0x00007610ffa27816 */ /* 0x000fe200000000a2 */
[C---:B--2---:R-:W-:Y:S01]  /*5ef0*/  @!P3 IMAD.WIDE.U32 R138, R124.reuse, R68, R138 ;  /* 0x000000447c8ab225 */ /* 0x044fe200078e008a */
[----:B------:R-:W2:Y:S01]  /*5f00*/  @!P5 LDC.64 R70, c[0x0][0x3e0] ;  /* 0x0000f800ff46db82 */ /* 0x000ea20000000a00 */
[----:B------:R-:W-:Y:S02]  /*5f10*/  @!P4 MOV R137, RZ ;  /* 0x000000ff0089c202 */ /* 0x000fe40000000f00 */
[----:B------:R-:W-:Y:S01]  /*5f20*/  @!P3 IMAD R69, R124, R69, R139 ;  /* 0x000000457c45b224 */ /* 0x000fe200078e028b */
[----:B------:R-:W5:Y:S01]  /*5f30*/  @!P2 LDG.E.U16 R162, desc[UR18][R168.64] ;  /* 0x00000012a8a2a981 */ /* 0x000f62000c1e1500 */
[----:B----4-:R-:W-:-:S02]  /*5f40*/  @!P3 LEA R166, P2, R138, R13, 0x1 ;  /* 0x0000000d8aa6b211 */ /* 0x010fc400078408ff */
[----:B-1----:R-:W-:Y:S02]  /*5f50*/  PRMT R164, RZ, 0x7610, R164 ;  /* 0x00007610ffa47816 */ /* 0x002fe400000000a4 */
[----:B------:R-:W-:Y:S01]  /*5f60*/  @!P3 LEA.HI.X R167, R138, R17, R69, 0x1, P2 ;  /* 0x000000118aa7b211 */ /* 0x000fe200010f0c45 */
[----:B0-----:R-:W-:Y:S01]  /*5f70*/  @!P4 IMAD.WIDE.U32 R136, R124, R66, R136 ;  /* 0x000000427c88c225 */ /* 0x001fe200078e0088 */
[----:B------:R-:W0:Y:S01]  /*5f80*/  @!P6 LDC.64 R68, c[0x0][0x3e0] ;  /* 0x0000f800ff44eb82 */ /* 0x000e220000000a00 */
[----:B------:R-:W-:Y:S02]  /*5f90*/  ISETP.GE.AND P2, PT, R118, R151, PT ;  /* 0x000000977600720c */ /* 0x000fe40003f46270 */
[----:B------:R1:W4:Y:S01]  /*5fa0*/  @!P3 LDG.E.U16 R164, desc[UR18][R166.64] ;  /* 0x00000012a6a4b981 */ /* 0x000322000c1e1500 */
[----:B------:R-:W-:Y:S01]  /*5fb0*/  @!P4 IMAD R67, R124, R67, R137 ;  /* 0x000000437c43c224 */ /* 0x000fe200078e0289 */
[----:B------:R-:W-:Y:S02]  /*5fc0*/  @!P4 LEA R138, P3, R136, R13, 0x1 ;  /* 0x0000000d888ac211 */ /* 0x000fe400078608ff */
[----:B------:R-:W-:-:S02]  /*5fd0*/  @!P5 MOV R137, RZ ;  /* 0x000000ff0089d202 */ /* 0x000fc40000000f00 */
[----:B------:R-:W-:Y:S01]  /*5fe0*/  @!P4 LEA.HI.X R139, R136, R17, R67, 0x1, P3 ;  /* 0x00000011888bc211 */ /* 0x000fe200018f0c43 */
[----:B------:R-:W-:Y:S01]  /*5ff0*/  @!P5 IMAD.MOV.U32 R136, RZ, RZ, R134 ;  /* 0x000000ffff88d224 */ /* 0x000fe200078e0086 */
[----:B------:R-:W-:-:S03]  /*6000*/  PRMT R153, RZ, 0x7610, R153 ;  /* 0x00007610ff997816 */ /* 0x000fc60000000099 */
[----:B--2---:R-:W-:Y:S01]  /*6010*/  @!P5 IMAD.WIDE.U32 R136, R124, R70, R136 ;  /* 0x000000467c88d225 */ /* 0x004fe200078e0088 */
[----:B------:R-:W2:Y:S01]  /*6020*/  @!P2 LDC.64 R66, c[0x0][0x3e0] ;  /* 0x0000f800ff42ab82 */ /* 0x000ea20000000a00 */
[----:B------:R-:W-:Y:S01]  /*6030*/  ISETP.GE.AND P3, PT, R12, R151, PT ;  /* 0x000000970c00720c */ /* 0x000fe20003f66270 */
[----:B------:R-:W4:Y:S01]  /*6040*/  @!P4 LDG.E.U16 R153, desc[UR18][R138.64] ;  /* 0x000000128a99c981 */ /* 0x000f22000c1e1500 */
[----:B------:R-:W-:Y:S01]  /*6050*/  @!P5 IMAD R71, R124, R71, R137 ;  /* 0x000000477c47d224 */ /* 0x000fe200078e0289 */
[C---:B------:R-:W-:Y:S02]  /*6060*/  @!P5 LEA R134, P4, R136.reuse, R13, 0x1 ;  /* 0x0000000d8886d211 */ /* 0x040fe400078808ff */
[----:B---3--:R-:W-:Y:S02]  /*6070*/  @!P6 MOV R73, RZ ;  /* 0x000000ff0049e202 */ /* 0x008fe40000000f00 */
[----:B------:R-:W-:Y:S02]  /*6080*/  PRMT R155, RZ, 0x7610, R155 ;  /* 0x00007610ff9b7816 */ /* 0x000fe4000000009b */
[----:B------:R-:W-:Y:S01]  /*6090*/  @!P5 LEA.HI.X R135, R136, R17, R71, 0x1, P4 ;  /* 0x000000118887d211 */ /* 0x000fe200020f0c47 */
[----:B0-----:R-:W-:Y:S01]  /*60a0*/  @!P6 IMAD.WIDE.U32 R72, R124, R68, R72 ;  /* 0x000000447c48e225 */ /* 0x001fe200078e0048 */
[----:B------:R-:W-:-:S02]  /*60b0*/  ISETP.GE.AND P4, PT, R14, R151, PT ;  /* 0x000000970e00720c */ /* 0x000fc40003f86270 */
[----:B------:R-:W0:Y:S01]  /*60c0*/  @!P3 LDC.64 R70, c[0x0][0x3e0] ;  /* 0x0000f800ff46bb82 */ /* 0x000e220000000a00 */
[----:B------:R3:W4:Y:S01]  /*60d0*/  @!P5 LDG.E.U16 R155, desc[UR18][R134.64] ;  /* 0x00000012869bd981 */ /* 0x000722000c1e1500 */
[----:B------:R-:W-:Y:S01]  /*60e0*/  @!P6 IMAD R69, R124, R69, R73 ;  /* 0x000000457c45e224 */ /* 0x000fe200078e0249 */
[C---:B------:R-:W-:Y:S02]  /*60f0*/  @!P6 LEA R136, P5, R72.reuse, R13, 0x1 ;  /* 0x0000000d4888e211 */ /* 0x040fe400078a08ff */
[----:B------:R-:W-:Y:S02]  /*6100*/  @!P2 MOV R68, R118 ;  /* 0x000000760044a202 */ /* 0x000fe40000000f00 */
[----:B------:R-:W-:Y:S01]  /*6110*/  @!P6 LEA.HI.X R137, R72, R17, R69, 0x1, P5 ;  /* 0x000000114889e211 */ /* 0x000fe200028f0c45 */
[----:B------:R-:W-:Y:S01]  /*6120*/  @!P2 IMAD.MOV.U32 R69, RZ, RZ, RZ ;  /* 0x000000ffff45a224 */ /* 0x000fe200078e00ff */
[----:B-1----:R-:W-:Y:S01]  /*6130*/  PRMT R166, RZ, 0x7610, R166 ;  /* 0x00007610ffa67816 */ /* 0x002fe200000000a6 */
[----:B--2---:R-:W-:-:S04]  /*6140*/  @!P2 IMAD.WIDE.U32 R72, R124, R66, R68 ;  /* 0x000000427c48a225 */ /* 0x004fc800078e0044 */
[----:B------:R-:W1:Y:S01]  /*6150*/  @!P4 LDC.64 R68, c[0x0][0x3e0] ;  /* 0x0000f800ff44cb82 */ /* 0x000e620000000a00 */
[----:B------:R2:W4:Y:S01]  /*6160*/  @!P6 LDG.E.U16 R166, desc[UR18][R136.64] ;  /* 0x0000001288a6e981 */ /* 0x000522000c1e1500 */
[----:B------:R-:W-:Y:S01]  /*6170*/  @!P2 IMAD R67, R124, R67, R73 ;  /* 0x000000437c43a224 */ /* 0x000fe200078e0249 */
[----:B---3--:R-:W-:Y:S02]  /*6180*/  @!P2 LEA R134, P6, R72, R13, 0x1 ;  /* 0x0000000d4886a211 */ /* 0x008fe400078c08ff */
        /* <DEDUP_REMOVED lines=8> */
[----:B------:R3:W4:Y:S01]  /*6210*/  @!P2 LDG.E.U16 R168, desc[UR18][R134.64] ;  /* 0x0000001286a8a981 */ /* 0x000722000c1e1500 */
[----:B------:R-:W-:Y:S01]  /*6220*/  @!P3 IMAD R71, R124, R71, R73 ;  /* 0x000000477c47b224 */ /* 0x000fe200078e0249 */
[C---:B--2---:R-:W-:Y:S02]  /*6230*/  @!P3 LEA R136, P2, R72.reuse, R13, 0x1 ;  /* 0x0000000d4888b211 */ /* 0x044fe400078408ff */
[----:B------:R-:W-:Y:S02]  /*6240*/  @!P4 MOV R70, R14 ;  /* 0x0000000e0046c202 */ /* 0x000fe40000000f00 */
[----:B------:R-:W-:Y:S01]  /*6250*/  @!P3 LEA.HI.X R137, R72, R17, R71, 0x1, P2 ;  /* 0x000000114889b211 */ /* 0x000fe200010f0c47 */
[----:B------:R-:W-:Y:S01]  /*6260*/  @!P4 IMAD.MOV.U32 R71, RZ, RZ, RZ ;  /* 0x000000ffff47c224 */ /* 0x000fe200078e00ff */
[----:B------:R-:W-:Y:S01]  /*6270*/  PRMT R170, RZ, 0x7610, R170 ;  /* 0x00007610ffaa7816 */ /* 0x000fe200000000aa */
[----:B-1----:R-:W-:-:S04]  /*6280*/  @!P4 IMAD.WIDE.U32 R72, R124, R68, R70 ;  /* 0x000000447c48c225 */ /* 0x002fc800078e0046 */
        /* <DEDUP_REMOVED lines=55> */
[----:B------:R-:W-:Y:S01]  /*6600*/  @!P4 LEA.HI.X R137, R72, R17, R71, 0x1, P3 ;  /* 0x000000114889c211 */ /* 0x000fe200018f0c47 */
[----:B------:R-:W-:Y:S01]  /*6610*/  @!P5 IMAD.MOV.U32 R71, RZ, RZ, RZ ;  /* 0x000000ffff47d224 */ /* 0x000fe200078e00ff */
[----:B------:R-:W-:Y:S02]  /*6620*/  @!P5 MOV R70, R26 ;  /* 0x0000001a0046d202 */ /* 0x000fe40000000f00 */
[----:B------:R-:W-:-:S03]  /*6630*/  PRMT R182, RZ, 0x7610, R182 ;  /* 0x00007610ffb67816 */ /* 0x000fc600000000b6 */
[----:B-1----:R-:W-:-:S03]  /*6640*/  @!P5 IMAD.WIDE.U32 R72, R124, R68, R70 ;  /* 0x000000447c48d225 */ /* 0x002fc600078e0046 */
[----:B------:R1:W2:Y:S01]  /*6650*/  @!P4 LDG.E.U16 R182, desc[UR18][R136.64] ;  /* 0x0000001288b6c981 */ /* 0x0002a2000c1e1500 */
[----:B------:R-:W-:Y:S01]  /*6660*/  @!P5 IMAD R69, R124, R69, R73 ;  /* 0x000000457c45d224 */ /* 0x000fe200078e0249 */
[----:B---3--:R-:W-:Y:S01]  /*6670*/  @!P5 LEA R134, P4, R72, R13, 0x1 ;  /* 0x0000000d4886d211 */ /* 0x008fe200078808ff */
        /* <DEDUP_REMOVED lines=11> */
[C---:B-1----:R-:W-:Y:S02]  /*6730*/  @!P6 LEA R136, P5, R68.reuse, R13, 0x1 ;  /* 0x0000000d4488e211 */ /* 0x042fe400078a08ff */
[----:B------:R-:W-:Y:S02]  /*6740*/  @!P2 MOV R66, R30 ;  /* 0x0000001e0042a202 */ /* 0x000fe40000000f00 */
[----:B------:R-:W-:Y:S01]  /*6750*/  @!P6 LEA.HI.X R137, R68, R17, R67, 0x1, P5 ;  /* 0x000000114489e211 */ /* 0x000fe200028f0c43 */
[----:B------:R-:W-:Y:S01]  /*6760*/  @!P2 IMAD.MOV.U32 R67, RZ, RZ, RZ ;  /* 0x000000ffff43a224 */ /* 0x000fe200078e00ff */
[----:B------:R-:W-:Y:S01]  /*6770*/  PRMT R186, RZ, 0x7610, R186 ;  /* 0x00007610ffba7816 */ /* 0x000fe200000000ba */
[----:B---3--:R-:W-:-:S04]  /*6780*/  @!P2 IMAD.WIDE.U32 R68, R124, R70, R66 ;  /* 0x000000467c44a225 */ /* 0x008fc800078e0042 */
[----:B------:R-:W1:Y:S01]  /*6790*/  @!P4 LDC.64 R66, c[0x0][0x3e0] ;  /* 0x0000f800ff42cb82 */ /* 0x000e620000000a00 */
[----:B------:R-:W-:Y:S01]  /*67a0*/  ISETP.GE.AND P5, PT, R36, R151, PT ;  /* 0x000000972400720c */ /* 0x000fe20003fa6270 */
[----:B------:R-:W3:Y:S01]  /*67b0*/  @!P6 LDG.E.U16 R186, desc[UR18][R136.64] ;  /* 0x0000001288bae981 */ /* 0x000ee2000c1e1500 */
[----:B------:R-:W-:Y:S01]  /*67c0*/  @!P2 IMAD R71, R124, R71, R69 ;  /* 0x000000477c47a224 */ /* 0x000fe200078e0245 */
[C---:B-----5:R-:W-:Y:S02]  /*67d0*/  @!P2 LEA R134, P6, R68.reuse, R13, 0x1 ;  /* 0x0000000d4486a211 */ /* 0x060fe400078c08ff */
[----:B------:R-:W-:Y:S02]  /*67e0*/  @!P3 MOV R69, RZ ;  /* 0x000000ff0045b202 */ /* 0x000fe40000000f00 */
[----:B------:R-:W-:Y:S02]  /*67f0*/  @!P2 LEA.HI.X R135, R68, R17, R71, 0x1, P6 ;  /* 0x000000114487a211 */ /* 0x000fe400030f0c47 */
[----:B------:R-:W-:-:S02]  /*6800*/  @!P3 MOV R68, R32 ;  /* 0x000000200044b202 */ /* 0x000fc40000000f00 */
[----:B------:R-:W-:Y:S02]  /*6810*/  PRMT R157, RZ, 0x7610, R157 ;  /* 0x00007610ff9d7816 */ /* 0x000fe4000000009d */
[----:B------:R-:W-:Y:S01]  /*6820*/  ISETP.GE.AND P6, PT, R38, R151, PT ;  /* 0x000000972600720c */ /* 0x000fe20003fc6270 */
[C---:B0-----:R-:W-:Y:S02]  /*6830*/  @!P3 IMAD.WIDE.U32 R70, R124.reuse, R72, R68 ;  /* 0x000000487c46b225 */ /* 0x041fe400078e0044 */
[----:B------:R-:W0:Y:S01]  /*6840*/  @!P5 LDC.64 R68, c[0x0][0x3e0] ;  /* 0x0000f800ff44db82 */ /* 0x000e220000000a00 */
[----:B------:R5:W3:Y:S01]  /*6850*/  @!P2 LDG.E.U16 R157, desc[UR18][R134.64] ;  /* 0x00000012869da981 */ /* 0x000ae2000c1e1500 */
[----:B------:R-:W-:Y:S01]  /*6860*/  @!P3 IMAD R73, R124, R73, R71 ;  /* 0x000000497c49b224 */ /* 0x000fe200078e0247 */
[----:B------:R-:W-:Y:S02]  /*6870*/  @!P3 LEA R72, P2, R70, R13, 0x1 ;  /* 0x0000000d4648b211 */ /* 0x000fe400078408ff */
[----:B------:R-:W-:-:S02]  /*6880*/  PRMT R159, RZ, 0x7610, R159 ;  /* 0x00007610ff9f7816 */ /* 0x000fc4000000009f */
[----:B------:R-:W-:-:S03]  /*6890*/  @!P3 LEA.HI.X R73, R70, R17, R73, 0x1, P2 ;  /* 0x000000114649b211 */ /* 0x000fc600010f0c49 */
[----:B------:R-:W0:Y:S01]  /*68a0*/  @!P6 LDC.64 R70, c[0x0][0x3e0] ;  /* 0x0000f800ff46eb82 */ /* 0x000e220000000a00 */
[----:B-----5:R-:W-:Y:S01]  /*68b0*/  @!P4 MOV R134, R34 ;  /* 0x000000220086c202 */ /* 0x020fe20000000f00 */
[----:B------:R-:W-:Y:S01]  /*68c0*/  @!P4 IMAD.MOV.U32 R135, RZ, RZ, RZ ;  /* 0x000000ffff87c224 */ /* 0x000fe200078e00ff */
[----:B------:R5:W3:Y:S03]  /*68d0*/  @!P3 LDG.E.U16 R159, desc[UR18][R72.64] ;  /* 0x00000012489fb981 */ /* 0x000ae6000c1e1500 */
[----:B-1----:R-:W-:-:S04]  /*68e0*/  @!P4 IMAD.WIDE.U32 R136, R124, R66, R134 ;  /* 0x000000427c88c225 */ /* 0x002fc800078e0086 */
[----:B------:R-:W-:Y:S01]  /*68f0*/  @!P4 IMAD R67, R124, R67, R137 ;  /* 0x000000437c43c224 */ /* 0x000fe200078e0289 */
[C---:B------:R-:W-:Y:S02]  /*6900*/  @!P4 LEA R138, P3, R136.reuse, R13, 0x1 ;  /* 0x0000000d888ac211 */ /* 0x040fe400078608ff */
[----:B------:R-:W-:Y:S02]  /*6910*/  @!P5 MOV R66, R36 ;  /* 0x000000240042d202 */ /* 0x000fe40000000f00 */
[----:B------:R-:W-:Y:S02]  /*6920*/  @!P4 LEA.HI.X R139, R136, R17, R67, 0x1, P3 ;  /* 0x00000011888bc211 */ /* 0x000fe400018f0c43 */
[----:B------:R-:W-:Y:S02]  /*6930*/  @!P5 MOV R67, RZ ;  /* 0x000000ff0043d202 */ /* 0x000fe40000000f00 */
[----:B------:R-:W-:Y:S02]  /*6940*/  ISETP.GE.AND P2, PT, R40, R151, PT ;  /* 0x000000972800720c */ /* 0x000fe40003f46270 */
[----:B------:R-:W-:Y:S01]  /*6950*/  PRMT R161, RZ, 0x7610, R161 ;  /* 0x00007610ffa17816 */ /* 0x000fe200000000a1 */
[----:B0-----:R-:W-:-:S04]  /*6960*/  @!P5 IMAD.WIDE.U32 R134, R124, R68, R66 ;  /* 0x000000447c86d225 */ /* 0x001fc800078e0042 */
[----:B------:R-:W-:Y:S01]  /*6970*/  @!P5 IMAD R69, R124, R69, R135 ;  /* 0x000000457c45d224 */ /* 0x000fe200078e0287 */
[----:B------:R0:W3:Y:S01]  /*6980*/  @!P4 LDG.E.U16 R161, desc[UR18][R138.64] ;  /* 0x000000128aa1c981 */ /* 0x0000e2000c1e1500 */
[C---:B------:R-:W-:Y:S01]  /*6990*/  @!P5 LEA R68, P4, R134.reuse, R13, 0x1 ;  /* 0x0000000d8644d211 */ /* 0x040fe200078808ff */
[----:B-----5:R-:W-:Y:S01]  /*69a0*/  @!P6 IMAD.MOV.U32 R73, RZ, RZ, RZ ;  /* 0x000000ffff49e224 */ /* 0x020fe200078e00ff */
[----:B------:R-:W-:Y:S02]  /*69b0*/  @!P6 MOV R72, R38 ;  /* 0x000000260048e202 */ /* 0x000fe40000000f00 */
[----:B------:R-:W-:Y:S01]  /*69c0*/  PRMT R188, RZ, 0x7610, R188 ;  /* 0x00007610ffbc7816 */ /* 0x000fe200000000bc */
[----:B------:R-:W1:Y:S01]  /*69d0*/  @!P2 LDC.64 R66, c[0x0][0x3e0] ;  /* 0x0000f800ff42ab82 */ /* 0x000e620000000a00 */
[----:B------:R-:W-:Y:S02]  /*69e0*/  @!P5 LEA.HI.X R69, R134, R17, R69, 0x1, P4 ;  /* 0x000000118645d211 */ /* 0x000fe400020f0c45 */
[----:B------:R-:W-:Y:S01]  /*69f0*/  ISETP.GE.AND P3, PT, R42, R151, PT ;  /* 0x000000972a00720c */ /* 0x000fe20003f66270 */
[----:B------:R-:W-:-:S02]  /*6a00*/  @!P6 IMAD.WIDE.U32 R72, R124, R70, R72 ;  /* 0x000000467c48e225 */ /* 0x000fc400078e0048 */
[----:B------:R5:W3:Y:S01]  /*6a10*/  @!P5 LDG.E.U16 R188, desc[UR18][R68.64] ;  /* 0x0000001244bcd981 */ /* 0x000ae2000c1e1500 */
[----:B------:R-:W-:Y:S01]  /*6a20*/  ISETP.GE.AND P5, PT, R44, R151, PT ;  /* 0x000000972c00720c */ /* 0x000fe20003fa6270 */
[----:B------:R-:W-:Y:S01]  /*6a30*/  @!P6 IMAD R71, R124, R71, R73 ;  /* 0x000000477c47e224 */ /* 0x000fe200078e0249 */
[----:B------:R-:W-:Y:S01]  /*6a40*/  @!P6 LEA R134, P4, R72, R13, 0x1 ;  /* 0x0000000d4886e211 */ /* 0x000fe200078808ff */
[----:B------:R-:W-:-:S03]  /*6a50*/  FMUL.FTZ R70, R75, R56 ;  /* 0x000000384b467220 */ /* 0x000fc60000410000 */
[----:B------:R-:W-:-:S03]  /*6a60*/  @!P6 LEA.HI.X R135, R72, R17, R71, 0x1, P4 ;  /* 0x000000114887e211 */ /* 0x000fc600020f0c47 */
[----:B------:R-:W1:Y:S01]  /*6a70*/  @!P3 LDC.64 R72, c[0x0][0x3e0] ;  /* 0x0000f800ff48bb82 */ /* 0x000e620000000a00 */
[----:B0-----:R-:W-:Y:S01]  /*6a80*/  FMUL.RZ R138, R70, 0.15915493667125701904 ;  /* 0x3e22f983468a7820 */ /* 0x001fe2000040c000 */
[----:B-----5:R-:W-:Y:S02]  /*6a90*/  @!P2 MOV R68, R40 ;  /* 0x000000280044a202 */ /* 0x020fe40000000f00 */
[----:B------:R-:W-:-:S04]  /*6aa0*/  @!P2 MOV R69, RZ ;  /* 0x000000ff0045a202 */ /* 0x000fc80000000f00 */
[----:B------:R-:W0:Y:S01]  /*6ab0*/  @!P5 LDC.64 R70, c[0x0][0x3e0] ;  /* 0x0000f800ff46db82 */ /* 0x000e220000000a00 */
[----:B------:R-:W-:Y:S01]  /*6ac0*/  PRMT R190, RZ, 0x7610, R190 ;  /* 0x00007610ffbe7816 */ /* 0x000fe200000000be */
[----:B-1----:R-:W-:-:S04]  /*6ad0*/  @!P2 IMAD.WIDE.U32 R68, R124, R66, R68 ;  /* 0x000000427c44a225 */ /* 0x002fc800078e0044 */
[----:B------:R-:W-:Y:S01]  /*6ae0*/  FMUL.FTZ R66, R75, R58 ;  /* 0x0000003a4b427220 */ /* 0x000fe20000410000 */
[----:B------:R-:W-:Y:S01]  /*6af0*/  ISETP.GE.AND P4, PT, R46, R151, PT ;  /* 0x000000972e00720c */ /* 0x000fe20003f86270 */
[----:B------:R-:W-:Y:S01]  /*6b00*/  @!P2 IMAD R67, R124, R67, R69 ;  /* 0x000000437c43a224 */ /* 0x000fe200078e0245 */
[----:B------:R1:W5:Y:S01]  /*6b10*/  @!P6 LDG.E.U16 R190, desc[UR18][R134.64] ;  /* 0x0000001286bee981 */ /* 0x000362000c1e1500 */
[----:B------:R-:W-:Y:S01]  /*6b20*/  @!P2 LEA R136, P6, R68, R13, 0x1 ;  /* 0x0000000d4488a211 */ /* 0x000fe200078c08ff */
[----:B------:R-:W-:Y:S01]  /*6b30*/  FMUL.RZ R175, R66, 0.15915493667125701904 ;  /* 0x3e22f98342af7820 */ /* 0x000fe2000040c000 */
[----:B------:R-:W-:Y:S02]  /*6b40*/  @!P3 MOV R66, R42 ;  /* 0x0000002a0042b202 */ /* 0x000fe40000000f00 */
[----:B------:R-:W-:Y:S01]  /*6b50*/  @!P2 LEA.HI.X R137, R68, R17, R67, 0x1, P6 ;  /* 0x000000114489a211 */ /* 0x000fe200030f0c43 */
[----:B------:R-:W-:Y:S01]  /*6b60*/  @!P3 IMAD.MOV.U32 R67, RZ, RZ, RZ ;  /* 0x000000ffff43b224 */ /* 0x000fe200078e00ff */
[----:B------:R-:W-:-:S02]  /*6b70*/  PRMT R165, RZ, 0x7610, R165 ;  /* 0x00007610ffa57816 */ /* 0x000fc400000000a5 */
[----:B------:R-:W-:Y:S01]  /*6b80*/  @!P5 MOV R68, R44 ;  /* 0x0000002c0044d202 */ /* 0x000fe20000000f00 */
[C---:B-1----:R-:W-:Y:S01]  /*6b90*/  @!P3 IMAD.WIDE.U32 R134, R124.reuse, R72, R66 ;  /* 0x000000487c86b225 */ /* 0x042fe200078e0042 */
[----:B------:R-:W-:Y:S01]  /*6ba0*/  @!P5 MOV R69, RZ ;  /* 0x000000ff0045d202 */ /* 0x000fe20000000f00 */
[----:B------:R-:W1:Y:S01]  /*6bb0*/  @!P4 LDC.64 R66, c[0x0][0x3e0] ;  /* 0x0000f800ff42cb82 */ /* 0x000e620000000a00 */
[----:B------:R0:W5:Y:S01]  /*6bc0*/  @!P2 LDG.E.U16 R165, desc[UR18][R136.64] ;  /* 0x0000001288a5a981 */ /* 0x000162000c1e1500 */
[----:B------:R-:W-:Y:S01]  /*6bd0*/  @!P3 IMAD R73, R124, R73, R135 ;  /* 0x000000497c49b224 */ /* 0x000fe200078e0287 */
[----:B------:R-:W-:Y:S02]  /*6be0*/  ISETP.GE.AND P2, PT, R48, R151, PT ;  /* 0x000000973000720c */ /* 0x000fe40003f46270 */
[----:B------:R-:W-:Y:S01]  /*6bf0*/  @!P3 LEA R72, P6, R134, R13, 0x1 ;  /* 0x0000000d8648b211 */ /* 0x000fe200078c08ff */
[----:B0-----:R-:W-:Y:S01]  /*6c00*/  @!P5 IMAD.WIDE.U32 R68, R124, R70, R68 ;  /* 0x000000467c44d225 */ /* 0x001fe200078e0044 */
[----:B------:R-:W0:Y:S02]  /*6c10*/  MUFU.SIN R167, R138 ;  /* 0x0000008a00a77308 */ /* 0x000e240000000400 */
[----:B------:R-:W-:Y:S01]  /*6c20*/  @!P3 LEA.HI.X R73, R134, R17, R73, 0x1, P6 ;  /* 0x000000118649b211 */ /* 0x000fe200030f0c49 */
[----:B------:R-:W-:-:S02]  /*6c30*/  @!P5 IMAD R69, R124, R71, R69 ;  /* 0x000000477c45d224 */ /* 0x000fc400078e0245 */
[----:B------:R-:W-:-:S03]  /*6c40*/  FMUL.FTZ R70, R75, R60 ;  /* 0x0000003c4b467220 */ /* 0x000fc60000410000 */
[----:B------:R0:W-:Y:S01]  /*6c50*/  MUFU.COS R169, R138 ;  /* 0x0000008a00a97308 */ /* 0x0001e20000000000 */
[----:B------:R-:W-:Y:S01]  /*6c60*/  FMUL.FTZ R163, R74, 1.4426950216293334961 ;  /* 0x3fb8aa3b4aa37820 */ /* 0x000fe20000410000 */
[----:B------:R-:W-:Y:S01]  /*6c70*/  PRMT R74, RZ, 0x7610, R74 ;  /* 0x00007610ff4a7816 */ /* 0x000fe2000000004a */
[----:B------:R-:W-:Y:S02]  /*6c80*/  FMUL.RZ R137, R70, 0.15915493667125701904 ;  /* 0x3e22f98346897820 */ /* 0x000fe4000040c000 */
[----:B------:R-:W4:Y:S03]  /*6c90*/  @!P2 LDC.64 R70, c[0x0][0x3e0] ;  /* 0x0000f800ff46ab82 */ /* 0x000f260000000a00 */
[----:B------:R1:W5:Y:S01]  /*6ca0*/  @!P3 LDG.E.U16 R74, desc[UR18][R72.64] ;  /* 0x00000012484ab981 */ /* 0x000362000c1e1500 */
[----:B0-----:R-:W-:-:S04]  /*6cb0*/  @!P5 LEA R138, P6, R68, R13, 0x1 ;  /* 0x0000000d448ad211 */ /* 0x001fc800078c08ff */
[----:B------:R-:W-:Y:S02]  /*6cc0*/  @!P5 LEA.HI.X R139, R68, R17, R69, 0x1, P6 ;  /* 0x00000011448bd211 */ /* 0x000fe400030f0c45 */
[-C--:B------:R-:W-:Y:S01]  /*6cd0*/  ISETP.GE.AND P6, PT, R50, R151.reuse, PT ;  /* 0x000000973200720c */ /* 0x080fe20003fc6270 */
[----:B------:R-:W-:Y:S01]  /*6ce0*/  @!P4 IMAD.MOV.U32 R69, RZ, RZ, RZ ;  /* 0x000000ffff45c224 */ /* 0x000fe200078e00ff */
[----:B------:R-:W-:Y:S02]  /*6cf0*/  ISETP.GE.AND P3, PT, R52, R151, PT ;  /* 0x000000973400720c */ /* 0x000fe40003f66270 */
[----:B------:R-:W-:Y:S02]  /*6d00*/  @!P4 MOV R68, R46 ;  /* 0x0000002e0044c202 */ /* 0x000fe40000000f00 */
[----:B------:R-:W-:-:S03]  /*6d10*/  PRMT R192, RZ, 0x7610, R192 ;  /* 0x00007610ffc07816 */ /* 0x000fc600000000c0 */
[----:B-1----:R-:W-:-:S04]  /*6d20*/  @!P4 IMAD.WIDE.U32 R134, R124, R66, R68 ;  /* 0x000000427c86c225 */ /* 0x002fc800078e0044 */
[----:B------:R-:W-:Y:S01]  /*6d30*/  FMUL.FTZ R136, R75, R62 ;  /* 0x0000003e4b887220 */ /* 0x000fe20000410000 */
[----:B------:R-:W-:Y:S01]  /*6d40*/  MUFU.SIN R171, R175 ;  /* 0x000000af00ab7308 */ /* 0x000fe20000000400 */
[----:B------:R0:W5:Y:S01]  /*6d50*/  @!P5 LDG.E.U16 R192, desc[UR18][R138.64] ;  /* 0x000000128ac0d981 */ /* 0x000162000c1e1500 */
[----:B------:R-:W1:Y:S01]  /*6d60*/  @!P6 LDC.64 R68, c[0x0][0x3e0] ;  /* 0x0000f800ff44eb82 */ /* 0x000e620000000a00 */
[----:B------:R-:W-:Y:S01]  /*6d70*/  FMUL.RZ R183, R136, 0.15915493667125701904 ;  /* 0x3e22f98388b77820 */ /* 0x000fe2000040c000 */
[----:B------:R-:W-:Y:S01]  /*6d80*/  @!P4 IMAD R67, R124, R67, R135 ;  /* 0x000000437c43c224 */ /* 0x000fe200078e0287 */
[----:B------:R-:W-:-:S03]  /*6d90*/  @!P4 LEA R66, P5, R134, R13, 0x1 ;  /* 0x0000000d8642c211 */ /* 0x000fc600078a08ff */
[----:B------:R-:W2:Y:S02]  /*6da0*/  MUFU.COS R173, R175 ;  /* 0x000000af00ad7308 */ /* 0x000ea40000000000 */
[----:B------:R-:W1:Y:S01]  /*6db0*/  @!P3 LDC.64 R72, c[0x0][0x3e0] ;  /* 0x0000f800ff48bb82 */ /* 0x000e620000000a00 */
[----:B------:R-:W-:-:S05]  /*6dc0*/  @!P2 MOV R136, R48 ;  /* 0x000000300088a202 */ /* 0x000fca0000000f00 */
[----:B------:R-:W-:Y:S01]  /*6dd0*/  MUFU.SIN R175, R137 ;  /* 0x0000008900af7308 */ /* 0x000fe20000000400 */
[----:B0-----:R-:W-:Y:S02]  /*6de0*/  PRMT R138, RZ, 0x7610, R138 ;  /* 0x00007610ff8a7816 */ /* 0x001fe4000000008a */
[----:B------:R-:W-:-:S05]  /*6df0*/  @!P4 LEA.HI.X R67, R134, R17, R67, 0x1, P5 ;  /* 0x000000118643c211 */ /* 0x000fca00028f0c43 */
[----:B------:R0:W2:Y:S01]  /*6e00*/  MUFU.COS R179, R137 ;  /* 0x0000008900b37308 */ /* 0x0000a20000000000 */
[----:B------:R4:W5:Y:S01]  /*6e10*/  @!P4 LDG.E.U16 R138, desc[UR18][R66.64] ;  /* 0x00000012428ac981 */ /* 0x000962000c1e1500 */
[----:B0-----:R-:W-:-:S03]  /*6e20*/  @!P2 MOV R137, RZ ;  /* 0x000000ff0089a202 */ /* 0x001fc60000000f00 */
[----:B----4-:R-:W-:Y:S01]  /*6e30*/  @!P2 IMAD.WIDE.U32 R136, R124, R70, R136 ;  /* 0x000000467c88a225 */ /* 0x010fe200078e0088 */
[----:B------:R-:W-:-:S03]  /*6e40*/  @!P6 MOV R66, R50 ;  /* 0x000000320042e202 */ /* 0x000fc60000000f00 */
[----:B------:R-:W-:Y:S01]  /*6e50*/  @!P2 IMAD R71, R124, R71, R137 ;  /* 0x000000477c47a224 */ /* 0x000fe200078e0289 */
[----:B------:R-:W-:Y:S01]  /*6e60*/  @!P2 LEA R70, P5, R136, R13, 0x1 ;  /* 0x0000000d8846a211 */ /* 0x000fe200078a08ff */
[----:B------:R-:W-:Y:S01]  /*6e70*/  @!P6 IMAD.MOV.U32 R67, RZ, RZ, RZ ;  /* 0x000000ffff43e224 */ /* 0x000fe200078e00ff */
[----:B------:R-:W-:Y:S02]  /*6e80*/  ISETP.GE.AND P4, PT, R132, R151, PT ;  /* 0x000000978400720c */ /* 0x000fe40003f86270 */
[----:B------:R-:W-:Y:S01]  /*6e90*/  @!P2 LEA.HI.X R71, R136, R17, R71, 0x1, P5 ;  /* 0x000000118847a211 */ /* 0x000fe200028f0c47 */
[----:B-1----:R-:W-:-:S04]  /*6ea0*/  @!P6 IMAD.WIDE.U32 R136, R124, R68, R66 ;  /* 0x000000447c88e225 */ /* 0x002fc800078e0042 */
[----:B------:R-:W-:Y:S01]  /*6eb0*/  FMUL.FTZ R134, R75, R76 ;  /* 0x0000004c4b867220 */ /* 0x000fe20000410000 */
[----:B------:R-:W-:Y:S02]  /*6ec0*/  @!P3 MOV R66, R52 ;  /* 0x000000340042b202 */ /* 0x000fe40000000f00 */
[----:B------:R-:W-:Y:S01]  /*6ed0*/  @!P3 MOV R67, RZ ;  /* 0x000000ff0043b202 */ /* 0x000fe20000000f00 */
[----:B------:R-:W-:Y:S02]  /*6ee0*/  FMUL.RZ R185, R134, 0.15915493667125701904 ;  /* 0x3e22f98386b97820 */ /* 0x000fe4000040c000 */
[----:B------:R-:W-:Y:S01]  /*6ef0*/  @!P3 IMAD.WIDE.U32 R134, R124, R72, R66 ;  /* 0x000000487c86b225 */ /* 0x000fe200078e0042 */
[----:B------:R-:W-:-:S03]  /*6f00*/  SHF.L.U32 R66, R21, 0x5, RZ ;  /* 0x0000000515427819 */ /* 0x000fc600000006ff */
[----:B------:R-:W-:Y:S01]  /*6f10*/  FMUL.FTZ R67, R75, R78 ;  /* 0x0000004e4b437220 */ /* 0x000fe20000410000 */
[----:B------:R-:W-:Y:S02]  /*6f20*/  PRMT R139, RZ, 0x7610, R139 ;  /* 0x00007610ff8b7816 */ /* 0x000fe4000000008b */
[----:B------:R-:W-:Y:S01]  /*6f30*/  LEA.HI.SX32 R72, R66, R66, 0x1b ;  /* 0x0000004242487211 */ /* 0x000fe200078fdaff */
[----:B------:R-:W-:Y:S02]  /*6f40*/  FMUL.RZ R187, R67, 0.15915493667125701904 ;  /* 0x3e22f98343bb7820 */ /* 0x000fe4000040c000 */
[----:B------:R-:W0:Y:S01]  /*6f50*/  @!P4 LDC.64 R66, c[0x0][0x3e0] ;  /* 0x0000f800ff42cb82 */ /* 0x000e220000000a00 */
[----:B------:R-:W-:Y:S01]  /*6f60*/  @!P3 IMAD R73, R124, R73, R135 ;  /* 0x000000497c49b224 */ /* 0x000fe200078e0287 */
[----:B------:R1:W4:Y:S01]  /*6f70*/  @!P2 LDG.E.U16 R139, desc[UR18][R70.64] ;  /* 0x00000012468ba981 */ /* 0x000322000c1e1500 */
[----:B------:R-:W-:Y:S02]  /*6f80*/  IMAD.SHL.U32 R135, R4, 0x10, RZ ;  /* 0x0000001004877824 */ /* 0x000fe400078e00ff */
[----:B------:R-:W-:-:S02]  /*6f90*/  @!P6 IMAD R189, R124, R69, R137 ;  /* 0x000000457cbde224 */ /* 0x000fc400078e0289 */
[----:B------:R-:W-:Y:S01]  /*6fa0*/  IMAD R200, R6, -0x200, R19 ;  /* 0xfffffe0006c87824 */ /* 0x000fe200078e0213 */
[----:B------:R-:W-:Y:S02]  /*6fb0*/  IADD3 R69, PT, PT, R135, 0x1, RZ ;  /* 0x0000000187457810 */ /* 0x000fe40007ffe0ff */
[-C--:B------:R-:W-:Y:S02]  /*6fc0*/  @!P3 LEA R68, P5, R134, R13.reuse, 0x1 ;  /* 0x0000000d8644b211 */ /* 0x080fe400078a08ff */
[C---:B-1----:R-:W-:Y:S02]  /*6fd0*/  @!P6 LEA R70, P2, R136.reuse, R13, 0x1 ;  /* 0x0000000d8846e211 */ /* 0x042fe400078408ff */
[----:B------:R-:W-:Y:S02]  /*6fe0*/  PRMT R201, RZ, 0x7610, R201 ;  /* 0x00007610ffc97816 */ /* 0x000fe400000000c9 */
[----:B------:R-:W-:Y:S02]  /*6ff0*/  @!P6 LEA.HI.X R71, R136, R17, R189, 0x1, P2 ;  /* 0x000000118847e211 */ /* 0x000fe400010f0cbd */
[----:B------:R-:W-:-:S02]  /*7000*/  ISETP.GE.U32.AND P2, PT, R69, R200, PT ;  /* 0x000000c84500720c */ /* 0x000fc40003f46070 */
[----:B------:R-:W-:Y:S02]  /*7010*/  @!P3 LEA.HI.X R69, R134, R17, R73, 0x1, P5 ;  /* 0x000000118645b211 */ /* 0x000fe400028f0c49 */
[----:B------:R-:W-:Y:S01]  /*7020*/  LEA R136, R72, R23, 0x1 ;  /* 0x0000001748887211 */ /* 0x000fe200078e08ff */
[----:B------:R-:W-:Y:S01]  /*7030*/  FMUL.FTZ R72, R75, R80 ;  /* 0x000000504b487220 */ /* 0x000fe20000410000 */
[----:B------:R-:W-:Y:S01]  /*7040*/  IADD3 R73, PT, PT, R135, 0x2, RZ ;  /* 0x0000000287497810 */ /* 0x000fe20007ffe0ff */
[----:B------:R1:W4:Y:S01]  /*7050*/  @!P3 LDG.E.U16 R201, desc[UR18][R68.64] ;  /* 0x0000001244c9b981 */ /* 0x000322000c1e1500 */
[----:B------:R-:W-:Y:S01]  /*7060*/  PRMT R199, RZ, 0x7610, R199 ;  /* 0x00007610ffc77816 */ /* 0x000fe200000000c7 */
[----:B------:R-:W-:Y:S01]  /*7070*/  FMUL.RZ R197, R72, 0.15915493667125701904 ;  /* 0x3e22f98348c57820 */ /* 0x000fe2000040c000 */
[----:B------:R-:W-:Y:S01]  /*7080*/  ISETP.GE.U32.AND P5, PT, R73, R200, PT ;  /* 0x000000c84900720c */ /* 0x000fe20003fa6070 */
[----:B------:R-:W2:Y:S04]  /*7090*/  LDS.U16 R191, [R136] ;  /* 0x0000000088bf7984 */ /* 0x000ea80000000400 */
[----:B------:R0:W4:Y:S01]  /*70a0*/  @!P6 LDG.E.U16 R199, desc[UR18][R70.64] ;  /* 0x0000001246c7e981 */ /* 0x000122000c1e1500 */
[----:B-1----:R-:W-:Y:S01]  /*70b0*/  @!P4 MOV R69, RZ ;  /* 0x000000ff0045c202 */ /* 0x002fe20000000f00 */
[----:B------:R-:W-:-:S02]  /*70c0*/  @!P4 IMAD.MOV.U32 R68, RZ, RZ, R132 ;  /* 0x000000ffff44c224 */ /* 0x000fc400078e0084 */
[----:B------:R-:W-:Y:S02]  /*70d0*/  LDS.U16 R195, [R136+0x6] ;  /* 0x0000060088c37984 */ /* 0x000fe40000000400 */
[C---:B0-----:R-:W-:Y:S02]  /*70e0*/  @!P4 IMAD.WIDE.U32 R72, R124.reuse, R66, R68 ;  /* 0x000000427c48c225 */ /* 0x041fe400078e0044 */
[----:B------:R-:W0:Y:S02]  /*70f0*/  LDS.U16 R132, [R136+0x4] ;  /* 0x0000040088847984 */ /* 0x000e240000000400 */
[----:B------:R-:W-:Y:S01]  /*7100*/  @!P4 IMAD R73, R124, R67, R73 ;  /* 0x000000437c49c224 */ /* 0x000fe200078e0249 */
[----:B------:R-:W-:Y:S01]  /*7110*/  IADD3 R67, PT, PT, R135, 0x3, RZ ;  /* 0x0000000387437810 */ /* 0x000fe20007ffe0ff */
[----:B------:R-:W1:Y:S01]  /*7120*/  LDS.U16 R193, [R136+0x2] ;  /* 0x0000020088c17984 */ /* 0x000e620000000400 */
[C---:B------:R-:W-:Y:S02]  /*7130*/  @!P4 LEA R66, P6, R72.reuse, R13, 0x1 ;  /* 0x0000000d4842c211 */ /* 0x040fe400078c08ff */
[----:B------:R-:W-:Y:S01]  /*7140*/  ISETP.GE.U32.AND P3, PT, R67, R200, PT ;  /* 0x000000c84300720c */ /* 0x000fe20003f66070 */
[C---:B------:R-:W-:Y:S01]  /*7150*/  FMUL.FTZ R194, R163.reuse, R56 ;  /* 0x00000038a3c27220 */ /* 0x040fe20000410000 */
[----:B------:R-:W-:Y:S01]  /*7160*/  PRMT R68, RZ, 0x7610, R68 ;  /* 0x00007610ff447816 */ /* 0x000fe20000000044 */
[C---:B------:R-:W-:Y:S01]  /*7170*/  FMUL.FTZ R196, R163.reuse, R58 ;  /* 0x0000003aa3c47220 */ /* 0x040fe20000410000 */
[----:B------:R-:W-:Y:S01]  /*7180*/  @!P4 LEA.HI.X R67, R72, R17, R73, 0x1, P6 ;  /* 0x000000114843c211 */ /* 0x000fe200030f0c49 */
[C---:B------:R-:W-:Y:S01]  /*7190*/  FMUL.FTZ R198, R163.reuse, R60 ;  /* 0x0000003ca3c67220 */ /* 0x040fe20000410000 */
[C---:B------:R-:W-:Y:S01]  /*71a0*/  FMUL.FTZ R202, R163.reuse, R62 ;  /* 0x0000003ea3ca7220 */ /* 0x040fe20000410000 */
[----:B------:R-:W1:Y:S01]  /*71b0*/  MUFU.COS R181, R183 ;  /* 0x000000b700b57308 */ /* 0x000e620000000000 */
[C---:B------:R-:W-:Y:S01]  /*71c0*/  FMUL.FTZ R208, R163.reuse, R76 ;  /* 0x0000004ca3d07220 */ /* 0x040fe20000410000 */
[----:B------:R2:W4:Y:S01]  /*71d0*/  @!P4 LDG.E.U16 R68, desc[UR18][R66.64] ;  /* 0x000000124244c981 */ /* 0x000522000c1e1500 */
[----:B------:R-:W-:-:S03]  /*71e0*/  FMUL.FTZ R206, R163, R78 ;  /* 0x0000004ea3ce7220 */ /* 0x000fc60000410000 */
[----:B------:R-:W-:Y:S02]  /*71f0*/  LDS.U16 R71, [R136+0xa] ;  /* 0x00000a0088477984 */ /* 0x000fe40000000400 */
[----:B------:R-:W3:Y:S01]  /*7200*/  MUFU.SIN R177, R183 ;  /* 0x000000b700b17308 */ /* 0x000ee20000000400 */
[----:B------:R-:W-:Y:S01]  /*7210*/  FMUL.FTZ R189, R163, R80 ;  /* 0x00000050a3bd7220 */ /* 0x000fe20000410000 */
[----:B------:R-:W-:Y:S04]  /*7220*/  LDS.U16 R211, [R136+0x24] ;  /* 0x0000240088d37984 */ /* 0x000fe80000000400 */
[----:B--2---:R-:W2:Y:S02]  /*7230*/  LDS.U16 R66, [R136+0xc] ;  /* 0x00000c0088427984 */ /* 0x004ea40000000400 */
[----:B------:R-:W0:Y:S04]  /*7240*/  MUFU.EX2 R194, R194 ;  /* 0x000000c200c27308 */ /* 0x000e280000000800 */
[----:B------:R-:W1:Y:S01]  /*7250*/  MUFU.EX2 R196, R196 ;  /* 0x000000c400c47308 */ /* 0x000e620000000800 */
[----:B------:R-:W-:-:S03]  /*7260*/  ISETP.GE.U32.AND P4, PT, R135, R200, PT ;  /* 0x000000c88700720c */ /* 0x000fc60003f86070 */
[----:B------:R-:W3:Y:S01]  /*7270*/  MUFU.EX2 R198, R198 ;  /* 0x000000c600c67308 */ /* 0x000ee20000000800 */
[----:B0-----:R-:W-:Y:S01]  /*7280*/  FMUL.FTZ R167, R194, R167 ;  /* 0x000000a7c2a77220 */ /* 0x001fe20000410000 */
[----:B-1----:R-:W-:-:S04]  /*7290*/  FMUL.FTZ R173, R196, R173 ;  /* 0x000000adc4ad7220 */ /* 0x002fc80000410000 */
[----:B------:R-:W-:Y:S01]  /*72a0*/  FSEL R220, R167, RZ, !P4 ;  /* 0x000000ffa7dc7208 */ /* 0x000fe20006000000 */
[----:B------:R-:W-:Y:S01]  /*72b0*/  IMAD.U32 R72, R191, 0x10000, RZ ;  /* 0x00010000bf487824 */ /* 0x000fe200078e00ff */
[----:B------:R-:W-:Y:S01]  /*72c0*/  SHF.L.U32 R167, R132, 0x10, RZ ;  /* 0x0000001084a77819 */ /* 0x000fe200000006ff */
[----:B------:R-:W-:Y:S02]  /*72d0*/  IMAD.U32 R195, R195, 0x10000, RZ ;  /* 0x00010000c3c37824 */ /* 0x000fe400078e00ff */
[----:B------:R-:W-:Y:S01]  /*72e0*/  FMUL.FTZ R191, R75, R84 ;  /* 0x000000544bbf7220 */ /* 0x000fe20000410000 */
[----:B------:R-:W-:Y:S01]  /*72f0*/  FSEL R228, R173, 1, !P2 ;  /* 0x3f800000ade47808 */ /* 0x000fe20005000000 */
[----:B------:R-:W-:Y:S01]  /*7300*/  FMUL.FTZ R223, R194, R169 ;  /* 0x000000a9c2df7220 */ /* 0x000fe20000410000 */
[----:B------:R-:W0:Y:S01]  /*7310*/  LDS.U16 R173, [R136+0x12] ;  /* 0x0000120088ad7984 */ /* 0x000e220000000400 */
[----:B------:R-:W1:Y:S01]  /*7320*/  MUFU.EX2 R202, R202 ;  /* 0x000000ca00ca7308 */ /* 0x000e620000000800 */
[----:B------:R-:W-:Y:S01]  /*7330*/  SHF.L.U32 R194, R193, 0x10, RZ ;  /* 0x00000010c1c27819 */ /* 0x000fe200000006ff */
[----:B------:R-:W-:Y:S01]  /*7340*/  FMUL.FTZ R171, R196, R171 ;  /* 0x000000abc4ab7220 */ /* 0x000fe20000410000 */
[C---:B------:R-:W-:Y:S01]  /*7350*/  FMUL.FTZ R226, R122.reuse, R167 ;  /* 0x000000a77ae27220 */ /* 0x040fe20000410000 */
[----:B------:R-:W-:Y:S01]  /*7360*/  FMUL.FTZ R195, R122, R195 ;  /* 0x000000c37ac37220 */ /* 0x000fe20000410000 */
[----:B------:R-:W-:Y:S01]  /*7370*/  FMUL.RZ R193, R191, 0.15915493667125701904 ;  /* 0x3e22f983bfc17820 */ /* 0x000fe2000040c000 */
[----:B------:R-:W-:Y:S01]  /*7380*/  IADD3 R191, PT, PT, R135, 0x6, RZ ;  /* 0x0000000687bf7810 */ /* 0x000fe20007ffe0ff */
[C---:B---3--:R-:W-:Y:S01]  /*7390*/  FMUL.FTZ R179, R198.reuse, R179 ;  /* 0x000000b3c6b37220 */ /* 0x048fe20000410000 */
[----:B------:R-:W-:Y:S01]  /*73a0*/  FMUL.FTZ R175, R198, R175 ;  /* 0x000000afc6af7220 */ /* 0x000fe20000410000 */
[----:B------:R-:W-:-:S02]  /*73b0*/  FSEL R225, R171, RZ, !P2 ;  /* 0x000000ffabe17208 */ /* 0x000fc40005000000 */
[----:B------:R-:W-:Y:S01]  /*73c0*/  FSEL R226, R226, RZ, !P2 ;  /* 0x000000ffe2e27208 */ /* 0x000fe20005000000 */
[----:B------:R-:W3:Y:S01]  /*73d0*/  LDS.U16 R171, [R136+0x10] ;  /* 0x0000100088ab7984 */ /* 0x000ee20000000400 */
[----:B------:R-:W-:Y:S02]  /*73e0*/  FSEL R227, R195, RZ, !P2 ;  /* 0x000000ffc3e37208 */ /* 0x000fe40005000000 */
[----:B------:R-:W-:Y:S02]  /*73f0*/  ISETP.GE.U32.AND P2, PT, R191, R200, PT ;  /* 0x000000c8bf00720c */ /* 0x000fe40003f46070 */
[----:B------:R-:W-:Y:S02]  /*7400*/  FSEL R233, R179, 1, !P5 ;  /* 0x3f800000b3e97808 */ /* 0x000fe40006800000 */
[----:B--2---:R-:W-:Y:S01]  /*7410*/  SHF.L.U32 R191, R66, 0x10, RZ ;  /* 0x0000001042bf7819 */ /* 0x004fe200000006ff */
[----:B------:R-:W2:Y:S01]  /*7420*/  LDS.U16 R179, [R136+0x16] ;  /* 0x0000160088b37984 */ /* 0x000ea20000000400 */
[----:B------:R-:W-:-:S03]  /*7430*/  FSEL R230, R175, RZ, !P5 ;  /* 0x000000ffafe67208 */ /* 0x000fc60006800000 */
[----:B------:R-:W2:Y:S01]  /*7440*/  LDS.U16 R175, [R136+0x14] ;  /* 0x0000140088af7984 */ /* 0x000ea20000000400 */
[----:B------:R-:W-:Y:S01]  /*7450*/  FMUL.FTZ R191, R120, R191 ;  /* 0x000000bf78bf7220 */ /* 0x000fe20000410000 */
[----:B-1----:R-:W-:Y:S01]  /*7460*/  FMUL.FTZ R181, R202, R181 ;  /* 0x000000b5cab57220 */ /* 0x002fe20000410000 */
[C---:B------:R-:W-:Y:S01]  /*7470*/  FMUL.FTZ R72, R123.reuse, R72 ;  /* 0x000000487b487220 */ /* 0x040fe20000410000 */
[----:B------:R-:W-:Y:S01]  /*7480*/  FMUL.FTZ R194, R123, R194 ;  /* 0x000000c27bc27220 */ /* 0x000fe20000410000 */
[----:B------:R-:W-:Y:S02]  /*7490*/  IADD3 R73, PT, PT, R135, 0x5, RZ ;  /* 0x0000000587497810 */ /* 0x000fe40007ffe0ff */
[----:B------:R-:W-:Y:S02]  /*74a0*/  FSEL R235, R191, RZ, !P3 ;  /* 0x000000ffbfeb7208 */ /* 0x000fe40005800000 */
[----:B------:R-:W1:Y:S01]  /*74b0*/  LDS.U16 R191, [R136+0x1a] ;  /* 0x00001a0088bf7984 */ /* 0x000e620000000400 */
[----:B------:R-:W-:-:S02]  /*74c0*/  FSEL R237, R181, 1, !P3 ;  /* 0x3f800000b5ed7808 */ /* 0x000fc40005800000 */
[----:B------:R-:W-:Y:S01]  /*74d0*/  FSEL R221, R72, RZ, !P4 ;  /* 0x000000ff48dd7208 */ /* 0x000fe20006000000 */
[----:B------:R-:W1:Y:S01]  /*74e0*/  LDS.U16 R181, [R136+0x18] ;  /* 0x0000180088b57984 */ /* 0x000e620000000400 */
[----:B------:R-:W-:Y:S02]  /*74f0*/  FSEL R222, R194, RZ, !P4 ;  /* 0x000000ffc2de7208 */ /* 0x000fe40006000000 */
[----:B------:R-:W-:Y:S02]  /*7500*/  FSEL R223, R223, 1, !P4 ;  /* 0x3f800000dfdf7808 */ /* 0x000fe40006000000 */
[----:B------:R-:W-:Y:S02]  /*7510*/  ISETP.GE.U32.AND P4, PT, R73, R200, PT ;  /* 0x000000c84900720c */ /* 0x000fe40003f86070 */
[----:B------:R-:W1:Y:S01]  /*7520*/  LDS.U16 R73, [R136+0xe] ;  /* 0x00000e0088497984 */ /* 0x000e620000000400 */
[----:B------:R-:W-:Y:S01]  /*7530*/  MUFU.SIN R151, R185 ;  /* 0x000000b900977308 */ /* 0x000fe20000000400 */
[----:B------:R-:W-:Y:S01]  /*7540*/  FMUL.FTZ R70, R75, R82 ;  /* 0x000000524b467220 */ /* 0x000fe20000410000 */
[----:B0-----:R-:W-:-:S06]  /*7550*/  SHF.L.U32 R194, R173, 0x10, RZ ;  /* 0x00000010adc27819 */ /* 0x001fcc00000006ff */
[----:B------:R-:W0:Y:S01]  /*7560*/  MUFU.COS R183, R185 ;  /* 0x000000b900b77308 */ /* 0x000e220000000000 */
[----:B------:R-:W-:Y:S01]  /*7570*/  FMUL.RZ R203, R70, 0.15915493667125701904 ;  /* 0x3e22f98346cb7820 */ /* 0x000fe2000040c000 */
[----:B------:R-:W-:Y:S01]  /*7580*/  IADD3 R69, PT, PT, R135, 0x4, RZ ;  /* 0x0000000487457810 */ /* 0x000fe20007ffe0ff */
[----:B------:R-:W5:Y:S05]  /*7590*/  LDS.U16 R70, [R136+0x8] ;  /* 0x0000080088467984 */ /* 0x000f6a0000000400 */
[----:B------:R-:W1:Y:S01]  /*75a0*/  MUFU.SIN R137, R187 ;  /* 0x000000bb00897308 */ /* 0x000e620000000400 */
[----:B------:R-:W-:-:S07]  /*75b0*/  FMUL.FTZ R194, R119, R194 ;  /* 0x000000c277c27220 */ /* 0x000fce0000410000 */
[----:B------:R-:W0:Y:S04]  /*75c0*/  MUFU.EX2 R208, R208 ;  /* 0x000000d000d07308 */ /* 0x000e280000000800 */
[----:B------:R-:W1:Y:S01]  /*75d0*/  MUFU.COS R185, R187 ;  /* 0x000000bb00b97308 */ /* 0x000e620000000000 */
[----:B------:R-:W-:-:S07]  /*75e0*/  ISETP.GE.U32.AND P6, PT, R69, R200, PT ;  /* 0x000000c84500720c */ /* 0x000fce0003fc6070 */
[----:B------:R-:W1:Y:S04]  /*75f0*/  MUFU.EX2 R206, R206 ;  /* 0x000000ce00ce7308 */ /* 0x000e680000000800 */
[----:B------:R-:W1:Y:S01]  /*7600*/  MUFU.SIN R134, R197 ;  /* 0x000000c500867308 */ /* 0x000e620000000400 */
[----:B------:R-:W-:Y:S01]  /*7610*/  FMUL.FTZ R177, R202, R177 ;  /* 0x000000b1cab17220 */ /* 0x000fe20000410000 */
[----:B---3--:R-:W-:Y:S01]  /*7620*/  IMAD.U32 R66, R171, 0x10000, RZ ;  /* 0x00010000ab427824 */ /* 0x008fe200078e00ff */
[----:B------:R-:W-:Y:S01]  /*7630*/  FSEL R240, R194, RZ, !P6 ;  /* 0x000000ffc2f07208 */ /* 0x000fe20007000000 */
[----:B--2---:R-:W-:-:S04]  /*7640*/  IMAD.U32 R196, R179, 0x10000, RZ ;  /* 0x00010000b3c47824 */ /* 0x004fc800078e00ff */
[----:B------:R-:W2:Y:S01]  /*7650*/  MUFU.EX2 R189, R189 ;  /* 0x000000bd00bd7308 */ /* 0x000ea20000000800 */
[----:B------:R-:W-:Y:S01]  /*7660*/  SHF.L.U32 R194, R175, 0x10, RZ ;  /* 0x00000010afc27819 */ /* 0x000fe200000006ff */
[C---:B0-----:R-:W-:Y:S01]  /*7670*/  FMUL.FTZ R183, R208.reuse, R183 ;  /* 0x000000b7d0b77220 */ /* 0x041fe20000410000 */
[----:B------:R-:W-:Y:S01]  /*7680*/  FSEL R234, R177, RZ, !P3 ;  /* 0x000000ffb1ea7208 */ /* 0x000fe20005800000 */
[----:B------:R-:W-:Y:S01]  /*7690*/  FMUL.FTZ R177, R163, R88 ;  /* 0x00000058a3b17220 */ /* 0x000fe20000410000 */
[----:B------:R-:W-:Y:S01]  /*76a0*/  FMUL.FTZ R238, R208, R151 ;  /* 0x00000097d0ee7220 */ /* 0x000fe20000410000 */
[----:B------:R-:W-:Y:S01]  /*76b0*/  FMUL.FTZ R66, R119, R66 ;  /* 0x0000004277427220 */ /* 0x000fe20000410000 */
[----:B------:R-:W-:Y:S01]  /*76c0*/  FMUL.FTZ R173, R75, R90 ;  /* 0x0000005a4bad7220 */ /* 0x000fe20000410000 */
[----:B------:R-:W-:Y:S01]  /*76d0*/  IADD3 R171, PT, PT, R135, 0x9, RZ ;  /* 0x0000000987ab7810 */ /* 0x000fe20007ffe0ff */
[----:B-1----:R-:W-:Y:S01]  /*76e0*/  FMUL.FTZ R137, R206, R137 ;  /* 0x00000089ce897220 */ /* 0x002fe20000410000 */
[C---:B------:R-:W-:Y:S01]  /*76f0*/  FMUL.FTZ R196, R117.reuse, R196 ;  /* 0x000000c475c47220 */ /* 0x040fe20000410000 */
[----:B------:R-:W-:Y:S01]  /*7700*/  FMUL.FTZ R194, R117, R194 ;  /* 0x000000c275c27220 */ /* 0x000fe20000410000 */
[----:B------:R0:W1:Y:S01]  /*7710*/  MUFU.COS R187, R197 ;  /* 0x000000c500bb7308 */ /* 0x0000620000000000 */
[----:B------:R-:W-:Y:S01]  /*7720*/  FMUL.FTZ R132, R75, R86 ;  /* 0x000000564b847220 */ /* 0x000fe20000410000 */
[----:B------:R-:W-:Y:S01]  /*7730*/  FMUL.RZ R202, R173, 0.15915493667125701904 ;  /* 0x3e22f983adca7820 */ /* 0x000fe2000040c000 */
[----:B------:R-:W-:Y:S01]  /*7740*/  FSEL R238, R238, RZ, !P6 ;  /* 0x000000ffeeee7208 */ /* 0x000fe20007000000 */
[----:B------:R-:W-:Y:S01]  /*7750*/  FMUL.FTZ R185, R206, R185 ;  /* 0x000000b9ceb97220 */ /* 0x000fe20000410000 */
[----:B------:R-:W-:Y:S01]  /*7760*/  FSEL R239, R66, RZ, !P6 ;  /* 0x000000ff42ef7208 */ /* 0x000fe20007000000 */
[----:B--2---:R-:W-:Y:S01]  /*7770*/  FMUL.FTZ R134, R189, R134 ;  /* 0x00000086bd867220 */ /* 0x004fe20000410000 */
[----:B------:R-:W-:Y:S01]  /*7780*/  FSEL R241, R183, 1, !P6 ;  /* 0x3f800000b7f17808 */ /* 0x000fe20007000000 */
[----:B------:R2:W-:Y:S01]  /*7790*/  MUFU.EX2 R151, R177 ;  /* 0x000000b100977308 */ /* 0x0005e20000000800 */
[----:B------:R-:W-:Y:S01]  /*77a0*/  ISETP.GE.U32.AND P6, PT, R171, R200, PT ;  /* 0x000000c8ab00720c */ /* 0x000fe20003fc6070 */
[----:B------:R-:W-:Y:S01]  /*77b0*/  LDS.U16 R175, [R136+0x20] ;  /* 0x0000200088af7984 */ /* 0x000fe20000000400 */
[----:B------:R-:W-:-:S02]  /*77c0*/  IADD3 R173, PT, PT, R135, 0xa, RZ ;  /* 0x0000000a87ad7810 */ /* 0x000fc40007ffe0ff */
[----:B------:R-:W-:Y:S01]  /*77d0*/  FSEL R229, R137, RZ, !P4 ;  /* 0x000000ff89e57208 */ /* 0x000fe20006000000 */
[----:B------:R-:W-:Y:S01]  /*77e0*/  LDS.U16 R171, [R136+0x1e] ;  /* 0x00001e0088ab7984 */ /* 0x000fe20000000400 */
[----:B0-----:R-:W-:Y:S01]  /*77f0*/  FSEL R197, R196, RZ, !P4 ;  /* 0x000000ffc4c57208 */ /* 0x001fe20006000000 */
[----:B------:R-:W-:Y:S01]  /*7800*/  FMUL.FTZ R137, R75, R92 ;  /* 0x0000005c4b897220 */ /* 0x000fe20000410000 */
[----:B------:R-:W-:Y:S01]  /*7810*/  SHF.L.U32 R196, R191, 0x10, RZ ;  /* 0x00000010bfc47819 */ /* 0x000fe200000006ff */
[----:B--2---:R-:W0:Y:S01]  /*7820*/  LDS.U16 R177, [R136+0x1c] ;  /* 0x00001c0088b17984 */ /* 0x004e220000000400 */
[----:B------:R-:W-:Y:S01]  /*7830*/  MUFU.SIN R67, R193 ;  /* 0x000000c100437308 */ /* 0x000fe20000000400 */
[----:B------:R-:W-:Y:S02]  /*7840*/  FSEL R198, R194, RZ, !P4 ;  /* 0x000000ffc2c67208 */ /* 0x000fe40006000000 */
[----:B------:R-:W-:Y:S01]  /*7850*/  SHF.L.U32 R194, R181, 0x10, RZ ;  /* 0x00000010b5c27819 */ /* 0x000fe200000006ff */
[----:B------:R-:W-:Y:S01]  /*7860*/  FMUL.RZ R181, R137, 0.15915493667125701904 ;  /* 0x3e22f98389b57820 */ /* 0x000fe2000040c000 */
[----:B------:R-:W-:-:S03]  /*7870*/  FSEL R224, R185, 1, !P4 ;  /* 0x3f800000b9e07808 */ /* 0x000fc60006000000 */
[----:B------:R2:W-:Y:S01]  /*7880*/  MUFU.COS R167, R193 ;  /* 0x000000c100a77308 */ /* 0x0005e20000000000 */
[----:B------:R-:W-:Y:S01]  /*7890*/  ISETP.GE.U32.AND P4, PT, R173, R200, PT ;  /* 0x000000c8ad00720c */ /* 0x000fe20003f86070 */
[----:B------:R-:W-:Y:S01]  /*78a0*/  FMUL.FTZ R137, R115, R196 ;  /* 0x000000c473897220 */ /* 0x000fe20000410000 */
[----:B------:R-:W-:Y:S01]  /*78b0*/  SHF.L.U32 R73, R73, 0x10, RZ ;  /* 0x0000001049497819 */ /* 0x000fe200000006ff */
[----:B------:R-:W3:Y:S01]  /*78c0*/  LDS.U16 R173, [R136+0x22] ;  /* 0x0000220088ad7984 */ /* 0x000ee20000000400 */
[----:B------:R-:W-:-:S03]  /*78d0*/  FSEL R196, R134, RZ, !P2 ;  /* 0x000000ff86c47208 */ /* 0x000fc60005000000 */
[----:B------:R-:W3:Y:S01]  /*78e0*/  LDS.U16 R208, [R136+0x26] ;  /* 0x0000260088d07984 */ /* 0x000ee20000000400 */
[----:B--2---:R-:W-:Y:S01]  /*78f0*/  FMUL.RZ R193, R132, 0.15915493667125701904 ;  /* 0x3e22f98384c17820 */ /* 0x004fe2000040c000 */
[----:B------:R-:W-:Y:S01]  /*7900*/  FMUL.FTZ R132, R75, R88 ;  /* 0x000000584b847220 */ /* 0x000fe20000410000 */
[----:B------:R-:W-:Y:S01]  /*7910*/  FMUL.FTZ R194, R115, R194 ;  /* 0x000000c273c27220 */ /* 0x000fe20000410000 */
[----:B------:R-:W-:Y:S02]  /*7920*/  FMUL.FTZ R134, R75, R94 ;  /* 0x0000005e4b867220 */ /* 0x000fe40000410000 */
[----:B------:R-:W-:Y:S01]  /*7930*/  FMUL.RZ R195, R132, 0.15915493667125701904 ;  /* 0x3e22f98384c37820 */ /* 0x000fe2000040c000 */
[----:B------:R-:W-:Y:S01]  /*7940*/  FMUL.FTZ R236, R120, R73 ;  /* 0x0000004978ec7220 */ /* 0x000fe20000410000 */
[----:B------:R-:W-:Y:S02]  /*7950*/  FMUL.RZ R213, R134, 0.15915493667125701904 ;  /* 0x3e22f98386d57820 */ /* 0x000fe4000040c000 */
[----:B------:R-:W-:Y:S01]  /*7960*/  MUFU.SIN R73, R195 ;  /* 0x000000c300497308 */ /* 0x000fe20000000400 */
[----:B------:R-:W2:Y:S01]  /*7970*/  LDS.U16 R134, [R136+0x2a] ;  /* 0x00002a0088867984 */ /* 0x000ea20000000400 */
[----:B------:R-:W-:-:S06]  /*7980*/  SHF.L.U32 R72, R71, 0x10, RZ ;  /* 0x0000001047487819 */ /* 0x000fcc00000006ff */
[----:B------:R1:W-:Y:S01]  /*7990*/  MUFU.COS R132, R195 ;  /* 0x000000c300847308 */ /* 0x0003e20000000000 */
[----:B------:R-:W-:Y:S01]  /*79a0*/  FMUL.FTZ R210, R163, R82 ;  /* 0x00000052a3d27220 */ /* 0x000fe20000410000 */
[----:B-1----:R-:W-:Y:S02]  /*79b0*/  FSEL R195, R194, RZ, !P2 ;  /* 0x000000ffc2c37208 */ /* 0x002fe40005000000 */
[----:B------:R-:W-:Y:S02]  /*79c0*/  FSEL R194, R137, RZ, !P2 ;  /* 0x000000ff89c27208 */ /* 0x000fe40005000000 */
[----:B------:R-:W1:Y:S02]  /*79d0*/  LDS.U16 R137, [R136+0x28] ;  /* 0x0000280088897984 */ /* 0x000e640000000400 */
[----:B------:R-:W-:Y:S01]  /*79e0*/  MUFU.SIN R69, R203 ;  /* 0x000000cb00457308 */ /* 0x000fe20000000400 */
[----:B-----5:R-:W-:Y:S01]  /*79f0*/  SHF.L.U32 R70, R70, 0x10, RZ ;  /* 0x0000001046467819 */ /* 0x020fe200000006ff */
[----:B------:R-:W-:Y:S01]  /*7a00*/  FMUL.FTZ R72, R121, R72 ;  /* 0x0000004879487220 */ /* 0x000fe20000410000 */
[----:B------:R-:W-:-:S05]  /*7a10*/  FMUL.FTZ R204, R163, R84 ;  /* 0x00000054a3cc7220 */ /* 0x000fca0000410000 */
[----:B------:R-:W5:Y:S01]  /*7a20*/  MUFU.COS R169, R203 ;  /* 0x000000cb00a97308 */ /* 0x000f620000000000 */
[----:B------:R-:W-:Y:S01]  /*7a30*/  FMUL.FTZ R231, R121, R70 ;  /* 0x0000004679e77220 */ /* 0x000fe20000410000 */
[----:B------:R-:W-:Y:S01]  /*7a40*/  FSEL R232, R72, RZ, !P5 ;  /* 0x000000ff48e87208 */ /* 0x000fe20006800000 */
[----:B------:R-:W-:Y:S02]  /*7a50*/  VIADD R71, R135, 0x7 ;  /* 0x0000000787477836 */ /* 0x000fe40000000000 */
[----:B------:R-:W-:-:S03]  /*7a60*/  FMUL.FTZ R72, R163, R86 ;  /* 0x00000056a3487220 */ /* 0x000fc60000410000 */
[----:B------:R-:W5:Y:S01]  /*7a70*/  MUFU.EX2 R210, R210 ;  /* 0x000000d200d27308 */ /* 0x000f620000000800 */
[----:B------:R-:W-:-:S03]  /*7a80*/  FSEL R231, R231, RZ, !P5 ;  /* 0x000000ffe7e77208 */ /* 0x000fc60006800000 */
[----:B------:R-:W3:Y:S01]  /*7a90*/  MUFU.EX2 R204, R204 ;  /* 0x000000cc00cc7308 */ /* 0x000ee20000000800 */
[----:B------:R-:W-:-:S03]  /*7aa0*/  ISETP.GE.U32.AND P5, PT, R71, R200, PT ;  /* 0x000000c84700720c */ /* 0x000fc60003fa6070 */
[----:B------:R-:W2:Y:S01]  /*7ab0*/  MUFU.SIN R70, R193 ;  /* 0x000000c100467308 */ /* 0x000ea20000000400 */
[----:B------:R-:W-:Y:S01]  /*7ac0*/  FMUL.FTZ R187, R189, R187 ;  /* 0x000000bbbdbb7220 */ /* 0x000fe20000410000 */
[----:B------:R-:W-:-:S06]  /*7ad0*/  VIADD R179, R135, 0xb ;  /* 0x0000000b87b37836 */ /* 0x000fcc0000000000 */
[----:B------:R3:W1:Y:S01]  /*7ae0*/  MUFU.COS R71, R193 ;  /* 0x000000c100477308 */ /* 0x0006620000000000 */
[C---:B-----5:R-:W-:Y:S01]  /*7af0*/  FMUL.FTZ R169, R210.reuse, R169 ;  /* 0x000000a9d2a97220 */ /* 0x060fe20000410000 */
[----:B------:R-:W-:Y:S01]  /*7b00*/  FMUL.FTZ R191, R210, R69 ;  /* 0x00000045d2bf7220 */ /* 0x000fe20000410000 */
[----:B0-----:R-:W-:-:S05]  /*7b10*/  SHF.L.U32 R210, R177, 0x10, RZ ;  /* 0x00000010b1d27819 */ /* 0x001fca00000006ff */
[----:B------:R-:W2:Y:S01]  /*7b20*/  MUFU.EX2 R72, R72 ;  /* 0x0000004800487308 */ /* 0x000ea20000000800 */
[----:B---3--:R-:W-:Y:S02]  /*7b30*/  IADD3 R193, PT, PT, R135, 0x8, RZ ;  /* 0x0000000887c17810 */ /* 0x008fe40007ffe0ff */
[----:B------:R-:W-:Y:S02]  /*7b40*/  SHF.L.U32 R212, R171, 0x10, RZ ;  /* 0x00000010abd47819 */ /* 0x000fe400000006ff */
[----:B------:R-:W-:Y:S01]  /*7b50*/  FSEL R236, R236, RZ, !P3 ;  /* 0x000000ffecec7208 */ /* 0x000fe20005800000 */
[C---:B------:R-:W-:Y:S01]  /*7b60*/  FMUL.FTZ R167, R204.reuse, R167 ;  /* 0x000000a7cca77220 */ /* 0x040fe20000410000 */
[----:B------:R-:W-:Y:S01]  /*7b70*/  ISETP.GE.U32.AND P3, PT, R193, R200, PT ;  /* 0x000000c8c100720c */ /* 0x000fe20003f66070 */
[----:B------:R-:W-:Y:S01]  /*7b80*/  FMUL.FTZ R189, R105, R210 ;  /* 0x000000d269bd7220 */ /* 0x000fe20000410000 */
[----:B------:R-:W-:Y:S01]  /*7b90*/  FSEL R193, R187, 1, !P2 ;  /* 0x3f800000bbc17808 */ /* 0x000fe20005000000 */
[----:B------:R-:W-:Y:S01]  /*7ba0*/  FMUL.FTZ R187, R105, R212 ;  /* 0x000000d469bb7220 */ /* 0x000fe20000410000 */
[----:B------:R-:W-:Y:S01]  /*7bb0*/  ISETP.GE.U32.AND P2, PT, R179, R200, PT ;  /* 0x000000c8b300720c */ /* 0x000fe20003f46070 */
[----:B------:R-:W-:Y:S01]  /*7bc0*/  FMUL.FTZ R179, R163, R92 ;  /* 0x0000005ca3b37220 */ /* 0x000fe20000410000 */
[----:B------:R-:W-:Y:S01]  /*7bd0*/  FMUL.FTZ R183, R204, R67 ;  /* 0x00000043ccb77220 */ /* 0x000fe20000410000 */
[----:B------:R-:W-:Y:S01]  /*7be0*/  SHF.L.U32 R210, R173, 0x10, RZ ;  /* 0x00000010add27819 */ /* 0x000fe200000006ff */
[----:B------:R-:W-:Y:S01]  /*7bf0*/  IMAD.U32 R204, R175, 0x10000, RZ ;  /* 0x00010000afcc7824 */ /* 0x000fe200078e00ff */
[----:B------:R-:W-:Y:S01]  /*7c00*/  IADD3 R171, PT, PT, R135, 0xc, RZ ;  /* 0x0000000c87ab7810 */ /* 0x000fe20007ffe0ff */
[----:B--2---:R-:W-:Y:S01]  /*7c10*/  FMUL.FTZ R70, R72, R70 ;  /* 0x0000004648467220 */ /* 0x004fe20000410000 */
[----:B------:R-:W-:Y:S01]  /*7c20*/  FSEL R177, R167, 1, !P3 ;  /* 0x3f800000a7b17808 */ /* 0x000fe20005800000 */
[----:B------:R-:W-:Y:S01]  /*7c30*/  MUFU.SIN R205, R181 ;  /* 0x000000b500cd7308 */ /* 0x000fe20000000400 */
[----:B------:R-:W-:Y:S01]  /*7c40*/  FMUL.FTZ R167, R75, R96 ;  /* 0x000000604ba77220 */ /* 0x000fe20000410000 */
[----:B------:R-:W-:-:S02]  /*7c50*/  FSEL R191, R191, RZ, !P5 ;  /* 0x000000ffbfbf7208 */ /* 0x000fc40006800000 */
[----:B------:R-:W-:Y:S02]  /*7c60*/  FSEL R189, R189, RZ, !P5 ;  /* 0x000000ffbdbd7208 */ /* 0x000fe40006800000 */
[----:B------:R-:W-:Y:S02]  /*7c70*/  FSEL R187, R187, RZ, !P5 ;  /* 0x000000ffbbbb7208 */ /* 0x000fe40006800000 */
[----:B------:R0:W2:Y:S01]  /*7c80*/  MUFU.COS R206, R181 ;  /* 0x000000b500ce7308 */ /* 0x0000a20000000000 */
[----:B------:R-:W-:Y:S01]  /*7c90*/  FSEL R185, R169, 1, !P5 ;  /* 0x3f800000a9b97808 */ /* 0x000fe20006800000 */
[----:B------:R-:W-:Y:S01]  /*7ca0*/  IMAD.U32 R208, R208, 0x10000, RZ ;  /* 0x00010000d0d07824 */ /* 0x000fe200078e00ff */
[----:B------:R-:W-:Y:S01]  /*7cb0*/  ISETP.GE.U32.AND P5, PT, R171, R200, PT ;  /* 0x000000c8ab00720c */ /* 0x000fe20003fa6070 */
[----:B-1----:R-:W-:Y:S01]  /*7cc0*/  FMUL.FTZ R71, R72, R71 ;  /* 0x0000004748477220 */ /* 0x002fe20000410000 */
[----:B------:R-:W-:-:S03]  /*7cd0*/  IADD3 R171, PT, PT, R135, 0xd, RZ ;  /* 0x0000000d87ab7810 */ /* 0x000fc60007ffe0ff */
[----:B------:R1:W2:Y:S01]  /*7ce0*/  MUFU.EX2 R69, R179 ;  /* 0x000000b300457308 */ /* 0x0002a20000000800 */
[----:B0-----:R-:W-:Y:S01]  /*7cf0*/  FMUL.FTZ R181, R103, R204 ;  /* 0x000000cc67b57220 */ /* 0x001fe20000410000 */
[----:B------:R-:W-:Y:S01]  /*7d00*/  FMUL.RZ R72, R167, 0.15915493667125701904 ;  /* 0x3e22f983a7487820 */ /* 0x000fe2000040c000 */
[----:B------:R-:W-:Y:S01]  /*7d10*/  FSEL R175, R70, RZ, !P6 ;  /* 0x000000ff46af7208 */ /* 0x000fe20007000000 */
[----:B------:R-:W-:Y:S01]  /*7d20*/  FMUL.FTZ R169, R163, R94 ;  /* 0x0000005ea3a97220 */ /* 0x000fe20000410000 */
[----:B------:R-:W-:Y:S01]  /*7d30*/  SHF.L.U32 R134, R134, 0x10, RZ ;  /* 0x0000001086867819 */ /* 0x000fe200000006ff */
[----:B-1----:R-:W-:Y:S01]  /*7d40*/  FMUL.FTZ R179, R103, R210 ;  /* 0x000000d267b37220 */ /* 0x002fe20000410000 */
[----:B------:R-:W-:Y:S02]  /*7d50*/  SHF.L.U32 R210, R211, 0x10, RZ ;  /* 0x00000010d3d27819 */ /* 0x000fe400000006ff */
[----:B------:R-:W-:Y:S01]  /*7d60*/  SHF.L.U32 R70, R137, 0x10, RZ ;  /* 0x0000001089467819 */ /* 0x000fe200000006ff */
[----:B------:R-:W-:Y:S01]  /*7d70*/  FMUL.FTZ R209, R163, R96 ;  /* 0x00000060a3d17220 */ /* 0x000fe20000410000 */
[----:B------:R-:W-:-:S02]  /*7d80*/  FSEL R183, R183, RZ, !P3 ;  /* 0x000000ffb7b77208 */ /* 0x000fc40005800000 */
[----:B------:R-:W-:Y:S02]  /*7d90*/  FSEL R181, R181, RZ, !P3 ;  /* 0x000000ffb5b57208 */ /* 0x000fe40005800000 */
[----:B------:R-:W-:Y:S01]  /*7da0*/  FSEL R179, R179, RZ, !P3 ;  /* 0x000000ffb3b37208 */ /* 0x000fe20005800000 */
[----:B------:R-:W-:Y:S01]  /*7db0*/  FMUL.FTZ R173, R101, R210 ;  /* 0x000000d265ad7220 */ /* 0x000fe20000410000 */
[----:B------:R-:W-:Y:S01]  /*7dc0*/  ISETP.GE.U32.AND P3, PT, R171, R200, PT ;  /* 0x000000c8ab00720c */ /* 0x000fe20003f66070 */
[----:B------:R-:W-:Y:S01]  /*7dd0*/  FMUL.FTZ R171, R101, R208 ;  /* 0x000000d065ab7220 */ /* 0x000fe20000410000 */
[----:B------:R0:W-:Y:S01]  /*7de0*/  MUFU.EX2 R204, R169 ;  /* 0x000000a900cc7308 */ /* 0x0001e20000000800 */
[----:B------:R-:W-:Y:S01]  /*7df0*/  FMUL.FTZ R134, R99, R134 ;  /* 0x0000008663867220 */ /* 0x000fe20000410000 */
[----:B------:R-:W-:Y:S01]  /*7e00*/  IADD3 R167, PT, PT, R135, 0xe, RZ ;  /* 0x0000000e87a77810 */ /* 0x000fe20007ffe0ff */
[C---:B------:R-:W-:Y:S01]  /*7e10*/  FMUL.FTZ R132, R151.reuse, R132 ;  /* 0x0000008497847220 */ /* 0x040fe20000410000 */
[----:B------:R-:W1:Y:S01]  /*7e20*/  MUFU.COS R208, R72 ;  /* 0x0000004800d07308 */ /* 0x000e620000000000 */
[----:B------:R-:W-:Y:S01]  /*7e30*/  FMUL.FTZ R73, R151, R73 ;  /* 0x0000004997497220 */ /* 0x000fe20000410000 */
[----:B------:R-:W-:Y:S01]  /*7e40*/  FMUL.FTZ R70, R99, R70 ;  /* 0x0000004663467220 */ /* 0x000fe20000410000 */
[----:B0-----:R-:W-:Y:S01]  /*7e50*/  FSEL R169, R71, 1, !P6 ;  /* 0x3f80000047a97808 */ /* 0x001fe20007000000 */
[----:B------:R-:W-:-:S04]  /*7e60*/  VIADD R71, R135, 0xf ;  /* 0x0000000f87477836 */ /* 0x000fc80000000000 */
[----:B------:R-:W0:Y:S01]  /*7e70*/  MUFU.SIN R72, R72 ;  /* 0x0000004800487308 */ /* 0x000e220000000400 */
[----:B------:R-:W-:Y:S02]  /*7e80*/  FSEL R173, R173, RZ, !P6 ;  /* 0x000000ffadad7208 */ /* 0x000fe40007000000 */
[----:B------:R-:W-:Y:S02]  /*7e90*/  FSEL R171, R171, RZ, !P6 ;  /* 0x000000ffabab7208 */ /* 0x000fe40007000000 */
[----:B------:R-:W-:Y:S02]  /*7ea0*/  ISETP.GE.U32.AND P6, PT, R167, R200, PT ;  /* 0x000000c8a700720c */ /* 0x000fe40003fc6070 */
[----:B------:R-:W-:Y:S01]  /*7eb0*/  FSEL R137, R134, RZ, !P4 ;  /* 0x000000ff86897208 */ /* 0x000fe20006000000 */
[----:B------:R-:W1:Y:S01]  /*7ec0*/  MUFU.EX2 R209, R209 ;  /* 0x000000d100d17308 */ /* 0x000e620000000800 */
[----:B------:R-:W-:Y:S02]  /*7ed0*/  FSEL R167, R73, RZ, !P4 ;  /* 0x000000ff49a77208 */ /* 0x000fe40006000000 */
[----:B------:R-:W-:Y:S01]  /*7ee0*/  FSEL R151, R70, RZ, !P4 ;  /* 0x000000ff46977208 */ /* 0x000fe20006000000 */
[----:B------:R-:W-:Y:S01]  /*7ef0*/  FMUL.FTZ R70, R222, R225 ;  /* 0x000000e1de467220 */ /* 0x000fe20000410000 */
[----:B------:R-:W-:-:S02]  /*7f00*/  FSEL R134, R132, 1, !P4 ;  /* 0x3f80000084867808 */ /* 0x000fc40006000000 */
[----:B------:R-:W-:Y:S01]  /*7f10*/  ISETP.GE.U32.AND P4, PT, R71, R200, PT ;  /* 0x000000c84700720c */ /* 0x000fe20003f86070 */
[----:B------:R-:W-:Y:S01]  /*7f20*/  FMUL.FTZ R71, R221, R225 ;  /* 0x000000e1dd477220 */ /* 0x000fe20000410000 */
[C---:B--2---:R-:W-:Y:S01]  /*7f30*/  FMUL.FTZ R206, R69.reuse, R206 ;  /* 0x000000ce45ce7220 */ /* 0x044fe20000410000 */
[----:B------:R-:W-:Y:S01]  /*7f40*/  FMUL.FTZ R205, R69, R205 ;  /* 0x000000cd45cd7220 */ /* 0x000fe20000410000 */
[----:B------:R-:W-:Y:S01]  /*7f50*/  FMUL.FTZ R203, R163, R90 ;  /* 0x0000005aa3cb7220 */ /* 0x000fe20000410000 */
[-C--:B------:R-:W-:Y:S01]  /*7f60*/  FFMA.FTZ R69, R221, R228.reuse, -R70 ;  /* 0x000000e4dd457223 */ /* 0x080fe20000010846 */
[----:B------:R-:W-:Y:S01]  /*7f70*/  MUFU.SIN R66, R202 ;  /* 0x000000ca00427308 */ /* 0x000fe20000000400 */
[----:B------:R-:W-:Y:S02]  /*7f80*/  FFMA.FTZ R70, R222, R228, R71 ;  /* 0x000000e4de467223 */ /* 0x000fe40000010047 */
[----:B------:R-:W-:Y:S02]  /*7f90*/  FADD.FTZ R71, R226, R69 ;  /* 0x00000045e2477221 */ /* 0x000fe40000010000 */
[----:B------:R-:W-:-:S03]  /*7fa0*/  FADD.FTZ R73, R227, R70 ;  /* 0x00000046e3497221 */ /* 0x000fc60000010000 */
[----:B------:R-:W2:Y:S01]  /*7fb0*/  MUFU.COS R202, R202 ;  /* 0x000000ca00ca7308 */ /* 0x000ea20000000000 */
[C---:B-1----:R-:W-:Y:S01]  /*7fc0*/  FMUL.FTZ R208, R209.reuse, R208 ;  /* 0x000000d0d1d07220 */ /* 0x042fe20000410000 */
[----:B0-----:R-:W-:Y:S01]  /*7fd0*/  FMUL.FTZ R209, R209, R72 ;  /* 0x00000048d1d17220 */ /* 0x001fe20000410000 */
[C---:B------:R-:W-:Y:S01]  /*7fe0*/  FMUL.FTZ R132, R230.reuse, R71 ;  /* 0x00000047e6847220 */ /* 0x040fe20000410000 */
[----:B------:R-:W-:-:S04]  /*7ff0*/  FMUL.FTZ R72, R230, R73 ;  /* 0x00000049e6487220 */ /* 0x000fc80000410000 */
[----:B------:R-:W2:Y:S01]  /*8000*/  MUFU.EX2 R203, R203 ;  /* 0x000000cb00cb7308 */ /* 0x000ea20000000800 */
[C---:B------:R-:W-:Y:S01]  /*8010*/  FFMA.FTZ R73, R233.reuse, R73, R132 ;  /* 0x00000049e9497223 */ /* 0x040fe20000010084 */
[----:B------:R-:W-:Y:S01]  /*8020*/  FFMA.FTZ R132, R233, R71, -R72 ;  /* 0x00000047e9847223 */ /* 0x000fe20000010848 */
[-C--:B------:R-:W-:Y:S01]  /*8030*/  FMUL.FTZ R69, R223, R225.reuse ;  /* 0x000000e1df457220 */ /* 0x080fe20000410000 */
[C---:B------:R-:W-:Y:S02]  /*8040*/  FMUL.FTZ R70, R220.reuse, R225 ;  /* 0x000000e1dc467220 */ /* 0x040fe40000410000 */
[----:B------:R-:W-:Y:S01]  /*8050*/  FADD.FTZ R132, R231, R132 ;  /* 0x00000084e7847221 */ /* 0x000fe20000010000 */
[-C--:B------:R-:W-:Y:S01]  /*8060*/  FFMA.FTZ R69, R220, R228.reuse, R69 ;  /* 0x000000e4dc457223 */ /* 0x080fe20000010045 */
[----:B------:R-:W-:Y:S01]  /*8070*/  FADD.FTZ R73, R232, R73 ;  /* 0x00000049e8497221 */ /* 0x000fe20000010000 */
[----:B------:R-:W-:Y:S02]  /*8080*/  FFMA.FTZ R70, R223, R228, -R70 ;  /* 0x000000e4df467223 */ /* 0x000fe40000010846 */
[----:B------:R-:W-:Y:S01]  /*8090*/  FMUL.FTZ R71, R230, R69 ;  /* 0x00000045e6477220 */ /* 0x000fe20000410000 */
[----:B--2---:R-:W-:Y:S01]  /*80a0*/  FMUL.FTZ R218, R203, R202 ;  /* 0x000000cacbda7220 */ /* 0x004fe20000410000 */
[C---:B------:R-:W-:Y:S01]  /*80b0*/  FMUL.FTZ R202, R234.reuse, R132 ;  /* 0x00000084eaca7220 */ /* 0x040fe20000410000 */
[----:B------:R-:W-:Y:S01]  /*80c0*/  FMUL.FTZ R200, R234, R73 ;  /* 0x00000049eac87220 */ /* 0x000fe20000410000 */
[----:B------:R-:W-:-:S02]  /*80d0*/  FMUL.FTZ R72, R230, R70 ;  /* 0x00000046e6487220 */ /* 0x000fc40000410000 */
[----:B------:R-:W-:Y:S01]  /*80e0*/  FFMA.FTZ R73, R237, R73, R202 ;  /* 0x00000049ed497223 */ /* 0x000fe200000100ca */
[----:B------:R-:W-:Y:S01]  /*80f0*/  FFMA.FTZ R71, R233, R70, -R71 ;  /* 0x00000046e9477223 */ /* 0x000fe20000010847 */
[----:B------:R-:W-:Y:S01]  /*8100*/  FFMA.FTZ R200, R237, R132, -R200 ;  /* 0x00000084edc87223 */ /* 0x000fe200000108c8 */
[----:B------:R-:W-:Y:S01]  /*8110*/  FFMA.FTZ R72, R233, R69, R72 ;  /* 0x00000045e9487223 */ /* 0x000fe20000010048 */
[----:B------:R-:W-:Y:S01]  /*8120*/  FADD.FTZ R73, R236, R73 ;  /* 0x00000049ec497221 */ /* 0x000fe20000010000 */
[C---:B------:R-:W-:Y:S01]  /*8130*/  FMUL.FTZ R69, R234.reuse, R71 ;  /* 0x00000047ea457220 */ /* 0x040fe20000410000 */
[----:B------:R-:W-:Y:S01]  /*8140*/  FMUL.FTZ R66, R203, R66 ;  /* 0x00000042cb427220 */ /* 0x000fe20000410000 */
[----:B------:R-:W-:Y:S01]  /*8150*/  FADD.FTZ R200, R235, R200 ;  /* 0x000000c8ebc87221 */ /* 0x000fe20000010000 */
[-C--:B------:R-:W-:Y:S01]  /*8160*/  FMUL.FTZ R70, R234, R72.reuse ;  /* 0x00000048ea467220 */ /* 0x080fe20000410000 */
[C---:B------:R-:W-:Y:S01]  /*8170*/  FMUL.FTZ R203, R238.reuse, R73 ;  /* 0x00000049eecb7220 */ /* 0x040fe20000410000 */
[C---:B------:R-:W-:Y:S01]  /*8180*/  FFMA.FTZ R69, R237.reuse, R72, R69 ;  /* 0x00000048ed457223 */ /* 0x040fe20000010045 */
[CC--:B------:R-:W-:Y:S01]  /*8190*/  FMUL.FTZ R132, R238.reuse, R200.reuse ;  /* 0x000000c8ee847220 */ /* 0x0c0fe20000410000 */
[----:B------:R-:W-:Y:S01]  /*81a0*/  FFMA.FTZ R70, R237, R71, -R70 ;  /* 0x00000047ed467223 */ /* 0x000fe20000010846 */
[C---:B------:R-:W-:Y:S01]  /*81b0*/  FFMA.FTZ R200, R241.reuse, R200, -R203 ;  /* 0x000000c8f1c87223 */ /* 0x040fe200000108cb */
[C---:B------:R-:W-:Y:S01]  /*81c0*/  FMUL.FTZ R71, R238.reuse, R69 ;  /* 0x00000045ee477220 */ /* 0x040fe20000410000 */
[----:B------:R-:W-:Y:S01]  /*81d0*/  FFMA.FTZ R73, R241, R73, R132 ;  /* 0x00000049f1497223 */ /* 0x000fe20000010084 */
[-C--:B------:R-:W-:Y:S01]  /*81e0*/  FMUL.FTZ R72, R238, R70.reuse ;  /* 0x00000046ee487220 */ /* 0x080fe20000410000 */
[----:B------:R-:W-:Y:S01]  /*81f0*/  FADD.FTZ R200, R239, R200 ;  /* 0x000000c8efc87221 */ /* 0x000fe20000010000 */
[C---:B------:R-:W-:Y:S01]  /*8200*/  FFMA.FTZ R71, R241.reuse, R70, -R71 ;  /* 0x00000046f1477223 */ /* 0x040fe20000010847 */
[----:B------:R-:W-:Y:S01]  /*8210*/  FADD.FTZ R73, R240, R73 ;  /* 0x00000049f0497221 */ /* 0x000fe20000010000 */
[----:B------:R-:W-:Y:S01]  /*8220*/  FFMA.FTZ R72, R241, R69, R72 ;  /* 0x00000045f1487223 */ /* 0x000fe20000010048 */
[C---:B------:R-:W-:Y:S01]  /*8230*/  FMUL.FTZ R70, R229.reuse, R200 ;  /* 0x000000c8e5467220 */ /* 0x040fe20000410000 */
[C---:B------:R-:W-:Y:S01]  /*8240*/  FMUL.FTZ R203, R229.reuse, R71 ;  /* 0x00000047e5cb7220 */ /* 0x040fe20000410000 */
[CC--:B------:R-:W-:Y:S01]  /*8250*/  FMUL.FTZ R211, R229.reuse, R73.reuse ;  /* 0x00000049e5d37220 */ /* 0x0c0fe20000410000 */
[-C--:B------:R-:W-:Y:S01]  /*8260*/  FMUL.FTZ R69, R229, R72.reuse ;  /* 0x00000048e5457220 */ /* 0x080fe20000410000 */
[C---:B------:R-:W-:Y:S01]  /*8270*/  FFMA.FTZ R70, R224.reuse, R73, R70 ;  /* 0x00000049e0467223 */ /* 0x040fe20000010046 */
[C---:B------:R-:W-:Y:S01]  /*8280*/  FFMA.FTZ R203, R224.reuse, R72, R203 ;  /* 0x00000048e0cb7223 */ /* 0x040fe200000100cb */
[C---:B------:R-:W-:Y:S01]  /*8290*/  FFMA.FTZ R211, R224.reuse, R200, -R211 ;  /* 0x000000c8e0d37223 */ /* 0x040fe200000108d3 */
[----:B------:R-:W-:Y:S01]  /*82a0*/  FFMA.FTZ R69, R224, R71, -R69 ;  /* 0x00000047e0457223 */ /* 0x000fe20000010845 */
[----:B------:R-:W-:Y:S01]  /*82b0*/  FADD.FTZ R70, R197, R70 ;  /* 0x00000046c5467221 */ /* 0x000fe20000010000 */
[----:B------:R-:W-:Y:S01]  /*82c0*/  FMUL.FTZ R72, R196, R203 ;  /* 0x000000cbc4487220 */ /* 0x000fe20000410000 */
[----:B------:R-:W-:Y:S01]  /*82d0*/  FADD.FTZ R211, R198, R211 ;  /* 0x000000d3c6d37221 */ /* 0x000fe20000010000 */
[CC--:B------:R-:W-:Y:S01]  /*82e0*/  FMUL.FTZ R132, R196.reuse, R69.reuse ;  /* 0x00000045c4847220 */ /* 0x0c0fe20000410000 */
[C---:B------:R-:W-:Y:S01]  /*82f0*/  FMUL.FTZ R200, R196.reuse, R70 ;  /* 0x00000046c4c87220 */ /* 0x040fe20000410000 */
[C---:B------:R-:W-:Y:S01]  /*8300*/  FFMA.FTZ R72, R193.reuse, R69, -R72 ;  /* 0x00000045c1487223 */ /* 0x040fe20000010848 */
[----:B------:R-:W-:Y:S01]  /*8310*/  FMUL.FTZ R69, R196, R211 ;  /* 0x000000d3c4457220 */ /* 0x000fe20000410000 */
[C---:B------:R-:W-:Y:S01]  /*8320*/  FFMA.FTZ R132, R193.reuse, R203, R132 ;  /* 0x000000cbc1847223 */ /* 0x040fe20000010084 */
[----:B------:R-:W-:Y:S01]  /*8330*/  FFMA.FTZ R200, R193, R211, -R200 ;  /* 0x000000d3c1c87223 */ /* 0x000fe200000108c8 */
[----:B------:R-:W0:Y:S01]  /*8340*/  MUFU.SIN R207, R213 ;  /* 0x000000d500cf7308 */ /* 0x000e220000000400 */
[----:B------:R-:W-:Y:S01]  /*8350*/  FMUL.FTZ R75, R75, R98 ;  /* 0x000000624b4b7220 */ /* 0x000fe20000410000 */
[----:B------:R-:W-:Y:S01]  /*8360*/  FFMA.FTZ R71, R193, R70, R69 ;  /* 0x00000046c1477223 */ /* 0x000fe20000010045 */
[----:B------:R-:W-:Y:S01]  /*8370*/  FMUL.FTZ R202, R191, R132 ;  /* 0x00000084bfca7220 */ /* 0x000fe20000410000 */
[----:B------:R-:W-:-:S04]  /*8380*/  FADD.FTZ R200, R195, R200 ;  /* 0x000000c8c3c87221 */ /* 0x000fc80000010000 */
[----:B------:R-:W1:Y:S01]  /*8390*/  MUFU.COS R67, R213 ;  /* 0x000000d500437308 */ /* 0x000e620000000000 */
[----:B------:R-:W-:Y:S01]  /*83a0*/  FMUL.RZ R212, R75, 0.15915493667125701904 ;  /* 0x3e22f9834bd47820 */ /* 0x000fe2000040c000 */
[----:B------:R-:W-:Y:S01]  /*83b0*/  FADD.FTZ R70, R194, R71 ;  /* 0x00000047c2467221 */ /* 0x000fe20000010000 */
[-C--:B------:R-:W-:Y:S01]  /*83c0*/  FMUL.FTZ R71, R191, R72.reuse ;  /* 0x00000048bf477220 */ /* 0x080fe20000410000 */
[----:B------:R-:W-:Y:S01]  /*83d0*/  FFMA.FTZ R202, R185, R72, -R202 ;  /* 0x00000048b9ca7223 */ /* 0x000fe200000108ca */
[C---:B------:R-:W-:Y:S01]  /*83e0*/  FMUL.FTZ R75, R191.reuse, R200 ;  /* 0x000000c8bf4b7220 */ /* 0x040fe20000410000 */
[----:B------:R-:W-:Y:S01]  /*83f0*/  FMUL.FTZ R73, R191, R70 ;  /* 0x00000046bf497220 */ /* 0x000fe20000410000 */
[----:B------:R-:W-:Y:S01]  /*8400*/  FFMA.FTZ R132, R185, R132, R71 ;  /* 0x00000084b9847223 */ /* 0x000fe20000010047 */
[----:B------:R-:W-:Y:S01]  /*8410*/  FMUL.FTZ R72, R183, R202 ;  /* 0x000000cab7487220 */ /* 0x000fe20000410000 */
[C---:B------:R-:W-:Y:S01]  /*8420*/  FFMA.FTZ R70, R185.reuse, R70, R75 ;  /* 0x00000046b9467223 */ /* 0x040fe2000001004b */
[C---:B0-----:R-:W-:Y:S01]  /*8430*/  FMUL.FTZ R207, R204.reuse, R207 ;  /* 0x000000cfcccf7220 */ /* 0x041fe20000410000 */
[----:B------:R-:W-:Y:S01]  /*8440*/  FFMA.FTZ R200, R185, R200, -R73 ;  /* 0x000000c8b9c87223 */ /* 0x000fe20000010849 */
[----:B------:R-:W-:Y:S01]  /*8450*/  FFMA.FTZ R210, R177, R132, R72 ;  /* 0x00000084b1d27223 */ /* 0x000fe20000010048 */
[----:B------:R-:W-:Y:S01]  /*8460*/  FADD.FTZ R72, R187, R70 ;  /* 0x00000046bb487221 */ /* 0x000fe20000010000 */
[----:B-1----:R-:W-:Y:S01]  /*8470*/  FMUL.FTZ R67, R204, R67 ;  /* 0x00000043cc437220 */ /* 0x002fe20000410000 */
[----:B------:R-:W0:Y:S01]  /*8480*/  LDS.U16 R70, [R136+0x2c] ;  /* 0x00002c0088467984 */ /* 0x000e220000000400 */
[----:B------:R-:W-:Y:S01]  /*8490*/  FMUL.FTZ R204, R163, R98 ;  /* 0x00000062a3cc7220 */ /* 0x000fe20000410000 */
[----:B------:R-:W1:Y:S01]  /*84a0*/  MUFU.COS R73, R212 ;  /* 0x000000d400497308 */ /* 0x000e620000000000 */
[----:B------:R-:W-:Y:S01]  /*84b0*/  FADD.FTZ R200, R189, R200 ;  /* 0x000000c8bdc87221 */ /* 0x000fe20000010000 */
[C---:B------:R-:W-:Y:S01]  /*84c0*/  FMUL.FTZ R132, R183.reuse, R132 ;  /* 0x00000084b7847220 */ /* 0x040fe20000410000 */
[C---:B------:R-:W-:Y:S01]  /*84d0*/  FMUL.FTZ R75, R183.reuse, R72 ;  /* 0x00000048b74b7220 */ /* 0x040fe20000410000 */
[----:B------:R-:W2:Y:S01]  /*84e0*/  LDS.U16 R71, [R136+0x2e] ;  /* 0x00002e0088477984 */ /* 0x000ea20000000400 */
[----:B------:R-:W-:-:S03]  /*84f0*/  FMUL.FTZ R163, R183, R200 ;  /* 0x000000c8b7a37220 */ /* 0x000fc60000410000 */
[----:B------:R-:W1:Y:S01]  /*8500*/  MUFU.EX2 R204, R204 ;  /* 0x000000cc00cc7308 */ /* 0x000e620000000800 */
[----:B------:R-:W-:-:S03]  /*8510*/  FFMA.FTZ R132, R177, R202, -R132 ;  /* 0x000000cab1847223 */ /* 0x000fc60000010884 */
[----:B------:R-:W3:Y:S01]  /*8520*/  MUFU.SIN R69, R212 ;  /* 0x000000d400457308 */ /* 0x000ee20000000400 */
[C---:B------:R-:W-:Y:S01]  /*8530*/  FFMA.FTZ R72, R177.reuse, R72, R163 ;  /* 0x00000048b1487223 */ /* 0x040fe200000100a3 */
[----:B------:R-:W-:Y:S01]  /*8540*/  FFMA.FTZ R200, R177, R200, -R75 ;  /* 0x000000c8b1c87223 */ /* 0x000fe2000001084b */
[C---:B------:R-:W-:Y:S01]  /*8550*/  FMUL.FTZ R75, R175.reuse, R132 ;  /* 0x00000084af4b7220 */ /* 0x040fe20000410000 */
[-C--:B------:R-:W-:Y:S01]  /*8560*/  FMUL.FTZ R202, R175, R210.reuse ;  /* 0x000000d2afca7220 */ /* 0x080fe20000410000 */
[----:B------:R-:W-:Y:S01]  /*8570*/  FADD.FTZ R72, R179, R72 ;  /* 0x00000048b3487221 */ /* 0x000fe20000010000 */
[----:B------:R-:W-:Y:S01]  /*8580*/  FADD.FTZ R200, R181, R200 ;  /* 0x000000c8b5c87221 */ /* 0x000fe20000010000 */
[C---:B------:R-:W-:Y:S01]  /*8590*/  FFMA.FTZ R75, R169.reuse, R210, R75 ;  /* 0x000000d2a94b7223 */ /* 0x040fe2000001004b */
[----:B------:R-:W-:Y:S01]  /*85a0*/  FFMA.FTZ R132, R169, R132, -R202 ;  /* 0x00000084a9847223 */ /* 0x000fe200000108ca */
[C---:B------:R-:W-:Y:S01]  /*85b0*/  FMUL.FTZ R210, R175.reuse, R72 ;  /* 0x00000048afd27220 */ /* 0x040fe20000410000 */
[----:B-1----:R-:W-:Y:S01]  /*85c0*/  FMUL.FTZ R202, R204, R73 ;  /* 0x00000049ccca7220 */ /* 0x002fe20000410000 */
[-C--:B------:R-:W-:Y:S01]  /*85d0*/  FMUL.FTZ R73, R175, R200.reuse ;  /* 0x000000c8af497220 */ /* 0x080fe20000410000 */
[----:B------:R-:W-:Y:S01]  /*85e0*/  FMUL.FTZ R163, R167, R75 ;  /* 0x0000004ba7a37220 */ /* 0x000fe20000410000 */
[C---:B------:R-:W-:Y:S01]  /*85f0*/  FFMA.FTZ R210, R169.reuse, R200, -R210 ;  /* 0x000000c8a9d27223 */ /* 0x040fe200000108d2 */
[----:B------:R-:W-:Y:S01]  /*8600*/  FSEL R219, R66, RZ, !P2 ;  /* 0x000000ff42db7208 */ /* 0x000fe20005000000 */
[----:B------:R-:W-:Y:S01]  /*8610*/  FFMA.FTZ R200, R169, R72, R73 ;  /* 0x00000048a9c87223 */ /* 0x000fe20000010049 */
[-C--:B------:R-:W-:Y:S01]  /*8620*/  FFMA.FTZ R163, R134, R132.reuse, -R163 ;  /* 0x0000008486a37223 */ /* 0x080fe200000108a3 */
[----:B------:R-:W1:Y:S01]  /*8630*/  LDS.U16 R72, [R136+0x32] ;  /* 0x0000320088487984 */ /* 0x000e620000000400 */
[----:B---3--:R-:W-:Y:S01]  /*8640*/  FMUL.FTZ R204, R204, R69 ;  /* 0x00000045cccc7220 */ /* 0x008fe20000410000 */
[----:B------:R-:W-:-:S02]  /*8650*/  FMUL.FTZ R73, R167, R132 ;  /* 0x00000084a7497220 */ /* 0x000fc40000410000 */
[----:B------:R-:W3:Y:S01]  /*8660*/  LDS.U16 R69, [R136+0x30] ;  /* 0x0000300088457984 */ /* 0x000ee20000000400 */
[----:B------:R-:W-:Y:S01]  /*8670*/  FSEL R218, R218, 1, !P2 ;  /* 0x3f800000dada7808 */ /* 0x000fe20005000000 */
[----:B------:R-:W-:Y:S01]  /*8680*/  FFMA.FTZ R75, R134, R75, R73 ;  /* 0x0000004b864b7223 */ /* 0x000fe20000010049 */
[----:B------:R-:W-:-:S03]  /*8690*/  FMUL.FTZ R66, R219, R163 ;  /* 0x000000a3db427220 */ /* 0x000fc60000410000 */
[-C--:B------:R-:W-:Y:S01]  /*86a0*/  FMUL.FTZ R211, R219, R75.reuse ;  /* 0x0000004bdbd37220 */ /* 0x080fe20000410000 */
[----:B------:R-:W-:Y:S01]  /*86b0*/  FFMA.FTZ R75, R218, R75, R66 ;  /* 0x0000004bda4b7223 */ /* 0x000fe20000010042 */
[----:B0-----:R-:W-:Y:S01]  /*86c0*/  SHF.L.U32 R132, R70, 0x10, RZ ;  /* 0x0000001046847819 */ /* 0x001fe200000006ff */
[----:B------:R-:W0:Y:S01]  /*86d0*/  LDS.U16 R66, [R136+0x34] ;  /* 0x0000340088427984 */ /* 0x000e220000000400 */
[----:B------:R-:W-:-:S03]  /*86e0*/  FADD.FTZ R210, R173, R210 ;  /* 0x000000d2add27221 */ /* 0x000fc60000010000 */
[----:B------:R-:W5:Y:S01]  /*86f0*/  LDS.U16 R70, [R136+0x36] ;  /* 0x0000360088467984 */ /* 0x000f620000000400 */
[----:B------:R-:W-:Y:S01]  /*8700*/  FADD.FTZ R200, R171, R200 ;  /* 0x000000c8abc87221 */ /* 0x000fe20000010000 */
[----:B------:R-:W-:-:S03]  /*8710*/  FMUL.FTZ R73, R167, R210 ;  /* 0x000000d2a7497220 */ /* 0x000fc60000410000 */
[-C--:B------:R-:W-:Y:S01]  /*8720*/  FMUL.FTZ R203, R167, R200.reuse ;  /* 0x000000c8a7cb7220 */ /* 0x080fe20000410000 */
[----:B------:R-:W-:Y:S01]  /*8730*/  FFMA.FTZ R200, R134, R200, R73 ;  /* 0x000000c886c87223 */ /* 0x000fe20000010049 */
[----:B------:R-:W-:Y:S02]  /*8740*/  FFMA.FTZ R73, R218, R163, -R211 ;  /* 0x000000a3da497223 */ /* 0x000fe400000108d3 */
[----:B------:R-:W-:Y:S01]  /*8750*/  FFMA.FTZ R210, R134, R210, -R203 ;  /* 0x000000d286d27223 */ /* 0x000fe200000108cb */
[----:B------:R-:W-:Y:S01]  /*8760*/  FADD.FTZ R163, R137, R200 ;  /* 0x000000c889a37221 */ /* 0x000fe20000010000 */
[----:B------:R-:W-:Y:S01]  /*8770*/  FMUL.FTZ R132, R97, R132 ;  /* 0x0000008461847220 */ /* 0x000fe20000410000 */
[----:B------:R-:W-:Y:S01]  /*8780*/  FSEL R217, R205, RZ, !P5 ;  /* 0x000000ffcdd97208 */ /* 0x000fe20006800000 */
[----:B------:R-:W-:Y:S01]  /*8790*/  FADD.FTZ R210, R151, R210 ;  /* 0x000000d297d27221 */ /* 0x000fe20000010000 */
[----:B------:R-:W-:Y:S01]  /*87a0*/  FMUL.FTZ R203, R219, R163 ;  /* 0x000000a3dbcb7220 */ /* 0x000fe20000410000 */
[----:B--2---:R-:W-:-:S02]  /*87b0*/  SHF.L.U32 R200, R71, 0x10, RZ ;  /* 0x0000001047c87819 */ /* 0x004fc400000006ff */
[-C--:B------:R-:W-:Y:S01]  /*87c0*/  FMUL.FTZ R71, R219, R210.reuse ;  /* 0x000000d2db477220 */ /* 0x080fe20000410000 */
[----:B------:R-:W-:Y:S02]  /*87d0*/  FSEL R216, R206, 1, !P5 ;  /* 0x3f800000ced87808 */ /* 0x000fe40006800000 */
[----:B------:R-:W-:Y:S01]  /*87e0*/  FSEL R214, R132, RZ, !P2 ;  /* 0x000000ff84d67208 */ /* 0x000fe20005000000 */
[----:B------:R-:W-:Y:S01]  /*87f0*/  FMUL.FTZ R132, R217, R73 ;  /* 0x00000049d9847220 */ /* 0x000fe20000410000 */
[C---:B------:R-:W-:Y:S01]  /*8800*/  FFMA.FTZ R203, R218.reuse, R210, -R203 ;  /* 0x000000d2dacb7223 */ /* 0x040fe200000108cb */
[----:B------:R-:W-:Y:S01]  /*8810*/  FFMA.FTZ R210, R218, R163, R71 ;  /* 0x000000a3dad27223 */ /* 0x000fe20000010047 */
[----:B------:R-:W-:Y:S01]  /*8820*/  FMUL.FTZ R200, R97, R200 ;  /* 0x000000c861c87220 */ /* 0x000fe20000410000 */
[-C--:B------:R-:W-:Y:S01]  /*8830*/  FMUL.FTZ R71, R217, R75.reuse ;  /* 0x0000004bd9477220 */ /* 0x080fe20000410000 */
[----:B------:R-:W-:Y:S01]  /*8840*/  FSEL R213, R207, RZ, !P3 ;  /* 0x000000ffcfd57208 */ /* 0x000fe20005800000 */
[C---:B------:R-:W-:Y:S01]  /*8850*/  FFMA.FTZ R75, R216.reuse, R75, R132 ;  /* 0x0000004bd84b7223 */ /* 0x040fe20000010084 */
[----:B------:R-:W-:Y:S01]  /*8860*/  FSEL R212, R67, 1, !P3 ;  /* 0x3f80000043d47808 */ /* 0x000fe20005800000 */
[----:B------:R-:W-:Y:S01]  /*8870*/  FFMA.FTZ R71, R216, R73, -R71 ;  /* 0x00000049d8477223 */ /* 0x000fe20000010847 */
[----:B------:R-:W-:Y:S01]  /*8880*/  FSEL R215, R200, RZ, !P2 ;  /* 0x000000ffc8d77208 */ /* 0x000fe20005000000 */
[----:B------:R-:W-:Y:S01]  /*8890*/  FMUL.FTZ R245, R213, R75 ;  /* 0x0000004bd5f57220 */ /* 0x000fe20000410000 */
[----:B-1----:R-:W-:Y:S01]  /*88a0*/  SHF.L.U32 R132, R72, 0x10, RZ ;  /* 0x0000001048847819 */ /* 0x002fe200000006ff */
[----:B------:R-:W1:Y:S01]  /*88b0*/  LDS.U16 R67, [R136+0x38] ;  /* 0x0000380088437984 */ /* 0x000e620000000400 */
[----:B------:R-:W-:Y:S01]  /*88c0*/  FADD.FTZ R203, R214, R203 ;  /* 0x000000cbd6cb7221 */ /* 0x000fe20000010000 */
[----:B---3--:R-:W-:-:S02]  /*88d0*/  IMAD.U32 R72, R69, 0x10000, RZ ;  /* 0x0001000045487824 */ /* 0x008fc400078e00ff */
[-C--:B------:R-:W-:Y:S01]  /*88e0*/  FMUL.FTZ R206, R213, R71.reuse ;  /* 0x00000047d5ce7220 */ /* 0x080fe20000410000 */
[----:B------:R-:W-:Y:S01]  /*88f0*/  FFMA.FTZ R245, R212, R71, -R245 ;  /* 0x00000047d4f57223 */ /* 0x000fe200000108f5 */
[----:B------:R-:W-:Y:S01]  /*8900*/  FADD.FTZ R210, R215, R210 ;  /* 0x000000d2d7d27221 */ /* 0x000fe20000010000 */
[----:B------:R-:W-:Y:S01]  /*8910*/  FMUL.FTZ R163, R217, R203 ;  /* 0x000000cbd9a37220 */ /* 0x000fe20000410000 */
[----:B------:R-:W-:Y:S01]  /*8920*/  FMUL.FTZ R72, R95, R72 ;  /* 0x000000485f487220 */ /* 0x000fe20000410000 */
[----:B------:R-:W2:Y:S01]  /*8930*/  LDS.U16 R71, [R136+0x3a] ;  /* 0x00003a0088477984 */ /* 0x000ea20000000400 */
[-C--:B------:R-:W-:Y:S01]  /*8940*/  FMUL.FTZ R73, R217, R210.reuse ;  /* 0x000000d2d9497220 */ /* 0x080fe20000410000 */
[----:B------:R-:W-:Y:S01]  /*8950*/  FFMA.FTZ R200, R216, R210, R163 ;  /* 0x000000d2d8c87223 */ /* 0x000fe200000100a3 */
[----:B------:R-:W-:Y:S01]  /*8960*/  FMUL.FTZ R132, R95, R132 ;  /* 0x000000845f847220 */ /* 0x000fe20000410000 */
[----:B------:R-:W-:Y:S02]  /*8970*/  FSEL R210, R72, RZ, !P5 ;  /* 0x000000ff48d27208 */ /* 0x000fe40006800000 */
[----:B0-----:R-:W-:-:S02]  /*8980*/  SHF.L.U32 R66, R66, 0x10, RZ ;  /* 0x0000001042427819 */ /* 0x001fc400000006ff */
[----:B-----5:R-:W-:Y:S02]  /*8990*/  SHF.L.U32 R72, R70, 0x10, RZ ;  /* 0x0000001046487819 */ /* 0x020fe400000006ff */
[----:B------:R-:W0:Y:S01]  /*89a0*/  LDS.U16 R70, [R136+0x3e] ;  /* 0x00003e0088467984 */ /* 0x000e220000000400 */
[----:B------:R-:W-:Y:S01]  /*89b0*/  FSEL R211, R132, RZ, !P5 ;  /* 0x000000ff84d37208 */ /* 0x000fe20006800000 */
[----:B------:R-:W-:Y:S02]  /*89c0*/  FMUL.FTZ R207, R93, R66 ;  /* 0x000000425dcf7220 */ /* 0x000fe40000410000 */
[----:B------:R-:W3:Y:S01]  /*89d0*/  LDS.U16 R66, [R136+0x3c] ;  /* 0x00003c0088427984 */ /* 0x000ee20000000400 */
[----:B------:R-:W-:Y:S01]  /*89e0*/  FFMA.FTZ R73, R216, R203, -R73 ;  /* 0x000000cbd8497223 */ /* 0x000fe20000010849 */
[----:B------:R-:W-:Y:S01]  /*89f0*/  FADD.FTZ R200, R211, R200 ;  /* 0x000000c8d3c87221 */ /* 0x000fe20000010000 */
[----:B------:R-:W-:Y:S01]  /*8a00*/  FFMA.FTZ R69, R212, R75, R206 ;  /* 0x0000004bd4457223 */ /* 0x000fe200000100ce */
[----:B------:R-:W-:Y:S01]  /*8a10*/  FMUL.FTZ R72, R93, R72 ;  /* 0x000000485d487220 */ /* 0x000fe20000410000 */
[----:B------:R-:W-:Y:S01]  /*8a20*/  FADD.FTZ R73, R210, R73 ;  /* 0x00000049d2497221 */ /* 0x000fe20000010000 */
[----:B------:R-:W-:Y:S01]  /*8a30*/  FMUL.FTZ R75, R213, R200 ;  /* 0x000000c8d54b7220 */ /* 0x000fe20000410000 */
[----:B------:R-:W-:-:S02]  /*8a40*/  FSEL R209, R209, RZ, !P6 ;  /* 0x000000ffd1d17208 */ /* 0x000fc40007000000 */
[----:B------:R-:W-:Y:S01]  /*8a50*/  FSEL R207, R207, RZ, !P3 ;  /* 0x000000ffcfcf7208 */ /* 0x000fe20005800000 */
[-C--:B------:R-:W-:Y:S01]  /*8a60*/  FMUL.FTZ R163, R213, R73.reuse ;  /* 0x00000049d5a37220 */ /* 0x080fe20000410000 */
[----:B------:R-:W-:Y:S01]  /*8a70*/  FFMA.FTZ R132, R212, R73, -R75 ;  /* 0x00000049d4847223 */ /* 0x000fe2000001084b */
[----:B------:R-:W-:Y:S02]  /*8a80*/  FSEL R208, R208, 1, !P6 ;  /* 0x3f800000d0d07808 */ /* 0x000fe40007000000 */
[----:B------:R-:W-:Y:S01]  /*8a90*/  FSEL R206, R72, RZ, !P3 ;  /* 0x000000ff48ce7208 */ /* 0x000fe20005800000 */
[----:B------:R-:W-:Y:S01]  /*8aa0*/  FMUL.FTZ R72, R209, R245 ;  /* 0x000000f5d1487220 */ /* 0x000fe20000410000 */
[----:B------:R-:W-:Y:S01]  /*8ab0*/  FFMA.FTZ R163, R212, R200, R163 ;  /* 0x000000c8d4a37223 */ /* 0x000fe200000100a3 */
[----:B------:R-:W-:Y:S01]  /*8ac0*/  FADD.FTZ R132, R207, R132 ;  /* 0x00000084cf847221 */ /* 0x000fe20000010000 */
[CC--:B------:R-:W-:Y:S01]  /*8ad0*/  FMUL.FTZ R73, R209.reuse, R69.reuse ;  /* 0x00000045d1497220 */ /* 0x0c0fe20000410000 */
[----:B------:R-:W-:Y:S01]  /*8ae0*/  FFMA.FTZ R69, R208, R69, R72 ;  /* 0x00000045d0457223 */ /* 0x000fe20000010048 */
[----:B------:R-:W-:Y:S01]  /*8af0*/  FADD.FTZ R163, R206, R163 ;  /* 0x000000a3cea37221 */ /* 0x000fe20000010000 */
[----:B------:R-:W-:Y:S01]  /*8b00*/  FMUL.FTZ R72, R209, R132 ;  /* 0x00000084d1487220 */ /* 0x000fe20000410000 */
[----:B------:R-:W-:-:S02]  /*8b10*/  FFMA.FTZ R245, R208, R245, -R73 ;  /* 0x000000f5d0f57223 */ /* 0x000fc40000010849 */
[-C--:B------:R-:W-:Y:S01]  /*8b20*/  FMUL.FTZ R73, R209, R163.reuse ;  /* 0x000000a3d1497220 */ /* 0x080fe20000410000 */
[C---:B------:R-:W-:Y:S01]  /*8b30*/  FFMA.FTZ R242, R208.reuse, R163, R72 ;  /* 0x000000a3d0f27223 */ /* 0x040fe20000010048 */
[----:B-1----:R-:W-:Y:S02]  /*8b40*/  SHF.L.U32 R72, R67, 0x10, RZ ;  /* 0x0000001043487819 */ /* 0x002fe400000006ff */
[----:B------:R-:W-:Y:S01]  /*8b50*/  FFMA.FTZ R200, R208, R132, -R73 ;  /* 0x00000084d0c87223 */ /* 0x000fe20000010849 */
[----:B--2---:R-:W-:Y:S02]  /*8b60*/  IMAD.U32 R132, R71, 0x10000, RZ ;  /* 0x0001000047847824 */ /* 0x004fe400078e00ff */
[C---:B------:R-:W-:Y:S02]  /*8b70*/  FMUL.FTZ R72, R89.reuse, R72 ;  /* 0x0000004859487220 */ /* 0x040fe40000410000 */
[----:B------:R-:W-:-:S03]  /*8b80*/  FMUL.FTZ R132, R89, R132 ;  /* 0x0000008459847220 */ /* 0x000fc60000410000 */
[----:B------:R-:W-:Y:S02]  /*8b90*/  FSEL R205, R72, RZ, !P6 ;  /* 0x000000ff48cd7208 */ /* 0x000fe40007000000 */
[----:B0-----:R-:W-:Y:S02]  /*8ba0*/  SHF.L.U32 R70, R70, 0x10, RZ ;  /* 0x0000001046467819 */ /* 0x001fe400000006ff */
[----:B------:R-:W-:Y:S01]  /*8bb0*/  FSEL R204, R204, RZ, !P4 ;  /* 0x000000ffcccc7208 */ /* 0x000fe20006000000 */
[----:B------:R-:W-:Y:S01]  /*8bc0*/  FADD.FTZ R67, R205, R200 ;  /* 0x000000c8cd437221 */ /* 0x000fe20000010000 */
[----:B------:R-:W-:Y:S01]  /*8bd0*/  FSEL R203, R132, RZ, !P6 ;  /* 0x000000ff84cb7208 */ /* 0x000fe20007000000 */
[----:B------:R-:W-:Y:S01]  /*8be0*/  FMUL.FTZ R70, R87, R70 ;  /* 0x0000004657467220 */ /* 0x000fe20000410000 */
[----:B---3--:R-:W-:Y:S01]  /*8bf0*/  SHF.L.U32 R66, R66, 0x10, RZ ;  /* 0x0000001042427819 */ /* 0x008fe200000006ff */
[----:B------:R-:W-:Y:S01]  /*8c00*/  FMUL.FTZ R73, R204, R67 ;  /* 0x00000043cc497220 */ /* 0x000fe20000410000 */
[----:B------:R-:W-:Y:S01]  /*8c10*/  FSEL R202, R202, 1, !P4 ;  /* 0x3f800000caca7808 */ /* 0x000fe20006000000 */
[----:B------:R-:W-:Y:S01]  /*8c20*/  FADD.FTZ R71, R203, R242 ;  /* 0x000000f2cb477221 */ /* 0x000fe20000010000 */
[----:B------:R-:W-:Y:S01]  /*8c30*/  FSEL R200, R70, RZ, !P4 ;  /* 0x000000ff46c87208 */ /* 0x000fe20006000000 */
[----:B------:R-:W-:-:S02]  /*8c40*/  FMUL.FTZ R66, R87, R66 ;  /* 0x0000004257427220 */ /* 0x000fc40000410000 */
[-C--:B------:R-:W-:Y:S01]  /*8c50*/  FFMA.FTZ R73, R202, R71.reuse, R73 ;  /* 0x00000047ca497223 */ /* 0x080fe20000010049 */
[----:B------:R-:W-:Y:S02]  /*8c60*/  FMUL.FTZ R72, R204, R71 ;  /* 0x00000047cc487220 */ /* 0x000fe40000410000 */
[----:B------:R-:W-:Y:S01]  /*8c70*/  FSEL R163, R66, RZ, !P4 ;  /* 0x000000ff42a37208 */ /* 0x000fe20006000000 */
[----:B------:R-:W-:Y:S01]  /*8c80*/  FADD.FTZ R244, R200, R73 ;  /* 0x00000049c8f47221 */ /* 0x000fe20000010000 */
[----:B------:R-:W-:Y:S01]  /*8c90*/  FFMA.FTZ R72, R202, R67, -R72 ;  /* 0x00000043ca487223 */ /* 0x000fe20000010848 */
[C---:B------:R-:W-:Y:S01]  /*8ca0*/  FMUL.FTZ R242, R204.reuse, R245 ;  /* 0x000000f5ccf27220 */ /* 0x040fe20000410000 */
[-C--:B------:R-:W-:Y:S02]  /*8cb0*/  FMUL.FTZ R67, R204, R69.reuse ;  /* 0x00000045cc437220 */ /* 0x080fe40000410000 */
[----:B------:R-:W-:Y:S01]  /*8cc0*/  FADD.FTZ R243, R163, R72 ;  /* 0x00000048a3f37221 */ /* 0x000fe20000010000 */
[----:B------:R-:W0:Y:S01]  /*8cd0*/  SHFL.UP PT, R70, R244, 0x1, RZ ;  /* 0x04200000f4467989 */ /* 0x000e2200000e00ff */
[C---:B------:R-:W-:Y:S01]  /*8ce0*/  FFMA.FTZ R242, R202.reuse, R69, R242 ;  /* 0x00000045caf27223 */ /* 0x040fe200000100f2 */
[----:B------:R-:W-:-:S02]  /*8cf0*/  FFMA.FTZ R245, R202, R245, -R67 ;  /* 0x000000f5caf57223 */ /* 0x000fc40000010843 */
        /* <DEDUP_REMOVED lines=43> */
[----:B------:R-:W0:Y:S04]  /*8fb0*/  SHFL.UP PT, R70, R244, 0x8, RZ ;  /* 0x05000000f4467989 */ /* 0x000e2800000e00ff */
[----:B------:R-:W1:Y:S01]  /*8fc0*/  SHFL.UP PT, R69, R243, 0x8, RZ ;  /* 0x05000000f3457989 */ /* 0x000e6200000e00ff */
[----:B------:R-:W-:Y:S01]  /*8fd0*/  @P2 FFMA.FTZ R242, R242, R66, R67 ;  /* 0x00000042f2f22223 */ /* 0x000fe20000010043 */
[----:B------:R-:W-:-:S04]  /*8fe0*/  ISETP.GE.AND P2, PT, R21, 0x8, PT ;  /* 0x000000081500780c */ /* 0x000fc80003f46270 */
        /* <DEDUP_REMOVED lines=8> */
[----:B------:R-:W-:Y:S04]  /*9070*/  STS.U16 [R25+0x840], R168 ;  /* 0x000840a819007388 */ /* 0x000fe80000000400 */
[----:B------:R-:W0:Y:S01]  /*9080*/  SHFL.UP PT, R73, R244, 0x10, RZ ;  /* 0x06000000f4497989 */ /* 0x000e2200000e00ff */
[----:B--2---:R-:W-:-:S03]  /*9090*/  FMUL.FTZ R69, R245, R67 ;  /* 0x00000043f5457220 */ /* 0x004fc60000410000 */
[----:B------:R-:W-:Y:S04]  /*90a0*/  STS.U16 [R27+0x880], R154 ;  /* 0x0008809a1b007388 */ /* 0x000fe80000000400 */
[----:B------:R-:W-:Y:S04]  /*90b0*/  STS.U16 [R29+0x8c0], R156 ;  /* 0x0008c09c1d007388 */ /* 0x000fe80000000400 */
[----:B------:R-:W1:Y:S04]  /*90c0*/  SHFL.UP PT, R72, R243, 0x10, RZ ;  /* 0x06000000f3487989 */ /* 0x000e6800000e00ff */
[----:B------:R-:W-:Y:S01]  /*90d0*/  STS.U16 [R31+0x900], R158 ;  /* 0x0009009e1f007388 */ /* 0x000fe20000000400 */
[----:B------:R-:W-:-:S03]  /*90e0*/  FMUL.FTZ R70, R242, R67 ;  /* 0x00000043f2467220 */ /* 0x000fc60000410000 */
[----:B------:R-:W-:Y:S01]  /*90f0*/  STS.U16 [R33+0x940], R160 ;  /* 0x000940a021007388 */ /* 0x000fe20000000400 */
[----:B---3--:R-:W-:-:S03]  /*9100*/  @P2 FFMA.FTZ R242, R242, R66, R69 ;  /* 0x00000042f2f22223 */ /* 0x008fc60000010045 */
[----:B------:R-:W-:Y:S04]  /*9110*/  STS.U16 [R35+0x980], R162 ;  /* 0x000980a223007388 */ /* 0x000fe80000000400 */
[----:B------:R-:W-:Y:S04]  /*9120*/  STS.U16 [R37+0x9c0], R170 ;  /* 0x0009c0aa25007388 */ /* 0x000fe80000000400 */
[----:B------:R-:W-:Y:S04]  /*9130*/  STS.U16 [R39+0xa00], R172 ;  /* 0x000a00ac27007388 */ /* 0x000fe80000000400 */
[----:B------:R-:W-:Y:S01]  /*9140*/  STS.U16 [R41+0xa40], R174 ;  /* 0x000a40ae29007388 */ /* 0x000fe20000000400 */
[----:B------:R-:W-:-:S03]  /*9150*/  @P2 FFMA.FTZ R245, R245, R66, -R70 ;  /* 0x00000042f5f52223 */ /* 0x000fc60000010846 */
[----:B------:R-:W-:Y:S04]  /*9160*/  STS.U16 [R43+0xa80], R176 ;  /* 0x000a80b02b007388 */ /* 0x000fe80000000400 */
[----:B------:R-:W-:Y:S04]  /*9170*/  STS.U16 [R45+0xac0], R178 ;  /* 0x000ac0b22d007388 */ /* 0x000fe80000000400 */
[----:B------:R-:W-:Y:S04]  /*9180*/  STS.U16 [R47+0xb00], R180 ;  /* 0x000b00b42f007388 */ /* 0x000fe80000000400 */
[----:B------:R-:W-:Y:S04]  /*9190*/  STS.U16 [R49+0xb40], R182 ;  /* 0x000b40b631007388 */ /* 0x000fe80000000400 */
[----:B------:R-:W-:Y:S04]  /*91a0*/  STS.U16 [R51+0xb80], R184 ;  /* 0x000b80b833007388 */ /* 0x000fe80000000400 */
[----:B------:R-:W2:Y:S04]  /*91b0*/  SHFL.UP PT, R71, R242, 0x10, RZ ;  /* 0x06000000f2477989 */ /* 0x000ea800000e00ff */
[----:B------:R-:W-:Y:S04]  /*91c0*/  STS.U16 [R53+0xbc0], R186 ;  /* 0x000bc0ba35007388 */ /* 0x000fe80000000400 */
[----:B------:R-:W-:Y:S04]  /*91d0*/  STS.U16 [R54+0xc00], R157 ;  /* 0x000c009d36007388 */ /* 0x000fe80000000400 */
[----:B------:R-:W-:Y:S04]  /*91e0*/  STS.U16 [R142+0xc40], R159 ;  /* 0x000c409f8e007388 */ /* 0x000fe80000000400 */
[----:B------:R-:W-:Y:S04]  /*91f0*/  STS.U16 [R140+0xc80], R161 ;  /* 0x000c80a18c007388 */ /* 0x000fe80000000400 */
[----:B------:R-:W3:Y:S04]  /*9200*/  SHFL.UP PT, R69, R245, 0x10, RZ ;  /* 0x06000000f5457989 */ /* 0x000ee800000e00ff */
[----:B------:R-:W-:Y:S04]  /*9210*/  STS.U16 [R65+0xcc0], R188 ;  /* 0x000cc0bc41007388 */ /* 0x000fe80000000400 */
[----:B------:R-:W-:Y:S04]  /*9220*/  STS.U16 [R125+0xd00], R190 ;  /* 0x000d00be7d007388 */ /* 0x000fe80000000400 */
[----:B------:R0:W-:Y:S04]  /*9230*/  STS.U16 [R64+0xd40], R165 ;  /* 0x000d40a540007388 */ /* 0x0001e80000000400 */
[----:B------:R1:W-:Y:S04]  /*9240*/  STS.U16 [R143+0xd80], R74 ;  /* 0x000d804a8f007388 */ /* 0x0003e80000000400 */
[----:B------:R-:W-:Y:S01]  /*9250*/  STS.U16 [R141+0xdc0], R192 ;  /* 0x000dc0c08d007388 */ /* 0x000fe20000000400 */
[----:B0-----:R-:W-:-:S03]  /*9260*/  FMUL.FTZ R64, R242, R73 ;  /* 0x00000049f2407220 */ /* 0x001fc60000410000 */
[----:B------:R-:W-:Y:S01]  /*9270*/  STS.U16 [R133+0xe00], R138 ;  /* 0x000e008a85007388 */ /* 0x000fe20000000400 */
[----:B------:R-:W-:Y:S01]  /*9280*/  CS2R R66, SRZ ;  /* 0x0000000000427805 */ /* 0x000fe2000001ff00 */
[----:B-1----:R-:W-:Y:S02]  /*9290*/  FFMA.FTZ R74, R245, R72, -R64 ;  /* 0x00000048f54a7223 */ /* 0x002fe40000010840 */
[----:B----4-:R-:W-:Y:S01]  /*92a0*/  STS.U16 [R146+0xe40], R139 ;  /* 0x000e408b92007388 */ /* 0x010fe20000000400 */
[----:B------:R-:W-:Y:S01]  /*92b0*/  MOV R64, 0x3f800000 ;  /* 0x3f80000000407802 */ /* 0x000fe20000000f00 */
[----:B------:R-:W-:Y:S02]  /*92c0*/  IMAD.MOV.U32 R65, RZ, RZ, RZ ;  /* 0x000000ffff417224 */ /* 0x000fe400078e00ff */
[----:B------:R-:W-:Y:S01]  /*92d0*/  STS.U16 [R144+0xe80], R199 ;  /* 0x000e80c790007388 */ /* 0x000fe20000000400 */
[----:B------:R-:W-:-:S03]  /*92e0*/  @P0 LEA R70, R124, R23, 0x4 ;  /* 0x000000177c460211 */ /* 0x000fc600078e20ff */
[----:B------:R-:W-:Y:S04]  /*92f0*/  STS.U16 [R145+0xec0], R164 ;  /* 0x000ec0a491007388 */ /* 0x000fe80000000400 */
[----:B------:R-:W-:Y:S04]  /*9300*/  STS.U16 [R152+0xf00], R201 ;  /* 0x000f00c998007388 */ /* 0x000fe80000000400 */
[----:B------:R-:W-:Y:S01]  /*9310*/  STS.U16 [R148+0xf40], R153 ;  /* 0x000f409994007388 */ /* 0x000fe20000000400 */
[----:B------:R-:W-:-:S03]  /*9320*/  FMUL.FTZ R73, R245, R73 ;  /* 0x00000049f5497220 */ /* 0x000fc60000410000 */
[----:B------:R-:W-:Y:S04]  /*9330*/  STS.U16 [R150+0xf80], R155 ;  /* 0x000f809b96007388 */ /* 0x000fe80000000400 */
[----:B------:R-:W-:Y:S04]  /*9340*/  STS.U16 [R147+0xfc0], R166 ;  /* 0x000fc0a693007388 */ /* 0x000fe80000000400 */
[----:B------:R3:W-:Y:S01]  /*9350*/  STS.U16 [R149+0x1000], R68 ;  /* 0x0010004495007388 */ /* 0x0007e20000000400 */
[----:B------:R-:W-:-:S03]  /*9360*/  NOP ;  /* 0x0000000000007918 */ /* 0x000fc60000000000 */
[----:B------:R0:W1:Y:S01]  /*9370*/  @P0 LDS.128 R64, [R70+0x10c0] ;  /* 0x0010c00046400984 */ /* 0x0000620000000c00 */
[----:B------:R-:W-:Y:S01]  /*9380*/  ISETP.NE.AND P2, PT, R21, 0x1f, PT ;  /* 0x0000001f1500780c */ /* 0x000fe20003f45270 */
[C---:B------:R-:W-:Y:S01]  /*9390*/  FFMA.FTZ R73, R242.reuse, R72, R73 ;  /* 0x00000048f2497223 */ /* 0x040fe20000010049 */
[CC--:B--2---:R-:W-:Y:S01]  /*93a0*/  FMUL.FTZ R72, R242.reuse, R71.reuse ;  /* 0x00000047f2487220 */ /* 0x0c4fe20000410000 */
[C---:B------:R-:W-:Y:S01]  /*93b0*/  FMUL.FTZ R71, R245.reuse, R71 ;  /* 0x00000047f5477220 */ /* 0x040fe20000410000 */
[----:B------:R-:W-:Y:S02]  /*93c0*/  LDS.U16 R170, [R136+0x840] ;  /* 0x0008400088aa7984 */ /* 0x000fe40000000400 */
[-C--:B---3--:R-:W-:Y:S01]  /*93d0*/  FFMA.FTZ R68, R245, R69.reuse, -R72 ;  /* 0x00000045f5447223 */ /* 0x088fe20000010848 */
        /* <DEDUP_REMOVED lines=38> */
[----:B-1----:R-:W-:Y:S04]  /*9640*/  @!P3 STS.128 [R23+0x10a0], R64 ;  /* 0x0010a0401700b388 */ /* 0x002fe80000000c00 */
        /* <DEDUP_REMOVED lines=12> */
[----:B-1----:R-:W-:-:S02]  /*9710*/  @!P3 MOV R176, R65 ;  /* 0x0000004100b0b202 */ /* 0x002fc40000000f00 */
[----:B0-----:R-:W-:Y:S01]  /*9720*/  @!P3 MOV R136, R64 ;  /* 0x000000400088b202 */ /* 0x001fe20000000f00 */
[----:B--2---:R-:W-:Y:S01]  /*9730*/  @!P3 IMAD.MOV.U32 R68, RZ, RZ, R67 ;  /* 0x000000ffff44b224 */ /* 0x004fe200078e0043 */
[----:B---3--:R-:W-:Y:S01]  /*9740*/  @!P3 MOV R69, R66 ;  /* 0x000000420045b202 */ /* 0x008fe20000000f00 */
[-C--:B------:R-:W-:Y:S01]  /*9750*/  @P4 FMUL.FTZ R178, R132, R176.reuse ;  /* 0x000000b084b24220 */ /* 0x080fe20000410000 */
[----:B------:R-:W-:-:S03]  /*9760*/  @P4 FMUL.FTZ R199, R133, R176 ;  /* 0x000000b085c74220 */ /* 0x000fc60000410000 */
        /* <DEDUP_REMOVED lines=23> */
[----:B------:R-:W-:-:S04]  /*98e0*/  FMUL.FTZ R234, R234, R232 ;  /* 0x000000e8eaea7220 */ /* 0x000fc80000410000 */
[C---:B------:R-:W-:Y:S01]  /*98f0*/  FFMA.FTZ R234, R237.reuse, R231, -R234 ;  /* 0x000000e7edea7223 */ /* 0x040fe200000108ea */
[----:B------:R-:W-:-:S03]  /*9900*/  FFMA.FTZ R69, R237, R232, R68 ;  /* 0x000000e8ed457223 */ /* 0x000fc60000010044 */
[----:B------:R-:W-:Y:S01]  /*9910*/  FADD.FTZ R235, R235, R234 ;  /* 0x000000eaebeb7221 */ /* 0x000fe20000010000 */
[----:B------:R-:W-:-:S03]  /*9920*/  FADD.FTZ R236, R236, R69 ;  /* 0x00000045ecec7221 */ /* 0x000fc60000010000 */
[C---:B------:R-:W-:Y:S01]  /*9930*/  FMUL.FTZ R69, R238.reuse, R235 ;  /* 0x000000ebee457220 */ /* 0x040fe20000410000 */
[-C--:B------:R-:W-:Y:S01]  /*9940*/  FMUL.FTZ R68, R238, R236.reuse ;  /* 0x000000ecee447220 */ /* 0x080fe20000410000 */
[----:B------:R-:W-:Y:S01]  /*9950*/  FMUL.FTZ R71, R73, R67 ;  /* 0x0000004349477220 */ /* 0x000fe20000410000 */
[----:B------:R-:W-:Y:S01]  /*9960*/  ISETP.NE.AND P2, PT, R4, RZ, PT ;  /* 0x000000ff0400720c */ /* 0x000fe20003f45270 */
[C---:B------:R-:W-:Y:S01]  /*9970*/  FFMA.FTZ R69, R241.reuse, R236, R69 ;  /* 0x000000ecf1457223 */ /* 0x040fe20000010045 */
[----:B------:R-:W-:Y:S01]  /*9980*/  FFMA.FTZ R68, R241, R235, -R68 ;  /* 0x000000ebf1447223 */ /* 0x000fe20000010844 */
[-C--:B------:R-:W-:Y:S01]  /*9990*/  FFMA.FTZ R71, R72, R66.reuse, -R71 ;  /* 0x0000004248477223 */ /* 0x080fe20000010847 */
[C---:B------:R-:W-:Y:S01]  /*99a0*/  FMUL.FTZ R66, R73.reuse, R66 ;  /* 0x0000004249427220 */ /* 0x040fe20000410000 */
[----:B------:R-:W-:Y:S01]  /*99b0*/  FADD.FTZ R240, R240, R69 ;  /* 0x00000045f0f07221 */ /* 0x000fe20000010000 */
[C---:B------:R-:W-:Y:S01]  /*99c0*/  FMUL.FTZ R69, R73.reuse, R65 ;  /* 0x0000004149457220 */ /* 0x040fe20000410000 */
[----:B------:R-:W-:Y:S01]  /*99d0*/  FMUL.FTZ R73, R73, R64 ;  /* 0x0000004049497220 */ /* 0x000fe20000410000 */
[----:B------:R-:W-:-:S02]  /*99e0*/  FADD.FTZ R239, R239, R68 ;  /* 0x00000044efef7221 */ /* 0x000fc40000010000 */
[C---:B------:R-:W-:Y:S01]  /*99f0*/  FFMA.FTZ R64, R72.reuse, R64, -R69 ;  /* 0x0000004048407223 */ /* 0x040fe20000010845 */
[CC--:B------:R-:W-:Y:S01]  /*9a00*/  FMUL.FTZ R69, R229.reuse, R240.reuse ;  /* 0x000000f0e5457220 */ /* 0x0c0fe20000410000 */
[C---:B------:R-:W-:Y:S01]  /*9a10*/  FFMA.FTZ R65, R72.reuse, R65, R73 ;  /* 0x0000004148417223 */ /* 0x040fe20000010049 */
[----:B------:R-:W-:Y:S01]  /*9a20*/  FMUL.FTZ R229, R229, R239 ;  /* 0x000000efe5e57220 */ /* 0x000fe20000410000 */
[----:B------:R-:W-:Y:S01]  /*9a30*/  FFMA.FTZ R72, R72, R67, R66 ;  /* 0x0000004348487223 */ /* 0x000fe20000010042 */
[----:B------:R-:W-:Y:S01]  /*9a40*/  BSSY.RECONVERGENT B0, `(.L_x_1611) ;  /* 0x0000010000007945 */ /* 0x000fe20003800200 */
[----:B------:R-:W-:Y:S01]  /*9a50*/  FFMA.FTZ R73, R224, R239, -R69 ;  /* 0x000000efe0497223 */ /* 0x000fe20000010845 */
[----:B------:R-:W-:Y:S01]  /*9a60*/  FADD.FTZ R66, R74, R71 ;  /* 0x000000474a427221 */ /* 0x000fe20000010000 */
[----:B------:R-:W-:Y:S01]  /*9a70*/  FFMA.FTZ R224, R224, R240, R229 ;  /* 0x000000f0e0e07223 */ /* 0x000fe200000100e5 */
[----:B------:R-:W-:Y:S01]  /*9a80*/  SHF.L.U32 R71, R174, 0x10, RZ ;  /* 0x00000010ae477819 */ /* 0x000fe200000006ff */
        /* <DEDUP_REMOVED lines=11> */
.L_x_1612:
[----:B------:R-:W-:Y:S05]  /*9b40*/  BSYNC.RECONVERGENT B0 ;  /* 0x0000000000007941 */ /* 0x000fea0003800200 */
.L_x_1611:
[----:B------:R-:W-:Y:S01]  /*9b50*/  FADD.FTZ R197, R197, R224 ;  /* 0x000000e0c5c57221 */ /* 0x000fe20000010000 */
[----:B------:R-:W-:Y:S01]  /*9b60*/  FADD.FTZ R73, R198, R73 ;  /* 0x00000049c6497221 */ /* 0x000fe20000010000 */
[----:B------:R-:W-:Y:S01]  /*9b70*/  IMAD.U32 R159, R159, 0x10000, RZ ;  /* 0x000100009f9f7824 */ /* 0x000fe200078e00ff */
[----:B0-----:R-:W-:Y:S01]  /*9b80*/  SHF.L.U32 R65, R168, 0x10, RZ ;  /* 0x00000010a8417819 */ /* 0x001fe200000006ff */
[C---:B------:R-:W-:Y:S01]  /*9b90*/  FMUL.FTZ R64, R196.reuse, R197 ;  /* 0x000000c5c4407220 */ /* 0x040fe20000410000 */
[-C--:B------:R-:W-:Y:S01]  /*9ba0*/  FMUL.FTZ R196, R196, R73.reuse ;  /* 0x00000049c4c47220 */ /* 0x080fe20000410000 */
[----:B------:R-:W-:Y:S01]  /*9bb0*/  FMUL.FTZ R159, R159, R236 ;  /* 0x000000ec9f9f7220 */ /* 0x000fe20000410000 */
[----:B------:R-:W-:Y:S02]  /*9bc0*/  IMAD.U32 R172, R172, 0x10000, RZ ;  /* 0x00010000acac7824 */ /* 0x000fe400078e00ff */
        /* <DEDUP_REMOVED lines=11> */
[----:B------:R-:W-:Y:S01]  /*9c80*/  FFMA.FTZ R100, R67, 2, R100 ;  /* 0x4000000043647823 */ /* 0x000fe20000010064 */
[C---:B------:R-:W-:Y:S01]  /*9c90*/  FFMA.FTZ R68, R185.reuse, R193, R68 ;  /* 0x000000c1b9447223 */ /* 0x040fe20000010044 */
[----:B------:R-:W-:Y:S01]  /*9ca0*/  FFMA.FTZ R66, R185, R70, -R64 ;  /* 0x00000046b9427223 */ /* 0x000fe20000010840 */
[----:B------:R-:W-:Y:S01]  /*9cb0*/  SHF.L.U32 R64, R165, 0x10, RZ ;  /* 0x00000010a5407819 */ /* 0x000fe200000006ff */
[----:B------:R-:W-:Y:S01]  /*9cc0*/  FMUL.FTZ R65, R65, R232 ;  /* 0x000000e841417220 */ /* 0x000fe20000410000 */
[----:B------:R-:W-:Y:S01]  /*9cd0*/  FADD.FTZ R68, R187, R68 ;  /* 0x00000044bb447221 */ /* 0x000fe20000010000 */
[----:B------:R-:W-:Y:S01]  /*9ce0*/  FADD.FTZ R189, R189, R66 ;  /* 0x00000042bdbd7221 */ /* 0x000fe20000010000 */
[----:B------:R-:W-:Y:S01]  /*9cf0*/  SHF.L.U32 R154, R154, 0x10, RZ ;  /* 0x000000109a9a7819 */ /* 0x000fe200000006ff */
[----:B------:R-:W-:Y:S01]  /*9d00*/  FFMA.FTZ R159, R64, R235, -R159 ;  /* 0x000000eb409f7223 */ /* 0x000fe2000001089f */
[CC--:B------:R-:W-:Y:S01]  /*9d10*/  FMUL.FTZ R64, R183.reuse, R68.reuse ;  /* 0x00000044b7407220 */ /* 0x0c0fe20000410000 */
[----:B------:R-:W-:Y:S01]  /*9d20*/  FMUL.FTZ R66, R183, R189 ;  /* 0x000000bdb7427220 */ /* 0x000fe20000410000 */
[----:B------:R-:W-:Y:S01]  /*9d30*/  FFMA.FTZ R160, R160, R231, -R65 ;  /* 0x000000e7a0a07223 */ /* 0x000fe20000010841 */
[-C--:B------:R-:W-:Y:S01]  /*9d40*/  FMUL.FTZ R148, R148, R68.reuse ;  /* 0x0000004494947220 */ /* 0x080fe20000410000 */
        /* <DEDUP_REMOVED lines=12> */
[CC--:B------:R-:W-:Y:S01]  /*9e10*/  FFMA.FTZ R66, R169.reuse, R179.reuse, R66 ;  /* 0x000000b3a9427223 */ /* 0x0c0fe20000010042 */
[----:B------:R-:W-:Y:S01]  /*9e20*/  FFMA.FTZ R64, R169, R72, -R64 ;  /* 0x00000048a9407223 */ /* 0x000fe20000010840 */
[----:B------:R-:W-:Y:S01]  /*9e30*/  SHF.L.U32 R146, R146, 0x10, RZ ;  /* 0x0000001092927819 */ /* 0x000fe200000006ff */
[----:B------:R-:W-:Y:S02]  /*9e40*/  IMAD.U32 R157, R157, 0x10000, RZ ;  /* 0x000100009d9d7824 */ /* 0x000fe400078e00ff */
[----:B------:R-:W-:Y:S01]  /*9e50*/  FADD.FTZ R66, R171, R66 ;  /* 0x00000042ab427221 */ /* 0x000fe20000010000 */
[----:B------:R-:W-:Y:S01]  /*9e60*/  FADD.FTZ R74, R173, R64 ;  /* 0x00000040ad4a7221 */ /* 0x000fe20000010000 */
[----:B------:R-:W-:Y:S01]  /*9e70*/  SHF.L.U32 R156, R156, 0x10, RZ ;  /* 0x000000109c9c7819 */ /* 0x000fe200000006ff */
[----:B------:R-:W-:Y:S01]  /*9e80*/  FMUL.FTZ R67, R146, R179 ;  /* 0x000000b392437220 */ /* 0x000fe20000410000 */
[C---:B------:R-:W-:Y:S01]  /*9e90*/  FMUL.FTZ R65, R167.reuse, R66 ;  /* 0x00000042a7417220 */ /* 0x040fe20000410000 */
[----:B------:R-:W-:Y:S01]  /*9ea0*/  FMUL.FTZ R167, R167, R74 ;  /* 0x0000004aa7a77220 */ /* 0x000fe20000410000 */
[----:B------:R-:W-:Y:S01]  /*9eb0*/  SHF.L.U32 R150, R150, 0x10, RZ ;  /* 0x0000001096967819 */ /* 0x000fe200000006ff */
[----:B------:R-:W-:Y:S01]  /*9ec0*/  FFMA.FTZ R156, R156, R72, -R67 ;  /* 0x000000489c9c7223 */ /* 0x000fe20000010843 */
[C---:B------:R-:W-:Y:S01]  /*9ed0*/  FFMA.FTZ R64, R134.reuse, R74, -R65 ;  /* 0x0000004a86407223 */ /* 0x040fe20000010841 */
[----:B------:R-:W-:Y:S01]  /*9ee0*/  FFMA.FTZ R134, R134, R66, R167 ;  /* 0x0000004286867223 */ /* 0x000fe200000100a7 */
[----:B------:R-:W-:Y:S01]  /*9ef0*/  SHF.L.U32 R125, R125, 0x10, RZ ;  /* 0x000000107d7d7819 */ /* 0x000fe200000006ff */
[----:B------:R-:W-:Y:S01]  /*9f00*/  FMUL.FTZ R71, R71, R222 ;  /* 0x000000de47477220 */ /* 0x000fe20000410000 */
[----:B------:R-:W-:Y:S01]  /*9f10*/  FADD.FTZ R68, R151, R64 ;  /* 0x0000004097447221 */ /* 0x000fe20000010000 */
[----:B------:R-:W-:Y:S01]  /*9f20*/  FADD.FTZ R134, R137, R134 ;  /* 0x0000008689867221 */ /* 0x000fe20000010000 */
[----:B------:R-:W-:Y:S01]  /*9f30*/  SHF.L.U32 R143, R143, 0x10, RZ ;  /* 0x000000108f8f7819 */ /* 0x000fe200000006ff */
[----:B------:R-:W-:Y:S01]  /*9f40*/  FMUL.FTZ R157, R157, R197 ;  /* 0x000000c59d9d7220 */ /* 0x000fe20000410000 */
[C---:B------:R-:W-:Y:S01]  /*9f50*/  FMUL.FTZ R65, R219.reuse, R68 ;  /* 0x00000044db417220 */ /* 0x040fe20000410000 */
[----:B------:R-:W-:Y:S01]  /*9f60*/  FMUL.FTZ R219, R219, R134 ;  /* 0x00000086dbdb7220 */ /* 0x000fe20000410000 */
[----:B------:R-:W-:Y:S01]  /*9f70*/  IADD3 R124, PT, PT, R124, 0x1, RZ ;  /* 0x000000017c7c7810 */ /* 0x000fe20007ffe0ff */
[----:B------:R-:W-:-:S02]  /*9f80*/  IMAD.U32 R141, R141, 0x10000, RZ ;  /* 0x000100008d8d7824 */ /* 0x000fc400078e00ff */
[C---:B------:R-:W-:Y:S01]  /*9f90*/  FFMA.FTZ R64, R218.reuse, R134, R65 ;  /* 0x00000086da407223 */ /* 0x040fe20000010041 */
[----:B------:R-:W-:Y:S01]  /*9fa0*/  FFMA.FTZ R219, R218, R68, -R219 ;  /* 0x00000044dadb7223 */ /* 0x000fe200000108db */
[----:B------:R-:W-:Y:S01]  /*9fb0*/  ISETP.GE.AND P2, PT, R124, UR5, PT ;  /* 0x000000057c007c0c */ /* 0x000fe2000bf46270 */
[----:B------:R-:W-:Y:S02]  /*9fc0*/  IMAD.U32 R144, R144, 0x10000, RZ ;  /* 0x0001000090907824 */ /* 0x000fe400078e00ff */
[----:B------:R-:W-:Y:S01]  /*9fd0*/  FADD.FTZ R70, R215, R64 ;  /* 0x00000040d7467221 */ /* 0x000fe20000010000 */
[----:B------:R-:W-:Y:S01]  /*9fe0*/  FADD.FTZ R214, R214, R219 ;  /* 0x000000dbd6d67221 */ /* 0x000fe20000010000 */
[----:B------:R-:W-:Y:S01]  /*9ff0*/  FMUL.FTZ R64, R149, R66 ;  /* 0x0000004295407220 */ /* 0x000fe20000410000 */
[----:B------:R-:W-:Y:S01]  /*a000*/  FMUL.FTZ R66, R125, R134 ;  /* 0x000000867d427220 */ /* 0x000fe20000410000 */
[C---:B------:R-:W-:Y:S01]  /*a010*/  FMUL.FTZ R65, R217.reuse, R70 ;  /* 0x00000046d9417220 */ /* 0x040fe20000410000 */
[----:B------:R-:W-:Y:S01]  /*a020*/  FMUL.FTZ R217, R217, R214 ;  /* 0x000000d6d9d97220 */ /* 0x000fe20000410000 */
[----:B------:R-:W-:Y:S01]  /*a030*/  FFMA.FTZ R153, R153, R74, -R64 ;  /* 0x0000004a99997223 */ /* 0x000fe20000010840 */
[----:B------:R-:W-:Y:S01]  /*a040*/  FFMA.FTZ R66, R143, R68, -R66 ;  /* 0x000000448f427223 */ /* 0x000fe20000010842 */
[C---:B------:R-:W-:Y:S01]  /*a050*/  FFMA.FTZ R65, R216.reuse, R214, -R65 ;  /* 0x000000d6d8417223 */ /* 0x040fe20000010841 */
[----:B------:R-:W-:Y:S01]  /*a060*/  FFMA.FTZ R216, R216, R70, R217 ;  /* 0x00000046d8d87223 */ /* 0x000fe200000100d9 */
[----:B------:R-:W-:Y:S01]  /*a070*/  SHF.L.U32 R155, R155, 0x10, RZ ;  /* 0x000000109b9b7819 */ /* 0x000fe200000006ff */
[----:B------:R-:W-:Y:S01]  /*a080*/  FFMA.FTZ R81, R66, 2, R81 ;  /* 0x4000000042517823 */ /* 0x000fe20000010051 */
[----:B------:R-:W-:Y:S01]  /*a090*/  FADD.FTZ R210, R210, R65 ;  /* 0x00000041d2d27221 */ /* 0x000fe20000010000 */
[----:B------:R-:W-:Y:S01]  /*a0a0*/  FADD.FTZ R216, R211, R216 ;  /* 0x000000d8d3d87221 */ /* 0x000fe20000010000 */
[----:B------:R-:W-:Y:S01]  /*a0b0*/  SHF.L.U32 R145, R145, 0x10, RZ ;  /* 0x0000001091917819 */ /* 0x000fe200000006ff */
[----:B------:R-:W-:Y:S01]  /*a0c0*/  FMUL.FTZ R155, R155, R240 ;  /* 0x000000f09b9b7220 */ /* 0x000fe20000410000 */
[----:B------:R-:W-:Y:S01]  /*a0d0*/  SHF.L.U32 R147, R147, 0x10, RZ ;  /* 0x0000001093937819 */ /* 0x000fe200000006ff */
[C---:B------:R-:W-:Y:S01]  /*a0e0*/  FMUL.FTZ R65, R213.reuse, R216 ;  /* 0x000000d8d5417220 */ /* 0x040fe20000410000 */
[----:B------:R-:W-:Y:S01]  /*a0f0*/  FMUL.FTZ R213, R213, R210 ;  /* 0x000000d2d5d57220 */ /* 0x000fe20000410000 */
[----:B------:R-:W-:Y:S01]  /*a100*/  SHF.L.U32 R139, R139, 0x10, RZ ;  /* 0x000000108b8b7819 */ /* 0x000fe200000006ff */
[----:B------:R-:W-:Y:S01]  /*a110*/  FMUL.FTZ R66, R145, R216 ;  /* 0x000000d891427220 */ /* 0x000fe20000410000 */
[C---:B------:R-:W-:Y:S01]  /*a120*/  FFMA.FTZ R64, R212.reuse, R210, -R65 ;  /* 0x000000d2d4407223 */ /* 0x040fe20000010841 */
[----:B------:R-:W-:Y:S01]  /*a130*/  FFMA.FTZ R213, R212, R216, R213 ;  /* 0x000000d8d4d57223 */ /* 0x000fe200000100d5 */
[----:B------:R-:W-:Y:S01]  /*a140*/  FMUL.FTZ R65, R140, R70 ;  /* 0x000000468c417220 */ /* 0x000fe20000410000 */
[----:B------:R-:W-:Y:S01]  /*a150*/  SHF.L.U32 R166, R166, 0x10, RZ ;  /* 0x00000010a6a67819 */ /* 0x000fe200000006ff */
[----:B------:R-:W-:Y:S01]  /*a160*/  FADD.FTZ R70, R207, R64 ;  /* 0x00000040cf467221 */ /* 0x000fe20000010000 */
[----:B------:R-:W-:Y:S01]  /*a170*/  FADD.FTZ R206, R206, R213 ;  /* 0x000000d5cece7221 */ /* 0x000fe20000010000 */
[----:B------:R-:W-:Y:S01]  /*a180*/  FFMA.FTZ R67, R150, R214, -R65 ;  /* 0x000000d696437223 */ /* 0x000fe20000010841 */
[----:B------:R-:W-:Y:S01]  /*a190*/  SHF.L.U32 R170, R170, 0x10, RZ ;  /* 0x00000010aaaa7819 */ /* 0x000fe200000006ff */
[C---:B------:R-:W-:Y:S01]  /*a1a0*/  FMUL.FTZ R65, R209.reuse, R70 ;  /* 0x00000046d1417220 */ /* 0x040fe20000410000 */
[-C--:B------:R-:W-:Y:S01]  /*a1b0*/  FMUL.FTZ R209, R209, R206.reuse ;  /* 0x000000ced1d17220 */ /* 0x080fe20000410000 */
[----:B------:R-:W-:Y:S01]  /*a1c0*/  FFMA.FTZ R110, R67, 2, R110 ;  /* 0x40000000436e7823 */ /* 0x000fe2000001006e */
[----:B------:R-:W-:Y:S01]  /*a1d0*/  SHF.L.U32 R164, R164, 0x10, RZ ;  /* 0x00000010a4a47819 */ /* 0x000fe200000006ff */
        /* <DEDUP_REMOVED lines=9> */
[-C--:B------:R-:W-:Y:S01]  /*a270*/  FMUL.FTZ R67, R204, R205.reuse ;  /* 0x000000cdcc437220 */ /* 0x080fe20000410000 */
[----:B------:R-:W-:Y:S01]  /*a280*/  SHF.L.U32 R142, R142, 0x10, RZ ;  /* 0x000000108e8e7819 */ /* 0x000fe200000006ff */
[-C--:B------:R-:W-:Y:S01]  /*a290*/  FMUL.FTZ R139, R139, R68.reuse ;  /* 0x000000448b8b7220 */ /* 0x080fe20000410000 */
[C---:B------:R-:W-:Y:S01]  /*a2a0*/  FFMA.FTZ R64, R202.reuse, R205, -R65 ;  /* 0x000000cdca407223 */ /* 0x040fe20000010841 */
[----:B------:R-:W-:Y:S01]  /*a2b0*/  FFMA.FTZ R67, R202, R68, R67 ;  /* 0x00000044ca437223 */ /* 0x000fe20000010043 */
[----:B------:R-:W-:Y:S01]  /*a2c0*/  SHF.L.U32 R138, R138, 0x10, RZ ;  /* 0x000000108a8a7819 */ /* 0x000fe200000006ff */
[----:B------:R-:W-:Y:S01]  /*a2d0*/  FFMA.FTZ R164, R164, R239, -R155 ;  /* 0x000000efa4a47223 */ /* 0x000fe2000001089b */
[----:B------:R-:W-:Y:S01]  /*a2e0*/  FADD.FTZ R64, R163, R64 ;  /* 0x00000040a3407221 */ /* 0x000fe20000010000 */
[----:B------:R-:W-:Y:S01]  /*a2f0*/  FADD.FTZ R65, R200, R67 ;  /* 0x00000043c8417221 */ /* 0x000fe20000010000 */
[----:B------:R-:W-:Y:S01]  /*a300*/  FFMA.FTZ R157, R162, R73, -R157 ;  /* 0x00000049a29d7223 */ /* 0x000fe2000001089d */
[----:B------:R-:W-:Y:S01]  /*a310*/  FFMA.FTZ R161, R161, R189, -R148 ;  /* 0x000000bda1a17223 */ /* 0x000fe20000010894 */
[----:B------:R-:W-:Y:S01]  /*a320*/  FFMA.FTZ R66, R141, R210, -R66 ;  /* 0x000000d28d427223 */ /* 0x000fe20000010842 */
[----:B------:R-:W-:Y:S01]  /*a330*/  FMUL.FTZ R65, R166, R65 ;  /* 0x00000041a6417220 */ /* 0x000fe20000410000 */
[----:B------:R-:W-:Y:S01]  /*a340*/  FFMA.FTZ R147, R144, R70, -R147 ;  /* 0x0000004690937223 */ /* 0x000fe20000010893 */
        /* <DEDUP_REMOVED lines=16> */
.L_x_1610:
[----:B------:R-:W-:Y:S01]  /*a450*/  BAR.SYNC.DEFER_BLOCKING 0x0 ;  /* 0x0000000000007b1d */ /* 0x000fe20000010000 */
[----:B------:R-:W-:Y:S02]  /*a460*/  F2FP.BF16.F32.PACK_AB R21, R100, R59 ;  /* 0x0000003b6415723e */ /* 0x000fe400000010ff */
[----:B------:R-:W-:Y:S02]  /*a470*/  F2FP.BF16.F32.PACK_AB R56, R102, R61 ;  /* 0x0000003d6638723e */ /* 0x000fe400000010ff */
[----:B------:R-:W-:-:S03]  /*a480*/  PRMT R58, R21, 0x7610, R58 ;  /* 0x00007610153a7816 */ /* 0x000fc6000000003a */
[----:B------:R-:W0:Y:S01]  /*a490*/  S2UR UR5, SR_CTAID.X ;  /* 0x00000000000579c3 */ /* 0x000e220000002500 */
[----:B------:R-:W-:Y:S01]  /*a4a0*/  PRMT R60, R21, 0x7632, R60 ;  /* 0x00007632153c7816 */ /* 0x000fe2000000003c */
[----:B------:R-:W1:Y:S01]  /*a4b0*/  LDCU.64 UR6, c[0x0][0x478] ;  /* 0x00008f00ff0677ac */ /* 0x000e620008000a00 */
[----:B------:R-:W-:Y:S02]  /*a4c0*/  F2FP.BF16.F32.PACK_AB R21, R104, R63 ;  /* 0x0000003f6815723e */ /* 0x000fe400000010ff */
[C---:B------:R-:W-:Y:S02]  /*a4d0*/  PRMT R62, R56.reuse, 0x7610, R62 ;  /* 0x00007610383e7816 */ /* 0x040fe4000000003e */
[----:B------:R-:W-:Y:S01]  /*a4e0*/  PRMT R64, R56, 0x7632, R64 ;  /* 0x0000763238407816 */ /* 0x000fe20000000040 */
[----:B------:R-:W2:Y:S01]  /*a4f0*/  LDC.64 R70, c[0x0][0x428] ;  /* 0x00010a00ff467b82 */ /* 0x000ea20000000a00 */
[C---:B------:R-:W-:Y:S02]  /*a500*/  PRMT R65, R21.reuse, 0x7610, R65 ;  /* 0x0000761015417816 */ /* 0x040fe40000000041 */
[----:B------:R-:W-:-:S02]  /*a510*/  PRMT R66, R21, 0x7632, R66 ;  /* 0x0000763215427816 */ /* 0x000fc40000000042 */
[----:B------:R-:W-:Y:S02]  /*a520*/  F2FP.BF16.F32.PACK_AB R21, R106, R77 ;  /* 0x0000004d6a15723e */ /* 0x000fe400000010ff */
[----:B------:R-:W-:Y:S01]  /*a530*/  F2FP.BF16.F32.PACK_AB R56, R108, R79 ;  /* 0x0000004f6c38723e */ /* 0x000fe200000010ff */
[----:B------:R-:W3:Y:S01]  /*a540*/  LDC.64 R116, c[0x0][0x410] ;  /* 0x00010400ff747b82 */ /* 0x000ee20000000a00 */
[----:B------:R-:W-:Y:S01]  /*a550*/  PRMT R67, R21, 0x7610, R67 ;  /* 0x0000761015437816 */ /* 0x000fe20000000043 */
[----:B------:R4:W-:Y:S01]  /*a560*/  STS.U16 [R55+0x2], R60 ;  /* 0x0000023c37007388 */ /* 0x0009e20000000400 */
[C---:B------:R-:W-:Y:S02]  /*a570*/  PRMT R68, R56.reuse, 0x7610, R68 ;  /* 0x0000761038447816 */ /* 0x040fe40000000044 */
[----:B------:R-:W-:Y:S01]  /*a580*/  PRMT R69, R56, 0x7632, R69 ;  /* 0x0000763238457816 */ /* 0x000fe20000000045 */
[----:B------:R5:W-:Y:S01]  /*a590*/  STS.U16 [R55], R58 ;  /* 0x0000003a37007388 */ /* 0x000be20000000400 */
[----:B------:R-:W-:Y:S01]  /*a5a0*/  ISETP.NE.AND P0, PT, R4, RZ, PT ;  /* 0x000000ff0400720c */ /* 0x000fe20003f05270 */
[----:B------:R-:W3:Y:S01]  /*a5b0*/  LDC.64 R130, c[0x0][0x418] ;  /* 0x00010600ff827b82 */ /* 0x000ee20000000a00 */
[----:B------:R-:W-:Y:S01]  /*a5c0*/  F2FP.BF16.F32.PACK_AB R56, R114, R85 ;  /* 0x000000557238723e */ /* 0x000fe200000010ff */
[----:B------:R1:W-:Y:S01]  /*a5d0*/  STS.U16 [R55+0x6], R64 ;  /* 0x0000064037007388 */ /* 0x0003e20000000400 */
[----:B------:R-:W-:-:S02]  /*a5e0*/  PRMT R72, RZ, 0x7610, R72 ;  /* 0x00007610ff487816 */ /* 0x000fc40000000048 */
[----:B----4-:R-:W-:Y:S01]  /*a5f0*/  PRMT R60, R21, 0x7632, R60 ;  /* 0x00007632153c7816 */ /* 0x010fe2000000003c */
[----:B------:R4:W-:Y:S01]  /*a600*/  STS.U16 [R55+0x4], R62 ;  /* 0x0000043e37007388 */ /* 0x0009e20000000400 */
[----:B------:R-:W-:Y:S02]  /*a610*/  F2FP.BF16.F32.PACK_AB R21, R112, R83 ;  /* 0x000000537015723e */ /* 0x000fe400000010ff */
[----:B-----5:R-:W-:Y:S01]  /*a620*/  F2FP.BF16.F32.PACK_AB R58, R110, R81 ;  /* 0x000000516e3a723e */ /* 0x020fe200000010ff */
[----:B------:R5:W-:Y:S01]  /*a630*/  STS.U16 [R55+0x8], R65 ;  /* 0x0000084137007388 */ /* 0x000be20000000400 */
[----:B------:R-:W-:Y:S01]  /*a640*/  PRMT R74, RZ, 0x7610, R74 ;  /* 0x00007610ff4a7816 */ /* 0x000fe2000000004a */
[----:B-1----:R-:W-:Y:S01]  /*a650*/  IMAD.SHL.U32 R64, R6, 0x200, RZ ;  /* 0x0000020006407824 */ /* 0x002fe200078e00ff */
[----:B------:R-:W-:Y:S01]  /*a660*/  PRMT R76, RZ, 0x7610, R76 ;  /* 0x00007610ff4c7816 */ /* 0x000fe2000000004c */
[----:B------:R1:W-:Y:S01]  /*a670*/  STS.U16 [R55+0xa], R66 ;  /* 0x00000a4237007388 */ /* 0x0003e20000000400 */
[----:B----4-:R-:W-:-:S03]  /*a680*/  PRMT R62, R58, 0x7632, R62 ;  /* 0x000076323a3e7816 */ /* 0x010fc6000000003e */
[----:B------:R4:W-:Y:S01]  /*a690*/  STS.U16 [R55+0x14], R58 ;  /* 0x0000143a37007388 */ /* 0x0009e20000000400 */
[----:B-----5:R-:W-:-:S03]  /*a6a0*/  PRMT R65, R21, 0x7632, R65 ;  /* 0x0000763215417816 */ /* 0x020fc60000000041 */
[----:B------:R-:W-:Y:S01]  /*a6b0*/  STS.U16 [R55+0xc], R67 ;  /* 0x00000c4337007388 */ /* 0x000fe20000000400 */
[----:B-1----:R-:W-:-:S03]  /*a6c0*/  PRMT R66, R56, 0x7632, R66 ;  /* 0x0000763238427816 */ /* 0x002fc60000000042 */
[----:B------:R-:W-:Y:S01]  /*a6d0*/  STS.U16 [R55+0xe], R60 ;  /* 0x00000e3c37007388 */ /* 0x000fe20000000400 */
[----:B----4-:R-:W-:-:S03]  /*a6e0*/  IADD3 R58, PT, PT, -R64, R19, RZ ;  /* 0x00000013403a7210 */ /* 0x010fc60007ffe1ff */
[----:B------:R-:W-:Y:S04]  /*a6f0*/  STS.U16 [R55+0x10], R68 ;  /* 0x0000104437007388 */ /* 0x000fe80000000400 */
[----:B------:R1:W-:Y:S04]  /*a700*/  STS.U16 [R55+0x12], R69 ;  /* 0x0000124537007388 */ /* 0x0003e80000000400 */
[----:B------:R4:W-:Y:S04]  /*a710*/  STS.U16 [R55+0x16], R62 ;  /* 0x0000163e37007388 */ /* 0x0009e80000000400 */
[----:B------:R5:W-:Y:S01]  /*a720*/  STS.U16 [R55+0x18], R21 ;  /* 0x0000181537007388 */ /* 0x000be20000000400 */
[----:B-1----:R-:W0:Y:S03]  /*a730*/  LDC.64 R68, c[0x0][0x420] ;  /* 0x00010800ff447b82 */ /* 0x002e260000000a00 */
[----:B------:R1:W-:Y:S01]  /*a740*/  STS.U16 [R55+0x1a], R65 ;  /* 0x00001a4137007388 */ /* 0x0003e20000000400 */
[----:B----4-:R-:W-:-:S03]  /*a750*/  PRMT R62, RZ, 0x7610, R62 ;  /* 0x00007610ff3e7816 */ /* 0x010fc6000000003e */
[----:B------:R-:W-:Y:S01]  /*a760*/  STS.U16 [R55+0x1c], R56 ;  /* 0x00001c3837007388 */ /* 0x000fe20000000400 */
[----:B-----5:R-:W-:-:S03]  /*a770*/  LOP3.LUT R21, R135, 0x3e00, RZ, 0xc0, !PT ;  /* 0x00003e0087157812 */ /* 0x020fc600078ec0ff */
[----:B------:R0:W-:Y:S01]  /*a780*/  STS.U16 [R55+0x1e], R66 ;  /* 0x00001e4237007388 */ /* 0x0001e20000000400 */
[----:B------:R-:W-:-:S03]  /*a790*/  NOP ;  /* 0x0000000000007918 */ /* 0x000fc60000000000 */
[----:B------:R-:W-:Y:S01]  /*a7a0*/  LDS.U16 R91, [R25] ;  /* 0x00000000195b7984 */ /* 0x000fe20000000400 */
[----:B-1----:R-:W-:Y:S02]  /*a7b0*/  MOV R65, RZ ;  /* 0x000000ff00417202 */ /* 0x002fe40000000f00 */
[----:B------:R-:W-:Y:S01]  /*a7c0*/  LOP3.LUT R21, R21, 0x1f, R4, 0xf8, !PT ;  /* 0x0000001f15157812 */ /* 0x000fe200078ef804 */
[----:B------:R-:W-:Y:S01]  /*a7d0*/  LDS.U16 R93, [R27+0x40] ;  /* 0x000040001b5d7984 */ /* 0x000fe20000000400 */
[----:B0-----:R-:W-:-:S03]  /*a7e0*/  IMAD.WIDE.U32 R66, R68, UR5, R64 ;  /* 0x0000000544427c25 */ /* 0x001fc6000f8e0040 */
[----:B------:R-:W-:Y:S01]  /*a7f0*/  LDS.U16 R95, [R29+0x80] ;  /* 0x000080001d5f7984 */ /* 0x000fe20000000400 */
[----:B------:R-:W-:Y:S01]  /*a800*/  LOP3.LUT R19, R21, 0x40, RZ, 0xfc, !PT ;  /* 0x0000004015137812 */ /* 0x000fe200078efcff */
[----:B------:R-:W-:Y:S02]  /*a810*/  IMAD R67, R69, UR5, R67 ;  /* 0x0000000545437c24 */ /* 0x000fe4000f8e0243 */
[----:B------:R-:W-:Y:S01]  /*a820*/  LDS.U16 R97, [R31+0xc0] ;  /* 0x0000c0001f617984 */ /* 0x000fe20000000400 */
[C---:B------:R-:W-:Y:S01]  /*a830*/  LOP3.LUT R56, R21.reuse, 0x60, RZ, 0xfc, !PT ;  /* 0x0000006015387812 */ /* 0x040fe200078efcff */
[C---:B--2---:R-:W-:Y:S02]  /*a840*/  IMAD.WIDE.U32 R66, R0.reuse, R70, R66 ;  /* 0x0000004600427225 */ /* 0x044fe400078e0042 */
[----:B------:R-:W-:Y:S01]  /*a850*/  LDS.U16 R103, [R33+0x100] ;  /* 0x0001000021677984 */ /* 0x000fe20000000400 */
[----:B------:R-:W-:Y:S01]  /*a860*/  LOP3.LUT R89, R21, 0x80, RZ, 0xfc, !PT ;  /* 0x0000008015597812 */ /* 0x000fe200078efcff */
[----:B------:R-:W-:-:S02]  /*a870*/  IMAD R69, R0, R71, R67 ;  /* 0x0000004700457224 */ /* 0x000fc400078e0243 */
[----:B------:R-:W-:Y:S01]  /*a880*/  LDS.U16 R105, [R35+0x140] ;  /* 0x0001400023697984 */ /* 0x000fe20000000400 */
[C---:B------:R-:W-:Y:S02]  /*a890*/  IADD3 R66, P2, PT, R21.reuse, R66, RZ ;  /* 0x0000004215427210 */ /* 0x040fe40007f5e0ff */
[C---:B------:R-:W-:Y:S01]  /*a8a0*/  LOP3.LUT R67, R21.reuse, 0x20, RZ, 0xfc, !PT ;  /* 0x0000002015437812 */ /* 0x040fe200078efcff */
[----:B------:R-:W-:Y:S01]  /*a8b0*/  LDS.U16 R107, [R37+0x180] ;  /* 0x00018000256b7984 */ /* 0x000fe20000000400 */
[----:B------:R-:W-:Y:S02]  /*a8c0*/  IADD3.X R69, PT, PT, RZ, R69, RZ, P2, !PT ;  /* 0x00000045ff457210 */ /* 0x000fe400017fe4ff */
[C---:B------:R-:W-:Y:S01]  /*a8d0*/  LEA R118, P4, R66.reuse, UR6, 0x1 ;  /* 0x0000000642767c11 */ /* 0x040fe2000f8808ff */
[----:B------:R-:W-:Y:S01]  /*a8e0*/  LDS.U16 R109, [R39+0x1c0] ;  /* 0x0001c000276d7984 */ /* 0x000fe20000000400 */
[C---:B------:R-:W-:Y:S02]  /*a8f0*/  LOP3.LUT R87, R21.reuse, 0xa0, RZ, 0xfc, !PT ;  /* 0x000000a015577812 */ /* 0x040fe400078efcff */
[----:B------:R-:W-:Y:S01]  /*a900*/  LEA.HI.X R119, R66, UR7, R69, 0x1, P4 ;  /* 0x0000000742777c11 */ /* 0x000fe2000a0f0c45 */
[----:B------:R-:W-:Y:S01]  /*a910*/  LDS.U16 R111, [R41+0x200] ;  /* 0x00020000296f7984 */ /* 0x000fe20000000400 */
[C---:B------:R-:W-:Y:S01]  /*a920*/  LOP3.LUT R75, R21.reuse, 0xc0, RZ, 0xfc, !PT ;  /* 0x000000c0154b7812 */ /* 0x040fe200078efcff */
[----:B------:R-:W0:Y:S01]  /*a930*/  LDCU.64 UR6, c[0x0][0x488] ;  /* 0x00009100ff0677ac */ /* 0x000e220008000a00 */
[C---:B------:R-:W-:Y:S01]  /*a940*/  LOP3.LUT R73, R21.reuse, 0xe0, RZ, 0xfc, !PT ;  /* 0x000000e015497812 */ /* 0x040fe200078efcff */
[----:B------:R-:W-:Y:S01]  /*a950*/  LDS.U16 R113, [R43+0x240] ;  /* 0x000240002b717984 */ /* 0x000fe20000000400 */
[----:B------:R-:W-:-:S02]  /*a960*/  LOP3.LUT R71, R21, 0x100, RZ, 0xfc, !PT ;  /* 0x0000010015477812 */ /* 0x000fc400078efcff */
[C---:B------:R-:W-:Y:S01]  /*a970*/  LOP3.LUT R69, R21.reuse, 0x120, RZ, 0xfc, !PT ;  /* 0x0000012015457812 */ /* 0x040fe200078efcff */
[----:B------:R-:W-:Y:S01]  /*a980*/  LDS.U16 R115, [R45+0x280] ;  /* 0x000280002d737984 */ /* 0x000fe20000000400 */
[C---:B------:R-:W-:Y:S02]  /*a990*/  LOP3.LUT R101, R21.reuse, 0x140, RZ, 0xfc, !PT ;  /* 0x0000014015657812 */ /* 0x040fe400078efcff */
[----:B------:R-:W-:Y:S01]  /*a9a0*/  LOP3.LUT R99, R21, 0x160, RZ, 0xfc, !PT ;  /* 0x0000016015637812 */ /* 0x000fe200078efcff */
[----:B------:R-:W-:Y:S01]  /*a9b0*/  LDS.U16 R121, [R47+0x2c0] ;  /* 0x0002c0002f797984 */ /* 0x000fe20000000400 */
[----:B------:R-:W-:Y:S02]  /*a9c0*/  PRMT R66, RZ, 0x7610, R66 ;  /* 0x00007610ff427816 */ /* 0x000fe40000000042 */
[----:B------:R-:W-:Y:S01]  /*a9d0*/  PRMT R68, RZ, 0x7610, R68 ;  /* 0x00007610ff447816 */ /* 0x000fe20000000044 */
[----:B------:R-:W-:Y:S01]  /*a9e0*/  LDS.U16 R123, [R49+0x300] ;  /* 0x00030000317b7984 */ /* 0x000fe20000000400 */
[----:B------:R-:W-:-:S03]  /*a9f0*/  PRMT R70, RZ, 0x7610, R70 ;  /* 0x00007610ff467816 */ /* 0x000fc60000000046 */
        /* <DEDUP_REMOVED lines=19> */
[-C--:B------:R-:W-:Y:S01]  /*ab30*/  ISETP.GE.AND P4, PT, R73, R60.reuse, PT ;  /* 0x0000003c4900720c */ /* 0x080fe20003f86270 */
[----:B---3--:R-:W-:Y:S01]  /*ab40*/  IMAD.WIDE.U32 R90, R116, UR5, R64 ;  /* 0x00000005745a7c25 */ /* 0x008fe2000f8e0040 */
[----:B-1----:R-:W-:Y:S01]  /*ab50*/  LOP3.LUT R93, R21, 0x1c0, RZ, 0xfc, !PT ;  /* 0x000001c0155d7812 */ /* 0x002fe200078efcff */
[----:B------:R-:W-:Y:S02]  /*ab60*/  @!P1 STG.E.U16 desc[UR18][R118.64+0x180], R107 ;  /* 0x0001806b76009986 */ /* 0x000fe4000c101512 */
[----:B------:R-:W-:Y:S01]  /*ab70*/  IMAD R117, R117, UR5, R91 ;  /* 0x0000000575757c24 */ /* 0x000fe2000f8e025b */
[C---:B------:R-:W-:Y:S01]  /*ab80*/  LOP3.LUT R91, R21.reuse, 0x1e0, RZ, 0xfc, !PT ;  /* 0x000001e0155b7812 */ /* 0x040fe200078efcff */
[----:B------:R-:W-:Y:S01]  /*ab90*/  IMAD.MOV.U32 R116, RZ, RZ, R90 ;  /* 0x000000ffff747224 */ /* 0x000fe200078e005a */
[----:B--2---:R-:W-:Y:S01]  /*aba0*/  LOP3.LUT R95, R21, 0x1a0, RZ, 0xfc, !PT ;  /* 0x000001a0155f7812 */ /* 0x004fe200078efcff */
[----:B------:R-:W-:Y:S01]  /*abb0*/  @!P3 STG.E.U16 desc[UR18][R118.64+0x100], R103 ;  /* 0x000100677600b986 */ /* 0x000fe2000c101512 */
[----:B------:R-:W-:Y:S01]  /*abc0*/  ISETP.GE.AND P3, PT, R93, R60, PT ;  /* 0x0000003c5d00720c */ /* 0x000fe20003f66270 */
[----:B------:R-:W-:Y:S01]  /*abd0*/  IMAD.WIDE.U32 R116, R0, R130, R116 ;  /* 0x0000008200747225 */ /* 0x000fe200078e0074 */
[----:B----4-:R-:W-:Y:S01]  /*abe0*/  LOP3.LUT R97, R21, 0x180, RZ, 0xfc, !PT ;  /* 0x0000018015617812 */ /* 0x010fe200078efcff */
[----:B------:R-:W-:Y:S01]  /*abf0*/  @!P2 STG.E.U16 desc[UR18][R118.64+0x140], R105 ;  /* 0x000140697600a986 */ /* 0x000fe2000c101512 */
[----:B------:R-:W-:-:S02]  /*ac00*/  ISETP.GE.AND P1, PT, R95, R60, PT ;  /* 0x0000003c5f00720c */ /* 0x000fc40003f26270 */
[-C--:B------:R-:W-:Y:S01]  /*ac10*/  ISETP.GE.AND P2, PT, R91, R60.reuse, PT ;  /* 0x0000003c5b00720c */ /* 0x080fe20003f46270 */
        /* <DEDUP_REMOVED lines=19> */
[----:B------:R-:W-:Y:S01]  /*ad50*/  LEA.HI.X R117, R117, UR7, R60, 0x1, P4 ;  /* 0x0000000775757c11 */ /* 0x000fe2000a0f0c3c */
[----:B------:R-:W-:Y:S01]  /*ad60*/  BAR.SYNC.DEFER_BLOCKING 0x0 ;  /* 0x0000000000007b1d */ /* 0x000fe20000010000 */
[-C--:B------:R-:W-:Y:S02]  /*ad70*/  ISETP.GE.AND P3, PT, R67, R58.reuse, PT ;  /* 0x0000003a4300720c */ /* 0x080fe40003f66270 */
[----:B------:R-:W-:-:S02]  /*ad80*/  ISETP.GE.AND P4, PT, R19, R58, PT ;  /* 0x0000003a1300720c */ /* 0x000fc40003f86270 */
[----:B------:R-:W-:Y:S01]  /*ad90*/  PRMT R60, RZ, 0x7610, R60 ;  /* 0x00007610ff3c7816 */ /* 0x000fe2000000003c */
[----:B------:R-:W0:Y:S01]  /*ada0*/  LDCU.64 UR6, c[0x0][0x490] ;  /* 0x00009200ff0677ac */ /* 0x000e220008000a00 */
[-C--:B------:R-:W-:Y:S02]  /*adb0*/  ISETP.GE.AND P6, PT, R89, R58.reuse, PT ;  /* 0x0000003a5900720c */ /* 0x080fe40003fc6270 */
        /* <DEDUP_REMOVED lines=50> */
[----:B------:R-:W1:Y:S04]  /*b0e0*/  LDS.U16 R62, [R55+0x2] ;  /* 0x00000200373e7984 */ /* 0x000e680000000400 */
[----:B------:R-:W2:Y:S04]  /*b0f0*/  LDS.U16 R60, [R55] ;  /* 0x00000000373c7984 */ /* 0x000ea80000000400 */
[----:B------:R-:W3:Y:S04]  /*b100*/  LDS.U16 R72, [R55+0xa] ;  /* 0x00000a0037487984 */ /* 0x000ee80000000400 */
[----:B------:R-:W-:Y:S04]  /*b110*/  LDS.U16 R68, [R55+0x6] ;  /* 0x0000060037447984 */ /* 0x000fe80000000400 */
[----:B------:R-:W-:Y:S04]  /*b120*/  LDS.U16 R70, [R55+0x8] ;  /* 0x0000080037467984 */ /* 0x000fe80000000400 */
[----:B------:R-:W4:Y:S04]  /*b130*/  LDS.U16 R66, [R55+0x4] ;  /* 0x0000040037427984 */ /* 0x000f280000000400 */
[----:B------:R-:W5:Y:S04]  /*b140*/  LDS.U16 R74, [R55+0xc] ;  /* 0x00000c00374a7984 */ /* 0x000f680000000400 */
[----:B------:R-:W0:Y:S04]  /*b150*/  LDS.U16 R76, [R55+0xe] ;  /* 0x00000e00374c7984 */ /* 0x000e280000000400 */
[----:B------:R-:W0:Y:S04]  /*b160*/  LDS.U16 R57, [R55+0x12] ;  /* 0x0000120037397984 */ /* 0x000e280000000400 */
[----:B------:R-:W0:Y:S01]  /*b170*/  LDS.U16 R86, [R55+0x1e] ;  /* 0x00001e0037567984 */ /* 0x000e220000000400 */
[----:B-1----:R-:W-:-:S03]  /*b180*/  SHF.L.U32 R92, R62, 0x10, RZ ;  /* 0x000000103e5c7819 */ /* 0x002fc600000006ff */
[----:B------:R-:W1:Y:S01]  /*b190*/  LDS.U16 R78, [R55+0x10] ;  /* 0x00001000374e7984 */ /* 0x000e620000000400 */
[----:B--2---:R-:W-:-:S03]  /*b1a0*/  SHF.L.U32 R88, R60, 0x10, RZ ;  /* 0x000000103c587819 */ /* 0x004fc600000006ff */
[----:B------:R-:W2:Y:S04]  /*b1b0*/  LDS.U16 R80, [R55+0x14] ;  /* 0x0000140037507984 */ /* 0x000ea80000000400 */
[----:B------:R-:W2:Y:S04]  /*b1c0*/  LDS.U16 R82, [R55+0x16] ;  /* 0x0000160037527984 */ /* 0x000ea80000000400 */
[----:B------:R-:W2:Y:S04]  /*b1d0*/  LDS.U16 R62, [R55+0x1c] ;  /* 0x00001c00373e7984 */ /* 0x000ea80000000400 */
[----:B------:R-:W2:Y:S04]  /*b1e0*/  LDS.U16 R60, [R55+0x18] ;  /* 0x00001800373c7984 */ /* 0x000ea80000000400 */
[----:B------:R-:W2:Y:S01]  /*b1f0*/  LDS.U16 R84, [R55+0x1a] ;  /* 0x00001a0037547984 */ /* 0x000ea20000000400 */
[----:B------:R-:W-:Y:S01]  /*b200*/  FMUL.FTZ R90, R88, -1.4426950216293334961 ;  /* 0xbfb8aa3b585a7820 */ /* 0x000fe20000410000 */
[----:B---3--:R-:W-:Y:S01]  /*b210*/  SHF.L.U32 R103, R72, 0x10, RZ ;  /* 0x0000001048677819 */ /* 0x008fe200000006ff */
[----:B----4-:R-:W-:Y:S01]  /*b220*/  IMAD.U32 R94, R66, 0x10000, RZ ;  /* 0x00010000425e7824 */ /* 0x010fe200078e00ff */
[----:B------:R-:W-:-:S03]  /*b230*/  SHF.L.U32 R96, R68, 0x10, RZ ;  /* 0x0000001044607819 */ /* 0x000fc600000006ff */
[----:B------:R-:W3:Y:S01]  /*b240*/  MUFU.EX2 R90, R90 ;  /* 0x0000005a005a7308 */ /* 0x000ee20000000800 */
[----:B------:R-:W-:Y:S01]  /*b250*/  SHF.L.U32 R98, R70, 0x10, RZ ;  /* 0x0000001046627819 */ /* 0x000fe200000006ff */
[----:B-----5:R-:W-:Y:S02]  /*b260*/  IMAD.U32 R105, R74, 0x10000, RZ ;  /* 0x000100004a697824 */ /* 0x020fe400078e00ff */
[----:B------:R-:W-:Y:S01]  /*b270*/  FMUL.FTZ R74, R103, -1.4426950216293334961 ;  /* 0xbfb8aa3b674a7820 */ /* 0x000fe20000410000 */
[----:B0-----:R-:W-:Y:S01]  /*b280*/  SHF.L.U32 R107, R76, 0x10, RZ ;  /* 0x000000104c6b7819 */ /* 0x001fe200000006ff */
[----:B------:R-:W-:Y:S01]  /*b290*/  FMUL.FTZ R66, R92, -1.4426950216293334961 ;  /* 0xbfb8aa3b5c427820 */ /* 0x000fe20000410000 */
[----:B------:R-:W-:Y:S01]  /*b2a0*/  SHF.L.U32 R111, R57, 0x10, RZ ;  /* 0x00000010396f7819 */ /* 0x000fe200000006ff */
[----:B------:R-:W-:Y:S01]  /*b2b0*/  FMUL.FTZ R68, R94, -1.4426950216293334961 ;  /* 0xbfb8aa3b5e447820 */ /* 0x000fe20000410000 */
[----:B------:R-:W-:Y:S01]  /*b2c0*/  SHF.L.U32 R119, R86, 0x10, RZ ;  /* 0x0000001056777819 */ /* 0x000fe200000006ff */
[----:B------:R-:W-:Y:S01]  /*b2d0*/  FMUL.FTZ R70, R96, -1.4426950216293334961 ;  /* 0xbfb8aa3b60467820 */ /* 0x000fe20000410000 */
[----:B------:R-:W-:Y:S01]  /*b2e0*/  FMUL.FTZ R72, R98, -1.4426950216293334961 ;  /* 0xbfb8aa3b62487820 */ /* 0x000fe20000410000 */
[----:B-1----:R-:W-:Y:S01]  /*b2f0*/  SHF.L.U32 R109, R78, 0x10, RZ ;  /* 0x000000104e6d7819 */ /* 0x002fe200000006ff */
[----:B--2---:R-:W-:Y:S01]  /*b300*/  IMAD.U32 R113, R80, 0x10000, RZ ;  /* 0x0001000050717824 */ /* 0x004fe200078e00ff */
[----:B------:R-:W-:Y:S01]  /*b310*/  SHF.L.U32 R115, R82, 0x10, RZ ;  /* 0x0000001052737819 */ /* 0x000fe200000006ff */
[----:B------:R-:W-:-:S02]  /*b320*/  IMAD.U32 R117, R62, 0x10000, RZ ;  /* 0x000100003e757824 */ /* 0x000fc400078e00ff */
[----:B------:R-:W-:Y:S01]  /*b330*/  FMUL.FTZ R76, R105, -1.4426950216293334961 ;  /* 0xbfb8aa3b694c7820 */ /* 0x000fe20000410000 */
[----:B------:R-:W-:Y:S01]  /*b340*/  SHF.L.U32 R116, R60, 0x10, RZ ;  /* 0x000000103c747819 */ /* 0x000fe200000006ff */
[----:B------:R-:W0:Y:S01]  /*b350*/  MUFU.EX2 R74, R74 ;  /* 0x0000004a004a7308 */ /* 0x000e220000000800 */
[----:B------:R-:W-:Y:S01]  /*b360*/  SHF.L.U32 R84, R84, 0x10, RZ ;  /* 0x0000001054547819 */ /* 0x000fe200000006ff */
[----:B------:R-:W-:Y:S01]  /*b370*/  FMUL.FTZ R78, R107, -1.4426950216293334961 ;  /* 0xbfb8aa3b6b4e7820 */ /* 0x000fe20000410000 */
[----:B------:R-:W-:Y:S01]  /*b380*/  FMUL.FTZ R80, R111, -1.4426950216293334961 ;  /* 0xbfb8aa3b6f507820 */ /* 0x000fe20000410000 */
[----:B------:R-:W-:Y:S01]  /*b390*/  FMUL.FTZ R82, R113, -1.4426950216293334961 ;  /* 0xbfb8aa3b71527820 */ /* 0x000fe20000410000 */
[----:B------:R-:W-:Y:S01]  /*b3a0*/  FMUL.FTZ R118, R117, -1.4426950216293334961 ;  /* 0xbfb8aa3b75767820 */ /* 0x000fe20000410000 */
[----:B------:R-:W-:Y:S01]  /*b3b0*/  FMUL.FTZ R120, R119, -1.4426950216293334961 ;  /* 0xbfb8aa3b77787820 */ /* 0x000fe20000410000 */
[----:B------:R-:W-:Y:S01]  /*b3c0*/  FMUL.FTZ R57, R109, -1.4426950216293334961 ;  /* 0xbfb8aa3b6d397820 */ /* 0x000fe20000410000 */
[----:B------:R-:W-:Y:S01]  /*b3d0*/  FMUL.FTZ R60, R115, -1.4426950216293334961 ;  /* 0xbfb8aa3b733c7820 */ /* 0x000fe20000410000 */
[----:B------:R-:W1:Y:S01]  /*b3e0*/  MUFU.EX2 R66, R66 ;  /* 0x0000004200427308 */ /* 0x000e620000000800 */
[----:B------:R-:W-:Y:S01]  /*b3f0*/  FMUL.FTZ R62, R116, -1.4426950216293334961 ;  /* 0xbfb8aa3b743e7820 */ /* 0x000fe20000410000 */
[----:B------:R-:W-:Y:S01]  /*b400*/  FMUL.FTZ R86, R84, -1.4426950216293334961 ;  /* 0xbfb8aa3b54567820 */ /* 0x000fe20000410000 */
[----:B---3--:R-:W-:Y:S01]  /*b410*/  FADD.FTZ R90, R90, 1 ;  /* 0x3f8000005a5a7421 */ /* 0x008fe20000010000 */
[----:B------:R-:W2:Y:S04]  /*b420*/  MUFU.EX2 R68, R68 ;  /* 0x0000004400447308 */ /* 0x000ea80000000800 */
[----:B------:R-:W3:Y:S04]  /*b430*/  MUFU.EX2 R70, R70 ;  /* 0x0000004600467308 */ /* 0x000ee80000000800 */
        /* <DEDUP_REMOVED lines=9> */
[----:B------:R-:W5:Y:S01]  /*b4d0*/  MUFU.RCP R121, R90 ;  /* 0x0000005a00797308 */ /* 0x000f620000001000 */
[----:B0-----:R-:W-:-:S07]  /*b4e0*/  FADD.FTZ R74, R74, 1 ;  /* 0x3f8000004a4a7421 */ /* 0x001fce0000010000 */
[----:B------:R-:W0:Y:S04]  /*b4f0*/  MUFU.EX2 R62, R62 ;  /* 0x0000003e003e7308 */ /* 0x000e280000000800 */
[----:B------:R-:W0:Y:S01]  /*b500*/  MUFU.EX2 R86, R86 ;  /* 0x0000005600567308 */ /* 0x000e220000000800 */
[----:B-1----:R-:W-:Y:S01]  /*b510*/  FADD.FTZ R66, R66, 1 ;  /* 0x3f80000042427421 */ /* 0x002fe20000010000 */
[----:B--2---:R-:W-:Y:S01]  /*b520*/  FADD.FTZ R68, R68, 1 ;  /* 0x3f80000044447421 */ /* 0x004fe20000010000 */
[----:B---3--:R-:W-:Y:S01]  /*b530*/  FADD.FTZ R70, R70, 1 ;  /* 0x3f80000046467421 */ /* 0x008fe20000010000 */
[----:B----4-:R-:W-:Y:S01]  /*b540*/  FADD.FTZ R72, R72, 1 ;  /* 0x3f80000048487421 */ /* 0x010fe20000010000 */
[----:B------:R-:W1:Y:S01]  /*b550*/  MUFU.RCP R123, R66 ;  /* 0x00000042007b7308 */ /* 0x000e620000001000 */
[----:B-----5:R-:W-:Y:S01]  /*b560*/  FADD.FTZ R76, R76, 1 ;  /* 0x3f8000004c4c7421 */ /* 0x020fe20000010000 */
[----:B------:R-:W-:Y:S01]  /*b570*/  FADD.FTZ R78, R78, 1 ;  /* 0x3f8000004e4e7421 */ /* 0x000fe20000010000 */
[----:B------:R-:W-:Y:S01]  /*b580*/  FADD.FTZ R80, R80, 1 ;  /* 0x3f80000050507421 */ /* 0x000fe20000010000 */
[----:B------:R-:W-:Y:S01]  /*b590*/  FADD.FTZ R82, R82, 1 ;  /* 0x3f80000052527421 */ /* 0x000fe20000010000 */
[----:B------:R-:W-:Y:S01]  /*b5a0*/  FADD.FTZ R118, R118, 1 ;  /* 0x3f80000076767421 */ /* 0x000fe20000010000 */
[----:B------:R-:W-:Y:S01]  /*b5b0*/  FADD.FTZ R120, R120, 1 ;  /* 0x3f80000078787421 */ /* 0x000fe20000010000 */
[----:B------:R-:W-:Y:S01]  /*b5c0*/  FADD.FTZ R57, R57, 1 ;  /* 0x3f80000039397421 */ /* 0x000fe20000010000 */
[----:B------:R-:W2:Y:S01]  /*b5d0*/  MUFU.RCP R125, R68 ;  /* 0x00000044007d7308 */ /* 0x000ea20000001000 */
[----:B------:R-:W-:Y:S01]  /*b5e0*/  FADD.FTZ R60, R60, 1 ;  /* 0x3f8000003c3c7421 */ /* 0x000fe20000010000 */
[----:B0-----:R-:W-:Y:S01]  /*b5f0*/  FADD.FTZ R62, R62, 1 ;  /* 0x3f8000003e3e7421 */ /* 0x001fe20000010000 */
[----:B------:R-:W-:-:S05]  /*b600*/  FADD.FTZ R86, R86, 1 ;  /* 0x3f80000056567421 */ /* 0x000fca0000010000 */
[----:B------:R-:W0:Y:S01]  /*b610*/  MUFU.RCP R127, R70 ;  /* 0x00000046007f7308 */ /* 0x000e220000001000 */
[----:B------:R-:W-:-:S07]  /*b620*/  FMUL.FTZ R88, R88, R121 ;  /* 0x0000007958587220 */ /* 0x000fce0000410000 */
[----:B------:R-:W3:Y:S08]  /*b630*/  MUFU.RCP R129, R72 ;  /* 0x0000004800817308 */ /* 0x000ef00000001000 */
[----:B------:R-:W4:Y:S08]  /*b640*/  MUFU.RCP R74, R74 ;  /* 0x0000004a004a7308 */ /* 0x000f300000001000 */
[----:B------:R1:W5:Y:S08]  /*b650*/  MUFU.RCP R66, R57 ;  /* 0x0000003900427308 */ /* 0x0003700000001000 */
[----:B------:R-:W5:Y:S08]  /*b660*/  MUFU.RCP R68, R60 ;  /* 0x0000003c00447308 */ /* 0x000f700000001000 */
[----:B------:R-:W5:Y:S08]  /*b670*/  MUFU.RCP R76, R76 ;  /* 0x0000004c004c7308 */ /* 0x000f700000001000 */
[----:B------:R-:W5:Y:S08]  /*b680*/  MUFU.RCP R78, R78 ;  /* 0x0000004e004e7308 */ /* 0x000f700000001000 */
[----:B------:R-:W5:Y:S08]  /*b690*/  MUFU.RCP R80, R80 ;  /* 0x0000005000507308 */ /* 0x000f700000001000 */
[----:B------:R-:W5:Y:S08]  /*b6a0*/  MUFU.RCP R82, R82 ;  /* 0x0000005200527308 */ /* 0x000f700000001000 */
[----:B------:R5:W5:Y:S08]  /*b6b0*/  MUFU.RCP R131, R62 ;  /* 0x0000003e00837308 */ /* 0x000b700000001000 */
[----:B------:R-:W5:Y:S08]  /*b6c0*/  MUFU.RCP R121, R86 ;  /* 0x0000005600797308 */ /* 0x000f700000001000 */
[----:B------:R-:W5:Y:S08]  /*b6d0*/  MUFU.RCP R118, R118 ;  /* 0x0000007600767308 */ /* 0x000f700000001000 */
[----:B------:R-:W5:Y:S01]  /*b6e0*/  MUFU.RCP R120, R120 ;  /* 0x0000007800787308 */ /* 0x000f620000001000 */
[----:B------:R-:W-:Y:S01]  /*b6f0*/  FMUL.FTZ R88, R88, R59 ;  /* 0x0000003b58587220 */ /* 0x000fe20000410000 */
[----:B-1----:R-:W-:Y:S01]  /*b700*/  FMUL.FTZ R57, R92, R123 ;  /* 0x0000007b5c397220 */ /* 0x002fe20000410000 */
[----:B--2---:R-:W-:Y:S01]  /*b710*/  FMUL.FTZ R94, R94, R125 ;  /* 0x0000007d5e5e7220 */ /* 0x004fe20000410000 */
[----:B0-----:R-:W-:Y:S01]  /*b720*/  FMUL.FTZ R59, R96, R127 ;  /* 0x0000007f603b7220 */ /* 0x001fe20000410000 */
[----:B---3--:R-:W-:Y:S01]  /*b730*/  FMUL.FTZ R98, R98, R129 ;  /* 0x0000008162627220 */ /* 0x008fe20000410000 */
        /* <DEDUP_REMOVED lines=33> */
[----:B------:R-:W-:Y:S02]  /*b950*/  PRMT R72, R98, 0x7632, R72 ;  /* 0x0000763262487816 */ /* 0x000fe40000000048 */
[----:B------:R-:W-:Y:S02]  /*b960*/  F2FP.BF16.F32.PACK_AB R60, R107, R60 ;  /* 0x0000003c6b3c723e */ /* 0x000fe400000010ff */
[----:B------:R-:W-:Y:S02]  /*b970*/  F2FP.BF16.F32.PACK_AB R62, R111, R62 ;  /* 0x0000003e6f3e723e */ /* 0x000fe400000010ff */
[----:B------:R-:W-:Y:S02]  /*b980*/  F2FP.BF16.F32.PACK_AB R66, R115, R66 ;  /* 0x000000427342723e */ /* 0x000fe400000010ff */
[----:B------:R-:W-:Y:S02]  /*b990*/  F2FP.BF16.F32.PACK_AB R61, R61, R116 ;  /* 0x000000743d3d723e */ /* 0x000fe400000010ff */
[----:B------:R-:W-:Y:S01]  /*b9a0*/  F2FP.BF16.F32.PACK_AB R68, R119, R68 ;  /* 0x000000447744723e */ /* 0x000fe200000010ff */
[----:B------:R1:W-:Y:S03]  /*b9b0*/  STS.U16 [R55], R57 ;  /* 0x0000003937007388 */ /* 0x0003e60000000400 */
[----:B------:R-:W-:Y:S01]  /*b9c0*/  PRMT R74, R68, 0x7632, R74 ;  /* 0x00007632444a7816 */ /* 0x000fe2000000004a */
[----:B------:R2:W-:Y:S04]  /*b9d0*/  STS.U16 [R55+0x2], R63 ;  /* 0x0000023f37007388 */ /* 0x0005e80000000400 */
[----:B------:R3:W-:Y:S01]  /*b9e0*/  STS.U16 [R55+0x4], R59 ;  /* 0x0000043b37007388 */ /* 0x0007e20000000400 */
[----:B-1----:R-:W-:-:S03]  /*b9f0*/  PRMT R57, R60, 0x7632, R57 ;  /* 0x000076323c397816 */ /* 0x002fc60000000039 */
[----:B------:R1:W-:Y:S01]  /*ba00*/  STS.U16 [R55+0x6], R70 ;  /* 0x0000064637007388 */ /* 0x0003e20000000400 */
[----:B--2---:R-:W-:-:S03]  /*ba10*/  PRMT R63, R62, 0x7632, R63 ;  /* 0x000076323e3f7816 */ /* 0x004fc6000000003f */
[----:B------:R2:W-:Y:S01]  /*ba20*/  STS.U16 [R55+0xa], R72 ;  /* 0x00000a4837007388 */ /* 0x0005e20000000400 */
[----:B---3--:R-:W-:Y:S02]  /*ba30*/  PRMT R59, R66, 0x7632, R59 ;  /* 0x00007632423b7816 */ /* 0x008fe4000000003b */
[C---:B-1----:R-:W-:Y:S02]  /*ba40*/  PRMT R70, R61.reuse, 0x7610, R70 ;  /* 0x000076103d467816 */ /* 0x042fe40000000046 */
[----:B--2---:R-:W-:Y:S01]  /*ba50*/  PRMT R72, R61, 0x7632, R72 ;  /* 0x000076323d487816 */ /* 0x004fe20000000048 */
        /* <DEDUP_REMOVED lines=31> */
[----:B------:R3:W4:Y:S01]  /*bc50*/  LDS R62, [R23+0x420] ;  /* 0x00042000173e7984 */ /* 0x0007220000000800 */
[----:B-1----:R-:W-:-:S04]  /*bc60*/  IMAD.WIDE.U32 R64, R60, UR5, R64 ;  /* 0x000000053c407c25 */ /* 0x002fc8000f8e0040 */
[----:B------:R-:W-:Y:S01]  /*bc70*/  IMAD R65, R61, UR5, R65 ;  /* 0x000000053d417c24 */ /* 0x000fe2000f8e0241 */
[----:B------:R-:W1:Y:S01]  /*bc80*/  LDCU UR5, c[0x0][0x394] ;  /* 0x00007280ff0577ac */ /* 0x000e620008000800 */
[----:B0-----:R-:W-:-:S04]  /*bc90*/  IMAD.WIDE.U32 R60, R0, R76, R64 ;  /* 0x0000004c003c7225 */ /* 0x001fc800078e0040 */
[----:B--2---:R-:W-:Y:S01]  /*bca0*/  IMAD R55, R0, R77, R61 ;  /* 0x0000004d00377224 */ /* 0x004fe200078e023d */
[----:B------:R-:W-:-:S04]  /*bcb0*/  IADD3 R60, P0, PT, R21, R60, RZ ;  /* 0x0000003c153c7210 */ /* 0x000fc80007f1e0ff */
[----:B---3--:R-:W-:Y:S02]  /*bcc0*/  IADD3.X R23, PT, PT, RZ, R55, RZ, P0, !PT ;  /* 0x00000037ff177210 */ /* 0x008fe400007fe4ff */
[----:B------:R-:W-:-:S04]  /*bcd0*/  LEA R54, P3, R60, UR6, 0x1 ;  /* 0x000000063c367c11 */ /* 0x000fc8000f8608ff */
[----:B------:R-:W-:Y:S02]  /*bce0*/  LEA.HI.X R55, R60, UR7, R23, 0x1, P3 ;  /* 0x000000073c377c11 */ /* 0x000fe400098f0c17 */
[-C--:B----4-:R-:W-:Y:S02]  /*bcf0*/  ISETP.GE.AND P1, PT, R67, R62.reuse, PT ;  /* 0x0000003e4300720c */ /* 0x090fe40003f26270 */
        /* <DEDUP_REMOVED lines=15> */
[-C--:B------:R-:W-:Y:S02]  /*bdf0*/  ISETP.GE.AND P0, PT, R69, R62.reuse, PT ;  /* 0x0000003e4500720c */ /* 0x080fe40003f06270 */
[----:B------:R-:W-:Y:S01]  /*be00*/  IADD3 R6, PT, PT, R6, 0x1, RZ ;  /* 0x0000000106067810 */ /* 0x000fe20007ffe0ff */
[----:B------:R0:W-:Y:S01]  /*be10*/  @!P1 STG.E.U16 desc[UR18][R54.64+0x200], R41 ;  /* 0x0002002936009986 */ /* 0x0001e2000c101512 */
[----:B------:R-:W-:-:S03]  /*be20*/  ISETP.GE.AND P1, PT, R91, R62, PT ;  /* 0x0000003e5b00720c */ /* 0x000fc60003f26270 */
        /* <DEDUP_REMOVED lines=9> */
[----:B-1----:R-:W-:-:S03]  /*bec0*/  ISETP.GE.AND P0, PT, R6, UR5, PT ;  /* 0x0000000506007c0c */ /* 0x002fc6000bf06270 */
[----:B------:R0:W-:Y:S01]  /*bed0*/  @!P1 STG.E.U16 desc[UR18][R54.64+0x3c0], R57 ;  /* 0x0003c03936009986 */ /* 0x0001e2000c101512 */
[----:B------:R-:W-:-:S03]  /*bee0*/  IADD3 R11, P1, PT, R11, 0x800, RZ ;  /* 0x000008000b0b7810 */ /* 0x000fc60007f3e0ff */
[----:B------:R0:W-:Y:S01]  /*bef0*/  @!P4 STG.E.U16 desc[UR18][R54.64+0x280], R45 ;  /* 0x0002802d3600c986 */ /* 0x0001e2000c101512 */
[----:B------:R-:W-:-:S03]  /*bf00*/  IADD3 R8, P4, PT, R8, 0x400, RZ ;  /* 0x0000040008087810 */ /* 0x000fc60007f9e0ff */
[----:B------:R0:W-:Y:S01]  /*bf10*/  @!P3 STG.E.U16 desc[UR18][R54.64+0x340], R51 ;  /* 0x000340333600b986 */ /* 0x0001e2000c101512 */
[----:B------:R-:W-:-:S03]  /*bf20*/  IADD3 R7, P3, PT, R7, 0x400, RZ ;  /* 0x0000040007077810 */ /* 0x000fc60007f7e0ff */
[----:B------:R0:W-:Y:S01]  /*bf30*/  @!P2 STG.E.U16 desc[UR18][R54.64+0x380], R53 ;  /* 0x000380353600a986 */ /* 0x0001e2000c101512 */
[----:B------:R-:W-:Y:S01]  /*bf40*/  IADD3 R13, P2, PT, R13, 0x800, RZ ;  /* 0x000008000d0d7810 */ /* 0x000fe20007f5e0ff */
[----:B------:R-:W-:Y:S01]  /*bf50*/  IMAD.X R15, RZ, RZ, R15, P1 ;  /* 0x000000ffff0f7224 */ /* 0x000fe200008e060f */
[----:B------:R-:W-:Y:S02]  /*bf60*/  IADD3.X R10, PT, PT, RZ, R10, RZ, P3, !PT ;  /* 0x0000000aff0a7210 */ /* 0x000fe40001ffe4ff */
[----:B------:R-:W-:Y:S02]  /*bf70*/  IADD3.X R17, PT, PT, RZ, R17, RZ, P2, !PT ;  /* 0x00000011ff117210 */ /* 0x000fe400017fe4ff */
[----:B------:R-:W-:Y:S01]  /*bf80*/  IADD3.X R9, PT, PT, RZ, R9, RZ, P4, !PT ;  /* 0x00000009ff097210 */ /* 0x000fe200027fe4ff */
[----:B------:R-:W-:Y:S06]  /*bf90*/  @!P0 BRA `(.L_x_1614) ;  /* 0xffffff4800248947 */ /* 0x000fec000383ffff */
[----:B------:R-:W-:Y:S05]  /*bfa0*/  EXIT ;  /* 0x000000000000794d */ /* 0x000fea0003800000 */
.L_x_1615:
        /* <DEDUP_REMOVED lines=13> */
.L_x_5037:


//--------------------- .text._Z25selective_scan_fwd_kernelI32Selective_Scan_fwd_kernel_traitsILi32ELi16ELi1ELb1ELb0ELb0ELb0EN3c108BFloat16ENS1_7complexIfEEEEv13SSMParamsBase --------------------------
	.section	.text._Z25selective_scan_fwd_kernelI32Selective_Scan_fwd_kernel_traitsILi32ELi16ELi1ELb1ELb0ELb0ELb0EN3c108BFloat16ENS1_7complexIfEEEEv13SSMParamsBase,"ax",@progbits
	.align	128
        .global         _Z25selective_scan_fwd_kernelI32Selective_Scan_fwd_kernel_traitsILi32ELi16ELi1ELb1ELb0ELb0ELb0EN3c108BFloat16ENS1_7complexIfEEEEv13SSMParamsBase
        .type           _Z25selective_scan_fwd_kernelI32Selective_Scan_fwd_kernel_traitsILi32ELi16ELi1ELb1ELb0ELb0ELb0EN3c108BFloat16ENS1_7complexIfEEEEv13SSMParamsBase,@function
        .size           _Z25selective_scan_fwd_kernelI32Selective_Scan_fwd_kernel_traitsILi32ELi16ELi1ELb1ELb0ELb0ELb0EN3c108BFloat16ENS1_7complexIfEEEEv13SSMParamsBase,(.L_x_5038 - _Z25selective_scan_fwd_kernelI32Selective_Scan_fwd_kernel_traitsILi32ELi16ELi1ELb1ELb0ELb0ELb0EN3c108BFloat16ENS1_7complexIfEEEEv13SSMParamsBase)
        .other          _Z25selective_scan_fwd_kernelI32Selective_Scan_fwd_kernel_traitsILi32ELi16ELi1ELb1ELb0ELb0ELb0EN3c108BFloat16ENS1_7complexIfEEEEv13SSMParamsBase,@"STO_CUDA_ENTRY STV_DEFAULT"
_Z25selective_scan_fwd_kernelI32Selective_Scan_fwd_kernel_traitsILi32ELi16ELi1ELb1ELb0ELb0ELb0EN3c108BFloat16ENS1_7complexIfEEEEv13SSMParamsBase:
.text._Z25selective_scan_fwd_kernelI32Selective_Scan_fwd_kernel_traitsILi32ELi16ELi1ELb1ELb0ELb0ELb0EN3c108BFloat16ENS1_7complexIfEEEEv13SSMParamsBase:
        /* <DEDUP_REMOVED lines=29> */
[----:B------:R-:W0:Y:S01]  /*01d0*/  LDC R0, c[0x0][0x384] ;  /* 0x0000e100ff007b82 */ /* 0x000e220000000800 */
[----:B------:R-:W2:Y:S01]  /*01e0*/  S2R R44, SR_TID.X ;  /* 0x00000000002c7919 */ /* 0x000ea20000002100 */
[----:B------:R-:W-:Y:S01]  /*01f0*/  MOV R3, UR5 ;  /* 0x0000000500037c02 */ /* 0x000fe20008000f00 */
[----:B------:R-:W3:Y:S01]  /*0200*/  LDCU.64 UR12, c[0x0][0x3d8] ;  /* 0x00007b00ff0c77ac */ /* 0x000ee20008000a00 */
[----:B------:R-:W-:Y:S02]  /*0210*/  MOV R4, UR6 ;  /* 0x0000000600047c02 */ /* 0x000fe40008000f00 */
[----:B------:R-:W-:Y:S01]  /*0220*/  MOV R5, UR7 ;  /* 0x0000000700057c02 */ /* 0x000fe20008000f00 */
[----:B------:R-:W3:Y:S01]  /*0230*/  LDCU.64 UR6, c[0x0][0x3b8] ;  /* 0x00007700ff0677ac */ /* 0x000ee20008000a00 */
[----:B------:R-:W-:Y:S01]  /*0240*/  MOV R2, UR4 ;  /* 0x0000000400027c02 */ /* 0x000fe20008000f00 */
[----:B------:R-:W2:Y:S01]  /*0250*/  LDC.64 R12, c[0x0][0x450] ;  /* 0x00011400ff0c7b82 */ /* 0x000ea20000000a00 */
[----:B------:R-:W-:Y:S01]  /*0260*/  MOV R3, UR9 ;  /* 0x0000000900037c02 */ /* 0x000fe20008000f00 */
[----:B------:R-:W2:Y:S01]  /*0270*/  LDCU UR4, c[0x0][0x38c] ;  /* 0x00007180ff0477ac */ /* 0x000ea20008000800 */
[----:B------:R-:W-:-:S02]  /*0280*/  MOV R5, UR8 ;  /* 0x0000000800057c02 */ /* 0x000fc40008000f00 */
[----:B------:R-:W-:Y:S01]  /*0290*/  MOV R36, RZ ;  /* 0x000000ff00247202 */ /* 0x000fe20000000f00 */
[----:B------:R-:W3:Y:S01]  /*02a0*/  LDCU.64 UR8, c[0x0][0x3a0] ;  /* 0x00007400ff0877ac */ /* 0x000ee20008000a00 */
[C---:B------:R-:W-:Y:S01]  /*02b0*/  IMAD.WIDE.U32 R2, R47.reuse, UR10, R2 ;  /* 0x0000000a2f027c25 */ /* 0x040fe2000f8e0002 */
[----:B------:R-:W2:Y:S03]  /*02c0*/  LDC.64 R14, c[0x0][0x448] ;  /* 0x00011200ff0e7b82 */ /* 0x000ea60000000a00 */
[C---:B------:R-:W-:Y:S01]  /*02d0*/  IMAD R35, R47.reuse, UR11, R3 ;  /* 0x0000000b2f237c24 */ /* 0x040fe2000f8e0203 */
[----:B----4-:R-:W-:Y:S01]  /*02e0*/  LEA R34, P0, R2, R6, 0x1 ;  /* 0x0000000602227211 */ /* 0x010fe200078008ff */
[----:B------:R-:W-:-:S03]  /*02f0*/  IMAD.WIDE.U32 R4, R47, UR14, R4 ;  /* 0x0000000e2f047c25 */ /* 0x000fc6000f8e0004 */
[----:B------:R-:W4:Y:S01]  /*0300*/  LDC.64 R16, c[0x0][0x440] ;  /* 0x00011000ff107b82 */ /* 0x000f220000000a00 */
[----:B0-----:R-:W-:Y:S01]  /*0310*/  IMAD R0, R0, UR18, R47 ;  /* 0x0000001200007c24 */ /* 0x001fe2000f8e022f */
[----:B------:R-:W-:Y:S01]  /*0320*/  LEA.HI.X R35, R2, R7, R35, 0x1, P0 ;  /* 0x0000000702237211 */ /* 0x000fe200000f0c23 */
[C---:B------:R-:W-:Y:S01]  /*0330*/  IMAD R33, R47.reuse, UR15, R5 ;  /* 0x0000000f2f217c24 */ /* 0x040fe2000f8e0205 */
[----:B-1----:R-:W-:Y:S01]  /*0340*/  LEA R32, P0, R4, R8, 0x1 ;  /* 0x0000000804207211 */ /* 0x002fe200078008ff */
[----:B------:R-:W-:Y:S02]  /*0350*/  IMAD R0, R0, R11, RZ ;  /* 0x0000000b00007224 */ /* 0x000fe400078e02ff */
[C---:B---3--:R-:W-:Y:S01]  /*0360*/  IMAD.WIDE.U32 R2, R47.reuse, UR6, RZ ;  /* 0x000000062f027c25 */ /* 0x048fe2000f8e00ff */
[----:B------:R-:W0:Y:S01]  /*0370*/  S2UR UR5, SR_CgaCtaId ;  /* 0x00000000000579c3 */ /* 0x000e220000008800 */
[----:B------:R-:W-:Y:S02]  /*0380*/  LEA.HI.X R33, R4, R9, R33, 0x1, P0 ;  /* 0x0000000904217211 */ /* 0x000fe400000f0c21 */
[----:B------:R-:W-:-:S04]  /*0390*/  IMAD.WIDE.U32 R40, R47, UR12, RZ ;  /* 0x0000000c2f287c25 */ /* 0x000fc8000f8e00ff */
[C---:B------:R-:W-:Y:S01]  /*03a0*/  IMAD.WIDE.U32 R38, R47.reuse, UR8, RZ ;  /* 0x000000082f267c25 */ /* 0x040fe2000f8e00ff */
[----:B--2---:R-:W-:Y:S02]  /*03b0*/  LEA R43, P0, R40, R12, 0x3 ;  /* 0x0000000c282b7211 */ /* 0x004fe400078018ff */
[----:B------:R-:W-:Y:S01]  /*03c0*/  LEA R42, P1, R2, R14, 0x3 ;  /* 0x0000000e022a7211 */ /* 0x000fe200078218ff */
[----:B------:R-:W-:Y:S01]  /*03d0*/  IMAD R37, R0, UR4, RZ ;  /* 0x0000000400257c24 */ /* 0x000fe2000f8e02ff */
[----:B------:R-:W-:Y:S01]  /*03e0*/  SHF.L.U32 R0, R44, 0x1, RZ ;  /* 0x000000012c007819 */ /* 0x000fe200000006ff */
[C---:B------:R-:W-:Y:S01]  /*03f0*/  IMAD R4, R47.reuse, UR7, R3 ;  /* 0x000000072f047c24 */ /* 0x040fe2000f8e0203 */
[----:B------:R-:W-:Y:S01]  /*0400*/  UMOV UR4, 0x400 ;  /* 0x0000040000047882 */ /* 0x000fe20000000000 */
[C---:B------:R-:W-:Y:S01]  /*0410*/  IMAD R5, R47.reuse, UR13, R41 ;  /* 0x0000000d2f057c24 */ /* 0x040fe2000f8e0229 */
[----:B----4-:R-:W-:Y:S01]  /*0420*/  LEA R41, P2, R38, R16, 0x3 ;  /* 0x0000001026297211 */ /* 0x010fe200078418ff */
[----:B------:R-:W-:Y:S01]  /*0430*/  IMAD R3, R47, UR9, R39 ;  /* 0x000000092f037c24 */ /* 0x000fe2000f8e0227 */
[----:B------:R-:W-:Y:S01]  /*0440*/  LOP3.LUT R31, R0, 0x7c0, RZ, 0xc0, !PT ;  /* 0x000007c0001f7812 */ /* 0x000fe200078ec0ff */
[----:B------:R-:W1:Y:S01]  /*0450*/  LDCU.U8 UR7, c[0x0][0x39e] ;  /* 0x000073c0ff0777ac */ /* 0x000e620008000000 */
[----:B------:R-:W-:-:S02]  /*0460*/  LEA.HI.X R40, R40, R13, R5, 0x3, P0 ;  /* 0x0000000d28287211 */ /* 0x000fc400000f1c05 */
[----:B------:R-:W-:Y:S02]  /*0470*/  LEA.HI.X R39, R2, R15, R4, 0x3, P1 ;  /* 0x0000000f02277211 */ /* 0x000fe400008f1c04 */
[----:B------:R-:W-:Y:S01]  /*0480*/  LEA.HI.X R38, R38, R17, R3, 0x3, P2 ;  /* 0x0000001126267211 */ /* 0x000fe200010f1c03 */
[----:B0-----:R-:W-:Y:S01]  /*0490*/  ULEA UR4, UR5, UR4, 0x18 ;  /* 0x0000000405047291 */ /* 0x001fe2000f8ec0ff */
[----:B------:R-:W-:-:S11]  /*04a0*/  LOP3.LUT R31, R31, 0x1f, R44, 0xf8, !PT ;  /* 0x0000001f1f1f7812 */ /* 0x000fd600078ef82c */
.L_x_1652:
[----:B------:R-:W-:Y:S01]  /*04b0*/  BAR.SYNC.DEFER_BLOCKING 0x0 ;  /* 0x0000000000007b1d */ /* 0x000fe20000010000 */
[----:B--2---:R-:W-:-:S05]  /*04c0*/  IMAD.WIDE.U32 R2, R31, 0x10, R34 ;  /* 0x000000101f027825 */ /* 0x004fca00078e0022 */
[----:B------:R-:W0:Y:S01]  /*04d0*/  S2R R30, SR_LANEID ;  /* 0x00000000001e7919 */ /* 0x000e220000000000 */
[----:B------:R-:W-:Y:S01]  /*04e0*/  IMAD.WIDE.U32 R20, R31, 0x10, R32 ;  /* 0x000000101f147825 */ /* 0x000fe200078e0020 */
[----:B------:R-:W2:Y:S01]  /*04f0*/  LDC R97, c[0x0][0x38c] ;  /* 0x0000e300ff617b82 */ /* 0x000ea20000000800 */
[----:B------:R-:W3:Y:S04]  /*0500*/  LDG.E.128 R4, desc[UR16][R2.64] ;  /* 0x0000001002047981 */ /* 0x000ee8000c1e1d00 */
[----:B------:R-:W4:Y:S01]  /*0510*/  LDG.E.128 R16, desc[UR16][R2.64+0x200] ;  /* 0x0002001002107981 */ /* 0x000f22000c1e1d00 */
[----:B0-----:R-:W-:-:S04]  /*0520*/  LEA R29, R30, UR4, 0x4 ;  /* 0x000000041e1d7c11 */ /* 0x001fc8000f8e20ff */
[----:B------:R-:W-:Y:S01]  /*0530*/  LEA R28, R30, R29, 0x4 ;  /* 0x0000001d1e1c7211 */ /* 0x000fe200078e20ff */
[----:B---3--:R-:W-:Y:S04]  /*0540*/  STS.128 [R29], R4 ;  /* 0x000000041d007388 */ /* 0x008fe80000000c00 */
[----:B----4-:R-:W-:Y:S01]  /*0550*/  STS.128 [R29+0x200], R16 ;  /* 0x000200101d007388 */ /* 0x010fe20000000c00 */
[----:B------:R-:W-:-:S03]  /*0560*/  NOP ;  /* 0x0000000000007918 */ /* 0x000fc60000000000 */
[----:B------:R-:W-:Y:S04]  /*0570*/  LDS.128 R12, [R28] ;  /* 0x000000001c0c7984 */ /* 0x000fe80000000c00 */
[----:B------:R-:W-:Y:S01]  /*0580*/  LDS.128 R8, [R28+0x10] ;  /* 0x000010001c087984 */ /* 0x000fe20000000c00 */
[----:B------:R-:W-:Y:S06]  /*0590*/  BAR.SYNC.DEFER_BLOCKING 0x0 ;  /* 0x0000000000007b1d */ /* 0x000fec0000010000 */
[----:B------:R-:W3:Y:S04]  /*05a0*/  LDG.E.128 R24, desc[UR16][R20.64] ;  /* 0x0000001014187981 */ /* 0x000ee8000c1e1d00 */
[----:B------:R-:W4:Y:S01]  /*05b0*/  LDG.E.128 R48, desc[UR16][R20.64+0x200] ;  /* 0x0002001014307981 */ /* 0x000f22000c1e1d00 */
[----:B------:R-:W-:Y:S01]  /*05c0*/  BSSY.RECONVERGENT B0, `(.L_x_1616) ;  /* 0x000003a000007945 */ /* 0x000fe20003800200 */
[----:B--2---:R-:W-:-:S02]  /*05d0*/  ISETP.GE.AND P4, PT, R97, 0x1, PT ;  /* 0x000000016100780c */ /* 0x004fc40003f86270 */
[----:B---3--:R-:W-:Y:S04]  /*05e0*/  STS.128 [R29], R24 ;  /* 0x000000181d007388 */ /* 0x008fe80000000c00 */
[----:B----4-:R-:W-:Y:S01]  /*05f0*/  STS.128 [R29+0x200], R48 ;  /* 0x000200301d007388 */ /* 0x010fe20000000c00 */
[----:B------:R-:W-:-:S03]  /*0600*/  NOP ;  /* 0x0000000000007918 */ /* 0x000fc60000000000 */
[----:B------:R-:W0:Y:S04]  /*0610*/  LDS.128 R16, [R28] ;  /* 0x000000001c107984 */ /* 0x000e280000000c00 */
[----:B------:R-:W2:Y:S01]  /*0620*/  LDS.128 R4, [R28+0x10] ;  /* 0x000010001c047984 */ /* 0x000ea20000000c00 */
        /* <DEDUP_REMOVED lines=11> */
[----:B-1----:R-:W-:Y:S02]  /*06e0*/  ISETP.EQ.OR P1, PT, RZ, UR7, P1 ;  /* 0x00000007ff007c0c */ /* 0x002fe40008f22670 */
[----:B--2---:R-:W-:Y:S01]  /*06f0*/  SHF.L.U32 R58, R4, 0x10, RZ ;  /* 0x00000010043a7819 */ /* 0x004fe200000006ff */
        /* <DEDUP_REMOVED lines=38> */
.L_x_1617:
[----:B------:R-:W-:Y:S05]  /*0960*/  BSYNC.RECONVERGENT B0 ;  /* 0x0000000000007941 */ /* 0x000fea0003800200 */
.L_x_1616:
        /* <DEDUP_REMOVED lines=39> */
.L_x_1619:
[----:B------:R-:W-:Y:S05]  /*0be0*/  BSYNC.RECONVERGENT B0 ;  /* 0x0000000000007941 */ /* 0x000fea0003800200 */
.L_x_1618:
[----:B------:R-:W-:Y:S01]  /*0bf0*/  SHF.L.U32 R62, R5, 0x10, RZ ;  /* 0x00000010053e7819 */ /* 0x000fe200000006ff */
[----:B------:R-:W-:Y:S01]  /*0c00*/  BSSY.RECONVERGENT B0, `(.L_x_1620) ;  /* 0x0000026000007945 */ /* 0x000fe20003800200 */
[C---:B------:R-:W-:Y:S02]  /*0c10*/  SHF.L.U32 R69, R13.reuse, 0x10, RZ ;  /* 0x000000100d457819 */ /* 0x040fe400000006ff */
        /* <DEDUP_REMOVED lines=36> */
.L_x_1621:
[----:B------:R-:W-:Y:S05]  /*0e60*/  BSYNC.RECONVERGENT B0 ;  /* 0x0000000000007941 */ /* 0x000fea0003800200 */
.L_x_1620:
        /* <DEDUP_REMOVED lines=41> */
.L_x_1623:
[----:B------:R-:W-:Y:S05]  /*1100*/  BSYNC.RECONVERGENT B0 ;  /* 0x0000000000007941 */ /* 0x000fea0003800200 */
.L_x_1622:
[----:B------:R-:W-:Y:S01]  /*1110*/  SHF.L.U32 R66, R6, 0x10, RZ ;  /* 0x0000001006427819 */ /* 0x000fe200000006ff */
[----:B------:R-:W-:Y:S01]  /*1120*/  BSSY.RECONVERGENT B0, `(.L_x_1624) ;  /* 0x0000026000007945 */ /* 0x000fe20003800200 */
[----:B------:R-:W-:Y:S02]  /*1130*/  SHF.L.U32 R81, R8, 0x10, RZ ;  /* 0x0000001008517819 */ /* 0x000fe400000006ff */
[C---:B------:R-:W-:Y:S01]  /*1140*/  SHF.L.U32 R85, R9.reuse, 0x10, RZ ;  /* 0x0000001009557819 */ /* 0x040fe200000006ff */
        /* <DEDUP_REMOVED lines=35> */
.L_x_1625:
[----:B------:R-:W-:Y:S05]  /*1380*/  BSYNC.RECONVERGENT B0 ;  /* 0x0000000000007941 */ /* 0x000fea0003800200 */
.L_x_1624:
        /* <DEDUP_REMOVED lines=41> */
.L_x_1627:
[----:B------:R-:W-:Y:S05]  /*1620*/  BSYNC.RECONVERGENT B0 ;  /* 0x0000000000007941 */ /* 0x000fea0003800200 */
.L_x_1626:
[----:B------:R-:W-:Y:S01]  /*1630*/  SHF.L.U32 R70, R7, 0x10, RZ ;  /* 0x0000001007467819 */ /* 0x000fe200000006ff */
[----:B------:R-:W-:Y:S01]  /*1640*/  BSSY.RECONVERGENT B0, `(.L_x_1628) ;  /* 0x0000026000007945 */ /* 0x000fe20003800200 */
[----:B------:R-:W-:Y:S02]  /*1650*/  FSETP.GTU.FTZ.AND P5, PT, R68, 20, PT ;  /* 0x41a000004400780b */ /* 0x000fe40003fbc000 */
[----:B------:R-:W-:Y:S01]  /*1660*/  PRMT R4, R4, 0x7632, R4 ;  /* 0x0000763204047816 */ /* 0x000fe20000000004 */
[----:B------:R-:W-:Y:S01]  /*1670*/  FADD.FTZ R70, R70, R45 ;  /* 0x0000002d46467221 */ /* 0x000fe20000010000 */
[----:B------:R-:W-:Y:S02]  /*1680*/  PRMT R5, R5, 0x7632, R5 ;  /* 0x0000763205057816 */ /* 0x000fe40000000005 */
        /* <DEDUP_REMOVED lines=33> */
.L_x_1629:
[----:B------:R-:W-:Y:S05]  /*18a0*/  BSYNC.RECONVERGENT B0 ;  /* 0x0000000000007941 */ /* 0x000fea0003800200 */
.L_x_1628:
        /* <DEDUP_REMOVED lines=41> */
.L_x_1631:
[----:B------:R-:W-:Y:S05]  /*1b40*/  BSYNC.RECONVERGENT B0 ;  /* 0x0000000000007941 */ /* 0x000fea0003800200 */
.L_x_1630:
        /* <DEDUP_REMOVED lines=40> */
.L_x_1633:
[----:B------:R-:W-:Y:S05]  /*1dd0*/  BSYNC.RECONVERGENT B0 ;  /* 0x0000000000007941 */ /* 0x000fea0003800200 */
.L_x_1632:
        /* <DEDUP_REMOVED lines=41> */
.L_x_1635:
[----:B------:R-:W-:Y:S05]  /*2070*/  BSYNC.RECONVERGENT B0 ;  /* 0x0000000000007941 */ /* 0x000fea0003800200 */
.L_x_1634:
        /* <DEDUP_REMOVED lines=39> */
.L_x_1637:
[----:B------:R-:W-:Y:S05]  /*22f0*/  BSYNC.RECONVERGENT B0 ;  /* 0x0000000000007941 */ /* 0x000fea0003800200 */
.L_x_1636:
        /* <DEDUP_REMOVED lines=43> */
.L_x_1639:
[----:B------:R-:W-:Y:S05]  /*25b0*/  BSYNC.RECONVERGENT B0 ;  /* 0x0000000000007941 */ /* 0x000fea0003800200 */
.L_x_1638:
        /* <DEDUP_REMOVED lines=32> */
.L_x_1641:
[----:B------:R-:W-:Y:S05]  /*27c0*/  BSYNC.RECONVERGENT B0 ;  /* 0x0000000000007941 */ /* 0x000fea0003800200 */
.L_x_1640:
        /* <DEDUP_REMOVED lines=32> */
.L_x_1643:
[----:B------:R-:W-:Y:S05]  /*29d0*/  BSYNC.RECONVERGENT B0 ;  /* 0x0000000000007941 */ /* 0x000fea0003800200 */
.L_x_1642:
        /* <DEDUP_REMOVED lines=32> */
.L_x_1645:
[----:B------:R-:W-:Y:S05]  /*2be0*/  BSYNC.RECONVERGENT B0 ;  /* 0x0000000000007941 */ /* 0x000fea0003800200 */
.L_x_1644:
        /* <DEDUP_REMOVED lines=32> */
.L_x_1647:
[----:B------:R-:W-:Y:S05]  /*2df0*/  BSYNC.RECONVERGENT B0 ;  /* 0x0000000000007941 */ /* 0x000fea0003800200 */
.L_x_1646:
        /* <DEDUP_REMOVED lines=20> */
[C---:B------:R-:W-:Y:S01]  /*2f40*/  ISETP.NE.AND P0, PT, R36.reuse, RZ, PT ;  /* 0x000000ff2400720c */ /* 0x040fe20003f05270 */
[----:B------:R-:W-:Y:S02]  /*2f50*/  IMAD R96, R36, R97, RZ ;  /* 0x0000006124607224 */ /* 0x000fe400078e02ff */
[----:B------:R-:W-:Y:S01]  /*2f60*/  FMUL.FTZ R95, R95, R78 ;  /* 0x0000004e5f5f7220 */ /* 0x000fe20000410000 */
[----:B------:R-:W-:Y:S01]  /*2f70*/  IADD3 R97, PT, PT, -R97, RZ, RZ ;  /* 0x000000ff61617210 */ /* 0x000fe20007ffe1ff */
[----:B------:R-:W-:Y:S01]  /*2f80*/  UIADD3 UR5, UPT, UPT, UR4, 0x470, URZ ;  /* 0x0000047004057890 */ /* 0x000fe2000fffe0ff */
[----:B------:R-:W-:Y:S01]  /*2f90*/  MOV R99, R41 ;  /* 0x0000002900637202 */ /* 0x000fe20000000f00 */
[----:B------:R-:W1:Y:S01]  /*2fa0*/  LDC.64 R18, c[0x0][0x3c0] ;  /* 0x0000f000ff127b82 */ /* 0x000e620000000a00 */
[----:B------:R-:W-:Y:S02]  /*2fb0*/  MOV R98, R38 ;  /* 0x0000002600627202 */ /* 0x000fe40000000f00 */
[----:B------:R-:W-:-:S02]  /*2fc0*/  MOV R101, R42 ;  /* 0x0000002a00657202 */ /* 0x000fc40000000f00 */
[----:B------:R-:W-:Y:S02]  /*2fd0*/  ISETP.EQ.AND P0, PT, R44, RZ, P0 ;  /* 0x000000ff2c00720c */ /* 0x000fe40000702270 */
[----:B------:R-:W-:Y:S01]  /*2fe0*/  MOV R100, R39 ;  /* 0x0000002700647202 */ /* 0x000fe20000000f00 */
[----:B------:R-:W2:Y:S01]  /*2ff0*/  LDC.64 R20, c[0x0][0x3a8] ;  /* 0x0000ea00ff147b82 */ /* 0x000ea20000000a00 */
[----:B------:R-:W-:Y:S02]  /*3000*/  MOV R103, R43 ;  /* 0x0000002b00677202 */ /* 0x000fe40000000f00 */
[----:B------:R-:W-:-:S05]  /*3010*/  MOV R102, R40 ;  /* 0x0000002800667202 */ /* 0x000fca0000000f00 */
[----:B------:R-:W3:Y:S01]  /*3020*/  LDC.64 R2, c[0x0][0x480] ;  /* 0x00012000ff027b82 */ /* 0x000ee20000000a00 */
[----:B0-----:R-:W-:Y:S02]  /*3030*/  SHF.L.U64.HI R17, R16, 0x3, R17 ;  /* 0x0000000310117819 */ /* 0x001fe40000010211 */
[----:B-1----:R-:W-:Y:S02]  /*3040*/  SHF.L.U64.HI R19, R18, 0x3, R19 ;  /* 0x0000000312137819 */ /* 0x002fe40000010213 */
[----:B--2---:R-:W-:-:S07]  /*3050*/  SHF.L.U64.HI R21, R20, 0x3, R21 ;  /* 0x0000000314157819 */ /* 0x004fce0000010215 */
.L_x_1651:
[----:B------:R-:W-:Y:S02]  /*3060*/  MOV R4, R99 ;  /* 0x0000006300047202 */ /* 0x000fe40000000f00 */
[----:B------:R-:W-:-:S06]  /*3070*/  MOV R5, R98 ;  /* 0x0000006200057202 */ /* 0x000fcc0000000f00 */
[----:B------:R-:W2:Y:S01]  /*3080*/  LDG.E.64 R4, desc[UR16][R4.64] ;  /* 0x0000001004047981 */ /* 0x000ea2000c1e1b00 */
[----:B------:R-:W-:Y:S01]  /*3090*/  ISETP.GE.AND P1, PT, R30, 0x1, PT ;  /* 0x000000011e00780c */ /* 0x000fe20003f26270 */
[----:B--2---:R-:W-:Y:S01]  /*30a0*/  FMUL.FTZ R7, R4, 1.4426950216293334961 ;  /* 0x3fb8aa3b04077820 */ /* 0x004fe20000410000 */
[C---:B------:R-:W-:Y:S01]  /*30b0*/  FMUL.FTZ R0, R5.reuse, R48 ;  /* 0x0000003005007220 */ /* 0x040fe20000410000 */
[-C--:B------:R-:W-:Y:S02]  /*30c0*/  FMUL.FTZ R6, R5, R56.reuse ;  /* 0x0000003805067220 */ /* 0x080fe40000410000 */
[----:B------:R-:W-:Y:S01]  /*30d0*/  FMUL.FTZ R4, R7, R56 ;  /* 0x0000003807047220 */ /* 0x000fe20000410000 */
[----:B------:R-:W-:Y:S01]  /*30e0*/  FMUL.RZ R8, R0, 0.15915493667125701904 ;  /* 0x3e22f98300087820 */ /* 0x000fe2000040c000 */
[----:B------:R-:W-:Y:S01]  /*30f0*/  FMUL.RZ R9, R6, 0.15915493667125701904 ;  /* 0x3e22f98306097820 */ /* 0x000fe2000040c000 */
[----:B------:R-:W-:Y:S01]  /*3100*/  FMUL.FTZ R6, R5, R50 ;  /* 0x0000003205067220 */ /* 0x000fe20000410000 */
[----:B------:R0:W-:Y:S01]  /*3110*/  MUFU.EX2 R105, R4 ;  /* 0x0000000400697308 */ /* 0x0001e20000000800 */
[C---:B------:R-:W-:Y:S01]  /*3120*/  FMUL.FTZ R0, R7.reuse, R48 ;  /* 0x0000003007007220 */ /* 0x040fe20000410000 */
[C---:B------:R-:W-:Y:S01]  /*3130*/  FMUL.FTZ R23, R7.reuse, R64 ;  /* 0x0000004007177220 */ /* 0x040fe20000410000 */
[----:B------:R-:W-:Y:S01]  /*3140*/  FMUL.RZ R10, R6, 0.15915493667125701904 ;  /* 0x3e22f983060a7820 */ /* 0x000fe2000040c000 */
[----:B------:R-:W-:Y:S01]  /*3150*/  MUFU.SIN R15, R8 ;  /* 0x00000008000f7308 */ /* 0x000fe20000000400 */
[C---:B------:R-:W-:Y:S01]  /*3160*/  FMUL.FTZ R6, R7.reuse, R50 ;  /* 0x0000003207067220 */ /* 0x040fe20000410000 */
[C---:B------:R-:W-:Y:S01]  /*3170*/  FMUL.FTZ R13, R7.reuse, R68 ;  /* 0x00000044070d7220 */ /* 0x040fe20000410000 */
[C---:B------:R-:W-:Y:S01]  /*3180*/  FMUL.FTZ R12, R7.reuse, R54 ;  /* 0x00000036070c7220 */ /* 0x040fe20000410000 */
[----:B------:R-:W-:Y:S01]  /*3190*/  FMUL.FTZ R134, R7, R70 ;  /* 0x0000004607867220 */ /* 0x000fe20000410000 */
[----:B0-----:R-:W-:-:S03]  /*31a0*/  FMUL.FTZ R4, R5, R52 ;  /* 0x0000003405047220 */ /* 0x001fc60000410000 */
[----:B------:R0:W1:Y:S08]  /*31b0*/  MUFU.COS R25, R8 ;  /* 0x0000000800197308 */ /* 0x0000700000000000 */
[----:B------:R-:W-:Y:S01]  /*31c0*/  MUFU.SIN R26, R9 ;  /* 0x00000009001a7308 */ /* 0x000fe20000000400 */
[----:B0-----:R-:W-:-:S04]  /*31d0*/  FMUL.FTZ R8, R5, R60 ;  /* 0x0000003c05087220 */ /* 0x001fc80000410000 */
[----:B------:R-:W-:Y:S01]  /*31e0*/  FMUL.RZ R11, R8, 0.15915493667125701904 ;  /* 0x3e22f983080b7820 */ /* 0x000fe2000040c000 */
[C---:B------:R-:W-:Y:S02]  /*31f0*/  FMUL.FTZ R8, R7.reuse, R60 ;  /* 0x0000003c07087220 */ /* 0x040fe40000410000 */
[----:B------:R0:W2:Y:S08]  /*3200*/  MUFU.COS R106, R9 ;  /* 0x00000009006a7308 */ /* 0x0000b00000000000 */
[----:B------:R-:W-:Y:S01]  /*3210*/  MUFU.EX2 R109, R8 ;  /* 0x00000008006d7308 */ /* 0x000fe20000000800 */
[----:B0-----:R-:W-:Y:S01]  /*3220*/  FMUL.RZ R9, R4, 0.15915493667125701904 ;  /* 0x3e22f98304097820 */ /* 0x001fe2000040c000 */
[----:B------:R-:W-:-:S02]  /*3230*/  FMUL.FTZ R4, R7, R52 ;  /* 0x0000003407047220 */ /* 0x000fc40000410000 */
[----:B------:R0:W-:Y:S04]  /*3240*/  MUFU.EX2 R107, R6 ;  /* 0x00000006006b7308 */ /* 0x0001e80000000800 */
[----:B------:R4:W-:Y:S04]  /*3250*/  MUFU.EX2 R27, R4 ;  /* 0x00000004001b7308 */ /* 0x0009e80000000800 */
[----:B------:R-:W-:Y:S01]  /*3260*/  MUFU.SIN R22, R9 ;  /* 0x0000000900167308 */ /* 0x000fe20000000400 */
[C---:B0-----:R-:W-:Y:S01]  /*3270*/  FMUL.FTZ R6, R5.reuse, R64 ;  /* 0x0000004005067220 */ /* 0x041fe20000410000 */
[----:B----4-:R-:W-:-:S06]  /*3280*/  FMUL.FTZ R4, R5, R68 ;  /* 0x0000004405047220 */ /* 0x010fcc0000410000 */
[----:B------:R0:W-:Y:S01]  /*3290*/  MUFU.COS R132, R9 ;  /* 0x0000000900847308 */ /* 0x0001e20000000000 */
[----:B------:R-:W-:Y:S01]  /*32a0*/  FMUL.RZ R8, R4, 0.15915493667125701904 ;  /* 0x3e22f98304087820 */ /* 0x000fe2000040c000 */
[----:B------:R-:W-:-:S06]  /*32b0*/  FMUL.FTZ R4, R5, R58 ;  /* 0x0000003a05047220 */ /* 0x000fcc0000410000 */
[----:B------:R-:W4:Y:S01]  /*32c0*/  MUFU.COS R110, R10 ;  /* 0x0000000a006e7308 */ /* 0x000f220000000000 */
[----:B0-----:R-:W-:Y:S01]  /*32d0*/  FMUL.RZ R9, R4, 0.15915493667125701904 ;  /* 0x3e22f98304097820 */ /* 0x001fe2000040c000 */
[----:B------:R-:W-:-:S04]  /*32e0*/  FMUL.FTZ R4, R5, R72 ;  /* 0x0000004805047220 */ /* 0x000fc80000410000 */
[----:B------:R-:W-:Y:S01]  /*32f0*/  FMUL.RZ R104, R4, 0.15915493667125701904 ;  /* 0x3e22f98304687820 */ /* 0x000fe2000040c000 */
[C---:B------:R-:W-:Y:S01]  /*3300*/  FMUL.FTZ R4, R5.reuse, R62 ;  /* 0x0000003e05047220 */ /* 0x040fe20000410000 */
[----:B------:R0:W5:Y:S03]  /*3310*/  MUFU.SIN R108, R10 ;  /* 0x0000000a006c7308 */ /* 0x0001660000000400 */
[----:B------:R-:W-:Y:S01]  /*3320*/  FMUL.RZ R111, R4, 0.15915493667125701904 ;  /* 0x3e22f983046f7820 */ /* 0x000fe2000040c000 */
[----:B------:R-:W-:-:S04]  /*3330*/  FMUL.FTZ R4, R5, R74 ;  /* 0x0000004a05047220 */ /* 0x000fc80000410000 */
[----:B------:R-:W3:Y:S01]  /*3340*/  MUFU.COS R130, R11 ;  /* 0x0000000b00827308 */ /* 0x000ee20000000000 */
[----:B0-----:R-:W-:Y:S01]  /*3350*/  FMUL.RZ R10, R6, 0.15915493667125701904 ;  /* 0x3e22f983060a7820 */ /* 0x001fe2000040c000 */
[----:B------:R-:W-:Y:S01]  /*3360*/  FMUL.FTZ R6, R5, R54 ;  /* 0x0000003605067220 */ /* 0x000fe20000410000 */
[----:B------:R-:W-:Y:S01]  /*3370*/  FMUL.RZ R113, R4, 0.15915493667125701904 ;  /* 0x3e22f98304717820 */ /* 0x000fe2000040c000 */
[----:B------:R-:W-:Y:S02]  /*3380*/  FMUL.FTZ R4, R7, R74 ;  /* 0x0000004a07047220 */ /* 0x000fe40000410000 */
[----:B------:R-:W-:Y:S02]  /*3390*/  FMUL.RZ R6, R6, 0.15915493667125701904 ;  /* 0x3e22f98306067820 */ /* 0x000fe4000040c000 */
[----:B------:R-:W1:Y:S04]  /*33a0*/  MUFU.EX2 R0, R0 ;  /* 0x0000000000007308 */ /* 0x000e680000000800 */
[----:B------:R-:W0:Y:S08]  /*33b0*/  MUFU.SIN R118, R11 ;  /* 0x0000000b00767308 */ /* 0x000e300000000400 */
[----:B------:R-:W0:Y:S01]  /*33c0*/  MUFU.SIN R114, R10 ;  /* 0x0000000a00727308 */ /* 0x000e220000000400 */
[----:B-1----:R-:W-:Y:S01]  /*33d0*/  FMUL.FTZ R112, R0, R25 ;  /* 0x0000001900707220 */ /* 0x002fe20000410000 */
[----:B------:R-:W-:-:S06]  /*33e0*/  FMUL.FTZ R25, R5, R76 ;  /* 0x0000004c05197220 */ /* 0x000fcc0000410000 */
[----:B------:R1:W0:Y:S08]  /*33f0*/  MUFU.COS R24, R10 ;  /* 0x0000000a00187308 */ /* 0x0002300000000000 */
[----:B------:R-:W-:Y:S01]  /*3400*/  MUFU.SIN R116, R6 ;  /* 0x0000000600747308 */ /* 0x000fe20000000400 */
[----:B-1----:R-:W-:-:S07]  /*3410*/  FMUL.FTZ R10, R7, R58 ;  /* 0x0000003a070a7220 */ /* 0x002fce0000410000 */
[----:B------:R-:W1:Y:S08]  /*3420*/  MUFU.COS R115, R6 ;  /* 0x0000000600737308 */ /* 0x000e700000000000 */
[----:B------:R-:W-:Y:S08]  /*3430*/  MUFU.SIN R121, R104 ;  /* 0x0000006800797308 */ /* 0x000ff00000000400 */
[----:B------:R2:W-:Y:S08]  /*3440*/  MUFU.COS R11, R104 ;  /* 0x00000068000b7308 */ /* 0x0005f00000000000 */
[----:B------:R-:W-:Y:S01]  /*3450*/  MUFU.SIN R124, R111 ;  /* 0x0000006f007c7308 */ /* 0x000fe20000000400 */
[----:B--2---:R-:W-:-:S04]  /*3460*/  FMUL.FTZ R104, R5, R66 ;  /* 0x0000004205687220 */ /* 0x004fc80000410000 */
[----:B------:R-:W-:Y:S01]  /*3470*/  FMUL.RZ R117, R104, 0.15915493667125701904 ;  /* 0x3e22f98368757820 */ /* 0x000fe2000040c000 */
[----:B------:R-:W-:Y:S01]  /*3480*/  FMUL.FTZ R104, R0, R15 ;  /* 0x0000000f00687220 */ /* 0x000fe20000410000 */
[----:B------:R-:W-:Y:S01]  /*3490*/  FMUL.FTZ R15, R7, R66 ;  /* 0x00000042070f7220 */ /* 0x000fe20000410000 */
[----:B------:R2:W-:Y:S08]  /*34a0*/  MUFU.COS R6, R111 ;  /* 0x0000006f00067308 */ /* 0x0005f00000000000 */
[----:B------:R-:W1:Y:S01]  /*34b0*/  MUFU.EX2 R23, R23 ;  /* 0x0000001700177308 */ /* 0x000e620000000800 */
[C---:B--2---:R-:W-:Y:S01]  /*34c0*/  FMUL.FTZ R111, R105.reuse, R106 ;  /* 0x0000006a696f7220 */ /* 0x044fe20000410000 */
[----:B------:R-:W-:Y:S01]  /*34d0*/  FMUL.FTZ R105, R105, R26 ;  /* 0x0000001a69697220 */ /* 0x000fe20000410000 */
[C---:B----4-:R-:W-:Y:S01]  /*34e0*/  FMUL.FTZ R106, R107.reuse, R110 ;  /* 0x0000006e6b6a7220 */ /* 0x050fe20000410000 */
[----:B-----5:R-:W-:Y:S01]  /*34f0*/  FMUL.FTZ R107, R107, R108 ;  /* 0x0000006c6b6b7220 */ /* 0x020fe20000410000 */
[----:B---3--:R-:W-:Y:S01]  /*3500*/  FMUL.FTZ R108, R109, R130 ;  /* 0x000000826d6c7220 */ /* 0x008fe20000410000 */
[-C--:B------:R-:W-:Y:S01]  /*3510*/  FMUL.FTZ R0, R65, R105.reuse ;  /* 0x0000006941007220 */ /* 0x080fe20000410000 */
[----:B0-----:R-:W-:Y:S01]  /*3520*/  FMUL.FTZ R109, R109, R118 ;  /* 0x000000766d6d7220 */ /* 0x001fe20000410000 */
[----:B------:R-:W-:Y:S01]  /*3530*/  FMUL.FTZ R26, RZ, R105 ;  /* 0x00000069ff1a7220 */ /* 0x000fe20000410000 */
[----:B------:R-:W-:Y:S01]  /*3540*/  FMUL.RZ R118, R25, 0.15915493667125701904 ;  /* 0x3e22f98319767820 */ /* 0x000fe2000040c000 */
[-C--:B------:R-:W-:Y:S01]  /*3550*/  FFMA.FTZ R25, RZ, R111.reuse, R0 ;  /* 0x0000006fff197223 */ /* 0x080fe20000010000 */
[----:B------:R-:W-:Y:S01]  /*3560*/  MUFU.SIN R126, R113 ;  /* 0x00000071007e7308 */ /* 0x000fe20000000400 */
[----:B------:R-:W-:Y:S01]  /*3570*/  FFMA.FTZ R26, R65, R111, -R26 ;  /* 0x0000006f411a7223 */ /* 0x000fe2000001081a */
[----:B------:R-:W-:Y:S01]  /*3580*/  FMUL.FTZ R110, R27, R132 ;  /* 0x000000841b6e7220 */ /* 0x000fe20000410000 */
[----:B------:R-:W-:Y:S01]  /*3590*/  FADD.FTZ R25, RZ, R25 ;  /* 0x00000019ff197221 */ /* 0x000fe20000010000 */
[----:B-1----:R-:W-:Y:S01]  /*35a0*/  FMUL.FTZ R114, R23, R114 ;  /* 0x0000007217727220 */ /* 0x002fe20000410000 */
[----:B------:R-:W-:Y:S01]  /*35b0*/  FADD.FTZ R26, R67, R26 ;  /* 0x0000001a431a7221 */ /* 0x000fe20000010000 */
[----:B------:R-:W-:Y:S01]  /*35c0*/  FMUL.FTZ R0, R27, R22 ;  /* 0x000000161b007220 */ /* 0x000fe20000410000 */
[----:B------:R-:W-:Y:S01]  /*35d0*/  FMUL.FTZ R22, R7, R76 ;  /* 0x0000004c07167220 */ /* 0x000fe20000410000 */
[----:B------:R0:W-:Y:S08]  /*35e0*/  MUFU.COS R125, R113 ;  /* 0x00000071007d7308 */ /* 0x0001f00000000000 */
[----:B------:R-:W-:Y:S01]  /*35f0*/  MUFU.COS R14, R8 ;  /* 0x00000008000e7308 */ /* 0x000fe20000000000 */
[----:B0-----:R-:W-:Y:S01]  /*3600*/  FMUL.FTZ R113, R23, R24 ;  /* 0x0000001817717220 */ /* 0x001fe20000410000 */
[C---:B------:R-:W-:Y:S01]  /*3610*/  FMUL.FTZ R23, R107.reuse, R25 ;  /* 0x000000196b177220 */ /* 0x040fe20000410000 */
[----:B------:R-:W-:-:S03]  /*3620*/  FMUL.FTZ R24, R107, R26 ;  /* 0x0000001a6b187220 */ /* 0x000fc60000410000 */
[C---:B------:R-:W-:Y:S01]  /*3630*/  FFMA.FTZ R26, R106.reuse, R26, -R23 ;  /* 0x0000001a6a1a7223 */ /* 0x040fe20000010817 */
[----:B------:R-:W-:Y:S01]  /*3640*/  FFMA.FTZ R24, R106, R25, R24 ;  /* 0x000000196a187223 */ /* 0x000fe20000010018 */
[----:B------:R-:W-:Y:S01]  /*3650*/  MUFU.EX2 R13, R13 ;  /* 0x0000000d000d7308 */ /* 0x000fe20000000800 */
[----:B------:R-:W-:Y:S01]  /*3660*/  FMUL.FTZ R23, R5, R70 ;  /* 0x0000004605177220 */ /* 0x000fe20000410000 */
[----:B------:R-:W-:Y:S01]  /*3670*/  FADD.FTZ R26, R69, R26 ;  /* 0x0000001a451a7221 */ /* 0x000fe20000010000 */
[----:B------:R-:W-:Y:S01]  /*3680*/  FADD.FTZ R24, RZ, R24 ;  /* 0x00000018ff187221 */ /* 0x000fe20000010000 */
[----:B------:R-:W-:Y:S02]  /*3690*/  MUFU.SIN R122, R9 ;  /* 0x00000009007a7308 */ /* 0x000fe40000000400 */
[C---:B------:R-:W-:Y:S01]  /*36a0*/  FMUL.FTZ R27, R109.reuse, R26 ;  /* 0x0000001a6d1b7220 */ /* 0x040fe20000410000 */
[----:B------:R-:W-:-:S03]  /*36b0*/  FMUL.FTZ R25, R109, R24 ;  /* 0x000000186d197220 */ /* 0x000fc60000410000 */
[C---:B------:R-:W-:Y:S01]  /*36c0*/  FFMA.FTZ R27, R108.reuse, R24, R27 ;  /* 0x000000186c1b7223 */ /* 0x040fe2000001001b */
[----:B------:R-:W-:Y:S01]  /*36d0*/  FFMA.FTZ R26, R108, R26, -R25 ;  /* 0x0000001a6c1a7223 */ /* 0x000fe20000010819 */
[----:B------:R0:W1:Y:S01]  /*36e0*/  MUFU.COS R119, R9 ;  /* 0x0000000900777308 */ /* 0x0000620000000000 */
[----:B------:R-:W-:Y:S01]  /*36f0*/  FMUL.RZ R24, R23, 0.15915493667125701904 ;  /* 0x3e22f98317187820 */ /* 0x000fe2000040c000 */
[----:B------:R-:W-:Y:S01]  /*3700*/  FADD.FTZ R27, RZ, R27 ;  /* 0x0000001bff1b7221 */ /* 0x000fe20000010000 */
[----:B------:R-:W-:-:S03]  /*3710*/  FADD.FTZ R23, R71, R26 ;  /* 0x0000001a47177221 */ /* 0x000fc60000010000 */
[----:B------:R-:W-:Y:S02]  /*3720*/  FMUL.FTZ R25, R0, R27 ;  /* 0x0000001b00197220 */ /* 0x000fe40000410000 */
[----:B------:R-:W2:Y:S01]  /*3730*/  MUFU.EX2 R12, R12 ;  /* 0x0000000c000c7308 */ /* 0x000ea20000000800 */
[----:B0-----:R-:W-:-:S03]  /*3740*/  FMUL.FTZ R9, R7, R62 ;  /* 0x0000003e07097220 */ /* 0x001fc60000410000 */
[----:B------:R-:W1:Y:S04]  /*3750*/  MUFU.EX2 R10, R10 ;  /* 0x0000000a000a7308 */ /* 0x000e680000000800 */
[----:B------:R0:W3:Y:S01]  /*3760*/  MUFU.SIN R120, R8 ;  /* 0x0000000800787308 */ /* 0x0000e20000000400 */
[C---:B--2---:R-:W-:Y:S01]  /*3770*/  FMUL.FTZ R115, R12.reuse, R115 ;  /* 0x000000730c737220 */ /* 0x044fe20000410000 */
[----:B------:R-:W-:-:S06]  /*3780*/  FMUL.FTZ R116, R12, R116 ;  /* 0x000000740c747220 */ /* 0x000fcc0000410000 */
[----:B------:R-:W-:Y:S01]  /*3790*/  MUFU.SIN R128, R117 ;  /* 0x0000007500807308 */ /* 0x000fe20000000400 */
[----:B0-----:R-:W-:Y:S01]  /*37a0*/  FMUL.FTZ R8, R7, R72 ;  /* 0x0000004807087220 */ /* 0x001fe20000410000 */
[----:B------:R-:W-:Y:S01]  /*37b0*/  FFMA.FTZ R12, R110, R23, -R25 ;  /* 0x000000176e0c7223 */ /* 0x000fe20000010819 */
[C---:B-1----:R-:W-:Y:S01]  /*37c0*/  FMUL.FTZ R119, R10.reuse, R119 ;  /* 0x000000770a777220 */ /* 0x042fe20000410000 */
[----:B------:R-:W-:Y:S01]  /*37d0*/  FMUL.FTZ R122, R10, R122 ;  /* 0x0000007a0a7a7220 */ /* 0x000fe20000410000 */
[-C--:B------:R-:W-:Y:S01]  /*37e0*/  FMUL.FTZ R10, R5, R78.reuse ;  /* 0x0000004e050a7220 */ /* 0x080fe20000410000 */
[----:B------:R-:W-:Y:S01]  /*37f0*/  FADD.FTZ R12, R73, R12 ;  /* 0x0000000c490c7221 */ /* 0x000fe20000010000 */
[----:B------:R-:W-:Y:S01]  /*3800*/  FMUL.FTZ R7, R7, R78 ;  /* 0x0000004e07077220 */ /* 0x000fe20000410000 */
[----:B------:R-:W0:Y:S01]  /*3810*/  MUFU.EX2 R8, R8 ;  /* 0x0000000800087308 */ /* 0x000e220000000800 */
[----:B---3--:R-:W-:-:S03]  /*3820*/  FMUL.FTZ R120, R13, R120 ;  /* 0x000000780d787220 */ /* 0x008fc60000410000 */
[----:B------:R1:W-:Y:S08]  /*3830*/  MUFU.COS R127, R117 ;  /* 0x00000075007f7308 */ /* 0x0003f00000000000 */
[----:B------:R-:W2:Y:S01]  /*3840*/  MUFU.EX2 R9, R9 ;  /* 0x0000000900097308 */ /* 0x000ea20000000800 */
[----:B-1----:R-:W-:Y:S01]  /*3850*/  FMUL.FTZ R117, R13, R14 ;  /* 0x0000000e0d757220 */ /* 0x002fe20000410000 */
[----:B------:R-:W-:Y:S01]  /*3860*/  FMUL.FTZ R14, R0, R23 ;  /* 0x00000017000e7220 */ /* 0x000fe20000410000 */
[----:B------:R-:W-:Y:S01]  /*3870*/  FMUL.RZ R23, R10, 0.15915493667125701904 ;  /* 0x3e22f9830a177820 */ /* 0x000fe2000040c000 */
[----:B------:R-:W-:Y:S01]  /*3880*/  FMUL.FTZ R10, R114, R12 ;  /* 0x0000000c720a7220 */ /* 0x000fe20000410000 */
[----:B------:R-:W-:Y:S01]  /*3890*/  MUFU.SIN R131, R118 ;  /* 0x0000007600837308 */ /* 0x000fe20000000400 */
[----:B------:R-:W-:Y:S01]  /*38a0*/  FFMA.FTZ R14, R110, R27, R14 ;  /* 0x0000001b6e0e7223 */ /* 0x000fe2000001000e */
[----:B0-----:R-:W-:-:S03]  /*38b0*/  FMUL.FTZ R121, R8, R121 ;  /* 0x0000007908797220 */ /* 0x001fc60000410000 */
[----:B------:R-:W-:-:S03]  /*38c0*/  FADD.FTZ R14, RZ, R14 ;  /* 0x0000000eff0e7221 */ /* 0x000fc60000010000 */
[----:B------:R0:W-:Y:S01]  /*38d0*/  MUFU.COS R129, R118 ;  /* 0x0000007600817308 */ /* 0x0001e20000000000 */
[----:B------:R-:W-:Y:S01]  /*38e0*/  FFMA.FTZ R10, R113, R14, R10 ;  /* 0x0000000e710a7223 */ /* 0x000fe2000001000a */
[C---:B--2---:R-:W-:Y:S01]  /*38f0*/  FMUL.FTZ R123, R9.reuse, R6 ;  /* 0x00000006097b7220 */ /* 0x044fe20000410000 */
[----:B------:R-:W-:Y:S02]  /*3900*/  FMUL.FTZ R124, R9, R124 ;  /* 0x0000007c097c7220 */ /* 0x000fe40000410000 */
[----:B------:R-:W-:-:S03]  /*3910*/  FADD.FTZ R10, RZ, R10 ;  /* 0x0000000aff0a7221 */ /* 0x000fc60000010000 */
[----:B------:R-:W1:Y:S01]  /*3920*/  MUFU.COS R5, R24 ;  /* 0x0000001800057308 */ /* 0x000e620000000000 */
[----:B0-----:R-:W-:Y:S01]  /*3930*/  FMUL.FTZ R118, R8, R11 ;  /* 0x0000000b08767220 */ /* 0x001fe20000410000 */
[----:B------:R-:W-:Y:S01]  /*3940*/  FMUL.FTZ R11, R114, R14 ;  /* 0x0000000e720b7220 */ /* 0x000fe20000410000 */
[----:B------:R-:W-:-:S03]  /*3950*/  FMUL.FTZ R8, R116, R10 ;  /* 0x0000000a74087220 */ /* 0x000fc60000410000 */
[----:B------:R-:W-:Y:S02]  /*3960*/  FFMA.FTZ R12, R113, R12, -R11 ;  /* 0x0000000c710c7223 */ /* 0x000fe4000001080b */
[----:B------:R-:W0:Y:S02]  /*3970*/  MUFU.EX2 R4, R4 ;  /* 0x0000000400047308 */ /* 0x000e240000000800 */
[----:B------:R-:W-:Y:S02]  /*3980*/  FADD.FTZ R12, R75, R12 ;  /* 0x0000000c4b0c7221 */ /* 0x000fe40000010000 */
[----:B------:R-:W1:Y:S02]  /*3990*/  MUFU.EX2 R134, R134 ;  /* 0x0000008600867308 */ /* 0x000e640000000800 */
[-C--:B------:R-:W-:Y:S01]  /*39a0*/  FMUL.FTZ R9, R116, R12.reuse ;  /* 0x0000000c74097220 */ /* 0x080fe20000410000 */
[C---:B------:R-:W-:Y:S01]  /*39b0*/  FFMA.FTZ R8, R115.reuse, R12, -R8 ;  /* 0x0000000c73087223 */ /* 0x040fe20000010808 */
[----:B------:R-:W2:Y:S02]  /*39c0*/  MUFU.COS R6, R23 ;  /* 0x0000001700067308 */ /* 0x000ea40000000000 */
[----:B------:R-:W-:Y:S01]  /*39d0*/  FFMA.FTZ R9, R115, R10, R9 ;  /* 0x0000000a73097223 */ /* 0x000fe20000010009 */
[----:B------:R-:W-:Y:S01]  /*39e0*/  FADD.FTZ R8, R77, R8 ;  /* 0x000000084d087221 */ /* 0x000fe20000010000 */
[C---:B0-----:R-:W-:Y:S01]  /*39f0*/  FMUL.FTZ R125, R4.reuse, R125 ;  /* 0x0000007d047d7220 */ /* 0x041fe20000410000 */
[----:B------:R-:W-:-:S03]  /*3a00*/  FMUL.FTZ R126, R4, R126 ;  /* 0x0000007e047e7220 */ /* 0x000fc60000410000 */
[----:B------:R-:W0:Y:S01]  /*3a10*/  MUFU.SIN R132, R23 ;  /* 0x0000001700847308 */ /* 0x000e220000000400 */
[----:B------:R-:W-:Y:S01]  /*3a20*/  FADD.FTZ R9, RZ, R9 ;  /* 0x00000009ff097221 */ /* 0x000fe20000010000 */
[-C--:B------:R-:W-:Y:S01]  /*3a30*/  FMUL.FTZ R4, R120, R8.reuse ;  /* 0x0000000878047220 */ /* 0x080fe20000410000 */
[----:B-1----:R-:W-:Y:S02]  /*3a40*/  FMUL.FTZ R130, R134, R5 ;  /* 0x0000000586827220 */ /* 0x002fe40000410000 */
[-C--:B------:R-:W-:Y:S01]  /*3a50*/  FMUL.FTZ R5, R120, R9.reuse ;  /* 0x0000000978057220 */ /* 0x080fe20000410000 */
[C---:B------:R-:W-:Y:S02]  /*3a60*/  FFMA.FTZ R4, R117.reuse, R9, R4 ;  /* 0x0000000975047223 */ /* 0x040fe40000010004 */
[----:B------:R-:W2:Y:S01]  /*3a70*/  MUFU.EX2 R7, R7 ;  /* 0x0000000700077308 */ /* 0x000ea20000000800 */
[----:B------:R-:W-:Y:S01]  /*3a80*/  FFMA.FTZ R8, R117, R8, -R5 ;  /* 0x0000000875087223 */ /* 0x000fe20000010805 */
[----:B------:R-:W-:-:S02]  /*3a90*/  FMUL.FTZ R5, R104, R105 ;  /* 0x0000006968057220 */ /* 0x000fc40000410000 */
[----:B------:R-:W1:Y:S01]  /*3aa0*/  MUFU.SIN R13, R24 ;  /* 0x00000018000d7308 */ /* 0x000e620000000400 */
[----:B------:R-:W-:Y:S01]  /*3ab0*/  FADD.FTZ R8, R79, R8 ;  /* 0x000000084f087221 */ /* 0x000fe20000010000 */
[----:B------:R-:W-:-:S03]  /*3ac0*/  FFMA.FTZ R5, R112, R111, -R5 ;  /* 0x0000006f70057223 */ /* 0x000fc60000010805 */
[----:B------:R-:W-:Y:S01]  /*3ad0*/  FMUL.FTZ R11, R122, R8 ;  /* 0x000000087a0b7220 */ /* 0x000fe20000410000 */
[----:B------:R-:W-:Y:S02]  /*3ae0*/  FMUL.FTZ R9, R107, R5 ;  /* 0x000000056b097220 */ /* 0x000fe40000410000 */
[----:B------:R-:W3:Y:S01]  /*3af0*/  MUFU.EX2 R15, R15 ;  /* 0x0000000f000f7308 */ /* 0x000ee20000000800 */
[C---:B--2---:R-:W-:Y:S01]  /*3b00*/  FMUL.FTZ R133, R7.reuse, R6 ;  /* 0x0000000607857220 */ /* 0x044fe20000410000 */
[----:B------:R-:W-:Y:S01]  /*3b10*/  FADD.FTZ R6, RZ, R4 ;  /* 0x00000004ff067221 */ /* 0x000fe20000010000 */
[----:B0-----:R-:W-:Y:S01]  /*3b20*/  FMUL.FTZ R132, R7, R132 ;  /* 0x0000008407847220 */ /* 0x001fe20000410000 */
[----:B------:R-:W-:Y:S01]  /*3b30*/  FMUL.FTZ R7, R112, R105 ;  /* 0x0000006970077220 */ /* 0x000fe20000410000 */
[----:B------:R-:W0:Y:S01]  /*3b40*/  MUFU.EX2 R22, R22 ;  /* 0x0000001600167308 */ /* 0x000e220000000800 */
[-C--:B------:R-:W-:Y:S01]  /*3b50*/  FMUL.FTZ R4, R122, R6.reuse ;  /* 0x000000067a047220 */ /* 0x080fe20000410000 */
[C---:B------:R-:W-:Y:S01]  /*3b60*/  FFMA.FTZ R11, R119.reuse, R6, R11 ;  /* 0x00000006770b7223 */ /* 0x040fe2000001000b */
[----:B------:R-:W-:Y:S01]  /*3b70*/  FFMA.FTZ R7, R104, R111, R7 ;  /* 0x0000006f68077223 */ /* 0x000fe20000010007 */
[----:B-1----:R-:W-:Y:S01]  /*3b80*/  FMUL.FTZ R134, R134, R13 ;  /* 0x0000000d86867220 */ /* 0x002fe20000410000 */
[----:B------:R-:W-:Y:S01]  /*3b90*/  FFMA.FTZ R8, R119, R8, -R4 ;  /* 0x0000000877087223 */ /* 0x000fe20000010804 */
[----:B------:R-:W-:Y:S01]  /*3ba0*/  FADD.FTZ R11, RZ, R11 ;  /* 0x0000000bff0b7221 */ /* 0x000fe20000010000 */
[-C--:B------:R-:W-:Y:S01]  /*3bb0*/  FMUL.FTZ R4, R107, R7.reuse ;  /* 0x000000076b047220 */ /* 0x080fe20000410000 */
[C---:B------:R-:W-:Y:S01]  /*3bc0*/  FFMA.FTZ R9, R106.reuse, R7, R9 ;  /* 0x000000076a097223 */ /* 0x040fe20000010009 */
        /* <DEDUP_REMOVED lines=19> */
[----:B---3--:R-:W-:Y:S01]  /*3d00*/  FMUL.FTZ R128, R15, R128 ;  /* 0x000000800f807220 */ /* 0x008fe20000410000 */
[----:B------:R-:W-:Y:S01]  /*3d10*/  FFMA.FTZ R10, R123, R8, -R6 ;  /* 0x000000087b0a7223 */ /* 0x000fe20000010806 */
[CC--:B------:R-:W-:Y:S01]  /*3d20*/  FMUL.FTZ R6, R114.reuse, R7.reuse ;  /* 0x0000000772067220 */ /* 0x0c0fe20000410000 */
[-C--:B------:R-:W-:Y:S01]  /*3d30*/  FMUL.FTZ R8, R114, R4.reuse ;  /* 0x0000000472087220 */ /* 0x080fe20000410000 */
[----:B------:R-:W-:Y:S01]  /*3d40*/  FADD.FTZ R12, RZ, R12 ;  /* 0x0000000cff0c7221 */ /* 0x000fe20000010000 */
        /* <DEDUP_REMOVED lines=9> */
[C---:B------:R-:W-:Y:S01]  /*3de0*/  FFMA.FTZ R4, R115.reuse, R8, R4 ;  /* 0x0000000873047223 */ /* 0x040fe20000010004 */
[----:B------:R-:W-:Y:S01]  /*3df0*/  FFMA.FTZ R5, R115, R6, -R5 ;  /* 0x0000000673057223 */ /* 0x000fe20000010805 */
[----:B------:R-:W-:Y:S01]  /*3e00*/  FADD.FTZ R10, R87, R10 ;  /* 0x0000000a570a7221 */ /* 0x000fe20000010000 */
[----:B------:R-:W-:Y:S01]  /*3e10*/  FADD.FTZ R14, RZ, R14 ;  /* 0x0000000eff0e7221 */ /* 0x000fe20000010000 */
[C---:B------:R-:W-:Y:S01]  /*3e20*/  FMUL.FTZ R6, R120.reuse, R4 ;  /* 0x0000000478067220 */ /* 0x040fe20000410000 */
[----:B------:R-:W-:Y:S01]  /*3e30*/  FMUL.FTZ R7, R120, R5 ;  /* 0x0000000578077220 */ /* 0x000fe20000410000 */
[----:B------:R-:W-:Y:S01]  /*3e40*/  FMUL.FTZ R127, R15, R127 ;  /* 0x0000007f0f7f7220 */ /* 0x000fe20000410000 */
[C---:B------:R-:W-:Y:S01]  /*3e50*/  FMUL.FTZ R8, R128.reuse, R14 ;  /* 0x0000000e80087220 */ /* 0x040fe20000410000 */
[C---:B------:R-:W-:Y:S01]  /*3e60*/  FFMA.FTZ R6, R117.reuse, R5, -R6 ;  /* 0x0000000575067223 */ /* 0x040fe20000010806 */
[----:B------:R-:W-:Y:S01]  /*3e70*/  FFMA.FTZ R7, R117, R4, R7 ;  /* 0x0000000475077223 */ /* 0x000fe20000010007 */
[-C--:B------:R-:W-:Y:S01]  /*3e80*/  FMUL.FTZ R9, R128, R10.reuse ;  /* 0x0000000a80097220 */ /* 0x080fe20000410000 */
[C---:B------:R-:W-:Y:S01]  /*3e90*/  FFMA.FTZ R8, R127.reuse, R10, -R8 ;  /* 0x0000000a7f087223 */ /* 0x040fe20000010808 */
[C---:B------:R-:W-:Y:S01]  /*3ea0*/  FMUL.FTZ R4, R122.reuse, R6 ;  /* 0x000000067a047220 */ /* 0x040fe20000410000 */
[----:B------:R-:W-:Y:S01]  /*3eb0*/  FMUL.FTZ R5, R122, R7 ;  /* 0x000000077a057220 */ /* 0x000fe20000410000 */
[----:B------:R-:W-:Y:S01]  /*3ec0*/  FFMA.FTZ R9, R127, R14, R9 ;  /* 0x0000000e7f097223 */ /* 0x000fe20000010009 */
[C---:B0-----:R-:W-:Y:S01]  /*3ed0*/  FMUL.FTZ R131, R22.reuse, R131 ;  /* 0x0000008316837220 */ /* 0x041fe20000410000 */
[----:B------:R-:W-:Y:S01]  /*3ee0*/  FADD.FTZ R8, R89, R8 ;  /* 0x0000000859087221 */ /* 0x000fe20000010000 */
[C---:B------:R-:W-:Y:S01]  /*3ef0*/  FFMA.FTZ R4, R119.reuse, R7, R4 ;  /* 0x0000000777047223 */ /* 0x040fe20000010004 */
[----:B------:R-:W-:Y:S01]  /*3f00*/  FFMA.FTZ R5, R119, R6, -R5 ;  /* 0x0000000677057223 */ /* 0x000fe20000010805 */
[----:B------:R-:W-:Y:S01]  /*3f10*/  FADD.FTZ R6, RZ, R9 ;  /* 0x00000009ff067221 */ /* 0x000fe20000010000 */
[----:B------:R-:W-:Y:S01]  /*3f20*/  FMUL.FTZ R129, R22, R129 ;  /* 0x0000008116817220 */ /* 0x000fe20000410000 */
[----:B------:R-:W-:Y:S01]  /*3f30*/  FMUL.FTZ R10, R131, R8 ;  /* 0x00000008830a7220 */ /* 0x000fe20000410000 */
        /* <DEDUP_REMOVED lines=8> */
[C---:B------:R-:W-:Y:S01]  /*3fc0*/  FMUL.FTZ R6, R124.reuse, R7 ;  /* 0x000000077c067220 */ /* 0x040fe20000410000 */
[----:B------:R-:W-:Y:S01]  /*3fd0*/  FMUL.FTZ R4, R124, R9 ;  /* 0x000000097c047220 */ /* 0x000fe20000410000 */
[----:B------:R-:W-:Y:S01]  /*3fe0*/  FADD.FTZ R5, R91, R8 ;  /* 0x000000085b057221 */ /* 0x000fe20000010000 */
[C---:B------:R-:W-:Y:S01]  /*3ff0*/  FMUL.FTZ R13, R134.reuse, R11 ;  /* 0x0000000b860d7220 */ /* 0x040fe20000410000 */
[C---:B------:R-:W-:Y:S01]  /*4000*/  FFMA.FTZ R6, R123.reuse, R9, R6 ;  /* 0x000000097b067223 */ /* 0x040fe20000010006 */
[----:B------:R-:W-:Y:S01]  /*4010*/  FFMA.FTZ R4, R123, R7, -R4 ;  /* 0x000000077b047223 */ /* 0x000fe20000010804 */
[-C--:B------:R-:W-:Y:S01]  /*4020*/  FMUL.FTZ R12, R134, R5.reuse ;  /* 0x00000005860c7220 */ /* 0x080fe20000410000 */
[----:B------:R-:W-:Y:S01]  /*4030*/  FFMA.FTZ R10, R130, R5, -R13 ;  /* 0x00000005820a7223 */ /* 0x000fe2000001080d */
[C---:B------:R-:W-:Y:S01]  /*4040*/  FMUL.FTZ R8, R126.reuse, R6 ;  /* 0x000000067e087220 */ /* 0x040fe20000410000 */
[-C--:B------:R-:W-:Y:S01]  /*4050*/  FMUL.FTZ R5, R126, R4.reuse ;  /* 0x000000047e057220 */ /* 0x080fe20000410000 */
[----:B------:R-:W-:Y:S01]  /*4060*/  FFMA.FTZ R12, R130, R11, R12 ;  /* 0x0000000b820c7223 */ /* 0x000fe2000001000c */
[----:B------:R-:W-:Y:S01]  /*4070*/  FADD.FTZ R10, R93, R10 ;  /* 0x0000000a5d0a7221 */ /* 0x000fe20000010000 */
[C---:B------:R-:W-:Y:S01]  /*4080*/  FFMA.FTZ R8, R125.reuse, R4, -R8 ;  /* 0x000000047d087223 */ /* 0x040fe20000010808 */
[----:B------:R-:W-:Y:S01]  /*4090*/  FFMA.FTZ R5, R125, R6, R5 ;  /* 0x000000067d057223 */ /* 0x000fe20000010005 */
[----:B------:R-:W-:Y:S01]  /*40a0*/  FADD.FTZ R12, RZ, R12 ;  /* 0x0000000cff0c7221 */ /* 0x000fe20000010000 */
[----:B------:R-:W-:Y:S01]  /*40b0*/  FMUL.FTZ R6, R132, R10 ;  /* 0x0000000a84067220 */ /* 0x000fe20000410000 */
[----:B------:R-:W-:-:S02]  /*40c0*/  FMUL.FTZ R4, R128, R8 ;  /* 0x0000000880047220 */ /* 0x000fc40000410000 */
[-C--:B------:R-:W-:Y:S01]  /*40d0*/  FMUL.FTZ R7, R132, R12.reuse ;  /* 0x0000000c84077220 */ /* 0x080fe20000410000 */
[----:B------:R-:W-:Y:S01]  /*40e0*/  FFMA.FTZ R12, R133, R12, R6 ;  /* 0x0000000c850c7223 */ /* 0x000fe20000010006 */
[-C--:B------:R-:W-:Y:S01]  /*40f0*/  FFMA.FTZ R6, R127, R5.reuse, R4 ;  /* 0x000000057f067223 */ /* 0x080fe20000010004 */
[----:B------:R-:W-:Y:S01]  /*4100*/  FMUL.FTZ R4, R128, R5 ;  /* 0x0000000580047220 */ /* 0x000fe20000410000 */
[----:B------:R-:W-:Y:S01]  /*4110*/  FFMA.FTZ R10, R133, R10, -R7 ;  /* 0x0000000a850a7223 */ /* 0x000fe20000010807 */
[----:B------:R-:W-:Y:S02]  /*4120*/  FADD.FTZ R136, RZ, R12 ;  /* 0x0000000cff887221 */ /* 0x000fe40000010000 */
[----:B------:R-:W-:Y:S01]  /*4130*/  FFMA.FTZ R4, R127, R8, -R4 ;  /* 0x000000087f047223 */ /* 0x000fe20000010804 */
[----:B------:R-:W-:Y:S01]  /*4140*/  FMUL.FTZ R8, R131, R6 ;  /* 0x0000000683087220 */ /* 0x000fe20000410000 */
[----:B------:R-:W-:Y:S02]  /*4150*/  FADD.FTZ R135, R95, R10 ;  /* 0x0000000a5f877221 */ /* 0x000fe40000010000 */
[----:B------:R-:W0:Y:S01]  /*4160*/  SHFL.UP PT, R10, R136, 0x1, RZ ;  /* 0x04200000880a7989 */ /* 0x000e2200000e00ff */
[-C--:B------:R-:W-:Y:S01]  /*4170*/  FMUL.FTZ R7, R131, R4.reuse ;  /* 0x0000000483077220 */ /* 0x080fe20000410000 */
[----:B------:R-:W-:-:S02]  /*4180*/  FFMA.FTZ R5, R129, R4, -R8 ;  /* 0x0000000481057223 */ /* 0x000fc40000010808 */
[----:B------:R-:W1:Y:S01]  /*4190*/  SHFL.UP PT, R8, R135, 0x1, RZ ;  /* 0x0420000087087989 */ /* 0x000e6200000e00ff */
[----:B------:R-:W-:Y:S01]  /*41a0*/  FFMA.FTZ R7, R129, R6, R7 ;  /* 0x0000000681077223 */ /* 0x000fe20000010007 */
[----:B------:R-:W-:-:S03]  /*41b0*/  FMUL.FTZ R9, R134, R5 ;  /* 0x0000000586097220 */ /* 0x000fc60000410000 */
[-C--:B------:R-:W-:Y:S01]  /*41c0*/  FMUL.FTZ R4, R134, R7.reuse ;  /* 0x0000000786047220 */ /* 0x080fe20000410000 */
[C---:B------:R-:W-:Y:S01]  /*41d0*/  FFMA.FTZ R9, R130.reuse, R7, R9 ;  /* 0x0000000782097223 */ /* 0x040fe20000010009 */
[----:B------:R-:W-:Y:S02]  /*41e0*/  MOV R7, R100 ;  /* 0x0000006400077202 */ /* 0x000fe40000000f00 */
[----:B------:R-:W-:Y:S01]  /*41f0*/  FFMA.FTZ R4, R130, R5, -R4 ;  /* 0x0000000582047223 */ /* 0x000fe20000010804 */
[----:B------:R-:W-:-:S03]  /*4200*/  FMUL.FTZ R6, R132, R9 ;  /* 0x0000000984067220 */ /* 0x000fc60000410000 */
[-C--:B------:R-:W-:Y:S01]  /*4210*/  FMUL.FTZ R138, R132, R4.reuse ;  /* 0x00000004848a7220 */ /* 0x080fe20000410000 */
[C---:B------:R-:W-:Y:S01]  /*4220*/  FFMA.FTZ R137, R133.reuse, R4, -R6 ;  /* 0x0000000485897223 */ /* 0x040fe20000010806 */
[----:B------:R-:W-:Y:S02]  /*4230*/  MOV R6, R101 ;  /* 0x0000006500067202 */ /* 0x000fe40000000f00 */
[----:B------:R-:W-:Y:S01]  /*4240*/  FFMA.FTZ R138, R133, R9, R138 ;  /* 0x00000009858a7223 */ /* 0x000fe2000001008a */
[----:B------:R-:W-:Y:S01]  /*4250*/  MOV R4, R103 ;  /* 0x0000006700047202 */ /* 0x000fe20000000f00 */
[-C--:B0-----:R-:W-:Y:S02]  /*4260*/  FMUL.FTZ R5, R137, R10.reuse ;  /* 0x0000000a89057220 */ /* 0x081fe40000410000 */
[C---:B------:R-:W-:Y:S01]  /*4270*/  FMUL.FTZ R10, R138.reuse, R10 ;  /* 0x0000000a8a0a7220 */ /* 0x040fe20000410000 */
[----:B------:R-:W0:Y:S01]  /*4280*/  SHFL.UP PT, R9, R138, 0x1, RZ ;  /* 0x042000008a097989 */ /* 0x000e2200000e00ff */
[----:B-1----:R-:W-:-:S02]  /*4290*/  FFMA.FTZ R5, R138, R8, R5 ;  /* 0x000000088a057223 */ /* 0x002fc40000010005 */
[----:B------:R-:W-:Y:S01]  /*42a0*/  FFMA.FTZ R10, R137, R8, -R10 ;  /* 0x00000008890a7223 */ /* 0x000fe2000001080a */
[----:B------:R-:W2:Y:S01]  /*42b0*/  LDG.E.64 R22, desc[UR16][R6.64] ;  /* 0x0000001006167981 */ /* 0x000ea2000c1e1b00 */
[----:B------:R-:W-:-:S03]  /*42c0*/  @P1 FADD.FTZ R136, R136, R5 ;  /* 0x0000000588881221 */ /* 0x000fc60000010000 */
[----:B------:R-:W1:Y:S01]  /*42d0*/  SHFL.UP PT, R8, R137, 0x1, RZ ;  /* 0x0420000089087989 */ /* 0x000e6200000e00ff */
[----:B------:R-:W-:Y:S01]  /*42e0*/  @P1 FADD.FTZ R135, R135, R10 ;  /* 0x0000000a87871221 */ /* 0x000fe20000010000 */
[----:B------:R-:W-:Y:S02]  /*42f0*/  MOV R5, R102 ;  /* 0x0000006600057202 */ /* 0x000fe40000000f00 */
[----:B------:R-:W3:Y:S04]  /*4300*/  SHFL.UP PT, R13, R136, 0x2, RZ ;  /* 0x04400000880d7989 */ /* 0x000ee800000e00ff */
[----:B------:R-:W4:Y:S04]  /*4310*/  SHFL.UP PT, R12, R135, 0x2, RZ ;  /* 0x04400000870c7989 */ /* 0x000f2800000e00ff */
[----:B------:R3:W2:Y:S01]  /*4320*/  LDG.E.64 R24, desc[UR16][R4.64] ;  /* 0x0000001004187981 */ /* 0x0006a2000c1e1b00 */
[-C--:B0-----:R-:W-:Y:S01]  /*4330*/  FMUL.FTZ R11, R137, R9.reuse ;  /* 0x00000009890b7220 */ /* 0x081fe20000410000 */
[----:B------:R-:W-:-:S03]  /*4340*/  FMUL.FTZ R10, R138, R9 ;  /* 0x000000098a0a7220 */ /* 0x000fc60000410000 */
[-C--:B-1----:R-:W-:Y:S01]  /*4350*/  @P1 FFMA.FTZ R138, R138, R8.reuse, R11 ;  /* 0x000000088a8a1223 */ /* 0x082fe2000001000b */
[----:B------:R-:W-:Y:S01]  /*4360*/  @P1 FFMA.FTZ R137, R137, R8, -R10 ;  /* 0x0000000889891223 */ /* 0x000fe2000001080a */
[----:B------:R-:W-:-:S03]  /*4370*/  ISETP.GE.AND P1, PT, R30, 0x2, PT ;  /* 0x000000021e00780c */ /* 0x000fc60003f26270 */
[----:B------:R-:W0:Y:S01]  /*4380*/  SHFL.UP PT, R8, R138, 0x2, RZ ;  /* 0x044000008a087989 */ /* 0x000e2200000e00ff */
[----:B---3--:R-:W-:-:S03]  /*4390*/  FMUL.FTZ R5, R137, R13 ;  /* 0x0000000d89057220 */ /* 0x008fc60000410000 */
[----:B------:R-:W1:Y:S01]  /*43a0*/  SHFL.UP PT, R6, R137, 0x2, RZ ;  /* 0x0440000089067989 */ /* 0x000e6200000e00ff */
[C---:B------:R-:W-:Y:S01]  /*43b0*/  FMUL.FTZ R4, R138.reuse, R13 ;  /* 0x0000000d8a047220 */ /* 0x040fe20000410000 */
[----:B----4-:R-:W-:-:S03]  /*43c0*/  FFMA.FTZ R5, R138, R12, R5 ;  /* 0x0000000c8a057223 */ /* 0x010fc60000010005 */
[----:B------:R-:W-:Y:S01]  /*43d0*/  FFMA.FTZ R4, R137, R12, -R4 ;  /* 0x0000000c89047223 */ /* 0x000fe20000010804 */
[----:B------:R-:W-:-:S03]  /*43e0*/  @P1 FADD.FTZ R136, R136, R5 ;  /* 0x0000000588881221 */ /* 0x000fc60000010000 */
[----:B------:R-:W-:Y:S02]  /*43f0*/  @P1 FADD.FTZ R135, R135, R4 ;  /* 0x0000000487871221 */ /* 0x000fe40000010000 */
        /* <DEDUP_REMOVED lines=22> */
[----:B------:R-:W4:Y:S01]  /*4560*/  SHFL.UP PT, R4, R137, 0x8, RZ ;  /* 0x0500000089047989 */ /* 0x000f2200000e00ff */
[----:B------:R-:W-:Y:S01]  /*4570*/  ISETP.GE.AND P1, PT, R30, 0x8, PT ;  /* 0x000000081e00780c */ /* 0x000fe20003f26270 */
[-C--:B---3--:R-:W-:Y:S01]  /*4580*/  FMUL.FTZ R6, R138, R9.reuse ;  /* 0x000000098a067220 */ /* 0x088fe20000410000 */
[----:B------:R-:W-:-:S04]  /*4590*/  FMUL.FTZ R9, R137, R9 ;  /* 0x0000000989097220 */ /* 0x000fc80000410000 */
[-C--:B0-----:R-:W-:Y:S01]  /*45a0*/  FFMA.FTZ R9, R138, R8.reuse, R9 ;  /* 0x000000088a097223 */ /* 0x081fe20000010009 */
[----:B------:R-:W-:-:S06]  /*45b0*/  FFMA.FTZ R6, R137, R8, -R6 ;  /* 0x0000000889067223 */ /* 0x000fcc0000010806 */
[----:B------:R-:W-:Y:S01]  /*45c0*/  @P1 FADD.FTZ R136, R136, R9 ;  /* 0x0000000988881221 */ /* 0x000fe20000010000 */
[----:B------:R-:W-:Y:S01]  /*45d0*/  @P1 FADD.FTZ R135, R135, R6 ;  /* 0x0000000687871221 */ /* 0x000fe20000010000 */
[CC--:B-1----:R-:W-:Y:S01]  /*45e0*/  FMUL.FTZ R7, R137.reuse, R5.reuse ;  /* 0x0000000589077220 */ /* 0x0c2fe20000410000 */
[C---:B------:R-:W-:Y:S02]  /*45f0*/  FMUL.FTZ R6, R138.reuse, R5 ;  /* 0x000000058a067220 */ /* 0x040fe40000410000 */
[----:B------:R-:W0:Y:S01]  /*4600*/  SHFL.UP PT, R12, R136, 0x10, RZ ;  /* 0x06000000880c7989 */ /* 0x000e2200000e00ff */
[-C--:B----4-:R-:W-:Y:S01]  /*4610*/  @P1 FFMA.FTZ R138, R138, R4.reuse, R7 ;  /* 0x000000048a8a1223 */ /* 0x090fe20000010007 */
[----:B------:R-:W-:Y:S02]  /*4620*/  @P1 FFMA.FTZ R137, R137, R4, -R6 ;  /* 0x0000000489891223 */ /* 0x000fe40000010806 */
[----:B------:R-:W1:Y:S01]  /*4630*/  SHFL.UP PT, R5, R135, 0x10, RZ ;  /* 0x0600000087057989 */ /* 0x000e6200000e00ff */
[----:B------:R-:W3:Y:S03]  /*4640*/  S2UR UR6, SR_CgaCtaId ;  /* 0x00000000000679c3 */ /* 0x000ee60000008800 */
[----:B------:R-:W4:Y:S04]  /*4650*/  SHFL.UP PT, R4, R138, 0x10, RZ ;  /* 0x060000008a047989 */ /* 0x000f2800000e00ff */
[----:B------:R-:W5:Y:S01]  /*4660*/  SHFL.UP PT, R13, R137, 0x10, RZ ;  /* 0x06000000890d7989 */ /* 0x000f6200000e00ff */
[----:B------:R-:W-:Y:S01]  /*4670*/  HFMA2 R8, -RZ, RZ, 1.875, 0 ;  /* 0x3f800000ff087431 */ /* 0x000fe200000001ff */
[----:B------:R-:W-:-:S02]  /*4680*/  CS2R R10, SRZ ;  /* 0x00000000000a7805 */ /* 0x000fc4000001ff00 */
[----:B------:R-:W-:Y:S02]  /*4690*/  MOV R9, RZ ;  /* 0x000000ff00097202 */ /* 0x000fe40000000f00 */
[----:B------:R-:W-:-:S04]  /*46a0*/  ISETP.NE.AND P1, PT, R30, 0x1f, PT ;  /* 0x0000001f1e00780c */ /* 0x000fc80003f25270 */
[----:B------:R-:W5:Y:S01]  /*46b0*/  @P0 LDS.128 R8, [UR5] ;  /* 0x00000005ff080984 */ /* 0x000f620008000c00 */
[CC--:B0-----:R-:W-:Y:S01]  /*46c0*/  FMUL.FTZ R6, R138.reuse, R12.reuse ;  /* 0x0000000c8a067220 */ /* 0x0c1fe20000410000 */
[C---:B------:R-:W-:Y:S01]  /*46d0*/  FMUL.FTZ R7, R137.reuse, R12 ;  /* 0x0000000c89077220 */ /* 0x040fe20000410000 */
[----:B------:R-:W-:Y:S02]  /*46e0*/  UMOV UR4, 0x400 ;  /* 0x0000040000047882 */ /* 0x000fe40000000000 */
[CC--:B-1----:R-:W-:Y:S01]  /*46f0*/  FFMA.FTZ R6, R137.reuse, R5.reuse, -R6 ;  /* 0x0000000589067223 */ /* 0x0c2fe20000010806 */
[C---:B------:R-:W-:Y:S01]  /*4700*/  FFMA.FTZ R7, R138.reuse, R5, R7 ;  /* 0x000000058a077223 */ /* 0x040fe20000010007 */
[----:B---3--:R-:W-:Y:S01]  /*4710*/  ULEA UR4, UR6, UR4, 0x18 ;  /* 0x0000000406047291 */ /* 0x008fe2000f8ec0ff */
[-C--:B----4-:R-:W-:Y:S01]  /*4720*/  FMUL.FTZ R12, R138, R4.reuse ;  /* 0x000000048a0c7220 */ /* 0x090fe20000410000 */
[----:B------:R-:W-:Y:S01]  /*4730*/  FMUL.FTZ R5, R137, R4 ;  /* 0x0000000489057220 */ /* 0x000fe20000410000 */
[----:B------:R-:W-:Y:S01]  /*4740*/  FADD.FTZ R14, R135, R6 ;  /* 0x00000006870e7221 */ /* 0x000fe20000010000 */
[----:B------:R-:W-:Y:S01]  /*4750*/  FADD.FTZ R15, R136, R7 ;  /* 0x00000007880f7221 */ /* 0x000fe20000010000 */
[-C--:B-----5:R-:W-:Y:S01]  /*4760*/  FFMA.FTZ R12, R137, R13.reuse, -R12 ;  /* 0x0000000d890c7223 */ /* 0x0a0fe2000001080c */
[----:B------:R-:W-:-:S05]  /*4770*/  FFMA.FTZ R13, R138, R13, R5 ;  /* 0x0000000d8a0d7223 */ /* 0x000fca0000010005 */
[----:B------:R0:W-:Y:S01]  /*4780*/  @!P1 STS.128 [UR4+0x430], R12 ;  /* 0x0004300cff009988 */ /* 0x0001e20008000c04 */
[----:B------:R-:W-:Y:S01]  /*4790*/  BAR.SYNC.DEFER_BLOCKING 0x0 ;  /* 0x0000000000007b1d */ /* 0x000fe20000010000 */
[----:B------:R-:W-:Y:S02]  /*47a0*/  ISETP.NE.AND P2, PT, R30, RZ, PT ;  /* 0x000000ff1e00720c */ /* 0x000fe40003f45270 */
[----:B------:R-:W-:-:S11]  /*47b0*/  ISETP.NE.AND P3, PT, R44, RZ, PT ;  /* 0x000000ff2c00720c */ /* 0x000fd60003f65270 */
[----:B------:R-:W-:Y:S04]  /*47c0*/  @!P2 STS.128 [UR4+0x450], R8 ;  /* 0x00045008ff00a988 */ /* 0x000fe80008000c04 */
[----:B------:R-:W-:Y:S01]  /*47d0*/  LDS.128 R4, [UR4+0x430] ;  /* 0x00043004ff047984 */ /* 0x000fe20008000c00 */
[----:B------:R-:W-:Y:S01]  /*47e0*/  BAR.SYNC.DEFER_BLOCKING 0x0 ;  /* 0x0000000000007b1d */ /* 0x000fe20000010000 */
[----:B------:R-:W-:-:S04]  /*47f0*/  ISETP.GE.AND P1, PT, R30, 0x10, PT ;  /* 0x000000101e00780c */ /* 0x000fc80003f26270 */
[----:B------:R-:W-:Y:S02]  /*4800*/  FSEL R138, R138, R13, !P1 ;  /* 0x0000000d8a8a7208 */ /* 0x000fe40004800000 */
[----:B------:R-:W-:-:S03]  /*4810*/  FSEL R137, R137, R12, !P1 ;  /* 0x0000000c89897208 */ /* 0x000fc60004800000 */
[----:B------:R-:W1:Y:S04]  /*4820*/  SHFL.UP PT, R139, R138, 0x1, RZ ;  /* 0x042000008a8b7989 */ /* 0x000e6800000e00ff */
[----:B------:R-:W-:Y:S01]  /*4830*/  @P3 LDS.64 R26, [UR4+0x458] ;  /* 0x00045804ff1a3984 */ /* 0x000fe20008000a00 */
[----:B0-----:R-:W-:-:S03]  /*4840*/  FSEL R15, R136, R15, !P1 ;  /* 0x0000000f880f7208 */ /* 0x001fc60004800000 */
[----:B------:R-:W0:Y:S01]  /*4850*/  SHFL.UP PT, R140, R137, 0x1, RZ ;  /* 0x04200000898c7989 */ /* 0x000e2200000e00ff */
[----:B------:R-:W-:-:S03]  /*4860*/  FSEL R14, R135, R14, !P1 ;  /* 0x0000000e870e7208 */ /* 0x000fc60004800000 */
[----:B------:R-:W3:Y:S04]  /*4870*/  SHFL.UP PT, R13, R15, 0x1, RZ ;  /* 0x042000000f0d7989 */ /* 0x000ee800000e00ff */
[----:B------:R-:W4:Y:S01]  /*4880*/  SHFL.UP PT, R135, R14, 0x1, RZ ;  /* 0x042000000e877989 */ /* 0x000f2200000e00ff */
[----:B-1----:R-:W-:Y:S02]  /*4890*/  @!P2 MOV R139, R9 ;  /* 0x00000009008ba202 */ /* 0x002fe40000000f00 */
[----:B0-----:R-:W-:Y:S02]  /*48a0*/  @!P2 MOV R140, R8 ;  /* 0x00000008008ca202 */ /* 0x001fe40000000f00 */
[----:B---3--:R-:W-:Y:S01]  /*48b0*/  @!P2 MOV R13, R11 ;  /* 0x0000000b000da202 */ /* 0x008fe20000000f00 */
[-C--:B------:R-:W-:Y:S01]  /*48c0*/  @P3 FMUL.FTZ R12, R26, R139.reuse ;  /* 0x0000008b1a0c3220 */ /* 0x080fe20000410000 */
[----:B------:R-:W-:Y:S01]  /*48d0*/  @P3 FMUL.FTZ R139, R27, R139 ;  /* 0x0000008b1b8b3220 */ /* 0x000fe20000410000 */
[----:B----4-:R-:W-:-:S02]  /*48e0*/  @!P2 MOV R135, R10 ;  /* 0x0000000a0087a202 */ /* 0x010fc40000000f00 */
        /* <DEDUP_REMOVED lines=44> */
[-C--:B--2---:R-:W-:Y:S02]  /*4bb0*/  FMUL.FTZ R111, R23, R25.reuse ;  /* 0x00000019176f7220 */ /* 0x084fe40000410000 */
[----:B------:R-:W-:Y:S01]  /*4bc0*/  FADD.FTZ R109, R77, R110 ;  /* 0x0000006e4d6d7221 */ /* 0x000fe20000010000 */
[C---:B------:R-:W-:Y:S01]  /*4bd0*/  FMUL.FTZ R112, R22.reuse, R25 ;  /* 0x0000001916707220 */ /* 0x040fe20000410000 */
[----:B------:R-:W-:Y:S01]  /*4be0*/  FFMA.FTZ R25, R22, R24, -R111 ;  /* 0x0000001816197223 */ /* 0x000fe2000001086f */
[----:B------:R-:W-:Y:S01]  /*4bf0*/  FADD.FTZ R110, RZ, R115 ;  /* 0x00000073ff6e7221 */ /* 0x000fe20000010000 */
[----:B------:R-:W-:-:S03]  /*4c00*/  FMUL.FTZ R22, R120, R109 ;  /* 0x0000006d78167220 */ /* 0x000fc60000410000 */
[-C--:B------:R-:W-:Y:S01]  /*4c10*/  FMUL.FTZ R120, R120, R110.reuse ;  /* 0x0000006e78787220 */ /* 0x080fe20000410000 */
[----:B------:R-:W-:Y:S01]  /*4c20*/  FFMA.FTZ R22, R117, R110, R22 ;  /* 0x0000006e75167223 */ /* 0x000fe20000010016 */
[----:B------:R-:W-:Y:S01]  /*4c30*/  FFMA.FTZ R23, R23, R24, R112 ;  /* 0x0000001817177223 */ /* 0x000fe20000010070 */
[----:B------:R-:W-:Y:S01]  /*4c40*/  ISETP.NE.AND P1, PT, R44, RZ, PT ;  /* 0x000000ff2c00720c */ /* 0x000fe20003f25270 */
[----:B------:R-:W-:Y:S01]  /*4c50*/  FFMA.FTZ R24, R117, R109, -R120 ;  /* 0x0000006d75187223 */ /* 0x000fe20000010878 */
[----:B------:R-:W-:Y:S01]  /*4c60*/  FADD.FTZ R22, RZ, R22 ;  /* 0x00000016ff167221 */ /* 0x000fe20000010000 */
[----:B------:R-:W-:Y:S02]  /*4c70*/  FMUL.FTZ R111, R5, R11 ;  /* 0x0000000b056f7220 */ /* 0x000fe40000410000 */
[----:B------:R-:W-:Y:S01]  /*4c80*/  FADD.FTZ R24, R79, R24 ;  /* 0x000000184f187221 */ /* 0x000fe20000010000 */
[----:B------:R-:W-:Y:S01]  /*4c90*/  FMUL.FTZ R112, R122, R22 ;  /* 0x000000167a707220 */ /* 0x000fe20000410000 */
[-C--:B------:R-:W-:Y:S01]  /*4ca0*/  FFMA.FTZ R113, R4, R10.reuse, -R111 ;  /* 0x0000000a04717223 */ /* 0x080fe2000001086f */
[C---:B------:R-:W-:Y:S01]  /*4cb0*/  FMUL.FTZ R115, R5.reuse, R10 ;  /* 0x0000000a05737220 */ /* 0x040fe20000410000 */
[CC--:B------:R-:W-:Y:S01]  /*4cc0*/  FMUL.FTZ R111, R5.reuse, R9.reuse ;  /* 0x00000009056f7220 */ /* 0x0c0fe20000410000 */
[----:B------:R-:W-:Y:S01]  /*4cd0*/  FMUL.FTZ R10, R5, R8 ;  /* 0x00000008050a7220 */ /* 0x000fe20000410000 */
[-C--:B------:R-:W-:Y:S01]  /*4ce0*/  FMUL.FTZ R5, R122, R24.reuse ;  /* 0x000000187a057220 */ /* 0x080fe20000410000 */
[C---:B------:R-:W-:Y:S01]  /*4cf0*/  FFMA.FTZ R112, R119.reuse, R24, -R112 ;  /* 0x0000001877707223 */ /* 0x040fe20000010870 */
[C---:B------:R-:W-:Y:S01]  /*4d00*/  FFMA.FTZ R8, R4.reuse, R8, -R111 ;  /* 0x0000000804087223 */ /* 0x040fe2000001086f */
[C---:B------:R-:W-:Y:S01]  /*4d10*/  FFMA.FTZ R9, R4.reuse, R9, R10 ;  /* 0x0000000904097223 */ /* 0x040fe2000001000a */
        /* <DEDUP_REMOVED lines=17> */
.L_x_1650:
[----:B------:R-:W-:Y:S05]  /*4e30*/  BSYNC.RECONVERGENT B0 ;  /* 0x0000000000007941 */ /* 0x000fea0003800200 */
.L_x_1649:
        /* <DEDUP_REMOVED lines=9> */
[C---:B------:R-:W-:Y:S01]  /*4ed0*/  FMUL.FTZ R4, R124.reuse, R111 ;  /* 0x0000006f7c047220 */ /* 0x040fe20000410000 */
[----:B------:R-:W-:Y:S01]  /*4ee0*/  FFMA.FTZ R80, R15, 2, R80 ;  /* 0x400000000f507823 */ /* 0x000fe20000010050 */
[----:B------:R-:W-:Y:S01]  /*4ef0*/  FMUL.FTZ R8, R23, R27 ;  /* 0x0000001b17087220 */ /* 0x000fe20000410000 */
[-C--:B------:R-:W-:Y:S01]  /*4f00*/  FMUL.FTZ R124, R124, R7.reuse ;  /* 0x000000077c7c7220 */ /* 0x080fe20000410000 */
[----:B------:R-:W-:Y:S01]  /*4f10*/  FFMA.FTZ R4, R123, R7, -R4 ;  /* 0x000000077b047223 */ /* 0x000fe20000010804 */
[----:B------:R-:W-:Y:S01]  /*4f20*/  FMUL.FTZ R106, R23, R106 ;  /* 0x0000006a176a7220 */ /* 0x000fe20000410000 */
[----:B------:R-:W-:Y:S01]  /*4f30*/  FFMA.FTZ R8, R25, R26, -R8 ;  /* 0x0000001a19087223 */ /* 0x000fe20000010808 */
[----:B------:R-:W-:Y:S01]  /*4f40*/  FFMA.FTZ R124, R123, R111, R124 ;  /* 0x0000006f7b7c7223 */ /* 0x000fe2000001007c */
[----:B------:R-:W-:Y:S01]  /*4f50*/  FADD.FTZ R9, R85, R4 ;  /* 0x0000000455097221 */ /* 0x000fe20000010000 */
[----:B------:R-:W-:Y:S01]  /*4f60*/  FFMA.FTZ R5, R25, R108, -R106 ;  /* 0x0000006c19057223 */ /* 0x000fe2000001086a */
[C---:B------:R-:W-:Y:S01]  /*4f70*/  FMUL.FTZ R10, R23.reuse, R105 ;  /* 0x00000069170a7220 */ /* 0x040fe20000410000 */
[----:B------:R-:W-:Y:S01]  /*4f80*/  FADD.FTZ R124, RZ, R124 ;  /* 0x0000007cff7c7221 */ /* 0x000fe20000010000 */
[----:B------:R-:W-:Y:S01]  /*4f90*/  FMUL.FTZ R4, R126, R9 ;  /* 0x000000097e047220 */ /* 0x000fe20000410000 */
[----:B------:R-:W-:Y:S01]  /*4fa0*/  FMUL.FTZ R22, R23, R22 ;  /* 0x0000001617167220 */ /* 0x000fe20000410000 */
[----:B------:R-:W-:Y:S01]  /*4fb0*/  FFMA.FTZ R51, R8, 2, R51 ;  /* 0x4000000008337823 */ /* 0x000fe20000010033 */
[-C--:B------:R-:W-:Y:S01]  /*4fc0*/  FMUL.FTZ R126, R126, R124.reuse ;  /* 0x0000007c7e7e7220 */ /* 0x080fe20000410000 */
[----:B------:R-:W-:Y:S01]  /*4fd0*/  FFMA.FTZ R4, R125, R124, R4 ;  /* 0x0000007c7d047223 */ /* 0x000fe20000010004 */
[----:B------:R-:W-:Y:S01]  /*4fe0*/  FFMA.FTZ R84, R5, 2, R84 ;  /* 0x4000000005547823 */ /* 0x000fe20000010054 */
[----:B------:R-:W-:Y:S01]  /*4ff0*/  FFMA.FTZ R107, R25, R107, -R10 ;  /* 0x0000006b196b7223 */ /* 0x000fe2000001080a */
[----:B------:R-:W-:Y:S01]  /*5000*/  FFMA.FTZ R126, R125, R9, -R126 ;  /* 0x000000097d7e7223 */ /* 0x000fe2000001087e */
[----:B------:R-:W-:Y:S01]  /*5010*/  FADD.FTZ R13, RZ, R4 ;  /* 0x00000004ff0d7221 */ /* 0x000fe20000010000 */
[----:B------:R-:W-:Y:S01]  /*5020*/  FFMA.FTZ R5, R25, R24, -R22 ;  /* 0x0000001819057223 */ /* 0x000fe20000010816 */
[----:B------:R-:W-:Y:S01]  /*5030*/  FMUL.FTZ R8, R23, R111 ;  /* 0x0000006f17087220 */ /* 0x000fe20000410000 */
[----:B------:R-:W-:Y:S01]  /*5040*/  FADD.FTZ R11, R87, R126 ;  /* 0x0000007e570b7221 */ /* 0x000fe20000010000 */
[C---:B------:R-:W-:Y:S01]  /*5050*/  FMUL.FTZ R0, R128.reuse, R13 ;  /* 0x0000000d80007220 */ /* 0x040fe20000410000 */
[----:B------:R-:W-:Y:S01]  /*5060*/  FFMA.FTZ R86, R5, 2, R86 ;  /* 0x4000000005567823 */ /* 0x000fe20000010056 */
[----:B------:R-:W-:Y:S01]  /*5070*/  FFMA.FTZ R7, R25, R7, -R8 ;  /* 0x0000000719077223 */ /* 0x000fe20000010808 */
[-C--:B------:R-:W-:Y:S01]  /*5080*/  FMUL.FTZ R128, R128, R11.reuse ;  /* 0x0000000b80807220 */ /* 0x080fe20000410000 */
[----:B------:R-:W-:Y:S01]  /*5090*/  FFMA.FTZ R0, R127, R11, -R0 ;  /* 0x0000000b7f007223 */ /* 0x000fe20000010800 */
[----:B------:R-:W-:Y:S01]  /*50a0*/  FMUL.FTZ R6, R23, R6 ;  /* 0x0000000617067220 */ /* 0x000fe20000410000 */
[----:B------:R-:W-:Y:S01]  /*50b0*/  FFMA.FTZ R88, R7, 2, R88 ;  /* 0x4000000007587823 */ /* 0x000fe20000010058 */
[----:B------:R-:W-:Y:S01]  /*50c0*/  FFMA.FTZ R128, R127, R13, R128 ;  /* 0x0000000d7f807223 */ /* 0x000fe20000010080 */
[----:B------:R-:W-:Y:S01]  /*50d0*/  FADD.FTZ R15, R89, R0 ;  /* 0x00000000590f7221 */ /* 0x000fe20000010000 */
[----:B------:R-:W-:Y:S01]  /*50e0*/  FFMA.FTZ R6, R25, R112, -R6 ;  /* 0x0000007019067223 */ /* 0x000fe20000010806 */
[----:B------:R-:W-:Y:S01]  /*50f0*/  IADD3 R97, PT, PT, R97, 0x1, RZ ;  /* 0x0000000161617810 */ /* 0x000fe20007ffe0ff */
[----:B------:R-:W-:Y:S01]  /*5100*/  FADD.FTZ R128, RZ, R128 ;  /* 0x00000080ff807221 */ /* 0x000fe20000010000 */
[----:B------:R-:W-:Y:S01]  /*5110*/  FMUL.FTZ R4, R131, R15 ;  /* 0x0000000f83047220 */ /* 0x000fe20000410000 */
[----:B------:R-:W-:Y:S01]  /*5120*/  FFMA.FTZ R57, R6, 2, R57 ;  /* 0x4000000006397823 */ /* 0x000fe20000010039 */
[----:B------:R-:W-:Y:S01]  /*5130*/  FMUL.FTZ R6, R23, R13 ;  /* 0x0000000d17067220 */ /* 0x000fe20000410000 */
[-C--:B------:R-:W-:Y:S01]  /*5140*/  FMUL.FTZ R0, R131, R128.reuse ;  /* 0x0000008083007220 */ /* 0x080fe20000410000 */
[----:B------:R-:W-:Y:S01]  /*5150*/  FFMA.FTZ R4, R129, R128, R4 ;  /* 0x0000008081047223 */ /* 0x000fe20000010004 */
[----:B------:R-:W-:Y:S01]  /*5160*/  ISETP.NE.AND P1, PT, R97, RZ, PT ;  /* 0x000000ff6100720c */ /* 0x000fe20003f25270 */
[----:B------:R-:W-:Y:S01]  /*5170*/  FMUL.FTZ R110, R23, R110 ;  /* 0x0000006e176e7220 */ /* 0x000fe20000410000 */
[----:B------:R-:W-:Y:S01]  /*5180*/  FFMA.FTZ R0, R129, R15, -R0 ;  /* 0x0000000f81007223 */ /* 0x000fe20000010800 */
[----:B------:R-:W-:Y:S01]  /*5190*/  FADD.FTZ R10, RZ, R4 ;  /* 0x00000004ff0a7221 */ /* 0x000fe20000010000 */
[C---:B------:R-:W-:Y:S01]  /*51a0*/  FMUL.FTZ R4, R23.reuse, R124 ;  /* 0x0000007c17047220 */ /* 0x040fe20000410000 */
[----:B------:R-:W-:Y:S01]  /*51b0*/  FMUL.FTZ R8, R23, R128 ;  /* 0x0000008017087220 */ /* 0x000fe20000410000 */
[----:B------:R-:W-:Y:S01]  /*51c0*/  FADD.FTZ R27, R91, R0 ;  /* 0x000000005b1b7221 */ /* 0x000fe20000010000 */
[C---:B------:R-:W-:Y:S01]  /*51d0*/  FMUL.FTZ R5, R134.reuse, R10 ;  /* 0x0000000a86057220 */ /* 0x040fe20000410000 */
[C---:B------:R-:W-:Y:S01]  /*51e0*/  FFMA.FTZ R4, R25.reuse, R9, -R4 ;  /* 0x0000000919047223 */ /* 0x040fe20000010804 */
[C---:B------:R-:W-:Y:S01]  /*51f0*/  FFMA.FTZ R14, R25.reuse, R12, -R14 ;  /* 0x0000000c190e7223 */ /* 0x040fe2000001080e */
[-C--:B------:R-:W-:Y:S01]  /*5200*/  FMUL.FTZ R7, R134, R27.reuse ;  /* 0x0000001b86077220 */ /* 0x080fe20000410000 */
[----:B------:R-:W-:Y:S01]  /*5210*/  FFMA.FTZ R0, R130, R27, -R5 ;  /* 0x0000001b82007223 */ /* 0x000fe20000010805 */
[----:B------:R-:W-:Y:S01]  /*5220*/  FFMA.FTZ R5, R25, R11, -R6 ;  /* 0x0000000b19057223 */ /* 0x000fe20000010806 */
[----:B------:R-:W-:Y:S01]  /*5230*/  FFMA.FTZ R59, R4, 2, R59 ;  /* 0x40000000043b7823 */ /* 0x000fe2000001003b */
[-C--:B------:R-:W-:Y:S01]  /*5240*/  FFMA.FTZ R7, R130, R10.reuse, R7 ;  /* 0x0000000a82077223 */ /* 0x080fe20000010007 */
[----:B------:R-:W-:Y:S01]  /*5250*/  FADD.FTZ R9, R93, R0 ;  /* 0x000000005d097221 */ /* 0x000fe20000010000 */
[----:B------:R-:W-:Y:S01]  /*5260*/  FFMA.FTZ R90, R5, 2, R90 ;  /* 0x40000000055a7823 */ /* 0x000fe2000001005a */
[C---:B------:R-:W-:Y:S01]  /*5270*/  FFMA.FTZ R110, R25.reuse, R109, -R110 ;  /* 0x0000006d196e7223 */ /* 0x040fe2000001086e */
[----:B------:R-:W-:Y:S01]  /*5280*/  FADD.FTZ R7, RZ, R7 ;  /* 0x00000007ff077221 */ /* 0x000fe20000010000 */
[----:B------:R-:W-:Y:S01]  /*5290*/  FMUL.FTZ R0, R132, R9 ;  /* 0x0000000984007220 */ /* 0x000fe20000410000 */
[----:B------:R-:W-:Y:S01]  /*52a0*/  FFMA.FTZ R8, R25, R15, -R8 ;  /* 0x0000000f19087223 */ /* 0x000fe20000010808 */
[----:B------:R-:W-:Y:S01]  /*52b0*/  LEA R103, P2, R16, R103, 0x3 ;  /* 0x0000006710677211 */ /* 0x000fe200078418ff */
        /* <DEDUP_REMOVED lines=10> */
[----:B------:R-:W-:Y:S01]  /*5360*/  LEA R101, P3, R18, R101, 0x3 ;  /* 0x0000006512657211 */ /* 0x000fe200078618ff */
[----:B------:R-:W-:Y:S01]  /*5370*/  UIADD3 UR5, UPT, UPT, UR5, 0x10, URZ ;  /* 0x0000001005057890 */ /* 0x000fe2000fffe0ff */
        /* <DEDUP_REMOVED lines=15> */
.L_x_1648:
        /* <DEDUP_REMOVED lines=18> */
[----:B------:R-:W-:Y:S01]  /*5590*/  STS.128 [R28], R52 ;  /* 0x000000341c007388 */ /* 0x000fe20000000c00 */
        /* <DEDUP_REMOVED lines=18> */
.L_x_1653:
        /* <DEDUP_REMOVED lines=12> */
.L_x_5038:


//--------------------- .text._Z25selective_scan_fwd_kernelI32Selective_Scan_fwd_kernel_traitsILi32ELi16ELi1ELb1ELb0ELb0ELb1EN3c108BFloat16ENS1_7complexIfEEEEv13SSMParamsBase --------------------------
	.section	.text._Z25selective_scan_fwd_kernelI32Selective_Scan_fwd_kernel_traitsILi32ELi16ELi1ELb1ELb0ELb0ELb1EN3c108BFloat16ENS1_7complexIfEEEEv13SSMParamsBase,"ax",@progbits
	.align	128
        .global         _Z25selective_scan_fwd_kernelI32Selective_Scan_fwd_kernel_traitsILi32ELi16ELi1ELb1ELb0ELb0ELb1EN3c108BFloat16ENS1_7complexIfEEEEv13SSMParamsBase
        .type           _Z25selective_scan_fwd_kernelI32Selective_Scan_fwd_kernel_traitsILi32ELi16ELi1ELb1ELb0ELb0ELb1EN3c108BFloat16ENS1_7complexIfEEEEv13SSMParamsBase,@function
        .size           _Z25selective_scan_fwd_kernelI32Selective_Scan_fwd_kernel_traitsILi32ELi16ELi1ELb1ELb0ELb0ELb1EN3c108BFloat16ENS1_7complexIfEEEEv13SSMParamsBase,(.L_x_5039 - _Z25selective_scan_fwd_kernelI32Selective_Scan_fwd_kernel_traitsILi32ELi16ELi1ELb1ELb0ELb0ELb1EN3c108BFloat16ENS1_7complexIfEEEEv13SSMParamsBase)
        .other          _Z25selective_scan_fwd_kernelI32Selective_Scan_fwd_kernel_traitsILi32ELi16ELi1ELb1ELb0ELb0ELb1EN3c108BFloat16ENS1_7complexIfEEEEv13SSMParamsBase,@"STO_CUDA_ENTRY STV_DEFAULT"
_Z25selective_scan_fwd_kernelI32Selective_Scan_fwd_kernel_traitsILi32ELi16ELi1ELb1ELb0ELb0ELb1EN3c108BFloat16ENS1_7complexIfEEEEv13SSMParamsBase:
.text._Z25selective_scan_fwd_kernelI32Selective_Scan_fwd_kernel_traitsILi32ELi16ELi1ELb1ELb0ELb0ELb1EN3c108BFloat16ENS1_7complexIfEEEEv13SSMParamsBase:
        /* <DEDUP_REMOVED lines=31> */
[----:B------:R-:W3:Y:S01]  /*01f0*/  LDCU.64 UR12, c[0x0][0x3d8] ;  /* 0x00007b00ff0c77ac */ /* 0x000ee20008000a00 */
[----:B------:R-:W-:Y:S02]  /*0200*/  MOV R3, UR5 ;  /* 0x0000000500037c02 */ /* 0x000fe40008000f00 */
[----:B------:R-:W-:Y:S02]  /*0210*/  MOV R4, UR6 ;  /* 0x0000000600047c02 */ /* 0x000fe40008000f00 */
[----:B------:R-:W-:Y:S01]  /*0220*/  MOV R5, UR7 ;  /* 0x0000000700057c02 */ /* 0x000fe20008000f00 */
[----:B------:R-:W1:Y:S01]  /*0230*/  LDCU.64 UR6, c[0x0][0x3b8] ;  /* 0x00007700ff0677ac */ /* 0x000e620008000a00 */
[----:B------:R-:W-:Y:S01]  /*0240*/  MOV R2, UR4 ;  /* 0x0000000400027c02 */ /* 0x000fe20008000f00 */
[----:B------:R-:W2:Y:S01]  /*0250*/  LDC.64 R14, c[0x0][0x450] ;  /* 0x00011400ff0e7b82 */ /* 0x000ea20000000a00 */
[----:B------:R-:W-:Y:S01]  /*0260*/  MOV R3, UR9 ;  /* 0x0000000900037c02 */ /* 0x000fe20008000f00 */
[----:B------:R-:W2:Y:S01]  /*0270*/  LDCU UR4, c[0x0][0x38c] ;  /* 0x00007180ff0477ac */ /* 0x000ea20008000800 */
[----:B------:R-:W-:-:S02]  /*0280*/  MOV R5, UR8 ;  /* 0x0000000800057c02 */ /* 0x000fc40008000f00 */
[----:B------:R-:W-:Y:S01]  /*0290*/  MOV R44, RZ ;  /* 0x000000ff002c7202 */ /* 0x000fe20000000f00 */
[----:B------:R-:W1:Y:S01]  /*02a0*/  LDCU.64 UR8, c[0x0][0x3a0] ;  /* 0x00007400ff0877ac */ /* 0x000e620008000a00 */
[C---:B------:R-:W-:Y:S01]  /*02b0*/  IMAD.WIDE.U32 R2, R28.reuse, UR10, R2 ;  /* 0x0000000a1c027c25 */ /* 0x040fe2000f8e0002 */
[----:B------:R-:W2:Y:S03]  /*02c0*/  LDC.64 R16, c[0x0][0x448] ;  /* 0x00011200ff107b82 */ /* 0x000ea60000000a00 */
[----:B------:R-:W-:Y:S01]  /*02d0*/  IMAD R43, R28, UR11, R3 ;  /* 0x0000000b1c2b7c24 */ /* 0x000fe2000f8e0203 */
[----:B----4-:R-:W-:Y:S01]  /*02e0*/  LEA R42, P0, R2, R6, 0x1 ;  /* 0x00000006022a7211 */ /* 0x010fe200078008ff */
[----:B------:R-:W-:-:S03]  /*02f0*/  IMAD.WIDE.U32 R4, R28, UR14, R4 ;  /* 0x0000000e1c047c25 */ /* 0x000fc6000f8e0004 */
[----:B------:R-:W4:Y:S01]  /*0300*/  LDC.64 R18, c[0x0][0x440] ;  /* 0x00011000ff127b82 */ /* 0x000f220000000a00 */
[----:B0-----:R-:W-:Y:S01]  /*0310*/  IMAD R0, R11, UR18, R28 ;  /* 0x000000120b007c24 */ /* 0x001fe2000f8e021c */
[----:B------:R-:W-:Y:S01]  /*0320*/  LEA.HI.X R43, R2, R7, R43, 0x1, P0 ;  /* 0x00000007022b7211 */ /* 0x000fe200000f0c2b */
[----:B---3--:R-:W-:Y:S01]  /*0330*/  IMAD.WIDE.U32 R2, R28, UR12, RZ ;  /* 0x0000000c1c027c25 */ /* 0x008fe2000f8e00ff */
[----:B-1----:R-:W-:-:S03]  /*0340*/  LEA R40, P0, R4, R8, 0x1 ;  /* 0x0000000804287211 */ /* 0x002fc600078008ff */
[----:B------:R-:W-:Y:S01]  /*0350*/  IMAD R0, R0, R13, RZ ;  /* 0x0000000d00007224 */ /* 0x000fe200078e02ff */
[----:B------:R-:W0:Y:S01]  /*0360*/  S2UR UR5, SR_CgaCtaId ;  /* 0x00000000000579c3 */ /* 0x000e220000008800 */
[C---:B------:R-:W-:Y:S02]  /*0370*/  IMAD R41, R28.reuse, UR15, R5 ;  /* 0x0000000f1c297c24 */ /* 0x040fe4000f8e0205 */
[----:B------:R-:W-:-:S03]  /*0380*/  IMAD.WIDE.U32 R36, R28, UR6, RZ ;  /* 0x000000061c247c25 */ /* 0x000fc6000f8e00ff */
[----:B------:R-:W-:Y:S01]  /*0390*/  LEA.HI.X R41, R4, R9, R41, 0x1, P0 ;  /* 0x0000000904297211 */ /* 0x000fe200000f0c29 */
[----:B------:R-:W-:Y:S01]  /*03a0*/  IMAD.WIDE.U32 R6, R28, UR8, RZ ;  /* 0x000000081c067c25 */ /* 0x000fe2000f8e00ff */
[----:B--2---:R-:W-:Y:S02]  /*03b0*/  LEA R32, P0, R2, R14, 0x3 ;  /* 0x0000000e02207211 */ /* 0x004fe400078018ff */
[----:B------:R-:W-:Y:S01]  /*03c0*/  LEA R33, P1, R36, R16, 0x3 ;  /* 0x0000001024217211 */ /* 0x000fe200078218ff */
[----:B------:R-:W-:Y:S01]  /*03d0*/  IMAD R38, R0, UR4, RZ ;  /* 0x0000000400267c24 */ /* 0x000fe2000f8e02ff */
[----:B------:R-:W-:Y:S01]  /*03e0*/  SHF.L.U32 R0, R31, 0x1, RZ ;  /* 0x000000011f007819 */ /* 0x000fe200000006ff */
[C---:B------:R-:W-:Y:S01]  /*03f0*/  IMAD R35, R28.reuse, UR13, R3 ;  /* 0x0000000d1c237c24 */ /* 0x040fe2000f8e0203 */
[----:B------:R-:W-:Y:S01]  /*0400*/  UMOV UR4, 0x400 ;  /* 0x0000040000047882 */ /* 0x000fe20000000000 */
[----:B------:R-:W-:Y:S01]  /*0410*/  IMAD R3, R28, UR7, R37 ;  /* 0x000000071c037c24 */ /* 0x000fe2000f8e0225 */
        /* <DEDUP_REMOVED lines=9> */
.L_x_1690:
[----:B------:R-:W-:Y:S01]  /*04b0*/  BAR.SYNC.DEFER_BLOCKING 0x0 ;  /* 0x0000000000007b1d */ /* 0x000fe20000010000 */
[----:B0-----:R-:W-:-:S05]  /*04c0*/  IMAD.WIDE.U32 R2, R39, 0x10, R42 ;  /* 0x0000001027027825 */ /* 0x001fca00078e002a */
        /* <DEDUP_REMOVED lines=73> */
.L_x_1655:
[----:B------:R-:W-:Y:S05]  /*0960*/  BSYNC.RECONVERGENT B0 ;  /* 0x0000000000007941 */ /* 0x000fea0003800200 */
.L_x_1654:
        /* <DEDUP_REMOVED lines=39> */
.L_x_1657:
[----:B------:R-:W-:Y:S05]  /*0be0*/  BSYNC.RECONVERGENT B0 ;  /* 0x0000000000007941 */ /* 0x000fea0003800200 */
.L_x_1656:
        /* <DEDUP_REMOVED lines=39> */
.L_x_1659:
[----:B------:R-:W-:Y:S05]  /*0e60*/  BSYNC.RECONVERGENT B0 ;  /* 0x0000000000007941 */ /* 0x000fea0003800200 */
.L_x_1658:
        /* <DEDUP_REMOVED lines=41> */
.L_x_1661:
[----:B------:R-:W-:Y:S05]  /*1100*/  BSYNC.RECONVERGENT B0 ;  /* 0x0000000000007941 */ /* 0x000fea0003800200 */
.L_x_1660:
        /* <DEDUP_REMOVED lines=39> */
.L_x_1663:
[----:B------:R-:W-:Y:S05]  /*1380*/  BSYNC.RECONVERGENT B0 ;  /* 0x0000000000007941 */ /* 0x000fea0003800200 */
.L_x_1662:
        /* <DEDUP_REMOVED lines=41> */
.L_x_1665:
[----:B------:R-:W-:Y:S05]  /*1620*/  BSYNC.RECONVERGENT B0 ;  /* 0x0000000000007941 */ /* 0x000fea0003800200 */
.L_x_1664:
        /* <DEDUP_REMOVED lines=39> */
.L_x_1667:
[----:B------:R-:W-:Y:S05]  /*18a0*/  BSYNC.RECONVERGENT B0 ;  /* 0x0000000000007941 */ /* 0x000fea0003800200 */
.L_x_1666:
        /* <DEDUP_REMOVED lines=41> */
.L_x_1669:
[----:B------:R-:W-:Y:S05]  /*1b40*/  BSYNC.RECONVERGENT B0 ;  /* 0x0000000000007941 */ /* 0x000fea0003800200 */
.L_x_1668:
        /* <DEDUP_REMOVED lines=40> */
.L_x_1671:
[----:B------:R-:W-:Y:S05]  /*1dd0*/  BSYNC.RECONVERGENT B0 ;  /* 0x0000000000007941 */ /* 0x000fea0003800200 */
.L_x_1670:
        /* <DEDUP_REMOVED lines=41> */
.L_x_1673:
[----:B------:R-:W-:Y:S05]  /*2070*/  BSYNC.RECONVERGENT B0 ;  /* 0x0000000000007941 */ /* 0x000fea0003800200 */
.L_x_1672:
        /* <DEDUP_REMOVED lines=39> */
.L_x_1675:
[----:B------:R-:W-:Y:S05]  /*22f0*/  BSYNC.RECONVERGENT B0 ;  /* 0x0000000000007941 */ /* 0x000fea0003800200 */
.L_x_1674:
        /* <DEDUP_REMOVED lines=43> */
.L_x_1677:
[----:B------:R-:W-:Y:S05]  /*25b0*/  BSYNC.RECONVERGENT B0 ;  /* 0x0000000000007941 */ /* 0x000fea0003800200 */
.L_x_1676:
        /* <DEDUP_REMOVED lines=32> */
.L_x_1679:
[----:B------:R-:W-:Y:S05]  /*27c0*/  BSYNC.RECONVERGENT B0 ;  /* 0x0000000000007941 */ /* 0x000fea0003800200 */
.L_x_1678:
        /* <DEDUP_REMOVED lines=32> */
.L_x_1681:
[----:B------:R-:W-:Y:S05]  /*29d0*/  BSYNC.RECONVERGENT B0 ;  /* 0x0000000000007941 */ /* 0x000fea0003800200 */
.L_x_1680:
        /* <DEDUP_REMOVED lines=32> */
.L_x_1683:
[----:B------:R-:W-:Y:S05]  /*2be0*/  BSYNC.RECONVERGENT B0 ;  /* 0x0000000000007941 */ /* 0x000fea0003800200 */
.L_x_1682:
        /* <DEDUP_REMOVED lines=32> */
.L_x_1685:
[----:B------:R-:W-:Y:S05]  /*2df0*/  BSYNC.RECONVERGENT B0 ;  /* 0x0000000000007941 */ /* 0x000fea0003800200 */
.L_x_1684:
        /* <DEDUP_REMOVED lines=38> */
.L_x_1689:
        /* <DEDUP_REMOVED lines=477> */
.L_x_1688:
[----:B------:R-:W-:Y:S05]  /*4e30*/  BSYNC.RECONVERGENT B0 ;  /* 0x0000000000007941 */ /* 0x000fea0003800200 */
.L_x_1687:
        /* <DEDUP_REMOVED lines=99> */
.L_x_1686:
        /* <DEDUP_REMOVED lines=37> */
[----:B------:R-:W-:Y:S01]  /*56c0*/  LEA.HI.X R23, R14, R65, R0, 0x1, P1 ;  /* 0x000000410e177211 */ /* 0x000fe200008f0c00 */
[----:B------:R-:W-:Y:S02]  /*56d0*/  BAR.SYNC.DEFER_BLOCKING 0x0 ;  /* 0x0000000000007b1d */ /* 0x000fe40000010000 */
[----:B------:R-:W-:-:S05]  /*56e0*/  IMAD.WIDE.U32 R22, R39, 0x10, R22 ;  /* 0x0000001027167825 */ /* 0x000fca00078e0016 */
[----:B------:R-:W2:Y:S04]  /*56f0*/  LDG.E.128 R24, desc[UR16][R22.64] ;  /* 0x0000001016187981 */ /* 0x000ea8000c1e1d00 */
[----:B------:R-:W3:Y:S01]  /*5700*/  LDG.E.128 R64, desc[UR16][R22.64+0x200] ;  /* 0x0002001016407981 */ /* 0x000ee2000c1e1d00 */
[----:B------:R-:W-:Y:S02]  /*5710*/  IADD3 R44, PT, PT, R44, 0x1, RZ ;  /* 0x000000012c2c7810 */ /* 0x000fe40007ffe0ff */
[----:B------:R-:W-:Y:S02]  /*5720*/  IADD3 R40, P1, PT, R40, 0x400, RZ ;  /* 0x0000040028287810 */ /* 0x000fe40007f3e0ff */
[----:B------:R-:W-:Y:S02]  /*5730*/  IADD3 R42, P2, PT, R42, 0x400, RZ ;  /* 0x000004002a2a7810 */ /* 0x000fe40007f5e0ff */
[----:B------:R-:W-:-:S02]  /*5740*/  IADD3.X R41, PT, PT, RZ, R41, RZ, P1, !PT ;  /* 0x00000029ff297210 */ /* 0x000fc40000ffe4ff */
[----:B------:R-:W-:Y:S01]  /*5750*/  IADD3.X R43, PT, PT, RZ, R43, RZ, P2, !PT ;  /* 0x0000002bff2b7210 */ /* 0x000fe200017fe4ff */
        /* <DEDUP_REMOVED lines=9> */
[----:B------:R-:W-:Y:S01]  /*57f0*/  PRMT R19, R19, 0x7632, R19 ;  /* 0x0000763213137816 */ /* 0x000fe20000000013 */
[----:B------:R-:W-:Y:S01]  /*5800*/  FMUL.FTZ R11, R20, -1.4426950216293334961 ;  /* 0xbfb8aa3b140b7820 */ /* 0x000fe20000410000 */
[----:B------:R-:W-:Y:S01]  /*5810*/  SHF.L.U32 R18, R18, 0x10, RZ ;  /* 0x0000001012127819 */ /* 0x000fe200000006ff */
[----:B------:R-:W0:Y:S01]  /*5820*/  MUFU.EX2 R10, R7 ;  /* 0x00000007000a7308 */ /* 0x000e220000000800 */
[----:B-1----:R-:W-:-:S02]  /*5830*/  SHF.L.U32 R54, R15, 0x10, RZ ;  /* 0x000000100f367819 */ /* 0x002fc400000006ff */
[----:B------:R-:W-:Y:S01]  /*5840*/  SHF.L.U32 R27, R14, 0x10, RZ ;  /* 0x000000100e1b7819 */ /* 0x000fe200000006ff */
[----:B------:R1:W-:Y:S01]  /*5850*/  MUFU.EX2 R21, R11 ;  /* 0x0000000b00157308 */ /* 0x0003e20000000800 */
[----:B------:R-:W-:Y:S01]  /*5860*/  SHF.L.U32 R0, R16, 0x10, RZ ;  /* 0x0000001010007819 */ /* 0x000fe200000006ff */
[----:B------:R-:W-:Y:S01]  /*5870*/  FMUL.FTZ R50, R54, -1.4426950216293334961 ;  /* 0xbfb8aa3b36327820 */ /* 0x000fe20000410000 */
[----:B------:R-:W-:Y:S01]  /*5880*/  SHF.L.U32 R8, R17, 0x10, RZ ;  /* 0x0000001011087819 */ /* 0x000fe200000006ff */
[----:B------:R-:W-:Y:S01]  /*5890*/  FMUL.FTZ R48, R27, -1.4426950216293334961 ;  /* 0xbfb8aa3b1b307820 */ /* 0x000fe20000410000 */
[----:B------:R-:W-:Y:S01]  /*58a0*/  SHF.L.U32 R22, R12, 0x10, RZ ;  /* 0x000000100c167819 */ /* 0x000fe200000006ff */
[----:B------:R-:W-:Y:S01]  /*58b0*/  MUFU.EX2 R56, R50 ;  /* 0x0000003200387308 */ /* 0x000fe20000000800 */
[----:B------:R-:W-:Y:S01]  /*58c0*/  PRMT R14, R13, 0x7632, R14 ;  /* 0x000076320d0e7816 */ /* 0x000fe2000000000e */
[----:B------:R-:W-:Y:S01]  /*58d0*/  FMUL.FTZ R5, R8, -1.4426950216293334961 ;  /* 0xbfb8aa3b08057820 */ /* 0x000fe20000410000 */
[----:B-1----:R-:W-:Y:S01]  /*58e0*/  FMUL.FTZ R11, R18, -1.4426950216293334961 ;  /* 0xbfb8aa3b120b7820 */ /* 0x002fe20000410000 */
[----:B------:R-:W-:Y:S01]  /*58f0*/  PRMT R16, R16, 0x7632, R16 ;  /* 0x0000763210107816 */ /* 0x000fe20000000010 */
[----:B------:R-:W-:Y:S01]  /*5900*/  FMUL.FTZ R4, R0, -1.4426950216293334961 ;  /* 0xbfb8aa3b00047820 */ /* 0x000fe20000410000 */
[----:B------:R-:W-:Y:S01]  /*5910*/  PRMT R12, R12, 0x7632, R12 ;  /* 0x000076320c0c7816 */ /* 0x000fe2000000000c */
[----:B------:R1:W-:Y:S01]  /*5920*/  MUFU.EX2 R6, R5 ;  /* 0x0000000500067308 */ /* 0x0003e20000000800 */
[----:B------:R-:W-:Y:S01]  /*5930*/  SHF.L.U32 R19, R19, 0x10, RZ ;  /* 0x0000001013137819 */ /* 0x000fe200000006ff */
[----:B------:R-:W-:Y:S01]  /*5940*/  FMUL.FTZ R23, R22, -1.4426950216293334961 ;  /* 0xbfb8aa3b16177820 */ /* 0x000fe20000410000 */
[----:B------:R-:W-:Y:S01]  /*5950*/  PRMT R17, R17, 0x7632, R17 ;  /* 0x0000763211117816 */ /* 0x000fe20000000011 */
[----:B------:R-:W2:Y:S01]  /*5960*/  MUFU.EX2 R11, R11 ;  /* 0x0000000b000b7308 */ /* 0x000ea20000000800 */
[----:B------:R-:W-:Y:S01]  /*5970*/  SHF.L.U32 R24, R13, 0x10, RZ ;  /* 0x000000100d187819 */ /* 0x000fe200000006ff */
[----:B0-----:R-:W-:Y:S01]  /*5980*/  FADD.FTZ R10, R10, 1 ;  /* 0x3f8000000a0a7421 */ /* 0x001fe20000010000 */
[----:B------:R-:W-:Y:S01]  /*5990*/  PRMT R26, R14, 0x7632, R26 ;  /* 0x000076320e1a7816 */ /* 0x000fe2000000001a */
[----:B------:R-:W0:Y:S01]  /*59a0*/  MUFU.EX2 R4, R4 ;  /* 0x0000000400047308 */ /* 0x000e220000000800 */
[----:B------:R-:W-:Y:S01]  /*59b0*/  PRMT R52, R15, 0x7632, R52 ;  /* 0x000076320f347816 */ /* 0x000fe20000000034 */
[----:B------:R-:W-:Y:S01]  /*59c0*/  FMUL.FTZ R25, R24, -1.4426950216293334961 ;  /* 0xbfb8aa3b18197820 */ /* 0x000fe20000410000 */
[----:B------:R-:W-:Y:S01]  /*59d0*/  SHF.L.U32 R16, R16, 0x10, RZ ;  /* 0x0000001010107819 */ /* 0x000fe200000006ff */
[----:B------:R-:W3:Y:S01]  /*59e0*/  MUFU.EX2 R23, R23 ;  /* 0x0000001700177308 */ /* 0x000ee20000000800 */
[----:B------:R-:W-:Y:S01]  /*59f0*/  SHF.L.U32 R13, R12, 0x10, RZ ;  /* 0x000000100c0d7819 */ /* 0x000fe200000006ff */
[----:B------:R-:W-:Y:S01]  /*5a00*/  FMUL.FTZ R12, R19, -1.4426950216293334961 ;  /* 0xbfb8aa3b130c7820 */ /* 0x000fe20000410000 */
[----:B------:R-:W-:Y:S01]  /*5a10*/  SHF.L.U32 R17, R17, 0x10, RZ ;  /* 0x0000001011117819 */ /* 0x000fe200000006ff */
[----:B-1----:R-:W-:Y:S01]  /*5a20*/  FMUL.FTZ R5, R16, -1.4426950216293334961 ;  /* 0xbfb8aa3b10057820 */ /* 0x002fe20000410000 */
[----:B------:R-:W-:Y:S01]  /*5a30*/  SHF.L.U32 R15, R14, 0x10, RZ ;  /* 0x000000100e0f7819 */ /* 0x000fe200000006ff */
[----:B------:R-:W-:Y:S01]  /*5a40*/  FMUL.FTZ R14, R13, -1.4426950216293334961 ;  /* 0xbfb8aa3b0d0e7820 */ /* 0x000fe20000410000 */
[----:B------:R-:W-:Y:S01]  /*5a50*/  SHF.L.U32 R50, R26, 0x10, RZ ;  /* 0x000000101a327819 */ /* 0x000fe200000006ff */
[----:B------:R-:W-:Y:S01]  /*5a60*/  FMUL.FTZ R7, R17, -1.4426950216293334961 ;  /* 0xbfb8aa3b11077820 */ /* 0x000fe20000410000 */
[----:B------:R-:W-:Y:S01]  /*5a70*/  SHF.L.U32 R58, R52, 0x10, RZ ;  /* 0x00000010343a7819 */ /* 0x000fe200000006ff */
[----:B------:R-:W-:Y:S01]  /*5a80*/  FMUL.FTZ R26, R15, -1.4426950216293334961 ;  /* 0xbfb8aa3b0f1a7820 */ /* 0x000fe20000410000 */
[----:B------:R-:W1:Y:S01]  /*5a90*/  MUFU.EX2 R12, R12 ;  /* 0x0000000c000c7308 */ /* 0x000e620000000800 */
[----:B--2---:R-:W-:Y:S01]  /*5aa0*/  FADD.FTZ R11, R11, 1 ;  /* 0x3f8000000b0b7421 */ /* 0x004fe20000010000 */
[----:B------:R-:W-:Y:S01]  /*5ab0*/  FMUL.FTZ R52, R50, -1.4426950216293334961 ;  /* 0xbfb8aa3b32347820 */ /* 0x000fe20000410000 */
[----:B------:R-:W-:Y:S01]  /*5ac0*/  FMUL.FTZ R60, R58, -1.4426950216293334961 ;  /* 0xbfb8aa3b3a3c7820 */ /* 0x000fe20000410000 */
[----:B------:R-:W2:Y:S01]  /*5ad0*/  MUFU.EX2 R5, R5 ;  /* 0x0000000500057308 */ /* 0x000ea20000000800 */
[----:B------:R-:W-:Y:S01]  /*5ae0*/  FADD.FTZ R21, R21, 1 ;  /* 0x3f80000015157421 */ /* 0x000fe20000010000 */
[----:B------:R-:W-:Y:S01]  /*5af0*/  FADD.FTZ R6, R6, 1 ;  /* 0x3f80000006067421 */ /* 0x000fe20000010000 */
[----:B0-----:R-:W-:Y:S01]  /*5b00*/  FADD.FTZ R4, R4, 1 ;  /* 0x3f80000004047421 */ /* 0x001fe20000010000 */
[----:B------:R-:W0:Y:S01]  /*5b10*/  MUFU.EX2 R25, R25 ;  /* 0x0000001900197308 */ /* 0x000e220000000800 */
[----:B---3--:R-:W-:Y:S01]  /*5b20*/  FADD.FTZ R23, R23, 1 ;  /* 0x3f80000017177421 */ /* 0x008fe20000010000 */
[----:B------:R-:W-:-:S02]  /*5b30*/  FADD.FTZ R56, R56, 1 ;  /* 0x3f80000038387421 */ /* 0x000fc40000010000 */
[----:B------:R-:W3:Y:S01]  /*5b40*/  MUFU.EX2 R48, R48 ;  /* 0x0000003000307308 */ /* 0x000ee20000000800 */
[----:B-1----:R-:W-:-:S03]  /*5b50*/  FADD.FTZ R12, R12, 1 ;  /* 0x3f8000000c0c7421 */ /* 0x002fc60000010000 */
[----:B------:R-:W1:Y:S01]  /*5b60*/  MUFU.EX2 R7, R7 ;  /* 0x0000000700077308 */ /* 0x000e620000000800 */
[----:B--2---:R-:W-:-:S03]  /*5b70*/  FADD.FTZ R5, R5, 1 ;  /* 0x3f80000005057421 */ /* 0x004fc60000010000 */
[----:B------:R-:W2:Y:S01]  /*5b80*/  MUFU.EX2 R14, R14 ;  /* 0x0000000e000e7308 */ /* 0x000ea20000000800 */
[----:B0-----:R-:W-:-:S03]  /*5b90*/  FADD.FTZ R25, R25, 1 ;  /* 0x3f80000019197421 */ /* 0x001fc60000010000 */
[----:B------:R-:W0:Y:S01]  /*5ba0*/  MUFU.EX2 R26, R26 ;  /* 0x0000001a001a7308 */ /* 0x000e220000000800 */
[----:B---3--:R-:W-:-:S03]  /*5bb0*/  FADD.FTZ R48, R48, 1 ;  /* 0x3f80000030307421 */ /* 0x008fc60000010000 */
[----:B------:R-:W-:Y:S01]  /*5bc0*/  MUFU.RCP R10, R10 ;  /* 0x0000000a000a7308 */ /* 0x000fe20000001000 */
[----:B-1----:R-:W-:Y:S01]  /*5bd0*/  FADD.FTZ R7, R7, 1 ;  /* 0x3f80000007077421 */ /* 0x002fe20000010000 */
[----:B--2---:R-:W-:-:S06]  /*5be0*/  FADD.FTZ R14, R14, 1 ;  /* 0x3f8000000e0e7421 */ /* 0x004fcc0000010000 */
[----:B------:R-:W-:Y:S01]  /*5bf0*/  MUFU.RCP R11, R11 ;  /* 0x0000000b000b7308 */ /* 0x000fe20000001000 */
[----:B0-----:R-:W-:-:S07]  /*5c00*/  FADD.FTZ R26, R26, 1 ;  /* 0x3f8000001a1a7421 */ /* 0x001fce0000010000 */
[----:B------:R-:W0:Y:S04]  /*5c10*/  MUFU.EX2 R52, R52 ;  /* 0x0000003400347308 */ /* 0x000e280000000800 */
[----:B------:R-:W1:Y:S04]  /*5c20*/  MUFU.EX2 R60, R60 ;  /* 0x0000003c003c7308 */ /* 0x000e680000000800 */
[----:B------:R-:W2:Y:S01]  /*5c30*/  MUFU.RCP R21, R21 ;  /* 0x0000001500157308 */ /* 0x000ea20000001000 */
[----:B0-----:R-:W-:-:S07]  /*5c40*/  FADD.FTZ R52, R52, 1 ;  /* 0x3f80000034347421 */ /* 0x001fce0000010000 */
[----:B------:R-:W0:Y:S01]  /*5c50*/  MUFU.RCP R12, R12 ;  /* 0x0000000c000c7308 */ /* 0x000e220000001000 */
[----:B-1----:R-:W-:-:S07]  /*5c60*/  FADD.FTZ R60, R60, 1 ;  /* 0x3f8000003c3c7421 */ /* 0x002fce0000010000 */
[----:B------:R-:W1:Y:S01]  /*5c70*/  MUFU.RCP R65, R6 ;  /* 0x0000000600417308 */ /* 0x000e620000001000 */
[----:B--2---:R-:W-:-:S04]  /*5c80*/  FMUL.FTZ R20, R20, R21 ;  /* 0x0000001514147220 */ /* 0x004fc80000410000 */
[----:B------:R-:W-:-:S03]  /*5c90*/  FMUL.FTZ R20, R20, R53 ;  /* 0x0000003514147220 */ /* 0x000fc60000410000 */
[----:B------:R2:W3:Y:S01]  /*5ca0*/  MUFU.RCP R63, R4 ;  /* 0x00000004003f7308 */ /* 0x0004e20000001000 */
[----:B0-----:R-:W-:-:S04]  /*5cb0*/  FMUL.FTZ R19, R19, R12 ;  /* 0x0000000c13137220 */ /* 0x001fc80000410000 */
[----:B------:R-:W-:-:S03]  /*5cc0*/  FMUL.FTZ R19, R19, R76 ;  /* 0x0000004c13137220 */ /* 0x000fc60000410000 */
[----:B------:R0:W4:Y:S01]  /*5cd0*/  MUFU.RCP R6, R7 ;  /* 0x0000000700067308 */ /* 0x0001220000001000 */
[----:B--2---:R-:W-:Y:S01]  /*5ce0*/  FMUL.FTZ R4, R9, R10 ;  /* 0x0000000a09047220 */ /* 0x004fe20000410000 */
[----:B-1----:R-:W-:Y:S01]  /*5cf0*/  FMUL.FTZ R8, R8, R65 ;  /* 0x0000004108087220 */ /* 0x002fe20000410000 */
[----:B------:R-:W-:Y:S02]  /*5d00*/  F2FP.BF16.F32.PACK_AB R19, R19, R20 ;  /* 0x000000141313723e */ /* 0x000fe400000010ff */
[----:B------:R-:W-:Y:S01]  /*5d10*/  FMUL.FTZ R4, R4, R51 ;  /* 0x0000003304047220 */ /* 0x000fe20000410000 */
[----:B------:R-:W-:Y:S01]  /*5d20*/  FMUL.FTZ R8, R8, R49 ;  /* 0x0000003108087220 */ /* 0x000fe20000410000 */
[----:B------:R-:W1:Y:S01]  /*5d30*/  LDC.64 R20, c[0x0][0x430] ;  /* 0x00010c00ff147b82 */ /* 0x000e620000000a00 */
[----:B------:R-:W2:Y:S01]  /*5d40*/  MUFU.RCP R5, R5 ;  /* 0x0000000500057308 */ /* 0x000ea20000001000 */
[----:B0-----:R-:W-:Y:S01]  /*5d50*/  FMUL.FTZ R7, R18, R11 ;  /* 0x0000000b12077220 */ /* 0x001fe20000410000 */
[----:B---3--:R-:W-:-:S03]  /*5d60*/  FMUL.FTZ R0, R0, R63 ;  /* 0x0000003f00007220 */ /* 0x008fc60000410000 */
[----:B------:R-:W-:Y:S01]  /*5d70*/  FMUL.FTZ R7, R7, R74 ;  /* 0x0000004a07077220 */ /* 0x000fe20000410000 */
[----:B------:R-:W-:Y:S02]  /*5d80*/  FMUL.FTZ R0, R0, R47 ;  /* 0x0000002f00007220 */ /* 0x000fe40000410000 */
[----:B------:R-:W0:Y:S01]  /*5d90*/  MUFU.RCP R23, R23 ;  /* 0x0000001700177308 */ /* 0x000e220000001000 */
[----:B----4-:R-:W-:Y:S01]  /*5da0*/  FMUL.FTZ R17, R17, R6 ;  /* 0x0000000611117220 */ /* 0x010fe20000410000 */
[----:B------:R-:W-:-:S03]  /*5db0*/  F2FP.BF16.F32.PACK_AB R18, R7, R4 ;  /* 0x000000040712723e */ /* 0x000fc600000010ff */
[----:B------:R-:W-:-:S03]  /*5dc0*/  FMUL.FTZ R17, R17, R72 ;  /* 0x0000004811117220 */ /* 0x000fc60000410000 */
[----:B------:R-:W3:Y:S01]  /*5dd0*/  MUFU.RCP R25, R25 ;  /* 0x0000001900197308 */ /* 0x000ee20000001000 */
[----:B--2---:R-:W-:Y:S01]  /*5de0*/  FMUL.FTZ R5, R16, R5 ;  /* 0x0000000510057220 */ /* 0x004fe20000410000 */
[----:B------:R-:W-:-:S03]  /*5df0*/  F2FP.BF16.F32.PACK_AB R17, R17, R8 ;  /* 0x000000081111723e */ /* 0x000fc600000010ff */
[----:B------:R-:W-:Y:S01]  /*5e00*/  FMUL.FTZ R5, R5, R70 ;  /* 0x0000004605057220 */ /* 0x000fe20000410000 */
[----:B-1----:R-:W-:Y:S02]  /*5e10*/  IMAD.WIDE.U32 R2, R20, UR18, R2 ;  /* 0x0000001214027c25 */ /* 0x002fe4000f8e0002 */
[----:B------:R-:W1:Y:S02]  /*5e20*/  MUFU.RCP R48, R48 ;  /* 0x0000003000307308 */ /* 0x000e640000001000 */
[----:B0-----:R-:W-:Y:S01]  /*5e30*/  FMUL.FTZ R22, R22, R23 ;  /* 0x0000001716167220 */ /* 0x001fe20000410000 */
[----:B------:R-:W-:Y:S01]  /*5e40*/  F2FP.BF16.F32.PACK_AB R16, R5, R0 ;  /* 0x000000000510723e */ /* 0x000fe200000010ff */
[----:B------:R-:W-:Y:S01]  /*5e50*/  BAR.SYNC.DEFER_BLOCKING 0x0 ;  /* 0x0000000000007b1d */ /* 0x000fe20000010000 */
[----:B------:R-:W-:Y:S02]  /*5e60*/  IMAD R3, R21, UR18, R3 ;  /* 0x0000001215037c24 */ /* 0x000fe4000f8e0203 */
[----:B------:R-:W-:-:S03]  /*5e70*/  FMUL.FTZ R22, R22, R55 ;  /* 0x0000003716167220 */ /* 0x000fc60000410000 */
[----:B------:R-:W0:Y:S01]  /*5e80*/  MUFU.RCP R67, R56 ;  /* 0x0000003800437308 */ /* 0x000e220000001000 */
[----:B---3--:R-:W-:-:S04]  /*5e90*/  FMUL.FTZ R24, R24, R25 ;  /* 0x0000001918187220 */ /* 0x008fc80000410000 */
[----:B------:R-:W-:-:S03]  /*5ea0*/  FMUL.FTZ R24, R24, R57 ;  /* 0x0000003918187220 */ /* 0x000fc60000410000 */
[----:B------:R-:W2:Y:S01]  /*5eb0*/  MUFU.RCP R14, R14 ;  /* 0x0000000e000e7308 */ /* 0x000ea20000001000 */
[----:B-1----:R-:W-:-:S04]  /*5ec0*/  FMUL.FTZ R6, R27, R48 ;  /* 0x000000301b067220 */ /* 0x002fc80000410000 */
[----:B------:R-:W-:-:S03]  /*5ed0*/  FMUL.FTZ R6, R6, R59 ;  /* 0x0000003b06067220 */ /* 0x000fc60000410000 */
[----:B------:R-:W1:Y:S01]  /*5ee0*/  MUFU.RCP R26, R26 ;  /* 0x0000001a001a7308 */ /* 0x000e620000001000 */
[----:B0-----:R-:W-:Y:S01]  /*5ef0*/  FMUL.FTZ R54, R54, R67 ;  /* 0x0000004336367220 */ /* 0x001fe20000410000 */
[----:B------:R-:W-:Y:S03]  /*5f00*/  STS.128 [R46], R16 ;  /* 0x000000102e007388 */ /* 0x000fe60000000c00 */
[----:B------:R-:W-:-:S03]  /*5f10*/  FMUL.FTZ R54, R54, R61 ;  /* 0x0000003d36367220 */ /* 0x000fc60000410000 */
[----:B------:R-:W0:Y:S01]  /*5f20*/  MUFU.RCP R9, R52 ;  /* 0x0000003400097308 */ /* 0x000e220000001000 */
[----:B--2---:R-:W-:-:S04]  /*5f30*/  FMUL.FTZ R13, R13, R14 ;  /* 0x0000000e0d0d7220 */ /* 0x004fc80000410000 */
[----:B------:R-:W-:-:S03]  /*5f40*/  FMUL.FTZ R13, R13, R78 ;  /* 0x0000004e0d0d7220 */ /* 0x000fc60000410000 */
[----:B------:R-:W2:Y:S01]  /*5f50*/  MUFU.RCP R11, R60 ;  /* 0x0000003c000b7308 */ /* 0x000ea20000001000 */
[----:B-1----:R-:W-:Y:S01]  /*5f60*/  FMUL.FTZ R15, R15, R26 ;  /* 0x0000001a0f0f7220 */ /* 0x002fe20000410000 */
[----:B------:R-:W-:Y:S02]  /*5f70*/  F2FP.BF16.F32.PACK_AB R4, R13, R22 ;  /* 0x000000160d04723e */ /* 0x000fe400000010ff */
[----:B------:R-:W1:Y:S01]  /*5f80*/  LDC.64 R22, c[0x0][0x438] ;  /* 0x00010e00ff167b82 */ /* 0x000e620000000a00 */
[----:B------:R-:W-:Y:S01]  /*5f90*/  FMUL.FTZ R15, R15, R80 ;  /* 0x000000500f0f7220 */ /* 0x000fe20000410000 */
[----:B0-----:R-:W-:-:S04]  /*5fa0*/  FMUL.FTZ R9, R50, R9 ;  /* 0x0000000932097220 */ /* 0x001fc80000410000 */
[----:B------:R-:W-:Y:S02]  /*5fb0*/  F2FP.BF16.F32.PACK_AB R5, R15, R24 ;  /* 0x000000180f05723e */ /* 0x000fe400000010ff */
[----:B------:R-:W0:Y:S01]  /*5fc0*/  LDC.64 R24, c[0x0][0x490] ;  /* 0x00012400ff187b82 */ /* 0x000e220000000a00 */
[----:B------:R-:W-:Y:S01]  /*5fd0*/  FMUL.FTZ R9, R9, R82 ;  /* 0x0000005209097220 */ /* 0x000fe20000410000 */
[----:B--2---:R-:W-:-:S04]  /*5fe0*/  FMUL.FTZ R11, R58, R11 ;  /* 0x0000000b3a0b7220 */ /* 0x004fc80000410000 */
[----:B------:R-:W-:Y:S01]  /*5ff0*/  F2FP.BF16.F32.PACK_AB R6, R9, R6 ;  /* 0x000000060906723e */ /* 0x000fe200000010ff */
[----:B------:R-:W-:-:S05]  /*6000*/  FMUL.FTZ R11, R11, R84 ;  /* 0x000000540b0b7220 */ /* 0x000fca0000410000 */
[----:B------:R-:W-:Y:S01]  /*6010*/  F2FP.BF16.F32.PACK_AB R7, R11, R54 ;  /* 0x000000360b07723e */ /* 0x000fe200000010ff */
[----:B-1----:R-:W-:-:S04]  /*6020*/  IMAD.WIDE.U32 R2, R28, R22, R2 ;  /* 0x000000161c027225 */ /* 0x002fc800078e0002 */
[----:B------:R0:W-:Y:S01]  /*6030*/  STS.128 [R46+0x10], R4 ;  /* 0x000010042e007388 */ /* 0x0001e20000000c00 */
[----:B------:R-:W-:-:S03]  /*6040*/  NOP ;  /* 0x0000000000007918 */ /* 0x000fc60000000000 */
[----:B------:R-:W1:Y:S01]  /*6050*/  LDS.128 R8, [R45] ;  /* 0x000000002d087984 */ /* 0x000e620000000c00 */
[----:B------:R-:W-:-:S03]  /*6060*/  IMAD R0, R28, R23, R3 ;  /* 0x000000171c007224 */ /* 0x000fc600078e0203 */
[----:B------:R-:W2:Y:S01]  /*6070*/  LDS.128 R12, [R45+0x200] ;  /* 0x000200002d0c7984 */ /* 0x000ea20000000c00 */
[----:B0-----:R-:W-:-:S04]  /*6080*/  LEA R4, P0, R2, R24, 0x1 ;  /* 0x0000001802047211 */ /* 0x001fc800078008ff */
[----:B------:R-:W-:Y:S02]  /*6090*/  LEA.HI.X R5, R2, R25, R0, 0x1, P0 ;  /* 0x0000001902057211 */ /* 0x000fe400000f0c00 */
[----:B------:R-:W-:Y:S01]  /*60a0*/  ISETP.GE.AND P0, PT, R44, UR5, PT ;  /* 0x000000052c007c0c */ /* 0x000fe2000bf06270 */
[----:B------:R-:W-:-:S05]  /*60b0*/  IMAD.WIDE.U32 R2, R39, 0x10, R4 ;  /* 0x0000001027027825 */ /* 0x000fca00078e0004 */
[----:B-1----:R0:W-:Y:S04]  /*60c0*/  STG.E.128 desc[UR16][R2.64], R8 ;  /* 0x0000000802007986 */ /* 0x0021e8000c101d10 */
[----:B--2---:R0:W-:Y:S03]  /*60d0*/  STG.E.128 desc[UR16][R2.64+0x200], R12 ;  /* 0x0002000c02007986 */ /* 0x0041e6000c101d10 */
[----:B------:R-:W-:Y:S05]  /*60e0*/  @!P0 BRA `(.L_x_1690) ;  /* 0xffffffa000f08947 */ /* 0x000fea000383ffff */
[----:B------:R-:W-:Y:S05]  /*60f0*/  EXIT ;  /* 0x000000000000794d */ /* 0x000fea0003800000 */
.L_x_1691:
        /* <DEDUP_REMOVED lines=16> */
.L_x_5039:


//--------------------- .text._Z25selective_scan_fwd_kernelI32Selective_Scan_fwd_kernel_traitsILi32ELi16ELi1ELb1ELb0ELb1ELb0EN3c108BFloat16ENS1_7complexIfEEEEv13SSMParamsBase --------------------------
	.section	.text._Z25selective_scan_fwd_kernelI32Selective_Scan_fwd_kernel_traitsILi32ELi16ELi1ELb1ELb0ELb1ELb0EN3c108BFloat16ENS1_7complexIfEEEEv13SSMParamsBase,"ax",@progbits
	.align	128
        .global         _Z25selective_scan_fwd_kernelI32Selective_Scan_fwd_kernel_traitsILi32ELi16ELi1ELb1ELb0ELb1ELb0EN3c108BFloat16ENS1_7complexIfEEEEv13SSMParamsBase
        .type           _Z25selective_scan_fwd_kernelI32Selective_Scan_fwd_kernel_traitsILi32ELi16ELi1ELb1ELb0ELb1ELb0EN3c108BFloat16ENS1_7complexIfEEEEv13SSMParamsBase,@function
        .size           _Z25selective_scan_fwd_kernelI32Selective_Scan_fwd_kernel_traitsILi32ELi16ELi1ELb1ELb0ELb1ELb0EN3c108BFloat16ENS1_7complexIfEEEEv13SSMParamsBase,(.L_x_5040 - _Z25selective_scan_fwd_kernelI32Selective_Scan_fwd_kernel_traitsILi32ELi16ELi1ELb1ELb0ELb1ELb0EN3c108BFloat16ENS1_7complexIfEEEEv13SSMParamsBase)
        .other          _Z25selective_scan_fwd_kernelI32Selective_Scan_fwd_kernel_traitsILi32ELi16ELi1ELb1ELb0ELb1ELb0EN3c108BFloat16ENS1_7complexIfEEEEv13SSMParamsBase,@"STO_CUDA_ENTRY STV_DEFAULT"
_Z25selective_scan_fwd_kernelI32Selective_Scan_fwd_kernel_traitsILi32ELi16ELi1ELb1ELb0ELb1ELb0EN3c108BFloat16ENS1_7complexIfEEEEv13SSMParamsBase:
.text._Z25selective_scan_fwd_kernelI32Selective_Scan_fwd_kernel_traitsILi32ELi16ELi1ELb1ELb0ELb1ELb0EN3c108BFloat16ENS1_7complexIfEEEEv13SSMParamsBase:
[----:B------:R-:W-:Y:S08]  /*0000*/  LDC R1, c[0x0][0x37c] ;  /* 0x0000df00ff017b82 */ /* 0x000ff00000000800 */
[----:B------:R-:W0:Y:S01]  /*0010*/  LDC R13, c[0x0][0x398] ;  /* 0x0000e600ff0d7b82 */ /* 0x000e220000000800 */
[----:B------:R-:W1:Y:S01]  /*0020*/  S2R R2, SR_CTAID.Y ;  /* 0x0000000000027919 */ /* 0x000e620000002600 */
[----:B------:R-:W2:Y:S01]  /*0030*/  LDCU.64 UR18, c[0x0][0x358] ;  /* 0x00006b00ff1277ac */ /* 0x000ea20008000a00 */
[----:B------:R-:W-:Y:S01]  /*0040*/  HFMA2 R3, -RZ, RZ, 0, 0 ;  /* 0x00000000ff037431 */ /* 0x000fe200000001ff */
[----:B------:R-:W-:Y:S01]  /*0050*/  MOV R4, RZ ;  /* 0x000000ff00047202 */ /* 0x000fe20000000f00 */
[----:B------:R-:W3:Y:S03]  /*0060*/  LDCU.128 UR8, c[0x0][0x3f0] ;  /* 0x00007e00ff0877ac */ /* 0x000ee60008000c00 */
        /* <DEDUP_REMOVED lines=11> */
[----:B------:R-:W2:Y:S01]  /*0120*/  LDC.64 R14, c[0x0][0x3e8] ;  /* 0x0000fa00ff0e7b82 */ /* 0x000ea20000000a00 */
        /* <DEDUP_REMOVED lines=11> */
[----:B------:R-:W0:Y:S01]  /*01e0*/  LDC.64 R24, c[0x0][0x450] ;  /* 0x00011400ff187b82 */ /* 0x000e220000000a00 */
[----:B----4-:R-:W-:Y:S01]  /*01f0*/  IABS R6, R2 ;  /* 0x0000000200067213 */ /* 0x010fe20000000000 */
[----:B------:R4:W5:Y:S01]  /*0200*/  @P1 LDG.E R4, desc[UR18][R8.64] ;  /* 0x0000001208041981 */ /* 0x000962000c1e1900 */
[----:B---3--:R-:W-:Y:S01]  /*0210*/  HFMA2 R10, -RZ, RZ, 0, 0 ;  /* 0x00000000ff0a7431 */ /* 0x008fe200000001ff */
[----:B------:R-:W-:-:S05]  /*0220*/  IADD3 R12, PT, PT, RZ, -R11, RZ ;  /* 0x8000000bff0c7210 */ /* 0x000fca0007ffe0ff */
[----:B------:R-:W-:-:S04]  /*0230*/  IMAD R7, R12, R5, RZ ;  /* 0x000000050c077224 */ /* 0x000fc800078e02ff */
[----:B------:R-:W-:-:S06]  /*0240*/  IMAD.HI.U32 R11, R11, R7, R10 ;  /* 0x000000070b0b7227 */ /* 0x000fcc00078e000a */
[----:B------:R-:W-:-:S05]  /*0250*/  IMAD.HI.U32 R11, R11, R6, RZ ;  /* 0x000000060b0b7227 */ /* 0x000fca00078e00ff */
[----:B------:R-:W-:-:S05]  /*0260*/  IADD3 R0, PT, PT, -R11, RZ, RZ ;  /* 0x000000ff0b007210 */ /* 0x000fca0007ffe1ff */
[----:B------:R-:W-:-:S05]  /*0270*/  IMAD R0, R5, R0, R6 ;  /* 0x0000000005007224 */ /* 0x000fca00078e0206 */
[----:B------:R-:W-:-:S13]  /*0280*/  ISETP.GT.U32.AND P1, PT, R5, R0, PT ;  /* 0x000000000500720c */ /* 0x000fda0003f24070 */
[----:B------:R-:W-:-:S04]  /*0290*/  @!P1 IADD3 R0, PT, PT, R0, -R5, RZ ;  /* 0x8000000500009210 */ /* 0x000fc80007ffe0ff */
[----:B------:R-:W-:Y:S02]  /*02a0*/  ISETP.GE.U32.AND P0, PT, R0, R5, PT ;  /* 0x000000050000720c */ /* 0x000fe40003f06070 */
[----:B------:R-:W-:Y:S02]  /*02b0*/  @!P1 IADD3 R11, PT, PT, R11, 0x1, RZ ;  /* 0x000000010b0b9810 */ /* 0x000fe40007ffe0ff */
[----:B------:R-:W-:Y:S01]  /*02c0*/  LOP3.LUT R0, R2, R13, RZ, 0x3c, !PT ;  /* 0x0000000d02007212 */ /* 0x000fe200078e3cff */
[----:B------:R-:W-:Y:S01]  /*02d0*/  UIMAD.WIDE.U32 UR4, UR20, UR8, URZ ;  /* 0x00000008140472a5 */ /* 0x000fe2000f8e00ff */
[----:B------:R-:W-:Y:S02]  /*02e0*/  ISETP.NE.AND P1, PT, R13, RZ, PT ;  /* 0x000000ff0d00720c */ /* 0x000fe40003f25270 */
[----:B------:R-:W-:-:S05]  /*02f0*/  ISETP.GE.AND P2, PT, R0, RZ, PT ;  /* 0x000000ff0000720c */ /* 0x000fca0003f46270 */
[----:B------:R-:W-:Y:S02]  /*0300*/  @P0 IADD3 R11, PT, PT, R11, 0x1, RZ ;  /* 0x000000010b0b0810 */ /* 0x000fe40007ffe0ff */
[----:B0-----:R-:W-:Y:S01]  /*0310*/  ISETP.GE.AND P0, PT, R29, 0x1, PT ;  /* 0x000000011d00780c */ /* 0x001fe20003f06270 */
[----:B------:R-:W-:Y:S01]  /*0320*/  UIMAD UR6, UR20, UR9, UR5 ;  /* 0x00000009140672a4 */ /* 0x000fe2000f8e0205 */
[----:B------:R-:W-:Y:S02]  /*0330*/  MOV R6, UR4 ;  /* 0x0000000400067c02 */ /* 0x000fe40008000f00 */
[----:B------:R-:W-:Y:S01]  /*0340*/  MOV R7, UR5 ;  /* 0x0000000500077c02 */ /* 0x000fe20008000f00 */
[----:B------:R-:W-:Y:S02]  /*0350*/  UIMAD.WIDE.U32 UR4, UR20, UR12, URZ ;  /* 0x0000000c140472a5 */ /* 0x000fe4000f8e00ff */
[----:B------:R-:W-:Y:S01]  /*0360*/  MOV R7, UR6 ;  /* 0x0000000600077c02 */ /* 0x000fe20008000f00 */
[----:B------:R-:W-:-:S02]  /*0370*/  UIMAD.WIDE.U32 UR6, UR20, UR16, URZ ;  /* 0x00000010140672a5 */ /* 0x000fc4000f8e00ff */
[----:B------:R-:W-:Y:S01]  /*0380*/  UIMAD UR8, UR20, UR13, UR5 ;  /* 0x0000000d140872a4 */ /* 0x000fe2000f8e0205 */
[----:B------:R-:W-:Y:S02]  /*0390*/  @!P2 IADD3 R11, PT, PT, -R11, RZ, RZ ;  /* 0x000000ff0b0ba210 */ /* 0x000fe40007ffe1ff */
[----:B------:R-:W-:Y:S01]  /*03a0*/  @!P1 LOP3.LUT R11, RZ, R13, RZ, 0x33, !PT ;  /* 0x0000000dff0b9212 */ /* 0x000fe200078e33ff */
[----:B-12-4-:R-:W-:Y:S08]  /*03b0*/  @!P0 EXIT ;  /* 0x000000000000894d */ /* 0x016ff00003800000 */
[----:B------:R-:W0:Y:S01]  /*03c0*/  S2R R5, SR_TID.X ;  /* 0x0000000000057919 */ /* 0x000e220000002100 */
[----:B------:R-:W1:Y:S01]  /*03d0*/  LDC R27, c[0x0][0x384] ;  /* 0x0000e100ff1b7b82 */ /* 0x000e620000000800 */
[----:B------:R-:W-:Y:S01]  /*03e0*/  SHF.R.S32.HI R13, RZ, 0x1f, R11 ;  /* 0x0000001fff0d7819 */ /* 0x000fe2000001140b */
[----:B------:R-:W-:Y:S01]  /*03f0*/  UIMAD UR7, UR20, UR17, UR7 ;  /* 0x00000011140772a4 */ /* 0x000fe2000f8e0207 */
[----:B------:R-:W2:Y:S01]  /*0400*/  S2R R12, SR_CgaCtaId ;  /* 0x00000000000c7919 */ /* 0x000ea20000008800 */
[C---:B------:R-:W-:Y:S01]  /*0410*/  IMAD.WIDE.U32 R6, R2.reuse, UR10, R6 ;  /* 0x0000000a02067c25 */ /* 0x040fe2000f8e0006 */
[----:B------:R-:W-:Y:S02]  /*0420*/  MOV R9, UR5 ;  /* 0x0000000500097c02 */ /* 0x000fe40008000f00 */
[----:B------:R-:W-:Y:S01]  /*0430*/  MOV R8, UR4 ;  /* 0x0000000400087c02 */ /* 0x000fe20008000f00 */
[----:B------:R-:W-:Y:S01]  /*0440*/  IMAD R0, R13, R14, RZ ;  /* 0x0000000e0d007224 */ /* 0x000fe200078e02ff */
[----:B------:R-:W-:Y:S01]  /*0450*/  MOV R9, UR8 ;  /* 0x0000000800097c02 */ /* 0x000fe20008000f00 */
[----:B------:R-:W3:Y:S01]  /*0460*/  LDCU.64 UR4, c[0x0][0x3a0] ;  /* 0x00007400ff0477ac */ /* 0x000ee20008000a00 */
[----:B------:R-:W-:Y:S01]  /*0470*/  IMAD R19, R2, UR11, R7 ;  /* 0x0000000b02137c24 */ /* 0x000fe2000f8e0207 */
[C---:B------:R-:W-:Y:S01]  /*0480*/  LEA R16, P0, R6.reuse, R20, 0x1 ;  /* 0x0000001406107211 */ /* 0x040fe200078008ff */
[C---:B------:R-:W-:Y:S01]  /*0490*/  IMAD R7, R11.reuse, R15, R0 ;  /* 0x0000000f0b077224 */ /* 0x040fe200078e0200 */
[----:B------:R-:W4:Y:S01]  /*04a0*/  LDCU.64 UR8, c[0x0][0x3b8] ;  /* 0x00007700ff0877ac */ /* 0x000f220008000a00 */
[----:B------:R-:W-:Y:S01]  /*04b0*/  IMAD.WIDE.U32 R10, R11, R14, UR6 ;  /* 0x000000060b0a7e25 */ /* 0x000fe2000f8e000e */
[----:B------:R-:W-:Y:S01]  /*04c0*/  LEA.HI.X R19, R6, R21, R19, 0x1, P0 ;  /* 0x0000001506137211 */ /* 0x000fe200000f0c13 */
[----:B------:R-:W2:Y:S02]  /*04d0*/  LDCU UR6, c[0x0][0x38c] ;  /* 0x00007180ff0677ac */ /* 0x000ea40008000800 */
[----:B------:R-:W-:Y:S01]  /*04e0*/  IMAD.WIDE.U32 R8, R2, UR14, R8 ;  /* 0x0000000e02087c25 */ /* 0x000fe2000f8e0008 */
[----:B------:R-:W-:-:S02]  /*04f0*/  LEA R17, P2, R10, R24, 0x1 ;  /* 0x000000180a117211 */ /* 0x000fc400078408ff */
[----:B------:R-:W-:Y:S01]  /*0500*/  IADD3 R18, PT, PT, R11, R7, RZ ;  /* 0x000000070b127210 */ /* 0x000fe20007ffe0ff */
[----:B------:R-:W-:Y:S01]  /*0510*/  IMAD R15, R2, UR15, R9 ;  /* 0x0000000f020f7c24 */ /* 0x000fe2000f8e0209 */
[----:B------:R-:W-:Y:S01]  /*0520*/  LEA R14, P1, R8, R22, 0x1 ;  /* 0x00000016080e7211 */ /* 0x000fe200078208ff */
[----:B-1----:R-:W-:Y:S01]  /*0530*/  IMAD R0, R27, UR20, R2 ;  /* 0x000000141b007c24 */ /* 0x002fe2000f8e0202 */
[----:B------:R-:W-:Y:S02]  /*0540*/  MOV R7, 0x400 ;  /* 0x0000040000077802 */ /* 0x000fe40000000f00 */
[----:B------:R-:W-:Y:S01]  /*0550*/  LEA.HI.X R18, R10, R25, R18, 0x1, P2 ;  /* 0x000000190a127211 */ /* 0x000fe200010f0c12 */
[----:B------:R-:W-:Y:S01]  /*0560*/  IMAD R6, R0, R29, RZ ;  /* 0x0000001d00067224 */ /* 0x000fe200078e02ff */
[----:B------:R-:W-:Y:S01]  /*0570*/  LEA.HI.X R15, R8, R23, R15, 0x1, P1 ;  /* 0x00000017080f7211 */ /* 0x000fe200008f0c0f */
[C---:B---3--:R-:W-:Y:S01]  /*0580*/  IMAD.WIDE.U32 R96, R2.reuse, UR4, RZ ;  /* 0x0000000402607c25 */ /* 0x048fe2000f8e00ff */
[C---:B0-----:R-:W-:Y:S01]  /*0590*/  SHF.L.U32 R13, R5.reuse, 0x2, RZ ;  /* 0x00000002050d7819 */ /* 0x041fe200000006ff */
[----:B------:R-:W0:Y:S01]  /*05a0*/  LDCU.U8 UR4, c[0x0][0x39e] ;  /* 0x000073c0ff0477ac */ /* 0x000e220008000000 */
[----:B------:R-:W-:Y:S01]  /*05b0*/  SHF.L.U32 R11, R5, 0x1, RZ ;  /* 0x00000001050b7819 */ /* 0x000fe200000006ff */
[----:B----4-:R-:W-:Y:S01]  /*05c0*/  IMAD.WIDE.U32 R94, R2, UR8, RZ ;  /* 0x00000008025e7c25 */ /* 0x010fe2000f8e00ff */
[----:B------:R-:W-:-:S02]  /*05d0*/  MOV R10, R16 ;  /* 0x00000010000a7202 */ /* 0x000fc40000000f00 */
[----:B--2---:R-:W-:Y:S01]  /*05e0*/  LEA R0, R12, R7, 0x18 ;  /* 0x000000070c007211 */ /* 0x004fe200078ec0ff */
[C---:B------:R-:W-:Y:S01]  /*05f0*/  IMAD R7, R2.reuse, UR5, R97 ;  /* 0x0000000502077c24 */ /* 0x040fe2000f8e0261 */
[----:B------:R-:W-:Y:S01]  /*0600*/  LOP3.LUT R16, R13, 0xf80, RZ, 0xc0, !PT ;  /* 0x00000f800d107812 */ /* 0x000fe200078ec0ff */
[----:B------:R-:W-:Y:S01]  /*0610*/  IMAD R9, R2, UR9, R95 ;  /* 0x0000000902097c24 */ /* 0x000fe2000f8e025f */
[----:B------:R-:W-:Y:S01]  /*0620*/  MOV R12, R14 ;  /* 0x0000000e000c7202 */ /* 0x000fe20000000f00 */
[----:B------:R-:W-:Y:S01]  /*0630*/  IMAD R6, R6, UR6, RZ ;  /* 0x0000000606067c24 */ /* 0x000fe2000f8e02ff */
[----:B------:R-:W-:Y:S02]  /*0640*/  LOP3.LUT R14, R11, 0x7c0, RZ, 0xc0, !PT ;  /* 0x000007c00b0e7812 */ /* 0x000fe400078ec0ff */
[----:B------:R-:W-:Y:S02]  /*0650*/  MOV R13, R15 ;  /* 0x0000000f000d7202 */ /* 0x000fe40000000f00 */
[----:B------:R-:W-:-:S02]  /*0660*/  LOP3.LUT R15, R16, 0x1f, R5, 0xf8, !PT ;  /* 0x0000001f100f7812 */ /* 0x000fc400078ef805 */
[----:B------:R-:W-:Y:S02]  /*0670*/  MOV R16, R17 ;  /* 0x0000001100107202 */ /* 0x000fe40000000f00 */
[----:B------:R-:W-:Y:S02]  /*0680*/  MOV R8, RZ ;  /* 0x000000ff00087202 */ /* 0x000fe40000000f00 */
[----:B------:R-:W-:Y:S02]  /*0690*/  MOV R11, R19 ;  /* 0x00000013000b7202 */ /* 0x000fe40000000f00 */
[----:B------:R-:W-:Y:S02]  /*06a0*/  LOP3.LUT R14, R14, 0x1f, R5, 0xf8, !PT ;  /* 0x0000001f0e0e7812 */ /* 0x000fe400078ef805 */
[----:B0-----:R-:W-:-:S07]  /*06b0*/  MOV R17, R18 ;  /* 0x0000001200117202 */ /* 0x001fce0000000f00 */
.L_x_1728:
[----:B------:R-:W-:Y:S01]  /*06c0*/  BAR.SYNC.DEFER_BLOCKING 0x0 ;  /* 0x0000000000007b1d */ /* 0x000fe20000010000 */
[----:B------:R-:W-:-:S05]  /*06d0*/  IMAD.WIDE.U32 R22, R14, 0x10, R10 ;  /* 0x000000100e167825 */ /* 0x000fca00078e000a */
[----:B0-----:R-:W2:Y:S04]  /*06e0*/  LDG.E.128 R28, desc[UR18][R22.64] ;  /* 0x00000012161c7981 */ /* 0x001ea8000c1e1d00 */
[----:B------:R-:W3:Y:S01]  /*06f0*/  LDG.E.128 R32, desc[UR18][R22.64+0x200] ;  /* 0x0002001216207981 */ /* 0x000ee2000c1e1d00 */
[----:B------:R-:W-:Y:S01]  /*0700*/  IMAD.WIDE.U32 R24, R14, 0x10, R12 ;  /* 0x000000100e187825 */ /* 0x000fe200078e000c */
[----:B------:R-:W0:Y:S02]  /*0710*/  S2R R19, SR_LANEID ;  /* 0x0000000000137919 */ /* 0x000e240000000000 */
[----:B0-----:R-:W-:-:S04]  /*0720*/  LEA R18, R19, R0, 0x4 ;  /* 0x0000000013127211 */ /* 0x001fc800078e20ff */
        /* <DEDUP_REMOVED lines=69> */
.L_x_1693:
[----:B------:R-:W-:Y:S05]  /*0b80*/  BSYNC.RECONVERGENT B0 ;  /* 0x0000000000007941 */ /* 0x000fea0003800200 */
.L_x_1692:
        /* <DEDUP_REMOVED lines=40> */
.L_x_1695:
[----:B------:R-:W-:Y:S05]  /*0e10*/  BSYNC.RECONVERGENT B0 ;  /* 0x0000000000007941 */ /* 0x000fea0003800200 */
.L_x_1694:
[----:B------:R-:W-:Y:S01]  /*0e20*/  SHF.L.U32 R25, R46, 0x10, RZ ;  /* 0x000000102e197819 */ /* 0x000fe200000006ff */
[----:B------:R-:W-:Y:S01]  /*0e30*/  BSSY.RECONVERGENT B0, `(.L_x_1696) ;  /* 0x0000026000007945 */ /* 0x000fe20003800200 */
[----:B------:R-:W-:Y:S02]  /*0e40*/  PRMT R31, R38, 0x7632, R31 ;  /* 0x00007632261f7816 */ /* 0x000fe4000000001f */
[----:B------:R-:W-:Y:S01]  /*0e50*/  FSETP.GTU.FTZ.AND P6, PT, R36, 20, PT ;  /* 0x41a000002400780b */ /* 0x000fe20003fdc000 */
[----:B------:R-:W-:Y:S01]  /*0e60*/  FADD.FTZ R38, R25, R4 ;  /* 0x0000000419267221 */ /* 0x000fe20000010000 */
        /* <DEDUP_REMOVED lines=34> */
.L_x_1697:
[----:B------:R-:W-:Y:S05]  /*1090*/  BSYNC.RECONVERGENT B0 ;  /* 0x0000000000007941 */ /* 0x000fea0003800200 */
.L_x_1696:
        /* <DEDUP_REMOVED lines=41> */
.L_x_1699:
[----:B------:R-:W-:Y:S05]  /*1330*/  BSYNC.RECONVERGENT B0 ;  /* 0x0000000000007941 */ /* 0x000fea0003800200 */
.L_x_1698:
[----:B------:R-:W-:Y:S01]  /*1340*/  SHF.L.U32 R25, R47, 0x10, RZ ;  /* 0x000000102f197819 */ /* 0x000fe200000006ff */
[----:B------:R-:W-:Y:S01]  /*1350*/  BSSY.RECONVERGENT B0, `(.L_x_1700) ;  /* 0x0000026000007945 */ /* 0x000fe20003800200 */
[----:B------:R-:W-:Y:S02]  /*1360*/  SHF.L.U32 R81, R49, 0x10, RZ ;  /* 0x0000001031517819 */ /* 0x000fe400000006ff */
        /* <DEDUP_REMOVED lines=36> */
.L_x_1701:
[----:B------:R-:W-:Y:S05]  /*15b0*/  BSYNC.RECONVERGENT B0 ;  /* 0x0000000000007941 */ /* 0x000fea0003800200 */
.L_x_1700:
[----:B------:R-:W-:Y:S01]  /*15c0*/  ISETP.EQ.OR P3, PT, RZ, UR4, P3 ;  /* 0x00000004ff007c0c */ /* 0x000fe20009f62670 */
[----:B------:R-:W-:Y:S01]  /*15d0*/  BSSY.RECONVERGENT B0, `(.L_x_1702) ;  /* 0x0000028000007945 */ /* 0x000fe20003800200 */
[----:B------:R-:W-:Y:S02]  /*15e0*/  SHF.L.U32 R39, R39, 0x10, RZ ;  /* 0x0000001027277819 */ /* 0x000fe400000006ff */
[----:B------:R-:W-:Y:S02]  /*15f0*/  PRMT R31, R44, 0x7632, R31 ;  /* 0x000076322c1f7816 */ /* 0x000fe4000000001f */
[----:B------:R-:W-:Y:S01]  /*1600*/  FSETP.GTU.FTZ.AND P0, PT, R42, 20, PT ;  /* 0x41a000002a00780b */ /* 0x000fe20003f1c000 */
[----:B------:R-:W-:Y:S01]  /*1610*/  FADD.FTZ R44, R39, R4 ;  /* 0x00000004272c7221 */ /* 0x000fe20000010000 */
        /* <DEDUP_REMOVED lines=35> */
.L_x_1703:
[----:B------:R-:W-:Y:S05]  /*1850*/  BSYNC.RECONVERGENT B0 ;  /* 0x0000000000007941 */ /* 0x000fea0003800200 */
.L_x_1702:
[----:B------:R-:W-:Y:S01]  /*1860*/  SHF.L.U32 R31, R31, 0x10, RZ ;  /* 0x000000101f1f7819 */ /* 0x000fe200000006ff */
[----:B------:R-:W-:Y:S01]  /*1870*/  BSSY.RECONVERGENT B0, `(.L_x_1704) ;  /* 0x0000027000007945 */ /* 0x000fe20003800200 */
[----:B------:R-:W-:Y:S02]  /*1880*/  PRMT R29, R46, 0x7632, R29 ;  /* 0x000076322e1d7816 */ /* 0x000fe4000000001d */
[----:B------:R-:W-:Y:S01]  /*1890*/  FSETP.GTU.FTZ.AND P3, PT, R44, 20, PT ;  /* 0x41a000002c00780b */ /* 0x000fe20003f7c000 */
[----:B------:R-:W-:Y:S01]  /*18a0*/  FADD.FTZ R46, R31, R4 ;  /* 0x000000041f2e7221 */ /* 0x000fe20000010000 */
[----:B------:R-:W-:Y:S02]  /*18b0*/  ISETP.EQ.OR P1, PT, RZ, UR4, P1 ;  /* 0x00000004ff007c0c */ /* 0x000fe40008f22670 */
        /* <DEDUP_REMOVED lines=34> */
.L_x_1705:
[----:B------:R-:W-:Y:S05]  /*1ae0*/  BSYNC.RECONVERGENT B0 ;  /* 0x0000000000007941 */ /* 0x000fea0003800200 */
.L_x_1704:
        /* <DEDUP_REMOVED lines=41> */
.L_x_1707:
[----:B------:R-:W-:Y:S05]  /*1d80*/  BSYNC.RECONVERGENT B0 ;  /* 0x0000000000007941 */ /* 0x000fea0003800200 */
.L_x_1706:
        /* <DEDUP_REMOVED lines=41> */
.L_x_1709:
[----:B------:R-:W-:Y:S05]  /*2020*/  BSYNC.RECONVERGENT B0 ;  /* 0x0000000000007941 */ /* 0x000fea0003800200 */
.L_x_1708:
        /* <DEDUP_REMOVED lines=39> */
.L_x_1711:
[----:B------:R-:W-:Y:S05]  /*22a0*/  BSYNC.RECONVERGENT B0 ;  /* 0x0000000000007941 */ /* 0x000fea0003800200 */
.L_x_1710:
        /* <DEDUP_REMOVED lines=43> */
.L_x_1713:
[----:B------:R-:W-:Y:S05]  /*2560*/  BSYNC.RECONVERGENT B0 ;  /* 0x0000000000007941 */ /* 0x000fea0003800200 */
.L_x_1712:
        /* <DEDUP_REMOVED lines=32> */
.L_x_1715:
[----:B------:R-:W-:Y:S05]  /*2770*/  BSYNC.RECONVERGENT B0 ;  /* 0x0000000000007941 */ /* 0x000fea0003800200 */
.L_x_1714:
        /* <DEDUP_REMOVED lines=32> */
.L_x_1717:
[----:B------:R-:W-:Y:S05]  /*2980*/  BSYNC.RECONVERGENT B0 ;  /* 0x0000000000007941 */ /* 0x000fea0003800200 */
.L_x_1716:
        /* <DEDUP_REMOVED lines=32> */
.L_x_1719:
[----:B------:R-:W-:Y:S05]  /*2b90*/  BSYNC.RECONVERGENT B0 ;  /* 0x0000000000007941 */ /* 0x000fea0003800200 */
.L_x_1718:
        /* <DEDUP_REMOVED lines=32> */
.L_x_1721:
[----:B------:R-:W-:Y:S05]  /*2da0*/  BSYNC.RECONVERGENT B0 ;  /* 0x0000000000007941 */ /* 0x000fea0003800200 */
.L_x_1720:
        /* <DEDUP_REMOVED lines=32> */
.L_x_1723:
[----:B------:R-:W-:Y:S05]  /*2fb0*/  BSYNC.RECONVERGENT B0 ;  /* 0x0000000000007941 */ /* 0x000fea0003800200 */
.L_x_1722:
        /* <DEDUP_REMOVED lines=24> */
[----:B------:R-:W0:Y:S01]  /*3140*/  LDC R91, c[0x0][0x38c] ;  /* 0x0000e300ff5b7b82 */ /* 0x000e220000000800 */
[----:B------:R-:W-:Y:S01]  /*3150*/  ISETP.NE.AND P0, PT, R8, RZ, PT ;  /* 0x000000ff0800720c */ /* 0x000fe20003f05270 */
[----:B------:R-:W-:Y:S02]  /*3160*/  HFMA2 R107, -RZ, RZ, 0, 0 ;  /* 0x00000000ff6b7431 */ /* 0x000fe400000001ff */
[----:B------:R-:W-:Y:S01]  /*3170*/  FMUL.FTZ R93, R93, R76 ;  /* 0x0000004c5d5d7220 */ /* 0x000fe20000410000 */
[----:B------:R-:W-:Y:S01]  /*3180*/  LEA R106, R19, R20, 0x5 ;  /* 0x00000014136a7211 */ /* 0x000fe200078e28ff */
[----:B------:R-:W1:Y:S01]  /*3190*/  LDCU UR5, c[0x0][0x38c] ;  /* 0x00007180ff0577ac */ /* 0x000e620008000800 */
[----:B------:R-:W-:Y:S01]  /*31a0*/  ISETP.EQ.AND P0, PT, R5, RZ, P0 ;  /* 0x000000ff0500720c */ /* 0x000fe20000702270 */
[----:B------:R-:W2:Y:S01]  /*31b0*/  LDC.64 R98, c[0x0][0x440] ;  /* 0x00011000ff627b82 */ /* 0x000ea20000000a00 */
[----:B------:R-:W3:Y:S01]  /*31c0*/  LDCU.64 UR8, c[0x0][0x3e0] ;  /* 0x00007c00ff0877ac */ /* 0x000ee20008000a00 */
[----:B------:R-:W4:Y:S06]  /*31d0*/  LDCU.64 UR6, c[0x0][0x3a8] ;  /* 0x00007500ff0677ac */ /* 0x000f2c0008000a00 */
[----:B------:R-:W0:Y:S01]  /*31e0*/  LDC.64 R100, c[0x0][0x448] ;  /* 0x00011200ff647b82 */ /* 0x000e220000000a00 */
[----:B------:R-:W0:Y:S07]  /*31f0*/  LDCU.64 UR10, c[0x0][0x3c0] ;  /* 0x00007800ff0a77ac */ /* 0x000e2e0008000a00 */
[----:B-1----:R-:W0:Y:S02]  /*3200*/  LDC.64 R102, c[0x0][0x480] ;  /* 0x00012000ff667b82 */ /* 0x002e240000000a00 */
.L_x_1727:
[----:B------:R-:W-:Y:S02]  /*3210*/  MOV R48, R96 ;  /* 0x0000006000307202 */ /* 0x000fe40000000f00 */
[----:B------:R-:W-:-:S03]  /*3220*/  MOV R49, R7 ;  /* 0x0000000700317202 */ /* 0x000fc60000000f00 */
[----:B----4-:R-:W-:-:S04]  /*3230*/  IMAD.WIDE.U32 R48, R107, UR6, R48 ;  /* 0x000000066b307c25 */ /* 0x010fc8000f8e0030 */
[----:B------:R-:W-:Y:S01]  /*3240*/  IMAD R49, R107, UR7, R49 ;  /* 0x000000076b317c24 */ /* 0x000fe2000f8e0231 */
[----:B--2---:R-:W-:-:S04]  /*3250*/  LEA R64, P1, R48, R98, 0x3 ;  /* 0x0000006230407211 */ /* 0x004fc800078218ff */
[----:B------:R-:W-:-:S06]  /*3260*/  LEA.HI.X R65, R48, R99, R49, 0x3, P1 ;  /* 0x0000006330417211 */ /* 0x000fcc00008f1c31 */
[----:B------:R-:W2:Y:S01]  /*3270*/  LDG.E.64 R64, desc[UR18][R64.64] ;  /* 0x0000001240407981 */ /* 0x000ea2000c1e1b00 */
[----:B---3--:R-:W-:-:S04]  /*3280*/  IMAD.WIDE.U32 R48, R107, UR8, RZ ;  /* 0x000000086b307c25 */ /* 0x008fc8000f8e00ff */
[----:B------:R-:W-:Y:S01]  /*3290*/  IMAD R49, R107, UR9, R49 ;  /* 0x000000096b317c24 */ /* 0x000fe2000f8e0231 */
[----:B------:R-:W-:-:S04]  /*32a0*/  LEA R66, P1, R48, R16, 0x1 ;  /* 0x0000001030427211 */ /* 0x000fc800078208ff */
[----:B------:R-:W-:-:S03]  /*32b0*/  LEA.HI.X R67, R48, R17, R49, 0x1, P1 ;  /* 0x0000001130437211 */ /* 0x000fc600008f0c31 */
[----:B------:R-:W-:-:S05]  /*32c0*/  IMAD.WIDE.U32 R66, R15, 0x10, R66 ;  /* 0x000000100f427825 */ /* 0x000fca00078e0042 */
[----:B------:R-:W3:Y:S04]  /*32d0*/  LDG.E.128 R48, desc[UR18][R66.64] ;  /* 0x0000001242307981 */ /* 0x000ee8000c1e1d00 */
[----:B------:R-:W4:Y:S04]  /*32e0*/  LDG.E.128 R52, desc[UR18][R66.64+0x200] ;  /* 0x0002001242347981 */ /* 0x000f28000c1e1d00 */
[----:B------:R-:W5:Y:S04]  /*32f0*/  LDG.E.128 R56, desc[UR18][R66.64+0x400] ;  /* 0x0004001242387981 */ /* 0x000f68000c1e1d00 */
[----:B------:R1:W5:Y:S01]  /*3300*/  LDG.E.128 R60, desc[UR18][R66.64+0x600] ;  /* 0x00060012423c7981 */ /* 0x000362000c1e1d00 */
[----:B--2---:R-:W-:Y:S01]  /*3310*/  FMUL.FTZ R71, R64, 1.4426950216293334961 ;  /* 0x3fb8aa3b40477820 */ /* 0x004fe20000410000 */
[C---:B------:R-:W-:Y:S01]  /*3320*/  FMUL.FTZ R64, R65.reuse, R32 ;  /* 0x0000002041407220 */ /* 0x040fe20000410000 */
[C---:B------:R-:W-:Y:S01]  /*3330*/  FMUL.FTZ R68, R65.reuse, R22 ;  /* 0x0000001641447220 */ /* 0x040fe20000410000 */
[----:B------:R-:W-:Y:S01]  /*3340*/  FMUL.FTZ R104, R65, R38 ;  /* 0x0000002641687220 */ /* 0x000fe20000410000 */
[----:B------:R-:W-:Y:S01]  /*3350*/  FMUL.FTZ R121, R71, R32 ;  /* 0x0000002047797220 */ /* 0x000fe20000410000 */
[----:B------:R-:W-:Y:S01]  /*3360*/  FMUL.RZ R69, R64, 0.15915493667125701904 ;  /* 0x3e22f98340457820 */ /* 0x000fe2000040c000 */
[----:B------:R-:W-:Y:S01]  /*3370*/  FMUL.FTZ R64, R65, R24 ;  /* 0x0000001841407220 */ /* 0x000fe20000410000 */
[----:B------:R-:W-:Y:S01]  /*3380*/  FMUL.RZ R68, R68, 0.15915493667125701904 ;  /* 0x3e22f98344447820 */ /* 0x000fe2000040c000 */
[-C--:B------:R-:W-:Y:S01]  /*3390*/  FMUL.FTZ R142, R71, R36.reuse ;  /* 0x00000024478e7220 */ /* 0x080fe20000410000 */
[----:B------:R-:W2:Y:S01]  /*33a0*/  MUFU.SIN R126, R69 ;  /* 0x00000045007e7308 */ /* 0x000ea20000000400 */
[----:B-1----:R-:W-:Y:S01]  /*33b0*/  FMUL.RZ R66, R64, 0.15915493667125701904 ;  /* 0x3e22f98340427820 */ /* 0x002fe2000040c000 */
[----:B------:R-:W-:Y:S01]  /*33c0*/  FMUL.FTZ R64, R65, R36 ;  /* 0x0000002441407220 */ /* 0x000fe20000410000 */
[C---:B------:R-:W-:Y:S01]  /*33d0*/  FMUL.FTZ R119, R71.reuse, R26 ;  /* 0x0000001a47777220 */ /* 0x040fe20000410000 */
[----:B------:R-:W-:Y:S01]  /*33e0*/  FMUL.FTZ R140, R71, R24 ;  /* 0x00000018478c7220 */ /* 0x000fe20000410000 */
[----:B------:R-:W-:Y:S01]  /*33f0*/  FMUL.RZ R141, R104, 0.15915493667125701904 ;  /* 0x3e22f983688d7820 */ /* 0x000fe2000040c000 */
        /* <DEDUP_REMOVED lines=9> */
[----:B------:R-:W-:Y:S01]  /*3490*/  FMUL.FTZ R109, R71, R34 ;  /* 0x00000022476d7220 */ /* 0x000fe20000410000 */
[----:B------:R1:W-:Y:S01]  /*34a0*/  MUFU.COS R137, R68 ;  /* 0x0000004400897308 */ /* 0x0003e20000000000 */
[----:B---3--:R-:W-:Y:S04]  /*34b0*/  STS.128 [R18], R48 ;  /* 0x0000003012007388 */ /* 0x008fe80000000c00 */
[----:B----4-:R-:W-:Y:S03]  /*34c0*/  STS.128 [R18+0x200], R52 ;  /* 0x0002003412007388 */ /* 0x010fe60000000c00 */
[----:B------:R-:W-:Y:S01]  /*34d0*/  MUFU.SIN R127, R66 ;  /* 0x00000042007f7308 */ /* 0x000fe20000000400 */
[----:B-1----:R-:W-:Y:S01]  /*34e0*/  FMUL.RZ R68, R64, 0.15915493667125701904 ;  /* 0x3e22f98340447820 */ /* 0x002fe2000040c000 */
[C---:B------:R-:W-:Y:S01]  /*34f0*/  FMUL.FTZ R64, R65.reuse, R40 ;  /* 0x0000002841407220 */ /* 0x040fe20000410000 */
[----:B-----5:R1:W-:Y:S04]  /*3500*/  STS.128 [R18+0x400], R56 ;  /* 0x0004003812007388 */ /* 0x0203e80000000c00 */
[----:B------:R-:W-:Y:S01]  /*3510*/  STS.128 [R18+0x600], R60 ;  /* 0x0006003c12007388 */ /* 0x000fe20000000c00 */
[----:B------:R3:W-:Y:S01]  /*3520*/  MUFU.COS R133, R66 ;  /* 0x0000004200857308 */ /* 0x0007e20000000000 */
[----:B------:R-:W-:Y:S01]  /*3530*/  NOP ;  /* 0x0000000000007918 */ /* 0x000fe20000000000 */
[----:B------:R-:W4:Y:S06]  /*3540*/  S2R R145, SR_CgaCtaId ;  /* 0x0000000000917919 */ /* 0x000f2c0000008800 */
[----:B------:R-:W-:Y:S01]  /*3550*/  MUFU.SIN R131, R67 ;  /* 0x0000004300837308 */ /* 0x000fe20000000400 */
[----:B---3--:R-:W-:Y:S01]  /*3560*/  FMUL.RZ R66, R64, 0.15915493667125701904 ;  /* 0x3e22f98340427820 */ /* 0x008fe2000040c000 */
[----:B------:R-:W-:-:S06]  /*3570*/  FMUL.FTZ R64, R65, R28 ;  /* 0x0000001c41407220 */ /* 0x000fcc0000410000 */
[----:B------:R3:W-:Y:S08]  /*3580*/  MUFU.COS R129, R67 ;  /* 0x0000004300817308 */ /* 0x0007f00000000000 */
[----:B------:R-:W-:Y:S01]  /*3590*/  MUFU.SIN R132, R68 ;  /* 0x0000004400847308 */ /* 0x000fe20000000400 */
[----:B---3--:R-:W-:Y:S01]  /*35a0*/  FMUL.RZ R67, R64, 0.15915493667125701904 ;  /* 0x3e22f98340437820 */ /* 0x008fe2000040c000 */
[----:B------:R-:W-:-:S06]  /*35b0*/  FMUL.FTZ R64, R65, R44 ;  /* 0x0000002c41407220 */ /* 0x000fcc0000410000 */
[----:B------:R3:W-:Y:S08]  /*35c0*/  MUFU.COS R135, R68 ;  /* 0x0000004400877308 */ /* 0x0007f00000000000 */
[----:B------:R5:W0:Y:S01]  /*35d0*/  MUFU.COS R124, R69 ;  /* 0x00000045007c7308 */ /* 0x000a220000000000 */
[----:B---3--:R-:W-:Y:S01]  /*35e0*/  FMUL.RZ R68, R64, 0.15915493667125701904 ;  /* 0x3e22f98340447820 */ /* 0x008fe2000040c000 */
[----:B------:R-:W-:-:S06]  /*35f0*/  FMUL.FTZ R64, R65, R30 ;  /* 0x0000001e41407220 */ /* 0x000fcc0000410000 */
[----:B------:R-:W2:Y:S01]  /*3600*/  MUFU.EX2 R121, R121 ;  /* 0x0000007900797308 */ /* 0x000ea20000000800 */
[----:B-----5:R-:W-:-:S03]  /*3610*/  FMUL.FTZ R69, R71, R72 ;  /* 0x0000004847457220 */ /* 0x020fc60000410000 */
[----:B------:R-:W3:Y:S04]  /*3620*/  MUFU.EX2 R142, R142 ;  /* 0x0000008e008e7308 */ /* 0x000ee80000000800 */
[----:B------:R-:W5:Y:S04]  /*3630*/  MUFU.EX2 R119, R119 ;  /* 0x0000007700777308 */ /* 0x000f680000000800 */
[----:B------:R-:W1:Y:S04]  /*3640*/  MUFU.EX2 R140, R140 ;  /* 0x0000008c008c7308 */ /* 0x000e680000000800 */
[----:B------:R-:W4:Y:S01]  /*3650*/  MUFU.EX2 R128, R128 ;  /* 0x0000008000807308 */ /* 0x000f220000000800 */
[C---:B--2---:R-:W-:Y:S01]  /*3660*/  FMUL.FTZ R126, R121.reuse, R126 ;  /* 0x0000007e797e7220 */ /* 0x044fe20000410000 */
[----:B0-----:R-:W-:Y:S01]  /*3670*/  FMUL.FTZ R124, R121, R124 ;  /* 0x0000007c797c7220 */ /* 0x001fe20000410000 */
[C---:B---3--:R-:W-:Y:S01]  /*3680*/  FMUL.FTZ R129, R142.reuse, R129 ;  /* 0x000000818e817220 */ /* 0x048fe20000410000 */
[----:B------:R-:W0:Y:S01]  /*3690*/  MUFU.SIN R134, R66 ;  /* 0x0000004200867308 */ /* 0x000e220000000400 */
[----:B------:R-:W-:Y:S01]  /*36a0*/  FMUL.FTZ R131, R142, R131 ;  /* 0x000000838e837220 */ /* 0x000fe20000410000 */
[----:B------:R-:W-:Y:S01]  /*36b0*/  FMUL.FTZ R142, RZ, R126 ;  /* 0x0000007eff8e7220 */ /* 0x000fe20000410000 */
[C---:B-----5:R-:W-:Y:S01]  /*36c0*/  FMUL.FTZ R135, R119.reuse, R135 ;  /* 0x0000008777877220 */ /* 0x060fe20000410000 */
[----:B------:R-:W-:-:S04]  /*36d0*/  FMUL.FTZ R132, R119, R132 ;  /* 0x0000008477847220 */ /* 0x000fc80000410000 */
[----:B------:R-:W0:Y:S01]  /*36e0*/  MUFU.EX2 R117, R117 ;  /* 0x0000007500757308 */ /* 0x000e220000000800 */
[----:B------:R-:W-:Y:S01]  /*36f0*/  FFMA.FTZ R142, R37, R124, -R142 ;  /* 0x0000007c258e7223 */ /* 0x000fe2000001088e */
[----:B-1----:R-:W-:Y:S01]  /*3700*/  FMUL.FTZ R127, R140, R127 ;  /* 0x0000007f8c7f7220 */ /* 0x002fe20000410000 */
[C---:B----4-:R-:W-:Y:S01]  /*3710*/  FMUL.FTZ R137, R128.reuse, R137 ;  /* 0x0000008980897220 */ /* 0x050fe20000410000 */
[----:B------:R1:W2:Y:S01]  /*3720*/  MUFU.COS R112, R66 ;  /* 0x0000004200707308 */ /* 0x0002a20000000000 */
[----:B------:R-:W-:Y:S01]  /*3730*/  FMUL.FTZ R123, R128, R123 ;  /* 0x0000007b807b7220 */ /* 0x000fe20000410000 */
[----:B------:R-:W-:Y:S01]  /*3740*/  FADD.FTZ R142, R39, R142 ;  /* 0x0000008e278e7221 */ /* 0x000fe20000010000 */
[----:B------:R-:W-:-:S05]  /*3750*/  FMUL.FTZ R128, R140, R133 ;  /* 0x000000858c807220 */ /* 0x000fca0000410000 */
[----:B------:R-:W3:Y:S01]  /*3760*/  MUFU.EX2 R113, R113 ;  /* 0x0000007100717308 */ /* 0x000ee20000000800 */
[----:B-1----:R-:W-:Y:S01]  /*3770*/  FMUL.RZ R66, R64, 0.15915493667125701904 ;  /* 0x3e22f98340427820 */ /* 0x002fe2000040c000 */
[----:B------:R-:W-:Y:S01]  /*3780*/  FMUL.FTZ R64, R65, R46 ;  /* 0x0000002e41407220 */ /* 0x000fe20000410000 */
[C---:B0-----:R-:W-:Y:S01]  /*3790*/  FMUL.FTZ R134, R117.reuse, R134 ;  /* 0x0000008675867220 */ /* 0x041fe20000410000 */
[----:B------:R-:W3:Y:S08]  /*37a0*/  MUFU.SIN R138, R67 ;  /* 0x00000043008a7308 */ /* 0x000ef00000000400 */
[----:B------:R-:W-:Y:S01]  /*37b0*/  MUFU.EX2 R111, R111 ;  /* 0x0000006f006f7308 */ /* 0x000fe20000000800 */
[----:B--2---:R-:W-:Y:S01]  /*37c0*/  FMUL.FTZ R133, R117, R112 ;  /* 0x0000007075857220 */ /* 0x004fe20000410000 */
[----:B------:R-:W-:-:S02]  /*37d0*/  FMUL.FTZ R117, R71, R74 ;  /* 0x0000004a47757220 */ /* 0x000fc40000410000 */
[----:B------:R-:W0:Y:S04]  /*37e0*/  MUFU.EX2 R125, R125 ;  /* 0x0000007d007d7308 */ /* 0x000e280000000800 */
[----:B------:R-:W1:Y:S04]  /*37f0*/  MUFU.EX2 R110, R110 ;  /* 0x0000006e006e7308 */ /* 0x000e680000000800 */
[----:B------:R-:W2:Y:S01]  /*3800*/  MUFU.EX2 R109, R109 ;  /* 0x0000006d006d7308 */ /* 0x000ea20000000800 */
[----:B---3--:R-:W-:-:S03]  /*3810*/  FMUL.FTZ R138, R113, R138 ;  /* 0x0000008a718a7220 */ /* 0x008fc60000410000 */
[----:B------:R-:W-:Y:S01]  /*3820*/  MUFU.SIN R114, R141 ;  /* 0x0000008d00727308 */ /* 0x000fe20000000400 */
[----:B------:R-:W-:Y:S02]  /*3830*/  CS2R R58, SRZ ;  /* 0x00000000003a7805 */ /* 0x000fe4000001ff00 */
[----:B------:R-:W-:Y:S01]  /*3840*/  MOV R57, RZ ;  /* 0x000000ff00397202 */ /* 0x000fe20000000f00 */
[----:B------:R-:W-:Y:S04]  /*3850*/  LDS.128 R60, [R106+0x20] ;  /* 0x000020006a3c7984 */ /* 0x000fe80000000c00 */
[----:B------:R3:W4:Y:S08]  /*3860*/  MUFU.COS R136, R67 ;  /* 0x0000004300887308 */ /* 0x0007300000000000 */
[----:B------:R-:W-:Y:S01]  /*3870*/  MUFU.SIN R108, R66 ;  /* 0x00000042006c7308 */ /* 0x000fe20000000400 */
[----:B---3--:R-:W-:Y:S01]  /*3880*/  FMUL.RZ R67, R64, 0.15915493667125701904 ;  /* 0x3e22f98340437820 */ /* 0x008fe2000040c000 */
[----:B------:R-:W-:-:S04]  /*3890*/  FMUL.FTZ R64, R65, R34 ;  /* 0x0000002241407220 */ /* 0x000fc80000410000 */
[----:B------:R-:W-:Y:S01]  /*38a0*/  FMUL.RZ R105, R64, 0.15915493667125701904 ;  /* 0x3e22f98340697820 */ /* 0x000fe2000040c000 */
[----:B------:R-:W-:Y:S01]  /*38b0*/  FMUL.FTZ R64, R65, R72 ;  /* 0x0000004841407220 */ /* 0x000fe20000410000 */
[----:B------:R3:W0:Y:S01]  /*38c0*/  MUFU.COS R130, R66 ;  /* 0x0000004200827308 */ /* 0x0006220000000000 */
[----:B----4-:R-:W-:Y:S02]  /*38d0*/  FMUL.FTZ R136, R113, R136 ;  /* 0x0000008871887220 */ /* 0x010fe40000410000 */
[----:B------:R-:W-:-:S05]  /*38e0*/  FMUL.RZ R115, R64, 0.15915493667125701904 ;  /* 0x3e22f98340737820 */ /* 0x000fca000040c000 */
[----:B------:R-:W4:Y:S01]  /*38f0*/  MUFU.SIN R120, R67 ;  /* 0x0000004300787308 */ /* 0x000f220000000400 */
[----:B---3--:R-:W-:-:S07]  /*3900*/  MOV R66, R94 ;  /* 0x0000005e00427202 */ /* 0x008fce0000000f00 */
[----:B------:R3:W-:Y:S01]  /*3910*/  MUFU.COS R70, R67 ;  /* 0x0000004300467308 */ /* 0x0007e20000000000 */
[C---:B0-----:R-:W-:Y:S01]  /*3920*/  FMUL.FTZ R130, R125.reuse, R130 ;  /* 0x000000827d827220 */ /* 0x041fe20000410000 */
[----:B------:R-:W-:-:S06]  /*3930*/  FMUL.FTZ R125, R125, R108 ;  /* 0x0000006c7d7d7220 */ /* 0x000fcc0000410000 */
[----:B------:R-:W1:Y:S01]  /*3940*/  MUFU.SIN R122, R68 ;  /* 0x00000044007a7308 */ /* 0x000e620000000400 */
[----:B---3--:R-:W-:Y:S01]  /*3950*/  MOV R67, R9 ;  /* 0x0000000900437202 */ /* 0x008fe20000000f00 */
[----:B----4-:R-:W-:Y:S02]  /*3960*/  FMUL.FTZ R120, R111, R120 ;  /* 0x000000786f787220 */ /* 0x010fe40000410000 */
[----:B------:R-:W-:-:S04]  /*3970*/  IMAD.WIDE.U32 R66, R107, UR10, R66 ;  /* 0x0000000a6b427c25 */ /* 0x000fc8000f8e0042 */
[----:B------:R-:W0:Y:S01]  /*3980*/  MUFU.COS R139, R68 ;  /* 0x00000044008b7308 */ /* 0x000e220000000000 */
[----:B------:R-:W-:Y:S01]  /*3990*/  IMAD R67, R107, UR11, R67 ;  /* 0x0000000b6b437c24 */ /* 0x000fe2000f8e0243 */
[----:B------:R-:W-:-:S06]  /*39a0*/  LEA R104, P1, R66, R100, 0x3 ;  /* 0x0000006442687211 */ /* 0x000fcc00078218ff */
[----:B------:R-:W2:Y:S01]  /*39b0*/  MUFU.SIN R118, R105 ;  /* 0x0000006900767308 */ /* 0x000ea20000000400 */
[----:B-1----:R-:W-:-:S07]  /*39c0*/  FMUL.FTZ R122, R110, R122 ;  /* 0x0000007a6e7a7220 */ /* 0x002fce0000410000 */
[----:B------:R1:W-:Y:S01]  /*39d0*/  MUFU.COS R68, R105 ;  /* 0x0000006900447308 */ /* 0x0003e20000000000 */
[----:B0-----:R-:W-:-:S07]  /*39e0*/  FMUL.FTZ R139, R110, R139 ;  /* 0x0000008b6e8b7220 */ /* 0x001fce0000410000 */
[----:B------:R-:W-:Y:S01]  /*39f0*/  MUFU.SIN R116, R115 ;  /* 0x0000007300747308 */ /* 0x000fe20000000400 */
[----:B-1----:R-:W-:Y:S01]  /*3a00*/  LEA.HI.X R105, R66, R101, R67, 0x3, P1 ;  /* 0x0000006542697211 */ /* 0x002fe200008f1c43 */
[----:B------:R-:W-:Y:S01]  /*3a10*/  FMUL.FTZ R67, R65, R74 ;  /* 0x0000004a41437220 */ /* 0x000fe20000410000 */
[----:B------:R-:W-:Y:S01]  /*3a20*/  FMUL.FTZ R66, R71, R38 ;  /* 0x0000002647427220 */ /* 0x000fe20000410000 */
[----:B--2---:R-:W-:Y:S02]  /*3a30*/  FMUL.FTZ R118, R109, R118 ;  /* 0x000000766d767220 */ /* 0x004fe40000410000 */
[----:B------:R-:W-:Y:S01]  /*3a40*/  FMUL.RZ R144, R67, 0.15915493667125701904 ;  /* 0x3e22f98343907820 */ /* 0x000fe2000040c000 */
[----:B------:R-:W-:Y:S01]  /*3a50*/  FMUL.FTZ R67, R37, R126 ;  /* 0x0000007e25437220 */ /* 0x000fe20000410000 */
[----:B------:R-:W0:Y:S01]  /*3a60*/  MUFU.COS R64, R115 ;  /* 0x0000007300407308 */ /* 0x000e220000000000 */
[----:B------:R-:W2:Y:S02]  /*3a70*/  LDG.E.64 R104, desc[UR18][R104.64] ;  /* 0x0000001268687981 */ /* 0x000ea4000c1e1b00 */
[----:B------:R-:W-:-:S04]  /*3a80*/  FFMA.FTZ R119, RZ, R124, R67 ;  /* 0x0000007cff777223 */ /* 0x000fc80000010043 */
[----:B------:R-:W-:Y:S01]  /*3a90*/  FADD.FTZ R121, RZ, R119 ;  /* 0x00000077ff797221 */ /* 0x000fe20000010000 */
[----:B------:R-:W-:Y:S01]  /*3aa0*/  MUFU.SIN R140, R144 ;  /* 0x00000090008c7308 */ /* 0x000fe20000000400 */
[C---:B------:R-:W-:Y:S01]  /*3ab0*/  FMUL.FTZ R119, R65.reuse, R42 ;  /* 0x0000002a41777220 */ /* 0x040fe20000410000 */
[----:B------:R-:W-:Y:S01]  /*3ac0*/  FMUL.FTZ R65, R65, R76 ;  /* 0x0000004c41417220 */ /* 0x000fe20000410000 */
[----:B------:R-:W-:Y:S02]  /*3ad0*/  FMUL.FTZ R143, R127, R121 ;  /* 0x000000797f8f7220 */ /* 0x000fe40000410000 */
[----:B------:R-:W-:-:S03]  /*3ae0*/  FMUL.RZ R119, R119, 0.15915493667125701904 ;  /* 0x3e22f98377777820 */ /* 0x000fc6000040c000 */
[----:B------:R1:W-:Y:S08]  /*3af0*/  MUFU.COS R112, R144 ;  /* 0x0000009000707308 */ /* 0x0003f00000000000 */
[----:B------:R-:W0:Y:S01]  /*3b00*/  MUFU.EX2 R69, R69 ;  /* 0x0000004500457308 */ /* 0x000e220000000800 */
[-C--:B-1----:R-:W-:Y:S01]  /*3b10*/  FMUL.FTZ R144, R127, R142.reuse ;  /* 0x0000008e7f907220 */ /* 0x082fe20000410000 */
[----:B------:R-:W-:-:S02]  /*3b20*/  FFMA.FTZ R142, R128, R142, -R143 ;  /* 0x0000008e808e7223 */ /* 0x000fc4000001088f */
[----:B------:R0:W-:Y:S01]  /*3b30*/  MUFU.EX2 R67, R117 ;  /* 0x0000007500437308 */ /* 0x0001e20000000800 */
[----:B------:R-:W-:Y:S01]  /*3b40*/  FFMA.FTZ R144, R128, R121, R144 ;  /* 0x0000007980907223 */ /* 0x000fe20000010090 */
[----:B------:R-:W-:Y:S01]  /*3b50*/  FADD.FTZ R142, R41, R142 ;  /* 0x0000008e298e7221 */ /* 0x000fe20000010000 */
[----:B------:R-:W-:Y:S01]  /*3b60*/  FMUL.FTZ R121, R111, R70 ;  /* 0x000000466f797220 */ /* 0x000fe20000410000 */
[----:B------:R1:W3:Y:S01]  /*3b70*/  MUFU.COS R115, R141 ;  /* 0x0000008d00737308 */ /* 0x0002e20000000000 */
[----:B------:R-:W-:Y:S01]  /*3b80*/  FADD.FTZ R144, RZ, R144 ;  /* 0x00000090ff907221 */ /* 0x000fe20000010000 */
[----:B------:R-:W-:-:S03]  /*3b90*/  FMUL.FTZ R146, R131, R142 ;  /* 0x0000008e83927220 */ /* 0x000fc60000410000 */
[-C--:B------:R-:W-:Y:S01]  /*3ba0*/  FMUL.FTZ R113, R131, R144.reuse ;  /* 0x0000009083717220 */ /* 0x080fe20000410000 */
[----:B------:R-:W-:Y:S01]  /*3bb0*/  FFMA.FTZ R146, R129, R144, R146 ;  /* 0x0000009081927223 */ /* 0x000fe20000010092 */
[----:B0-----:R-:W-:Y:S01]  /*3bc0*/  FMUL.FTZ R117, R69, R64 ;  /* 0x0000004045757220 */ /* 0x001fe20000410000 */
[----:B------:R-:W-:Y:S01]  /*3bd0*/  MUFU.SIN R110, R119 ;  /* 0x00000077006e7308 */ /* 0x000fe20000000400 */
[----:B------:R-:W-:Y:S01]  /*3be0*/  FFMA.FTZ R142, R129, R142, -R113 ;  /* 0x0000008e818e7223 */ /* 0x000fe20000010871 */
[----:B------:R-:W-:Y:S01]  /*3bf0*/  FADD.FTZ R146, RZ, R146 ;  /* 0x00000092ff927221 */ /* 0x000fe20000010000 */
[----:B------:R-:W-:Y:S01]  /*3c00*/  FMUL.RZ R113, R65, 0.15915493667125701904 ;  /* 0x3e22f98341717820 */ /* 0x000fe2000040c000 */
[----:B-1----:R-:W-:Y:S01]  /*3c10*/  FMUL.FTZ R141, R71, R42 ;  /* 0x0000002a478d7220 */ /* 0x002fe20000410000 */
[----:B------:R-:W-:Y:S01]  /*3c20*/  FADD.FTZ R142, R43, R142 ;  /* 0x0000008e2b8e7221 */ /* 0x000fe20000010000 */
[C---:B------:R-:W-:Y:S01]  /*3c30*/  FMUL.FTZ R70, R132.reuse, R146 ;  /* 0x0000009284467220 */ /* 0x040fe20000410000 */
[----:B------:R-:W-:Y:S01]  /*3c40*/  FMUL.FTZ R116, R69, R116 ;  /* 0x0000007445747220 */ /* 0x000fe20000410000 */
[----:B------:R0:W1:Y:S01]  /*3c50*/  MUFU.COS R108, R119 ;  /* 0x00000077006c7308 */ /* 0x0000620000000000 */
[-C--:B------:R-:W-:Y:S01]  /*3c60*/  FMUL.FTZ R111, R132, R142.reuse ;  /* 0x0000008e846f7220 */ /* 0x080fe20000410000 */
[----:B------:R-:W-:Y:S01]  /*3c70*/  FFMA.FTZ R70, R135, R142, -R70 ;  /* 0x0000008e87467223 */ /* 0x000fe20000010846 */
[----:B------:R-:W-:-:S02]  /*3c80*/  FMUL.FTZ R71, R71, R76 ;  /* 0x0000004c47477220 */ /* 0x000fc40000410000 */
[----:B------:R-:W-:Y:S01]  /*3c90*/  FFMA.FTZ R111, R135, R146, R111 ;  /* 0x00000092876f7223 */ /* 0x000fe2000001006f */
[----:B------:R-:W-:Y:S02]  /*3ca0*/  FADD.FTZ R70, R45, R70 ;  /* 0x000000462d467221 */ /* 0x000fe40000010000 */
[----:B------:R-:W3:Y:S01]  /*3cb0*/  MUFU.EX2 R66, R66 ;  /* 0x0000004200427308 */ /* 0x000ee20000000800 */
[----:B------:R-:W-:Y:S01]  /*3cc0*/  FADD.FTZ R111, RZ, R111 ;  /* 0x0000006fff6f7221 */ /* 0x000fe20000010000 */
[----:B0-----:R-:W-:Y:S01]  /*3cd0*/  FMUL.FTZ R119, R109, R68 ;  /* 0x000000446d777220 */ /* 0x001fe20000410000 */
[C---:B------:R-:W-:Y:S01]  /*3ce0*/  FMUL.FTZ R68, R134.reuse, R70 ;  /* 0x0000004686447220 */ /* 0x040fe20000410000 */
[----:B------:R-:W-:Y:S01]  /*3cf0*/  MUFU.SIN R65, R113 ;  /* 0x0000007100417308 */ /* 0x000fe20000000400 */
[-C--:B------:R-:W-:Y:S02]  /*3d00*/  FMUL.FTZ R69, R134, R111.reuse ;  /* 0x0000006f86457220 */ /* 0x080fe40000410000 */
[----:B------:R-:W-:-:S02]  /*3d10*/  FFMA.FTZ R68, R133, R111, R68 ;  /* 0x0000006f85447223 */ /* 0x000fc40000010044 */
[----:B------:R-:W-:Y:S02]  /*3d20*/  FFMA.FTZ R70, R133, R70, -R69 ;  /* 0x0000004685467223 */ /* 0x000fe40000010845 */
[----:B------:R-:W-:Y:S01]  /*3d30*/  FADD.FTZ R69, RZ, R68 ;  /* 0x00000044ff457221 */ /* 0x000fe20000010000 */
[----:B------:R0:W4:Y:S01]  /*3d40*/  MUFU.COS R109, R113 ;  /* 0x00000071006d7308 */ /* 0x0001220000000000 */
[C---:B---3--:R-:W-:Y:S01]  /*3d50*/  FMUL.FTZ R115, R66.reuse, R115 ;  /* 0x0000007342737220 */ /* 0x048fe20000410000 */
[----:B------:R-:W-:-:S06]  /*3d60*/  FMUL.FTZ R114, R66, R114 ;  /* 0x0000007242727220 */ /* 0x000fcc0000410000 */
[----:B------:R-:W1:Y:S01]  /*3d70*/  MUFU.EX2 R141, R141 ;  /* 0x0000008d008d7308 */ /* 0x000e620000000800 */
[C---:B0-----:R-:W-:Y:S01]  /*3d80*/  FMUL.FTZ R113, R67.reuse, R112 ;  /* 0x0000007043717220 */ /* 0x041fe20000410000 */
[----:B------:R-:W-:Y:S01]  /*3d90*/  FMUL.FTZ R112, R67, R140 ;  /* 0x0000008c43707220 */ /* 0x000fe20000410000 */
[----:B------:R-:W-:Y:S01]  /*3da0*/  FADD.FTZ R67, R47, R70 ;  /* 0x000000462f437221 */ /* 0x000fe20000010000 */
[----:B------:R0:W4:Y:S03]  /*3db0*/  MUFU.EX2 R64, R71 ;  /* 0x0000004700407308 */ /* 0x0001260000000800 */
[C---:B------:R-:W-:Y:S01]  /*3dc0*/  FMUL.FTZ R66, R138.reuse, R67 ;  /* 0x000000438a427220 */ /* 0x040fe20000410000 */
[----:B0-----:R-:W-:-:S03]  /*3dd0*/  FMUL.FTZ R71, R138, R69 ;  /* 0x000000458a477220 */ /* 0x001fc60000410000 */
[C---:B------:R-:W-:Y:S01]  /*3de0*/  FFMA.FTZ R69, R136.reuse, R69, R66 ;  /* 0x0000004588457223 */ /* 0x040fe20000010042 */
[----:B-1----:R-:W-:Y:S01]  /*3df0*/  FMUL.FTZ R111, R141, R108 ;  /* 0x0000006c8d6f7220 */ /* 0x002fe20000410000 */
[-C--:B------:R-:W-:Y:S01]  /*3e00*/  FMUL.FTZ R66, R137, R126.reuse ;  /* 0x0000007e89427220 */ /* 0x080fe20000410000 */
[----:B------:R-:W-:Y:S01]  /*3e10*/  FFMA.FTZ R68, R136, R67, -R71 ;  /* 0x0000004388447223 */ /* 0x000fe20000010847 */
[C---:B----4-:R-:W-:Y:S01]  /*3e20*/  FMUL.FTZ R109, R64.reuse, R109 ;  /* 0x0000006d406d7220 */ /* 0x050fe20000410000 */
[----:B------:R-:W-:Y:S01]  /*3e30*/  FMUL.FTZ R108, R64, R65 ;  /* 0x00000041406c7220 */ /* 0x000fe20000410000 */
[----:B------:R-:W-:Y:S01]  /*3e40*/  FMUL.FTZ R64, R123, R126 ;  /* 0x0000007e7b407220 */ /* 0x000fe20000410000 */
[----:B------:R-:W-:Y:S01]  /*3e50*/  FADD.FTZ R68, R73, R68 ;  /* 0x0000004449447221 */ /* 0x000fe20000010000 */
[----:B------:R-:W-:Y:S01]  /*3e60*/  FADD.FTZ R69, RZ, R69 ;  /* 0x00000045ff457221 */ /* 0x000fe20000010000 */
[-C--:B------:R-:W-:Y:S01]  /*3e70*/  FFMA.FTZ R66, R123, R124.reuse, R66 ;  /* 0x0000007c7b427223 */ /* 0x080fe20000010042 */
        /* <DEDUP_REMOVED lines=13> */
[C---:B------:R-:W-:Y:S01]  /*3f50*/  FMUL.FTZ R69, R125.reuse, R70 ;  /* 0x000000467d457220 */ /* 0x040fe20000410000 */
[-C--:B------:R-:W-:Y:S01]  /*3f60*/  FMUL.FTZ R71, R125, R67.reuse ;  /* 0x000000437d477220 */ /* 0x080fe20000410000 */
[C---:B------:R-:W-:Y:S01]  /*3f70*/  FFMA.FTZ R68, R129.reuse, R66, R68 ;  /* 0x0000004281447223 */ /* 0x040fe20000010044 */
[----:B------:R-:W-:Y:S01]  /*3f80*/  FFMA.FTZ R65, R129, R64, -R65 ;  /* 0x0000004081417223 */ /* 0x000fe20000010841 */
[C---:B------:R-:W-:Y:S01]  /*3f90*/  FFMA.FTZ R66, R130.reuse, R67, -R69 ;  /* 0x0000004382427223 */ /* 0x040fe20000010845 */
[----:B------:R-:W-:Y:S01]  /*3fa0*/  FFMA.FTZ R71, R130, R70, R71 ;  /* 0x0000004682477223 */ /* 0x000fe20000010047 */
[CC--:B------:R-:W-:Y:S01]  /*3fb0*/  FMUL.FTZ R64, R132.reuse, R68.reuse ;  /* 0x0000004484407220 */ /* 0x0c0fe20000410000 */
[-C--:B------:R-:W-:Y:S01]  /*3fc0*/  FMUL.FTZ R67, R132, R65.reuse ;  /* 0x0000004184437220 */ /* 0x080fe20000410000 */
[----:B------:R-:W-:Y:S01]  /*3fd0*/  FADD.FTZ R69, R77, R66 ;  /* 0x000000424d457221 */ /* 0x000fe20000010000 */
[----:B------:R-:W-:Y:S01]  /*3fe0*/  FADD.FTZ R71, RZ, R71 ;  /* 0x00000047ff477221 */ /* 0x000fe20000010000 */
[C---:B------:R-:W-:Y:S01]  /*3ff0*/  FFMA.FTZ R64, R135.reuse, R65, -R64 ;  /* 0x0000004187407223 */ /* 0x040fe20000010840 */
[----:B------:R-:W-:Y:S01]  /*4000*/  FFMA.FTZ R67, R135, R68, R67 ;  /* 0x0000004487437223 */ /* 0x000fe20000010043 */
[C---:B------:R-:W-:Y:S01]  /*4010*/  FMUL.FTZ R70, R120.reuse, R69 ;  /* 0x0000004578467220 */ /* 0x040fe20000410000 */
[----:B------:R-:W-:Y:S01]  /*4020*/  FMUL.FTZ R68, R120, R71 ;  /* 0x0000004778447220 */ /* 0x000fe20000410000 */
[CC--:B------:R-:W-:Y:S01]  /*4030*/  FMUL.FTZ R66, R134.reuse, R64.reuse ;  /* 0x0000004086427220 */ /* 0x0c0fe20000410000 */
        /* <DEDUP_REMOVED lines=8> */
[-C--:B------:R-:W-:Y:S01]  /*40c0*/  FMUL.FTZ R64, R138, R65.reuse ;  /* 0x000000418a407220 */ /* 0x080fe20000410000 */
[C---:B------:R-:W-:Y:S01]  /*40d0*/  FMUL.FTZ R66, R118.reuse, R70 ;  /* 0x0000004676427220 */ /* 0x040fe20000410000 */
[-C--:B------:R-:W-:Y:S01]  /*40e0*/  FMUL.FTZ R71, R118, R68.reuse ;  /* 0x0000004476477220 */ /* 0x080fe20000410000 */
[C---:B------:R-:W-:Y:S01]  /*40f0*/  FFMA.FTZ R69, R136.reuse, R65, -R69 ;  /* 0x0000004188457223 */ /* 0x040fe20000010845 */
[----:B------:R-:W-:Y:S01]  /*4100*/  FFMA.FTZ R64, R136, R67, R64 ;  /* 0x0000004388407223 */ /* 0x000fe20000010040 */
[C---:B------:R-:W-:Y:S01]  /*4110*/  FFMA.FTZ R66, R119.reuse, R68, -R66 ;  /* 0x0000004477427223 */ /* 0x040fe20000010842 */
[----:B------:R-:W-:Y:S01]  /*4120*/  FFMA.FTZ R71, R119, R70, R71 ;  /* 0x0000004677477223 */ /* 0x000fe20000010047 */
[----:B------:R-:W-:-:S02]  /*4130*/  FMUL.FTZ R110, R141, R110 ;  /* 0x0000006e8d6e7220 */ /* 0x000fc40000410000 */
[----:B------:R-:W-:Y:S01]  /*4140*/  FADD.FTZ R65, R81, R66 ;  /* 0x0000004251417221 */ /* 0x000fe20000010000 */
[----:B------:R-:W-:-:S03]  /*4150*/  FADD.FTZ R71, RZ, R71 ;  /* 0x00000047ff477221 */ /* 0x000fc60000010000 */
[C---:B------:R-:W-:Y:S01]  /*4160*/  FMUL.FTZ R70, R116.reuse, R65 ;  /* 0x0000004174467220 */ /* 0x040fe20000410000 */
[----:B------:R-:W-:Y:S01]  /*4170*/  FMUL.FTZ R48, R116, R71 ;  /* 0x0000004774307220 */ /* 0x000fe20000410000 */
[C---:B------:R-:W-:Y:S02]  /*4180*/  FMUL.FTZ R68, R122.reuse, R69 ;  /* 0x000000457a447220 */ /* 0x040fe40000410000 */
[C---:B------:R-:W-:Y:S01]  /*4190*/  FFMA.FTZ R70, R117.reuse, R71, R70 ;  /* 0x0000004775467223 */ /* 0x040fe20000010046 */
        /* <DEDUP_REMOVED lines=8> */
[----:B------:R-:W-:Y:S01]  /*4220*/  FMUL.FTZ R51, R125, R66 ;  /* 0x000000427d337220 */ /* 0x000fe20000410000 */
[----:B------:R-:W-:Y:S01]  /*4230*/  FMUL.FTZ R53, R114, R48 ;  /* 0x0000003072357220 */ /* 0x000fe20000410000 */
[C---:B------:R-:W-:Y:S01]  /*4240*/  FFMA.FTZ R49, R130.reuse, R66, -R49 ;  /* 0x0000004282317223 */ /* 0x040fe20000010831 */
[C---:B------:R-:W-:Y:S01]  /*4250*/  FFMA.FTZ R52, R115.reuse, R48, -R50 ;  /* 0x0000003073347223 */ /* 0x040fe20000010832 */
[----:B------:R-:W-:Y:S01]  /*4260*/  FFMA.FTZ R51, R130, R68, R51 ;  /* 0x0000004482337223 */ /* 0x000fe20000010033 */
[----:B------:R-:W-:Y:S01]  /*4270*/  FFMA.FTZ R53, R115, R70, R53 ;  /* 0x0000004673357223 */ /* 0x000fe20000010035 */
[C---:B------:R-:W-:Y:S01]  /*4280*/  FMUL.FTZ R50, R120.reuse, R49 ;  /* 0x0000003178327220 */ /* 0x040fe20000410000 */
[----:B------:R-:W-:Y:S01]  /*4290*/  FADD.FTZ R54, R85, R52 ;  /* 0x0000003455367221 */ /* 0x000fe20000010000 */
[-C--:B------:R-:W-:Y:S01]  /*42a0*/  FMUL.FTZ R48, R120, R51.reuse ;  /* 0x0000003378307220 */ /* 0x080fe20000410000 */
[----:B------:R-:W-:Y:S01]  /*42b0*/  FADD.FTZ R53, RZ, R53 ;  /* 0x00000035ff357221 */ /* 0x000fe20000010000 */
[C---:B------:R-:W-:Y:S01]  /*42c0*/  FFMA.FTZ R50, R121.reuse, R51, R50 ;  /* 0x0000003379327223 */ /* 0x040fe20000010032 */
[C---:B------:R-:W-:Y:S01]  /*42d0*/  FMUL.FTZ R56, R112.reuse, R54 ;  /* 0x0000003670387220 */ /* 0x040fe20000410000 */
[----:B------:R-:W-:Y:S01]  /*42e0*/  FFMA.FTZ R48, R121, R49, -R48 ;  /* 0x0000003179307223 */ /* 0x000fe20000010830 */
[-C--:B------:R-:W-:Y:S01]  /*42f0*/  FMUL.FTZ R51, R112, R53.reuse ;  /* 0x0000003570337220 */ /* 0x080fe20000410000 */
[C---:B------:R-:W-:Y:S01]  /*4300*/  FMUL.FTZ R52, R118.reuse, R50 ;  /* 0x0000003276347220 */ /* 0x040fe20000410000 */
        /* <DEDUP_REMOVED lines=18> */
[----:B------:R-:W-:Y:S01]  /*4430*/  FADD.FTZ R53, RZ, R53 ;  /* 0x00000035ff357221 */ /* 0x000fe20000010000 */
[C---:B------:R-:W-:Y:S01]  /*4440*/  FFMA.FTZ R50, R115.reuse, R51, -R50 ;  /* 0x0000003373327223 */ /* 0x040fe20000010832 */
[C---:B------:R-:W-:Y:S01]  /*4450*/  FMUL.FTZ R52, R108.reuse, R54 ;  /* 0x000000366c347220 */ /* 0x040fe20000410000 */
[----:B------:R-:W-:Y:S01]  /*4460*/  FFMA.FTZ R49, R115, R48, R49 ;  /* 0x0000003073317223 */ /* 0x000fe20000010031 */
[-C--:B------:R-:W-:Y:S01]  /*4470*/  FMUL.FTZ R55, R108, R53.reuse ;  /* 0x000000356c377220 */ /* 0x080fe20000410000 */
[----:B------:R-:W-:Y:S01]  /*4480*/  FMUL.FTZ R48, R112, R50 ;  /* 0x0000003270307220 */ /* 0x000fe20000410000 */
[----:B------:R-:W-:-:S02]  /*4490*/  FFMA.FTZ R52, R109, R53, R52 ;  /* 0x000000356d347223 */ /* 0x000fc40000010034 */
[----:B------:R-:W-:Y:S01]  /*44a0*/  FFMA.FTZ R54, R109, R54, -R55 ;  /* 0x000000366d367223 */ /* 0x000fe20000010837 */
[-C--:B------:R-:W-:Y:S01]  /*44b0*/  FFMA.FTZ R51, R113, R49.reuse, R48 ;  /* 0x0000003171337223 */ /* 0x080fe20000010030 */
[----:B------:R-:W-:Y:S01]  /*44c0*/  FADD.FTZ R146, RZ, R52 ;  /* 0x00000034ff927221 */ /* 0x000fe20000010000 */
[----:B------:R-:W-:Y:S01]  /*44d0*/  FMUL.FTZ R48, R112, R49 ;  /* 0x0000003170307220 */ /* 0x000fe20000410000 */
[----:B------:R-:W-:-:S03]  /*44e0*/  FADD.FTZ R141, R93, R54 ;  /* 0x000000365d8d7221 */ /* 0x000fc60000010000 */
[----:B------:R-:W-:Y:S01]  /*44f0*/  FFMA.FTZ R48, R113, R50, -R48 ;  /* 0x0000003271307223 */ /* 0x000fe20000010830 */
[----:B------:R-:W0:Y:S01]  /*4500*/  SHFL.UP PT, R53, R146, 0x1, RZ ;  /* 0x0420000092357989 */ /* 0x000e2200000e00ff */
[----:B------:R-:W-:-:S03]  /*4510*/  FMUL.FTZ R50, R110, R51 ;  /* 0x000000336e327220 */ /* 0x000fc60000410000 */
[----:B------:R-:W1:Y:S01]  /*4520*/  SHFL.UP PT, R52, R141, 0x1, RZ ;  /* 0x042000008d347989 */ /* 0x000e6200000e00ff */
[-C--:B------:R-:W-:Y:S01]  /*4530*/  FFMA.FTZ R50, R111, R48.reuse, -R50 ;  /* 0x000000306f327223 */ /* 0x080fe20000010832 */
[----:B------:R-:W-:-:S03]  /*4540*/  FMUL.FTZ R48, R110, R48 ;  /* 0x000000306e307220 */ /* 0x000fc60000410000 */
[----:B------:R-:W-:Y:S01]  /*4550*/  FMUL.FTZ R142, R108, R50 ;  /* 0x000000326c8e7220 */ /* 0x000fe20000410000 */
[----:B------:R-:W-:-:S04]  /*4560*/  FFMA.FTZ R48, R111, R51, R48 ;  /* 0x000000336f307223 */ /* 0x000fc80000010030 */
[-C--:B------:R-:W-:Y:S01]  /*4570*/  FFMA.FTZ R142, R109, R48.reuse, R142 ;  /* 0x000000306d8e7223 */ /* 0x080fe2000001008e */
[----:B------:R-:W-:Y:S01]  /*4580*/  FMUL.FTZ R143, R108, R48 ;  /* 0x000000306c8f7220 */ /* 0x000fe20000410000 */
[----:B------:R-:W-:-:S03]  /*4590*/  ISETP.GE.AND P1, PT, R19, 0x1, PT ;  /* 0x000000011300780c */ /* 0x000fc60003f26270 */
        /* <DEDUP_REMOVED lines=14> */
[----:B------:R-:W-:-:S04]  /*4680*/  @P1 FFMA.FTZ R143, R143, R48, -R50 ;  /* 0x000000308f8f1223 */ /* 0x000fc80000010832 */
        /* <DEDUP_REMOVED lines=8> */
[----:B------:R-:W-:-:S04]  /*4710*/  @P1 FADD.FTZ R141, R141, R50 ;  /* 0x000000328d8d1221 */ /* 0x000fc80000010000 */
[----:B------:R-:W0:Y:S01]  /*4720*/  SHFL.UP PT, R53, R146, 0x4, RZ ;  /* 0x0480000092357989 */ /* 0x000e2200000e00ff */
[CC--:B---3--:R-:W-:Y:S01]  /*4730*/  FMUL.FTZ R51, R143.reuse, R49.reuse ;  /* 0x000000318f337220 */ /* 0x0c8fe20000410000 */
[C---:B------:R-:W-:Y:S02]  /*4740*/  FMUL.FTZ R50, R142.reuse, R49 ;  /* 0x000000318e327220 */ /* 0x040fe40000410000 */
[----:B------:R-:W1:Y:S01]  /*4750*/  SHFL.UP PT, R52, R141, 0x4, RZ ;  /* 0x048000008d347989 */ /* 0x000e6200000e00ff */
        /* <DEDUP_REMOVED lines=23> */
[C---:B------:R-:W-:Y:S01]  /*48d0*/  FFMA.FTZ R52, R143.reuse, R51, -R52 ;  /* 0x000000338f347223 */ /* 0x040fe20000010834 */
[----:B---3--:R-:W-:-:S06]  /*48e0*/  FMUL.FTZ R53, R143, R49 ;  /* 0x000000318f357220 */ /* 0x008fcc0000410000 */
[----:B------:R-:W-:Y:S01]  /*48f0*/  @P1 FADD.FTZ R146, R146, R55 ;  /* 0x0000003792921221 */ /* 0x000fe20000010000 */
[C---:B------:R-:W-:Y:S01]  /*4900*/  FMUL.FTZ R50, R142.reuse, R49 ;  /* 0x000000318e327220 */ /* 0x040fe20000410000 */
[----:B------:R-:W-:Y:S01]  /*4910*/  @P1 FADD.FTZ R141, R141, R52 ;  /* 0x000000348d8d1221 */ /* 0x000fe20000010000 */
[-C--:B----4-:R-:W-:Y:S02]  /*4920*/  @P1 FFMA.FTZ R142, R142, R48.reuse, R53 ;  /* 0x000000308e8e1223 */ /* 0x090fe40000010035 */
[----:B------:R-:W0:Y:S01]  /*4930*/  SHFL.UP PT, R66, R146, 0x10, RZ ;  /* 0x0600000092427989 */ /* 0x000e2200000e00ff */
[----:B------:R-:W-:-:S03]  /*4940*/  @P1 FFMA.FTZ R143, R143, R48, -R50 ;  /* 0x000000308f8f1223 */ /* 0x000fc60000010832 */
[----:B------:R-:W1:Y:S04]  /*4950*/  SHFL.UP PT, R64, R142, 0x10, RZ ;  /* 0x060000008e407989 */ /* 0x000e6800000e00ff */
[----:B------:R-:W3:Y:S04]  /*4960*/  SHFL.UP PT, R65, R141, 0x10, RZ ;  /* 0x060000008d417989 */ /* 0x000ee800000e00ff */
[----:B------:R-:W4:Y:S01]  /*4970*/  SHFL.UP PT, R69, R143, 0x10, RZ ;  /* 0x060000008f457989 */ /* 0x000f2200000e00ff */
[----:B------:R-:W-:Y:S02]  /*4980*/  MOV R56, 0x3f800000 ;  /* 0x3f80000000387802 */ /* 0x000fe40000000f00 */
[----:B------:R-:W-:Y:S01]  /*4990*/  LEA R140, R107, R0, 0x4 ;  /* 0x000000006b8c7211 */ /* 0x000fe200078e20ff */
[----:B------:R-:W5:Y:S01]  /*49a0*/  LDS.128 R48, [R106] ;  /* 0x000000006a307984 */ /* 0x000f620000000c00 */
[----:B------:R-:W-:-:S03]  /*49b0*/  ISETP.NE.AND P2, PT, R19, 0x1f, PT ;  /* 0x0000001f1300780c */ /* 0x000fc60003f45270 */
[----:B------:R-:W2:Y:S01]  /*49c0*/  @P0 LDS.128 R56, [R140+0x880] ;  /* 0x000880008c380984 */ /* 0x000ea20000000c00 */
[CC--:B0-----:R-:W-:Y:S01]  /*49d0*/  FMUL.FTZ R0, R142.reuse, R66.reuse ;  /* 0x000000428e007220 */ /* 0x0c1fe20000410000 */
[C---:B------:R-:W-:Y:S01]  /*49e0*/  FMUL.FTZ R67, R143.reuse, R66 ;  /* 0x000000428f437220 */ /* 0x040fe20000410000 */
[----:B------:R-:W-:Y:S01]  /*49f0*/  MOV R144, 0x400 ;  /* 0x0000040000907802 */ /* 0x000fe20000000f00 */
[----:B------:R-:W0:Y:S01]  /*4a00*/  LDS.128 R52, [R106+0x10] ;  /* 0x000010006a347984 */ /* 0x000e220000000c00 */
[CC--:B-1----:R-:W-:Y:S01]  /*4a10*/  FMUL.FTZ R68, R142.reuse, R64.reuse ;  /* 0x000000408e447220 */ /* 0x0c2fe20000410000 */
[C---:B------:R-:W-:Y:S01]  /*4a20*/  FMUL.FTZ R64, R143.reuse, R64 ;  /* 0x000000408f407220 */ /* 0x040fe20000410000 */
[CC--:B---3--:R-:W-:Y:S01]  /*4a30*/  FFMA.FTZ R0, R143.reuse, R65.reuse, -R0 ;  /* 0x000000418f007223 */ /* 0x0c8fe20000010800 */
[C---:B------:R-:W-:Y:S01]  /*4a40*/  FFMA.FTZ R71, R142.reuse, R65, R67 ;  /* 0x000000418e477223 */ /* 0x040fe20000010043 */
[-C--:B----4-:R-:W-:Y:S02]  /*4a50*/  FFMA.FTZ R68, R143, R69.reuse, -R68 ;  /* 0x000000458f447223 */ /* 0x090fe40000010844 */
[----:B------:R-:W-:Y:S01]  /*4a60*/  FADD.FTZ R70, R141, R0 ;  /* 0x000000008d467221 */ /* 0x000fe20000010000 */
[----:B------:R-:W-:Y:S01]  /*4a70*/  FFMA.FTZ R69, R142, R69, R64 ;  /* 0x000000458e457223 */ /* 0x000fe20000010040 */
[----:B------:R-:W-:Y:S01]  /*4a80*/  FADD.FTZ R71, R146, R71 ;  /* 0x0000004792477221 */ /* 0x000fe20000010000 */
[----:B------:R-:W-:Y:S01]  /*4a90*/  LEA R0, R145, R144, 0x18 ;  /* 0x0000009091007211 */ /* 0x000fe200078ec0ff */
[----:B------:R-:W1:Y:S04]  /*4aa0*/  LDS.128 R64, [R106+0x30] ;  /* 0x000030006a407984 */ /* 0x000e680000000c00 */
[----:B------:R0:W-:Y:S01]  /*4ab0*/  @!P2 STS.128 [R0+0x840], R68 ;  /* 0x000840440000a388 */ /* 0x0001e20000000c00 */
[----:B------:R-:W-:-:S04]  /*4ac0*/  ISETP.GE.AND P1, PT, R19, 0x10, PT ;  /* 0x000000101300780c */ /* 0x000fc80003f26270 */
[----:B------:R-:W-:Y:S02]  /*4ad0*/  FSEL R144, R143, R68, !P1 ;  /* 0x000000448f907208 */ /* 0x000fe40004800000 */
[----:B------:R-:W-:Y:S02]  /*4ae0*/  FSEL R142, R142, R69, !P1 ;  /* 0x000000458e8e7208 */ /* 0x000fe40004800000 */
[----:B------:R-:W-:Y:S02]  /*4af0*/  FSEL R141, R141, R70, !P1 ;  /* 0x000000468d8d7208 */ /* 0x000fe40004800000 */
[----:B------:R-:W-:Y:S02]  /*4b00*/  FSEL R143, R146, R71, !P1 ;  /* 0x00000047928f7208 */ /* 0x000fe40004800000 */
[----:B------:R-:W-:Y:S01]  /*4b10*/  ISETP.NE.AND P1, PT, R19, RZ, PT ;  /* 0x000000ff1300720c */ /* 0x000fe20003f25270 */
[----:B------:R-:W-:Y:S01]  /*4b20*/  BAR.SYNC.DEFER_BLOCKING 0x0 ;  /* 0x0000000000007b1d */ /* 0x000fe20000010000 */
[----:B-----5:R-:W-:-:S02]  /*4b30*/  PRMT R145, R48, 0x7632, R145 ;  /* 0x0000763230917816 */ /* 0x020fc40000000091 */
[----:B------:R-:W-:Y:S02]  /*4b40*/  SHF.L.U32 R146, R48, 0x10, RZ ;  /* 0x0000001030927819 */ /* 0x000fe400000006ff */
[C---:B------:R-:W-:Y:S02]  /*4b50*/  PRMT R147, R49.reuse, 0x7632, R147 ;  /* 0x0000763231937816 */ /* 0x040fe40000000093 */
[----:B------:R-:W-:Y:S02]  /*4b60*/  SHF.L.U32 R149, R49, 0x10, RZ ;  /* 0x0000001031957819 */ /* 0x000fe400000006ff */
[C---:B------:R-:W-:Y:S02]  /*4b70*/  PRMT R148, R50.reuse, 0x7632, R148 ;  /* 0x0000763232947816 */ /* 0x040fe40000000094 */
[----:B------:R-:W-:Y:S02]  /*4b80*/  SHF.L.U32 R151, R50, 0x10, RZ ;  /* 0x0000001032977819 */ /* 0x000fe400000006ff */
[----:B------:R-:W-:-:S02]  /*4b90*/  PRMT R150, R51, 0x7632, R150 ;  /* 0x0000763233967816 */ /* 0x000fc40000000096 */
[----:B------:R-:W-:Y:S01]  /*4ba0*/  SHF.L.U32 R152, R51, 0x10, RZ ;  /* 0x0000001033987819 */ /* 0x000fe200000006ff */
[----:B--2---:R-:W-:Y:S04]  /*4bb0*/  @!P1 STS.128 [R0+0x860], R56 ;  /* 0x0008603800009388 */ /* 0x004fe80000000c00 */
[----:B------:R-:W-:Y:S01]  /*4bc0*/  LDS.128 R48, [R0+0x840] ;  /* 0x0008400000307984 */ /* 0x000fe20000000c00 */
[----:B------:R-:W-:Y:S02]  /*4bd0*/  ISETP.NE.AND P2, PT, R5, RZ, PT ;  /* 0x000000ff0500720c */ /* 0x000fe40003f45270 */
[C---:B0-----:R-:W-:Y:S02]  /*4be0*/  PRMT R68, R52.reuse, 0x7632, R68 ;  /* 0x0000763234447816 */ /* 0x041fe40000000044 */
[----:B------:R-:W-:-:S02]  /*4bf0*/  SHF.L.U32 R70, R52, 0x10, RZ ;  /* 0x0000001034467819 */ /* 0x000fc400000006ff */
[C---:B------:R-:W-:Y:S02]  /*4c00*/  PRMT R69, R53.reuse, 0x7632, R69 ;  /* 0x0000763235457816 */ /* 0x040fe40000000045 */
[----:B------:R-:W-:Y:S01]  /*4c10*/  SHF.L.U32 R153, R53, 0x10, RZ ;  /* 0x0000001035997819 */ /* 0x000fe200000006ff */
[----:B------:R-:W-:Y:S06]  /*4c20*/  BAR.SYNC.DEFER_BLOCKING 0x0 ;  /* 0x0000000000007b1d */ /* 0x000fec0000010000 */
[----:B------:R-:W0:Y:S04]  /*4c30*/  SHFL.UP PT, R142, R142, 0x1, RZ ;  /* 0x042000008e8e7989 */ /* 0x000e2800000e00ff */
[----:B------:R-:W-:Y:S04]  /*4c40*/  @P2 LDS.64 R52, [R0+0x868] ;  /* 0x0008680000342984 */ /* 0x000fe80000000a00 */
[----:B------:R-:W2:Y:S04]  /*4c50*/  SHFL.UP PT, R144, R144, 0x1, RZ ;  /* 0x0420000090907989 */ /* 0x000ea800000e00ff */
[----:B------:R-:W3:Y:S04]  /*4c60*/  SHFL.UP PT, R143, R143, 0x1, RZ ;  /* 0x042000008f8f7989 */ /* 0x000ee800000e00ff */
[----:B------:R4:W5:Y:S01]  /*4c70*/  SHFL.UP PT, R164, R141, 0x1, RZ ;  /* 0x042000008da47989 */ /* 0x00096200000e00ff */
[----:B------:R-:W-:-:S02]  /*4c80*/  SHF.L.U32 R163, R145, 0x10, RZ ;  /* 0x0000001091a37819 */ /* 0x000fc400000006ff */
[----:B------:R-:W-:Y:S02]  /*4c90*/  SHF.L.U32 R147, R147, 0x10, RZ ;  /* 0x0000001093937819 */ /* 0x000fe400000006ff */
[C---:B-1----:R-:W-:Y:S02]  /*4ca0*/  PRMT R161, R66.reuse, 0x7632, R161 ;  /* 0x0000763242a17816 */ /* 0x042fe400000000a1 */
[----:B------:R-:W-:Y:S01]  /*4cb0*/  SHF.L.U32 R162, R66, 0x10, RZ ;  /* 0x0000001042a27819 */ /* 0x000fe200000006ff */
[-C--:B----4-:R-:W-:Y:S01]  /*4cc0*/  FMUL.FTZ R141, R163, R104.reuse ;  /* 0x00000068a38d7220 */ /* 0x090fe20000410000 */
[C---:B------:R-:W-:Y:S02]  /*4cd0*/  PRMT R66, R67.reuse, 0x7632, R66 ;  /* 0x0000763243427816 */ /* 0x040fe40000000042 */
[----:B------:R-:W-:Y:S01]  /*4ce0*/  SHF.L.U32 R145, R67, 0x10, RZ ;  /* 0x0000001043917819 */ /* 0x000fe200000006ff */
[-C--:B------:R-:W-:Y:S01]  /*4cf0*/  FMUL.FTZ R67, R163, R105.reuse ;  /* 0x00000069a3437220 */ /* 0x080fe20000410000 */
[C---:B------:R-:W-:Y:S01]  /*4d00*/  FMUL.FTZ R163, R147.reuse, R105 ;  /* 0x0000006993a37220 */ /* 0x040fe20000410000 */
[----:B------:R-:W-:Y:S01]  /*4d10*/  FMUL.FTZ R165, R147, R104 ;  /* 0x0000006893a57220 */ /* 0x000fe20000410000 */
[----:B0-----:R-:W-:-:S02]  /*4d20*/  @!P1 MOV R142, R57 ;  /* 0x00000039008e9202 */ /* 0x001fc40000000f00 */
[C---:B------:R-:W-:Y:S01]  /*4d30*/  FFMA.FTZ R147, R149.reuse, R104, -R163 ;  /* 0x0000006895937223 */ /* 0x040fe200000108a3 */
[----:B------:R-:W-:Y:S01]  /*4d40*/  FFMA.FTZ R165, R149, R105, R165 ;  /* 0x0000006995a57223 */ /* 0x000fe200000100a5 */
[----:B--2---:R-:W-:Y:S02]  /*4d50*/  @!P1 MOV R144, R56 ;  /* 0x0000003800909202 */ /* 0x004fe40000000f00 */
[----:B------:R-:W-:Y:S01]  /*4d60*/  SHF.L.U32 R150, R150, 0x10, RZ ;  /* 0x0000001096967819 */ /* 0x000fe200000006ff */
[CC--:B------:R-:W-:Y:S01]  /*4d70*/  @P2 FMUL.FTZ R149, R53.reuse, R142.reuse ;  /* 0x0000008e35952220 */ /* 0x0c0fe20000410000 */
[----:B------:R-:W-:Y:S01]  /*4d80*/  @P2 FMUL.FTZ R142, R52, R142 ;  /* 0x0000008e348e2220 */ /* 0x000fe20000410000 */
[----:B---3--:R-:W-:Y:S02]  /*4d90*/  @!P1 MOV R143, R59 ;  /* 0x0000003b008f9202 */ /* 0x008fe40000000f00 */
[----:B------:R-:W-:Y:S01]  /*4da0*/  SHF.L.U32 R68, R68, 0x10, RZ ;  /* 0x0000001044447819 */ /* 0x000fe200000006ff */
[----:B------:R-:W-:Y:S01]  /*4db0*/  @P2 FFMA.FTZ R142, R53, R144, R142 ;  /* 0x00000090358e2223 */ /* 0x000fe2000001008e */
[-C--:B------:R-:W-:Y:S01]  /*4dc0*/  FMUL.FTZ R53, R150, R105.reuse ;  /* 0x0000006996357220 */ /* 0x080fe20000410000 */
[----:B-----5:R-:W-:Y:S01]  /*4dd0*/  @!P1 MOV R164, R58 ;  /* 0x0000003a00a49202 */ /* 0x020fe20000000f00 */
[----:B------:R-:W-:Y:S01]  /*4de0*/  @P2 FFMA.FTZ R149, R52, R144, -R149 ;  /* 0x0000009034952223 */ /* 0x000fe20000010895 */
[----:B------:R-:W-:Y:S01]  /*4df0*/  @P2 FADD.FTZ R143, R143, R142 ;  /* 0x0000008e8f8f2221 */ /* 0x000fe20000010000 */
[-C--:B------:R-:W-:Y:S01]  /*4e00*/  FFMA.FTZ R52, R152, R104.reuse, -R53 ;  /* 0x0000006898347223 */ /* 0x080fe20000010835 */
[C---:B------:R-:W-:Y:S01]  /*4e10*/  FMUL.FTZ R53, R68.reuse, R105 ;  /* 0x0000006944357220 */ /* 0x040fe20000410000 */
[----:B------:R-:W-:Y:S01]  /*4e20*/  FMUL.FTZ R142, R68, R104 ;  /* 0x00000068448e7220 */ /* 0x000fe20000410000 */
[----:B------:R-:W-:-:S02]  /*4e30*/  @P2 FADD.FTZ R164, R164, R149 ;  /* 0x00000095a4a42221 */ /* 0x000fc40000010000 */
[C---:B------:R-:W-:Y:S01]  /*4e40*/  FFMA.FTZ R53, R70.reuse, R104, -R53 ;  /* 0x0000006846357223 */ /* 0x040fe20000010835 */
[----:B------:R-:W-:Y:S01]  /*4e50*/  FFMA.FTZ R70, R70, R105, R142 ;  /* 0x0000006946467223 */ /* 0x000fe2000001008e */
[CC--:B------:R-:W-:Y:S01]  /*4e60*/  FMUL.FTZ R142, R123.reuse, R164.reuse ;  /* 0x000000a47b8e7220 */ /* 0x0c0fe20000410000 */
[-C--:B------:R-:W-:Y:S01]  /*4e70*/  FMUL.FTZ R68, R123, R143.reuse ;  /* 0x0000008f7b447220 */ /* 0x080fe20000410000 */
[C---:B------:R-:W-:Y:S02]  /*4e80*/  PRMT R71, R54.reuse, 0x7632, R71 ;  /* 0x0000763236477816 */ /* 0x040fe40000000047 */
[----:B------:R-:W-:Y:S01]  /*4e90*/  SHF.L.U32 R69, R69, 0x10, RZ ;  /* 0x0000001045457819 */ /* 0x000fe200000006ff */
[C---:B------:R-:W-:Y:S01]  /*4ea0*/  FFMA.FTZ R142, R137.reuse, R143, R142 ;  /* 0x0000008f898e7223 */ /* 0x040fe2000001008e */
[----:B------:R-:W-:Y:S01]  /*4eb0*/  FFMA.FTZ R164, R137, R164, -R68 ;  /* 0x000000a489a47223 */ /* 0x000fe20000010844 */
[----:B------:R-:W-:Y:S02]  /*4ec0*/  SHF.L.U32 R137, R71, 0x10, RZ ;  /* 0x0000001047897819 */ /* 0x000fe400000006ff */
[CC--:B------:R-:W-:Y:S01]  /*4ed0*/  FMUL.FTZ R68, R69.reuse, R105.reuse ;  /* 0x0000006945447220 */ /* 0x0c0fe20000410000 */
[-C--:B------:R-:W-:Y:S01]  /*4ee0*/  FMUL.FTZ R144, R69, R104.reuse ;  /* 0x0000006845907220 */ /* 0x080fe20000410000 */
[----:B------:R-:W-:Y:S01]  /*4ef0*/  FADD.FTZ R71, RZ, R142 ;  /* 0x0000008eff477221 */ /* 0x000fe20000010000 */
[----:B------:R-:W-:Y:S01]  /*4f00*/  FADD.FTZ R69, R37, R164 ;  /* 0x000000a425457221 */ /* 0x000fe20000010000 */
[----:B------:R-:W-:Y:S01]  /*4f10*/  SHF.L.U32 R154, R54, 0x10, RZ ;  /* 0x00000010369a7819 */ /* 0x000fe200000006ff */
[----:B------:R-:W-:Y:S01]  /*4f20*/  FMUL.FTZ R143, R137, R105 ;  /* 0x00000069898f7220 */ /* 0x000fe20000410000 */
[----:B------:R-:W-:Y:S01]  /*4f30*/  PRMT R54, R55, 0x7632, R54 ;  /* 0x0000763237367816 */ /* 0x000fe20000000036 */
[-C--:B------:R-:W-:Y:S01]  /*4f40*/  FMUL.FTZ R142, R137, R104.reuse ;  /* 0x00000068898e7220 */ /* 0x080fe20000410000 */
[----:B------:R-:W-:Y:S01]  /*4f50*/  FMUL.FTZ R137, R126, R71 ;  /* 0x000000477e897220 */ /* 0x000fe20000410000 */
[----:B------:R-:W-:Y:S01]  /*4f60*/  SHF.L.U32 R148, R148, 0x10, RZ ;  /* 0x0000001094947819 */ /* 0x000fe200000006ff */
[----:B------:R-:W-:Y:S01]  /*4f70*/  FMUL.FTZ R126, R126, R69 ;  /* 0x000000457e7e7220 */ /* 0x000fe20000410000 */
[----:B------:R-:W-:Y:S01]  /*4f80*/  SHF.L.U32 R123, R54, 0x10, RZ ;  /* 0x00000010367b7819 */ /* 0x000fe200000006ff */
[-C--:B------:R-:W-:Y:S01]  /*4f90*/  FFMA.FTZ R67, R146, R104.reuse, -R67 ;  /* 0x0000006892437223 */ /* 0x080fe20000010843 */
[-C--:B------:R-:W-:Y:S01]  /*4fa0*/  FFMA.FTZ R54, R154, R104.reuse, -R143 ;  /* 0x000000689a367223 */ /* 0x080fe2000001088f */
[-C--:B------:R-:W-:Y:S01]  /*4fb0*/  FFMA.FTZ R146, R146, R105.reuse, R141 ;  /* 0x0000006992927223 */ /* 0x080fe2000001008d */
[----:B------:R-:W-:Y:S01]  /*4fc0*/  FFMA.FTZ R154, R154, R105, R142 ;  /* 0x000000699a9a7223 */ /* 0x000fe2000001008e */
[----:B------:R-:W-:Y:S01]  /*4fd0*/  FFMA.FTZ R126, R124, R71, R126 ;  /* 0x000000477c7e7223 */ /* 0x000fe2000001007e */
[----:B------:R-:W-:Y:S01]  /*4fe0*/  FMUL.FTZ R141, R148, R105 ;  /* 0x00000069948d7220 */ /* 0x000fe20000410000 */
[----:B------:R-:W-:Y:S01]  /*4ff0*/  FFMA.FTZ R142, R124, R69, -R137 ;  /* 0x000000457c8e7223 */ /* 0x000fe20000010889 */
[-C--:B------:R-:W-:Y:S01]  /*5000*/  FMUL.FTZ R148, R148, R104.reuse ;  /* 0x0000006894947220 */ /* 0x080fe20000410000 */
[----:B------:R-:W-:Y:S01]  /*5010*/  FADD.FTZ R126, RZ, R126 ;  /* 0x0000007eff7e7221 */ /* 0x000fe20000010000 */
[-C--:B------:R-:W-:Y:S01]  /*5020*/  FFMA.FTZ R141, R151, R104.reuse, -R141 ;  /* 0x00000068978d7223 */ /* 0x080fe2000001088d */
[-C--:B------:R-:W-:Y:S01]  /*5030*/  FFMA.FTZ R68, R153, R104.reuse, -R68 ;  /* 0x0000006899447223 */ /* 0x080fe20000010844 */
[----:B------:R-:W-:Y:S01]  /*5040*/  FADD.FTZ R124, R39, R142 ;  /* 0x0000008e277c7221 */ /* 0x000fe20000010000 */
[-C--:B------:R-:W-:Y:S01]  /*5050*/  FFMA.FTZ R151, R151, R105.reuse, R148 ;  /* 0x0000006997977223 */ /* 0x080fe20000010094 */
[-C--:B------:R-:W-:Y:S01]  /*5060*/  FFMA.FTZ R153, R153, R105.reuse, R144 ;  /* 0x0000006999997223 */ /* 0x080fe20000010090 */
[----:B------:R-:W-:Y:S01]  /*5070*/  SHF.L.U32 R155, R55, 0x10, RZ ;  /* 0x00000010379b7819 */ /* 0x000fe200000006ff */
[C---:B------:R-:W-:Y:S01]  /*5080*/  FMUL.FTZ R144, R123.reuse, R105 ;  /* 0x000000697b907220 */ /* 0x040fe20000410000 */
[----:B------:R-:W-:Y:S01]  /*5090*/  FMUL.FTZ R148, R123, R104 ;  /* 0x000000687b947220 */ /* 0x000fe20000410000 */
[----:B------:R-:W-:Y:S01]  /*50a0*/  PRMT R55, R60, 0x7632, R55 ;  /* 0x000076323c377816 */ /* 0x000fe20000000037 */
[C---:B------:R-:W-:Y:S01]  /*50b0*/  FMUL.FTZ R123, R127.reuse, R126 ;  /* 0x0000007e7f7b7220 */ /* 0x040fe20000410000 */
[----:B------:R-:W-:-:S02]  /*50c0*/  FMUL.FTZ R127, R127, R124 ;  /* 0x0000007c7f7f7220 */ /* 0x000fc40000410000 */
[----:B------:R-:W-:Y:S01]  /*50d0*/  SHF.L.U32 R137, R55, 0x10, RZ ;  /* 0x0000001037897819 */ /* 0x000fe200000006ff */
[----:B------:R-:W-:Y:S01]  /*50e0*/  FFMA.FTZ R55, R155, R104, -R144 ;  /* 0x000000689b377223 */ /* 0x000fe20000010890 */
[C---:B------:R-:W-:Y:S01]  /*50f0*/  FFMA.FTZ R142, R128.reuse, R126, R127 ;  /* 0x0000007e808e7223 */ /* 0x040fe2000001007f */
[----:B------:R-:W-:Y:S01]  /*5100*/  FFMA.FTZ R144, R128, R124, -R123 ;  /* 0x0000007c80907223 */ /* 0x000fe2000001087b */
[----:B------:R-:W-:Y:S02]  /*5110*/  PRMT R156, R61, 0x7632, R156 ;  /* 0x000076323d9c7816 */ /* 0x000fe4000000009c */
[----:B------:R-:W-:Y:S01]  /*5120*/  FADD.FTZ R142, RZ, R142 ;  /* 0x0000008eff8e7221 */ /* 0x000fe20000010000 */
[----:B------:R-:W-:Y:S01]  /*5130*/  SHF.L.U32 R60, R60, 0x10, RZ ;  /* 0x000000103c3c7819 */ /* 0x000fe200000006ff */
[----:B------:R-:W-:Y:S01]  /*5140*/  FADD.FTZ R128, R41, R144 ;  /* 0x0000009029807221 */ /* 0x000fe20000010000 */
[----:B------:R-:W-:Y:S01]  /*5150*/  SHF.L.U32 R157, R61, 0x10, RZ ;  /* 0x000000103d9d7819 */ /* 0x000fe200000006ff */
[-C--:B------:R-:W-:Y:S01]  /*5160*/  FFMA.FTZ R155, R155, R105.reuse, R148 ;  /* 0x000000699b9b7223 */ /* 0x080fe20000010094 */
[CC--:B------:R-:W-:Y:S01]  /*5170*/  FMUL.FTZ R143, R137.reuse, R105.reuse ;  /* 0x00000069898f7220 */ /* 0x0c0fe20000410000 */
[----:B------:R-:W-:Y:S01]  /*5180*/  PRMT R61, R62, 0x7632, R61 ;  /* 0x000076323e3d7816 */ /* 0x000fe2000000003d */
[----:B------:R-:W-:Y:S01]  /*5190*/  FMUL.FTZ R148, R137, R104 ;  /* 0x0000006889947220 */ /* 0x000fe20000410000 */
[----:B------:R-:W-:Y:S01]  /*51a0*/  SHF.L.U32 R156, R156, 0x10, RZ ;  /* 0x000000109c9c7819 */ /* 0x000fe200000006ff */
[C---:B------:R-:W-:Y:S01]  /*51b0*/  FMUL.FTZ R144, R131.reuse, R142 ;  /* 0x0000008e83907220 */ /* 0x040fe20000410000 */
[----:B------:R-:W-:Y:S01]  /*51c0*/  FMUL.FTZ R131, R131, R128 ;  /* 0x0000008083837220 */ /* 0x000fe20000410000 */
[C---:B------:R-:W-:Y:S01]  /*51d0*/  FFMA.FTZ R123, R60.reuse, R104, -R143 ;  /* 0x000000683c7b7223 */ /* 0x040fe2000001088f */
[-C--:B------:R-:W-:Y:S01]  /*51e0*/  FFMA.FTZ R60, R60, R105.reuse, R148 ;  /* 0x000000693c3c7223 */ /* 0x080fe20000010094 */
[----:B------:R-:W-:Y:S01]  /*51f0*/  SHF.L.U32 R127, R61, 0x10, RZ ;  /* 0x000000103d7f7819 */ /* 0x000fe200000006ff */
[-C--:B------:R-:W-:Y:S01]  /*5200*/  FMUL.FTZ R148, R156, R105.reuse ;  /* 0x000000699c947220 */ /* 0x080fe20000410000 */
[C---:B------:R-:W-:Y:S01]  /*5210*/  FFMA.FTZ R144, R129.reuse, R128, -R144 ;  /* 0x0000008081907223 */ /* 0x040fe20000010890 */
[----:B------:R-:W-:Y:S01]  /*5220*/  FFMA.FTZ R129, R129, R142, R131 ;  /* 0x0000008e81817223 */ /* 0x000fe20000010083 */
[----:B------:R-:W-:Y:S01]  /*5230*/  SHF.L.U32 R158, R62, 0x10, RZ ;  /* 0x000000103e9e7819 */ /* 0x000fe200000006ff */
[-C--:B------:R-:W-:Y:S01]  /*5240*/  FFMA.FTZ R61, R157, R104.reuse, -R148 ;  /* 0x000000689d3d7223 */ /* 0x080fe20000010894 */
[----:B------:R-:W-:Y:S01]  /*5250*/  PRMT R62, R63, 0x7632, R62 ;  /* 0x000076323f3e7816 */ /* 0x000fe2000000003e */
[CC--:B------:R-:W-:Y:S01]  /*5260*/  FMUL.FTZ R137, R127.reuse, R105.reuse ;  /* 0x000000697f897220 */ /* 0x0c0fe20000410000 */
[-C--:B------:R-:W-:Y:S01]  /*5270*/  FMUL.FTZ R148, R127, R104.reuse ;  /* 0x000000687f947220 */ /* 0x080fe20000410000 */
[----:B------:R-:W-:Y:S01]  /*5280*/  FADD.FTZ R129, RZ, R129 ;  /* 0x00000081ff817221 */ /* 0x000fe20000010000 */
[----:B------:R-:W-:Y:S01]  /*5290*/  FADD.FTZ R127, R43, R144 ;  /* 0x000000902b7f7221 */ /* 0x000fe20000010000 */
[----:B------:R-:W-:Y:S01]  /*52a0*/  SHF.L.U32 R131, R62, 0x10, RZ ;  /* 0x000000103e837819 */ /* 0x000fe200000006ff */
[C---:B------:R-:W-:Y:S01]  /*52b0*/  FFMA.FTZ R62, R158.reuse, R104, -R137 ;  /* 0x000000689e3e7223 */ /* 0x040fe20000010889 */
[----:B------:R-:W-:Y:S01]  /*52c0*/  FFMA.FTZ R158, R158, R105, R148 ;  /* 0x000000699e9e7223 */ /* 0x000fe20000010094 */
[C---:B------:R-:W-:Y:S01]  /*52d0*/  FMUL.FTZ R144, R132.reuse, R129 ;  /* 0x0000008184907220 */ /* 0x040fe20000410000 */
[----:B------:R-:W-:Y:S01]  /*52e0*/  FMUL.FTZ R148, R132, R127 ;  /* 0x0000007f84947220 */ /* 0x000fe20000410000 */
[----:B------:R-:W-:-:S02]  /*52f0*/  PRMT R159, R64, 0x7632, R159 ;  /* 0x00007632409f7816 */ /* 0x000fc4000000009f */
[C---:B------:R-:W-:Y:S01]  /*5300*/  FFMA.FTZ R132, R135.reuse, R127, -R144 ;  /* 0x0000007f87847223 */ /* 0x040fe20000010890 */
[----:B------:R-:W-:Y:S01]  /*5310*/  FFMA.FTZ R135, R135, R129, R148 ;  /* 0x0000008187877223 */ /* 0x000fe20000010094 */
[----:B------:R-:W-:Y:S02]  /*5320*/  SHF.L.U32 R159, R159, 0x10, RZ ;  /* 0x000000109f9f7819 */ /* 0x000fe400000006ff */
[----:B------:R-:W-:Y:S01]  /*5330*/  FADD.FTZ R132, R45, R132 ;  /* 0x000000842d847221 */ /* 0x000fe20000010000 */
[----:B------:R-:W-:Y:S01]  /*5340*/  FADD.FTZ R135, RZ, R135 ;  /* 0x00000087ff877221 */ /* 0x000fe20000010000 */
[----:B------:R-:W-:Y:S01]  /*5350*/  SHF.L.U32 R64, R64, 0x10, RZ ;  /* 0x0000001040407819 */ /* 0x000fe200000006ff */
[----:B------:R-:W-:Y:S01]  /*5360*/  FMUL.FTZ R143, R159, R105 ;  /* 0x000000699f8f7220 */ /* 0x000fe20000410000 */
[C---:B------:R-:W-:Y:S01]  /*5370*/  FMUL.FTZ R144, R134.reuse, R132 ;  /* 0x0000008486907220 */ /* 0x040fe20000410000 */
[-C--:B------:R-:W-:Y:S02]  /*5380*/  FMUL.FTZ R137, R134, R135.reuse ;  /* 0x0000008786897220 */ /* 0x080fe40000410000 */
[----:B------:R-:W-:Y:S01]  /*5390*/  FFMA.FTZ R134, R64, R104, -R143 ;  /* 0x0000006840867223 */ /* 0x000fe2000001088f */
[C---:B------:R-:W-:Y:S01]  /*53a0*/  FFMA.FTZ R143, R133.reuse, R135, R144 ;  /* 0x00000087858f7223 */ /* 0x040fe20000010090 */
[----:B------:R-:W-:Y:S01]  /*53b0*/  FFMA.FTZ R144, R133, R132, -R137 ;  /* 0x0000008485907223 */ /* 0x000fe20000010889 */
[----:B------:R-:W-:-:S02]  /*53c0*/  PRMT R160, R65, 0x7632, R160 ;  /* 0x0000763241a07816 */ /* 0x000fc400000000a0 */
[----:B------:R-:W-:Y:S01]  /*53d0*/  FADD.FTZ R143, RZ, R143 ;  /* 0x0000008fff8f7221 */ /* 0x000fe20000010000 */
[----:B------:R-:W-:Y:S01]  /*53e0*/  FADD.FTZ R137, R47, R144 ;  /* 0x000000902f897221 */ /* 0x000fe20000010000 */
[----:B------:R-:W-:Y:S01]  /*53f0*/  SHF.L.U32 R161, R161, 0x10, RZ ;  /* 0x00000010a1a17819 */ /* 0x000fe200000006ff */
[-C--:B------:R-:W-:Y:S01]  /*5400*/  FMUL.FTZ R148, R159, R104.reuse ;  /* 0x000000689f947220 */ /* 0x080fe20000410000 */
[----:B------:R-:W-:Y:S01]  /*5410*/  SHF.L.U32 R160, R160, 0x10, RZ ;  /* 0x00000010a0a07819 */ /* 0x000fe200000006ff */
[C---:B------:R-:W-:Y:S01]  /*5420*/  FMUL.FTZ R149, R138.reuse, R143 ;  /* 0x0000008f8a957220 */ /* 0x040fe20000410000 */
[----:B------:R-:W-:Y:S01]  /*5430*/  FMUL.FTZ R144, R138, R137 ;  /* 0x000000898a907220 */ /* 0x000fe20000410000 */
[-C--:B------:R-:W-:Y:S01]  /*5440*/  FMUL.FTZ R159, R161, R105.reuse ;  /* 0x00000069a19f7220 */ /* 0x080fe20000410000 */
[----:B------:R-:W-:Y:S01]  /*5450*/  SHF.L.U32 R65, R65, 0x10, RZ ;  /* 0x0000001041417819 */ /* 0x000fe200000006ff */
[----:B------:R-:W-:Y:S01]  /*5460*/  FFMA.FTZ R64, R64, R105, R148 ;  /* 0x0000006940407223 */ /* 0x000fe20000010094 */
[----:B------:R-:W-:Y:S01]  /*5470*/  FFMA.FTZ R138, R136, R137, -R149 ;  /* 0x00000089888a7223 */ /* 0x000fe20000010895 */
[----:B------:R-:W-:Y:S01]  /*5480*/  FMUL.FTZ R148, R160, R105 ;  /* 0x00000069a0947220 */ /* 0x000fe20000410000 */
[----:B------:R-:W-:Y:S01]  /*5490*/  FFMA.FTZ R144, R136, R143, R144 ;  /* 0x0000008f88907223 */ /* 0x000fe20000010090 */
[----:B------:R-:W-:Y:S01]  /*54a0*/  SHF.L.U32 R136, R66, 0x10, RZ ;  /* 0x0000001042887819 */ /* 0x000fe200000006ff */
[-C--:B------:R-:W-:Y:S01]  /*54b0*/  FFMA.FTZ R66, R162, R104.reuse, -R159 ;  /* 0x00000068a2427223 */ /* 0x080fe2000001089f */
[----:B------:R-:W-:Y:S01]  /*54c0*/  FADD.FTZ R159, R73, R138 ;  /* 0x0000008a499f7221 */ /* 0x000fe20000010000 */
[-C--:B------:R-:W-:Y:S01]  /*54d0*/  FFMA.FTZ R133, R65, R104.reuse, -R148 ;  /* 0x0000006841857223 */ /* 0x080fe20000010894 */
[-C--:B------:R-:W-:Y:S01]  /*54e0*/  FMUL.FTZ R148, R161, R104.reuse ;  /* 0x00000068a1947220 */ /* 0x080fe20000410000 */
[----:B------:R-:W-:Y:S01]  /*54f0*/  FADD.FTZ R149, RZ, R144 ;  /* 0x00000090ff957221 */ /* 0x000fe20000010000 */
[-C--:B------:R-:W-:Y:S01]  /*5500*/  FMUL.FTZ R150, R150, R104.reuse ;  /* 0x0000006896967220 */ /* 0x080fe20000410000 */
[----:B------:R-:W-:Y:S01]  /*5510*/  FMUL.FTZ R138, R122, R159 ;  /* 0x0000009f7a8a7220 */ /* 0x000fe20000410000 */
[-C--:B------:R-:W-:Y:S01]  /*5520*/  FMUL.FTZ R156, R156, R104.reuse ;  /* 0x000000689c9c7220 */ /* 0x080fe20000410000 */
[-C--:B------:R-:W-:Y:S01]  /*5530*/  FFMA.FTZ R162, R162, R105.reuse, R148 ;  /* 0x00000069a2a27223 */ /* 0x080fe20000010094 */
[----:B------:R-:W-:Y:S01]  /*5540*/  FMUL.FTZ R144, R136, R105 ;  /* 0x0000006988907220 */ /* 0x000fe20000410000 */
[----:B------:R-:W-:Y:S01]  /*5550*/  FMUL.FTZ R122, R122, R149 ;  /* 0x000000957a7a7220 */ /* 0x000fe20000410000 */
[-C--:B------:R-:W-:Y:S01]  /*5560*/  FMUL.FTZ R148, R136, R104.reuse ;  /* 0x0000006888947220 */ /* 0x080fe20000410000 */
[----:B------:R-:W-:Y:S01]  /*5570*/  SHF.L.U32 R63, R63, 0x10, RZ ;  /* 0x000000103f3f7819 */ /* 0x000fe200000006ff */
[----:B------:R-:W-:Y:S01]  /*5580*/  FFMA.FTZ R152, R152, R105, R150 ;  /* 0x0000006998987223 */ /* 0x000fe20000010096 */
[----:B------:R-:W-:Y:S01]  /*5590*/  FFMA.FTZ R136, R139, R149, R138 ;  /* 0x000000958b887223 */ /* 0x000fe2000001008a */
[-C--:B------:R-:W-:Y:S01]  /*55a0*/  FFMA.FTZ R157, R157, R105.reuse, R156 ;  /* 0x000000699d9d7223 */ /* 0x080fe2000001009c */
[C---:B------:R-:W-:Y:S01]  /*55b0*/  FMUL.FTZ R150, R131.reuse, R105 ;  /* 0x0000006983967220 */ /* 0x040fe20000410000 */
[-C--:B------:R-:W-:Y:S01]  /*55c0*/  FMUL.FTZ R156, R131, R104.reuse ;  /* 0x00000068839c7220 */ /* 0x080fe20000410000 */
[-C--:B------:R-:W-:Y:S01]  /*55d0*/  FMUL.FTZ R160, R160, R104.reuse ;  /* 0x00000068a0a07220 */ /* 0x080fe20000410000 */
[----:B------:R-:W-:Y:S01]  /*55e0*/  FFMA.FTZ R122, R139, R159, -R122 ;  /* 0x0000009f8b7a7223 */ /* 0x000fe2000001087a */
[----:B------:R-:W-:Y:S01]  /*55f0*/  FADD.FTZ R136, RZ, R136 ;  /* 0x00000088ff887221 */ /* 0x000fe20000010000 */
[-C--:B------:R-:W-:Y:S01]  /*5600*/  FFMA.FTZ R131, R63, R104.reuse, -R150 ;  /* 0x000000683f837223 */ /* 0x080fe20000010896 */
[----:B------:R-:W-:Y:S01]  /*5610*/  ISETP.NE.AND P1, PT, R5, RZ, PT ;  /* 0x000000ff0500720c */ /* 0x000fe20003f25270 */
[-C--:B------:R-:W-:Y:S01]  /*5620*/  FFMA.FTZ R63, R63, R105.reuse, R156 ;  /* 0x000000693f3f7223 */ /* 0x080fe2000001009c */
[-C--:B------:R-:W-:Y:S01]  /*5630*/  FFMA.FTZ R65, R65, R105.reuse, R160 ;  /* 0x0000006941417223 */ /* 0x080fe200000100a0 */
[C---:B------:R-:W-:Y:S01]  /*5640*/  FFMA.FTZ R104, R145.reuse, R104, -R144 ;  /* 0x0000006891687223 */ /* 0x040fe20000010890 */
[----:B------:R-:W-:Y:S01]  /*5650*/  FFMA.FTZ R105, R145, R105, R148 ;  /* 0x0000006991697223 */ /* 0x000fe20000010094 */
[----:B------:R-:W-:Y:S01]  /*5660*/  FADD.FTZ R122, R75, R122 ;  /* 0x0000007a4b7a7221 */ /* 0x000fe20000010000 */
[----:B------:R-:W-:Y:S01]  /*5670*/  FMUL.FTZ R145, R125, R136 ;  /* 0x000000887d917220 */ /* 0x000fe20000410000 */
[C---:B------:R-:W-:Y:S01]  /*5680*/  FMUL.FTZ R139, R49.reuse, R59 ;  /* 0x0000003b318b7220 */ /* 0x040fe20000410000 */
[----:B------:R-:W-:Y:S01]  /*5690*/  FMUL.FTZ R138, R49, R58 ;  /* 0x0000003a318a7220 */ /* 0x000fe20000410000 */
[-C--:B------:R-:W-:Y:S01]  /*56a0*/  FMUL.FTZ R161, R125, R122.reuse ;  /* 0x0000007a7da17220 */ /* 0x080fe20000410000 */
[----:B------:R-:W-:Y:S01]  /*56b0*/  FFMA.FTZ R144, R130, R122, -R145 ;  /* 0x0000007a82907223 */ /* 0x000fe20000010891 */
[----:B------:R-:W-:Y:S01]  /*56c0*/  FFMA.FTZ R139, R48, R58, -R139 ;  /* 0x0000003a308b7223 */ /* 0x000fe2000001088b */
[C---:B------:R-:W-:Y:S01]  /*56d0*/  FMUL.FTZ R58, R49.reuse, R56 ;  /* 0x00000038313a7220 */ /* 0x040fe20000410000 */
[----:B------:R-:W-:Y:S01]  /*56e0*/  FMUL.FTZ R125, R49, R57 ;  /* 0x00000039317d7220 */ /* 0x000fe20000410000 */
[----:B------:R-:W-:Y:S01]  /*56f0*/  FFMA.FTZ R161, R130, R136, R161 ;  /* 0x0000008882a17223 */ /* 0x000fe200000100a1 */
[----:B------:R-:W-:Y:S01]  /*5700*/  FADD.FTZ R130, R77, R144 ;  /* 0x000000904d827221 */ /* 0x000fe20000010000 */
[C---:B------:R-:W-:Y:S01]  /*5710*/  FFMA.FTZ R138, R48.reuse, R59, R138 ;  /* 0x0000003b308a7223 */ /* 0x040fe2000001008a */
[----:B------:R-:W-:Y:S01]  /*5720*/  BSSY.RECONVERGENT B0, `(.L_x_1725) ;  /* 0x0000010000007945 */ /* 0x000fe20003800200 */
[C---:B------:R-:W-:Y:S01]  /*5730*/  FFMA.FTZ R57, R48.reuse, R57, R58 ;  /* 0x0000003930397223 */ /* 0x040fe2000001003a */
[----:B------:R-:W-:Y:S01]  /*5740*/  FFMA.FTZ R56, R48, R56, -R125 ;  /* 0x0000003830387223 */ /* 0x000fe2000001087d */
[----:B------:R-:W-:Y:S01]  /*5750*/  FADD.FTZ R58, R50, R139 ;  /* 0x0000008b323a7221 */ /* 0x000fe20000010000 */
[----:B------:R-:W-:Y:S01]  /*5760*/  FADD.FTZ R125, RZ, R161 ;  /* 0x000000a1ff7d7221 */ /* 0x000fe20000010000 */
[----:B------:R-:W-:Y:S01]  /*5770*/  FMUL.FTZ R50, R120, R130 ;  /* 0x0000008278327220 */ /* 0x000fe20000410000 */
[----:B------:R-:W-:Y:S01]  /*5780*/  FADD.FTZ R59, R51, R138 ;  /* 0x0000008a333b7221 */ /* 0x000fe20000010000 */
[----:B------:R-:W-:Y:S06]  /*5790*/  @P1 BRA `(.L_x_1726) ;  /* 0x0000000000201947 */ /* 0x000fec0003800000 */
[----:B------:R-:W-:Y:S01]  /*57a0*/  IMAD R49, R8, R91, R107 ;  /* 0x0000005b08317224 */ /* 0x000fe200078e026b */
[----:B------:R0:W-:Y:S04]  /*57b0*/  STS.128 [R140+0x880], R56 ;  /* 0x000880388c007388 */ /* 0x0001e80000000c00 */
[----:B------:R-:W-:Y:S02]  /*57c0*/  SHF.R.S32.HI R51, RZ, 0x1f, R49 ;  /* 0x0000001fff337819 */ /* 0x000fe40000011431 */
[----:B------:R-:W-:-:S04]  /*57d0*/  IADD3 R49, P1, PT, R6, R49, RZ ;  /* 0x0000003106317210 */ /* 0x000fc80007f3e0ff */
[----:B------:R-:W-:Y:S02]  /*57e0*/  LEA.HI.X.SX32 R138, R6, R51, 0x1, P1 ;  /* 0x00000033068a7211 */ /* 0x000fe400008f0eff */
[----:B------:R-:W-:-:S04]  /*57f0*/  LEA R48, P1, R49, R102, 0x4 ;  /* 0x0000006631307211 */ /* 0x000fc800078220ff */
[----:B------:R-:W-:-:S05]  /*5800*/  LEA.HI.X R49, R49, R103, R138, 0x4, P1 ;  /* 0x0000006731317211 */ /* 0x000fca00008f248a */
[----:B------:R0:W-:Y:S04]  /*5810*/  STG.E.128 desc[UR18][R48.64], R56 ;  /* 0x0000003830007986 */ /* 0x0001e8000c101d12 */
.L_x_1726:
[----:B------:R-:W-:Y:S05]  /*5820*/  BSYNC.RECONVERGENT B0 ;  /* 0x0000000000007941 */ /* 0x000fea0003800200 */
.L_x_1725:
[-C--:B0-----:R-:W-:Y:S01]  /*5830*/  FMUL.FTZ R49, R120, R125.reuse ;  /* 0x0000007d78317220 */ /* 0x081fe20000410000 */
[----:B------:R-:W-:Y:S01]  /*5840*/  FFMA.FTZ R48, R121, R125, R50 ;  /* 0x0000007d79307223 */ /* 0x000fe20000010032 */
[----:B------:R-:W-:Y:S01]  /*5850*/  FMUL.FTZ R152, R129, R152 ;  /* 0x0000009881987220 */ /* 0x000fe20000410000 */
[----:B------:R-:W-:Y:S01]  /*5860*/  FMUL.FTZ R135, R135, R70 ;  /* 0x0000004687877220 */ /* 0x000fe20000410000 */
[----:B------:R-:W-:Y:S01]  /*5870*/  FFMA.FTZ R50, R121, R130, -R49 ;  /* 0x0000008279327223 */ /* 0x000fe20000010831 */
        /* <DEDUP_REMOVED lines=8> */
[----:B------:R-:W-:Y:S01]  /*5900*/  FFMA.FTZ R56, R119, R50, -R56 ;  /* 0x0000003277387223 */ /* 0x000fe20000010838 */
[----:B------:R-:W-:Y:S01]  /*5910*/  FFMA.FTZ R146, R69, R67, -R146 ;  /* 0x0000004345927223 */ /* 0x000fe20000010892 */
[----:B------:R-:W-:Y:S01]  /*5920*/  FFMA.FTZ R55, R122, R55, -R155 ;  /* 0x000000377a377223 */ /* 0x000fe2000001089b */
[----:B------:R-:W-:Y:S01]  /*5930*/  FFMA.FTZ R119, R119, R48, R49 ;  /* 0x0000003077777223 */ /* 0x000fe20000010031 */
[----:B------:R-:W-:Y:S01]  /*5940*/  FADD.FTZ R49, R81, R56 ;  /* 0x0000003851317221 */ /* 0x000fe20000010000 */
[----:B------:R-:W-:Y:S01]  /*5950*/  FMUL.FTZ R157, R48, R157 ;  /* 0x0000009d309d7220 */ /* 0x000fe20000410000 */
[----:B------:R-:W-:Y:S01]  /*5960*/  FFMA.FTZ R84, R55, 2, R84 ;  /* 0x4000000037547823 */ /* 0x000fe20000010054 */
[----:B------:R-:W-:Y:S01]  /*5970*/  FADD.FTZ R119, RZ, R119 ;  /* 0x00000077ff777221 */ /* 0x000fe20000010000 */
[----:B------:R-:W-:Y:S01]  /*5980*/  FMUL.FTZ R52, R116, R49 ;  /* 0x0000003174347220 */ /* 0x000fe20000410000 */
[----:B------:R-:W-:Y:S01]  /*5990*/  FFMA.FTZ R61, R50, R61, -R157 ;  /* 0x0000003d323d7223 */ /* 0x000fe2000001089d */
[----:B------:R-:W-:Y:S01]  /*59a0*/  IADD3 R107, PT, PT, R107, 0x1, RZ ;  /* 0x000000016b6b7810 */ /* 0x000fe20007ffe0ff */
[-C--:B------:R-:W-:Y:S01]  /*59b0*/  FMUL.FTZ R116, R116, R119.reuse ;  /* 0x0000007774747220 */ /* 0x080fe20000410000 */
[----:B------:R-:W-:Y:S01]  /*59c0*/  FFMA.FTZ R52, R117, R119, R52 ;  /* 0x0000007775347223 */ /* 0x000fe20000010034 */
[----:B------:R-:W-:Y:S01]  /*59d0*/  FMUL.FTZ R158, R119, R158 ;  /* 0x0000009e779e7220 */ /* 0x000fe20000410000 */
[----:B------:R-:W-:Y:S01]  /*59e0*/  ISETP.GE.AND P1, PT, R107, UR5, PT ;  /* 0x000000056b007c0c */ /* 0x000fe2000bf26270 */
[----:B------:R-:W-:Y:S01]  /*59f0*/  FFMA.FTZ R116, R117, R49, -R116 ;  /* 0x0000003175747223 */ /* 0x000fe20000010874 */
[----:B------:R-:W-:Y:S01]  /*5a00*/  FADD.FTZ R57, RZ, R52 ;  /* 0x00000034ff397221 */ /* 0x000fe20000010000 */
[----:B------:R-:W-:Y:S01]  /*5a10*/  FFMA.FTZ R62, R49, R62, -R158 ;  /* 0x0000003e313e7223 */ /* 0x000fe2000001089e */
[----:B------:R-:W-:Y:S01]  /*5a20*/  FMUL.FTZ R165, R126, R165 ;  /* 0x000000a57ea57220 */ /* 0x000fe20000410000 */
[----:B------:R-:W-:Y:S01]  /*5a30*/  FADD.FTZ R51, R83, R116 ;  /* 0x0000007453337221 */ /* 0x000fe20000010000 */
[----:B------:R-:W-:Y:S01]  /*5a40*/  FMUL.FTZ R52, R114, R57 ;  /* 0x0000003972347220 */ /* 0x000fe20000410000 */
[----:B------:R-:W-:Y:S01]  /*5a50*/  FMUL.FTZ R50, R57, R63 ;  /* 0x0000003f39327220 */ /* 0x000fe20000410000 */
[----:B------:R-:W-:Y:S01]  /*5a60*/  FMUL.FTZ R151, R142, R151 ;  /* 0x000000978e977220 */ /* 0x000fe20000410000 */
[-C--:B------:R-:W-:Y:S01]  /*5a70*/  FMUL.FTZ R114, R114, R51.reuse ;  /* 0x0000003372727220 */ /* 0x080fe20000410000 */
[----:B------:R-:W-:Y:S01]  /*5a80*/  FFMA.FTZ R52, R115, R51, -R52 ;  /* 0x0000003373347223 */ /* 0x000fe20000010834 */
[----:B------:R-:W-:Y:S01]  /*5a90*/  FFMA.FTZ R131, R51, R131, -R50 ;  /* 0x0000008333837223 */ /* 0x000fe20000010832 */
[----:B------:R-:W-:Y:S01]  /*5aa0*/  FMUL.FTZ R56, R143, R153 ;  /* 0x000000998f387220 */ /* 0x000fe20000410000 */
[----:B------:R-:W-:Y:S01]  /*5ab0*/  FFMA.FTZ R114, R115, R57, R114 ;  /* 0x0000003973727223 */ /* 0x000fe20000010072 */
[----:B------:R-:W-:Y:S01]  /*5ac0*/  FADD.FTZ R53, R85, R52 ;  /* 0x0000003455357221 */ /* 0x000fe20000010000 */
[----:B------:R-:W-:Y:S01]  /*5ad0*/  FMUL.FTZ R154, R149, R154 ;  /* 0x0000009a959a7220 */ /* 0x000fe20000410000 */
[----:B------:R-:W-:Y:S01]  /*5ae0*/  FMUL.FTZ R125, R125, R60 ;  /* 0x0000003c7d7d7220 */ /* 0x000fe20000410000 */
[----:B------:R-:W-:Y:S01]  /*5af0*/  FADD.FTZ R59, RZ, R114 ;  /* 0x00000072ff3b7221 */ /* 0x000fe20000010000 */
[----:B------:R-:W-:Y:S01]  /*5b00*/  FMUL.FTZ R52, R112, R53 ;  /* 0x0000003570347220 */ /* 0x000fe20000410000 */
[----:B------:R-:W-:Y:S01]  /*5b10*/  FFMA.FTZ R147, R124, R147, -R165 ;  /* 0x000000937c937223 */ /* 0x000fe200000108a5 */
[----:B------:R-:W-:Y:S01]  /*5b20*/  FFMA.FTZ R128, R128, R141, -R151 ;  /* 0x0000008d80807223 */ /* 0x000fe20000010897 */
[-C--:B------:R-:W-:Y:S01]  /*5b30*/  FMUL.FTZ R112, R112, R59.reuse ;  /* 0x0000003b70707220 */ /* 0x080fe20000410000 */
[----:B------:R-:W-:Y:S01]  /*5b40*/  FFMA.FTZ R52, R113, R59, R52 ;  /* 0x0000003b71347223 */ /* 0x000fe20000010034 */
        /* <DEDUP_REMOVED lines=8> */
[----:B------:R-:W-:Y:S01]  /*5bd0*/  FFMA.FTZ R130, R130, R123, -R125 ;  /* 0x0000007b82827223 */ /* 0x000fe2000001087d */
[----:B------:R-:W-:Y:S01]  /*5be0*/  FFMA.FTZ R21, R146, 2, R21 ;  /* 0x4000000092157823 */ /* 0x000fe20000010015 */
[-C--:B------:R-:W-:Y:S01]  /*5bf0*/  FMUL.FTZ R110, R110, R55.reuse ;  /* 0x000000376e6e7220 */ /* 0x080fe20000410000 */
[----:B------:R-:W-:Y:S01]  /*5c00*/  FFMA.FTZ R48, R111, R55, -R48 ;  /* 0x000000376f307223 */ /* 0x000fe20000010830 */
[----:B------:R-:W-:Y:S01]  /*5c10*/  FFMA.FTZ R78, R147, 2, R78 ;  /* 0x40000000934e7823 */ /* 0x000fe2000001004e */
        /* <DEDUP_REMOVED lines=29> */
.L_x_1724:
[----:B------:R-:W-:Y:S01]  /*5df0*/  BAR.SYNC.DEFER_BLOCKING 0x0 ;  /* 0x0000000000007b1d */ /* 0x000fe20000010000 */
[----:B------:R-:W-:Y:S02]  /*5e00*/  F2FP.BF16.F32.PACK_AB R26, R82, R25 ;  /* 0x00000019521a723e */ /* 0x000fe400000010ff */
        /* <DEDUP_REMOVED lines=11> */
[----:B------:R-:W-:Y:S02]  /*5ec0*/  MOV R23, RZ ;  /* 0x000000ff00177202 */ /* 0x000fe40000000f00 */
[----:B------:R-:W-:Y:S01]  /*5ed0*/  IADD3 R8, PT, PT, R8, 0x1, RZ ;  /* 0x0000000108087810 */ /* 0x000fe20007ffe0ff */
[----:B------:R-:W3:Y:S01]  /*5ee0*/  LDC.64 R44, c[0x0][0x478] ;  /* 0x00011e00ff2c7b82 */ /* 0x000ee20000000a00 */
[----:B------:R-:W-:Y:S01]  /*5ef0*/  IADD3 R16, P1, PT, R16, 0x800, RZ ;  /* 0x0000080010107810 */ /* 0x000fe20007f3e0ff */
[----:B------:R-:W-:Y:S01]  /*5f00*/  STS.128 [R20], R24 ;  /* 0x0000001814007388 */ /* 0x000fe20000000c00 */
[----:B------:R-:W-:Y:S02]  /*5f10*/  IADD3 R12, P2, PT, R12, 0x400, RZ ;  /* 0x000004000c0c7810 */ /* 0x000fe40007f5e0ff */
[----:B------:R-:W-:Y:S01]  /*5f20*/  IADD3 R10, P3, PT, R10, 0x400, RZ ;  /* 0x000004000a0a7810 */ /* 0x000fe20007f7e0ff */
[----:B------:R2:W-:Y:S01]  /*5f30*/  STS.128 [R20+0x10], R32 ;  /* 0x0000102014007388 */ /* 0x0005e20000000c00 */
[----:B------:R-:W-:-:S03]  /*5f40*/  NOP ;  /* 0x0000000000007918 */ /* 0x000fc60000000000 */
[----:B------:R-:W4:Y:S01]  /*5f50*/  LDS.128 R28, [R18] ;  /* 0x00000000121c7984 */ /* 0x000f220000000c00 */
[----:B0-----:R-:W-:Y:S01]  /*5f60*/  IMAD.WIDE.U32 R22, R40, UR20, R22 ;  /* 0x0000001428167c25 */ /* 0x001fe2000f8e0016 */
[----:B------:R-:W-:Y:S02]  /*5f70*/  IADD3.X R17, PT, PT, RZ, R17, RZ, P1, !PT ;  /* 0x00000011ff117210 */ /* 0x000fe40000ffe4ff */
[----:B------:R0:W5:Y:S01]  /*5f80*/  LDS.128 R36, [R18+0x200] ;  /* 0x0002000012247984 */ /* 0x0001620000000c00 */
[----:B------:R-:W-:Y:S01]  /*5f90*/  IMAD R23, R41, UR20, R23 ;  /* 0x0000001429177c24 */ /* 0x000fe2000f8e0217 */
[----:B------:R-:W-:Y:S02]  /*5fa0*/  IADD3.X R13, PT, PT, RZ, R13, RZ, P2, !PT ;  /* 0x0000000dff0d7210 */ /* 0x000fe400017fe4ff */
[----:B------:R-:W-:Y:S01]  /*5fb0*/  IADD3.X R11, PT, PT, RZ, R11, RZ, P3, !PT ;  /* 0x0000000bff0b7210 */ /* 0x000fe20001ffe4ff */
[----:B--2---:R-:W-:-:S04]  /*5fc0*/  IMAD.WIDE.U32 R20, R2, R42, R22 ;  /* 0x0000002a02147225 */ /* 0x004fc800078e0016 */
[----:B------:R-:W-:Y:S01]  /*5fd0*/  IMAD R19, R2, R43, R21 ;  /* 0x0000002b02137224 */ /* 0x000fe200078e0215 */
[----:B---3--:R-:W-:-:S04]  /*5fe0*/  LEA R22, P0, R20, R44, 0x1 ;  /* 0x0000002c14167211 */ /* 0x008fc800078008ff */
[----:B------:R-:W-:Y:S02]  /*5ff0*/  LEA.HI.X R23, R20, R45, R19, 0x1, P0 ;  /* 0x0000002d14177211 */ /* 0x000fe400000f0c13 */
[----:B-1----:R-:W-:Y:S01]  /*6000*/  ISETP.GE.AND P0, PT, R8, UR5, PT ;  /* 0x0000000508007c0c */ /* 0x002fe2000bf06270 */
[----:B0-----:R-:W-:-:S05]  /*6010*/  IMAD.WIDE.U32 R18, R14, 0x10, R22 ;  /* 0x000000100e127825 */ /* 0x001fca00078e0016 */
[----:B----4-:R0:W-:Y:S04]  /*6020*/  STG.E.128 desc[UR18][R18.64], R28 ;  /* 0x0000001c12007986 */ /* 0x0101e8000c101d12 */
[----:B-----5:R0:W-:Y:S03]  /*6030*/  STG.E.128 desc[UR18][R18.64+0x200], R36 ;  /* 0x0002002412007986 */ /* 0x0201e6000c101d12 */
[----:B------:R-:W-:Y:S05]  /*6040*/  @!P0 BRA `(.L_x_1728) ;  /* 0xffffffa4009c8947 */ /* 0x000fea000383ffff */
[----:B------:R-:W-:Y:S05]  /*6050*/  EXIT ;  /* 0x000000000000794d */ /* 0x000fea0003800000 */
.L_x_1729:
        /* <DEDUP_REMOVED lines=10> */
.L_x_5040:


//--------------------- .text._Z25selective_scan_fwd_kernelI32Selective_Scan_fwd_kernel_traitsILi32ELi16ELi1ELb1ELb0ELb1ELb1EN3c108BFloat16ENS1_7complexIfEEEEv13SSMParamsBase --------------------------
	.section	.text._Z25selective_scan_fwd_kernelI32Selective_Scan_fwd_kernel_traitsILi32ELi16ELi1ELb1ELb0ELb1ELb1EN3c108BFloat16ENS1_7complexIfEEEEv13SSMParamsBase,"ax",@progbits
	.align	128
        .global         _Z25selective_scan_fwd_kernelI32Selective_Scan_fwd_kernel_traitsILi32ELi16ELi1ELb1ELb0ELb1ELb1EN3c108BFloat16ENS1_7complexIfEEEEv13SSMParamsBase
        .type           _Z25selective_scan_fwd_kernelI32Selective_Scan_fwd_kernel_traitsILi32ELi16ELi1ELb1ELb0ELb1ELb1EN3c108BFloat16ENS1_7complexIfEEEEv13SSMParamsBase,@function
        .size           _Z25selective_scan_fwd_kernelI32Selective_Scan_fwd_kernel_traitsILi32ELi16ELi1ELb1ELb0ELb1ELb1EN3c108BFloat16ENS1_7complexIfEEEEv13SSMParamsBase,(.L_x_5041 - _Z25selective_scan_fwd_kernelI32Selective_Scan_fwd_kernel_traitsILi32ELi16ELi1ELb1ELb0ELb1ELb1EN3c108BFloat16ENS1_7complexIfEEEEv13SSMParamsBase)
        .other          _Z25selective_scan_fwd_kernelI32Selective_Scan_fwd_kernel_traitsILi32ELi16ELi1ELb1ELb0ELb1ELb1EN3c108BFloat16ENS1_7complexIfEEEEv13SSMParamsBase,@"STO_CUDA_ENTRY STV_DEFAULT"
_Z25selective_scan_fwd_kernelI32Selective_Scan_fwd_kernel_traitsILi32ELi16ELi1ELb1ELb0ELb1ELb1EN3c108BFloat16ENS1_7complexIfEEEEv13SSMParamsBase:
.text._Z25selective_scan_fwd_kernelI32Selective_Scan_fwd_kernel_traitsILi32ELi16ELi1ELb1ELb0ELb1ELb1EN3c108BFloat16ENS1_7complexIfEEEEv13SSMParamsBase:
        /* <DEDUP_REMOVED lines=108> */
.L_x_1766:
        /* <DEDUP_REMOVED lines=76> */
.L_x_1731:
[----:B------:R-:W-:Y:S05]  /*0b80*/  BSYNC.RECONVERGENT B0 ;  /* 0x0000000000007941 */ /* 0x000fea0003800200 */
.L_x_1730:
        /* <DEDUP_REMOVED lines=40> */
.L_x_1733:
[----:B------:R-:W-:Y:S05]  /*0e10*/  BSYNC.RECONVERGENT B0 ;  /* 0x0000000000007941 */ /* 0x000fea0003800200 */
.L_x_1732:
        /* <DEDUP_REMOVED lines=39> */
.L_x_1735:
[----:B------:R-:W-:Y:S05]  /*1090*/  BSYNC.RECONVERGENT B0 ;  /* 0x0000000000007941 */ /* 0x000fea0003800200 */
.L_x_1734:
        /* <DEDUP_REMOVED lines=41> */
.L_x_1737:
[----:B------:R-:W-:Y:S05]  /*1330*/  BSYNC.RECONVERGENT B0 ;  /* 0x0000000000007941 */ /* 0x000fea0003800200 */
.L_x_1736:
        /* <DEDUP_REMOVED lines=39> */
.L_x_1739:
[----:B------:R-:W-:Y:S05]  /*15b0*/  BSYNC.RECONVERGENT B0 ;  /* 0x0000000000007941 */ /* 0x000fea0003800200 */
.L_x_1738:
        /* <DEDUP_REMOVED lines=41> */
.L_x_1741:
[----:B------:R-:W-:Y:S05]  /*1850*/  BSYNC.RECONVERGENT B0 ;  /* 0x0000000000007941 */ /* 0x000fea0003800200 */
.L_x_1740:
        /* <DEDUP_REMOVED lines=40> */
.L_x_1743:
[----:B------:R-:W-:Y:S05]  /*1ae0*/  BSYNC.RECONVERGENT B0 ;  /* 0x0000000000007941 */ /* 0x000fea0003800200 */
.L_x_1742:
        /* <DEDUP_REMOVED lines=41> */
.L_x_1745:
[----:B------:R-:W-:Y:S05]  /*1d80*/  BSYNC.RECONVERGENT B0 ;  /* 0x0000000000007941 */ /* 0x000fea0003800200 */
.L_x_1744:
        /* <DEDUP_REMOVED lines=41> */
.L_x_1747:
[----:B------:R-:W-:Y:S05]  /*2020*/  BSYNC.RECONVERGENT B0 ;  /* 0x0000000000007941 */ /* 0x000fea0003800200 */
.L_x_1746:
        /* <DEDUP_REMOVED lines=39> */
.L_x_1749:
[----:B------:R-:W-:Y:S05]  /*22a0*/  BSYNC.RECONVERGENT B0 ;  /* 0x0000000000007941 */ /* 0x000fea0003800200 */
.L_x_1748:
        /* <DEDUP_REMOVED lines=43> */
.L_x_1751:
[----:B------:R-:W-:Y:S05]  /*2560*/  BSYNC.RECONVERGENT B0 ;  /* 0x0000000000007941 */ /* 0x000fea0003800200 */
.L_x_1750:
        /* <DEDUP_REMOVED lines=32> */
.L_x_1753:
[----:B------:R-:W-:Y:S05]  /*2770*/  BSYNC.RECONVERGENT B0 ;  /* 0x0000000000007941 */ /* 0x000fea0003800200 */
.L_x_1752:
        /* <DEDUP_REMOVED lines=32> */
.L_x_1755:
[----:B------:R-:W-:Y:S05]  /*2980*/  BSYNC.RECONVERGENT B0 ;  /* 0x0000000000007941 */ /* 0x000fea0003800200 */
.L_x_1754:
        /* <DEDUP_REMOVED lines=32> */
.L_x_1757:
[----:B------:R-:W-:Y:S05]  /*2b90*/  BSYNC.RECONVERGENT B0 ;  /* 0x0000000000007941 */ /* 0x000fea0003800200 */
.L_x_1756:
        /* <DEDUP_REMOVED lines=32> */
.L_x_1759:
[----:B------:R-:W-:Y:S05]  /*2da0*/  BSYNC.RECONVERGENT B0 ;  /* 0x0000000000007941 */ /* 0x000fea0003800200 */
.L_x_1758:
        /* <DEDUP_REMOVED lines=32> */
.L_x_1761:
[----:B------:R-:W-:Y:S05]  /*2fb0*/  BSYNC.RECONVERGENT B0 ;  /* 0x0000000000007941 */ /* 0x000fea0003800200 */
.L_x_1760:
        /* <DEDUP_REMOVED lines=37> */
.L_x_1765:
        /* <DEDUP_REMOVED lines=609> */
.L_x_1764:
[----:B------:R-:W-:Y:S05]  /*5820*/  BSYNC.RECONVERGENT B0 ;  /* 0x0000000000007941 */ /* 0x000fea0003800200 */
.L_x_1763:
        /* <DEDUP_REMOVED lines=92> */
.L_x_1762:
        /* <DEDUP_REMOVED lines=13> */
[----:B------:R-:W-:-:S03]  /*5ec0*/  MOV R57, RZ ;  /* 0x000000ff00397202 */ /* 0x000fc60000000f00 */
[----:B------:R-:W3:Y:S01]  /*5ed0*/  LDC.64 R58, c[0x0][0x478] ;  /* 0x00011e00ff3a7b82 */ /* 0x000ee20000000a00 */
[----:B------:R0:W-:Y:S04]  /*5ee0*/  STS.128 [R20], R48 ;  /* 0x0000003014007388 */ /* 0x0001e80000000c00 */
[----:B------:R2:W-:Y:S01]  /*5ef0*/  STS.128 [R20+0x10], R44 ;  /* 0x0000102c14007388 */ /* 0x0005e20000000c00 */
        /* <DEDUP_REMOVED lines=28> */
[----:B------:R-:W-:Y:S02]  /*60c0*/  IADD3 R10, P3, PT, R10, 0x400, RZ ;  /* 0x000004000a0a7810 */ /* 0x000fe40007f7e0ff */
[----:B------:R-:W-:Y:S02]  /*60d0*/  IADD3.X R17, PT, PT, RZ, R17, RZ, P1, !PT ;  /* 0x00000011ff117210 */ /* 0x000fe40000ffe4ff */
        /* <DEDUP_REMOVED lines=15> */
[----:B------:R-:W-:Y:S01]  /*61d0*/  PRMT R55, R55, 0x7632, R55 ;  /* 0x0000763237377816 */ /* 0x000fe20000000037 */
        /* <DEDUP_REMOVED lines=8> */
[----:B------:R1:W2:Y:S01]  /*6260*/  MUFU.EX2 R28, R24 ;  /* 0x00000018001c7308 */ /* 0x0002a20000000800 */
[----:B------:R-:W-:-:S02]  /*6270*/  SHF.L.U32 R46, R50, 0x10, RZ ;  /* 0x00000010322e7819 */ /* 0x000fc400000006ff */
[----:B------:R-:W-:Y:S01]  /*6280*/  SHF.L.U32 R58, R51, 0x10, RZ ;  /* 0x00000010333a7819 */ /* 0x000fe200000006ff */
[----:B------:R3:W-:Y:S01]  /*6290*/  MUFU.EX2 R44, R42 ;  /* 0x0000002a002c7308 */ /* 0x0007e20000000800 */
[----:B------:R-:W-:Y:S01]  /*62a0*/  PRMT R50, R50, 0x7632, R50 ;  /* 0x0000763232327816 */ /* 0x000fe20000000032 */
[----:B------:R-:W-:Y:S01]  /*62b0*/  FMUL.FTZ R45, R46, -1.4426950216293334961 ;  /* 0xbfb8aa3b2e2d7820 */ /* 0x000fe20000410000 */
[----:B------:R-:W-:Y:S01]  /*62c0*/  SHF.L.U32 R55, R55, 0x10, RZ ;  /* 0x0000001037377819 */ /* 0x000fe200000006ff */
[----:B------:R4:W-:Y:S01]  /*62d0*/  MUFU.EX2 R34, R30 ;  /* 0x0000001e00227308 */ /* 0x0009e20000000800 */
[----:B------:R-:W-:Y:S01]  /*62e0*/  PRMT R51, R51, 0x7632, R51 ;  /* 0x0000763233337816 */ /* 0x000fe20000000033 */
[----:B------:R-:W-:Y:S01]  /*62f0*/  FMUL.FTZ R59, R58, -1.4426950216293334961 ;  /* 0xbfb8aa3b3a3b7820 */ /* 0x000fe20000410000 */
[----:B------:R-:W-:Y:S01]  /*6300*/  SHF.L.U32 R52, R52, 0x10, RZ ;  /* 0x0000001034347819 */ /* 0x000fe200000006ff */
[----:B0-----:R-:W-:Y:S01]  /*6310*/  FMUL.FTZ R39, R55, -1.4426950216293334961 ;  /* 0xbfb8aa3b37277820 */ /* 0x001fe20000410000 */
[----:B------:R-:W-:Y:S01]  /*6320*/  SHF.L.U32 R48, R48, 0x10, RZ ;  /* 0x0000001030307819 */ /* 0x000fe200000006ff */
[----:B------:R-:W0:Y:S01]  /*6330*/  MUFU.EX2 R22, R22 ;  /* 0x0000001600167308 */ /* 0x000e220000000800 */
[----:B------:R-:W-:Y:S01]  /*6340*/  PRMT R54, R54, 0x7632, R54 ;  /* 0x0000763236367816 */ /* 0x000fe20000000036 */
[----:B-1----:R-:W-:Y:S01]  /*6350*/  FMUL.FTZ R24, R52, -1.4426950216293334961 ;  /* 0xbfb8aa3b34187820 */ /* 0x002fe20000410000 */
[----:B------:R-:W-:Y:S01]  /*6360*/  SHF.L.U32 R53, R53, 0x10, RZ ;  /* 0x0000001035357819 */ /* 0x000fe200000006ff */
[----:B---3--:R-:W-:Y:S01]  /*6370*/  FMUL.FTZ R42, R48, -1.4426950216293334961 ;  /* 0xbfb8aa3b302a7820 */ /* 0x008fe20000410000 */
[----:B------:R-:W-:Y:S01]  /*6380*/  PRMT R49, R49, 0x7632, R49 ;  /* 0x0000763231317816 */ /* 0x000fe20000000031 */
[----:B------:R1:W3:Y:S01]  /*6390*/  MUFU.EX2 R38, R36 ;  /* 0x0000002400267308 */ /* 0x0002e20000000800 */
[----:B------:R-:W-:Y:S01]  /*63a0*/  SHF.L.U32 R50, R50, 0x10, RZ ;  /* 0x0000001032327819 */ /* 0x000fe200000006ff */
[----:B----4-:R-:W-:Y:S01]  /*63b0*/  FMUL.FTZ R30, R53, -1.4426950216293334961 ;  /* 0xbfb8aa3b351e7820 */ /* 0x010fe20000410000 */
[----:B------:R-:W-:Y:S01]  /*63c0*/  SHF.L.U32 R60, R51, 0x10, RZ ;  /* 0x00000010333c7819 */ /* 0x000fe200000006ff */
[----:B------:R4:W5:Y:S01]  /*63d0*/  MUFU.EX2 R47, R45 ;  /* 0x0000002d002f7308 */ /* 0x0009620000000800 */
[----:B------:R-:W-:Y:S01]  /*63e0*/  SHF.L.U32 R54, R54, 0x10, RZ ;  /* 0x0000001036367819 */ /* 0x000fe200000006ff */
[----:B------:R-:W-:Y:S01]  /*63f0*/  FMUL.FTZ R51, R50, -1.4426950216293334961 ;  /* 0xbfb8aa3b32337820 */ /* 0x000fe20000410000 */
[----:B------:R-:W-:Y:S01]  /*6400*/  SHF.L.U32 R49, R49, 0x10, RZ ;  /* 0x0000001031317819 */ /* 0x000fe200000006ff */
[----:B------:R-:W-:Y:S01]  /*6410*/  FMUL.FTZ R61, R60, -1.4426950216293334961 ;  /* 0xbfb8aa3b3c3d7820 */ /* 0x000fe20000410000 */
[----:B------:R-:W5:Y:S01]  /*6420*/  MUFU.EX2 R39, R39 ;  /* 0x0000002700277308 */ /* 0x000f620000000800 */
[----:B-1----:R-:W-:Y:S01]  /*6430*/  FMUL.FTZ R36, R54, -1.4426950216293334961 ;  /* 0xbfb8aa3b36247820 */ /* 0x002fe20000410000 */
[----:B--2---:R-:W-:Y:S01]  /*6440*/  FADD.FTZ R28, R28, 1 ;  /* 0x3f8000001c1c7421 */ /* 0x004fe20000010000 */
[----:B0-----:R-:W-:Y:S01]  /*6450*/  FADD.FTZ R22, R22, 1 ;  /* 0x3f80000016167421 */ /* 0x001fe20000010000 */
[----:B----4-:R-:W-:Y:S01]  /*6460*/  FMUL.FTZ R45, R49, -1.4426950216293334961 ;  /* 0xbfb8aa3b312d7820 */ /* 0x010fe20000410000 */
[----:B------:R-:W0:Y:S01]  /*6470*/  MUFU.EX2 R24, R24 ;  /* 0x0000001800187308 */ /* 0x000e220000000800 */
[----:B---3--:R-:W-:Y:S01]  /*6480*/  FADD.FTZ R38, R38, 1 ;  /* 0x3f80000026267421 */ /* 0x008fe20000010000 */
[----:B------:R-:W-:Y:S01]  /*6490*/  FADD.FTZ R34, R34, 1 ;  /* 0x3f80000022227421 */ /* 0x000fe20000010000 */
[----:B------:R-:W-:Y:S01]  /*64a0*/  FADD.FTZ R41, R41, 1 ;  /* 0x3f80000029297421 */ /* 0x000fe20000010000 */
[----:B------:R-:W1:Y:S01]  /*64b0*/  MUFU.EX2 R42, R42 ;  /* 0x0000002a002a7308 */ /* 0x000e620000000800 */
[----:B-----5:R-:W-:Y:S01]  /*64c0*/  FADD.FTZ R47, R47, 1 ;  /* 0x3f8000002f2f7421 */ /* 0x020fe20000010000 */
[----:B------:R-:W-:-:S02]  /*64d0*/  FADD.FTZ R44, R44, 1 ;  /* 0x3f8000002c2c7421 */ /* 0x000fc40000010000 */
[----:B------:R-:W2:Y:S01]  /*64e0*/  MUFU.EX2 R30, R30 ;  /* 0x0000001e001e7308 */ /* 0x000ea20000000800 */
[----:B------:R-:W-:-:S03]  /*64f0*/  FADD.FTZ R39, R39, 1 ;  /* 0x3f80000027277421 */ /* 0x000fc60000010000 */
[----:B------:R-:W3:Y:S01]  /*6500*/  MUFU.EX2 R51, R51 ;  /* 0x0000003300337308 */ /* 0x000ee20000000800 */
[----:B0-----:R-:W-:-:S03]  /*6510*/  FADD.FTZ R24, R24, 1 ;  /* 0x3f80000018187421 */ /* 0x001fc60000010000 */
[----:B------:R-:W0:Y:S01]  /*6520*/  MUFU.EX2 R59, R59 ;  /* 0x0000003b003b7308 */ /* 0x000e220000000800 */
[----:B-1----:R-:W-:-:S03]  /*6530*/  FADD.FTZ R42, R42, 1 ;  /* 0x3f8000002a2a7421 */ /* 0x002fc60000010000 */
[----:B------:R-:W1:Y:S01]  /*6540*/  MUFU.EX2 R61, R61 ;  /* 0x0000003d003d7308 */ /* 0x000e620000000800 */
[----:B--2---:R-:W-:-:S03]  /*6550*/  FADD.FTZ R30, R30, 1 ;  /* 0x3f8000001e1e7421 */ /* 0x004fc60000010000 */
[----:B------:R-:W2:Y:S01]  /*6560*/  MUFU.EX2 R36, R36 ;  /* 0x0000002400247308 */ /* 0x000ea20000000800 */
[----:B---3--:R-:W-:-:S03]  /*6570*/  FADD.FTZ R51, R51, 1 ;  /* 0x3f80000033337421 */ /* 0x008fc60000010000 */
[----:B------:R-:W3:Y:S01]  /*6580*/  MUFU.EX2 R45, R45 ;  /* 0x0000002d002d7308 */ /* 0x000ee20000000800 */
[----:B0-----:R-:W-:-:S03]  /*6590*/  FADD.FTZ R59, R59, 1 ;  /* 0x3f8000003b3b7421 */ /* 0x001fc60000010000 */
[----:B------:R-:W0:Y:S01]  /*65a0*/  MUFU.RCP R65, R28 ;  /* 0x0000001c00417308 */ /* 0x000e220000001000 */
[----:B-1----:R-:W-:Y:S01]  /*65b0*/  FADD.FTZ R61, R61, 1 ;  /* 0x3f8000003d3d7421 */ /* 0x002fe20000010000 */
[----:B--2---:R-:W-:-:S06]  /*65c0*/  FADD.FTZ R36, R36, 1 ;  /* 0x3f80000024247421 */ /* 0x004fcc0000010000 */
[----:B------:R-:W1:Y:S01]  /*65d0*/  MUFU.RCP R22, R22 ;  /* 0x0000001600167308 */ /* 0x000e620000001000 */
[----:B---3--:R-:W-:-:S07]  /*65e0*/  FADD.FTZ R45, R45, 1 ;  /* 0x3f8000002d2d7421 */ /* 0x008fce0000010000 */
[----:B------:R-:W2:Y:S01]  /*65f0*/  MUFU.RCP R67, R34 ;  /* 0x0000002200437308 */ /* 0x000ea20000001000 */
[----:B0-----:R-:W-:-:S04]  /*6600*/  FMUL.FTZ R26, R26, R65 ;  /* 0x000000411a1a7220 */ /* 0x001fc80000410000 */
[----:B------:R-:W-:-:S03]  /*6610*/  FMUL.FTZ R26, R26, R23 ;  /* 0x000000171a1a7220 */ /* 0x000fc60000410000 */
[----:B------:R-:W-:Y:S01]  /*6620*/  MUFU.RCP R38, R38 ;  /* 0x0000002600267308 */ /* 0x000fe20000001000 */
[----:B-1----:R-:W-:-:S04]  /*6630*/  FMUL.FTZ R22, R19, R22 ;  /* 0x0000001613167220 */ /* 0x002fc80000410000 */
[----:B------:R-:W-:-:S03]  /*6640*/  FMUL.FTZ R22, R22, R21 ;  /* 0x0000001516167220 */ /* 0x000fc60000410000 */
[----:B------:R-:W0:Y:S01]  /*6650*/  MUFU.RCP R71, R47 ;  /* 0x0000002f00477308 */ /* 0x000e220000001000 */
[----:B--2---:R-:W-:-:S04]  /*6660*/  FMUL.FTZ R32, R32, R67 ;  /* 0x0000004320207220 */ /* 0x004fc80000410000 */
[----:B------:R-:W-:-:S03]  /*6670*/  FMUL.FTZ R32, R32, R25 ;  /* 0x0000001920207220 */ /* 0x000fc60000410000 */
        /* <DEDUP_REMOVED lines=10> */
[----:B------:R-:W0:Y:S02]  /*6720*/  LDC.64 R38, c[0x0][0x490] ;  /* 0x00012400ff267b82 */ /* 0x000e240000000a00 */
[----:B------:R-:W-:Y:S01]  /*6730*/  FMUL.FTZ R24, R24, R27 ;  /* 0x0000001b18187220 */ /* 0x000fe20000410000 */
[----:B------:R-:W-:Y:S02]  /*6740*/  FMUL.FTZ R40, R40, R29 ;  /* 0x0000001d28287220 */ /* 0x000fe40000410000 */
[----:B------:R-:W2:Y:S01]  /*6750*/  MUFU.RCP R30, R30 ;  /* 0x0000001e001e7308 */ /* 0x000ea20000001000 */
[----:B---3--:R-:W-:Y:S01]  /*6760*/  FMUL.FTZ R19, R52, R63 ;  /* 0x0000003f34137220 */ /* 0x008fe20000410000 */
[----:B------:R-:W-:-:S03]  /*6770*/  F2FP.BF16.F32.PACK_AB R55, R55, R24 ;  /* 0x000000183737723e */ /* 0x000fc600000010ff */
[----:B------:R-:W-:-:S03]  /*6780*/  FMUL.FTZ R19, R19, R78 ;  /* 0x0000004e13137220 */ /* 0x000fc60000410000 */
[----:B------:R-:W3:Y:S01]  /*6790*/  MUFU.RCP R51, R51 ;  /* 0x0000003300337308 */ /* 0x000ee20000001000 */
[----:B-1----:R-:W-:Y:S01]  /*67a0*/  FMUL.FTZ R23, R48, R47 ;  /* 0x0000002f30177220 */ /* 0x002fe20000410000 */
[----:B------:R-:W-:-:S03]  /*67b0*/  F2FP.BF16.F32.PACK_AB R52, R19, R22 ;  /* 0x000000161334723e */ /* 0x000fc600000010ff */
[----:B------:R-:W-:-:S03]  /*67c0*/  FMUL.FTZ R23, R23, R86 ;  /* 0x0000005617177220 */ /* 0x000fc60000410000 */
[----:B------:R-:W1:Y:S01]  /*67d0*/  MUFU.RCP R44, R44 ;  /* 0x0000002c002c7308 */ /* 0x000e620000001000 */
[----:B--2---:R-:W-:Y:S01]  /*67e0*/  FMUL.FTZ R53, R53, R30 ;  /* 0x0000001e35357220 */ /* 0x004fe20000410000 */
[----:B------:R-:W-:Y:S02]  /*67f0*/  F2FP.BF16.F32.PACK_AB R24, R23, R40 ;  /* 0x000000281718723e */ /* 0x000fe400000010ff */
[----:B------:R-:W2:Y:S01]  /*6800*/  LDC.64 R22, c[0x0][0x430] ;  /* 0x00010c00ff167b82 */ /* 0x000ea20000000a00 */
[----:B------:R-:W-:-:S03]  /*6810*/  FMUL.FTZ R53, R53, R80 ;  /* 0x0000005035357220 */ /* 0x000fc60000410000 */
[----:B------:R-:W4:Y:S01]  /*6820*/  MUFU.RCP R59, R59 ;  /* 0x0000003b003b7308 */ /* 0x000f220000001000 */
[----:B---3--:R-:W-:Y:S01]  /*6830*/  FMUL.FTZ R25, R50, R51 ;  /* 0x0000003332197220 */ /* 0x008fe20000410000 */
[----:B------:R-:W-:-:S03]  /*6840*/  F2FP.BF16.F32.PACK_AB R53, R53, R26 ;  /* 0x0000001a3535723e */ /* 0x000fc600000010ff */
[----:B------:R-:W-:-:S03]  /*6850*/  FMUL.FTZ R25, R25, R90 ;  /* 0x0000005a19197220 */ /* 0x000fc60000410000 */
[----:B------:R3:W5:Y:S01]  /*6860*/  MUFU.RCP R41, R36 ;  /* 0x0000002400297308 */ /* 0x0007620000001000 */
[----:B-1----:R-:W-:Y:S01]  /*6870*/  FMUL.FTZ R28, R43, R44 ;  /* 0x0000002c2b1c7220 */ /* 0x002fe20000410000 */
[----:B------:R-:W-:-:S03]  /*6880*/  F2FP.BF16.F32.PACK_AB R26, R25, R46 ;  /* 0x0000002e191a723e */ /* 0x000fc600000010ff */
[----:B------:R-:W-:-:S03]  /*6890*/  FMUL.FTZ R28, R28, R31 ;  /* 0x0000001f1c1c7220 */ /* 0x000fc60000410000 */
[----:B------:R-:W1:Y:S01]  /*68a0*/  MUFU.RCP R34, R45 ;  /* 0x0000002d00227308 */ /* 0x000e620000001000 */
[----:B---3--:R-:W3:Y:S01]  /*68b0*/  LDC.64 R36, c[0x0][0x438] ;  /* 0x00010e00ff247b82 */ /* 0x008ee20000000a00 */
[----:B----4-:R-:W-:Y:S01]  /*68c0*/  FMUL.FTZ R58, R58, R59 ;  /* 0x0000003b3a3a7220 */ /* 0x010fe20000410000 */
[----:B--2---:R-:W-:-:S04]  /*68d0*/  IMAD.WIDE.U32 R56, R22, UR20, R56 ;  /* 0x0000001416387c25 */ /* 0x004fc8000f8e0038 */
[----:B------:R-:W-:Y:S01]  /*68e0*/  FMUL.FTZ R58, R58, R35 ;  /* 0x000000233a3a7220 */ /* 0x000fe20000410000 */
[----:B------:R-:W2:Y:S01]  /*68f0*/  MUFU.RCP R61, R61 ;  /* 0x0000003d003d7308 */ /* 0x000ea20000001000 */
[----:B------:R-:W-:Y:S02]  /*6900*/  IMAD R57, R23, UR20, R57 ;  /* 0x0000001417397c24 */ /* 0x000fe4000f8e0239 */
[----:B-----5:R-:W-:-:S04]  /*6910*/  FMUL.FTZ R21, R54, R41 ;  /* 0x0000002936157220 */ /* 0x020fc80000410000 */
[----:B------:R-:W-:Y:S01]  /*6920*/  FMUL.FTZ R21, R21, R82 ;  /* 0x0000005215157220 */ /* 0x000fe20000410000 */
[----:B-1----:R-:W-:-:S04]  /*6930*/  FMUL.FTZ R49, R49, R34 ;  /* 0x0000002231317220 */ /* 0x002fc80000410000 */
[----:B------:R-:W-:Y:S01]  /*6940*/  F2FP.BF16.F32.PACK_AB R54, R21, R32 ;  /* 0x000000201536723e */ /* 0x000fe200000010ff */
[----:B------:R-:W-:Y:S01]  /*6950*/  BAR.SYNC.DEFER_BLOCKING 0x0 ;  /* 0x0000000000007b1d */ /* 0x000fe20000010000 */
[----:B------:R-:W-:Y:S01]  /*6960*/  FMUL.FTZ R49, R49, R88 ;  /* 0x0000005831317220 */ /* 0x000fe20000410000 */
[----:B---3--:R-:W-:-:S04]  /*6970*/  IMAD.WIDE.U32 R22, R2, R36, R56 ;  /* 0x0000002402167225 */ /* 0x008fc800078e0038 */
[----:B--2---:R-:W-:Y:S01]  /*6980*/  FMUL.FTZ R27, R60, R61 ;  /* 0x0000003d3c1b7220 */ /* 0x004fe20000410000 */
[----:B------:R-:W-:Y:S01]  /*6990*/  F2FP.BF16.F32.PACK_AB R25, R49, R28 ;  /* 0x0000001c3119723e */ /* 0x000fe200000010ff */
[----:B------:R-:W-:Y:S02]  /*69a0*/  IMAD R19, R2, R37, R23 ;  /* 0x0000002502137224 */ /* 0x000fe400078e0217 */
[----:B------:R-:W-:-:S05]  /*69b0*/  FMUL.FTZ R27, R27, R92 ;  /* 0x0000005c1b1b7220 */ /* 0x000fca0000410000 */
[----:B------:R-:W-:Y:S01]  /*69c0*/  F2FP.BF16.F32.PACK_AB R27, R27, R58 ;  /* 0x0000003a1b1b723e */ /* 0x000fe200000010ff */
[----:B------:R-:W-:Y:S04]  /*69d0*/  STS.128 [R20], R52 ;  /* 0x0000003414007388 */ /* 0x000fe80000000c00 */
[----:B------:R0:W-:Y:S01]  /*69e0*/  STS.128 [R20+0x10], R24 ;  /* 0x0000101814007388 */ /* 0x0001e20000000c00 */
[----:B------:R-:W-:-:S03]  /*69f0*/  NOP ;  /* 0x0000000000007918 */ /* 0x000fc60000000000 */
[----:B------:R-:W1:Y:S04]  /*6a00*/  LDS.128 R28, [R18] ;  /* 0x00000000121c7984 */ /* 0x000e680000000c00 */
        /* <DEDUP_REMOVED lines=9> */
.L_x_1767:
        /* <DEDUP_REMOVED lines=14> */
.L_x_5041:


//--------------------- .text._Z25selective_scan_fwd_kernelI32Selective_Scan_fwd_kernel_traitsILi32ELi16ELi1ELb1ELb1ELb0ELb0EN3c108BFloat16ENS1_7complexIfEEEEv13SSMParamsBase --------------------------
	.section	.text._Z25selective_scan_fwd_kernelI32Selective_Scan_fwd_kernel_traitsILi32ELi16ELi1ELb1ELb1ELb0ELb0EN3c108BFloat16ENS1_7complexIfEEEEv13SSMParamsBase,"ax",@progbits
	.align	128
        .global         _Z25selective_scan_fwd_kernelI32Selective_Scan_fwd_kernel_traitsILi32ELi16ELi1ELb1ELb1ELb0ELb0EN3c108BFloat16ENS1_7complexIfEEEEv13SSMParamsBase
        .type           _Z25selective_scan_fwd_kernelI32Selective_Scan_fwd_kernel_traitsILi32ELi16ELi1ELb1ELb1ELb0ELb0EN3c108BFloat16ENS1_7complexIfEEEEv13SSMParamsBase,@function
        .size           _Z25selective_scan_fwd_kernelI32Selective_Scan_fwd_kernel_traitsILi32ELi16ELi1ELb1ELb1ELb0ELb0EN3c108BFloat16ENS1_7complexIfEEEEv13SSMParamsBase,(.L_x_5042 - _Z25selective_scan_fwd_kernelI32Selective_Scan_fwd_kernel_traitsILi32ELi16ELi1ELb1ELb1ELb0ELb0EN3c108BFloat16ENS1_7complexIfEEEEv13SSMParamsBase)
        .other          _Z25selective_scan_fwd_kernelI32Selective_Scan_fwd_kernel_traitsILi32ELi16ELi1ELb1ELb1ELb0ELb0EN3c108BFloat16ENS1_7complexIfEEEEv13SSMParamsBase,@"STO_CUDA_ENTRY STV_DEFAULT"
_Z25selective_scan_fwd_kernelI32Selective_Scan_fwd_kernel_traitsILi32ELi16ELi1ELb1ELb1ELb0ELb0EN3c108BFloat16ENS1_7complexIfEEEEv13SSMParamsBase:
.text._Z25selective_scan_fwd_kernelI32Selective_Scan_fwd_kernel_traitsILi32ELi16ELi1ELb1ELb1ELb0ELb0EN3c108BFloat16ENS1_7complexIfEEEEv13SSMParamsBase:
        /* <DEDUP_REMOVED lines=24> */
[C---:B------:R-:W-:Y:S01]  /*0180*/  @P1 LEA R4, P3, R33.reuse, R4, 0x2 ;  /* 0x0000000421041211 */ /* 0x040fe200078610ff */
[----:B------:R4:W5:Y:S01]  /*0190*/  @P0 LDG.E R0, desc[UR18][R2.64] ;  /* 0x0000001202000981 */ /* 0x000962000c1e1900 */
[----:B---3--:R-:W-:Y:S02]  /*01a0*/  IADD3 R6, PT, PT, R8, 0xffffffe, RZ ;  /* 0x0ffffffe08067810 */ /* 0x008fe40007ffe0ff */
[----:B------:R-:W-:Y:S02]  /*01b0*/  @P1 LEA.HI.X R5, R33, R5, RZ, 0x2, P3 ;  /* 0x0000000521051211 */ /* 0x000fe400018f14ff */
[----:B------:R3:W0:Y:S01]  /*01c0*/  F2I.FTZ.U32.TRUNC.NTZ R7, R6 ;  /* 0x0000000600077305 */ /* 0x000622000021f000 */
[----:B----4-:R-:W-:Y:S02]  /*01d0*/  IABS R2, R33 ;  /* 0x0000002100027213 */ /* 0x010fe40000000000 */
[----:B------:R4:W5:Y:S01]  /*01e0*/  @P1 LDG.E R32, desc[UR18][R4.64] ;  /* 0x0000001204201981 */ /* 0x000962000c1e1900 */
[----:B---3--:R-:W-:Y:S01]  /*01f0*/  HFMA2 R6, -RZ, RZ, 0, 0 ;  /* 0x00000000ff067431 */ /* 0x008fe200000001ff */
[----:B0-----:R-:W-:-:S05]  /*0200*/  IADD3 R12, PT, PT, RZ, -R7, RZ ;  /* 0x80000007ff0c7210 */ /* 0x001fca0007ffe0ff */
[----:B------:R-:W-:Y:S02]  /*0210*/  IMAD R3, R12, R9, RZ ;  /* 0x000000090c037224 */ /* 0x000fe400078e02ff */
[----:B------:R-:W0:Y:S02]  /*0220*/  LDC.64 R12, c[0x0][0x468] ;  /* 0x00011a00ff0c7b82 */ /* 0x000e240000000a00 */
[----:B------:R-:W-:-:S06]  /*0230*/  IMAD.HI.U32 R7, R7, R3, R6 ;  /* 0x0000000307077227 */ /* 0x000fcc00078e0006 */
[----:B------:R-:W-:-:S05]  /*0240*/  IMAD.HI.U32 R7, R7, R2, RZ ;  /* 0x0000000207077227 */ /* 0x000fca00078e00ff */
[----:B------:R-:W-:-:S05]  /*0250*/  IADD3 R3, PT, PT, -R7, RZ, RZ ;  /* 0x000000ff07037210 */ /* 0x000fca0007ffe1ff */
[----:B------:R-:W-:-:S05]  /*0260*/  IMAD R2, R9, R3, R2 ;  /* 0x0000000309027224 */ /* 0x000fca00078e0202 */
[----:B------:R-:W-:-:S13]  /*0270*/  ISETP.GT.U32.AND P1, PT, R9, R2, PT ;  /* 0x000000020900720c */ /* 0x000fda0003f24070 */
[----:B------:R-:W-:-:S04]  /*0280*/  @!P1 IADD3 R2, PT, PT, R2, -R9, RZ ;  /* 0x8000000902029210 */ /* 0x000fc80007ffe0ff */
[----:B------:R-:W-:Y:S02]  /*0290*/  ISETP.GE.U32.AND P0, PT, R2, R9, PT ;  /* 0x000000090200720c */ /* 0x000fe40003f06070 */
[----:B------:R-:W-:Y:S02]  /*02a0*/  LOP3.LUT R2, R33, R10, RZ, 0x3c, !PT ;  /* 0x0000000a21027212 */ /* 0x000fe400078e3cff */
[----:B------:R-:W-:Y:S02]  /*02b0*/  @!P1 IADD3 R7, PT, PT, R7, 0x1, RZ ;  /* 0x0000000107079810 */ /* 0x000fe40007ffe0ff */
[----:B------:R-:W-:Y:S02]  /*02c0*/  ISETP.GE.AND P2, PT, R2, RZ, PT ;  /* 0x000000ff0200720c */ /* 0x000fe40003f46270 */
[----:B------:R-:W-:-:S05]  /*02d0*/  ISETP.NE.AND P1, PT, R10, RZ, PT ;  /* 0x000000ff0a00720c */ /* 0x000fca0003f25270 */
[----:B------:R-:W-:-:S06]  /*02e0*/  @P0 IADD3 R7, PT, PT, R7, 0x1, RZ ;  /* 0x0000000107070810 */ /* 0x000fcc0007ffe0ff */
[----:B------:R-:W-:Y:S02]  /*02f0*/  @!P2 IADD3 R7, PT, PT, -R7, RZ, RZ ;  /* 0x000000ff0707a210 */ /* 0x000fe40007ffe1ff */
[----:B------:R-:W-:Y:S02]  /*0300*/  @!P1 LOP3.LUT R7, RZ, R10, RZ, 0x33, !PT ;  /* 0x0000000aff079212 */ /* 0x000fe400078e33ff */
[----:B------:R-:W3:Y:S01]  /*0310*/  LDC.64 R10, c[0x0][0x460] ;  /* 0x00011800ff0a7b82 */ /* 0x000ee20000000a00 */
[----:B------:R-:W-:Y:S01]  /*0320*/  ISETP.GE.AND P0, PT, R17, 0x1, PT ;  /* 0x000000011100780c */ /* 0x000fe20003f06270 */
[----:B------:R-:W-:-:S04]  /*0330*/  UIMAD.WIDE.U32 UR4, UR20, UR8, URZ ;  /* 0x00000008140472a5 */ /* 0x000fc8000f8e00ff */
[----:B------:R-:W-:Y:S02]  /*0340*/  UIMAD UR6, UR20, UR9, UR5 ;  /* 0x00000009140672a4 */ /* 0x000fe4000f8e0205 */
[----:B------:R-:W-:Y:S02]  /*0350*/  MOV R2, UR4 ;  /* 0x0000000400027c02 */ /* 0x000fe40008000f00 */
[----:B------:R-:W-:Y:S01]  /*0360*/  MOV R3, UR5 ;  /* 0x0000000500037c02 */ /* 0x000fe20008000f00 */
[----:B------:R-:W-:Y:S01]  /*0370*/  UIMAD.WIDE.U32 UR4, UR20, UR12, URZ ;  /* 0x0000000c140472a5 */ /* 0x000fe2000f8e00ff */
[----:B------:R-:W-:Y:S01]  /*0380*/  MOV R3, UR6 ;  /* 0x0000000600037c02 */ /* 0x000fe20008000f00 */
[----:B------:R-:W-:Y:S02]  /*0390*/  UIMAD.WIDE.U32 UR6, UR20, UR16, URZ ;  /* 0x00000010140672a5 */ /* 0x000fe4000f8e00ff */
[----:B------:R-:W-:Y:S01]  /*03a0*/  UIMAD UR8, UR20, UR13, UR5 ;  /* 0x0000000d140872a4 */ /* 0x000fe2000f8e0205 */
[----:B012-4-:R-:W-:Y:S11]  /*03b0*/  @!P0 EXIT ;  /* 0x000000000000894d */ /* 0x017ff60003800000 */
[----:B------:R-:W0:Y:S01]  /*03c0*/  LDC R16, c[0x0][0x384] ;  /* 0x0000e100ff107b82 */ /* 0x000e220000000800 */
[----:B------:R-:W1:Y:S01]  /*03d0*/  S2R R34, SR_TID.X ;  /* 0x0000000000227919 */ /* 0x000e620000002100 */
[----:B------:R-:W-:Y:S01]  /*03e0*/  SHF.R.S32.HI R9, RZ, 0x1f, R7 ;  /* 0x0000001fff097819 */ /* 0x000fe20000011407 */
[----:B------:R-:W-:Y:S01]  /*03f0*/  UIMAD UR7, UR20, UR17, UR7 ;  /* 0x00000011140772a4 */ /* 0x000fe2000f8e0207 */
[----:B------:R-:W-:Y:S01]  /*0400*/  MOV R5, UR5 ;  /* 0x0000000500057c02 */ /* 0x000fe20008000f00 */
[----:B------:R-:W2:Y:S01]  /*0410*/  S2R R8, SR_CgaCtaId ;  /* 0x0000000000087919 */ /* 0x000ea20000008800 */
[----:B------:R-:W-:Y:S01]  /*0420*/  MOV R4, UR4 ;  /* 0x0000000400047c02 */ /* 0x000fe20008000f00 */
[----:B------:R-:W-:Y:S01]  /*0430*/  IMAD R6, R9, R46, RZ ;  /* 0x0000002e09067224 */ /* 0x000fe200078e02ff */
[----:B------:R-:W-:Y:S01]  /*0440*/  MOV R5, UR8 ;  /* 0x0000000800057c02 */ /* 0x000fe20008000f00 */
[----:B------:R-:W4:Y:S01]  /*0450*/  LDCU.64 UR4, c[0x0][0x3a0] ;  /* 0x00007400ff0477ac */ /* 0x000f220008000a00 */
[----:B------:R-:W-:Y:S01]  /*0460*/  IMAD.WIDE.U32 R2, R33, UR10, R2 ;  /* 0x0000000a21027c25 */ /* 0x000fe2000f8e0002 */
[----:B------:R-:W-:Y:S01]  /*0470*/  MOV R35, 0x400 ;  /* 0x0000040000237802 */ /* 0x000fe20000000f00 */
[----:B------:R-:W1:Y:S02]  /*0480*/  LDCU.64 UR8, c[0x0][0x3d8] ;  /* 0x00007b00ff0877ac */ /* 0x000e640008000a00 */
[C---:B------:R-:W-:Y:S01]  /*0490*/  IMAD R47, R7.reuse, R47, R6 ;  /* 0x0000002f072f7224 */ /* 0x040fe200078e0206 */
[----:B---3--:R-:W-:Y:S01]  /*04a0*/  LEA R40, P0, R2, R10, 0x1 ;  /* 0x0000000a02287211 */ /* 0x008fe200078008ff */
[----:B------:R-:W-:Y:S01]  /*04b0*/  IMAD.WIDE.U32 R6, R7, R46, UR6 ;  /* 0x0000000607067e25 */ /* 0x000fe2000f8e002e */
[----:B------:R-:W3:Y:S01]  /*04c0*/  LDCU UR6, c[0x0][0x38c] ;  /* 0x00007180ff0677ac */ /* 0x000ee20008000800 */
[----:B------:R-:W-:-:S02]  /*04d0*/  MOV R38, RZ ;  /* 0x000000ff00267202 */ /* 0x000fc40000000f00 */
[----:B------:R-:W-:Y:S01]  /*04e0*/  IMAD.WIDE.U32 R4, R33, UR14, R4 ;  /* 0x0000000e21047c25 */ /* 0x000fe2000f8e0004 */
[----:B------:R-:W-:Y:S02]  /*04f0*/  LEA R46, P2, R6, R14, 0x1 ;  /* 0x0000000e062e7211 */ /* 0x000fe400078408ff */
[----:B------:R-:W-:Y:S01]  /*0500*/  IADD3 R47, PT, PT, R7, R47, RZ ;  /* 0x0000002f072f7210 */ /* 0x000fe20007ffe0ff */
[C---:B------:R-:W-:Y:S01]  /*0510*/  IMAD R43, R33.reuse, UR15, R5 ;  /* 0x0000000f212b7c24 */ /* 0x040fe2000f8e0205 */
[----:B------:R-:W-:Y:S01]  /*0520*/  LEA R42, P1, R4, R12, 0x1 ;  /* 0x0000000c042a7211 */ /* 0x000fe200078208ff */
[C---:B------:R-:W-:Y:S01]  /*0530*/  IMAD R41, R33.reuse, UR11, R3 ;  /* 0x0000000b21297c24 */ /* 0x040fe2000f8e0203 */
[----:B------:R-:W-:Y:S02]  /*0540*/  LEA.HI.X R47, R6, R15, R47, 0x1, P2 ;  /* 0x0000000f062f7211 */ /* 0x000fe400010f0c2f */
[----:B------:R-:W-:Y:S01]  /*0550*/  LEA.HI.X R43, R4, R13, R43, 0x1, P1 ;  /* 0x0000000d042b7211 */ /* 0x000fe200008f0c2b */
[----:B0-----:R-:W-:Y:S01]  /*0560*/  IMAD R4, R16, UR20, R33 ;  /* 0x0000001410047c24 */ /* 0x001fe2000f8e0221 */
[----:B------:R-:W-:Y:S01]  /*0570*/  LEA.HI.X R41, R2, R11, R41, 0x1, P0 ;  /* 0x0000000b02297211 */ /* 0x000fe200000f0c29 */
[C---:B----4-:R-:W-:Y:S01]  /*0580*/  IMAD.WIDE.U32 R2, R33.reuse, UR4, RZ ;  /* 0x0000000421027c25 */ /* 0x050fe2000f8e00ff */
[----:B-1----:R-:W-:Y:S01]  /*0590*/  SHF.L.U32 R6, R34, 0x2, RZ ;  /* 0x0000000222067819 */ /* 0x002fe200000006ff */
[----:B------:R-:W0:Y:S02]  /*05a0*/  LDCU.U8 UR4, c[0x0][0x39e] ;  /* 0x000073c0ff0477ac */ /* 0x000e240008000000 */
[----:B------:R-:W-:Y:S01]  /*05b0*/  IMAD R4, R4, R17, RZ ;  /* 0x0000001104047224 */ /* 0x000fe200078e02ff */
[----:B------:R-:W-:Y:S01]  /*05c0*/  LOP3.LUT R45, R6, 0xf80, RZ, 0xc0, !PT ;  /* 0x00000f80062d7812 */ /* 0x000fe200078ec0ff */
[----:B------:R-:W-:Y:S01]  /*05d0*/  IMAD.WIDE.U32 R24, R33, UR8, RZ ;  /* 0x0000000821187c25 */ /* 0x000fe2000f8e00ff */
[----:B--2---:R-:W-:-:S02]  /*05e0*/  LEA R35, R8, R35, 0x18 ;  /* 0x0000002308237211 */ /* 0x004fc400078ec0ff */
[----:B------:R-:W-:Y:S01]  /*05f0*/  LOP3.LUT R45, R45, 0x1f, R34, 0xf8, !PT ;  /* 0x0000001f2d2d7812 */ /* 0x000fe200078ef822 */
[----:B---3--:R-:W-:Y:S01]  /*0600*/  IMAD R36, R4, UR6, RZ ;  /* 0x0000000604247c24 */ /* 0x008fe2000f8e02ff */
[----:B------:R-:W-:Y:S01]  /*0610*/  SHF.L.U32 R4, R34, 0x1, RZ ;  /* 0x0000000122047819 */ /* 0x000fe200000006ff */
[C---:B------:R-:W-:Y:S02]  /*0620*/  IMAD R37, R33.reuse, UR5, R3 ;  /* 0x0000000521257c24 */ /* 0x040fe4000f8e0203 */
[----:B------:R-:W-:Y:S01]  /*0630*/  IMAD R39, R33, UR9, R25 ;  /* 0x0000000921277c24 */ /* 0x000fe2000f8e0219 */
[----:B------:R-:W-:-:S04]  /*0640*/  LOP3.LUT R5, R4, 0x7c0, RZ, 0xc0, !PT ;  /* 0x000007c004057812 */ /* 0x000fc800078ec0ff */
[----:B------:R-:W-:-:S07]  /*0650*/  LOP3.LUT R44, R5, 0x1f, R34, 0xf8, !PT ;  /* 0x0000001f052c7812 */ /* 0x000fce00078ef822 */
.L_x_1804:
[----:B------:R-:W-:Y:S01]  /*0660*/  BAR.SYNC.DEFER_BLOCKING 0x0 ;  /* 0x0000000000007b1d */ /* 0x000fe20000010000 */
[----:B------:R-:W-:-:S05]  /*0670*/  IMAD.WIDE.U32 R12, R44, 0x10, R40 ;  /* 0x000000102c0c7825 */ /* 0x000fca00078e0028 */
[----:B-1----:R-:W2:Y:S04]  /*0680*/  LDG.E.128 R16, desc[UR18][R12.64] ;  /* 0x000000120c107981 */ /* 0x002ea8000c1e1d00 */
[----:B------:R-:W3:Y:S01]  /*0690*/  LDG.E.128 R28, desc[UR18][R12.64+0x200] ;  /* 0x000200120c1c7981 */ /* 0x000ee2000c1e1d00 */
[----:B------:R-:W-:Y:S01]  /*06a0*/  IMAD.WIDE.U32 R20, R44, 0x10, R42 ;  /* 0x000000102c147825 */ /* 0x000fe200078e002a */
[----:B------:R-:W1:Y:S02]  /*06b0*/  S2R R49, SR_LANEID ;  /* 0x0000000000317919 */ /* 0x000e640000000000 */
[----:B-1----:R-:W-:-:S04]  /*06c0*/  LEA R48, R49, R35, 0x4 ;  /* 0x0000002331307211 */ /* 0x002fc800078e20ff */
        /* <DEDUP_REMOVED lines=69> */
.L_x_1769:
[----:B------:R-:W-:Y:S05]  /*0b20*/  BSYNC.RECONVERGENT B0 ;  /* 0x0000000000007941 */ /* 0x000fea0003800200 */
.L_x_1768:
        /* <DEDUP_REMOVED lines=37> */
.L_x_1771:
[----:B------:R-:W-:Y:S05]  /*0d80*/  BSYNC.RECONVERGENT B0 ;  /* 0x0000000000007941 */ /* 0x000fea0003800200 */
.L_x_1770:
        /* <DEDUP_REMOVED lines=36> */
.L_x_1773:
[----:B------:R-:W-:Y:S05]  /*0fd0*/  BSYNC.RECONVERGENT B0 ;  /* 0x0000000000007941 */ /* 0x000fea0003800200 */
.L_x_1772:
        /* <DEDUP_REMOVED lines=37> */
.L_x_1775:
[----:B------:R-:W-:Y:S05]  /*1230*/  BSYNC.RECONVERGENT B0 ;  /* 0x0000000000007941 */ /* 0x000fea0003800200 */
.L_x_1774:
        /* <DEDUP_REMOVED lines=36> */
.L_x_1777:
[----:B------:R-:W-:Y:S05]  /*1480*/  BSYNC.RECONVERGENT B0 ;  /* 0x0000000000007941 */ /* 0x000fea0003800200 */
.L_x_1776:
        /* <DEDUP_REMOVED lines=39> */
.L_x_1779:
[----:B------:R-:W-:Y:S05]  /*1700*/  BSYNC.RECONVERGENT B0 ;  /* 0x0000000000007941 */ /* 0x000fea0003800200 */
.L_x_1778:
        /* <DEDUP_REMOVED lines=40> */
.L_x_1781:
[----:B------:R-:W-:Y:S05]  /*1990*/  BSYNC.RECONVERGENT B0 ;  /* 0x0000000000007941 */ /* 0x000fea0003800200 */
.L_x_1780:
[----:B------:R-:W-:Y:S01]  /*19a0*/  ISETP.EQ.OR P3, PT, RZ, UR4, P3 ;  /* 0x00000004ff007c0c */ /* 0x000fe20009f62670 */
[----:B------:R-:W-:Y:S01]  /*19b0*/  BSSY.RECONVERGENT B0, `(.L_x_1782) ;  /* 0x0000028000007945 */ /* 0x000fe20003800200 */
[----:B------:R-:W-:Y:S02]  /*19c0*/  SHF.L.U32 R21, R18, 0x10, RZ ;  /* 0x0000001012157819 */ /* 0x000fe400000006ff */
[----:B------:R-:W-:Y:S02]  /*19d0*/  SHF.L.U32 R9, R10, 0x10, RZ ;  /* 0x000000100a097819 */ /* 0x000fe400000006ff */
[----:B------:R-:W-:Y:S01]  /*19e0*/  FSETP.GTU.FTZ.AND P2, PT, R76, 20, PT ;  /* 0x41a000004c00780b */ /* 0x000fe20003f5c000 */
[----:B------:R-:W-:Y:S01]  /*19f0*/  FADD.FTZ R78, R21, R32 ;  /* 0x00000020154e7221 */ /* 0x000fe20000010000 */
[----:B------:R-:W-:Y:S02]  /*1a00*/  ISETP.EQ.OR P4, PT, RZ, UR4, P4 ;  /* 0x00000004ff007c0c */ /* 0x000fe4000a782670 */
        /* <DEDUP_REMOVED lines=34> */
.L_x_1783:
[----:B------:R-:W-:Y:S05]  /*1c30*/  BSYNC.RECONVERGENT B0 ;  /* 0x0000000000007941 */ /* 0x000fea0003800200 */
.L_x_1782:
[----:B------:R-:W-:Y:S01]  /*1c40*/  SHF.L.U32 R21, R20, 0x10, RZ ;  /* 0x0000001014157819 */ /* 0x000fe200000006ff */
[----:B------:R-:W-:Y:S01]  /*1c50*/  BSSY.RECONVERGENT B0, `(.L_x_1784) ;  /* 0x0000028000007945 */ /* 0x000fe20003800200 */
[----:B------:R-:W-:Y:S02]  /*1c60*/  PRMT R14, R11, 0x7632, R14 ;  /* 0x000076320b0e7816 */ /* 0x000fe4000000000e */
[----:B------:R-:W-:Y:S01]  /*1c70*/  SHF.L.U32 R11, R4, 0x10, RZ ;  /* 0x00000010040b7819 */ /* 0x000fe200000006ff */
[----:B------:R-:W-:Y:S01]  /*1c80*/  FADD.FTZ R80, R21, R32 ;  /* 0x0000002015507221 */ /* 0x000fe20000010000 */
[----:B------:R-:W-:Y:S02]  /*1c90*/  FSETP.GTU.FTZ.AND P3, PT, R78, 20, PT ;  /* 0x41a000004e00780b */ /* 0x000fe40003f7c000 */
[----:B------:R-:W-:Y:S02]  /*1ca0*/  ISETP.EQ.OR P5, PT, RZ, UR4, P5 ;  /* 0x00000004ff007c0c */ /* 0x000fe4000afa2670 */
[----:B------:R-:W-:-:S02]  /*1cb0*/  ISETP.EQ.OR P2, PT, RZ, UR4, P2 ;  /* 0x00000004ff007c0c */ /* 0x000fc40009742670 */
        /* <DEDUP_REMOVED lines=33> */
.L_x_1785:
[----:B------:R-:W-:Y:S05]  /*1ed0*/  BSYNC.RECONVERGENT B0 ;  /* 0x0000000000007941 */ /* 0x000fea0003800200 */
.L_x_1784:
[----:B------:R-:W-:Y:S01]  /*1ee0*/  SHF.L.U32 R15, R20, 0x10, RZ ;  /* 0x00000010140f7819 */ /* 0x000fe200000006ff */
[----:B------:R-:W-:Y:S01]  /*1ef0*/  BSSY.RECONVERGENT B0, `(.L_x_1786) ;  /* 0x0000026000007945 */ /* 0x000fe20003800200 */
[----:B------:R-:W-:Y:S02]  /*1f00*/  FSETP.GTU.FTZ.AND P1, PT, R80, 20, PT ;  /* 0x41a000005000780b */ /* 0x000fe40003f3c000 */
[----:B------:R-:W-:Y:S01]  /*1f10*/  SHF.L.U32 R79, R5, 0x10, RZ ;  /* 0x00000010054f7819 */ /* 0x000fe200000006ff */
        /* <DEDUP_REMOVED lines=35> */
.L_x_1787:
[----:B------:R-:W-:Y:S05]  /*2150*/  BSYNC.RECONVERGENT B0 ;  /* 0x0000000000007941 */ /* 0x000fea0003800200 */
.L_x_1786:
        /* <DEDUP_REMOVED lines=43> */
.L_x_1789:
[----:B------:R-:W-:Y:S05]  /*2410*/  BSYNC.RECONVERGENT B0 ;  /* 0x0000000000007941 */ /* 0x000fea0003800200 */
.L_x_1788:
        /* <DEDUP_REMOVED lines=32> */
.L_x_1791:
[----:B------:R-:W-:Y:S05]  /*2620*/  BSYNC.RECONVERGENT B0 ;  /* 0x0000000000007941 */ /* 0x000fea0003800200 */
.L_x_1790:
        /* <DEDUP_REMOVED lines=32> */
.L_x_1793:
[----:B------:R-:W-:Y:S05]  /*2830*/  BSYNC.RECONVERGENT B0 ;  /* 0x0000000000007941 */ /* 0x000fea0003800200 */
.L_x_1792:
        /* <DEDUP_REMOVED lines=32> */
.L_x_1795:
[----:B------:R-:W-:Y:S05]  /*2a40*/  BSYNC.RECONVERGENT B0 ;  /* 0x0000000000007941 */ /* 0x000fea0003800200 */
.L_x_1794:
        /* <DEDUP_REMOVED lines=32> */
.L_x_1797:
[----:B------:R-:W-:Y:S05]  /*2c50*/  BSYNC.RECONVERGENT B0 ;  /* 0x0000000000007941 */ /* 0x000fea0003800200 */
.L_x_1796:
        /* <DEDUP_REMOVED lines=32> */
.L_x_1799:
[----:B------:R-:W-:Y:S05]  /*2e60*/  BSYNC.RECONVERGENT B0 ;  /* 0x0000000000007941 */ /* 0x000fea0003800200 */
.L_x_1798:
        /* <DEDUP_REMOVED lines=25> */
[----:B------:R-:W-:Y:S01]  /*3000*/  ISETP.NE.AND P0, PT, R38, RZ, PT ;  /* 0x000000ff2600720c */ /* 0x000fe20003f05270 */
[----:B------:R-:W-:Y:S02]  /*3010*/  HFMA2 R101, -RZ, RZ, 0, 0 ;  /* 0x00000000ff657431 */ /* 0x000fe400000001ff */
[----:B------:R-:W-:Y:S01]  /*3020*/  FMUL.FTZ R67, R15, R82 ;  /* 0x000000520f437220 */ /* 0x000fe20000410000 */
        /* <DEDUP_REMOVED lines=13> */
[----:B------:R-:W-:Y:S01]  /*3100*/  ISETP.EQ.AND P0, PT, R34, RZ, P0 ;  /* 0x000000ff2200720c */ /* 0x000fe20000702270 */
[----:B------:R-:W-:Y:S01]  /*3110*/  FMUL.FTZ R93, R93, R66 ;  /* 0x000000425d5d7220 */ /* 0x000fe20000410000 */
[----:B------:R-:W-:Y:S01]  /*3120*/  FMUL.FTZ R95, R19, R52 ;  /* 0x00000034135f7220 */ /* 0x000fe20000410000 */
[----:B------:R-:W-:Y:S01]  /*3130*/  FMUL.FTZ R97, R97, R60 ;  /* 0x0000003c61617220 */ /* 0x000fe20000410000 */
[----:B------:R-:W-:Y:S01]  /*3140*/  FMUL.FTZ R99, R17, R64 ;  /* 0x0000004011637220 */ /* 0x000fe20000410000 */
[----:B------:R-:W-:Y:S01]  /*3150*/  LEA R100, R49, R50, 0x5 ;  /* 0x0000003231647211 */ /* 0x000fe200078e28ff */
[----:B------:R-:W3:Y:S01]  /*3160*/  LDCU UR5, c[0x0][0x38c] ;  /* 0x00007180ff0577ac */ /* 0x000ee20008000800 */
[----:B------:R-:W4:Y:S01]  /*3170*/  LDC.64 R30, c[0x0][0x480] ;  /* 0x00012000ff1e7b82 */ /* 0x000f220000000a00 */
[----:B------:R-:W0:Y:S01]  /*3180*/  LDCU.64 UR8, c[0x0][0x3c0] ;  /* 0x00007800ff0877ac */ /* 0x000e220008000a00 */
[----:B------:R-:W0:Y:S01]  /*3190*/  LDCU.64 UR6, c[0x0][0x3a8] ;  /* 0x00007500ff0677ac */ /* 0x000e220008000a00 */
[----:B------:R-:W0:Y:S03]  /*31a0*/  LDCU.64 UR10, c[0x0][0x3e0] ;  /* 0x00007c00ff0a77ac */ /* 0x000e260008000a00 */
.L_x_1803:
[----:B------:R-:W-:Y:S02]  /*31b0*/  MOV R4, R2 ;  /* 0x0000000200047202 */ /* 0x000fe40000000f00 */
[----:B------:R-:W-:-:S03]  /*31c0*/  MOV R5, R37 ;  /* 0x0000002500057202 */ /* 0x000fc60000000f00 */
[----:B0-----:R-:W-:-:S04]  /*31d0*/  IMAD.WIDE.U32 R4, R101, UR6, R4 ;  /* 0x0000000665047c25 */ /* 0x001fc8000f8e0004 */
[----:B------:R-:W-:Y:S01]  /*31e0*/  IMAD R5, R101, UR7, R5 ;  /* 0x0000000765057c24 */ /* 0x000fe2000f8e0205 */
[----:B-1----:R-:W-:-:S04]  /*31f0*/  LEA R102, P1, R4, R26, 0x3 ;  /* 0x0000001a04667211 */ /* 0x002fc800078218ff */
[----:B------:R-:W-:-:S06]  /*3200*/  LEA.HI.X R103, R4, R27, R5, 0x3, P1 ;  /* 0x0000001b04677211 */ /* 0x000fcc00008f1c05 */
[----:B------:R-:W5:Y:S01]  /*3210*/  LDG.E.64 R102, desc[UR18][R102.64] ;  /* 0x0000001266667981 */ /* 0x000f62000c1e1b00 */
[----:B------:R-:W-:-:S04]  /*3220*/  IMAD.WIDE.U32 R4, R101, UR8, RZ ;  /* 0x0000000865047c25 */ /* 0x000fc8000f8e00ff */
[----:B------:R-:W-:Y:S01]  /*3230*/  IMAD R5, R101, UR9, R5 ;  /* 0x0000000965057c24 */ /* 0x000fe2000f8e0205 */
[----:B------:R-:W-:-:S04]  /*3240*/  LEA R20, P1, R4, R46, 0x1 ;  /* 0x0000002e04147211 */ /* 0x000fc800078208ff */
[----:B------:R-:W-:-:S03]  /*3250*/  LEA.HI.X R21, R4, R47, R5, 0x1, P1 ;  /* 0x0000002f04157211 */ /* 0x000fc600008f0c05 */
[----:B------:R-:W-:-:S05]  /*3260*/  IMAD.WIDE.U32 R20, R45, 0x10, R20 ;  /* 0x000000102d147825 */ /* 0x000fca00078e0014 */
[----:B------:R-:W3:Y:S04]  /*3270*/  LDG.E.128 R4, desc[UR18][R20.64] ;  /* 0x0000001214047981 */ /* 0x000ee8000c1e1d00 */
[----:B------:R-:W2:Y:S04]  /*3280*/  LDG.E.128 R8, desc[UR18][R20.64+0x200] ;  /* 0x0002001214087981 */ /* 0x000ea8000c1e1d00 */
[----:B------:R-:W4:Y:S04]  /*3290*/  LDG.E.128 R12, desc[UR18][R20.64+0x400] ;  /* 0x00040012140c7981 */ /* 0x000f28000c1e1d00 */
[----:B------:R0:W4:Y:S01]  /*32a0*/  LDG.E.128 R16, desc[UR18][R20.64+0x600] ;  /* 0x0006001214107981 */ /* 0x000122000c1e1d00 */
[----:B------:R-:W-:Y:S01]  /*32b0*/  ISETP.GE.AND P1, PT, R49, 0x1, PT ;  /* 0x000000013100780c */ /* 0x000fe20003f26270 */
[C---:B-----5:R-:W-:Y:S01]  /*32c0*/  FMUL.FTZ R22, R103.reuse, R64 ;  /* 0x0000004067167220 */ /* 0x060fe20000410000 */
[----:B------:R-:W-:Y:S01]  /*32d0*/  FMUL.FTZ R117, R102, 1.4426950216293334961 ;  /* 0x3fb8aa3b66757820 */ /* 0x000fe20000410000 */
[C---:B0-----:R-:W-:Y:S01]  /*32e0*/  FMUL.FTZ R21, R103.reuse, R52 ;  /* 0x0000003467157220 */ /* 0x041fe20000410000 */
[----:B------:R-:W-:Y:S01]  /*32f0*/  FMUL.FTZ R23, R103, R60 ;  /* 0x0000003c67177220 */ /* 0x000fe20000410000 */
[----:B------:R-:W-:Y:S01]  /*3300*/  FMUL.RZ R108, R22, 0.15915493667125701904 ;  /* 0x3e22f983166c7820 */ /* 0x000fe2000040c000 */
[----:B------:R-:W-:Y:S01]  /*3310*/  FMUL.FTZ R22, R117, R64 ;  /* 0x0000004075167220 */ /* 0x000fe20000410000 */
[----:B------:R-:W-:Y:S01]  /*3320*/  FMUL.RZ R102, R21, 0.15915493667125701904 ;  /* 0x3e22f98315667820 */ /* 0x000fe2000040c000 */
[C---:B------:R-:W-:Y:S01]  /*3330*/  FMUL.FTZ R20, R117.reuse, R60 ;  /* 0x0000003c75147220 */ /* 0x040fe20000410000 */
[----:B------:R-:W-:Y:S01]  /*3340*/  FMUL.FTZ R21, R117, R52 ;  /* 0x0000003475157220 */ /* 0x000fe20000410000 */
[----:B------:R0:W1:Y:S01]  /*3350*/  MUFU.EX2 R104, R22 ;  /* 0x0000001600687308 */ /* 0x0000620000000800 */
[----:B------:R-:W-:-:S03]  /*3360*/  FMUL.RZ R23, R23, 0.15915493667125701904 ;  /* 0x3e22f98317177820 */ /* 0x000fc6000040c000 */
[----:B------:R-:W-:Y:S01]  /*3370*/  MUFU.SIN R105, R108 ;  /* 0x0000006c00697308 */ /* 0x000fe20000000400 */
[-C--:B0-----:R-:W-:Y:S01]  /*3380*/  FMUL.FTZ R22, R103, R66.reuse ;  /* 0x0000004267167220 */ /* 0x081fe20000410000 */
[----:B---3--:R0:W-:Y:S06]  /*3390*/  STS.128 [R48], R4 ;  /* 0x0000000430007388 */ /* 0x0081ec0000000c00 */
[----:B------:R3:W1:Y:S01]  /*33a0*/  MUFU.COS R107, R108 ;  /* 0x0000006c006b7308 */ /* 0x0006620000000000 */
[----:B------:R-:W-:Y:S01]  /*33b0*/  FMUL.RZ R114, R22, 0.15915493667125701904 ;  /* 0x3e22f98316727820 */ /* 0x000fe2000040c000 */
[C---:B------:R-:W-:Y:S01]  /*33c0*/  FMUL.FTZ R22, R117.reuse, R66 ;  /* 0x0000004275167220 */ /* 0x040fe20000410000 */
[----:B--2---:R2:W-:Y:S04]  /*33d0*/  STS.128 [R48+0x200], R8 ;  /* 0x0002000830007388 */ /* 0x0045e80000000c00 */
[----:B----4-:R4:W-:Y:S01]  /*33e0*/  STS.128 [R48+0x400], R12 ;  /* 0x0004000c30007388 */ /* 0x0109e20000000c00 */
[----:B------:R5:W2:Y:S03]  /*33f0*/  MUFU.EX2 R106, R20 ;  /* 0x00000014006a7308 */ /* 0x000aa60000000800 */
[----:B------:R-:W-:Y:S01]  /*3400*/  STS.128 [R48+0x600], R16 ;  /* 0x0006001030007388 */ /* 0x000fe20000000c00 */
[----:B---3--:R3:W4:Y:S01]  /*3410*/  MUFU.EX2 R108, R21 ;  /* 0x00000015006c7308 */ /* 0x0087220000000800 */
[----:B0-----:R-:W-:-:S03]  /*3420*/  FMUL.FTZ R5, R117, R72 ;  /* 0x0000004875057220 */ /* 0x001fc60000410000 */
[----:B------:R-:W-:Y:S01]  /*3430*/  MUFU.SIN R109, R23 ;  /* 0x00000017006d7308 */ /* 0x000fe20000000400 */
[----:B-----5:R-:W-:Y:S01]  /*3440*/  FMUL.FTZ R20, R103, R54 ;  /* 0x0000003667147220 */ /* 0x020fe20000410000 */
[C---:B------:R-:W-:Y:S01]  /*3450*/  FMUL.FTZ R4, R117.reuse, R80 ;  /* 0x0000005075047220 */ /* 0x040fe20000410000 */
[----:B------:R-:W-:Y:S01]  /*3460*/  FMUL.FTZ R7, R117, R82 ;  /* 0x0000005275077220 */ /* 0x000fe20000410000 */
[----:B---3--:R-:W-:-:S04]  /*3470*/  FMUL.FTZ R21, R103, R70 ;  /* 0x0000004667157220 */ /* 0x008fc80000410000 */
[----:B------:R0:W2:Y:S08]  /*3480*/  MUFU.COS R111, R23 ;  /* 0x00000017006f7308 */ /* 0x0000b00000000000 */
[----:B------:R-:W-:Y:S01]  /*3490*/  MUFU.SIN R113, R102 ;  /* 0x0000006600717308 */ /* 0x000fe20000000400 */
[----:B0-----:R-:W-:Y:S01]  /*34a0*/  FMUL.RZ R23, R20, 0.15915493667125701904 ;  /* 0x3e22f98314177820 */ /* 0x001fe2000040c000 */
[----:B------:R-:W-:-:S06]  /*34b0*/  FMUL.FTZ R20, R117, R54 ;  /* 0x0000003675147220 */ /* 0x000fcc0000410000 */
[----:B------:R0:W4:Y:S08]  /*34c0*/  MUFU.COS R115, R102 ;  /* 0x0000006600737308 */ /* 0x0001300000000000 */
[----:B------:R3:W-:Y:S01]  /*34d0*/  MUFU.EX2 R110, R22 ;  /* 0x00000016006e7308 */ /* 0x0007e20000000800 */
[----:B0-----:R-:W-:Y:S01]  /*34e0*/  FMUL.RZ R102, R21, 0.15915493667125701904 ;  /* 0x3e22f98315667820 */ /* 0x001fe2000040c000 */
[----:B------:R-:W-:-:S02]  /*34f0*/  FMUL.FTZ R21, R117, R70 ;  /* 0x0000004675157220 */ /* 0x000fc40000410000 */
[----:B------:R-:W-:Y:S01]  /*3500*/  MUFU.SIN R119, R114 ;  /* 0x0000007200777308 */ /* 0x000fe20000000400 */
[----:B---3--:R-:W-:-:S07]  /*3510*/  FMUL.FTZ R22, R103, R56 ;  /* 0x0000003867167220 */ /* 0x008fce0000410000 */
[----:B------:R0:W-:Y:S01]  /*3520*/  MUFU.COS R121, R114 ;  /* 0x0000007200797308 */ /* 0x0001e20000000000 */
[----:B------:R-:W-:Y:S01]  /*3530*/  FMUL.RZ R120, R22, 0.15915493667125701904 ;  /* 0x3e22f98316787820 */ /* 0x000fe2000040c000 */
[----:B------:R-:W-:-:S06]  /*3540*/  FMUL.FTZ R22, R117, R56 ;  /* 0x0000003875167220 */ /* 0x000fcc0000410000 */
[----:B------:R3:W-:Y:S04]  /*3550*/  MUFU.EX2 R112, R20 ;  /* 0x0000001400707308 */ /* 0x0007e80000000800 */
[----:B0-----:R0:W-:Y:S04]  /*3560*/  MUFU.EX2 R114, R21 ;  /* 0x0000001500727308 */ /* 0x0011e80000000800 */
[----:B------:R-:W-:Y:S01]  /*3570*/  MUFU.SIN R123, R23 ;  /* 0x00000017007b7308 */ /* 0x000fe20000000400 */
[C---:B---3--:R-:W-:Y:S01]  /*3580*/  FMUL.FTZ R20, R103.reuse, R74 ;  /* 0x0000004a67147220 */ /* 0x048fe20000410000 */
[----:B0-----:R-:W-:-:S06]  /*3590*/  FMUL.FTZ R21, R103, R58 ;  /* 0x0000003a67157220 */ /* 0x001fcc0000410000 */
[----:B------:R0:W-:Y:S08]  /*35a0*/  MUFU.COS R125, R23 ;  /* 0x00000017007d7308 */ /* 0x0001f00000000000 */
[----:B------:R-:W-:Y:S01]  /*35b0*/  MUFU.SIN R127, R102 ;  /* 0x00000066007f7308 */ /* 0x000fe20000000400 */
[----:B0-----:R-:W-:Y:S01]  /*35c0*/  FMUL.RZ R23, R20, 0.15915493667125701904 ;  /* 0x3e22f98314177820 */ /* 0x001fe2000040c000 */
[----:B------:R-:W-:-:S06]  /*35d0*/  FMUL.FTZ R20, R117, R74 ;  /* 0x0000004a75147220 */ /* 0x000fcc0000410000 */
[----:B------:R0:W-:Y:S08]  /*35e0*/  MUFU.COS R129, R102 ;  /* 0x0000006600817308 */ /* 0x0001f00000000000 */
[----:B------:R3:W5:Y:S01]  /*35f0*/  MUFU.EX2 R116, R22 ;  /* 0x0000001600747308 */ /* 0x0007620000000800 */
[----:B0-----:R-:W-:Y:S01]  /*3600*/  FMUL.RZ R102, R21, 0.15915493667125701904 ;  /* 0x3e22f98315667820 */ /* 0x001fe2000040c000 */
[----:B------:R-:W-:-:S02]  /*3610*/  FMUL.FTZ R21, R117, R58 ;  /* 0x0000003a75157220 */ /* 0x000fc40000410000 */
[----:B------:R-:W-:Y:S01]  /*3620*/  MUFU.SIN R131, R120 ;  /* 0x0000007800837308 */ /* 0x000fe20000000400 */
[----:B---3--:R-:W-:-:S07]  /*3630*/  FMUL.FTZ R22, R103, R76 ;  /* 0x0000004c67167220 */ /* 0x008fce0000410000 */
[----:B------:R0:W5:Y:S01]  /*3640*/  MUFU.COS R133, R120 ;  /* 0x0000007800857308 */ /* 0x0001620000000000 */
[----:B------:R-:W-:Y:S01]  /*3650*/  FMUL.RZ R122, R22, 0.15915493667125701904 ;  /* 0x3e22f983167a7820 */ /* 0x000fe2000040c000 */
[----:B------:R-:W-:-:S06]  /*3660*/  FMUL.FTZ R22, R117, R76 ;  /* 0x0000004c75167220 */ /* 0x000fcc0000410000 */
[----:B------:R3:W-:Y:S04]  /*3670*/  MUFU.EX2 R118, R20 ;  /* 0x0000001400767308 */ /* 0x0007e80000000800 */
[----:B0-----:R0:W5:Y:S04]  /*3680*/  MUFU.EX2 R120, R21 ;  /* 0x0000001500787308 */ /* 0x0011680000000800 */
[----:B------:R-:W-:Y:S01]  /*3690*/  MUFU.SIN R135, R23 ;  /* 0x0000001700877308 */ /* 0x000fe20000000400 */
[C---:B---3--:R-:W-:Y:S01]  /*36a0*/  FMUL.FTZ R20, R103.reuse, R62 ;  /* 0x0000003e67147220 */ /* 0x048fe20000410000 */
[----:B0-----:R-:W-:-:S06]  /*36b0*/  FMUL.FTZ R21, R103, R78 ;  /* 0x0000004e67157220 */ /* 0x001fcc0000410000 */
[----:B------:R0:W-:Y:S01]  /*36c0*/  MUFU.COS R137, R23 ;  /* 0x0000001700897308 */ /* 0x0001e20000000000 */
[----:B------:R-:W-:Y:S01]  /*36d0*/  FMUL.RZ R130, R21, 0.15915493667125701904 ;  /* 0x3e22f98315827820 */ /* 0x000fe2000040c000 */
[----:B------:R-:W-:-:S06]  /*36e0*/  FMUL.FTZ R21, R117, R78 ;  /* 0x0000004e75157220 */ /* 0x000fcc0000410000 */
[----:B------:R3:W-:Y:S01]  /*36f0*/  MUFU.EX2 R124, R22 ;  /* 0x00000016007c7308 */ /* 0x0007e20000000800 */
[----:B0-----:R-:W-:Y:S01]  /*3700*/  FMUL.RZ R23, R20, 0.15915493667125701904 ;  /* 0x3e22f98314177820 */ /* 0x001fe2000040c000 */
[----:B------:R-:W-:Y:S02]  /*3710*/  FMUL.FTZ R20, R117, R62 ;  /* 0x0000003e75147220 */ /* 0x000fe40000410000 */
[----:B------:R-:W-:Y:S04]  /*3720*/  MUFU.EX2 R128, R21 ;  /* 0x0000001500807308 */ /* 0x000fe80000000800 */
[----:B------:R-:W-:Y:S01]  /*3730*/  MUFU.SIN R147, R23 ;  /* 0x0000001700937308 */ /* 0x000fe20000000400 */
[----:B---3--:R-:W-:-:S04]  /*3740*/  FMUL.FTZ R22, R103, R68 ;  /* 0x0000004467167220 */ /* 0x008fc80000410000 */
[----:B------:R-:W-:-:S03]  /*3750*/  FMUL.RZ R134, R22, 0.15915493667125701904 ;  /* 0x3e22f98316867820 */ /* 0x000fc6000040c000 */
[----:B------:R0:W-:Y:S08]  /*3760*/  MUFU.COS R149, R23 ;  /* 0x0000001700957308 */ /* 0x0001f00000000000 */
[----:B------:R0:W3:Y:S01]  /*3770*/  MUFU.EX2 R126, R20 ;  /* 0x00000014007e7308 */ /* 0x0000e20000000800 */
[----:B------:R-:W-:-:S03]  /*3780*/  NOP ;  /* 0x0000000000007918 */ /* 0x000fc60000000000 */
[----:B------:R-:W-:Y:S01]  /*3790*/  MUFU.SIN R139, R102 ;  /* 0x00000066008b7308 */ /* 0x000fe20000000400 */
[----:B0-----:R-:W0:Y:S07]  /*37a0*/  LDS.128 R20, [R100] ;  /* 0x0000000064147984 */ /* 0x001e2e0000000c00 */
[----:B------:R1:W3:Y:S08]  /*37b0*/  MUFU.COS R141, R102 ;  /* 0x00000066008d7308 */ /* 0x0002f00000000000 */
[----:B------:R-:W-:Y:S01]  /*37c0*/  MUFU.SIN R155, R134 ;  /* 0x00000086009b7308 */ /* 0x000fe20000000400 */
[----:B-1----:R-:W-:-:S04]  /*37d0*/  FMUL.FTZ R102, R103, R80 ;  /* 0x0000005067667220 */ /* 0x002fc80000410000 */
[----:B------:R-:W-:Y:S01]  /*37e0*/  FMUL.RZ R6, R102, 0.15915493667125701904 ;  /* 0x3e22f98366067820 */ /* 0x000fe2000040c000 */
[C---:B------:R-:W-:Y:S01]  /*37f0*/  FMUL.FTZ R102, R104.reuse, R107 ;  /* 0x0000006b68667220 */ /* 0x040fe20000410000 */
[----:B------:R-:W-:Y:S01]  /*3800*/  FMUL.FTZ R104, R104, R105 ;  /* 0x0000006968687220 */ /* 0x000fe20000410000 */
[----:B------:R1:W-:Y:S01]  /*3810*/  MUFU.COS R157, R134 ;  /* 0x00000086009d7308 */ /* 0x0003e20000000000 */
[C---:B--2---:R-:W-:Y:S01]  /*3820*/  FMUL.FTZ R105, R106.reuse, R111 ;  /* 0x0000006f6a697220 */ /* 0x044fe20000410000 */
[----:B------:R-:W-:Y:S01]  /*3830*/  FMUL.FTZ R107, R106, R109 ;  /* 0x0000006d6a6b7220 */ /* 0x000fe20000410000 */
[----:B----4-:R-:W-:Y:S01]  /*3840*/  FMUL.FTZ R106, R108, R115 ;  /* 0x000000736c6a7220 */ /* 0x010fe20000410000 */
[----:B-----5:R-:W-:Y:S01]  /*3850*/  FMUL.FTZ R115, R116, R133 ;  /* 0x0000008574737220 */ /* 0x020fe20000410000 */
[C---:B------:R-:W-:Y:S01]  /*3860*/  FMUL.FTZ R109, R110.reuse, R121 ;  /* 0x000000796e6d7220 */ /* 0x040fe20000410000 */
[----:B------:R-:W-:Y:S01]  /*3870*/  FMUL.FTZ R110, R110, R119 ;  /* 0x000000776e6e7220 */ /* 0x000fe20000410000 */
[C---:B------:R-:W-:Y:S01]  /*3880*/  FMUL.FTZ R111, R112.reuse, R125 ;  /* 0x0000007d706f7220 */ /* 0x040fe20000410000 */
[----:B------:R0:W2:Y:S01]  /*3890*/  MUFU.EX2 R9, R4 ;  /* 0x0000000400097308 */ /* 0x0000a20000000800 */
[----:B------:R-:W-:Y:S01]  /*38a0*/  FMUL.FTZ R112, R112, R123 ;  /* 0x0000007b70707220 */ /* 0x000fe20000410000 */
[C---:B---3--:R-:W-:Y:S01]  /*38b0*/  FMUL.FTZ R119, R120.reuse, R141 ;  /* 0x0000008d78777220 */ /* 0x048fe20000410000 */
[----:B------:R-:W-:Y:S01]  /*38c0*/  FMUL.FTZ R121, R120, R139 ;  /* 0x0000008b78797220 */ /* 0x000fe20000410000 */
[----:B-1----:R1:W-:Y:S01]  /*38d0*/  MUFU.EX2 R134, R5 ;  /* 0x0000000500867308 */ /* 0x0023e20000000800 */
[C---:B------:R-:W-:Y:S01]  /*38e0*/  FMUL.FTZ R120, R126.reuse, R149 ;  /* 0x000000957e787220 */ /* 0x040fe20000410000 */
[----:B------:R-:W-:Y:S01]  /*38f0*/  FMUL.FTZ R123, R126, R147 ;  /* 0x000000937e7b7220 */ /* 0x000fe20000410000 */
[----:B------:R-:W-:Y:S01]  /*3900*/  FMUL.FTZ R108, R108, R113 ;  /* 0x000000716c6c7220 */ /* 0x000fe20000410000 */
[----:B------:R-:W-:Y:S01]  /*3910*/  MUFU.SIN R12, R6 ;  /* 0x00000006000c7308 */ /* 0x000fe20000000400 */
[----:B------:R-:W-:Y:S01]  /*3920*/  FMUL.FTZ R113, R114, R129 ;  /* 0x0000008172717220 */ /* 0x000fe20000410000 */
[----:B0-----:R-:W-:Y:S01]  /*3930*/  PRMT R4, R20, 0x7632, R4 ;  /* 0x0000763214047816 */ /* 0x001fe20000000004 */
[----:B------:R-:W-:Y:S01]  /*3940*/  FMUL.FTZ R114, R114, R127 ;  /* 0x0000007f72727220 */ /* 0x000fe20000410000 */
[----:B------:R-:W-:Y:S01]  /*3950*/  SHF.L.U32 R20, R20, 0x10, RZ ;  /* 0x0000001014147819 */ /* 0x000fe200000006ff */
[----:B-1----:R-:W-:Y:S01]  /*3960*/  FMUL.FTZ R5, R103, R82 ;  /* 0x0000005267057220 */ /* 0x002fe20000410000 */
[----:B------:R-:W-:Y:S01]  /*3970*/  SHF.L.U32 R4, R4, 0x10, RZ ;  /* 0x0000001004047819 */ /* 0x000fe200000006ff */
[----:B------:R-:W-:Y:S01]  /*3980*/  FMUL.FTZ R116, R116, R131 ;  /* 0x0000008374747220 */ /* 0x000fe20000410000 */
[----:B------:R0:W2:Y:S01]  /*3990*/  MUFU.COS R14, R6 ;  /* 0x00000006000e7308 */ /* 0x0000a20000000000 */
[----:B------:R-:W-:Y:S01]  /*39a0*/  FMUL.RZ R133, R5, 0.15915493667125701904 ;  /* 0x3e22f98305857820 */ /* 0x000fe2000040c000 */
[----:B------:R-:W-:Y:S01]  /*39b0*/  PRMT R5, R21, 0x7632, R5 ;  /* 0x0000763215057816 */ /* 0x000fe20000000005 */
[C---:B------:R-:W-:Y:S01]  /*39c0*/  FMUL.FTZ R126, R99.reuse, R4 ;  /* 0x00000004637e7220 */ /* 0x040fe20000410000 */
[----:B------:R-:W-:Y:S01]  /*39d0*/  FMUL.FTZ R20, R99, R20 ;  /* 0x0000001463147220 */ /* 0x000fe20000410000 */
[----:B------:R-:W-:-:S02]  /*39e0*/  SHF.L.U32 R8, R21, 0x10, RZ ;  /* 0x0000001015087819 */ /* 0x000fc400000006ff */
[----:B------:R-:W-:Y:S01]  /*39f0*/  SHF.L.U32 R10, R5, 0x10, RZ ;  /* 0x00000010050a7819 */ /* 0x000fe200000006ff */
[----:B------:R-:W-:Y:S01]  /*3a00*/  MUFU.SIN R143, R122 ;  /* 0x0000007a008f7308 */ /* 0x000fe20000000400 */
[----:B0-----:R-:W-:Y:S01]  /*3a10*/  FMUL.FTZ R6, R103, R72 ;  /* 0x0000004867067220 */ /* 0x001fe20000410000 */
[-C--:B------:R-:W-:Y:S01]  /*3a20*/  FMUL.FTZ R15, R126, R107.reuse ;  /* 0x0000006b7e0f7220 */ /* 0x080fe20000410000 */
[----:B------:R-:W-:Y:S01]  /*3a30*/  FMUL.FTZ R17, R20, R107 ;  /* 0x0000006b14117220 */ /* 0x000fe20000410000 */
[C---:B------:R-:W-:Y:S01]  /*3a40*/  FMUL.FTZ R21, R97.reuse, R8 ;  /* 0x0000000861157220 */ /* 0x040fe20000410000 */
[----:B------:R-:W-:Y:S01]  /*3a50*/  FMUL.RZ R16, R6, 0.15915493667125701904 ;  /* 0x3e22f98306107820 */ /* 0x000fe2000040c000 */
[----:B------:R-:W-:Y:S01]  /*3a60*/  FMUL.FTZ R127, R97, R10 ;  /* 0x0000000a617f7220 */ /* 0x000fe20000410000 */
[----:B------:R-:W-:Y:S01]  /*3a70*/  FFMA.FTZ R18, R126, R105, R17 ;  /* 0x000000697e127223 */ /* 0x000fe20000010011 */
[----:B------:R0:W-:Y:S01]  /*3a80*/  MUFU.COS R145, R122 ;  /* 0x0000007a00917308 */ /* 0x0001e20000000000 */
[----:B------:R-:W-:Y:S01]  /*3a90*/  PRMT R8, R22, 0x7632, R8 ;  /* 0x0000763216087816 */ /* 0x000fe20000000008 */
[----:B--2---:R-:W-:Y:S01]  /*3aa0*/  FMUL.FTZ R129, R9, R14 ;  /* 0x0000000e09817220 */ /* 0x004fe20000410000 */
[----:B------:R-:W-:Y:S01]  /*3ab0*/  FADD.FTZ R17, R127, R18 ;  /* 0x000000127f117221 */ /* 0x000fe20000010000 */
[----:B------:R-:W-:Y:S01]  /*3ac0*/  FMUL.FTZ R131, R9, R12 ;  /* 0x0000000c09837220 */ /* 0x000fe20000410000 */
[----:B------:R-:W-:Y:S01]  /*3ad0*/  SHF.L.U32 R8, R8, 0x10, RZ ;  /* 0x0000001008087819 */ /* 0x000fe200000006ff */
[----:B------:R-:W-:Y:S01]  /*3ae0*/  FMUL.FTZ R9, R104, R107 ;  /* 0x0000006b68097220 */ /* 0x000fe20000410000 */
[----:B------:R-:W-:Y:S01]  /*3af0*/  FMUL.FTZ R19, R108, R17 ;  /* 0x000000116c137220 */ /* 0x000fe20000410000 */
[----:B------:R-:W1:Y:S01]  /*3b00*/  MUFU.SIN R151, R130 ;  /* 0x0000008200977308 */ /* 0x000e620000000400 */
[----:B0-----:R-:W-:Y:S01]  /*3b10*/  FMUL.FTZ R122, R117, R68 ;  /* 0x00000044757a7220 */ /* 0x001fe20000410000 */
[C---:B------:R-:W-:Y:S01]  /*3b20*/  FMUL.FTZ R117, R118.reuse, R137 ;  /* 0x0000008976757220 */ /* 0x040fe20000410000 */
[----:B------:R-:W-:Y:S01]  /*3b30*/  SHF.L.U32 R136, R23, 0x10, RZ ;  /* 0x0000001017887819 */ /* 0x000fe200000006ff */
[----:B------:R-:W-:-:S04]  /*3b40*/  FMUL.FTZ R118, R118, R135 ;  /* 0x0000008776767220 */ /* 0x000fc80000410000 */
[----:B------:R0:W-:Y:S01]  /*3b50*/  MUFU.EX2 R137, R7 ;  /* 0x0000000700897308 */ /* 0x0001e20000000800 */
[----:B------:R-:W-:-:S03]  /*3b60*/  FMUL.FTZ R136, R93, R136 ;  /* 0x000000885d887220 */ /* 0x000fc60000410000 */
[----:B------:R2:W3:Y:S01]  /*3b70*/  MUFU.COS R153, R130 ;  /* 0x0000008200997308 */ /* 0x0004e20000000000 */
[----:B0-----:R-:W0:Y:S01]  /*3b80*/  LDS.128 R4, [R100+0x10] ;  /* 0x0000100064047984 */ /* 0x001e220000000c00 */
[----:B-1----:R-:W-:-:S06]  /*3b90*/  FMUL.FTZ R125, R128, R151 ;  /* 0x00000097807d7220 */ /* 0x002fcc0000410000 */
[----:B------:R1:W4:Y:S01]  /*3ba0*/  MUFU.EX2 R132, R122 ;  /* 0x0000007a00847308 */ /* 0x0003220000000800 */
[----:B--2---:R-:W-:-:S03]  /*3bb0*/  SHF.L.U32 R130, R22, 0x10, RZ ;  /* 0x0000001016827819 */ /* 0x004fc600000006ff */
[----:B------:R-:W-:Y:S02]  /*3bc0*/  MUFU.SIN R11, R16 ;  /* 0x00000010000b7308 */ /* 0x000fe40000000400 */
[----:B------:R-:W-:Y:S01]  /*3bd0*/  FMUL.FTZ R130, R95, R130 ;  /* 0x000000825f827220 */ /* 0x000fe20000410000 */
[----:B-1----:R-:W-:Y:S01]  /*3be0*/  FMUL.FTZ R122, R124, R145 ;  /* 0x000000917c7a7220 */ /* 0x002fe20000410000 */
[----:B---3--:R-:W-:Y:S01]  /*3bf0*/  FMUL.FTZ R103, R128, R153 ;  /* 0x0000009980677220 */ /* 0x008fe20000410000 */
[----:B------:R-:W-:-:S03]  /*3c00*/  FMUL.FTZ R124, R124, R143 ;  /* 0x0000008f7c7c7220 */ /* 0x000fc60000410000 */
[----:B------:R1:W2:Y:S01]  /*3c10*/  MUFU.COS R13, R16 ;  /* 0x00000010000d7308 */ /* 0x0002a20000000000 */
[C---:B----4-:R-:W-:Y:S01]  /*3c20*/  FMUL.FTZ R22, R132.reuse, R157 ;  /* 0x0000009d84167220 */ /* 0x050fe20000410000 */
[----:B------:R-:W-:Y:S01]  /*3c30*/  FMUL.FTZ R128, R132, R155 ;  /* 0x0000009b84807220 */ /* 0x000fe20000410000 */
[----:B------:R-:W-:Y:S01]  /*3c40*/  FMUL.FTZ R132, R95, R8 ;  /* 0x000000085f847220 */ /* 0x000fe20000410000 */
[----:B------:R-:W-:-:S04]  /*3c50*/  PRMT R8, R23, 0x7632, R8 ;  /* 0x0000763217087816 */ /* 0x000fc80000000008 */
[----:B------:R-:W-:Y:S01]  /*3c60*/  MUFU.SIN R10, R133 ;  /* 0x00000085000a7308 */ /* 0x000fe20000000400 */
[----:B-1----:R-:W-:Y:S01]  /*3c70*/  FFMA.FTZ R16, R20, R105, -R15 ;  /* 0x0000006914107223 */ /* 0x002fe2000001080f */
[----:B------:R-:W-:-:S03]  /*3c80*/  SHF.L.U32 R8, R8, 0x10, RZ ;  /* 0x0000001008087819 */ /* 0x000fc600000006ff */
[----:B------:R-:W-:-:S04]  /*3c90*/  FADD.FTZ R15, R21, R16 ;  /* 0x00000010150f7221 */ /* 0x000fc80000010000 */
[-C--:B------:R-:W-:Y:S01]  /*3ca0*/  FMUL.FTZ R16, R108, R15.reuse ;  /* 0x0000000f6c107220 */ /* 0x080fe20000410000 */
[----:B------:R-:W-:Y:S01]  /*3cb0*/  FFMA.FTZ R19, R106, R15, -R19 ;  /* 0x0000000f6a137223 */ /* 0x000fe20000010813 */
[C---:B--2---:R-:W-:Y:S01]  /*3cc0*/  FMUL.FTZ R23, R134.reuse, R13 ;  /* 0x0000000d86177220 */ /* 0x044fe20000410000 */
[----:B------:R-:W-:Y:S01]  /*3cd0*/  FMUL.FTZ R134, R134, R11 ;  /* 0x0000000b86867220 */ /* 0x000fe20000410000 */
[----:B------:R-:W-:Y:S01]  /*3ce0*/  FFMA.FTZ R17, R106, R17, R16 ;  /* 0x000000116a117223 */ /* 0x000fe20000010010 */
[----:B------:R-:W-:Y:S01]  /*3cf0*/  FADD.FTZ R19, R130, R19 ;  /* 0x0000001382137221 */ /* 0x000fe20000010000 */
[----:B------:R1:W2:Y:S01]  /*3d00*/  MUFU.COS R16, R133 ;  /* 0x0000008500107308 */ /* 0x0002a20000000000 */
[----:B------:R-:W-:Y:S01]  /*3d10*/  FMUL.FTZ R11, R102, R107 ;  /* 0x0000006b660b7220 */ /* 0x000fe20000410000 */
[----:B------:R-:W-:Y:S01]  /*3d20*/  FADD.FTZ R17, R132, R17 ;  /* 0x0000001184117221 */ /* 0x000fe20000010000 */
[----:B------:R-:W-:Y:S01]  /*3d30*/  FMUL.FTZ R14, R110, R19 ;  /* 0x000000136e0e7220 */ /* 0x000fe20000410000 */
[----:B0-----:R-:W-:Y:S01]  /*3d40*/  SHF.L.U32 R138, R4, 0x10, RZ ;  /* 0x00000010048a7819 */ /* 0x001fe200000006ff */
[----:B------:R-:W-:Y:S01]  /*3d50*/  FFMA.FTZ R15, R104, R105, R11 ;  /* 0x00000069680f7223 */ /* 0x000fe2000001000b */
[-C--:B------:R-:W-:Y:S01]  /*3d60*/  FMUL.FTZ R12, R110, R17.reuse ;  /* 0x000000116e0c7220 */ /* 0x080fe20000410000 */
[----:B------:R-:W-:Y:S01]  /*3d70*/  FFMA.FTZ R14, R109, R17, R14 ;  /* 0x000000116d0e7223 */ /* 0x000fe2000001000e */
[----:B------:R-:W-:Y:S01]  /*3d80*/  FFMA.FTZ R13, R102, R105, -R9 ;  /* 0x00000069660d7223 */ /* 0x000fe20000010809 */
[----:B-1----:R-:W-:Y:S01]  /*3d90*/  FMUL.FTZ R133, R93, R8 ;  /* 0x000000085d857220 */ /* 0x002fe20000410000 */
[----:B------:R-:W-:Y:S01]  /*3da0*/  FFMA.FTZ R19, R109, R19, -R12 ;  /* 0x000000136d137223 */ /* 0x000fe2000001080c */
[----:B------:R-:W-:Y:S01]  /*3db0*/  PRMT R8, R4, 0x7632, R8 ;  /* 0x0000763204087816 */ /* 0x000fe20000000008 */
[----:B------:R-:W-:Y:S01]  /*3dc0*/  FMUL.FTZ R138, R91, R138 ;  /* 0x0000008a5b8a7220 */ /* 0x000fe20000410000 */
[----:B------:R-:W-:Y:S01]  /*3dd0*/  FADD.FTZ R14, R133, R14 ;  /* 0x0000000e850e7221 */ /* 0x000fe20000010000 */
[----:B------:R-:W-:Y:S01]  /*3de0*/  FADD.FTZ R19, R136, R19 ;  /* 0x0000001388137221 */ /* 0x000fe20000010000 */
[----:B------:R-:W-:Y:S01]  /*3df0*/  SHF.L.U32 R4, R8, 0x10, RZ ;  /* 0x0000001008047819 */ /* 0x000fe200000006ff */
[----:B------:R-:W-:Y:S01]  /*3e00*/  FMUL.FTZ R17, R108, R15 ;  /* 0x0000000f6c117220 */ /* 0x000fe20000410000 */
[C---:B------:R-:W-:Y:S01]  /*3e10*/  FMUL.FTZ R12, R112.reuse, R14 ;  /* 0x0000000e700c7220 */ /* 0x040fe20000410000 */
[C---:B--2---:R-:W-:Y:S01]  /*3e20*/  FMUL.FTZ R135, R137.reuse, R16 ;  /* 0x0000001089877220 */ /* 0x044fe20000410000 */
[----:B------:R-:W-:Y:S01]  /*3e30*/  FMUL.FTZ R137, R137, R10 ;  /* 0x0000000a89897220 */ /* 0x000fe20000410000 */
[-C--:B------:R-:W-:Y:S01]  /*3e40*/  FMUL.FTZ R10, R112, R19.reuse ;  /* 0x00000013700a7220 */ /* 0x080fe20000410000 */
[----:B------:R-:W-:Y:S01]  /*3e50*/  FFMA.FTZ R141, R111, R19, -R12 ;  /* 0x000000136f8d7223 */ /* 0x000fe2000001080c */
[----:B------:R-:W-:Y:S01]  /*3e60*/  FMUL.FTZ R139, R91, R4 ;  /* 0x000000045b8b7220 */ /* 0x000fe20000410000 */
[----:B------:R-:W-:Y:S01]  /*3e70*/  PRMT R4, R5, 0x7632, R4 ;  /* 0x0000763205047816 */ /* 0x000fe20000000004 */
[----:B------:R-:W-:Y:S01]  /*3e80*/  FFMA.FTZ R14, R111, R14, R10 ;  /* 0x0000000e6f0e7223 */ /* 0x000fe2000001000a */
[----:B------:R-:W-:Y:S01]  /*3e90*/  FADD.FTZ R141, R138, R141 ;  /* 0x0000008d8a8d7221 */ /* 0x000fe20000010000 */
[----:B------:R-:W0:Y:S01]  /*3ea0*/  LDS.128 R8, [R100+0x20] ;  /* 0x0000200064087984 */ /* 0x000e220000000c00 */
[-C--:B------:R-:W-:Y:S01]  /*3eb0*/  FFMA.FTZ R17, R106, R13.reuse, -R17 ;  /* 0x0000000d6a117223 */ /* 0x080fe20000010811 */
[----:B------:R-:W-:Y:S01]  /*3ec0*/  FADD.FTZ R14, R139, R14 ;  /* 0x0000000e8b0e7221 */ /* 0x000fe20000010000 */
[----:B------:R-:W-:Y:S01]  /*3ed0*/  FMUL.FTZ R13, R108, R13 ;  /* 0x0000000d6c0d7220 */ /* 0x000fe20000410000 */
[----:B------:R-:W-:Y:S01]  /*3ee0*/  FMUL.FTZ R16, R114, R141 ;  /* 0x0000008d72107220 */ /* 0x000fe20000410000 */
[----:B------:R-:W-:Y:S01]  /*3ef0*/  SHF.L.U32 R140, R4, 0x10, RZ ;  /* 0x00000010048c7819 */ /* 0x000fe200000006ff */
[-C--:B------:R-:W-:Y:S01]  /*3f00*/  FMUL.FTZ R12, R114, R14.reuse ;  /* 0x0000000e720c7220 */ /* 0x080fe20000410000 */
[----:B------:R-:W-:Y:S01]  /*3f10*/  SHF.L.U32 R4, R5, 0x10, RZ ;  /* 0x0000001005047819 */ /* 0x000fe200000006ff */
[----:B------:R-:W-:Y:S01]  /*3f20*/  FFMA.FTZ R13, R106, R15, R13 ;  /* 0x0000000f6a0d7223 */ /* 0x000fe2000001000d */
[C---:B------:R-:W-:Y:S01]  /*3f30*/  FFMA.FTZ R15, R113.reuse, R14, R16 ;  /* 0x0000000e710f7223 */ /* 0x040fe20000010010 */
[----:B------:R-:W-:Y:S01]  /*3f40*/  FFMA.FTZ R16, R113, R141, -R12 ;  /* 0x0000008d71107223 */ /* 0x000fe2000001080c */
[C---:B------:R-:W-:Y:S01]  /*3f50*/  FMUL.FTZ R140, R89.reuse, R140 ;  /* 0x0000008c598c7220 */ /* 0x040fe20000410000 */
[----:B------:R-:W-:Y:S01]  /*3f60*/  FMUL.FTZ R141, R89, R4 ;  /* 0x00000004598d7220 */ /* 0x000fe20000410000 */
[----:B------:R-:W-:Y:S01]  /*3f70*/  FMUL.FTZ R14, R110, R17 ;  /* 0x000000116e0e7220 */ /* 0x000fe20000410000 */
[----:B------:R-:W-:Y:S01]  /*3f80*/  PRMT R4, R6, 0x7632, R4 ;  /* 0x0000763206047816 */ /* 0x000fe20000000004 */
[----:B------:R-:W-:Y:S01]  /*3f90*/  FADD.FTZ R15, R140, R15 ;  /* 0x0000000f8c0f7221 */ /* 0x000fe20000010000 */
[----:B------:R-:W-:Y:S01]  /*3fa0*/  FADD.FTZ R16, R141, R16 ;  /* 0x000000108d107221 */ /* 0x000fe20000010000 */
[-C--:B------:R-:W-:Y:S01]  /*3fb0*/  FMUL.FTZ R12, R110, R13.reuse ;  /* 0x0000000d6e0c7220 */ /* 0x080fe20000410000 */
[C---:B------:R-:W-:Y:S01]  /*3fc0*/  FFMA.FTZ R14, R109.reuse, R13, R14 ;  /* 0x0000000d6d0e7223 */ /* 0x040fe2000001000e */
[----:B------:R-:W-:Y:S01]  /*3fd0*/  SHF.L.U32 R142, R6, 0x10, RZ ;  /* 0x00000010068e7819 */ /* 0x000fe200000006ff */
[----:B------:R-:W-:Y:S01]  /*3fe0*/  FMUL.FTZ R18, R116, R15 ;  /* 0x0000000f74127220 */ /* 0x000fe20000410000 */
[----:B------:R-:W-:Y:S01]  /*3ff0*/  SHF.L.U32 R4, R4, 0x10, RZ ;  /* 0x0000001004047819 */ /* 0x000fe200000006ff */
[----:B------:R-:W-:Y:S01]  /*4000*/  FMUL.FTZ R144, R116, R16 ;  /* 0x0000001074907220 */ /* 0x000fe20000410000 */
[----:B------:R-:W-:Y:S01]  /*4010*/  FFMA.FTZ R12, R109, R17, -R12 ;  /* 0x000000116d0c7223 */ /* 0x000fe2000001080c */
[C---:B------:R-:W-:Y:S01]  /*4020*/  FMUL.FTZ R6, R112.reuse, R14 ;  /* 0x0000000e70067220 */ /* 0x040fe20000410000 */
[----:B------:R-:W-:Y:S01]  /*4030*/  FFMA.FTZ R5, R115, R16, -R18 ;  /* 0x0000001073057223 */ /* 0x000fe20000010812 */
        /* <DEDUP_REMOVED lines=10> */
[----:B------:R-:W-:Y:S01]  /*40e0*/  FMUL.FTZ R14, R118, R13 ;  /* 0x0000000d760e7220 */ /* 0x000fe20000410000 */
[----:B------:R-:W-:-:S02]  /*40f0*/  SHF.L.U32 R144, R4, 0x10, RZ ;  /* 0x0000001004907819 */ /* 0x000fc400000006ff */
[----:B------:R-:W-:Y:S01]  /*4100*/  SHF.L.U32 R4, R7, 0x10, RZ ;  /* 0x0000001007047819 */ /* 0x000fe200000006ff */
[C---:B------:R-:W-:Y:S01]  /*4110*/  FFMA.FTZ R13, R117.reuse, R13, R16 ;  /* 0x0000000d750d7223 */ /* 0x040fe20000010010 */
[----:B------:R-:W-:Y:S01]  /*4120*/  FFMA.FTZ R16, R117, R5, -R14 ;  /* 0x0000000575107223 */ /* 0x000fe2000001080e */
[----:B------:R-:W-:Y:S01]  /*4130*/  FMUL.FTZ R14, R114, R12 ;  /* 0x0000000c720e7220 */ /* 0x000fe20000410000 */
[C---:B------:R-:W-:Y:S01]  /*4140*/  FMUL.FTZ R144, R85.reuse, R144 ;  /* 0x0000009055907220 */ /* 0x040fe20000410000 */
[----:B------:R-:W-:Y:S01]  /*4150*/  FMUL.FTZ R145, R85, R4 ;  /* 0x0000000455917220 */ /* 0x000fe20000410000 */
[----:B0-----:R-:W-:Y:S01]  /*4160*/  PRMT R5, R8, 0x7632, R5 ;  /* 0x0000763208057816 */ /* 0x001fe20000000005 */
[-C--:B------:R-:W-:Y:S01]  /*4170*/  FFMA.FTZ R14, R113, R6.reuse, -R14 ;  /* 0x00000006710e7223 */ /* 0x080fe2000001080e */
[----:B------:R-:W-:Y:S01]  /*4180*/  FADD.FTZ R18, R144, R13 ;  /* 0x0000000d90127221 */ /* 0x000fe20000010000 */
[----:B------:R-:W-:Y:S01]  /*4190*/  FMUL.FTZ R6, R114, R6 ;  /* 0x0000000672067220 */ /* 0x000fe20000410000 */
[----:B------:R-:W-:Y:S01]  /*41a0*/  SHF.L.U32 R146, R8, 0x10, RZ ;  /* 0x0000001008927819 */ /* 0x000fe200000006ff */
[----:B------:R-:W-:Y:S01]  /*41b0*/  FADD.FTZ R16, R145, R16 ;  /* 0x0000001091107221 */ /* 0x000fe20000010000 */
[----:B------:R-:W-:Y:S01]  /*41c0*/  FMUL.FTZ R8, R121, R18 ;  /* 0x0000001279087220 */ /* 0x000fe20000410000 */
[----:B------:R-:W-:Y:S01]  /*41d0*/  FFMA.FTZ R6, R113, R12, R6 ;  /* 0x0000000c71067223 */ /* 0x000fe20000010006 */
[----:B------:R-:W-:Y:S01]  /*41e0*/  SHF.L.U32 R4, R5, 0x10, RZ ;  /* 0x0000001005047819 */ /* 0x000fe200000006ff */
[-C--:B------:R-:W-:Y:S01]  /*41f0*/  FMUL.FTZ R7, R121, R16.reuse ;  /* 0x0000001079077220 */ /* 0x080fe20000410000 */
        /* <DEDUP_REMOVED lines=16> */
[----:B------:R-:W-:Y:S01]  /*4300*/  FFMA.FTZ R18, R122, R5, -R6 ;  /* 0x000000057a127223 */ /* 0x000fe20000010806 */
[----:B------:R-:W-:Y:S01]  /*4310*/  SHF.L.U32 R8, R9, 0x10, RZ ;  /* 0x0000001009087819 */ /* 0x000fe200000006ff */
[----:B------:R-:W0:Y:S01]  /*4320*/  LDS.128 R4, [R100+0x30] ;  /* 0x0000300064047984 */ /* 0x000e220000000c00 */
[C---:B------:R-:W-:Y:S01]  /*4330*/  FMUL.FTZ R148, R81.reuse, R148 ;  /* 0x0000009451947220 */ /* 0x040fe20000410000 */
[----:B------:R-:W-:Y:S01]  /*4340*/  FMUL.FTZ R9, R118, R12 ;  /* 0x0000000c76097220 */ /* 0x000fe20000410000 */
[----:B------:R-:W-:Y:S01]  /*4350*/  SHF.L.U32 R150, R10, 0x10, RZ ;  /* 0x000000100a967819 */ /* 0x000fe200000006ff */
[----:B------:R-:W-:Y:S01]  /*4360*/  FMUL.FTZ R149, R81, R8 ;  /* 0x0000000851957220 */ /* 0x000fe20000410000 */
[----:B------:R-:W-:Y:S01]  /*4370*/  FADD.FTZ R13, R148, R13 ;  /* 0x0000000d940d7221 */ /* 0x000fe20000010000 */
[----:B------:R-:W-:Y:S01]  /*4380*/  PRMT R8, R10, 0x7632, R8 ;  /* 0x000076320a087816 */ /* 0x000fe20000000008 */
[----:B------:R-:W-:Y:S01]  /*4390*/  FFMA.FTZ R14, R117, R14, R9 ;  /* 0x0000000e750e7223 */ /* 0x000fe20000010009 */
[----:B------:R-:W-:Y:S01]  /*43a0*/  FADD.FTZ R18, R149, R18 ;  /* 0x0000001295127221 */ /* 0x000fe20000010000 */
[-C--:B------:R-:W-:Y:S01]  /*43b0*/  FMUL.FTZ R9, R123, R13.reuse ;  /* 0x0000000d7b097220 */ /* 0x080fe20000410000 */
[----:B------:R-:W-:Y:S01]  /*43c0*/  FFMA.FTZ R16, R117, R12, -R16 ;  /* 0x0000000c75107223 */ /* 0x000fe20000010810 */
[----:B------:R-:W-:Y:S01]  /*43d0*/  SHF.L.U32 R8, R8, 0x10, RZ ;  /* 0x0000001008087819 */ /* 0x000fe200000006ff */
[----:B------:R-:W-:Y:S01]  /*43e0*/  FMUL.FTZ R12, R123, R18 ;  /* 0x000000127b0c7220 */ /* 0x000fe20000410000 */
        /* <DEDUP_REMOVED lines=8> */
[----:B------:R-:W-:Y:S01]  /*4470*/  FADD.FTZ R12, R151, R12 ;  /* 0x0000000c970c7221 */ /* 0x000fe20000010000 */
[----:B------:R-:W-:Y:S01]  /*4480*/  FMUL.FTZ R16, R121, R16 ;  /* 0x0000001079107220 */ /* 0x000fe20000410000 */
[----:B------:R-:W-:Y:S01]  /*4490*/  SHF.L.U32 R152, R8, 0x10, RZ ;  /* 0x0000001008987819 */ /* 0x000fe200000006ff */
[C---:B------:R-:W-:Y:S01]  /*44a0*/  FMUL.FTZ R18, R125.reuse, R10 ;  /* 0x0000000a7d127220 */ /* 0x040fe20000410000 */
[----:B------:R-:W-:Y:S01]  /*44b0*/  FMUL.FTZ R15, R125, R12 ;  /* 0x0000000c7d0f7220 */ /* 0x000fe20000410000 */
[----:B------:R-:W-:Y:S01]  /*44c0*/  FFMA.FTZ R13, R119, R14, R16 ;  /* 0x0000000e770d7223 */ /* 0x000fe20000010010 */
[----:B------:R-:W-:Y:S01]  /*44d0*/  SHF.L.U32 R8, R11, 0x10, RZ ;  /* 0x000000100b087819 */ /* 0x000fe200000006ff */
[----:B------:R-:W-:Y:S01]  /*44e0*/  FFMA.FTZ R17, R103, R12, R18 ;  /* 0x0000000c67117223 */ /* 0x000fe20000010012 */
[----:B------:R-:W-:Y:S01]  /*44f0*/  FMUL.FTZ R152, R75, R152 ;  /* 0x000000984b987220 */ /* 0x000fe20000410000 */
[----:B------:R-:W-:Y:S01]  /*4500*/  FFMA.FTZ R12, R103, R10, -R15 ;  /* 0x0000000a670c7223 */ /* 0x000fe2000001080f */
[C---:B------:R-:W-:Y:S01]  /*4510*/  FMUL.FTZ R11, R124.reuse, R13 ;  /* 0x0000000d7c0b7220 */ /* 0x040fe20000410000 */
[-C--:B------:R-:W-:Y:S01]  /*4520*/  FMUL.FTZ R10, R124, R9.reuse ;  /* 0x000000097c0a7220 */ /* 0x080fe20000410000 */
[----:B------:R-:W-:Y:S01]  /*4530*/  FMUL.FTZ R153, R75, R8 ;  /* 0x000000084b997220 */ /* 0x000fe20000410000 */
[----:B------:R-:W-:Y:S01]  /*4540*/  FADD.FTZ R17, R152, R17 ;  /* 0x0000001198117221 */ /* 0x000fe20000010000 */
[C---:B------:R-:W-:Y:S01]  /*4550*/  FFMA.FTZ R11, R122.reuse, R9, -R11 ;  /* 0x000000097a0b7223 */ /* 0x040fe2000001080b */
[----:B------:R-:W-:Y:S01]  /*4560*/  FFMA.FTZ R10, R122, R13, R10 ;  /* 0x0000000d7a0a7223 */ /* 0x000fe2000001000a */
[----:B------:R-:W-:Y:S01]  /*4570*/  FADD.FTZ R9, R153, R12 ;  /* 0x0000000c99097221 */ /* 0x000fe20000010000 */
[----:B------:R-:W-:Y:S01]  /*4580*/  FMUL.FTZ R13, R128, R17 ;  /* 0x00000011800d7220 */ /* 0x000fe20000410000 */
[----:B0-----:R-:W-:-:S02]  /*4590*/  PRMT R8, R4, 0x7632, R8 ;  /* 0x0000763204087816 */ /* 0x001fc40000000008 */
[----:B------:R-:W-:Y:S01]  /*45a0*/  SHF.L.U32 R154, R4, 0x10, RZ ;  /* 0x00000010049a7819 */ /* 0x000fe200000006ff */
[-C--:B------:R-:W-:Y:S01]  /*45b0*/  FMUL.FTZ R4, R128, R9.reuse ;  /* 0x0000000980047220 */ /* 0x080fe20000410000 */
[----:B------:R-:W-:Y:S01]  /*45c0*/  FFMA.FTZ R13, R22, R9, -R13 ;  /* 0x00000009160d7223 */ /* 0x000fe2000001080d */
[----:B------:R-:W-:Y:S01]  /*45d0*/  SHF.L.U32 R8, R8, 0x10, RZ ;  /* 0x0000001008087819 */ /* 0x000fe200000006ff */
[----:B------:R-:W-:Y:S01]  /*45e0*/  FMUL.FTZ R9, R123, R10 ;  /* 0x0000000a7b097220 */ /* 0x000fe20000410000 */
[----:B------:R-:W-:Y:S01]  /*45f0*/  FMUL.FTZ R154, R73, R154 ;  /* 0x0000009a499a7220 */ /* 0x000fe20000410000 */
[--C-:B------:R-:W-:Y:S01]  /*4600*/  FFMA.FTZ R14, R22, R17, R4.reuse ;  /* 0x00000011160e7223 */ /* 0x100fe20000010004 */
[----:B------:R-:W-:Y:S01]  /*4610*/  PRMT R4, R5, 0x7632, R4 ;  /* 0x0000763205047816 */ /* 0x000fe20000000004 */
[-C--:B------:R-:W-:Y:S01]  /*4620*/  FFMA.FTZ R12, R120, R11.reuse, -R9 ;  /* 0x0000000b780c7223 */ /* 0x080fe20000010809 */
[----:B------:R-:W-:Y:S01]  /*4630*/  FMUL.FTZ R155, R73, R8 ;  /* 0x00000008499b7220 */ /* 0x000fe20000410000 */
        /* <DEDUP_REMOVED lines=8> */
[----:B------:R-:W-:Y:S01]  /*46c0*/  FFMA.FTZ R11, R129, R14, R8 ;  /* 0x0000000e810b7223 */ /* 0x000fe20000010008 */
[----:B------:R-:W-:Y:S01]  /*46d0*/  FMUL.FTZ R8, R125, R10 ;  /* 0x0000000a7d087220 */ /* 0x000fe20000410000 */
[----:B------:R-:W-:Y:S01]  /*46e0*/  FMUL.FTZ R156, R71, R156 ;  /* 0x0000009c479c7220 */ /* 0x000fe20000410000 */
[----:B------:R-:W-:Y:S01]  /*46f0*/  FFMA.FTZ R16, R129, R16, -R5 ;  /* 0x0000001081107223 */ /* 0x000fe20000010805 */
[----:B------:R-:W-:Y:S01]  /*4700*/  FMUL.FTZ R157, R71, R4 ;  /* 0x00000004479d7220 */ /* 0x000fe20000410000 */
[----:B------:R-:W-:Y:S01]  /*4710*/  FFMA.FTZ R9, R103, R12, -R8 ;  /* 0x0000000c67097223 */ /* 0x000fe20000010808 */
[----:B------:R-:W-:Y:S01]  /*4720*/  FADD.FTZ R8, R156, R11 ;  /* 0x0000000b9c087221 */ /* 0x000fe20000010000 */
[C---:B------:R-:W-:Y:S01]  /*4730*/  PRMT R4, R6.reuse, 0x7632, R4 ;  /* 0x0000763206047816 */ /* 0x040fe20000000004 */
[----:B------:R-:W-:Y:S01]  /*4740*/  FADD.FTZ R16, R157, R16 ;  /* 0x000000109d107221 */ /* 0x000fe20000010000 */
[----:B------:R-:W-:Y:S01]  /*4750*/  SHF.L.U32 R158, R6, 0x10, RZ ;  /* 0x00000010069e7819 */ /* 0x000fe200000006ff */
[----:B------:R-:W-:Y:S01]  /*4760*/  FMUL.FTZ R14, R134, R8 ;  /* 0x00000008860e7220 */ /* 0x000fe20000410000 */
[----:B------:R-:W-:Y:S01]  /*4770*/  FMUL.FTZ R12, R125, R12 ;  /* 0x0000000c7d0c7220 */ /* 0x000fe20000410000 */
[----:B------:R-:W-:-:S02]  /*4780*/  SHF.L.U32 R4, R4, 0x10, RZ ;  /* 0x0000001004047819 */ /* 0x000fc400000006ff */
[-C--:B------:R-:W-:Y:S01]  /*4790*/  FFMA.FTZ R13, R23, R16.reuse, -R14 ;  /* 0x00000010170d7223 */ /* 0x080fe2000001080e */
[----:B------:R-:W-:Y:S01]  /*47a0*/  FMUL.FTZ R16, R134, R16 ;  /* 0x0000001086107220 */ /* 0x000fe20000410000 */
[----:B------:R-:W-:Y:S01]  /*47b0*/  FFMA.FTZ R11, R103, R10, R12 ;  /* 0x0000000a670b7223 */ /* 0x000fe2000001000c */
[----:B------:R-:W-:Y:S01]  /*47c0*/  FMUL.FTZ R158, R69, R158 ;  /* 0x0000009e459e7220 */ /* 0x000fe20000410000 */
[----:B------:R-:W-:Y:S01]  /*47d0*/  PRMT R5, R7, 0x7632, R5 ;  /* 0x0000763207057816 */ /* 0x000fe20000000005 */
[----:B------:R-:W-:Y:S01]  /*47e0*/  FFMA.FTZ R16, R23, R8, R16 ;  /* 0x0000000817107223 */ /* 0x000fe20000010010 */
[----:B------:R-:W-:Y:S01]  /*47f0*/  SHF.L.U32 R6, R7, 0x10, RZ ;  /* 0x0000001007067819 */ /* 0x000fe200000006ff */
[----:B------:R-:W-:Y:S01]  /*4800*/  FMUL.FTZ R159, R69, R4 ;  /* 0x00000004459f7220 */ /* 0x000fe20000410000 */
[----:B------:R-:W-:Y:S01]  /*4810*/  FADD.FTZ R10, R158, R13 ;  /* 0x0000000d9e0a7221 */ /* 0x000fe20000010000 */
[----:B------:R-:W-:Y:S01]  /*4820*/  FMUL.FTZ R7, R128, R11 ;  /* 0x0000000b80077220 */ /* 0x000fe20000410000 */
[----:B------:R-:W-:Y:S01]  /*4830*/  SHF.L.U32 R160, R5, 0x10, RZ ;  /* 0x0000001005a07819 */ /* 0x000fe200000006ff */
[----:B------:R-:W-:Y:S01]  /*4840*/  FADD.FTZ R16, R159, R16 ;  /* 0x000000109f107221 */ /* 0x000fe20000010000 */
[C---:B------:R-:W-:Y:S01]  /*4850*/  FMUL.FTZ R8, R137.reuse, R10 ;  /* 0x0000000a89087220 */ /* 0x040fe20000410000 */
[-C--:B------:R-:W-:Y:S01]  /*4860*/  FFMA.FTZ R4, R22, R9.reuse, -R7 ;  /* 0x0000000916047223 */ /* 0x080fe20000010807 */
[----:B------:R-:W-:Y:S01]  /*4870*/  FMUL.FTZ R9, R128, R9 ;  /* 0x0000000980097220 */ /* 0x000fe20000410000 */
[-C--:B------:R-:W-:Y:S01]  /*4880*/  FMUL.FTZ R5, R137, R16.reuse ;  /* 0x0000001089057220 */ /* 0x080fe20000410000 */
[----:B------:R-:W-:Y:S01]  /*4890*/  FFMA.FTZ R7, R135, R16, R8 ;  /* 0x0000001087077223 */ /* 0x000fe20000010008 */
[C---:B------:R-:W-:Y:S01]  /*48a0*/  FMUL.FTZ R160, R67.reuse, R160 ;  /* 0x000000a043a07220 */ /* 0x040fe20000410000 */
[----:B------:R-:W-:Y:S01]  /*48b0*/  FFMA.FTZ R8, R22, R11, R9 ;  /* 0x0000000b16087223 */ /* 0x000fe20000010009 */
[----:B------:R-:W-:Y:S01]  /*48c0*/  FMUL.FTZ R161, R67, R6 ;  /* 0x0000000643a17220 */ /* 0x000fe20000410000 */
[----:B------:R-:W-:Y:S01]  /*48d0*/  FMUL.FTZ R6, R131, R4 ;  /* 0x0000000483067220 */ /* 0x000fe20000410000 */
[----:B------:R-:W-:Y:S01]  /*48e0*/  FFMA.FTZ R10, R135, R10, -R5 ;  /* 0x0000000a870a7223 */ /* 0x000fe20000010805 */
[----:B------:R-:W-:Y:S01]  /*48f0*/  FADD.FTZ R166, R160, R7 ;  /* 0x00000007a0a67221 */ /* 0x000fe20000010000 */
[-C--:B------:R-:W-:Y:S01]  /*4900*/  FMUL.FTZ R5, R131, R8.reuse ;  /* 0x0000000883057220 */ /* 0x080fe20000410000 */
[----:B------:R-:W-:Y:S01]  /*4910*/  FFMA.FTZ R6, R129, R8, R6 ;  /* 0x0000000881067223 */ /* 0x000fe20000010006 */
[----:B------:R-:W-:-:S02]  /*4920*/  FADD.FTZ R165, R161, R10 ;  /* 0x0000000aa1a57221 */ /* 0x000fc40000010000 */
[----:B------:R-:W0:Y:S01]  /*4930*/  SHFL.UP PT, R10, R166, 0x1, RZ ;  /* 0x04200000a60a7989 */ /* 0x000e2200000e00ff */
[----:B------:R-:W-:Y:S01]  /*4940*/  FFMA.FTZ R5, R129, R4, -R5 ;  /* 0x0000000481057223 */ /* 0x000fe20000010805 */
[C---:B------:R-:W-:Y:S02]  /*4950*/  FMUL.FTZ R4, R134.reuse, R6 ;  /* 0x0000000686047220 */ /* 0x040fe40000410000 */
[----:B------:R-:W1:Y:S01]  /*4960*/  SHFL.UP PT, R9, R165, 0x1, RZ ;  /* 0x04200000a5097989 */ /* 0x000e6200000e00ff */
[-C--:B------:R-:W-:Y:S01]  /*4970*/  FMUL.FTZ R7, R134, R5.reuse ;  /* 0x0000000586077220 */ /* 0x080fe20000410000 */
[----:B------:R-:W-:-:S03]  /*4980*/  FFMA.FTZ R4, R23, R5, -R4 ;  /* 0x0000000517047223 */ /* 0x000fc60000010804 */
[----:B------:R-:W-:Y:S01]  /*4990*/  FFMA.FTZ R6, R23, R6, R7 ;  /* 0x0000000617067223 */ /* 0x000fe20000010007 */
[----:B------:R-:W-:-:S03]  /*49a0*/  FMUL.FTZ R8, R137, R4 ;  /* 0x0000000489087220 */ /* 0x000fc60000410000 */
[-C--:B------:R-:W-:Y:S01]  /*49b0*/  FMUL.FTZ R5, R137, R6.reuse ;  /* 0x0000000689057220 */ /* 0x080fe20000410000 */
[----:B------:R-:W-:-:S03]  /*49c0*/  FFMA.FTZ R164, R135, R6, R8 ;  /* 0x0000000687a47223 */ /* 0x000fc60000010008 */
[----:B------:R-:W-:Y:S02]  /*49d0*/  FFMA.FTZ R163, R135, R4, -R5 ;  /* 0x0000000487a37223 */ /* 0x000fe40000010805 */
        /* <DEDUP_REMOVED lines=10> */
[CC--:B--2---:R-:W-:Y:S01]  /*4a80*/  FMUL.FTZ R7, R163.reuse, R5.reuse ;  /* 0x00000005a3077220 */ /* 0x0c4fe20000410000 */
[C---:B------:R-:W-:Y:S01]  /*4a90*/  FMUL.FTZ R6, R164.reuse, R5 ;  /* 0x00000005a4067220 */ /* 0x040fe20000410000 */
[----:B------:R-:W-:Y:S02]  /*4aa0*/  MOV R5, R39 ;  /* 0x0000002700057202 */ /* 0x000fe40000000f00 */
[-C--:B---3--:R-:W-:Y:S01]  /*4ab0*/  @P1 FFMA.FTZ R164, R164, R4.reuse, R7 ;  /* 0x00000004a4a41223 */ /* 0x088fe20000010007 */
[----:B------:R-:W-:Y:S01]  /*4ac0*/  @P1 FFMA.FTZ R163, R163, R4, -R6 ;  /* 0x00000004a3a31223 */ /* 0x000fe20000010806 */
[----:B------:R-:W-:-:S02]  /*4ad0*/  MOV R4, R24 ;  /* 0x0000001800047202 */ /* 0x000fc40000000f00 */
[----:B------:R-:W-:Y:S01]  /*4ae0*/  ISETP.GE.AND P1, PT, R49, 0x2, PT ;  /* 0x000000023100780c */ /* 0x000fe20003f26270 */
[----:B------:R-:W2:Y:S02]  /*4af0*/  SHFL.UP PT, R6, R164, 0x2, RZ ;  /* 0x04400000a4067989 */ /* 0x000ea400000e00ff */
[----:B------:R-:W-:-:S04]  /*4b00*/  IMAD.WIDE.U32 R4, R101, UR10, R4 ;  /* 0x0000000a65047c25 */ /* 0x000fc8000f8e0004 */
[----:B------:R-:W-:Y:S01]  /*4b10*/  IMAD R11, R101, UR11, R5 ;  /* 0x0000000b650b7c24 */ /* 0x000fe2000f8e0205 */
[----:B------:R-:W-:Y:S01]  /*4b20*/  LEA R16, P2, R4, R28, 0x3 ;  /* 0x0000001c04107211 */ /* 0x000fe200078418ff */
[----:B------:R-:W3:Y:S01]  /*4b30*/  SHFL.UP PT, R5, R163, 0x2, RZ ;  /* 0x04400000a3057989 */ /* 0x000ee200000e00ff */
[CC--:B0-----:R-:W-:Y:S01]  /*4b40*/  FMUL.FTZ R7, R163.reuse, R9.reuse ;  /* 0x00000009a3077220 */ /* 0x0c1fe20000410000 */
[----:B------:R-:W-:Y:S01]  /*4b50*/  FMUL.FTZ R10, R164, R9 ;  /* 0x00000009a40a7220 */ /* 0x000fe20000410000 */
[----:B------:R-:W-:Y:S02]  /*4b60*/  LEA.HI.X R17, R4, R29, R11, 0x3, P2 ;  /* 0x0000001d04117211 */ /* 0x000fe400010f1c0b */
[-C--:B-1----:R-:W-:Y:S01]  /*4b70*/  FFMA.FTZ R7, R164, R8.reuse, R7 ;  /* 0x00000008a4077223 */ /* 0x082fe20000010007 */
[----:B------:R-:W-:-:S03]  /*4b80*/  FFMA.FTZ R10, R163, R8, -R10 ;  /* 0x00000008a30a7223 */ /* 0x000fc6000001080a */
[----:B------:R-:W-:Y:S01]  /*4b90*/  @P1 FADD.FTZ R166, R166, R7 ;  /* 0x00000007a6a61221 */ /* 0x000fe20000010000 */
[----:B------:R-:W-:Y:S01]  /*4ba0*/  @P1 FADD.FTZ R165, R165, R10 ;  /* 0x0000000aa5a51221 */ /* 0x000fe20000010000 */
[----:B------:R-:W4:Y:S01]  /*4bb0*/  LDG.E.64 R16, desc[UR18][R16.64] ;  /* 0x0000001210107981 */ /* 0x000f22000c1e1b00 */
[----:B------:R-:W-:Y:S02]  /*4bc0*/  CS2R R10, SRZ ;  /* 0x00000000000a7805 */ /* 0x000fe4000001ff00 */
[----:B------:R-:W-:Y:S01]  /*4bd0*/  LEA R162, R101, R35, 0x4 ;  /* 0x0000002365a27211 */ /* 0x000fe200078e20ff */
[----:B------:R-:W-:Y:S01]  /*4be0*/  BSSY.RECONVERGENT B0, `(.L_x_1801) ;  /* 0x00000a2000007945 */ /* 0x000fe20003800200 */
[----:B------:R-:W0:Y:S01]  /*4bf0*/  SHFL.UP PT, R9, R166, 0x4, RZ ;  /* 0x04800000a6097989 */ /* 0x000e2200000e00ff */
[-C--:B--2---:R-:W-:Y:S01]  /*4c00*/  FMUL.FTZ R7, R163, R6.reuse ;  /* 0x00000006a3077220 */ /* 0x084fe20000410000 */
[----:B------:R-:W-:Y:S01]  /*4c10*/  FMUL.FTZ R6, R164, R6 ;  /* 0x00000006a4067220 */ /* 0x000fe20000410000 */
[----:B------:R-:W-:Y:S01]  /*4c20*/  MOV R35, 0x400 ;  /* 0x0000040000237802 */ /* 0x000fe20000000f00 */
[----:B------:R-:W1:Y:S01]  /*4c30*/  SHFL.UP PT, R8, R165, 0x4, RZ ;  /* 0x04800000a5087989 */ /* 0x000e6200000e00ff */
[----:B------:R-:W-:-:S02]  /*4c40*/  ISETP.NE.AND P2, PT, R49, RZ, PT ;  /* 0x000000ff3100720c */ /* 0x000fc40003f45270 */
[----:B------:R-:W-:Y:S01]  /*4c50*/  ISETP.NE.AND P3, PT, R34, RZ, PT ;  /* 0x000000ff2200720c */ /* 0x000fe20003f65270 */
[----:B------:R-:W2:Y:S01]  /*4c60*/  S2R R14, SR_CgaCtaId ;  /* 0x00000000000e7919 */ /* 0x000ea20000008800 */
[-C--:B---3--:R-:W-:Y:S01]  /*4c70*/  @P1 FFMA.FTZ R164, R164, R5.reuse, R7 ;  /* 0x00000005a4a41223 */ /* 0x088fe20000010007 */
[----:B------:R-:W-:Y:S01]  /*4c80*/  @P1 FFMA.FTZ R163, R163, R5, -R6 ;  /* 0x00000005a3a31223 */ /* 0x000fe20000010806 */
[----:B------:R-:W-:-:S03]  /*4c90*/  ISETP.GE.AND P1, PT, R49, 0x4, PT ;  /* 0x000000043100780c */ /* 0x000fc60003f26270 */
[----:B------:R-:W3:Y:S04]  /*4ca0*/  SHFL.UP PT, R5, R164, 0x4, RZ ;  /* 0x04800000a4057989 */ /* 0x000ee800000e00ff */
[----:B------:R-:W5:Y:S01]  /*4cb0*/  SHFL.UP PT, R4, R163, 0x4, RZ ;  /* 0x04800000a3047989 */ /* 0x000f6200000e00ff */
[-C--:B0-----:R-:W-:Y:S01]  /*4cc0*/  FMUL.FTZ R7, R163, R9.reuse ;  /* 0x00000009a3077220 */ /* 0x081fe20000410000 */
[----:B------:R-:W-:-:S03]  /*4cd0*/  FMUL.FTZ R6, R164, R9 ;  /* 0x00000009a4067220 */ /* 0x000fc60000410000 */
[-C--:B-1----:R-:W-:Y:S01]  /*4ce0*/  FFMA.FTZ R7, R164, R8.reuse, R7 ;  /* 0x00000008a4077223 */ /* 0x082fe20000010007 */
[----:B------:R-:W-:-:S03]  /*4cf0*/  FFMA.FTZ R6, R163, R8, -R6 ;  /* 0x00000008a3067223 */ /* 0x000fc60000010806 */
[----:B------:R-:W-:Y:S01]  /*4d00*/  @P1 FADD.FTZ R166, R166, R7 ;  /* 0x00000007a6a61221 */ /* 0x000fe20000010000 */
[----:B------:R-:W-:-:S04]  /*4d10*/  @P1 FADD.FTZ R165, R165, R6 ;  /* 0x00000006a5a51221 */ /* 0x000fc80000010000 */
[----:B------:R-:W0:Y:S01]  /*4d20*/  SHFL.UP PT, R9, R166, 0x8, RZ ;  /* 0x05000000a6097989 */ /* 0x000e2200000e00ff */
[CC--:B---3--:R-:W-:Y:S01]  /*4d30*/  FMUL.FTZ R7, R163.reuse, R5.reuse ;  /* 0x00000005a3077220 */ /* 0x0c8fe20000410000 */
[----:B------:R-:W-:Y:S01]  /*4d40*/  FMUL.FTZ R6, R164, R5 ;  /* 0x00000005a4067220 */ /* 0x000fe20000410000 */
[----:B--2---:R-:W-:Y:S01]  /*4d50*/  LEA R35, R14, R35, 0x18 ;  /* 0x000000230e237211 */ /* 0x004fe200078ec0ff */
[----:B------:R-:W1:Y:S01]  /*4d60*/  SHFL.UP PT, R8, R165, 0x8, RZ ;  /* 0x05000000a5087989 */ /* 0x000e6200000e00ff */
[-C--:B-----5:R-:W-:Y:S01]  /*4d70*/  @P1 FFMA.FTZ R164, R164, R4.reuse, R7 ;  /* 0x00000004a4a41223 */ /* 0x0a0fe20000010007 */
[----:B------:R-:W-:Y:S01]  /*4d80*/  @P1 FFMA.FTZ R163, R163, R4, -R6 ;  /* 0x00000004a3a31223 */ /* 0x000fe20000010806 */
[----:B------:R-:W-:-:S03]  /*4d90*/  ISETP.GE.AND P1, PT, R49, 0x8, PT ;  /* 0x000000083100780c */ /* 0x000fc60003f26270 */
[----:B------:R-:W2:Y:S04]  /*4da0*/  SHFL.UP PT, R5, R164, 0x8, RZ ;  /* 0x05000000a4057989 */ /* 0x000ea800000e00ff */
[----:B------:R-:W3:Y:S01]  /*4db0*/  SHFL.UP PT, R4, R163, 0x8, RZ ;  /* 0x05000000a3047989 */ /* 0x000ee200000e00ff */
[CC--:B0-----:R-:W-:Y:S01]  /*4dc0*/  FMUL.FTZ R7, R163.reuse, R9.reuse ;  /* 0x00000009a3077220 */ /* 0x0c1fe20000410000 */
[C---:B------:R-:W-:Y:S01]  /*4dd0*/  FMUL.FTZ R6, R164.reuse, R9 ;  /* 0x00000009a4067220 */ /* 0x040fe20000410000 */
[----:B------:R-:W-:Y:S02]  /*4de0*/  MOV R9, RZ ;  /* 0x000000ff00097202 */ /* 0x000fe40000000f00 */
[-C--:B-1----:R-:W-:Y:S01]  /*4df0*/  FFMA.FTZ R7, R164, R8.reuse, R7 ;  /* 0x00000008a4077223 */ /* 0x082fe20000010007 */
[----:B------:R-:W-:Y:S01]  /*4e00*/  FFMA.FTZ R12, R163, R8, -R6 ;  /* 0x00000008a30c7223 */ /* 0x000fe20000010806 */
[----:B------:R-:W-:-:S02]  /*4e10*/  MOV R8, 0x3f800000 ;  /* 0x3f80000000087802 */ /* 0x000fc40000000f00 */
[----:B------:R-:W-:Y:S01]  /*4e20*/  @P1 FADD.FTZ R166, R166, R7 ;  /* 0x00000007a6a61221 */ /* 0x000fe20000010000 */
[----:B------:R-:W-:Y:S01]  /*4e30*/  @P1 FADD.FTZ R165, R165, R12 ;  /* 0x0000000ca5a51221 */ /* 0x000fe20000010000 */
[CC--:B--2---:R-:W-:Y:S01]  /*4e40*/  FMUL.FTZ R7, R163.reuse, R5.reuse ;  /* 0x00000005a3077220 */ /* 0x0c4fe20000410000 */
[C---:B------:R-:W-:Y:S01]  /*4e50*/  FMUL.FTZ R6, R164.reuse, R5 ;  /* 0x00000005a4067220 */ /* 0x040fe20000410000 */
[----:B------:R-:W-:Y:S02]  /*4e60*/  @P0 LDS.128 R8, [R162+0x880] ;  /* 0x00088000a2080984 */ /* 0x000fe40000000c00 */
[-C--:B---3--:R-:W-:Y:S01]  /*4e70*/  @P1 FFMA.FTZ R164, R164, R4.reuse, R7 ;  /* 0x00000004a4a41223 */ /* 0x088fe20000010007 */
[----:B------:R-:W-:Y:S01]  /*4e80*/  @P1 FFMA.FTZ R163, R163, R4, -R6 ;  /* 0x00000004a3a31223 */ /* 0x000fe20000010806 */
[----:B------:R-:W-:Y:S01]  /*4e90*/  SHFL.UP PT, R5, R165, 0x10, RZ ;  /* 0x06000000a5057989 */ /* 0x000fe200000e00ff */
[----:B------:R-:W-:-:S03]  /*4ea0*/  ISETP.NE.AND P1, PT, R49, 0x1f, PT ;  /* 0x0000001f3100780c */ /* 0x000fc60003f25270 */
[----:B------:R-:W0:Y:S04]  /*4eb0*/  SHFL.UP PT, R6, R166, 0x10, RZ ;  /* 0x06000000a6067989 */ /* 0x000e2800000e00ff */
[----:B------:R-:W1:Y:S04]  /*4ec0*/  SHFL.UP PT, R4, R164, 0x10, RZ ;  /* 0x06000000a4047989 */ /* 0x000e6800000e00ff */
[----:B------:R-:W2:Y:S01]  /*4ed0*/  SHFL.UP PT, R13, R163, 0x10, RZ ;  /* 0x06000000a30d7989 */ /* 0x000ea200000e00ff */
[CC--:B0-----:R-:W-:Y:S01]  /*4ee0*/  FMUL.FTZ R14, R164.reuse, R6.reuse ;  /* 0x00000006a40e7220 */ /* 0x0c1fe20000410000 */
[C---:B------:R-:W-:Y:S01]  /*4ef0*/  FMUL.FTZ R7, R163.reuse, R6 ;  /* 0x00000006a3077220 */ /* 0x040fe20000410000 */
[CC--:B-1----:R-:W-:Y:S01]  /*4f00*/  FMUL.FTZ R12, R164.reuse, R4.reuse ;  /* 0x00000004a40c7220 */ /* 0x0c2fe20000410000 */
[C---:B------:R-:W-:Y:S01]  /*4f10*/  FMUL.FTZ R4, R163.reuse, R4 ;  /* 0x00000004a3047220 */ /* 0x040fe20000410000 */
[CC--:B------:R-:W-:Y:S01]  /*4f20*/  FFMA.FTZ R14, R163.reuse, R5.reuse, -R14 ;  /* 0x00000005a30e7223 */ /* 0x0c0fe2000001080e */
[C---:B------:R-:W-:Y:S01]  /*4f30*/  FFMA.FTZ R7, R164.reuse, R5, R7 ;  /* 0x00000005a4077223 */ /* 0x040fe20000010007 */
[-C--:B--2---:R-:W-:Y:S01]  /*4f40*/  FFMA.FTZ R12, R163, R13.reuse, -R12 ;  /* 0x0000000da30c7223 */ /* 0x084fe2000001080c */
[----:B------:R-:W-:Y:S01]  /*4f50*/  FFMA.FTZ R13, R164, R13, R4 ;  /* 0x0000000da40d7223 */ /* 0x000fe20000010004 */
[----:B------:R-:W-:Y:S01]  /*4f60*/  FADD.FTZ R14, R165, R14 ;  /* 0x0000000ea50e7221 */ /* 0x000fe20000010000 */
[----:B------:R-:W-:-:S05]  /*4f70*/  FADD.FTZ R15, R166, R7 ;  /* 0x00000007a60f7221 */ /* 0x000fca0000010000 */
[----:B------:R0:W-:Y:S01]  /*4f80*/  @!P1 STS.128 [R35+0x840], R12 ;  /* 0x0008400c23009388 */ /* 0x0001e20000000c00 */
[----:B------:R-:W-:Y:S01]  /*4f90*/  BAR.SYNC.DEFER_BLOCKING 0x0 ;  /* 0x0000000000007b1d */ /* 0x000fe20000010000 */
[----:B------:R-:W-:-:S04]  /*4fa0*/  ISETP.GE.AND P1, PT, R49, 0x10, PT ;  /* 0x000000103100780c */ /* 0x000fc80003f26270 */
[----:B------:R-:W-:Y:S02]  /*4fb0*/  FSEL R164, R164, R13, !P1 ;  /* 0x0000000da4a47208 */ /* 0x000fe40004800000 */
[----:B------:R-:W-:-:S03]  /*4fc0*/  FSEL R163, R163, R12, !P1 ;  /* 0x0000000ca3a37208 */ /* 0x000fc60004800000 */
[----:B------:R-:W1:Y:S01]  /*4fd0*/  SHFL.UP PT, R167, R164, 0x1, RZ ;  /* 0x04200000a4a77989 */ /* 0x000e6200000e00ff */
[----:B0-----:R-:W-:-:S03]  /*4fe0*/  FSEL R15, R166, R15, !P1 ;  /* 0x0000000fa60f7208 */ /* 0x001fc60004800000 */
[----:B------:R-:W0:Y:S01]  /*4ff0*/  SHFL.UP PT, R168, R163, 0x1, RZ ;  /* 0x04200000a3a87989 */ /* 0x000e2200000e00ff */
[----:B------:R-:W-:Y:S02]  /*5000*/  FSEL R14, R165, R14, !P1 ;  /* 0x0000000ea50e7208 */ /* 0x000fe40004800000 */
[----:B------:R-:W-:Y:S01]  /*5010*/  ISETP.NE.AND P1, PT, R34, RZ, PT ;  /* 0x000000ff2200720c */ /* 0x000fe20003f25270 */
[----:B------:R-:W2:Y:S04]  /*5020*/  SHFL.UP PT, R13, R15, 0x1, RZ ;  /* 0x042000000f0d7989 */ /* 0x000ea800000e00ff */
[----:B------:R-:W3:Y:S04]  /*5030*/  SHFL.UP PT, R165, R14, 0x1, RZ ;  /* 0x042000000ea57989 */ /* 0x000ee800000e00ff */
[----:B------:R-:W-:Y:S04]  /*5040*/  @!P2 STS.128 [R35+0x860], R8 ;  /* 0x000860082300a388 */ /* 0x000fe80000000c00 */
[----:B------:R-:W-:Y:S01]  /*5050*/  LDS.128 R4, [R35+0x840] ;  /* 0x0008400023047984 */ /* 0x000fe20000000c00 */
[----:B------:R-:W-:Y:S01]  /*5060*/  BAR.SYNC.DEFER_BLOCKING 0x0 ;  /* 0x0000000000007b1d */ /* 0x000fe20000010000 */
[----:B-1----:R-:W-:-:S02]  /*5070*/  @!P2 MOV R167, R9 ;  /* 0x0000000900a7a202 */ /* 0x002fc40000000f00 */
[----:B0-----:R-:W-:Y:S02]  /*5080*/  @!P2 MOV R168, R8 ;  /* 0x0000000800a8a202 */ /* 0x001fe40000000f00 */
[----:B--2---:R-:W-:Y:S02]  /*5090*/  @!P2 MOV R13, R11 ;  /* 0x0000000b000da202 */ /* 0x004fe40000000f00 */
[----:B---3--:R-:W-:Y:S01]  /*50a0*/  @!P2 MOV R165, R10 ;  /* 0x0000000a00a5a202 */ /* 0x008fe20000000f00 */
[----:B------:R-:W0:Y:S02]  /*50b0*/  @P3 LDS.64 R18, [R35+0x868] ;  /* 0x0008680023123984 */ /* 0x000e240000000a00 */
[-C--:B0-----:R-:W-:Y:S01]  /*50c0*/  @P3 FMUL.FTZ R12, R18, R167.reuse ;  /* 0x000000a7120c3220 */ /* 0x081fe20000410000 */
        /* <DEDUP_REMOVED lines=23> */
[C---:B------:R-:W-:Y:S02]  /*5240*/  FMUL.FTZ R15, R5.reuse, R11 ;  /* 0x0000000b050f7220 */ /* 0x040fe40000410000 */
[CC--:B------:R-:W-:Y:S01]  /*5250*/  FMUL.FTZ R12, R110.reuse, R105.reuse ;  /* 0x000000696e0c7220 */ /* 0x0c0fe20000410000 */
[----:B------:R-:W-:Y:S01]  /*5260*/  FMUL.FTZ R110, R110, R132 ;  /* 0x000000846e6e7220 */ /* 0x000fe20000410000 */
[-C--:B------:R-:W-:Y:S01]  /*5270*/  FFMA.FTZ R15, R4, R10.reuse, -R15 ;  /* 0x0000000a040f7223 */ /* 0x080fe2000001080f */
[----:B------:R-:W-:Y:S01]  /*5280*/  FMUL.FTZ R10, R5, R10 ;  /* 0x0000000a050a7220 */ /* 0x000fe20000410000 */
        /* <DEDUP_REMOVED lines=33> */
[----:B------:R-:W-:Y:S01]  /*54a0*/  FMUL.FTZ R13, R5, R9 ;  /* 0x00000009050d7220 */ /* 0x000fe20000410000 */
[----:B------:R-:W-:Y:S01]  /*54b0*/  FADD.FTZ R14, R147, R14 ;  /* 0x0000000e930e7221 */ /* 0x000fe20000010000 */
[-C--:B------:R-:W-:Y:S01]  /*54c0*/  FMUL.FTZ R5, R5, R8.reuse ;  /* 0x0000000805057220 */ /* 0x080fe20000410000 */
[----:B------:R-:W-:Y:S01]  /*54d0*/  FMUL.FTZ R19, R124, R115 ;  /* 0x000000737c137220 */ /* 0x000fe20000410000 */
[----:B------:R-:W-:Y:S01]  /*54e0*/  FFMA.FTZ R8, R4, R8, -R13 ;  /* 0x0000000804087223 */ /* 0x000fe2000001080d */
[-C--:B------:R-:W-:Y:S01]  /*54f0*/  FMUL.FTZ R13, R124, R14.reuse ;  /* 0x0000000e7c0d7220 */ /* 0x080fe20000410000 */
[C---:B------:R-:W-:Y:S01]  /*5500*/  FFMA.FTZ R9, R4.reuse, R9, R5 ;  /* 0x0000000904097223 */ /* 0x040fe20000010005 */
[----:B------:R-:W-:Y:S01]  /*5510*/  FFMA.FTZ R4, R4, R11, R10 ;  /* 0x0000000b04047223 */ /* 0x000fe2000001000a */
[C---:B------:R-:W-:Y:S01]  /*5520*/  FFMA.FTZ R19, R122.reuse, R14, R19 ;  /* 0x0000000e7a137223 */ /* 0x040fe20000010013 */
[----:B------:R-:W-:Y:S01]  /*5530*/  FFMA.FTZ R12, R122, R115, -R13 ;  /* 0x000000737a0c7223 */ /* 0x000fe2000001080d */
[----:B------:R-:W-:Y:S01]  /*5540*/  FADD.FTZ R10, R6, R15 ;  /* 0x0000000f060a7221 */ /* 0x000fe20000010000 */
[----:B----4-:R-:W-:Y:S01]  /*5550*/  FMUL.FTZ R13, R17, R126 ;  /* 0x0000007e110d7220 */ /* 0x010fe20000410000 */
        /* <DEDUP_REMOVED lines=10> */
.L_x_1802:
[----:B------:R-:W-:Y:S05]  /*5600*/  BSYNC.RECONVERGENT B0 ;  /* 0x0000000000007941 */ /* 0x000fea0003800200 */
.L_x_1801:
[----:B------:R-:W-:Y:S01]  /*5610*/  FADD.FTZ R12, R149, R12 ;  /* 0x0000000c950c7221 */ /* 0x000fe20000010000 */
[----:B------:R-:W-:Y:S01]  /*5620*/  FADD.FTZ R148, R148, R19 ;  /* 0x0000001394947221 */ /* 0x000fe20000010000 */
[----:B0-----:R-:W-:Y:S01]  /*5630*/  FFMA.FTZ R4, R16, R163, -R13 ;  /* 0x000000a310047223 */ /* 0x001fe2000001080d */
[----:B------:R-:W-:Y:S01]  /*5640*/  FMUL.FTZ R9, R17, R132 ;  /* 0x0000008411097220 */ /* 0x000fe20000410000 */
[C---:B------:R-:W-:Y:S01]  /*5650*/  FMUL.FTZ R5, R123.reuse, R12 ;  /* 0x0000000c7b057220 */ /* 0x040fe20000410000 */
[-C--:B------:R-:W-:Y:S01]  /*5660*/  FMUL.FTZ R123, R123, R148.reuse ;  /* 0x000000947b7b7220 */ /* 0x080fe20000410000 */
[----:B------:R-:W-:Y:S01]  /*5670*/  FFMA.FTZ R51, R4, 2, R51 ;  /* 0x4000000004337823 */ /* 0x000fe20000010033 */
[----:B------:R-:W-:Y:S01]  /*5680*/  FFMA.FTZ R6, R16, R105, -R9 ;  /* 0x0000006910067223 */ /* 0x000fe20000010809 */
[C---:B------:R-:W-:Y:S01]  /*5690*/  FFMA.FTZ R4, R120.reuse, R148, R5 ;  /* 0x0000009478047223 */ /* 0x040fe20000010005 */
[----:B------:R-:W-:Y:S01]  /*56a0*/  FFMA.FTZ R123, R120, R12, -R123 ;  /* 0x0000000c787b7223 */ /* 0x000fe2000001087b */
[----:B------:R-:W-:Y:S01]  /*56b0*/  FMUL.FTZ R7, R17, R18 ;  /* 0x0000001211077220 */ /* 0x000fe20000410000 */
[----:B------:R-:W-:Y:S01]  /*56c0*/  FFMA.FTZ R53, R6, 2, R53 ;  /* 0x4000000006357823 */ /* 0x000fe20000010035 */
[----:B------:R-:W-:Y:S01]  /*56d0*/  FADD.FTZ R151, R151, R4 ;  /* 0x0000000497977221 */ /* 0x000fe20000010000 */
[----:B------:R-:W-:Y:S01]  /*56e0*/  FADD.FTZ R150, R150, R123 ;  /* 0x0000007b96967221 */ /* 0x000fe20000010000 */
[C---:B------:R-:W-:Y:S01]  /*56f0*/  FFMA.FTZ R7, R16.reuse, R21, -R7 ;  /* 0x0000001510077223 */ /* 0x040fe20000010807 */
[----:B------:R-:W-:Y:S01]  /*5700*/  FMUL.FTZ R5, R17, R133 ;  /* 0x0000008511057220 */ /* 0x000fe20000410000 */
[CC--:B------:R-:W-:Y:S01]  /*5710*/  FMUL.FTZ R4, R125.reuse, R151.reuse ;  /* 0x000000977d047220 */ /* 0x0c0fe20000410000 */
[----:B------:R-:W-:Y:S01]  /*5720*/  FMUL.FTZ R6, R125, R150 ;  /* 0x000000967d067220 */ /* 0x000fe20000410000 */
[----:B------:R-:W-:Y:S01]  /*5730*/  FFMA.FTZ R84, R7, 2, R84 ;  /* 0x4000000007547823 */ /* 0x000fe20000010054 */
[----:B------:R-:W-:Y:S01]  /*5740*/  FMUL.FTZ R7, R17, R112 ;  /* 0x0000007011077220 */ /* 0x000fe20000410000 */
[C---:B------:R-:W-:Y:S01]  /*5750*/  FFMA.FTZ R4, R103.reuse, R150, -R4 ;  /* 0x0000009667047223 */ /* 0x040fe20000010804 */
[----:B------:R-:W-:Y:S01]  /*5760*/  FFMA.FTZ R103, R103, R151, R6 ;  /* 0x0000009767677223 */ /* 0x000fe20000010006 */
[C---:B------:R-:W-:Y:S01]  /*5770*/  FFMA.FTZ R5, R16.reuse, R109, -R5 ;  /* 0x0000006d10057223 */ /* 0x040fe20000010805 */
[----:B------:R-:W-:Y:S01]  /*5780*/  FFMA.FTZ R6, R16, R107, -R7 ;  /* 0x0000006b10067223 */ /* 0x000fe20000010807 */
[----:B------:R-:W-:Y:S01]  /*5790*/  FADD.FTZ R8, R153, R4 ;  /* 0x0000000499087221 */ /* 0x000fe20000010000 */
[----:B------:R-:W-:Y:S01]  /*57a0*/  FADD.FTZ R103, R152, R103 ;  /* 0x0000006798677221 */ /* 0x000fe20000010000 */
[----:B------:R-:W-:Y:S01]  /*57b0*/  FFMA.FTZ R86, R5, 2, R86 ;  /* 0x4000000005567823 */ /* 0x000fe20000010056 */
[C---:B------:R-:W-:Y:S01]  /*57c0*/  FMUL.FTZ R11, R17.reuse, R116 ;  /* 0x00000074110b7220 */ /* 0x040fe20000410000 */
[CC--:B------:R-:W-:Y:S01]  /*57d0*/  FMUL.FTZ R7, R128.reuse, R8.reuse ;  /* 0x0000000880077220 */ /* 0x0c0fe20000410000 */
[----:B------:R-:W-:Y:S01]  /*57e0*/  FMUL.FTZ R5, R128, R103 ;  /* 0x0000006780057220 */ /* 0x000fe20000410000 */
        /* <DEDUP_REMOVED lines=8> */
[----:B------:R-:W-:Y:S01]  /*5870*/  FMUL.FTZ R5, R17, R144 ;  /* 0x0000009011057220 */ /* 0x000fe20000410000 */
[----:B------:R-:W-:Y:S01]  /*5880*/  IADD3 R101, PT, PT, R101, 0x1, RZ ;  /* 0x0000000165657810 */ /* 0x000fe20007ffe0ff */
[CC--:B------:R-:W-:Y:S01]  /*5890*/  FMUL.FTZ R4, R131.reuse, R155.reuse ;  /* 0x0000009b83047220 */ /* 0x0c0fe20000410000 */
[----:B------:R-:W-:Y:S01]  /*58a0*/  FMUL.FTZ R6, R131, R154 ;  /* 0x0000009a83067220 */ /* 0x000fe20000410000 */
[C---:B------:R-:W-:Y:S01]  /*58b0*/  FFMA.FTZ R5, R16.reuse, R118, -R5 ;  /* 0x0000007610057223 */ /* 0x040fe20000010805 */
[----:B------:R-:W-:Y:S01]  /*58c0*/  ISETP.GE.AND P1, PT, R101, UR5, PT ;  /* 0x0000000565007c0c */ /* 0x000fe2000bf26270 */
[C---:B------:R-:W-:Y:S01]  /*58d0*/  FFMA.FTZ R4, R129.reuse, R154, -R4 ;  /* 0x0000009a81047223 */ /* 0x040fe20000010804 */
[----:B------:R-:W-:Y:S01]  /*58e0*/  FFMA.FTZ R129, R129, R155, R6 ;  /* 0x0000009b81817223 */ /* 0x000fe20000010006 */
        /* <DEDUP_REMOVED lines=8> */
[----:B------:R-:W-:Y:S01]  /*5970*/  FFMA.FTZ R59, R6, 2, R59 ;  /* 0x40000000063b7823 */ /* 0x000fe2000001003b */
[C---:B------:R-:W-:Y:S01]  /*5980*/  FFMA.FTZ R6, R16.reuse, R150, -R7 ;  /* 0x0000009610067223 */ /* 0x040fe20000010807 */
[C---:B------:R-:W-:Y:S01]  /*5990*/  FFMA.FTZ R4, R23.reuse, R129, R4 ;  /* 0x0000008117047223 */ /* 0x040fe20000010004 */
[----:B------:R-:W-:Y:S01]  /*59a0*/  FFMA.FTZ R23, R23, R157, -R134 ;  /* 0x0000009d17177223 */ /* 0x000fe20000010886 */
[----:B------:R-:W-:Y:S01]  /*59b0*/  FFMA.FTZ R5, R16, R12, -R5 ;  /* 0x0000000c10057223 */ /* 0x000fe20000010805 */
[----:B------:R-:W-:Y:S01]  /*59c0*/  FFMA.FTZ R61, R6, 2, R61 ;  /* 0x40000000063d7823 */ /* 0x000fe2000001003d */
[----:B------:R-:W-:Y:S01]  /*59d0*/  FADD.FTZ R159, R159, R4 ;  /* 0x000000049f9f7221 */ /* 0x000fe20000010000 */
[----:B------:R-:W-:Y:S01]  /*59e0*/  FADD.FTZ R158, R158, R23 ;  /* 0x000000179e9e7221 */ /* 0x000fe20000010000 */
[----:B------:R-:W-:Y:S01]  /*59f0*/  FFMA.FTZ R92, R5, 2, R92 ;  /* 0x40000000055c7823 */ /* 0x000fe2000001005c */
[----:B------:R-:W-:Y:S01]  /*5a00*/  FMUL.FTZ R5, R17, R103 ;  /* 0x0000006711057220 */ /* 0x000fe20000410000 */
[C---:B------:R-:W-:Y:S01]  /*5a10*/  FMUL.FTZ R4, R137.reuse, R159 ;  /* 0x0000009f89047220 */ /* 0x040fe20000410000 */
[----:B------:R-:W-:Y:S01]  /*5a20*/  FMUL.FTZ R6, R137, R158 ;  /* 0x0000009e89067220 */ /* 0x000fe20000410000 */
[----:B------:R-:W-:Y:S01]  /*5a30*/  FMUL.FTZ R7, R17, R155 ;  /* 0x0000009b11077220 */ /* 0x000fe20000410000 */
[C---:B------:R-:W-:Y:S01]  /*5a40*/  FFMA.FTZ R5, R16.reuse, R8, -R5 ;  /* 0x0000000810057223 */ /* 0x040fe20000010805 */
[C---:B------:R-:W-:Y:S01]  /*5a50*/  FFMA.FTZ R4, R135.reuse, R158, -R4 ;  /* 0x0000009e87047223 */ /* 0x040fe20000010804 */
[----:B------:R-:W-:Y:S01]  /*5a60*/  FFMA.FTZ R135, R135, R159, R6 ;  /* 0x0000009f87877223 */ /* 0x000fe20000010006 */
[----:B------:R-:W-:Y:S01]  /*5a70*/  FFMA.FTZ R6, R16, R154, -R7 ;  /* 0x0000009a10067223 */ /* 0x000fe20000010807 */
[----:B------:R-:W-:Y:S01]  /*5a80*/  FFMA.FTZ R94, R5, 2, R94 ;  /* 0x40000000055e7823 */ /* 0x000fe2000001005e */
[C---:B------:R-:W-:Y:S01]  /*5a90*/  FMUL.FTZ R9, R17.reuse, R111 ;  /* 0x0000006f11097220 */ /* 0x040fe20000410000 */
[----:B------:R-:W-:Y:S01]  /*5aa0*/  FADD.FTZ R160, R160, R135 ;  /* 0x00000087a0a07221 */ /* 0x000fe20000010000 */
[C---:B------:R-:W-:Y:S01]  /*5ab0*/  FMUL.FTZ R5, R17.reuse, R129 ;  /* 0x0000008111057220 */ /* 0x040fe20000410000 */
[----:B------:R-:W-:Y:S01]  /*5ac0*/  FMUL.FTZ R7, R17, R159 ;  /* 0x0000009f11077220 */ /* 0x000fe20000410000 */
[----:B------:R-:W-:Y:S01]  /*5ad0*/  FADD.FTZ R8, R161, R4 ;  /* 0x00000004a1087221 */ /* 0x000fe20000010000 */
[----:B------:R-:W-:Y:S01]  /*5ae0*/  FMUL.FTZ R17, R17, R160 ;  /* 0x000000a011117220 */ /* 0x000fe20000410000 */
        /* <DEDUP_REMOVED lines=9> */
[----:B------:R-:W-:Y:S06]  /*5b80*/  @!P1 BRA `(.L_x_1803) ;  /* 0xffffffd400889947 */ /* 0x000fec000383ffff */
.L_x_1800:
        /* <DEDUP_REMOVED lines=20> */
[----:B------:R-:W-:Y:S01]  /*5cd0*/  STS.128 [R50+0x10], R12 ;  /* 0x0000100c32007388 */ /* 0x000fe20000000c00 */
[----:B------:R-:W-:-:S03]  /*5ce0*/  NOP ;  /* 0x0000000000007918 */ /* 0x000fc60000000000 */
[----:B------:R-:W4:Y:S01]  /*5cf0*/  LDS.128 R16, [R48] ;  /* 0x0000000030107984 */ /* 0x000f220000000c00 */
[----:B0-----:R-:W-:Y:S01]  /*5d00*/  IMAD.WIDE.U32 R4, R6, UR20, R4 ;  /* 0x0000001406047c25 */ /* 0x001fe2000f8e0004 */
[----:B------:R-:W-:Y:S02]  /*5d10*/  IADD3.X R47, PT, PT, RZ, R47, RZ, P1, !PT ;  /* 0x0000002fff2f7210 */ /* 0x000fe40000ffe4ff */
[----:B------:R-:W0:Y:S01]  /*5d20*/  LDS.128 R20, [R48+0x200] ;  /* 0x0002000030147984 */ /* 0x000e220000000c00 */
        /* <DEDUP_REMOVED lines=13> */
.L_x_1805:
        /* <DEDUP_REMOVED lines=16> */
.L_x_5042:


//--------------------- .text._Z25selective_scan_fwd_kernelI32Selective_Scan_fwd_kernel_traitsILi32ELi16ELi1ELb1ELb1ELb0ELb1EN3c108BFloat16ENS1_7complexIfEEEEv13SSMParamsBase --------------------------
	.section	.text._Z25selective_scan_fwd_kernelI32Selective_Scan_fwd_kernel_traitsILi32ELi16ELi1ELb1ELb1ELb0ELb1EN3c108BFloat16ENS1_7complexIfEEEEv13SSMParamsBase,"ax",@progbits
	.align	128
        .global         _Z25selective_scan_fwd_kernelI32Selective_Scan_fwd_kernel_traitsILi32ELi16ELi1ELb1ELb1ELb0ELb1EN3c108BFloat16ENS1_7complexIfEEEEv13SSMParamsBase
        .type           _Z25selective_scan_fwd_kernelI32Selective_Scan_fwd_kernel_traitsILi32ELi16ELi1ELb1ELb1ELb0ELb1EN3c108BFloat16ENS1_7complexIfEEEEv13SSMParamsBase,@function
        .size           _Z25selective_scan_fwd_kernelI32Selective_Scan_fwd_kernel_traitsILi32ELi16ELi1ELb1ELb1ELb0ELb1EN3c108BFloat16ENS1_7complexIfEEEEv13SSMParamsBase,(.L_x_5043 - _Z25selective_scan_fwd_kernelI32Selective_Scan_fwd_kernel_traitsILi32ELi16ELi1ELb1ELb1ELb0ELb1EN3c108BFloat16ENS1_7complexIfEEEEv13SSMParamsBase)
        .other          _Z25selective_scan_fwd_kernelI32Selective_Scan_fwd_kernel_traitsILi32ELi16ELi1ELb1ELb1ELb0ELb1EN3c108BFloat16ENS1_7complexIfEEEEv13SSMParamsBase,@"STO_CUDA_ENTRY STV_DEFAULT"
_Z25selective_scan_fwd_kernelI32Selective_Scan_fwd_kernel_traitsILi32ELi16ELi1ELb1ELb1ELb0ELb1EN3c108BFloat16ENS1_7complexIfEEEEv13SSMParamsBase:
.text._Z25selective_scan_fwd_kernelI32Selective_Scan_fwd_kernel_traitsILi32ELi16ELi1ELb1ELb1ELb0ELb1EN3c108BFloat16ENS1_7complexIfEEEEv13SSMParamsBase:
        /* <DEDUP_REMOVED lines=102> */
.L_x_1842:
        /* <DEDUP_REMOVED lines=76> */
.L_x_1807:
[----:B------:R-:W-:Y:S05]  /*0b20*/  BSYNC.RECONVERGENT B0 ;  /* 0x0000000000007941 */ /* 0x000fea0003800200 */
.L_x_1806:
        /* <DEDUP_REMOVED lines=37> */
.L_x_1809:
[----:B------:R-:W-:Y:S05]  /*0d80*/  BSYNC.RECONVERGENT B0 ;  /* 0x0000000000007941 */ /* 0x000fea0003800200 */
.L_x_1808:
        /* <DEDUP_REMOVED lines=36> */
.L_x_1811:
[----:B------:R-:W-:Y:S05]  /*0fd0*/  BSYNC.RECONVERGENT B0 ;  /* 0x0000000000007941 */ /* 0x000fea0003800200 */
.L_x_1810:
        /* <DEDUP_REMOVED lines=37> */
.L_x_1813:
[----:B------:R-:W-:Y:S05]  /*1230*/  BSYNC.RECONVERGENT B0 ;  /* 0x0000000000007941 */ /* 0x000fea0003800200 */
.L_x_1812:
        /* <DEDUP_REMOVED lines=36> */
.L_x_1815:
[----:B------:R-:W-:Y:S05]  /*1480*/  BSYNC.RECONVERGENT B0 ;  /* 0x0000000000007941 */ /* 0x000fea0003800200 */
.L_x_1814:
        /* <DEDUP_REMOVED lines=39> */
.L_x_1817:
[----:B------:R-:W-:Y:S05]  /*1700*/  BSYNC.RECONVERGENT B0 ;  /* 0x0000000000007941 */ /* 0x000fea0003800200 */
.L_x_1816:
        /* <DEDUP_REMOVED lines=40> */
.L_x_1819:
[----:B------:R-:W-:Y:S05]  /*1990*/  BSYNC.RECONVERGENT B0 ;  /* 0x0000000000007941 */ /* 0x000fea0003800200 */
.L_x_1818:
        /* <DEDUP_REMOVED lines=41> */
.L_x_1821:
[----:B------:R-:W-:Y:S05]  /*1c30*/  BSYNC.RECONVERGENT B0 ;  /* 0x0000000000007941 */ /* 0x000fea0003800200 */
.L_x_1820:
        /* <DEDUP_REMOVED lines=41> */
.L_x_1823:
[----:B------:R-:W-:Y:S05]  /*1ed0*/  BSYNC.RECONVERGENT B0 ;  /* 0x0000000000007941 */ /* 0x000fea0003800200 */
.L_x_1822:
        /* <DEDUP_REMOVED lines=39> */
.L_x_1825:
[----:B------:R-:W-:Y:S05]  /*2150*/  BSYNC.RECONVERGENT B0 ;  /* 0x0000000000007941 */ /* 0x000fea0003800200 */
.L_x_1824:
        /* <DEDUP_REMOVED lines=43> */
.L_x_1827:
[----:B------:R-:W-:Y:S05]  /*2410*/  BSYNC.RECONVERGENT B0 ;  /* 0x0000000000007941 */ /* 0x000fea0003800200 */
.L_x_1826:
        /* <DEDUP_REMOVED lines=32> */
.L_x_1829:
[----:B------:R-:W-:Y:S05]  /*2620*/  BSYNC.RECONVERGENT B0 ;  /* 0x0000000000007941 */ /* 0x000fea0003800200 */
.L_x_1828:
        /* <DEDUP_REMOVED lines=32> */
.L_x_1831:
[----:B------:R-:W-:Y:S05]  /*2830*/  BSYNC.RECONVERGENT B0 ;  /* 0x0000000000007941 */ /* 0x000fea0003800200 */
.L_x_1830:
        /* <DEDUP_REMOVED lines=32> */
.L_x_1833:
[----:B------:R-:W-:Y:S05]  /*2a40*/  BSYNC.RECONVERGENT B0 ;  /* 0x0000000000007941 */ /* 0x000fea0003800200 */
.L_x_1832:
        /* <DEDUP_REMOVED lines=32> */
.L_x_1835:
[----:B------:R-:W-:Y:S05]  /*2c50*/  BSYNC.RECONVERGENT B0 ;  /* 0x0000000000007941 */ /* 0x000fea0003800200 */
.L_x_1834:
        /* <DEDUP_REMOVED lines=32> */
.L_x_1837:
[----:B------:R-:W-:Y:S05]  /*2e60*/  BSYNC.RECONVERGENT B0 ;  /* 0x0000000000007941 */ /* 0x000fea0003800200 */
.L_x_1836:
        /* <DEDUP_REMOVED lines=52> */
.L_x_1841:
        /* <DEDUP_REMOVED lines=581> */
.L_x_1840:
[----:B------:R-:W-:Y:S05]  /*5600*/  BSYNC.RECONVERGENT B0 ;  /* 0x0000000000007941 */ /* 0x000fea0003800200 */
.L_x_1839:
[----:B------:R-:W-:Y:S01]  /*5610*/  FADD.FTZ R12, R149, R12 ;  /* 0x0000000c950c7221 */ /* 0x000fe20000010000 */
[----:B------:R-:W-:Y:S01]  /*5620*/  FADD.FTZ R148, R148, R19 ;  /* 0x0000001394947221 */ /* 0x000fe20000010000 */
[C---:B------:R-:W-:Y:S01]  /*5630*/  FMUL.FTZ R7, R17.reuse, R18 ;  /* 0x0000001211077220 */ /* 0x040fe20000410000 */
[----:B0-----:R-:W-:Y:S01]  /*5640*/  FMUL.FTZ R9, R17, R111 ;  /* 0x0000006f11097220 */ /* 0x001fe20000410000 */
[C---:B------:R-:W-:Y:S01]  /*5650*/  FMUL.FTZ R5, R123.reuse, R12 ;  /* 0x0000000c7b057220 */ /* 0x040fe20000410000 */
[----:B------:R-:W-:Y:S01]  /*5660*/  FMUL.FTZ R123, R123, R148 ;  /* 0x000000947b7b7220 */ /* 0x000fe20000410000 */
[----:B------:R-:W-:Y:S01]  /*5670*/  FFMA.FTZ R6, R16, R21, -R7 ;  /* 0x0000001510067223 */ /* 0x000fe20000010807 */
[----:B------:R-:W-:Y:S01]  /*5680*/  FMUL.FTZ R7, R17, R132 ;  /* 0x0000008411077220 */ /* 0x000fe20000410000 */
[C---:B------:R-:W-:Y:S01]  /*5690*/  FFMA.FTZ R4, R120.reuse, R148, R5 ;  /* 0x0000009478047223 */ /* 0x040fe20000010005 */
[----:B------:R-:W-:Y:S01]  /*56a0*/  FFMA.FTZ R123, R120, R12, -R123 ;  /* 0x0000000c787b7223 */ /* 0x000fe2000001087b */
[----:B------:R-:W-:Y:S01]  /*56b0*/  FFMA.FTZ R57, R6, 2, R57 ;  /* 0x4000000006397823 */ /* 0x000fe20000010039 */
[----:B------:R-:W-:Y:S01]  /*56c0*/  FFMA.FTZ R6, R16, R105, -R7 ;  /* 0x0000006910067223 */ /* 0x000fe20000010807 */
[----:B------:R-:W-:Y:S01]  /*56d0*/  FADD.FTZ R151, R151, R4 ;  /* 0x0000000497977221 */ /* 0x000fe20000010000 */
[----:B------:R-:W-:Y:S01]  /*56e0*/  FADD.FTZ R150, R150, R123 ;  /* 0x0000007b96967221 */ /* 0x000fe20000010000 */
[----:B------:R-:W-:Y:S01]  /*56f0*/  FMUL.FTZ R7, R17, R112 ;  /* 0x0000007011077220 */ /* 0x000fe20000410000 */
[----:B------:R-:W-:Y:S01]  /*5700*/  FFMA.FTZ R65, R6, 2, R65 ;  /* 0x4000000006417823 */ /* 0x000fe20000010041 */
[C---:B------:R-:W-:Y:S01]  /*5710*/  FMUL.FTZ R4, R125.reuse, R151 ;  /* 0x000000977d047220 */ /* 0x040fe20000410000 */
[-C--:B------:R-:W-:Y:S01]  /*5720*/  FMUL.FTZ R6, R125, R150.reuse ;  /* 0x000000967d067220 */ /* 0x080fe20000410000 */
[----:B------:R-:W-:Y:S01]  /*5730*/  FMUL.FTZ R5, R17, R133 ;  /* 0x0000008511057220 */ /* 0x000fe20000410000 */
[C---:B------:R-:W-:Y:S01]  /*5740*/  FFMA.FTZ R7, R16.reuse, R107, -R7 ;  /* 0x0000006b10077223 */ /* 0x040fe20000010807 */
[C---:B------:R-:W-:Y:S01]  /*5750*/  FFMA.FTZ R4, R103.reuse, R150, -R4 ;  /* 0x0000009667047223 */ /* 0x040fe20000010804 */
[----:B------:R-:W-:Y:S01]  /*5760*/  FFMA.FTZ R103, R103, R151, R6 ;  /* 0x0000009767677223 */ /* 0x000fe20000010006 */
[----:B------:R-:W-:Y:S01]  /*5770*/  FFMA.FTZ R5, R16, R109, -R5 ;  /* 0x0000006d10057223 */ /* 0x000fe20000010805 */
[----:B------:R-:W-:Y:S01]  /*5780*/  FFMA.FTZ R58, R7, 2, R58 ;  /* 0x40000000073a7823 */ /* 0x000fe2000001003a */
[----:B------:R-:W-:Y:S01]  /*5790*/  FADD.FTZ R8, R153, R4 ;  /* 0x0000000499087221 */ /* 0x000fe20000010000 */
[----:B------:R-:W-:Y:S01]  /*57a0*/  FADD.FTZ R103, R152, R103 ;  /* 0x0000006798677221 */ /* 0x000fe20000010000 */
[----:B------:R-:W-:Y:S01]  /*57b0*/  FFMA.FTZ R52, R5, 2, R52 ;  /* 0x4000000005347823 */ /* 0x000fe20000010034 */
[----:B------:R-:W-:Y:S01]  /*57c0*/  FFMA.FTZ R6, R16, R141, -R9 ;  /* 0x0000008d10067223 */ /* 0x000fe20000010809 */
[C---:B------:R-:W-:Y:S01]  /*57d0*/  FMUL.FTZ R7, R128.reuse, R8 ;  /* 0x0000000880077220 */ /* 0x040fe20000410000 */
[-C--:B------:R-:W-:Y:S01]  /*57e0*/  FMUL.FTZ R5, R128, R103.reuse ;  /* 0x0000006780057220 */ /* 0x080fe20000410000 */
[C---:B------:R-:W-:Y:S01]  /*57f0*/  FMUL.FTZ R9, R17.reuse, R116 ;  /* 0x0000007411097220 */ /* 0x040fe20000410000 */
[----:B------:R-:W-:Y:S01]  /*5800*/  FFMA.FTZ R51, R6, 2, R51 ;  /* 0x4000000006337823 */ /* 0x000fe20000010033 */
        /* <DEDUP_REMOVED lines=8> */
[CC--:B------:R-:W-:Y:S01]  /*5890*/  FMUL.FTZ R4, R131.reuse, R155.reuse ;  /* 0x0000009b83047220 */ /* 0x0c0fe20000410000 */
[----:B------:R-:W-:Y:S01]  /*58a0*/  FMUL.FTZ R6, R131, R154 ;  /* 0x0000009a83067220 */ /* 0x000fe20000410000 */
[----:B------:R-:W-:Y:S01]  /*58b0*/  IADD3 R101, PT, PT, R101, 0x1, RZ ;  /* 0x0000000165657810 */ /* 0x000fe20007ffe0ff */
[C---:B------:R-:W-:Y:S01]  /*58c0*/  FFMA.FTZ R5, R16.reuse, R118, -R5 ;  /* 0x0000007610057223 */ /* 0x040fe20000010805 */
[C---:B------:R-:W-:Y:S01]  /*58d0*/  FFMA.FTZ R4, R129.reuse, R154, -R4 ;  /* 0x0000009a81047223 */ /* 0x040fe20000010804 */
[----:B------:R-:W-:Y:S01]  /*58e0*/  FFMA.FTZ R129, R129, R155, R6 ;  /* 0x0000009b81817223 */ /* 0x000fe20000010006 */
[----:B------:R-:W-:Y:S01]  /*58f0*/  FFMA.FTZ R6, R16, R115, -R7 ;  /* 0x0000007310067223 */ /* 0x000fe20000010807 */
[----:B------:R-:W-:Y:S01]  /*5900*/  FFMA.FTZ R50, R5, 2, R50 ;  /* 0x4000000005327823 */ /* 0x000fe20000010032 */
[----:B------:R-:W-:Y:S01]  /*5910*/  FADD.FTZ R157, R157, R4 ;  /* 0x000000049d9d7221 */ /* 0x000fe20000010000 */
[----:B------:R-:W-:Y:S01]  /*5920*/  FADD.FTZ R129, R156, R129 ;  /* 0x000000819c817221 */ /* 0x000fe20000010000 */
[C---:B------:R-:W-:Y:S01]  /*5930*/  FMUL.FTZ R5, R17.reuse, R148 ;  /* 0x0000009411057220 */ /* 0x040fe20000410000 */
[----:B------:R-:W-:Y:S01]  /*5940*/  FFMA.FTZ R61, R6, 2, R61 ;  /* 0x40000000063d7823 */ /* 0x000fe2000001003d */
[C---:B------:R-:W-:Y:S01]  /*5950*/  FMUL.FTZ R4, R134.reuse, R157 ;  /* 0x0000009d86047220 */ /* 0x040fe20000410000 */
[----:B------:R-:W-:Y:S01]  /*5960*/  FMUL.FTZ R134, R134, R129 ;  /* 0x0000008186867220 */ /* 0x000fe20000410000 */
[----:B------:R-:W-:Y:S01]  /*5970*/  FFMA.FTZ R5, R16, R12, -R5 ;  /* 0x0000000c10057223 */ /* 0x000fe20000010805 */
[----:B------:R-:W-:Y:S01]  /*5980*/  FMUL.FTZ R7, R17, R151 ;  /* 0x0000009711077220 */ /* 0x000fe20000410000 */
[C---:B------:R-:W-:Y:S01]  /*5990*/  FFMA.FTZ R4, R23.reuse, R129, R4 ;  /* 0x0000008117047223 */ /* 0x040fe20000010004 */
[----:B------:R-:W-:Y:S01]  /*59a0*/  FFMA.FTZ R23, R23, R157, -R134 ;  /* 0x0000009d17177223 */ /* 0x000fe20000010886 */
[----:B------:R-:W-:Y:S01]  /*59b0*/  FFMA.FTZ R64, R5, 2, R64 ;  /* 0x4000000005407823 */ /* 0x000fe20000010040 */
[----:B------:R-:W-:Y:S01]  /*59c0*/  FMUL.FTZ R5, R17, R103 ;  /* 0x0000006711057220 */ /* 0x000fe20000410000 */
[----:B------:R-:W-:Y:S01]  /*59d0*/  FADD.FTZ R159, R159, R4 ;  /* 0x000000049f9f7221 */ /* 0x000fe20000010000 */
[----:B------:R-:W-:Y:S01]  /*59e0*/  FADD.FTZ R158, R158, R23 ;  /* 0x000000179e9e7221 */ /* 0x000fe20000010000 */
[----:B------:R-:W-:Y:S01]  /*59f0*/  ISETP.GE.AND P1, PT, R101, UR5, PT ;  /* 0x0000000565007c0c */ /* 0x000fe2000bf26270 */
[C---:B------:R-:W-:Y:S01]  /*5a00*/  FFMA.FTZ R8, R16.reuse, R8, -R5 ;  /* 0x0000000810087223 */ /* 0x040fe20000010805 */
[C---:B------:R-:W-:Y:S01]  /*5a10*/  FMUL.FTZ R4, R137.reuse, R159 ;  /* 0x0000009f89047220 */ /* 0x040fe20000410000 */
[----:B------:R-:W-:Y:S01]  /*5a20*/  FMUL.FTZ R6, R137, R158 ;  /* 0x0000009e89067220 */ /* 0x000fe20000410000 */
[C---:B------:R-:W-:Y:S01]  /*5a30*/  FFMA.FTZ R7, R16.reuse, R150, -R7 ;  /* 0x0000009610077223 */ /* 0x040fe20000010807 */
[----:B------:R-:W-:Y:S01]  /*5a40*/  FMUL.FTZ R5, R17, R155 ;  /* 0x0000009b11057220 */ /* 0x000fe20000410000 */
        /* <DEDUP_REMOVED lines=10> */
[C---:B------:R-:W-:Y:S01]  /*5af0*/  FFMA.FTZ R5, R16.reuse, R157, -R5 ;  /* 0x0000009d10057223 */ /* 0x040fe20000010805 */
[C---:B------:R-:W-:Y:S01]  /*5b00*/  FFMA.FTZ R7, R16.reuse, R158, -R7 ;  /* 0x0000009e10077223 */ /* 0x040fe20000010807 */
        /* <DEDUP_REMOVED lines=8> */
.L_x_1838:
        /* <DEDUP_REMOVED lines=45> */
[----:B------:R-:W-:-:S02]  /*5e60*/  IADD3 R40, P3, PT, R40, 0x400, RZ ;  /* 0x0000040028287810 */ /* 0x000fc40007f7e0ff */
        /* <DEDUP_REMOVED lines=22> */
[C---:B------:R-:W-:Y:S01]  /*5fd0*/  PRMT R7, R4.reuse, 0x7632, R7 ;  /* 0x0000763204077816 */ /* 0x040fe20000000007 */
[----:B------:R1:W-:Y:S01]  /*5fe0*/  MUFU.EX2 R30, R27 ;  /* 0x0000001b001e7308 */ /* 0x0003e20000000800 */
[----:B------:R-:W-:Y:S01]  /*5ff0*/  SHF.L.U32 R13, R75, 0x10, RZ ;  /* 0x000000104b0d7819 */ /* 0x000fe200000006ff */
[----:B------:R-:W-:Y:S01]  /*6000*/  FMUL.FTZ R11, R15, -1.4426950216293334961 ;  /* 0xbfb8aa3b0f0b7820 */ /* 0x000fe20000410000 */
[----:B------:R-:W-:Y:S01]  /*6010*/  SHF.L.U32 R19, R4, 0x10, RZ ;  /* 0x0000001004137819 */ /* 0x000fe200000006ff */
[----:B------:R-:W2:Y:S01]  /*6020*/  MUFU.EX2 R26, R21 ;  /* 0x00000015001a7308 */ /* 0x000ea20000000800 */
[----:B------:R-:W-:Y:S01]  /*6030*/  PRMT R22, R5, 0x7632, R22 ;  /* 0x0000763205167816 */ /* 0x000fe20000000016 */
[----:B------:R-:W-:Y:S01]  /*6040*/  FMUL.FTZ R17, R13, -1.4426950216293334961 ;  /* 0xbfb8aa3b0d117820 */ /* 0x000fe20000410000 */
[----:B------:R-:W-:Y:S01]  /*6050*/  PRMT R75, R75, 0x7632, R75 ;  /* 0x000076324b4b7816 */ /* 0x000fe2000000004b */
[----:B------:R3:W-:Y:S01]  /*6060*/  MUFU.EX2 R68, R31 ;  /* 0x0000001f00447308 */ /* 0x0007e20000000800 */
[----:B------:R-:W-:Y:S01]  /*6070*/  PRMT R28, R6, 0x7632, R28 ;  /* 0x00007632061c7816 */ /* 0x000fe2000000001c */
[----:B------:R-:W-:Y:S01]  /*6080*/  FMUL.FTZ R18, R19, -1.4426950216293334961 ;  /* 0xbfb8aa3b13127820 */ /* 0x000fe20000410000 */
[----:B------:R-:W-:Y:S01]  /*6090*/  SHF.L.U32 R72, R72, 0x10, RZ ;  /* 0x0000001048487819 */ /* 0x000fe200000006ff */
[----:B------:R-:W4:Y:S01]  /*60a0*/  MUFU.EX2 R11, R11 ;  /* 0x0000000b000b7308 */ /* 0x000f220000000800 */
[----:B------:R-:W-:Y:S01]  /*60b0*/  SHF.L.U32 R73, R73, 0x10, RZ ;  /* 0x0000001049497819 */ /* 0x000fe200000006ff */
[----:B0-----:R-:W-:Y:S01]  /*60c0*/  FADD.FTZ R12, R12, 1 ;  /* 0x3f8000000c0c7421 */ /* 0x001fe20000010000 */
[----:B------:R-:W-:Y:S01]  /*60d0*/  PRMT R66, R7, 0x7632, R66 ;  /* 0x0000763207427816 */ /* 0x000fe20000000042 */
[----:B------:R-:W-:Y:S01]  /*60e0*/  FMUL.FTZ R4, R72, -1.4426950216293334961 ;  /* 0xbfb8aa3b48047820 */ /* 0x000fe20000410000 */
[----:B-1----:R-:W-:Y:S01]  /*60f0*/  SHF.L.U32 R27, R22, 0x10, RZ ;  /* 0x00000010161b7819 */ /* 0x002fe200000006ff */
[----:B------:R-:W-:Y:S01]  /*6100*/  FMUL.FTZ R5, R73, -1.4426950216293334961 ;  /* 0xbfb8aa3b49057820 */ /* 0x000fe20000410000 */
[----:B------:R-:W-:Y:S01]  /*6110*/  PRMT R74, R74, 0x7632, R74 ;  /* 0x000076324a4a7816 */ /* 0x000fe2000000004a */
[----:B------:R0:W1:Y:S01]  /*6120*/  MUFU.EX2 R20, R18 ;  /* 0x0000001200147308 */ /* 0x0000620000000800 */
[----:B------:R-:W-:Y:S01]  /*6130*/  SHF.L.U32 R75, R75, 0x10, RZ ;  /* 0x000000104b4b7819 */ /* 0x000fe200000006ff */
[----:B--2---:R-:W-:Y:S01]  /*6140*/  FADD.FTZ R26, R26, 1 ;  /* 0x3f8000001a1a7421 */ /* 0x004fe20000010000 */
[----:B------:R-:W-:Y:S01]  /*6150*/  SHF.L.U32 R21, R7, 0x10, RZ ;  /* 0x0000001007157819 */ /* 0x000fe200000006ff */
[----:B------:R-:W2:Y:S01]  /*6160*/  MUFU.EX2 R10, R10 ;  /* 0x0000000a000a7308 */ /* 0x000ea20000000800 */
[----:B---3--:R-:W-:Y:S01]  /*6170*/  SHF.L.U32 R31, R28, 0x10, RZ ;  /* 0x000000101c1f7819 */ /* 0x008fe200000006ff */
[----:B------:R-:W-:Y:S01]  /*6180*/  FMUL.FTZ R28, R27, -1.4426950216293334961 ;  /* 0xbfb8aa3b1b1c7820 */ /* 0x000fe20000410000 */
[----:B------:R-:W-:Y:S01]  /*6190*/  SHF.L.U32 R69, R66, 0x10, RZ ;  /* 0x0000001042457819 */ /* 0x000fe200000006ff */
[----:B------:R-:W-:Y:S01]  /*61a0*/  FMUL.FTZ R22, R21, -1.4426950216293334961 ;  /* 0xbfb8aa3b15167820 */ /* 0x000fe20000410000 */
[----:B------:R-:W-:Y:S01]  /*61b0*/  SHF.L.U32 R74, R74, 0x10, RZ ;  /* 0x000000104a4a7819 */ /* 0x000fe200000006ff */
[----:B0-----:R-:W-:Y:S01]  /*61c0*/  FMUL.FTZ R18, R75, -1.4426950216293334961 ;  /* 0xbfb8aa3b4b127820 */ /* 0x001fe20000410000 */
[----:B------:R-:W-:Y:S01]  /*61d0*/  FMUL.FTZ R66, R31, -1.4426950216293334961 ;  /* 0xbfb8aa3b1f427820 */ /* 0x000fe20000410000 */
[----:B------:R-:W-:Y:S01]  /*61e0*/  FMUL.FTZ R70, R69, -1.4426950216293334961 ;  /* 0xbfb8aa3b45467820 */ /* 0x000fe20000410000 */
[----:B------:R-:W0:Y:S01]  /*61f0*/  MUFU.EX2 R4, R4 ;  /* 0x0000000400047308 */ /* 0x000e220000000800 */
[----:B------:R-:W-:Y:S01]  /*6200*/  FMUL.FTZ R6, R74, -1.4426950216293334961 ;  /* 0xbfb8aa3b4a067820 */ /* 0x000fe20000410000 */
[----:B----4-:R-:W-:Y:S01]  /*6210*/  FADD.FTZ R11, R11, 1 ;  /* 0x3f8000000b0b7421 */ /* 0x010fe20000010000 */
[----:B-1----:R-:W-:Y:S01]  /*6220*/  FADD.FTZ R20, R20, 1 ;  /* 0x3f80000014147421 */ /* 0x002fe20000010000 */
[----:B------:R-:W-:Y:S01]  /*6230*/  MUFU.EX2 R5, R5 ;  /* 0x0000000500057308 */ /* 0x000fe20000000800 */
[----:B--2---:R-:W-:Y:S01]  /*6240*/  FADD.FTZ R10, R10, 1 ;  /* 0x3f8000000a0a7421 */ /* 0x004fe20000010000 */
[----:B------:R-:W-:Y:S01]  /*6250*/  FADD.FTZ R30, R30, 1 ;  /* 0x3f8000001e1e7421 */ /* 0x000fe20000010000 */
[----:B------:R-:W-:Y:S01]  /*6260*/  FADD.FTZ R68, R68, 1 ;  /* 0x3f80000044447421 */ /* 0x000fe20000010000 */
[----:B------:R-:W1:Y:S04]  /*6270*/  MUFU.EX2 R28, R28 ;  /* 0x0000001c001c7308 */ /* 0x000e680000000800 */
[----:B------:R-:W2:Y:S01]  /*6280*/  MUFU.EX2 R17, R17 ;  /* 0x0000001100117308 */ /* 0x000ea20000000800 */
[----:B0-----:R-:W-:-:S03]  /*6290*/  FADD.FTZ R4, R4, 1 ;  /* 0x3f80000004047421 */ /* 0x001fc60000010000 */
[----:B------:R-:W0:Y:S04]  /*62a0*/  MUFU.EX2 R18, R18 ;  /* 0x0000001200127308 */ /* 0x000e280000000800 */
[----:B------:R-:W3:Y:S01]  /*62b0*/  MUFU.EX2 R22, R22 ;  /* 0x0000001600167308 */ /* 0x000ee20000000800 */
[----:B-1----:R-:W-:-:S03]  /*62c0*/  FADD.FTZ R28, R28, 1 ;  /* 0x3f8000001c1c7421 */ /* 0x002fc60000010000 */
[----:B------:R-:W1:Y:S01]  /*62d0*/  MUFU.EX2 R66, R66 ;  /* 0x0000004200427308 */ /* 0x000e620000000800 */
[----:B--2---:R-:W-:-:S03]  /*62e0*/  FADD.FTZ R17, R17, 1 ;  /* 0x3f80000011117421 */ /* 0x004fc60000010000 */
[----:B------:R-:W2:Y:S01]  /*62f0*/  MUFU.RCP R77, R12 ;  /* 0x0000000c004d7308 */ /* 0x000ea20000001000 */
[----:B0-----:R-:W-:Y:S01]  /*6300*/  FADD.FTZ R18, R18, 1 ;  /* 0x3f80000012127421 */ /* 0x001fe20000010000 */
[----:B---3--:R-:W-:-:S06]  /*6310*/  FADD.FTZ R22, R22, 1 ;  /* 0x3f80000016167421 */ /* 0x008fcc0000010000 */
[----:B------:R0:W-:Y:S01]  /*6320*/  MUFU.EX2 R7, R6 ;  /* 0x0000000600077308 */ /* 0x0001e20000000800 */
[----:B-1----:R-:W-:-:S03]  /*6330*/  FADD.FTZ R66, R66, 1 ;  /* 0x3f80000042427421 */ /* 0x002fc60000010000 */
[----:B------:R-:W1:Y:S04]  /*6340*/  MUFU.EX2 R70, R70 ;  /* 0x0000004600467308 */ /* 0x000e680000000800 */
[----:B------:R-:W3:Y:S01]  /*6350*/  MUFU.RCP R76, R11 ;  /* 0x0000000b004c7308 */ /* 0x000ee20000001000 */
[----:B0-----:R-:W-:-:S07]  /*6360*/  FADD.FTZ R6, R5, 1 ;  /* 0x3f80000005067421 */ /* 0x001fce0000010000 */
[----:B------:R0:W4:Y:S01]  /*6370*/  MUFU.RCP R71, R10 ;  /* 0x0000000a00477308 */ /* 0x0001220000001000 */
[----:B-1----:R-:W-:-:S07]  /*6380*/  FADD.FTZ R70, R70, 1 ;  /* 0x3f80000046467421 */ /* 0x002fce0000010000 */
[----:B------:R3:W1:Y:S01]  /*6390*/  MUFU.RCP R11, R4 ;  /* 0x00000004000b7308 */ /* 0x0006620000001000 */
[----:B0-----:R-:W-:Y:S01]  /*63a0*/  FADD.FTZ R10, R7, 1 ;  /* 0x3f800000070a7421 */ /* 0x001fe20000010000 */
[----:B--2---:R-:W-:-:S04]  /*63b0*/  FMUL.FTZ R7, R16, R77 ;  /* 0x0000004d10077220 */ /* 0x004fc80000410000 */
[----:B------:R-:W-:Y:S02]  /*63c0*/  FMUL.FTZ R7, R7, R58 ;  /* 0x0000003a07077220 */ /* 0x000fe40000410000 */
[----:B------:R-:W0:Y:S01]  /*63d0*/  MUFU.RCP R12, R6 ;  /* 0x00000006000c7308 */ /* 0x000e220000001000 */
[----:B---3--:R-:W-:Y:S01]  /*63e0*/  FMUL.FTZ R4, R15, R76 ;  /* 0x0000004c0f047220 */ /* 0x008fe20000410000 */
[----:B----4-:R-:W-:-:S03]  /*63f0*/  FMUL.FTZ R5, R14, R71 ;  /* 0x000000470e057220 */ /* 0x010fc60000410000 */
[----:B------:R-:W-:Y:S01]  /*6400*/  FMUL.FTZ R4, R4, R65 ;  /* 0x0000004104047220 */ /* 0x000fe20000410000 */
[----:B------:R-:W-:Y:S02]  /*6410*/  FMUL.FTZ R5, R5, R60 ;  /* 0x0000003c05057220 */ /* 0x000fe40000410000 */
        /* <DEDUP_REMOVED lines=9> */
[----:B------:R-:W-:Y:S02]  /*64b0*/  F2FP.BF16.F32.PACK_AB R73, R73, R4 ;  /* 0x000000044949723e */ /* 0x000fe400000010ff */
[----:B------:R-:W2:Y:S01]  /*64c0*/  LDC.64 R4, c[0x0][0x430] ;  /* 0x00010c00ff047b82 */ /* 0x000ea20000000a00 */
[----:B------:R-:W-:-:S03]  /*64d0*/  FMUL.FTZ R6, R6, R59 ;  /* 0x0000003b06067220 */ /* 0x000fc60000410000 */
[----:B------:R-:W-:Y:S01]  /*64e0*/  MUFU.RCP R20, R20 ;  /* 0x0000001400147308 */ /* 0x000fe20000001000 */
[----:B-1----:R-:W-:-:S04]  /*64f0*/  FMUL.FTZ R23, R23, R26 ;  /* 0x0000001a17177220 */ /* 0x002fc80000410000 */
[----:B------:R-:W-:-:S03]  /*6500*/  FMUL.FTZ R23, R23, R62 ;  /* 0x0000003e17177220 */ /* 0x000fc60000410000 */
[----:B------:R-:W1:Y:S01]  /*6510*/  MUFU.RCP R30, R30 ;  /* 0x0000001e001e7308 */ /* 0x000e620000001000 */
[----:B0-----:R-:W-:-:S04]  /*6520*/  FMUL.FTZ R12, R27, R28 ;  /* 0x0000001c1b0c7220 */ /* 0x001fc80000410000 */
[----:B------:R-:W-:-:S03]  /*6530*/  FMUL.FTZ R12, R12, R53 ;  /* 0x000000350c0c7220 */ /* 0x000fc60000410000 */
[----:B------:R-:W0:Y:S02]  /*6540*/  MUFU.RCP R68, R68 ;  /* 0x0000004400447308 */ /* 0x000e240000001000 */
[----:B------:R-:W-:Y:S01]  /*6550*/  F2FP.BF16.F32.PACK_AB R13, R12, R23 ;  /* 0x000000170c0d723e */ /* 0x000fe200000010ff */
[----:B--2---:R-:W-:-:S05]  /*6560*/  IMAD.WIDE.U32 R8, R4, UR20, R8 ;  /* 0x0000001404087c25 */ /* 0x004fca000f8e0008 */
[----:B------:R2:W3:Y:S01]  /*6570*/  MUFU.RCP R17, R10 ;  /* 0x0000000a00117308 */ /* 0x0004e20000001000 */
[----:B------:R-:W-:Y:S02]  /*6580*/  IMAD R9, R5, UR20, R9 ;  /* 0x0000001405097c24 */ /* 0x000fe4000f8e0209 */
[----:B-1----:R-:W-:-:S04]  /*6590*/  FMUL.FTZ R14, R29, R30 ;  /* 0x0000001e1d0e7220 */ /* 0x002fc80000410000 */
[----:B------:R-:W-:Y:S01]  /*65a0*/  FMUL.FTZ R14, R14, R63 ;  /* 0x0000003f0e0e7220 */ /* 0x000fe20000410000 */
[----:B------:R-:W1:Y:S01]  /*65b0*/  MUFU.RCP R18, R18 ;  /* 0x0000001200127308 */ /* 0x000e620000001000 */
[----:B--2---:R-:W-:Y:S01]  /*65c0*/  FMUL.FTZ R10, R19, R20 ;  /* 0x00000014130a7220 */ /* 0x004fe20000410000 */
[----:B0-----:R-:W-:-:S03]  /*65d0*/  FMUL.FTZ R67, R67, R68 ;  /* 0x0000004443437220 */ /* 0x001fc60000410000 */
        /* <DEDUP_REMOVED lines=11> */
[----:B------:R-:W-:Y:S01]  /*6690*/  F2FP.BF16.F32.PACK_AB R75, R75, R6 ;  /* 0x000000064b4b723e */ /* 0x000fe200000010ff */
[----:B------:R-:W-:Y:S02]  /*66a0*/  BAR.SYNC.DEFER_BLOCKING 0x0 ;  /* 0x0000000000007b1d */ /* 0x000fe40000010000 */
[----:B------:R-:W-:Y:S01]  /*66b0*/  FMUL.FTZ R21, R21, R64 ;  /* 0x0000004015157220 */ /* 0x000fe20000410000 */
[----:B--2---:R-:W-:-:S04]  /*66c0*/  FMUL.FTZ R31, R31, R66 ;  /* 0x000000421f1f7220 */ /* 0x004fc80000410000 */
[----:B------:R-:W-:Y:S01]  /*66d0*/  F2FP.BF16.F32.PACK_AB R12, R21, R10 ;  /* 0x0000000a150c723e */ /* 0x000fe200000010ff */
[----:B------:R-:W0:Y:S01]  /*66e0*/  LDC.64 R6, c[0x0][0x438] ;  /* 0x00010e00ff067b82 */ /* 0x000e220000000a00 */
[----:B------:R-:W-:Y:S01]  /*66f0*/  FMUL.FTZ R31, R31, R54 ;  /* 0x000000361f1f7220 */ /* 0x000fe20000410000 */
[----:B-1----:R-:W-:-:S04]  /*6700*/  FMUL.FTZ R16, R69, R16 ;  /* 0x0000001045107220 */ /* 0x002fc80000410000 */
[----:B------:R-:W-:Y:S02]  /*6710*/  F2FP.BF16.F32.PACK_AB R14, R31, R14 ;  /* 0x0000000e1f0e723e */ /* 0x000fe400000010ff */
[----:B------:R-:W1:Y:S01]  /*6720*/  LDC.64 R10, c[0x0][0x490] ;  /* 0x00012400ff0a7b82 */ /* 0x000e620000000a00 */
[----:B------:R-:W-:-:S05]  /*6730*/  FMUL.FTZ R16, R16, R55 ;  /* 0x0000003710107220 */ /* 0x000fca0000410000 */
[----:B------:R-:W-:Y:S01]  /*6740*/  F2FP.BF16.F32.PACK_AB R15, R16, R67 ;  /* 0x00000043100f723e */ /* 0x000fe200000010ff */
[----:B------:R-:W-:Y:S04]  /*6750*/  STS.128 [R49], R72 ;  /* 0x0000004831007388 */ /* 0x000fe80000000c00 */
[----:B------:R-:W-:Y:S01]  /*6760*/  STS.128 [R49+0x10], R12 ;  /* 0x0000100c31007388 */ /* 0x000fe20000000c00 */
[----:B------:R-:W-:-:S03]  /*6770*/  NOP ;  /* 0x0000000000007918 */ /* 0x000fc60000000000 */
[----:B------:R-:W2:Y:S01]  /*6780*/  LDS.128 R16, [R48] ;  /* 0x0000000030107984 */ /* 0x000ea20000000c00 */
[----:B0-----:R-:W-:-:S03]  /*6790*/  IMAD.WIDE.U32 R4, R33, R6, R8 ;  /* 0x0000000621047225 */ /* 0x001fc600078e0008 */
[----:B------:R-:W0:Y:S01]  /*67a0*/  LDS.128 R20, [R48+0x200] ;  /* 0x0002000030147984 */ /* 0x000e220000000c00 */
[----:B------:R-:W-:Y:S01]  /*67b0*/  IMAD R5, R33, R7, R5 ;  /* 0x0000000721057224 */ /* 0x000fe200078e0205 */
[----:B-1----:R-:W-:-:S04]  /*67c0*/  LEA R6, P0, R4, R10, 0x1 ;  /* 0x0000000a04067211 */ /* 0x002fc800078008ff */
[----:B------:R-:W-:Y:S02]  /*67d0*/  LEA.HI.X R7, R4, R11, R5, 0x1, P0 ;  /* 0x0000000b04077211 */ /* 0x000fe400000f0c05 */
[----:B------:R-:W-:Y:S01]  /*67e0*/  ISETP.GE.AND P0, PT, R38, UR5, PT ;  /* 0x0000000526007c0c */ /* 0x000fe2000bf06270 */
[----:B------:R-:W-:-:S05]  /*67f0*/  IMAD.WIDE.U32 R4, R44, 0x10, R6 ;  /* 0x000000102c047825 */ /* 0x000fca00078e0006 */
[----:B--2---:R1:W-:Y:S04]  /*6800*/  STG.E.128 desc[UR18][R4.64], R16 ;  /* 0x0000001004007986 */ /* 0x0043e8000c101d12 */
[----:B0-----:R1:W-:Y:S03]  /*6810*/  STG.E.128 desc[UR18][R4.64+0x200], R20 ;  /* 0x0002001404007986 */ /* 0x0013e6000c101d12 */
[----:B------:R-:W-:Y:S05]  /*6820*/  @!P0 BRA `(.L_x_1842) ;  /* 0xffffff9c008c8947 */ /* 0x000fea000383ffff */
[----:B------:R-:W-:Y:S05]  /*6830*/  EXIT ;  /* 0x000000000000794d */ /* 0x000fea0003800000 */
.L_x_1843:
        /* <DEDUP_REMOVED lines=12> */
.L_x_5043:


//--------------------- .text._Z25selective_scan_fwd_kernelI32Selective_Scan_fwd_kernel_traitsILi32ELi16ELi1ELb1ELb1ELb1ELb0EN3c108BFloat16ENS1_7complexIfEEEEv13SSMParamsBase --------------------------
	.section	.text._Z25selective_scan_fwd_kernelI32Selective_Scan_fwd_kernel_traitsILi32ELi16ELi1ELb1ELb1ELb1ELb0EN3c108BFloat16ENS1_7complexIfEEEEv13SSMParamsBase,"ax",@progbits
	.align	128
        .global         _Z25selective_scan_fwd_kernelI32Selective_Scan_fwd_kernel_traitsILi32ELi16ELi1ELb1ELb1ELb1ELb0EN3c108BFloat16ENS1_7complexIfEEEEv13SSMParamsBase
        .type           _Z25selective_scan_fwd_kernelI32Selective_Scan_fwd_kernel_traitsILi32ELi16ELi1ELb1ELb1ELb1ELb0EN3c108BFloat16ENS1_7complexIfEEEEv13SSMParamsBase,@function
        .size           _Z25selective_scan_fwd_kernelI32Selective_Scan_fwd_kernel_traitsILi32ELi16ELi1ELb1ELb1ELb1ELb0EN3c108BFloat16ENS1_7complexIfEEEEv13SSMParamsBase,(.L_x_5044 - _Z25selective_scan_fwd_kernelI32Selective_Scan_fwd_kernel_traitsILi32ELi16ELi1ELb1ELb1ELb1ELb0EN3c108BFloat16ENS1_7complexIfEEEEv13SSMParamsBase)
        .other          _Z25selective_scan_fwd_kernelI32Selective_Scan_fwd_kernel_traitsILi32ELi16ELi1ELb1ELb1ELb1ELb0EN3c108BFloat16ENS1_7complexIfEEEEv13SSMParamsBase,@"STO_CUDA_ENTRY STV_DEFAULT"
_Z25selective_scan_fwd_kernelI32Selective_Scan_fwd_kernel_traitsILi32ELi16ELi1ELb1ELb1ELb1ELb0EN3c108BFloat16ENS1_7complexIfEEEEv13SSMParamsBase:
.text._Z25selective_scan_fwd_kernelI32Selective_Scan_fwd_kernel_traitsILi32ELi16ELi1ELb1ELb1ELb1ELb0EN3c108BFloat16ENS1_7complexIfEEEEv13SSMParamsBase:
        /* <DEDUP_REMOVED lines=9> */
[----:B------:R-:W0:Y:S06]  /*0090*/  LDCU.64 UR16, c[0x0][0x3d0] ;  /* 0x00007a00ff1077ac */ /* 0x000e2c0008000a00 */
        /* <DEDUP_REMOVED lines=23> */
[----:B0-----:R-:W-:Y:S01]  /*0210*/  HFMA2 R6, -RZ, RZ, 0, 0 ;  /* 0x00000000ff067431 */ /* 0x001fe200000001ff */
[----:B----4-:R-:W-:-:S05]  /*0220*/  IADD3 R10, PT, PT, RZ, -R7, RZ ;  /* 0x80000007ff0a7210 */ /* 0x010fca0007ffe0ff */
[----:B------:R-:W-:Y:S01]  /*0230*/  IMAD R3, R10, R9, RZ ;  /* 0x000000090a037224 */ /* 0x000fe200078e02ff */
[----:B------:R-:W-:Y:S01]  /*0240*/  UIMAD.WIDE.U32 UR4, UR20, UR8, URZ ;  /* 0x00000008140472a5 */ /* 0x000fe2000f8e00ff */
        /* <DEDUP_REMOVED lines=11> */
[----:B------:R-:W-:Y:S01]  /*0300*/  ISETP.NE.AND P1, PT, R8, RZ, PT ;  /* 0x000000ff0800720c */ /* 0x000fe20003f25270 */
[----:B------:R-:W-:Y:S01]  /*0310*/  UIMAD UR6, UR20, UR9, UR5 ;  /* 0x00000009140672a4 */ /* 0x000fe2000f8e0205 */
[----:B------:R-:W4:Y:S03]  /*0320*/  LDCU.64 UR8, c[0x0][0x3b0] ;  /* 0x00007600ff0877ac */ /* 0x000f260008000a00 */
[----:B------:R-:W-:-:S04]  /*0330*/  @P0 IADD3 R7, PT, PT, R7, 0x1, RZ ;  /* 0x0000000107070810 */ /* 0x000fc80007ffe0ff */
[----:B------:R-:W-:-:S04]  /*0340*/  MOV R0, R7 ;  /* 0x0000000700007202 */ /* 0x000fc80000000f00 */
[----:B------:R-:W-:Y:S02]  /*0350*/  @!P2 IADD3 R0, PT, PT, -R0, RZ, RZ ;  /* 0x000000ff0000a210 */ /* 0x000fe40007ffe1ff */
[----:B------:R-:W-:Y:S02]  /*0360*/  @!P1 LOP3.LUT R0, RZ, R8, RZ, 0x33, !PT ;  /* 0x00000008ff009212 */ /* 0x000fe400078e33ff */
[----:B------:R-:W0:Y:S01]  /*0370*/  LDC R8, c[0x0][0x384] ;  /* 0x0000e100ff087b82 */ /* 0x000e220000000800 */
[----:B------:R-:W-:Y:S02]  /*0380*/  MOV R2, UR4 ;  /* 0x0000000400027c02 */ /* 0x000fe40008000f00 */
[----:B------:R-:W-:Y:S01]  /*0390*/  MOV R3, UR5 ;  /* 0x0000000500037c02 */ /* 0x000fe20008000f00 */
[----:B------:R-:W-:Y:S01]  /*03a0*/  UIMAD.WIDE.U32 UR4, UR20, UR12, URZ ;  /* 0x0000000c140472a5 */ /* 0x000fe2000f8e00ff */
[----:B------:R-:W-:Y:S02]  /*03b0*/  ISETP.GE.AND P0, PT, R21, 0x1, PT ;  /* 0x000000011500780c */ /* 0x000fe40003f06270 */
[----:B------:R-:W-:Y:S01]  /*03c0*/  MOV R3, UR6 ;  /* 0x0000000600037c02 */ /* 0x000fe20008000f00 */
[----:B------:R-:W-:-:S02]  /*03d0*/  UIMAD UR6, UR20, UR13, UR5 ;  /* 0x0000000d140672a4 */ /* 0x000fc4000f8e0205 */
[----:B---3--:R-:W-:Y:S02]  /*03e0*/  MOV R4, UR4 ;  /* 0x0000000400047c02 */ /* 0x008fe40008000f00 */
[----:B------:R-:W-:Y:S01]  /*03f0*/  MOV R5, UR5 ;  /* 0x0000000500057c02 */ /* 0x000fe20008000f00 */
[----:B----4-:R-:W-:Y:S01]  /*0400*/  UIMAD.WIDE.U32 UR4, UR20, UR8, URZ ;  /* 0x00000008140472a5 */ /* 0x010fe2000f8e00ff */
[C---:B------:R-:W-:Y:S01]  /*0410*/  IMAD.WIDE.U32 R2, R57.reuse, UR10, R2 ;  /* 0x0000000a39027c25 */ /* 0x040fe2000f8e0002 */
[----:B------:R-:W-:Y:S02]  /*0420*/  MOV R5, UR6 ;  /* 0x0000000600057c02 */ /* 0x000fe40008000f00 */
[----:B------:R-:W-:Y:S01]  /*0430*/  UIMAD UR8, UR20, UR9, UR5 ;  /* 0x00000009140872a4 */ /* 0x000fe2000f8e0205 */
[----:B------:R-:W-:Y:S01]  /*0440*/  IMAD R49, R57, UR11, R3 ;  /* 0x0000000b39317c24 */ /* 0x000fe2000f8e0203 */
[----:B-12---:R-:W-:Y:S10]  /*0450*/  @!P0 EXIT ;  /* 0x000000000000894d */ /* 0x006ff40003800000 */
[----:B------:R-:W1:Y:S01]  /*0460*/  S2R R54, SR_TID.X ;  /* 0x0000000000367919 */ /* 0x000e620000002100 */
[----:B------:R-:W-:Y:S01]  /*0470*/  SHF.R.S32.HI R7, RZ, 0x1f, R0 ;  /* 0x0000001fff077819 */ /* 0x000fe20000011400 */
[----:B------:R-:W-:Y:S01]  /*0480*/  UMOV UR5, UR8 ;  /* 0x0000000800057c82 */ /* 0x000fe20008000000 */
[C---:B0-----:R-:W-:Y:S01]  /*0490*/  LEA R48, P0, R2.reuse, R10, 0x1 ;  /* 0x0000000a02307211 */ /* 0x041fe200078008ff */
[----:B------:R-:W0:Y:S01]  /*04a0*/  S2R R9, SR_CgaCtaId ;  /* 0x0000000000097919 */ /* 0x000e220000008800 */
[----:B------:R-:W2:Y:S01]  /*04b0*/  LDC.64 R18, c[0x0][0x450] ;  /* 0x00011400ff127b82 */ /* 0x000ea20000000a00 */
[----:B------:R-:W-:Y:S01]  /*04c0*/  IMAD R3, R7, R40, RZ ;  /* 0x0000002807037224 */ /* 0x000fe200078e02ff */
[----:B------:R-:W-:Y:S01]  /*04d0*/  LEA.HI.X R49, R2, R11, R49, 0x1, P0 ;  /* 0x0000000b02317211 */ /* 0x000fe200000f0c31 */
[----:B------:R-:W-:Y:S01]  /*04e0*/  UIMAD.WIDE.U32 UR6, UR20, UR16, URZ ;  /* 0x00000010140672a5 */ /* 0x000fe2000f8e00ff */
[----:B------:R-:W-:Y:S01]  /*04f0*/  IMAD.WIDE.U32 R4, R57, UR14, R4 ;  /* 0x0000000e39047c25 */ /* 0x000fe2000f8e0004 */
[----:B------:R-:W3:Y:S01]  /*0500*/  LDCU.64 UR10, c[0x0][0x3a0] ;  /* 0x00007400ff0a77ac */ /* 0x000ee20008000a00 */
[----:B------:R-:W-:-:S02]  /*0510*/  MOV R52, 0x400 ;  /* 0x0000040000347802 */ /* 0x000fc40000000f00 */
[C---:B------:R-:W-:Y:S01]  /*0520*/  IMAD R41, R0.reuse, R41, R3 ;  /* 0x0000002900297224 */ /* 0x040fe200078e0203 */
[----:B------:R-:W-:Y:S01]  /*0530*/  UIMAD UR7, UR20, UR17, UR7 ;  /* 0x00000011140772a4 */ /* 0x000fe2000f8e0207 */
[----:B------:R-:W-:Y:S01]  /*0540*/  IMAD.WIDE.U32 R2, R0, R40, UR4 ;  /* 0x0000000400027e25 */ /* 0x000fe2000f8e0028 */
[----:B------:R-:W4:Y:S01]  /*0550*/  LDCU UR4, c[0x0][0x38c] ;  /* 0x00007180ff0477ac */ /* 0x000f220008000800 */
[----:B------:R-:W-:Y:S02]  /*0560*/  LEA R46, P0, R4, R12, 0x1 ;  /* 0x0000000c042e7211 */ /* 0x000fe400078008ff */
[----:B------:R-:W-:Y:S01]  /*0570*/  IMAD R47, R57, UR15, R5 ;  /* 0x0000000f392f7c24 */ /* 0x000fe2000f8e0205 */
[----:B------:R-:W-:Y:S01]  /*0580*/  LEA R43, P1, R2, R14, 0x1 ;  /* 0x0000000e022b7211 */ /* 0x000fe200078208ff */
[-C--:B------:R-:W-:Y:S01]  /*0590*/  IMAD R5, R7, R16.reuse, RZ ;  /* 0x0000001007057224 */ /* 0x080fe200078e02ff */
[----:B------:R-:W-:Y:S01]  /*05a0*/  IADD3 R41, PT, PT, R3, R41, RZ ;  /* 0x0000002903297210 */ /* 0x000fe20007ffe0ff */
[----:B------:R-:W-:Y:S01]  /*05b0*/  IMAD.WIDE.U32 R6, R0, R16, UR6 ;  /* 0x0000000600067e25 */ /* 0x000fe2000f8e0010 */
[----:B------:R-:W-:-:S02]  /*05c0*/  LEA.HI.X R47, R4, R13, R47, 0x1, P0 ;  /* 0x0000000d042f7211 */ /* 0x000fc400000f0c2f */
[----:B------:R-:W-:Y:S01]  /*05d0*/  LEA.HI.X R41, R2, R15, R41, 0x1, P1 ;  /* 0x0000000f02297211 */ /* 0x000fe200008f0c29 */
[----:B------:R-:W-:Y:S01]  /*05e0*/  IMAD R5, R0, R17, R5 ;  /* 0x0000001100057224 */ /* 0x000fe200078e0205 */
[----:B------:R-:W-:Y:S01]  /*05f0*/  MOV R50, RZ ;  /* 0x000000ff00327202 */ /* 0x000fe20000000f00 */
[----:B------:R-:W-:Y:S01]  /*0600*/  IMAD R0, R8, UR20, R57 ;  /* 0x0000001408007c24 */ /* 0x000fe2000f8e0239 */
[----:B--2---:R-:W-:Y:S01]  /*0610*/  LEA R42, P0, R6, R18, 0x1 ;  /* 0x00000012062a7211 */ /* 0x004fe200078008ff */
[----:B---3--:R-:W-:Y:S01]  /*0620*/  IMAD.WIDE.U32 R2, R57, UR10, RZ ;  /* 0x0000000a39027c25 */ /* 0x008fe2000f8e00ff */
[----:B-1----:R-:W-:Y:S02]  /*0630*/  SHF.L.U32 R4, R54, 0x2, RZ ;  /* 0x0000000236047819 */ /* 0x002fe400000006ff */
[----:B------:R-:W-:Y:S01]  /*0640*/  IADD3 R40, PT, PT, R7, R5, RZ ;  /* 0x0000000507287210 */ /* 0x000fe20007ffe0ff */
[----:B------:R-:W-:Y:S01]  /*0650*/  IMAD R0, R0, R21, RZ ;  /* 0x0000001500007224 */ /* 0x000fe200078e02ff */
[----:B------:R-:W-:Y:S01]  /*0660*/  LOP3.LUT R45, R4, 0xf80, RZ, 0xc0, !PT ;  /* 0x00000f80042d7812 */ /* 0x000fe200078ec0ff */
[----:B------:R-:W-:Y:S01]  /*0670*/  IMAD R53, R57, UR11, R3 ;  /* 0x0000000b39357c24 */ /* 0x000fe2000f8e0203 */
[----:B------:R-:W-:Y:S01]  /*0680*/  LEA.HI.X R40, R6, R19, R40, 0x1, P0 ;  /* 0x0000001306287211 */ /* 0x000fe200000f0c28 */
[----:B----4-:R-:W-:Y:S01]  /*0690*/  IMAD R51, R0, UR4, RZ ;  /* 0x0000000400337c24 */ /* 0x010fe2000f8e02ff */
[----:B------:R-:W-:Y:S01]  /*06a0*/  SHF.L.U32 R0, R54, 0x1, RZ ;  /* 0x0000000136007819 */ /* 0x000fe200000006ff */
[----:B------:R-:W1:Y:S01]  /*06b0*/  LDCU.U8 UR4, c[0x0][0x39e] ;  /* 0x000073c0ff0477ac */ /* 0x000e620008000000 */
[----:B0-----:R-:W-:-:S02]  /*06c0*/  LEA R52, R9, R52, 0x18 ;  /* 0x0000003409347211 */ /* 0x001fc400078ec0ff */
[----:B------:R-:W-:Y:S02]  /*06d0*/  LOP3.LUT R5, R0, 0x7c0, RZ, 0xc0, !PT ;  /* 0x000007c000057812 */ /* 0x000fe400078ec0ff */
[--C-:B------:R-:W-:Y:S02]  /*06e0*/  LOP3.LUT R45, R45, 0x1f, R54.reuse, 0xf8, !PT ;  /* 0x0000001f2d2d7812 */ /* 0x100fe400078ef836 */
[----:B------:R-:W-:-:S07]  /*06f0*/  LOP3.LUT R44, R5, 0x1f, R54, 0xf8, !PT ;  /* 0x0000001f052c7812 */ /* 0x000fce00078ef836 */
.L_x_1880:
[----:B------:R-:W-:Y:S01]  /*0700*/  BAR.SYNC.DEFER_BLOCKING 0x0 ;  /* 0x0000000000007b1d */ /* 0x000fe20000010000 */
[----:B--2---:R-:W-:-:S05]  /*0710*/  IMAD.WIDE.U32 R12, R44, 0x10, R48 ;  /* 0x000000102c0c7825 */ /* 0x004fca00078e0030 */
[----:B------:R-:W2:Y:S04]  /*0720*/  LDG.E.128 R16, desc[UR18][R12.64] ;  /* 0x000000120c107981 */ /* 0x000ea8000c1e1d00 */
        /* <DEDUP_REMOVED lines=30> */
[----:B-1----:R-:W-:Y:S02]  /*0910*/  ISETP.EQ.OR P4, PT, RZ, UR4, P4 ;  /* 0x00000004ff007c0c */ /* 0x002fe4000a782670 */
        /* <DEDUP_REMOVED lines=42> */
.L_x_1845:
[----:B------:R-:W-:Y:S05]  /*0bc0*/  BSYNC.RECONVERGENT B0 ;  /* 0x0000000000007941 */ /* 0x000fea0003800200 */
.L_x_1844:
        /* <DEDUP_REMOVED lines=37> */
.L_x_1847:
[----:B------:R-:W-:Y:S05]  /*0e20*/  BSYNC.RECONVERGENT B0 ;  /* 0x0000000000007941 */ /* 0x000fea0003800200 */
.L_x_1846:
        /* <DEDUP_REMOVED lines=36> */
.L_x_1849:
[----:B------:R-:W-:Y:S05]  /*1070*/  BSYNC.RECONVERGENT B0 ;  /* 0x0000000000007941 */ /* 0x000fea0003800200 */
.L_x_1848:
        /* <DEDUP_REMOVED lines=37> */
.L_x_1851:
[----:B------:R-:W-:Y:S05]  /*12d0*/  BSYNC.RECONVERGENT B0 ;  /* 0x0000000000007941 */ /* 0x000fea0003800200 */
.L_x_1850:
        /* <DEDUP_REMOVED lines=36> */
.L_x_1853:
[----:B------:R-:W-:Y:S05]  /*1520*/  BSYNC.RECONVERGENT B0 ;  /* 0x0000000000007941 */ /* 0x000fea0003800200 */
.L_x_1852:
        /* <DEDUP_REMOVED lines=39> */
.L_x_1855:
[----:B------:R-:W-:Y:S05]  /*17a0*/  BSYNC.RECONVERGENT B0 ;  /* 0x0000000000007941 */ /* 0x000fea0003800200 */
.L_x_1854:
[----:B------:R-:W-:Y:S01]  /*17b0*/  SHF.L.U32 R20, R20, 0x10, RZ ;  /* 0x0000001014147819 */ /* 0x000fe200000006ff */
[----:B------:R-:W-:Y:S01]  /*17c0*/  BSSY.RECONVERGENT B0, `(.L_x_1856) ;  /* 0x0000027000007945 */ /* 0x000fe20003800200 */
[C---:B------:R-:W-:Y:S02]  /*17d0*/  SHF.L.U32 R103, R9.reuse, 0x10, RZ ;  /* 0x0000001009677819 */ /* 0x040fe400000006ff */
[----:B------:R-:W-:Y:S01]  /*17e0*/  FSETP.GTU.FTZ.AND P3, PT, R80, 20, PT ;  /* 0x41a000005000780b */ /* 0x000fe20003f7c000 */
[----:B------:R-:W-:Y:S01]  /*17f0*/  FADD.FTZ R82, R20, R55 ;  /* 0x0000003714527221 */ /* 0x000fe20000010000 */
[----:B------:R-:W-:Y:S02]  /*1800*/  ISETP.EQ.OR P1, PT, RZ, UR4, P1 ;  /* 0x00000004ff007c0c */ /* 0x000fe40008f22670 */
[----:B------:R-:W-:Y:S02]  /*1810*/  PRMT R8, R8, 0x7632, R8 ;  /* 0x0000763208087816 */ /* 0x000fe40000000008 */
        /* <DEDUP_REMOVED lines=33> */
.L_x_1857:
[----:B------:R-:W-:Y:S05]  /*1a30*/  BSYNC.RECONVERGENT B0 ;  /* 0x0000000000007941 */ /* 0x000fea0003800200 */
.L_x_1856:
        /* <DEDUP_REMOVED lines=41> */
.L_x_1859:
[----:B------:R-:W-:Y:S05]  /*1cd0*/  BSYNC.RECONVERGENT B0 ;  /* 0x0000000000007941 */ /* 0x000fea0003800200 */
.L_x_1858:
        /* <DEDUP_REMOVED lines=41> */
.L_x_1861:
[----:B------:R-:W-:Y:S05]  /*1f70*/  BSYNC.RECONVERGENT B0 ;  /* 0x0000000000007941 */ /* 0x000fea0003800200 */
.L_x_1860:
[----:B------:R-:W-:Y:S01]  /*1f80*/  SHF.L.U32 R88, R15, 0x10, RZ ;  /* 0x000000100f587819 */ /* 0x000fe200000006ff */
[----:B------:R-:W-:Y:S01]  /*1f90*/  BSSY.RECONVERGENT B0, `(.L_x_1862) ;  /* 0x0000026000007945 */ /* 0x000fe20003800200 */
[----:B------:R-:W-:Y:S02]  /*1fa0*/  FSETP.GTU.FTZ.AND P1, PT, R86, 20, PT ;  /* 0x41a000005600780b */ /* 0x000fe40003f3c000 */
[C---:B------:R-:W-:Y:S01]  /*1fb0*/  SHF.L.U32 R61, R5.reuse, 0x10, RZ ;  /* 0x00000010053d7819 */ /* 0x040fe200000006ff */
        /* <DEDUP_REMOVED lines=35> */
.L_x_1863:
[----:B------:R-:W-:Y:S05]  /*21f0*/  BSYNC.RECONVERGENT B0 ;  /* 0x0000000000007941 */ /* 0x000fea0003800200 */
.L_x_1862:
        /* <DEDUP_REMOVED lines=43> */
.L_x_1865:
[----:B------:R-:W-:Y:S05]  /*24b0*/  BSYNC.RECONVERGENT B0 ;  /* 0x0000000000007941 */ /* 0x000fea0003800200 */
.L_x_1864:
        /* <DEDUP_REMOVED lines=32> */
.L_x_1867:
[----:B------:R-:W-:Y:S05]  /*26c0*/  BSYNC.RECONVERGENT B0 ;  /* 0x0000000000007941 */ /* 0x000fea0003800200 */
.L_x_1866:
        /* <DEDUP_REMOVED lines=32> */
.L_x_1869:
[----:B------:R-:W-:Y:S05]  /*28d0*/  BSYNC.RECONVERGENT B0 ;  /* 0x0000000000007941 */ /* 0x000fea0003800200 */
.L_x_1868:
        /* <DEDUP_REMOVED lines=32> */
.L_x_1871:
[----:B------:R-:W-:Y:S05]  /*2ae0*/  BSYNC.RECONVERGENT B0 ;  /* 0x0000000000007941 */ /* 0x000fea0003800200 */
.L_x_1870:
        /* <DEDUP_REMOVED lines=32> */
.L_x_1873:
[----:B------:R-:W-:Y:S05]  /*2cf0*/  BSYNC.RECONVERGENT B0 ;  /* 0x0000000000007941 */ /* 0x000fea0003800200 */
.L_x_1872:
        /* <DEDUP_REMOVED lines=32> */
.L_x_1875:
[----:B------:R-:W-:Y:S05]  /*2f00*/  BSYNC.RECONVERGENT B0 ;  /* 0x0000000000007941 */ /* 0x000fea0003800200 */
.L_x_1874:
        /* <DEDUP_REMOVED lines=48> */
[----:B------:R-:W4:Y:S01]  /*3210*/  LDCU.64 UR8, c[0x0][0x3c0] ;  /* 0x00007800ff0877ac */ /* 0x000f220008000a00 */
[----:B------:R-:W0:Y:S01]  /*3220*/  LDCU.64 UR6, c[0x0][0x3a8] ;  /* 0x00007500ff0677ac */ /* 0x000e220008000a00 */
[----:B------:R-:W0:Y:S04]  /*3230*/  LDCU.64 UR10, c[0x0][0x3e0] ;  /* 0x00007c00ff0a77ac */ /* 0x000e280008000a00 */
.L_x_1879:
[----:B------:R-:W-:Y:S02]  /*3240*/  MOV R4, R2 ;  /* 0x0000000200047202 */ /* 0x000fe40000000f00 */
[----:B------:R-:W-:-:S03]  /*3250*/  MOV R5, R53 ;  /* 0x0000003500057202 */ /* 0x000fc60000000f00 */
[----:B0-----:R-:W-:-:S04]  /*3260*/  IMAD.WIDE.U32 R4, R107, UR6, R4 ;  /* 0x000000066b047c25 */ /* 0x001fc8000f8e0004 */
[----:B------:R-:W-:Y:S01]  /*3270*/  IMAD R5, R107, UR7, R5 ;  /* 0x000000076b057c24 */ /* 0x000fe2000f8e0205 */
[----:B-1----:R-:W-:-:S04]  /*3280*/  LEA R20, P1, R4, R34, 0x3 ;  /* 0x0000002204147211 */ /* 0x002fc800078218ff */
[----:B------:R-:W-:-:S06]  /*3290*/  LEA.HI.X R21, R4, R35, R5, 0x3, P1 ;  /* 0x0000002304157211 */ /* 0x000fcc00008f1c05 */
[----:B------:R-:W5:Y:S01]  /*32a0*/  LDG.E.64 R20, desc[UR18][R20.64] ;  /* 0x0000001214147981 */ /* 0x000f62000c1e1b00 */
[----:B----4-:R-:W-:-:S04]  /*32b0*/  IMAD.WIDE.U32 R4, R107, UR8, RZ ;  /* 0x000000086b047c25 */ /* 0x010fc8000f8e00ff */
[----:B------:R-:W-:Y:S01]  /*32c0*/  IMAD R5, R107, UR9, R5 ;  /* 0x000000096b057c24 */ /* 0x000fe2000f8e0205 */
[----:B------:R-:W-:-:S04]  /*32d0*/  LEA R22, P1, R4, R43, 0x1 ;  /* 0x0000002b04167211 */ /* 0x000fc800078208ff */
[----:B------:R-:W-:-:S03]  /*32e0*/  LEA.HI.X R23, R4, R41, R5, 0x1, P1 ;  /* 0x0000002904177211 */ /* 0x000fc600008f0c05 */
[----:B------:R-:W-:-:S05]  /*32f0*/  IMAD.WIDE.U32 R22, R45, 0x10, R22 ;  /* 0x000000102d167825 */ /* 0x000fca00078e0016 */
[----:B------:R-:W4:Y:S04]  /*3300*/  LDG.E.128 R4, desc[UR18][R22.64] ;  /* 0x0000001216047981 */ /* 0x000f28000c1e1d00 */
[----:B------:R-:W3:Y:S04]  /*3310*/  LDG.E.128 R8, desc[UR18][R22.64+0x200] ;  /* 0x0002001216087981 */ /* 0x000ee8000c1e1d00 */
[----:B------:R-:W2:Y:S04]  /*3320*/  LDG.E.128 R12, desc[UR18][R22.64+0x400] ;  /* 0x00040012160c7981 */ /* 0x000ea8000c1e1d00 */
[----:B------:R0:W2:Y:S01]  /*3330*/  LDG.E.128 R16, desc[UR18][R22.64+0x600] ;  /* 0x0006001216107981 */ /* 0x0000a2000c1e1d00 */
[C---:B-----5:R-:W-:Y:S01]  /*3340*/  FMUL.FTZ R24, R21.reuse, R68 ;  /* 0x0000004415187220 */ /* 0x060fe20000410000 */
[----:B------:R-:W-:Y:S01]  /*3350*/  FMUL.FTZ R27, R20, 1.4426950216293334961 ;  /* 0x3fb8aa3b141b7820 */ /* 0x000fe20000410000 */
[----:B0-----:R-:W-:-:S02]  /*3360*/  FMUL.FTZ R23, R21, R66 ;  /* 0x0000004215177220 */ /* 0x001fc40000410000 */
        /* <DEDUP_REMOVED lines=9> */
[----:B------:R-:W-:Y:S01]  /*3400*/  FMUL.FTZ R124, R27, R78 ;  /* 0x0000004e1b7c7220 */ /* 0x000fe20000410000 */
[----:B------:R-:W-:Y:S01]  /*3410*/  MUFU.SIN R28, R24 ;  /* 0x00000018001c7308 */ /* 0x000fe20000000400 */
[-C--:B0-----:R-:W-:Y:S01]  /*3420*/  FMUL.FTZ R22, R21, R64.reuse ;  /* 0x0000004015167220 */ /* 0x081fe20000410000 */
[----:B----4-:R-:W-:Y:S06]  /*3430*/  STS.128 [R38], R4 ;  /* 0x0000000426007388 */ /* 0x010fec0000000c00 */
[----:B------:R0:W1:Y:S01]  /*3440*/  MUFU.COS R138, R24 ;  /* 0x00000018008a7308 */ /* 0x0000620000000000 */
[----:B---3--:R3:W-:Y:S04]  /*3450*/  STS.128 [R38+0x200], R8 ;  /* 0x0002000826007388 */ /* 0x0087e80000000c00 */
[----:B--2---:R2:W-:Y:S03]  /*3460*/  STS.128 [R38+0x400], R12 ;  /* 0x0004000c26007388 */ /* 0x0045e60000000c00 */
[----:B------:R4:W5:Y:S01]  /*3470*/  MUFU.EX2 R139, R20 ;  /* 0x00000014008b7308 */ /* 0x0009620000000800 */
[----:B0-----:R-:W-:Y:S01]  /*3480*/  FMUL.RZ R24, R22, 0.15915493667125701904 ;  /* 0x3e22f98316187820 */ /* 0x001fe2000040c000 */
[----:B------:R-:W-:Y:S01]  /*3490*/  FMUL.FTZ R22, R27, R64 ;  /* 0x000000401b167220 */ /* 0x000fe20000410000 */
[----:B------:R0:W-:Y:S01]  /*34a0*/  STS.128 [R38+0x600], R16 ;  /* 0x0006001026007388 */ /* 0x0001e20000000c00 */
[----:B------:R3:W-:Y:S04]  /*34b0*/  MUFU.EX2 R136, R23 ;  /* 0x0000001700887308 */ /* 0x0007e80000000800 */
[----:B------:R-:W-:Y:S01]  /*34c0*/  MUFU.SIN R26, R25 ;  /* 0x00000019001a7308 */ /* 0x000fe20000000400 */
[----:B----4-:R-:W-:Y:S01]  /*34d0*/  FMUL.FTZ R20, R21, R70 ;  /* 0x0000004615147220 */ /* 0x010fe20000410000 */
[C---:B-1----:R-:W-:Y:S01]  /*34e0*/  FMUL.FTZ R138, R137.reuse, R138 ;  /* 0x0000008a898a7220 */ /* 0x042fe20000410000 */
[----:B------:R-:W-:Y:S01]  /*34f0*/  FMUL.FTZ R137, R137, R28 ;  /* 0x0000001c89897220 */ /* 0x000fe20000410000 */
[----:B---3--:R-:W-:-:S04]  /*3500*/  FMUL.FTZ R23, R21, R74 ;  /* 0x0000004a15177220 */ /* 0x008fc80000410000 */
[----:B------:R1:W5:Y:S01]  /*3510*/  MUFU.COS R140, R25 ;  /* 0x00000019008c7308 */ /* 0x0003620000000000 */
[----:B------:R-:W-:Y:S01]  /*3520*/  FMUL.RZ R109, R23, 0.15915493667125701904 ;  /* 0x3e22f983176d7820 */ /* 0x000fe2000040c000 */
[----:B------:R-:W-:-:S06]  /*3530*/  FMUL.FTZ R23, R27, R74 ;  /* 0x0000004a1b177220 */ /* 0x000fcc0000410000 */
[----:B------:R3:W4:Y:S01]  /*3540*/  MUFU.EX2 R134, R22 ;  /* 0x0000001600867308 */ /* 0x0007220000000800 */
[----:B-1----:R-:W-:Y:S01]  /*3550*/  FMUL.RZ R25, R20, 0.15915493667125701904 ;  /* 0x3e22f98314197820 */ /* 0x002fe2000040c000 */
[----:B------:R-:W-:Y:S02]  /*3560*/  FMUL.FTZ R20, R27, R70 ;  /* 0x000000461b147220 */ /* 0x000fe40000410000 */
[----:B------:R-:W-:Y:S01]  /*3570*/  MUFU.SIN R31, R24 ;  /* 0x00000018001f7308 */ /* 0x000fe20000000400 */
[----:B---3--:R-:W-:Y:S01]  /*3580*/  FMUL.FTZ R22, R21, R80 ;  /* 0x0000005015167220 */ /* 0x008fe20000410000 */
[C---:B-----5:R-:W-:Y:S01]  /*3590*/  FMUL.FTZ R140, R139.reuse, R140 ;  /* 0x0000008c8b8c7220 */ /* 0x060fe20000410000 */
[----:B------:R-:W-:-:S05]  /*35a0*/  FMUL.FTZ R139, R139, R26 ;  /* 0x0000001a8b8b7220 */ /* 0x000fca0000410000 */
[----:B------:R1:W4:Y:S01]  /*35b0*/  MUFU.COS R131, R24 ;  /* 0x0000001800837308 */ /* 0x0003220000000000 */
[-C--:B------:R-:W-:Y:S01]  /*35c0*/  FMUL.FTZ R10, R140, R137.reuse ;  /* 0x000000898c0a7220 */ /* 0x080fe20000410000 */
[----:B------:R-:W-:-:S03]  /*35d0*/  FMUL.FTZ R11, R139, R137 ;  /* 0x000000898b0b7220 */ /* 0x000fc60000410000 */
[-C--:B------:R-:W-:Y:S01]  /*35e0*/  FFMA.FTZ R10, R139, R138.reuse, R10 ;  /* 0x0000008a8b0a7223 */ /* 0x080fe2000001000a */
[----:B------:R-:W-:Y:S02]  /*35f0*/  FFMA.FTZ R11, R140, R138, -R11 ;  /* 0x0000008a8c0b7223 */ /* 0x000fe4000001080b */
[----:B------:R3:W5:Y:S01]  /*3600*/  MUFU.EX2 R133, R20 ;  /* 0x0000001400857308 */ /* 0x0007620000000800 */
[----:B-1----:R-:W-:Y:S01]  /*3610*/  FMUL.RZ R24, R22, 0.15915493667125701904 ;  /* 0x3e22f98316187820 */ /* 0x002fe2000040c000 */
[----:B------:R-:W-:Y:S02]  /*3620*/  FMUL.FTZ R22, R27, R80 ;  /* 0x000000501b167220 */ /* 0x000fe40000410000 */
[----:B------:R1:W-:Y:S04]  /*3630*/  MUFU.EX2 R129, R23 ;  /* 0x0000001700817308 */ /* 0x0003e80000000800 */
[----:B------:R-:W-:Y:S01]  /*3640*/  MUFU.SIN R30, R25 ;  /* 0x00000019001e7308 */ /* 0x000fe20000000400 */
[C---:B---3--:R-:W-:Y:S01]  /*3650*/  FMUL.FTZ R20, R21.reuse, R62 ;  /* 0x0000003e15147220 */ /* 0x048fe20000410000 */
[C---:B----4-:R-:W-:Y:S01]  /*3660*/  FMUL.FTZ R131, R134.reuse, R131 ;  /* 0x0000008386837220 */ /* 0x050fe20000410000 */
[----:B------:R-:W-:Y:S01]  /*3670*/  FMUL.FTZ R134, R134, R31 ;  /* 0x0000001f86867220 */ /* 0x000fe20000410000 */
[----:B-1----:R-:W-:-:S04]  /*3680*/  FMUL.FTZ R23, R21, R60 ;  /* 0x0000003c15177220 */ /* 0x002fc80000410000 */
[----:B------:R1:W5:Y:S01]  /*3690*/  MUFU.COS R132, R25 ;  /* 0x0000001900847308 */ /* 0x0003620000000000 */
[----:B------:R-:W-:Y:S01]  /*36a0*/  FMUL.RZ R116, R23, 0.15915493667125701904 ;  /* 0x3e22f98317747820 */ /* 0x000fe2000040c000 */
[----:B------:R-:W-:-:S06]  /*36b0*/  FMUL.FTZ R23, R27, R60 ;  /* 0x0000003c1b177220 */ /* 0x000fcc0000410000 */
[----:B------:R3:W-:Y:S01]  /*36c0*/  MUFU.EX2 R110, R22 ;  /* 0x00000016006e7308 */ /* 0x0007e20000000800 */
[----:B-1----:R-:W-:Y:S01]  /*36d0*/  FMUL.RZ R25, R20, 0.15915493667125701904 ;  /* 0x3e22f98314197820 */ /* 0x002fe2000040c000 */
[----:B------:R-:W-:Y:S02]  /*36e0*/  FMUL.FTZ R20, R27, R62 ;  /* 0x0000003e1b147220 */ /* 0x000fe40000410000 */
[----:B------:R1:W-:Y:S04]  /*36f0*/  MUFU.EX2 R112, R23 ;  /* 0x0000001700707308 */ /* 0x0003e80000000800 */
[----:B------:R4:W2:Y:S01]  /*3700*/  MUFU.EX2 R128, R20 ;  /* 0x0000001400807308 */ /* 0x0008a20000000800 */
[----:B---3--:R-:W-:Y:S01]  /*3710*/  FMUL.FTZ R22, R21, R72 ;  /* 0x0000004815167220 */ /* 0x008fe20000410000 */
[C---:B-----5:R-:W-:Y:S01]  /*3720*/  FMUL.FTZ R132, R133.reuse, R132 ;  /* 0x0000008485847220 */ /* 0x060fe20000410000 */
[----:B------:R-:W-:Y:S01]  /*3730*/  FMUL.FTZ R133, R133, R30 ;  /* 0x0000001e85857220 */ /* 0x000fe20000410000 */
[----:B------:R-:W-:Y:S01]  /*3740*/  MUFU.SIN R37, R25 ;  /* 0x0000001900257308 */ /* 0x000fe20000000400 */
[----:B------:R-:W-:Y:S01]  /*3750*/  FMUL.RZ R120, R22, 0.15915493667125701904 ;  /* 0x3e22f98316787820 */ /* 0x000fe2000040c000 */
[----:B------:R-:W-:Y:S01]  /*3760*/  FMUL.FTZ R22, R27, R72 ;  /* 0x000000481b167220 */ /* 0x000fe20000410000 */
[C---:B-1----:R-:W-:Y:S01]  /*3770*/  FMUL.FTZ R23, R21.reuse, R84 ;  /* 0x0000005415177220 */ /* 0x042fe20000410000 */
[----:B----4-:R-:W-:-:S03]  /*3780*/  FMUL.FTZ R20, R21, R82 ;  /* 0x0000005215147220 */ /* 0x010fc60000410000 */
[----:B------:R-:W-:Y:S01]  /*3790*/  FMUL.RZ R23, R23, 0.15915493667125701904 ;  /* 0x3e22f98317177820 */ /* 0x000fe2000040c000 */
[----:B------:R1:W2:Y:S08]  /*37a0*/  MUFU.COS R127, R25 ;  /* 0x00000019007f7308 */ /* 0x0002b00000000000 */
[----:B------:R-:W-:Y:S01]  /*37b0*/  MUFU.SIN R113, R116 ;  /* 0x0000007400717308 */ /* 0x000fe20000000400 */
[----:B-1----:R-:W-:Y:S01]  /*37c0*/  FMUL.RZ R25, R20, 0.15915493667125701904 ;  /* 0x3e22f98314197820 */ /* 0x002fe2000040c000 */
[----:B------:R-:W-:-:S06]  /*37d0*/  FMUL.FTZ R20, R27, R82 ;  /* 0x000000521b147220 */ /* 0x000fcc0000410000 */
[----:B------:R1:W-:Y:S01]  /*37e0*/  MUFU.COS R115, R116 ;  /* 0x0000007400737308 */ /* 0x0003e20000000000 */
[C---:B--2---:R-:W-:Y:S01]  /*37f0*/  FMUL.FTZ R127, R128.reuse, R127 ;  /* 0x0000007f807f7220 */ /* 0x044fe20000410000 */
[----:B------:R-:W-:-:S06]  /*3800*/  FMUL.FTZ R128, R128, R37 ;  /* 0x0000002580807220 */ /* 0x000fcc0000410000 */
[----:B------:R-:W-:Y:S08]  /*3810*/  MUFU.SIN R29, R36 ;  /* 0x00000024001d7308 */ /* 0x000ff00000000400 */
[----:B-1----:R1:W-:Y:S04]  /*3820*/  MUFU.EX2 R116, R22 ;  /* 0x0000001600747308 */ /* 0x0023e80000000800 */
[----:B------:R-:W2:Y:S01]  /*3830*/  MUFU.COS R135, R36 ;  /* 0x0000002400877308 */ /* 0x000ea20000000000 */
[----:B-1----:R-:W-:-:S07]  /*3840*/  FMUL.FTZ R22, R21, R86 ;  /* 0x0000005615167220 */ /* 0x002fce0000410000 */
[----:B------:R-:W-:Y:S01]  /*3850*/  MUFU.SIN R36, R109 ;  /* 0x0000006d00247308 */ /* 0x000fe20000000400 */
[----:B------:R-:W-:-:S07]  /*3860*/  FMUL.RZ R126, R22, 0.15915493667125701904 ;  /* 0x3e22f983167e7820 */ /* 0x000fce000040c000 */
[----:B------:R-:W1:Y:S01]  /*3870*/  MUFU.COS R130, R109 ;  /* 0x0000006d00827308 */ /* 0x000e620000000000 */
[C---:B--2---:R-:W-:Y:S01]  /*3880*/  FMUL.FTZ R135, R136.reuse, R135 ;  /* 0x0000008788877220 */ /* 0x044fe20000410000 */
[----:B------:R-:W-:-:S04]  /*3890*/  FMUL.FTZ R136, R136, R29 ;  /* 0x0000001d88887220 */ /* 0x000fc80000410000 */
[CC--:B------:R-:W-:Y:S02]  /*38a0*/  FMUL.FTZ R14, R136.reuse, R10.reuse ;  /* 0x0000000a880e7220 */ /* 0x0c0fe40000410000 */
[----:B------:R2:W3:Y:S01]  /*38b0*/  MUFU.EX2 R114, R20 ;  /* 0x0000001400727308 */ /* 0x0004e20000000800 */
[-C--:B------:R-:W-:Y:S01]  /*38c0*/  FMUL.FTZ R13, R136, R11.reuse ;  /* 0x0000000b880d7220 */ /* 0x080fe20000410000 */
[C---:B------:R-:W-:Y:S02]  /*38d0*/  FFMA.FTZ R14, R135.reuse, R11, -R14 ;  /* 0x0000000b870e7223 */ /* 0x040fe4000001080e */
[----:B------:R-:W-:Y:S01]  /*38e0*/  MUFU.SIN R125, R23 ;  /* 0x00000017007d7308 */ /* 0x000fe20000000400 */
[----:B------:R-:W-:Y:S01]  /*38f0*/  FFMA.FTZ R13, R135, R10, R13 ;  /* 0x0000000a870d7223 */ /* 0x000fe2000001000d */
[----:B--2---:R-:W-:-:S03]  /*3900*/  FMUL.FTZ R20, R21, R76 ;  /* 0x0000004c15147220 */ /* 0x004fc60000410000 */
[----:B------:R-:W-:Y:S01]  /*3910*/  FMUL.FTZ R15, R133, R13 ;  /* 0x0000000d850f7220 */ /* 0x000fe20000410000 */
[C---:B-1----:R-:W-:Y:S02]  /*3920*/  FMUL.FTZ R130, R129.reuse, R130 ;  /* 0x0000008281827220 */ /* 0x042fe40000410000 */
[----:B------:R1:W-:Y:S01]  /*3930*/  MUFU.COS R141, R23 ;  /* 0x00000017008d7308 */ /* 0x0003e20000000000 */
[----:B------:R-:W-:Y:S01]  /*3940*/  FMUL.FTZ R129, R129, R36 ;  /* 0x0000002481817220 */ /* 0x000fe20000410000 */
[----:B------:R-:W-:-:S06]  /*3950*/  FFMA.FTZ R15, R132, R14, -R15 ;  /* 0x0000000e840f7223 */ /* 0x000fcc000001080f */
[----:B------:R-:W-:Y:S01]  /*3960*/  MUFU.SIN R111, R24 ;  /* 0x00000018006f7308 */ /* 0x000fe20000000400 */
[----:B-1----:R-:W-:-:S04]  /*3970*/  IMAD.WIDE.U32 R22, R107, UR10, RZ ;  /* 0x0000000a6b167c25 */ /* 0x002fc8000f8e00ff */
[----:B------:R-:W-:Y:S02]  /*3980*/  IMAD R151, R107, UR11, R23 ;  /* 0x0000000b6b977c24 */ /* 0x000fe4000f8e0217 */
[----:B------:R-:W-:Y:S01]  /*3990*/  FMUL.FTZ R23, R21, R78 ;  /* 0x0000004e15177220 */ /* 0x000fe20000410000 */
[----:B------:R1:W2:Y:S03]  /*39a0*/  MUFU.COS R109, R24 ;  /* 0x00000018006d7308 */ /* 0x0002a60000000000 */
[----:B------:R-:W-:-:S05]  /*39b0*/  FMUL.RZ R142, R23, 0.15915493667125701904 ;  /* 0x3e22f983178e7820 */ /* 0x000fca000040c000 */
[----:B------:R-:W-:Y:S01]  /*39c0*/  MUFU.SIN R117, R25 ;  /* 0x0000001900757308 */ /* 0x000fe20000000400 */
[----:B-1----:R-:W-:-:S07]  /*39d0*/  FMUL.FTZ R24, R27, R84 ;  /* 0x000000541b187220 */ /* 0x002fce0000410000 */
[----:B------:R1:W3:Y:S01]  /*39e0*/  MUFU.COS R119, R25 ;  /* 0x0000001900777308 */ /* 0x0002e20000000000 */
[C---:B--2---:R-:W-:Y:S01]  /*39f0*/  FMUL.FTZ R109, R110.reuse, R109 ;  /* 0x0000006d6e6d7220 */ /* 0x044fe20000410000 */
[----:B------:R-:W-:Y:S01]  /*3a00*/  FMUL.FTZ R110, R110, R111 ;  /* 0x0000006f6e6e7220 */ /* 0x000fe20000410000 */
[C---:B------:R-:W-:Y:S01]  /*3a10*/  FMUL.FTZ R111, R112.reuse, R115 ;  /* 0x00000073706f7220 */ /* 0x040fe20000410000 */
[----:B------:R-:W-:-:S04]  /*3a20*/  FMUL.FTZ R112, R112, R113 ;  /* 0x0000007170707220 */ /* 0x000fc80000410000 */
[----:B------:R2:W4:Y:S01]  /*3a30*/  MUFU.EX2 R118, R24 ;  /* 0x0000001800767308 */ /* 0x0005220000000800 */
[----:B-1----:R-:W-:Y:S01]  /*3a40*/  FMUL.RZ R25, R20, 0.15915493667125701904 ;  /* 0x3e22f98314197820 */ /* 0x002fe2000040c000 */
[C---:B------:R-:W-:Y:S01]  /*3a50*/  FMUL.FTZ R20, R27.reuse, R76 ;  /* 0x0000004c1b147220 */ /* 0x040fe20000410000 */
[----:B------:R-:W-:Y:S01]  /*3a60*/  FMUL.FTZ R27, R27, R88 ;  /* 0x000000581b1b7220 */ /* 0x000fe20000410000 */
[----:B------:R-:W-:Y:S01]  /*3a70*/  MUFU.SIN R121, R120 ;  /* 0x0000007800797308 */ /* 0x000fe20000000400 */
[----:B--2---:R-:W-:Y:S01]  /*3a80*/  LEA R24, P1, R22, R42, 0x1 ;  /* 0x0000002a16187211 */ /* 0x004fe200078208ff */
[C---:B---3--:R-:W-:Y:S01]  /*3a90*/  FMUL.FTZ R113, R114.reuse, R119 ;  /* 0x0000007772717220 */ /* 0x048fe20000410000 */
[----:B------:R-:W-:-:S05]  /*3aa0*/  FMUL.FTZ R114, R114, R117 ;  /* 0x0000007572727220 */ /* 0x000fca0000410000 */
[----:B------:R-:W1:Y:S01]  /*3ab0*/  MUFU.COS R123, R120 ;  /* 0x00000078007b7308 */ /* 0x000e620000000000 */
[C---:B----4-:R-:W-:Y:S01]  /*3ac0*/  FMUL.FTZ R117, R118.reuse, R141 ;  /* 0x0000008d76757220 */ /* 0x050fe20000410000 */
[----:B------:R-:W-:-:S06]  /*3ad0*/  FMUL.FTZ R118, R118, R125 ;  /* 0x0000007d76767220 */ /* 0x000fcc0000410000 */
[----:B------:R-:W-:Y:S08]  /*3ae0*/  MUFU.SIN R143, R25 ;  /* 0x00000019008f7308 */ /* 0x000ff00000000400 */
[----:B------:R2:W3:Y:S01]  /*3af0*/  MUFU.COS R145, R25 ;  /* 0x0000001900917308 */ /* 0x0004e20000000000 */
[C---:B-1----:R-:W-:Y:S01]  /*3b00*/  FMUL.FTZ R115, R116.reuse, R123 ;  /* 0x0000007b74737220 */ /* 0x042fe20000410000 */
[----:B------:R-:W-:-:S06]  /*3b10*/  FMUL.FTZ R116, R116, R121 ;  /* 0x0000007974747220 */ /* 0x000fcc0000410000 */
[----:B------:R-:W-:Y:S01]  /*3b20*/  MUFU.SIN R147, R126 ;  /* 0x0000007e00937308 */ /* 0x000fe20000000400 */
[----:B--2---:R-:W-:-:S03]  /*3b30*/  LEA.HI.X R25, R22, R40, R151, 0x1, P1 ;  /* 0x0000002816197211 */ /* 0x004fc600008f0c97 */
[----:B------:R-:W-:Y:S01]  /*3b40*/  IMAD.WIDE.U32 R24, R45, 0x10, R24 ;  /* 0x000000102d187825 */ /* 0x000fe200078e0018 */
[----:B------:R-:W-:-:S03]  /*3b50*/  NOP ;  /* 0x0000000000007918 */ /* 0x000fc60000000000 */
[----:B------:R1:W-:Y:S01]  /*3b60*/  MUFU.COS R149, R126 ;  /* 0x0000007e00957308 */ /* 0x0003e20000000000 */
[----:B0-----:R-:W2:Y:S07]  /*3b70*/  LDG.E.128 R16, desc[UR18][R24.64+0x200] ;  /* 0x0002001218107981 */ /* 0x001eae000c1e1d00 */
[----:B------:R0:W3:Y:S01]  /*3b80*/  MUFU.EX2 R120, R20 ;  /* 0x0000001400787308 */ /* 0x0000e20000000800 */
[----:B-1----:R-:W-:-:S03]  /*3b90*/  FMUL.FTZ R126, R21, R88 ;  /* 0x00000058157e7220 */ /* 0x002fc60000410000 */
[----:B------:R-:W1:Y:S01]  /*3ba0*/  MUFU.EX2 R27, R27 ;  /* 0x0000001b001b7308 */ /* 0x000e620000000800 */
[----:B------:R-:W-:-:S03]  /*3bb0*/  FMUL.RZ R5, R126, 0.15915493667125701904 ;  /* 0x3e22f9837e057820 */ /* 0x000fc6000040c000 */
[----:B------:R-:W-:Y:S01]  /*3bc0*/  MUFU.SIN R151, R142 ;  /* 0x0000008e00977308 */ /* 0x000fe20000000400 */
[----:B0-----:R-:W0:Y:S01]  /*3bd0*/  LDS.128 R20, [R106] ;  /* 0x000000006a147984 */ /* 0x001e220000000c00 */
[C---:B---3--:R-:W-:Y:S01]  /*3be0*/  FMUL.FTZ R119, R120.reuse, R145 ;  /* 0x0000009178777220 */ /* 0x048fe20000410000 */
[----:B------:R-:W-:-:S05]  /*3bf0*/  FMUL.FTZ R120, R120, R143 ;  /* 0x0000008f78787220 */ /* 0x000fca0000410000 */
[----:B------:R-:W1:Y:S08]  /*3c00*/  MUFU.COS R4, R5 ;  /* 0x0000000500047308 */ /* 0x000e700000000000 */
[----:B------:R3:W4:Y:S08]  /*3c10*/  MUFU.SIN R126, R5 ;  /* 0x00000005007e7308 */ /* 0x0007300000000400 */
[----:B------:R5:W5:Y:S01]  /*3c20*/  MUFU.COS R153, R142 ;  /* 0x0000008e00997308 */ /* 0x000b620000000000 */
[----:B-1----:R-:W-:-:S02]  /*3c30*/  FMUL.FTZ R125, R27, R4 ;  /* 0x000000041b7d7220 */ /* 0x002fc40000410000 */
[----:B---3--:R-:W1:Y:S05]  /*3c40*/  LDS.128 R4, [R106+0x10] ;  /* 0x000010006a047984 */ /* 0x008e6a0000000c00 */
[----:B------:R-:W3:Y:S01]  /*3c50*/  MUFU.EX2 R122, R122 ;  /* 0x0000007a007a7308 */ /* 0x000ee20000000800 */
[----:B----4-:R-:W-:-:S03]  /*3c60*/  FMUL.FTZ R126, R27, R126 ;  /* 0x0000007e1b7e7220 */ /* 0x010fc60000410000 */
[----:B------:R-:W4:Y:S01]  /*3c70*/  MUFU.EX2 R124, R124 ;  /* 0x0000007c007c7308 */ /* 0x000f220000000800 */
[C---:B0-----:R-:W-:Y:S02]  /*3c80*/  PRMT R8, R20.reuse, 0x7632, R8 ;  /* 0x0000763214087816 */ /* 0x041fe40000000008 */
[----:B------:R-:W-:Y:S02]  /*3c90*/  PRMT R9, R21, 0x7632, R9 ;  /* 0x0000763215097816 */ /* 0x000fe40000000009 */
[----:B------:R-:W-:Y:S01]  /*3ca0*/  SHF.L.U32 R141, R20, 0x10, RZ ;  /* 0x00000010148d7819 */ /* 0x000fe200000006ff */
[----:B---3--:R-:W-:Y:S01]  /*3cb0*/  FMUL.FTZ R121, R122, R149 ;  /* 0x000000957a797220 */ /* 0x008fe20000410000 */
[----:B------:R-:W-:Y:S01]  /*3cc0*/  SHF.L.U32 R143, R8, 0x10, RZ ;  /* 0x00000010088f7819 */ /* 0x000fe200000006ff */
[----:B------:R-:W-:Y:S01]  /*3cd0*/  FMUL.FTZ R122, R122, R147 ;  /* 0x000000937a7a7220 */ /* 0x000fe20000410000 */
[----:B------:R-:W-:Y:S01]  /*3ce0*/  SHF.L.U32 R8, R9, 0x10, RZ ;  /* 0x0000001009087819 */ /* 0x000fe200000006ff */
[C---:B------:R-:W-:Y:S01]  /*3cf0*/  FMUL.FTZ R141, R108.reuse, R141 ;  /* 0x0000008d6c8d7220 */ /* 0x040fe20000410000 */
[----:B-----5:R-:W-:Y:S01]  /*3d00*/  SHF.L.U32 R142, R21, 0x10, RZ ;  /* 0x00000010158e7819 */ /* 0x020fe200000006ff */
[----:B------:R-:W-:Y:S01]  /*3d10*/  FMUL.FTZ R143, R108, R143 ;  /* 0x0000008f6c8f7220 */ /* 0x000fe20000410000 */
[C---:B------:R-:W-:Y:S01]  /*3d20*/  SHF.L.U32 R162, R22.reuse, 0x10, RZ ;  /* 0x0000001016a27819 */ /* 0x040fe200000006ff */
[----:B------:R-:W-:Y:S01]  /*3d30*/  FMUL.FTZ R161, R105, R8 ;  /* 0x0000000869a17220 */ /* 0x000fe20000410000 */
[-C--:B------:R-:W-:Y:S01]  /*3d40*/  FMUL.FTZ R12, R141, R137.reuse ;  /* 0x000000898d0c7220 */ /* 0x080fe20000410000 */
[----:B------:R-:W-:Y:S01]  /*3d50*/  FMUL.FTZ R8, R143, R137 ;  /* 0x000000898f087220 */ /* 0x000fe20000410000 */
[----:B------:R-:W-:Y:S01]  /*3d60*/  FMUL.FTZ R142, R105, R142 ;  /* 0x0000008e698e7220 */ /* 0x000fe20000410000 */
[----:B------:R-:W-:Y:S01]  /*3d70*/  FMUL.FTZ R162, R103, R162 ;  /* 0x000000a267a27220 */ /* 0x000fe20000410000 */
[-C--:B------:R-:W-:Y:S01]  /*3d80*/  FFMA.FTZ R12, R143, R138.reuse, R12 ;  /* 0x0000008a8f0c7223 */ /* 0x080fe2000001000c */
[--C-:B------:R-:W-:Y:S01]  /*3d90*/  FFMA.FTZ R9, R141, R138, -R8.reuse ;  /* 0x0000008a8d097223 */ /* 0x100fe20000010808 */
[----:B------:R-:W-:Y:S01]  /*3da0*/  PRMT R8, R22, 0x7632, R8 ;  /* 0x0000763216087816 */ /* 0x000fe20000000008 */
[----:B----4-:R-:W-:Y:S01]  /*3db0*/  FMUL.FTZ R123, R124, R153 ;  /* 0x000000997c7b7220 */ /* 0x010fe20000410000 */
[----:B------:R-:W-:Y:S01]  /*3dc0*/  FADD.FTZ R12, R161, R12 ;  /* 0x0000000ca10c7221 */ /* 0x000fe20000010000 */
[----:B------:R-:W-:Y:S01]  /*3dd0*/  FADD.FTZ R9, R142, R9 ;  /* 0x000000098e097221 */ /* 0x000fe20000010000 */
[----:B------:R-:W-:Y:S01]  /*3de0*/  SHF.L.U32 R8, R8, 0x10, RZ ;  /* 0x0000001008087819 */ /* 0x000fe200000006ff */
[----:B------:R-:W-:Y:S01]  /*3df0*/  FMUL.FTZ R124, R124, R151 ;  /* 0x000000977c7c7220 */ /* 0x000fe20000410000 */
[C---:B------:R-:W-:Y:S01]  /*3e00*/  FMUL.FTZ R10, R136.reuse, R12 ;  /* 0x0000000c880a7220 */ /* 0x040fe20000410000 */
[-C--:B------:R-:W-:Y:S01]  /*3e10*/  FMUL.FTZ R11, R136, R9.reuse ;  /* 0x00000009880b7220 */ /* 0x080fe20000410000 */
[----:B-1----:R-:W-:Y:S01]  /*3e20*/  SHF.L.U32 R166, R4, 0x10, RZ ;  /* 0x0000001004a67819 */ /* 0x002fe200000006ff */
[----:B------:R-:W-:Y:S01]  /*3e30*/  FMUL.FTZ R163, R103, R8 ;  /* 0x0000000867a37220 */ /* 0x000fe20000410000 */
[C---:B------:R-:W-:Y:S01]  /*3e40*/  FFMA.FTZ R9, R135.reuse, R9, -R10 ;  /* 0x0000000987097223 */ /* 0x040fe2000001080a */
[----:B------:R-:W-:Y:S01]  /*3e50*/  FFMA.FTZ R12, R135, R12, R11 ;  /* 0x0000000c870c7223 */ /* 0x000fe2000001000b */
[----:B------:R-:W-:Y:S01]  /*3e60*/  PRMT R8, R23, 0x7632, R8 ;  /* 0x0000763217087816 */ /* 0x000fe20000000008 */
[----:B------:R-:W-:Y:S01]  /*3e70*/  FMUL.FTZ R11, R133, R14 ;  /* 0x0000000e850b7220 */ /* 0x000fe20000410000 */
[----:B------:R-:W-:Y:S01]  /*3e80*/  FADD.FTZ R9, R162, R9 ;  /* 0x00000009a2097221 */ /* 0x000fe20000010000 */
[----:B------:R-:W-:Y:S01]  /*3e90*/  FADD.FTZ R12, R163, R12 ;  /* 0x0000000ca30c7221 */ /* 0x000fe20000010000 */
[----:B------:R-:W-:Y:S01]  /*3ea0*/  SHF.L.U32 R164, R8, 0x10, RZ ;  /* 0x0000001008a47819 */ /* 0x000fe200000006ff */
[C---:B------:R-:W-:Y:S01]  /*3eb0*/  FFMA.FTZ R11, R132.reuse, R13, R11 ;  /* 0x0000000d840b7223 */ /* 0x040fe2000001000b */
[----:B------:R-:W-:Y:S01]  /*3ec0*/  SHF.L.U32 R8, R23, 0x10, RZ ;  /* 0x0000001017087819 */ /* 0x000fe200000006ff */
[CC--:B------:R-:W-:Y:S01]  /*3ed0*/  FMUL.FTZ R13, R133.reuse, R9.reuse ;  /* 0x00000009850d7220 */ /* 0x0c0fe20000410000 */
[----:B------:R-:W-:Y:S01]  /*3ee0*/  FMUL.FTZ R10, R133, R12 ;  /* 0x0000000c850a7220 */ /* 0x000fe20000410000 */
[----:B------:R-:W-:Y:S01]  /*3ef0*/  FMUL.FTZ R164, R101, R164 ;  /* 0x000000a465a47220 */ /* 0x000fe20000410000 */
[----:B------:R-:W-:Y:S01]  /*3f00*/  FMUL.FTZ R166, R99, R166 ;  /* 0x000000a663a67220 */ /* 0x000fe20000410000 */
[C---:B------:R-:W-:Y:S01]  /*3f10*/  FFMA.FTZ R13, R132.reuse, R12, R13 ;  /* 0x0000000c840d7223 */ /* 0x040fe2000001000d */
[----:B------:R-:W-:Y:S01]  /*3f20*/  FFMA.FTZ R10, R132, R9, -R10 ;  /* 0x00000009840a7223 */ /* 0x000fe2000001080a */
[----:B------:R-:W-:Y:S01]  /*3f30*/  FMUL.FTZ R165, R101, R8 ;  /* 0x0000000865a57220 */ /* 0x000fe20000410000 */
[----:B------:R-:W-:Y:S01]  /*3f40*/  FMUL.FTZ R8, R134, R11 ;  /* 0x0000000b86087220 */ /* 0x000fe20000410000 */
[----:B------:R-:W-:Y:S01]  /*3f50*/  PRMT R9, R4, 0x7632, R9 ;  /* 0x0000763204097816 */ /* 0x000fe20000000009 */
[----:B------:R-:W-:Y:S01]  /*3f60*/  FADD.FTZ R13, R164, R13 ;  /* 0x0000000da40d7221 */ /* 0x000fe20000010000 */
[----:B------:R-:W-:Y:S01]  /*3f70*/  FADD.FTZ R10, R165, R10 ;  /* 0x0000000aa50a7221 */ /* 0x000fe20000010000 */
[-C--:B------:R-:W-:Y:S01]  /*3f80*/  FFMA.FTZ R26, R131, R15.reuse, -R8 ;  /* 0x0000000f831a7223 */ /* 0x080fe20000010808 */
[C---:B------:R-:W-:Y:S01]  /*3f90*/  FMUL.FTZ R8, R134.reuse, R15 ;  /* 0x0000000f86087220 */ /* 0x040fe20000410000 */
[----:B------:R-:W-:Y:S01]  /*3fa0*/  SHF.L.U32 R4, R9, 0x10, RZ ;  /* 0x0000001009047819 */ /* 0x000fe200000006ff */
[C---:B------:R-:W-:Y:S01]  /*3fb0*/  FMUL.FTZ R15, R134.reuse, R13 ;  /* 0x0000000d860f7220 */ /* 0x040fe20000410000 */
[-C--:B------:R-:W-:Y:S01]  /*3fc0*/  FMUL.FTZ R12, R134, R10.reuse ;  /* 0x0000000a860c7220 */ /* 0x080fe20000410000 */
[C---:B------:R-:W-:Y:S01]  /*3fd0*/  FFMA.FTZ R27, R131.reuse, R11, R8 ;  /* 0x0000000b831b7223 */ /* 0x040fe20000010008 */
[----:B------:R-:W3:Y:S01]  /*3fe0*/  LDG.E.128 R20, desc[UR18][R24.64+0x400] ;  /* 0x0004001218147981 */ /* 0x000ee2000c1e1d00 */
[C---:B------:R-:W-:Y:S01]  /*3ff0*/  FFMA.FTZ R15, R131.reuse, R10, -R15 ;  /* 0x0000000a830f7223 */ /* 0x040fe2000001080f */
[----:B------:R-:W-:Y:S01]  /*4000*/  FFMA.FTZ R12, R131, R13, R12 ;  /* 0x0000000d830c7223 */ /* 0x000fe2000001000c */
[----:B------:R-:W-:Y:S01]  /*4010*/  FMUL.FTZ R167, R99, R4 ;  /* 0x0000000463a77220 */ /* 0x000fe20000410000 */
[----:B------:R-:W-:Y:S01]  /*4020*/  PRMT R4, R5, 0x7632, R4 ;  /* 0x0000763205047816 */ /* 0x000fe20000000004 */
[----:B------:R-:W-:Y:S01]  /*4030*/  FADD.FTZ R15, R166, R15 ;  /* 0x0000000fa60f7221 */ /* 0x000fe20000010000 */
[----:B------:R-:W0:Y:S01]  /*4040*/  LDS.128 R8, [R106+0x20] ;  /* 0x000020006a087984 */ /* 0x000e220000000c00 */
[----:B------:R-:W-:Y:S01]  /*4050*/  FADD.FTZ R12, R167, R12 ;  /* 0x0000000ca70c7221 */ /* 0x000fe20000010000 */
[----:B------:R-:W-:Y:S01]  /*4060*/  SHF.L.U32 R154, R4, 0x10, RZ ;  /* 0x00000010049a7819 */ /* 0x000fe200000006ff */
[----:B------:R-:W-:Y:S01]  /*4070*/  FMUL.FTZ R13, R129, R15 ;  /* 0x0000000f810d7220 */ /* 0x000fe20000410000 */
[----:B------:R-:W-:Y:S01]  /*4080*/  SHF.L.U32 R4, R5, 0x10, RZ ;  /* 0x0000001005047819 */ /* 0x000fe200000006ff */
[----:B------:R-:W-:-:S02]  /*4090*/  FMUL.FTZ R14, R129, R12 ;  /* 0x0000000c810e7220 */ /* 0x000fc40000410000 */
[C---:B------:R-:W-:Y:S01]  /*40a0*/  FFMA.FTZ R5, R130.reuse, R12, R13 ;  /* 0x0000000c82057223 */ /* 0x040fe2000001000d */
[C---:B------:R-:W-:Y:S01]  /*40b0*/  FMUL.FTZ R154, R97.reuse, R154 ;  /* 0x0000009a619a7220 */ /* 0x040fe20000410000 */
[----:B------:R-:W-:Y:S01]  /*40c0*/  FFMA.FTZ R28, R130, R15, -R14 ;  /* 0x0000000f821c7223 */ /* 0x000fe2000001080e */
[----:B------:R-:W-:Y:S02]  /*40d0*/  FMUL.FTZ R155, R97, R4 ;  /* 0x00000004619b7220 */ /* 0x000fe40000410000 */
[----:B------:R-:W-:Y:S01]  /*40e0*/  FADD.FTZ R36, R154, R5 ;  /* 0x000000059a247221 */ /* 0x000fe20000010000 */
[----:B------:R-:W4:Y:S01]  /*40f0*/  LDG.E.128 R12, desc[UR18][R24.64] ;  /* 0x00000012180c7981 */ /* 0x000f22000c1e1d00 */
[----:B------:R-:W-:-:S03]  /*4100*/  FADD.FTZ R5, R155, R28 ;  /* 0x0000001c9b057221 */ /* 0x000fc60000010000 */
[----:B------:R1:W5:Y:S01]  /*4110*/  LDG.E.128 R28, desc[UR18][R24.64+0x600] ;  /* 0x00060012181c7981 */ /* 0x000362000c1e1d00 */
[----:B------:R-:W-:Y:S01]  /*4120*/  PRMT R4, R6, 0x7632, R4 ;  /* 0x0000763206047816 */ /* 0x000fe20000000004 */
[----:B------:R-:W-:-:S03]  /*4130*/  FMUL.FTZ R37, R128, R5 ;  /* 0x0000000580257220 */ /* 0x000fc60000410000 */
[----:B------:R-:W-:Y:S01]  /*4140*/  SHF.L.U32 R4, R4, 0x10, RZ ;  /* 0x0000001004047819 */ /* 0x000fe200000006ff */
[-C--:B------:R-:W-:Y:S01]  /*4150*/  FMUL.FTZ R144, R128, R36.reuse ;  /* 0x0000002480907220 */ /* 0x080fe20000410000 */
[----:B------:R-:W-:Y:S01]  /*4160*/  SHF.L.U32 R6, R6, 0x10, RZ ;  /* 0x0000001006067819 */ /* 0x000fe200000006ff */
[----:B------:R-:W-:Y:S02]  /*4170*/  FFMA.FTZ R36, R127, R36, R37 ;  /* 0x000000247f247223 */ /* 0x000fe40000010025 */
[----:B------:R-:W-:Y:S01]  /*4180*/  FMUL.FTZ R147, R95, R4 ;  /* 0x000000045f937220 */ /* 0x000fe20000410000 */
[----:B------:R-:W-:Y:S01]  /*4190*/  FFMA.FTZ R144, R127, R5, -R144 ;  /* 0x000000057f907223 */ /* 0x000fe20000010890 */
[----:B------:R-:W-:Y:S01]  /*41a0*/  FMUL.FTZ R145, R95, R6 ;  /* 0x000000065f917220 */ /* 0x000fe20000410000 */
[----:B------:R-:W-:Y:S01]  /*41b0*/  PRMT R4, R7, 0x7632, R4 ;  /* 0x0000763207047816 */ /* 0x000fe20000000004 */
[----:B------:R-:W-:Y:S01]  /*41c0*/  FADD.FTZ R36, R147, R36 ;  /* 0x0000002493247221 */ /* 0x000fe20000010000 */
[-C--:B------:R-:W-:Y:S01]  /*41d0*/  FMUL.FTZ R5, R129, R27.reuse ;  /* 0x0000001b81057220 */ /* 0x080fe20000410000 */
[----:B------:R-:W-:Y:S01]  /*41e0*/  FADD.FTZ R144, R145, R144 ;  /* 0x0000009091907221 */ /* 0x000fe20000010000 */
[----:B------:R-:W-:Y:S01]  /*41f0*/  SHF.L.U32 R4, R4, 0x10, RZ ;  /* 0x0000001004047819 */ /* 0x000fe200000006ff */
[----:B------:R-:W-:Y:S01]  /*4200*/  FMUL.FTZ R37, R110, R36 ;  /* 0x000000246e257220 */ /* 0x000fe20000410000 */
[----:B------:R-:W-:Y:S01]  /*4210*/  FFMA.FTZ R5, R130, R26, -R5 ;  /* 0x0000001a82057223 */ /* 0x000fe20000010805 */
[----:B------:R-:W-:Y:S01]  /*4220*/  FMUL.FTZ R6, R110, R144 ;  /* 0x000000906e067220 */ /* 0x000fe20000410000 */
[----:B-1----:R-:W-:Y:S01]  /*4230*/  FMUL.FTZ R25, R129, R26 ;  /* 0x0000001a81197220 */ /* 0x002fe20000410000 */
[----:B------:R-:W-:Y:S01]  /*4240*/  FFMA.FTZ R37, R109, R144, -R37 ;  /* 0x000000906d257223 */ /* 0x000fe20000010825 */
[----:B------:R-:W-:Y:S01]  /*4250*/  SHF.L.U32 R146, R7, 0x10, RZ ;  /* 0x0000001007927819 */ /* 0x000fe200000006ff */
[----:B------:R-:W-:Y:S01]  /*4260*/  FMUL.FTZ R144, R91, R4 ;  /* 0x000000045b907220 */ /* 0x000fe20000410000 */
[C---:B0-----:R-:W-:Y:S01]  /*4270*/  PRMT R4, R8.reuse, 0x7632, R4 ;  /* 0x0000763208047816 */ /* 0x041fe20000000004 */
[----:B------:R-:W-:Y:S01]  /*4280*/  FFMA.FTZ R7, R109, R36, R6 ;  /* 0x000000246d077223 */ /* 0x000fe20000010006 */
[----:B------:R-:W-:Y:S01]  /*4290*/  SHF.L.U32 R148, R8, 0x10, RZ ;  /* 0x0000001008947819 */ /* 0x000fe200000006ff */
[----:B------:R-:W-:Y:S01]  /*42a0*/  FFMA.FTZ R25, R130, R27, R25 ;  /* 0x0000001b82197223 */ /* 0x000fe20000010019 */
[----:B------:R-:W-:Y:S01]  /*42b0*/  FMUL.FTZ R8, R128, R5 ;  /* 0x0000000580087220 */ /* 0x000fe20000410000 */
[----:B------:R-:W-:Y:S01]  /*42c0*/  FMUL.FTZ R146, R91, R146 ;  /* 0x000000925b927220 */ /* 0x000fe20000410000 */
[----:B------:R-:W-:Y:S01]  /*42d0*/  SHF.L.U32 R4, R4, 0x10, RZ ;  /* 0x0000001004047819 */ /* 0x000fe200000006ff */
[----:B------:R-:W-:Y:S01]  /*42e0*/  FADD.FTZ R7, R144, R7 ;  /* 0x0000000790077221 */ /* 0x000fe20000010000 */
[-C--:B------:R-:W-:Y:S01]  /*42f0*/  FMUL.FTZ R6, R128, R25.reuse ;  /* 0x0000001980067220 */ /* 0x080fe20000410000 */
[----:B------:R-:W-:Y:S01]  /*4300*/  FFMA.FTZ R8, R127, R25, R8 ;  /* 0x000000197f087223 */ /* 0x000fe20000010008 */
[----:B------:R-:W-:Y:S01]  /*4310*/  FADD.FTZ R37, R146, R37 ;  /* 0x0000002592257221 */ /* 0x000fe20000010000 */
[----:B------:R-:W-:Y:S01]  /*4320*/  FMUL.FTZ R24, R112, R7 ;  /* 0x0000000770187220 */ /* 0x000fe20000410000 */
[----:B------:R-:W-:Y:S01]  /*4330*/  FMUL.FTZ R149, R93, R4 ;  /* 0x000000045d957220 */ /* 0x000fe20000410000 */
[----:B------:R-:W-:Y:S01]  /*4340*/  FFMA.FTZ R6, R127, R5, -R6 ;  /* 0x000000057f067223 */ /* 0x000fe20000010806 */
[----:B------:R-:W-:Y:S01]  /*4350*/  FMUL.FTZ R4, R110, R8 ;  /* 0x000000086e047220 */ /* 0x000fe20000410000 */
[-C--:B------:R-:W-:Y:S01]  /*4360*/  FMUL.FTZ R26, R112, R37.reuse ;  /* 0x00000025701a7220 */ /* 0x080fe20000410000 */
[----:B------:R-:W-:Y:S01]  /*4370*/  FFMA.FTZ R37, R111, R37, -R24 ;  /* 0x000000256f257223 */ /* 0x000fe20000010818 */
[----:B------:R-:W-:Y:S01]  /*4380*/  FMUL.FTZ R148, R93, R148 ;  /* 0x000000945d947220 */ /* 0x000fe20000410000 */
[-CC-:B------:R-:W-:Y:S01]  /*4390*/  FFMA.FTZ R24, R109, R6.reuse, -R4.reuse ;  /* 0x000000066d187223 */ /* 0x180fe20000010804 */
[----:B------:R-:W-:Y:S01]  /*43a0*/  FMUL.FTZ R5, R110, R6 ;  /* 0x000000066e057220 */ /* 0x000fe20000410000 */
[----:B------:R-:W-:Y:S01]  /*43b0*/  PRMT R4, R9, 0x7632, R4 ;  /* 0x0000763209047816 */ /* 0x000fe20000000004 */
[----:B------:R-:W-:Y:S01]  /*43c0*/  FFMA.FTZ R26, R111, R7, R26 ;  /* 0x000000076f1a7223 */ /* 0x000fe2000001001a */
[----:B------:R-:W-:Y:S01]  /*43d0*/  FADD.FTZ R37, R148, R37 ;  /* 0x0000002594257221 */ /* 0x000fe20000010000 */
[----:B------:R-:W-:Y:S01]  /*43e0*/  FFMA.FTZ R25, R109, R8, R5 ;  /* 0x000000086d197223 */ /* 0x000fe20000010005 */
[----:B------:R-:W-:Y:S01]  /*43f0*/  SHF.L.U32 R150, R4, 0x10, RZ ;  /* 0x0000001004967819 */ /* 0x000fe200000006ff */
[----:B------:R-:W-:Y:S01]  /*4400*/  FADD.FTZ R26, R149, R26 ;  /* 0x0000001a951a7221 */ /* 0x000fe20000010000 */
[----:B------:R-:W0:Y:S01]  /*4410*/  LDS.128 R4, [R106+0x30] ;  /* 0x000030006a047984 */ /* 0x000e220000000c00 */
[----:B------:R-:W-:Y:S01]  /*4420*/  FMUL.FTZ R36, R114, R37 ;  /* 0x0000002572247220 */ /* 0x000fe20000410000 */
[----:B------:R-:W-:-:S03]  /*4430*/  SHF.L.U32 R8, R9, 0x10, RZ ;  /* 0x0000001009087819 */ /* 0x000fc600000006ff */
[-C--:B------:R-:W-:Y:S01]  /*4440*/  FFMA.FTZ R27, R113, R26.reuse, R36 ;  /* 0x0000001a711b7223 */ /* 0x080fe20000010024 */
[----:B------:R-:W-:Y:S01]  /*4450*/  FMUL.FTZ R26, R114, R26 ;  /* 0x0000001a721a7220 */ /* 0x000fe20000410000 */
[C---:B------:R-:W-:Y:S01]  /*4460*/  FMUL.FTZ R150, R59.reuse, R150 ;  /* 0x000000963b967220 */ /* 0x040fe20000410000 */
[----:B------:R-:W-:Y:S02]  /*4470*/  FMUL.FTZ R151, R59, R8 ;  /* 0x000000083b977220 */ /* 0x000fe40000410000 */
[----:B------:R-:W-:Y:S01]  /*4480*/  FFMA.FTZ R152, R113, R37, -R26 ;  /* 0x0000002571987223 */ /* 0x000fe2000001081a */
[----:B------:R-:W-:Y:S01]  /*4490*/  FMUL.FTZ R26, R112, R25 ;  /* 0x00000019701a7220 */ /* 0x000fe20000410000 */
[----:B------:R-:W-:Y:S01]  /*44a0*/  FADD.FTZ R27, R150, R27 ;  /* 0x0000001b961b7221 */ /* 0x000fe20000010000 */
[----:B------:R-:W-:Y:S01]  /*44b0*/  PRMT R8, R10, 0x7632, R8 ;  /* 0x000076320a087816 */ /* 0x000fe20000000008 */
[-C--:B------:R-:W-:Y:S01]  /*44c0*/  FMUL.FTZ R36, R112, R24.reuse ;  /* 0x0000001870247220 */ /* 0x080fe20000410000 */
[----:B------:R-:W-:Y:S01]  /*44d0*/  FADD.FTZ R9, R151, R152 ;  /* 0x0000009897097221 */ /* 0x000fe20000010000 */
[C---:B------:R-:W-:Y:S01]  /*44e0*/  FFMA.FTZ R26, R111.reuse, R24, -R26 ;  /* 0x000000186f1a7223 */ /* 0x040fe2000001081a */
[----:B------:R-:W-:Y:S01]  /*44f0*/  SHF.L.U32 R152, R10, 0x10, RZ ;  /* 0x000000100a987819 */ /* 0x000fe200000006ff */
[----:B------:R-:W-:Y:S01]  /*4500*/  FMUL.FTZ R24, R116, R27 ;  /* 0x0000001b74187220 */ /* 0x000fe20000410000 */
[----:B------:R-:W-:Y:S01]  /*4510*/  SHF.L.U32 R8, R8, 0x10, RZ ;  /* 0x0000001008087819 */ /* 0x000fe200000006ff */
[----:B------:R-:W-:Y:S01]  /*4520*/  FFMA.FTZ R36, R111, R25, R36 ;  /* 0x000000196f247223 */ /* 0x000fe20000010024 */
[-C--:B------:R-:W-:Y:S01]  /*4530*/  FMUL.FTZ R156, R116, R9.reuse ;  /* 0x00000009749c7220 */ /* 0x080fe20000410000 */
[----:B------:R-:W-:Y:S01]  /*4540*/  FFMA.FTZ R9, R115, R9, -R24 ;  /* 0x0000000973097223 */ /* 0x000fe20000010818 */
[----:B------:R-:W-:Y:S01]  /*4550*/  FMUL.FTZ R152, R61, R152 ;  /* 0x000000983d987220 */ /* 0x000fe20000410000 */
[----:B------:R-:W-:Y:S01]  /*4560*/  FMUL.FTZ R10, R114, R36 ;  /* 0x00000024720a7220 */ /* 0x000fe20000410000 */
[----:B------:R-:W-:Y:S01]  /*4570*/  FFMA.FTZ R156, R115, R27, R156 ;  /* 0x0000001b739c7223 */ /* 0x000fe2000001009c */
[----:B------:R-:W-:Y:S01]  /*4580*/  FMUL.FTZ R153, R61, R8 ;  /* 0x000000083d997220 */ /* 0x000fe20000410000 */
[----:B------:R-:W-:Y:S01]  /*4590*/  PRMT R8, R11, 0x7632, R8 ;  /* 0x000076320b087816 */ /* 0x000fe20000000008 */
[----:B------:R-:W-:Y:S01]  /*45a0*/  FADD.FTZ R9, R152, R9 ;  /* 0x0000000998097221 */ /* 0x000fe20000010000 */
[-C--:B------:R-:W-:Y:S01]  /*45b0*/  FFMA.FTZ R10, R113, R26.reuse, -R10 ;  /* 0x0000001a710a7223 */ /* 0x080fe2000001080a */
[----:B------:R-:W-:Y:S01]  /*45c0*/  FADD.FTZ R24, R153, R156 ;  /* 0x0000009c99187221 */ /* 0x000fe20000010000 */
[----:B------:R-:W-:Y:S01]  /*45d0*/  FMUL.FTZ R26, R114, R26 ;  /* 0x0000001a721a7220 */ /* 0x000fe20000410000 */
[----:B------:R-:W-:Y:S01]  /*45e0*/  SHF.L.U32 R156, R8, 0x10, RZ ;  /* 0x00000010089c7819 */ /* 0x000fe200000006ff */
[CC--:B------:R-:W-:Y:S01]  /*45f0*/  FMUL.FTZ R158, R118.reuse, R9.reuse ;  /* 0x00000009769e7220 */ /* 0x0c0fe20000410000 */
[----:B------:R-:W-:Y:S01]  /*4600*/  SHF.L.U32 R8, R11, 0x10, RZ ;  /* 0x000000100b087819 */ /* 0x000fe200000006ff */
[----:B------:R-:W-:Y:S01]  /*4610*/  FFMA.FTZ R26, R113, R36, R26 ;  /* 0x00000024711a7223 */ /* 0x000fe2000001001a */
[-C--:B------:R-:W-:Y:S01]  /*4620*/  FMUL.FTZ R36, R118, R24.reuse ;  /* 0x0000001876247220 */ /* 0x080fe20000410000 */
[----:B------:R-:W-:Y:S01]  /*4630*/  FFMA.FTZ R11, R117, R24, R158 ;  /* 0x00000018750b7223 */ /* 0x000fe2000001009e */
[----:B------:R-:W-:Y:S01]  /*4640*/  FMUL.FTZ R156, R65, R156 ;  /* 0x0000009c419c7220 */ /* 0x000fe20000410000 */
[----:B------:R-:W-:Y:S01]  /*4650*/  FMUL.FTZ R24, R116, R26 ;  /* 0x0000001a74187220 */ /* 0x000fe20000410000 */
[----:B------:R-:W-:Y:S01]  /*4660*/  FFMA.FTZ R36, R117, R9, -R36 ;  /* 0x0000000975247223 */ /* 0x000fe20000010824 */
[----:B------:R-:W-:Y:S01]  /*4670*/  FMUL.FTZ R157, R65, R8 ;  /* 0x00000008419d7220 */ /* 0x000fe20000410000 */
[----:B------:R-:W-:Y:S01]  /*4680*/  FADD.FTZ R11, R156, R11 ;  /* 0x0000000b9c0b7221 */ /* 0x000fe20000010000 */
[-C--:B------:R-:W-:Y:S01]  /*4690*/  FMUL.FTZ R9, R116, R10.reuse ;  /* 0x0000000a74097220 */ /* 0x080fe20000410000 */
[----:B------:R-:W-:Y:S01]  /*46a0*/  FFMA.FTZ R24, R115, R10, -R24 ;  /* 0x0000000a73187223 */ /* 0x000fe20000010818 */
[----:B------:R-:W-:Y:S01]  /*46b0*/  FADD.FTZ R36, R157, R36 ;  /* 0x000000249d247221 */ /* 0x000fe20000010000 */
[----:B0-----:R-:W-:Y:S01]  /*46c0*/  PRMT R8, R4, 0x7632, R8 ;  /* 0x0000763204087816 */ /* 0x001fe20000000008 */
[----:B------:R-:W-:Y:S01]  /*46d0*/  FMUL.FTZ R10, R120, R11 ;  /* 0x0000000b780a7220 */ /* 0x000fe20000410000 */
[----:B------:R-:W-:Y:S01]  /*46e0*/  SHF.L.U32 R158, R4, 0x10, RZ ;  /* 0x00000010049e7819 */ /* 0x000fe200000006ff */
[----:B------:R-:W-:Y:S01]  /*46f0*/  FFMA.FTZ R9, R115, R26, R9 ;  /* 0x0000001a73097223 */ /* 0x000fe20000010009 */
[----:B------:R-:W-:Y:S01]  /*4700*/  SHF.L.U32 R8, R8, 0x10, RZ ;  /* 0x0000001008087819 */ /* 0x000fe200000006ff */
[-C--:B------:R-:W-:Y:S01]  /*4710*/  FFMA.FTZ R25, R119, R36.reuse, -R10 ;  /* 0x0000002477197223 */ /* 0x080fe2000001080a */
[----:B------:R-:W-:Y:S01]  /*4720*/  FMUL.FTZ R26, R120, R36 ;  /* 0x00000024781a7220 */ /* 0x000fe20000410000 */
[----:B------:R-:W-:Y:S01]  /*4730*/  FMUL.FTZ R10, R118, R9 ;  /* 0x00000009760a7220 */ /* 0x000fe20000410000 */
[----:B------:R-:W-:Y:S01]  /*4740*/  FMUL.FTZ R158, R67, R158 ;  /* 0x0000009e439e7220 */ /* 0x000fe20000410000 */
[----:B------:R-:W-:Y:S01]  /*4750*/  PRMT R4, R5, 0x7632, R4 ;  /* 0x0000763205047816 */ /* 0x000fe20000000004 */
[----:B------:R-:W-:Y:S01]  /*4760*/  FFMA.FTZ R26, R119, R11, R26 ;  /* 0x0000000b771a7223 */ /* 0x000fe2000001001a */
[----:B------:R-:W-:Y:S01]  /*4770*/  FMUL.FTZ R159, R67, R8 ;  /* 0x00000008439f7220 */ /* 0x000fe20000410000 */
[-C--:B------:R-:W-:Y:S01]  /*4780*/  FFMA.FTZ R10, R117, R24.reuse, -R10 ;  /* 0x00000018750a7223 */ /* 0x080fe2000001080a */
[----:B------:R-:W-:Y:S01]  /*4790*/  FADD.FTZ R25, R158, R25 ;  /* 0x000000199e197221 */ /* 0x000fe20000010000 */
[----:B------:R-:W-:Y:S01]  /*47a0*/  FMUL.FTZ R24, R118, R24 ;  /* 0x0000001876187220 */ /* 0x000fe20000410000 */
[----:B------:R-:W-:Y:S01]  /*47b0*/  SHF.L.U32 R4, R4, 0x10, RZ ;  /* 0x0000001004047819 */ /* 0x000fe200000006ff */
[----:B------:R-:W-:Y:S01]  /*47c0*/  FADD.FTZ R26, R159, R26 ;  /* 0x0000001a9f1a7221 */ /* 0x000fe20000010000 */
[C---:B------:R-:W-:Y:S01]  /*47d0*/  FMUL.FTZ R36, R122.reuse, R25 ;  /* 0x000000197a247220 */ /* 0x040fe20000410000 */
[----:B------:R-:W-:Y:S01]  /*47e0*/  FFMA.FTZ R24, R117, R9, R24 ;  /* 0x0000000975187223 */ /* 0x000fe20000010018 */
[----:B------:R-:W-:Y:S01]  /*47f0*/  SHF.L.U32 R168, R5, 0x10, RZ ;  /* 0x0000001005a87819 */ /* 0x000fe200000006ff */
[-C--:B------:R-:W-:Y:S01]  /*4800*/  FMUL.FTZ R8, R122, R26.reuse ;  /* 0x0000001a7a087220 */ /* 0x080fe20000410000 */
[----:B------:R-:W-:Y:S01]  /*4810*/  FFMA.FTZ R9, R121, R26, R36 ;  /* 0x0000001a79097223 */ /* 0x000fe20000010024 */
[----:B------:R-:W-:Y:S01]  /*4820*/  FMUL.FTZ R160, R69, R4 ;  /* 0x0000000445a07220 */ /* 0x000fe20000410000 */
[C---:B------:R-:W-:Y:S01]  /*4830*/  FMUL.FTZ R4, R120.reuse, R24 ;  /* 0x0000001878047220 */ /* 0x040fe20000410000 */
[----:B------:R-:W-:Y:S01]  /*4840*/  FFMA.FTZ R25, R121, R25, -R8 ;  /* 0x0000001979197223 */ /* 0x000fe20000010808 */
        /* <DEDUP_REMOVED lines=8> */
[--C-:B------:R-:W-:Y:S01]  /*48d0*/  FFMA.FTZ R24, R119, R24, R5.reuse ;  /* 0x0000001877187223 */ /* 0x100fe20000010005 */
[----:B------:R-:W-:Y:S01]  /*48e0*/  SHF.L.U32 R4, R4, 0x10, RZ ;  /* 0x0000001004047819 */ /* 0x000fe200000006ff */
[-C--:B------:R-:W-:Y:S01]  /*48f0*/  FMUL.FTZ R36, R124, R25.reuse ;  /* 0x000000197c247220 */ /* 0x080fe20000410000 */
[----:B------:R-:W-:Y:S01]  /*4900*/  FFMA.FTZ R26, R123, R25, -R8 ;  /* 0x000000197b1a7223 */ /* 0x000fe20000010808 */
[----:B------:R-:W-:Y:S01]  /*4910*/  FMUL.FTZ R169, R71, R6 ;  /* 0x0000000647a97220 */ /* 0x000fe20000410000 */
[C---:B------:R-:W-:Y:S01]  /*4920*/  FMUL.FTZ R8, R122.reuse, R24 ;  /* 0x000000187a087220 */ /* 0x040fe20000410000 */
[----:B------:R-:W-:Y:S01]  /*4930*/  PRMT R5, R7, 0x7632, R5 ;  /* 0x0000763207057816 */ /* 0x000fe20000000005 */
[----:B------:R-:W-:Y:S01]  /*4940*/  FFMA.FTZ R9, R123, R9, R36 ;  /* 0x000000097b097223 */ /* 0x000fe20000010024 */
[----:B------:R-:W-:Y:S01]  /*4950*/  FMUL.FTZ R170, R71, R4 ;  /* 0x0000000447aa7220 */ /* 0x000fe20000410000 */
[----:B------:R-:W-:Y:S01]  /*4960*/  FADD.FTZ R26, R169, R26 ;  /* 0x0000001aa91a7221 */ /* 0x000fe20000010000 */
[-C--:B------:R-:W-:Y:S01]  /*4970*/  FFMA.FTZ R8, R121, R10.reuse, -R8 ;  /* 0x0000000a79087223 */ /* 0x080fe20000010808 */
        /* <DEDUP_REMOVED lines=12> */
[----:B------:R-:W-:Y:S01]  /*4a40*/  FADD.FTZ R174, R171, R6 ;  /* 0x00000006abae7221 */ /* 0x000fe20000010000 */
[-C--:B------:R-:W-:Y:S01]  /*4a50*/  FFMA.FTZ R4, R123, R8.reuse, -R4 ;  /* 0x000000087b047223 */ /* 0x080fe20000010804 */
[----:B------:R-:W-:Y:S01]  /*4a60*/  FMUL.FTZ R8, R124, R8 ;  /* 0x000000087c087220 */ /* 0x000fe20000410000 */
[----:B------:R-:W-:-:S02]  /*4a70*/  FADD.FTZ R173, R172, R5 ;  /* 0x00000005acad7221 */ /* 0x000fc40000010000 */
[----:B------:R-:W0:Y:S01]  /*4a80*/  SHFL.UP PT, R9, R174, 0x1, RZ ;  /* 0x04200000ae097989 */ /* 0x000e2200000e00ff */
[----:B------:R-:W-:Y:S01]  /*4a90*/  FFMA.FTZ R8, R123, R10, R8 ;  /* 0x0000000a7b087223 */ /* 0x000fe20000010008 */
[C---:B------:R-:W-:Y:S02]  /*4aa0*/  FMUL.FTZ R6, R126.reuse, R4 ;  /* 0x000000047e067220 */ /* 0x040fe40000410000 */
[----:B------:R-:W1:Y:S01]  /*4ab0*/  SHFL.UP PT, R7, R173, 0x1, RZ ;  /* 0x04200000ad077989 */ /* 0x000e6200000e00ff */
[-C--:B------:R-:W-:Y:S01]  /*4ac0*/  FMUL.FTZ R5, R126, R8.reuse ;  /* 0x000000087e057220 */ /* 0x080fe20000410000 */
[----:B------:R-:W-:-:S03]  /*4ad0*/  FFMA.FTZ R176, R125, R8, R6 ;  /* 0x000000087db07223 */ /* 0x000fc60000010006 */
[----:B------:R-:W-:Y:S02]  /*4ae0*/  FFMA.FTZ R177, R125, R4, -R5 ;  /* 0x000000047db17223 */ /* 0x000fe40000010805 */
[----:B------:R-:W2:Y:S01]  /*4af0*/  SHFL.UP PT, R5, R176, 0x1, RZ ;  /* 0x04200000b0057989 */ /* 0x000ea200000e00ff */
[----:B------:R-:W-:-:S03]  /*4b00*/  ISETP.GE.AND P1, PT, R39, 0x1, PT ;  /* 0x000000012700780c */ /* 0x000fc60003f26270 */
[----:B------:R-:W2:Y:S01]  /*4b10*/  SHFL.UP PT, R4, R177, 0x1, RZ ;  /* 0x04200000b1047989 */ /* 0x000ea200000e00ff */
        /* <DEDUP_REMOVED lines=9> */
[-C--:B------:R-:W-:Y:S02]  /*4bb0*/  @P1 FFMA.FTZ R176, R176, R4.reuse, R7 ;  /* 0x00000004b0b01223 */ /* 0x080fe40000010007 */
[----:B------:R-:W1:Y:S01]  /*4bc0*/  SHFL.UP PT, R8, R173, 0x2, RZ ;  /* 0x04400000ad087989 */ /* 0x000e6200000e00ff */
[----:B------:R-:W-:-:S03]  /*4bd0*/  @P1 FFMA.FTZ R177, R177, R4, -R6 ;  /* 0x00000004b1b11223 */ /* 0x000fc60000010806 */
[----:B------:R-:W2:Y:S04]  /*4be0*/  SHFL.UP PT, R5, R176, 0x2, RZ ;  /* 0x04400000b0057989 */ /* 0x000ea800000e00ff */
[----:B------:R-:W2:Y:S01]  /*4bf0*/  SHFL.UP PT, R4, R177, 0x2, RZ ;  /* 0x04400000b1047989 */ /* 0x000ea200000e00ff */
        /* <DEDUP_REMOVED lines=10> */
[-C--:B------:R-:W-:Y:S01]  /*4ca0*/  @P1 FFMA.FTZ R176, R176, R4.reuse, R7 ;  /* 0x00000004b0b01223 */ /* 0x080fe20000010007 */
[----:B------:R-:W-:Y:S02]  /*4cb0*/  @P1 FFMA.FTZ R177, R177, R4, -R6 ;  /* 0x00000004b1b11223 */ /* 0x000fe40000010806 */
[----:B------:R-:W1:Y:S04]  /*4cc0*/  SHFL.UP PT, R7, R173, 0x4, RZ ;  /* 0x04800000ad077989 */ /* 0x000e6800000e00ff */
[----:B------:R-:W2:Y:S04]  /*4cd0*/  SHFL.UP PT, R5, R176, 0x4, RZ ;  /* 0x04800000b0057989 */ /* 0x000ea800000e00ff */
[----:B------:R-:W2:Y:S01]  /*4ce0*/  SHFL.UP PT, R4, R177, 0x4, RZ ;  /* 0x04800000b1047989 */ /* 0x000ea200000e00ff */
        /* <DEDUP_REMOVED lines=8> */
[-C--:B------:R-:W-:Y:S02]  /*4d70*/  @P1 FFMA.FTZ R176, R176, R4.reuse, R9 ;  /* 0x00000004b0b01223 */ /* 0x080fe40000010009 */
[----:B------:R-:W0:Y:S01]  /*4d80*/  SHFL.UP PT, R7, R174, 0x8, RZ ;  /* 0x05000000ae077989 */ /* 0x000e2200000e00ff */
[----:B------:R-:W-:Y:S01]  /*4d90*/  @P1 FADD.FTZ R173, R173, R8 ;  /* 0x00000008adad1221 */ /* 0x000fe20000010000 */
[----:B------:R-:W-:Y:S02]  /*4da0*/  @P1 FFMA.FTZ R177, R177, R4, -R6 ;  /* 0x00000004b1b11223 */ /* 0x000fe40000010806 */
[----:B------:R-:W1:Y:S04]  /*4db0*/  SHFL.UP PT, R5, R176, 0x8, RZ ;  /* 0x05000000b0057989 */ /* 0x000e6800000e00ff */
[----:B------:R-:W2:Y:S04]  /*4dc0*/  SHFL.UP PT, R6, R173, 0x8, RZ ;  /* 0x05000000ad067989 */ /* 0x000ea800000e00ff */
[----:B------:R-:W3:Y:S01]  /*4dd0*/  SHFL.UP PT, R4, R177, 0x8, RZ ;  /* 0x05000000b1047989 */ /* 0x000ee200000e00ff */
[----:B------:R-:W-:Y:S01]  /*4de0*/  ISETP.GE.AND P1, PT, R39, 0x8, PT ;  /* 0x000000082700780c */ /* 0x000fe20003f26270 */
[CC--:B0-----:R-:W-:Y:S01]  /*4df0*/  FMUL.FTZ R8, R176.reuse, R7.reuse ;  /* 0x00000007b0087220 */ /* 0x0c1fe20000410000 */
[C---:B------:R-:W-:Y:S01]  /*4e00*/  FMUL.FTZ R9, R177.reuse, R7 ;  /* 0x00000007b1097220 */ /* 0x040fe20000410000 */
[CC--:B-1----:R-:W-:Y:S01]  /*4e10*/  FMUL.FTZ R7, R176.reuse, R5.reuse ;  /* 0x00000005b0077220 */ /* 0x0c2fe20000410000 */
[C---:B------:R-:W-:Y:S01]  /*4e20*/  FMUL.FTZ R5, R177.reuse, R5 ;  /* 0x00000005b1057220 */ /* 0x040fe20000410000 */
[-C--:B--2---:R-:W-:Y:S01]  /*4e30*/  FFMA.FTZ R8, R177, R6.reuse, -R8 ;  /* 0x00000006b1087223 */ /* 0x084fe20000010808 */
[----:B------:R-:W-:-:S07]  /*4e40*/  FFMA.FTZ R9, R176, R6, R9 ;  /* 0x00000006b0097223 */ /* 0x000fce0000010009 */
[-C--:B---3--:R-:W-:Y:S02]  /*4e50*/  @P1 FFMA.FTZ R177, R177, R4.reuse, -R7 ;  /* 0x00000004b1b11223 */ /* 0x088fe40000010807 */
[----:B------:R-:W0:Y:S01]  /*4e60*/  S2R R7, SR_CgaCtaId ;  /* 0x0000000000077919 */ /* 0x000e220000008800 */
[----:B------:R-:W-:Y:S01]  /*4e70*/  @P1 FADD.FTZ R174, R174, R9 ;  /* 0x00000009aeae1221 */ /* 0x000fe20000010000 */
[----:B------:R-:W-:Y:S01]  /*4e80*/  @P1 FFMA.FTZ R176, R176, R4, R5 ;  /* 0x00000004b0b01223 */ /* 0x000fe20000010005 */
[----:B------:R-:W-:-:S03]  /*4e90*/  @P1 FADD.FTZ R173, R173, R8 ;  /* 0x00000008adad1221 */ /* 0x000fc60000010000 */
[----:B------:R-:W1:Y:S04]  /*4ea0*/  SHFL.UP PT, R6, R174, 0x10, RZ ;  /* 0x06000000ae067989 */ /* 0x000e6800000e00ff */
[----:B------:R-:W2:Y:S04]  /*4eb0*/  SHFL.UP PT, R4, R176, 0x10, RZ ;  /* 0x06000000b0047989 */ /* 0x000ea800000e00ff */
[----:B------:R-:W3:Y:S04]  /*4ec0*/  SHFL.UP PT, R5, R173, 0x10, RZ ;  /* 0x06000000ad057989 */ /* 0x000ee800000e00ff */
[----:B-----5:R2:W-:Y:S04]  /*4ed0*/  STS.128 [R38+0xe40], R28 ;  /* 0x000e401c26007388 */ /* 0x0205e80000000c00 */
[----:B------:R-:W5:Y:S01]  /*4ee0*/  SHFL.UP PT, R29, R177, 0x10, RZ ;  /* 0x06000000b11d7989 */ /* 0x000f6200000e00ff */
[----:B------:R-:W-:-:S02]  /*4ef0*/  MOV R24, 0x3f800000 ;  /* 0x3f80000000187802 */ /* 0x000fc40000000f00 */
[----:B------:R-:W-:Y:S02]  /*4f00*/  CS2R R26, SRZ ;  /* 0x00000000001a7805 */ /* 0x000fe4000001ff00 */
[----:B------:R-:W-:Y:S02]  /*4f10*/  MOV R25, RZ ;  /* 0x000000ff00197202 */ /* 0x000fe40000000f00 */
[----:B------:R-:W-:Y:S01]  /*4f20*/  LEA R175, R107, R52, 0x4 ;  /* 0x000000346baf7211 */ /* 0x000fe200078e20ff */
[----:B----4-:R-:W-:Y:S01]  /*4f30*/  STS.128 [R38+0x840], R12 ;  /* 0x0008400c26007388 */ /* 0x010fe20000000c00 */
[----:B------:R-:W-:-:S03]  /*4f40*/  MOV R52, 0x400 ;  /* 0x0000040000347802 */ /* 0x000fc60000000f00 */
[----:B------:R-:W-:Y:S01]  /*4f50*/  STS.128 [R38+0xa40], R16 ;  /* 0x000a401026007388 */ /* 0x000fe20000000c00 */
[----:B0-----:R-:W-:-:S03]  /*4f60*/  LEA R52, R7, R52, 0x18 ;  /* 0x0000003407347211 */ /* 0x001fc600078ec0ff */
[----:B------:R-:W-:Y:S01]  /*4f70*/  STS.128 [R38+0xc40], R20 ;  /* 0x000c401426007388 */ /* 0x000fe20000000c00 */
[----:B------:R-:W-:-:S03]  /*4f80*/  NOP ;  /* 0x0000000000007918 */ /* 0x000fc60000000000 */
[----:B------:R-:W0:Y:S01]  /*4f90*/  @P0 LDS.128 R24, [R175+0x10c0] ;  /* 0x0010c000af180984 */ /* 0x000e220000000c00 */
[----:B------:R-:W-:Y:S01]  /*4fa0*/  ISETP.NE.AND P1, PT, R39, 0x1f, PT ;  /* 0x0000001f2700780c */ /* 0x000fe20003f25270 */
[CC--:B-1----:R-:W-:Y:S01]  /*4fb0*/  FMUL.FTZ R8, R176.reuse, R6.reuse ;  /* 0x00000006b0087220 */ /* 0x0c2fe20000410000 */
[C---:B------:R-:W-:Y:S01]  /*4fc0*/  FMUL.FTZ R7, R177.reuse, R6 ;  /* 0x00000006b1077220 */ /* 0x040fe20000410000 */
[CC--:B--2---:R-:W-:Y:S01]  /*4fd0*/  FMUL.FTZ R28, R176.reuse, R4.reuse ;  /* 0x00000004b01c7220 */ /* 0x0c4fe20000410000 */
[C---:B------:R-:W-:Y:S01]  /*4fe0*/  FMUL.FTZ R4, R177.reuse, R4 ;  /* 0x00000004b1047220 */ /* 0x040fe20000410000 */
[CC--:B---3--:R-:W-:Y:S01]  /*4ff0*/  FFMA.FTZ R8, R177.reuse, R5.reuse, -R8 ;  /* 0x00000005b1087223 */ /* 0x0c8fe20000010808 */
[C---:B------:R-:W-:Y:S01]  /*5000*/  FFMA.FTZ R7, R176.reuse, R5, R7 ;  /* 0x00000005b0077223 */ /* 0x040fe20000010007 */
[-C--:B-----5:R-:W-:Y:S01]  /*5010*/  FFMA.FTZ R28, R177, R29.reuse, -R28 ;  /* 0x0000001db11c7223 */ /* 0x0a0fe2000001081c */
[----:B------:R-:W-:Y:S01]  /*5020*/  FFMA.FTZ R29, R176, R29, R4 ;  /* 0x0000001db01d7223 */ /* 0x000fe20000010004 */
[----:B------:R-:W-:Y:S01]  /*5030*/  FADD.FTZ R30, R173, R8 ;  /* 0x00000008ad1e7221 */ /* 0x000fe20000010000 */
[----:B------:R-:W-:Y:S01]  /*5040*/  FADD.FTZ R31, R174, R7 ;  /* 0x00000007ae1f7221 */ /* 0x000fe20000010000 */
[----:B------:R-:W-:Y:S04]  /*5050*/  LDS.128 R8, [R106+0x850] ;  /* 0x000850006a087984 */ /* 0x000fe80000000c00 */
[----:B------:R-:W-:Y:S04]  /*5060*/  LDS.128 R4, [R106+0x840] ;  /* 0x000840006a047984 */ /* 0x000fe80000000c00 */
[----:B------:R-:W-:Y:S04]  /*5070*/  LDS.128 R12, [R106+0x860] ;  /* 0x000860006a0c7984 */ /* 0x000fe80000000c00 */
[----:B------:R-:W-:Y:S04]  /*5080*/  LDS.128 R16, [R106+0x870] ;  /* 0x000870006a107984 */ /* 0x000fe80000000c00 */
[----:B------:R1:W-:Y:S01]  /*5090*/  @!P1 STS.128 [R52+0x1080], R28 ;  /* 0x0010801c34009388 */ /* 0x0003e20000000c00 */
[----:B------:R-:W-:Y:S01]  /*50a0*/  BAR.SYNC.DEFER_BLOCKING 0x0 ;  /* 0x0000000000007b1d */ /* 0x000fe20000010000 */
[----:B------:R-:W-:-:S02]  /*50b0*/  ISETP.NE.AND P2, PT, R39, RZ, PT ;  /* 0x000000ff2700720c */ /* 0x000fc40003f45270 */
[----:B------:R-:W-:-:S11]  /*50c0*/  ISETP.NE.AND P3, PT, R54, RZ, PT ;  /* 0x000000ff3600720c */ /* 0x000fd60003f65270 */
[----:B0-----:R-:W-:Y:S04]  /*50d0*/  @!P2 STS.128 [R52+0x10a0], R24 ;  /* 0x0010a0183400a388 */ /* 0x001fe80000000c00 */
[----:B------:R-:W-:Y:S01]  /*50e0*/  LDS.128 R20, [R52+0x1080] ;  /* 0x0010800034147984 */ /* 0x000fe20000000c00 */
[----:B------:R-:W-:Y:S01]  /*50f0*/  BAR.SYNC.DEFER_BLOCKING 0x0 ;  /* 0x0000000000007b1d */ /* 0x000fe20000010000 */
[----:B------:R-:W-:-:S04]  /*5100*/  ISETP.GE.AND P1, PT, R39, 0x10, PT ;  /* 0x000000102700780c */ /* 0x000fc80003f26270 */
[----:B------:R-:W-:Y:S02]  /*5110*/  FSEL R176, R176, R29, !P1 ;  /* 0x0000001db0b07208 */ /* 0x000fe40004800000 */
[----:B------:R-:W-:-:S03]  /*5120*/  FSEL R177, R177, R28, !P1 ;  /* 0x0000001cb1b17208 */ /* 0x000fc60004800000 */
[----:B------:R-:W0:Y:S04]  /*5130*/  SHFL.UP PT, R178, R176, 0x1, RZ ;  /* 0x04200000b0b27989 */ /* 0x000e2800000e00ff */
[----:B------:R-:W-:Y:S01]  /*5140*/  @P3 LDS.64 R36, [R52+0x10a8] ;  /* 0x0010a80034243984 */ /* 0x000fe20000000a00 */
[----:B-1----:R-:W-:Y:S02]  /*5150*/  FSEL R31, R174, R31, !P1 ;  /* 0x0000001fae1f7208 */ /* 0x002fe40004800000 */
[----:B------:R-:W-:Y:S01]  /*5160*/  FSEL R30, R173, R30, !P1 ;  /* 0x0000001ead1e7208 */ /* 0x000fe20004800000 */
[----:B------:R-:W1:Y:S04]  /*5170*/  SHFL.UP PT, R179, R177, 0x1, RZ ;  /* 0x04200000b1b37989 */ /* 0x000e6800000e00ff */
[----:B------:R-:W2:Y:S04]  /*5180*/  SHFL.UP PT, R28, R31, 0x1, RZ ;  /* 0x042000001f1c7989 */ /* 0x000ea800000e00ff */
[----:B------:R-:W3:Y:S01]  /*5190*/  SHFL.UP PT, R29, R30, 0x1, RZ ;  /* 0x042000001e1d7989 */ /* 0x000ee200000e00ff */
[----:B0-----:R-:W-:-:S02]  /*51a0*/  @!P2 MOV R178, R25 ;  /* 0x0000001900b2a202 */ /* 0x001fc40000000f00 */
[----:B-1----:R-:W-:Y:S02]  /*51b0*/  @!P2 MOV R179, R24 ;  /* 0x0000001800b3a202 */ /* 0x002fe40000000f00 */
[----:B--2---:R-:W-:Y:S02]  /*51c0*/  @!P2 MOV R28, R27 ;  /* 0x0000001b001ca202 */ /* 0x004fe40000000f00 */
        /* <DEDUP_REMOVED lines=30> */
[----:B------:R-:W-:Y:S01]  /*53b0*/  FADD.FTZ R165, R165, R132 ;  /* 0x00000084a5a57221 */ /* 0x000fe20000010000 */
[C---:B------:R-:W-:Y:S02]  /*53c0*/  FMUL.FTZ R29, R21.reuse, R27 ;  /* 0x0000001b151d7220 */ /* 0x040fe40000410000 */
[C---:B------:R-:W-:Y:S01]  /*53d0*/  FMUL.FTZ R30, R134.reuse, R163 ;  /* 0x000000a3861e7220 */ /* 0x040fe20000410000 */
[----:B------:R-:W-:Y:S01]  /*53e0*/  FMUL.FTZ R134, R134, R165 ;  /* 0x000000a586867220 */ /* 0x000fe20000410000 */
[CC--:B------:R-:W-:Y:S01]  /*53f0*/  FFMA.FTZ R139, R20.reuse, R26.reuse, -R29 ;  /* 0x0000001a148b7223 */ /* 0x0c0fe2000001081d */
[C---:B------:R-:W-:Y:S01]  /*5400*/  FMUL.FTZ R28, R21.reuse, R26 ;  /* 0x0000001a151c7220 */ /* 0x040fe20000410000 */
[C---:B------:R-:W-:Y:S01]  /*5410*/  FMUL.FTZ R29, R21.reuse, R25 ;  /* 0x00000019151d7220 */ /* 0x040fe20000410000 */
[-C--:B------:R-:W-:Y:S01]  /*5420*/  FMUL.FTZ R26, R21, R24.reuse ;  /* 0x00000018151a7220 */ /* 0x080fe20000410000 */
[C---:B------:R-:W-:Y:S01]  /*5430*/  FFMA.FTZ R134, R131.reuse, R163, R134 ;  /* 0x000000a383867223 */ /* 0x040fe20000010086 */
[----:B------:R-:W-:Y:S01]  /*5440*/  FFMA.FTZ R21, R131, R165, -R30 ;  /* 0x000000a583157223 */ /* 0x000fe2000001081e */
[C---:B------:R-:W-:Y:S01]  /*5450*/  FFMA.FTZ R24, R20.reuse, R24, -R29 ;  /* 0x0000001814187223 */ /* 0x040fe2000001081d */
[C---:B------:R-:W-:Y:S01]  /*5460*/  FFMA.FTZ R25, R20.reuse, R25, R26 ;  /* 0x0000001914197223 */ /* 0x040fe2000001001a */
[----:B------:R-:W-:Y:S01]  /*5470*/  FADD.FTZ R164, R167, R134 ;  /* 0x00000086a7a47221 */ /* 0x000fe20000010000 */
[----:B------:R-:W-:Y:S01]  /*5480*/  FFMA.FTZ R140, R20, R27, R28 ;  /* 0x0000001b148c7223 */ /* 0x000fe2000001001c */
[----:B------:R-:W-:Y:S01]  /*5490*/  FADD.FTZ R166, R166, R21 ;  /* 0x00000015a6a67221 */ /* 0x000fe20000010000 */
[----:B------:R-:W-:-:S02]  /*54a0*/  PRMT R20, R4, 0x7632, R20 ;  /* 0x0000763204147816 */ /* 0x000fc40000000014 */
[----:B------:R-:W-:Y:S02]  /*54b0*/  SHF.L.U32 R28, R4, 0x10, RZ ;  /* 0x00000010041c7819 */ /* 0x000fe400000006ff */
[C---:B------:R-:W-:Y:S02]  /*54c0*/  PRMT R4, R5.reuse, 0x7632, R4 ;  /* 0x0000763205047816 */ /* 0x040fe40000000004 */
[----:B------:R-:W-:Y:S01]  /*54d0*/  SHF.L.U32 R21, R5, 0x10, RZ ;  /* 0x0000001005157819 */ /* 0x000fe200000006ff */
[C---:B------:R-:W-:Y:S01]  /*54e0*/  FMUL.FTZ R5, R129.reuse, R164 ;  /* 0x000000a481057220 */ /* 0x040fe20000410000 */
[-C--:B------:R-:W-:Y:S01]  /*54f0*/  FMUL.FTZ R129, R129, R166.reuse ;  /* 0x000000a681817220 */ /* 0x080fe20000410000 */
[C---:B------:R-:W-:Y:S02]  /*5500*/  PRMT R29, R6.reuse, 0x7632, R29 ;  /* 0x00007632061d7816 */ /* 0x040fe4000000001d */
[----:B------:R-:W-:Y:S01]  /*5510*/  SHF.L.U32 R31, R6, 0x10, RZ ;  /* 0x00000010061f7819 */ /* 0x000fe200000006ff */
[C---:B------:R-:W-:Y:S01]  /*5520*/  FFMA.FTZ R6, R130.reuse, R166, -R5 ;  /* 0x000000a682067223 */ /* 0x040fe20000010805 */
[----:B------:R-:W-:Y:S01]  /*5530*/  FFMA.FTZ R5, R130, R164, R129 ;  /* 0x000000a482057223 */ /* 0x000fe20000010081 */
[----:B------:R-:W-:-:S02]  /*5540*/  ISETP.NE.AND P1, PT, R54, RZ, PT ;  /* 0x000000ff3600720c */ /* 0x000fc40003f25270 */
[----:B------:R-:W-:Y:S01]  /*5550*/  FADD.FTZ R155, R155, R6 ;  /* 0x000000069b9b7221 */ /* 0x000fe20000010000 */
[----:B------:R-:W-:Y:S01]  /*5560*/  FADD.FTZ R167, R154, R5 ;  /* 0x000000059aa77221 */ /* 0x000fe20000010000 */
[----:B------:R-:W-:-:S03]  /*5570*/  PRMT R136, R12, 0x7632, R136 ;  /* 0x000076320c887816 */ /* 0x000fc60000000088 */
[C---:B------:R-:W-:Y:S01]  /*5580*/  FMUL.FTZ R6, R128.reuse, R167 ;  /* 0x000000a780067220 */ /* 0x040fe20000410000 */
[-C--:B------:R-:W-:Y:S01]  /*5590*/  FMUL.FTZ R128, R128, R155.reuse ;  /* 0x0000009b80807220 */ /* 0x080fe20000410000 */
[----:B------:R-:W-:Y:S02]  /*55a0*/  SHF.L.U32 R137, R12, 0x10, RZ ;  /* 0x000000100c897819 */ /* 0x000fe400000006ff */
[C---:B------:R-:W-:Y:S01]  /*55b0*/  FFMA.FTZ R12, R127.reuse, R155, -R6 ;  /* 0x0000009b7f0c7223 */ /* 0x040fe20000010806 */
[----:B------:R-:W-:Y:S01]  /*55c0*/  SHF.L.U32 R20, R20, 0x10, RZ ;  /* 0x0000001014147819 */ /* 0x000fe200000006ff */
[----:B------:R-:W-:Y:S01]  /*55d0*/  FFMA.FTZ R128, R127, R167, R128 ;  /* 0x000000a77f807223 */ /* 0x000fe20000010080 */
[----:B------:R-:W-:Y:S01]  /*55e0*/  BSSY.RECONVERGENT B0, `(.L_x_1877) ;  /* 0x0000028000007945 */ /* 0x000fe20003800200 */
[----:B------:R-:W-:Y:S01]  /*55f0*/  PRMT R30, R7, 0x7632, R30 ;  /* 0x00007632071e7816 */ /* 0x000fe2000000001e */
[----:B------:R-:W-:Y:S01]  /*5600*/  FADD.FTZ R145, R145, R12 ;  /* 0x0000000c91917221 */ /* 0x000fe20000010000 */
[----:B------:R-:W-:-:S02]  /*5610*/  SHF.L.U32 R36, R7, 0x10, RZ ;  /* 0x0000001007247819 */ /* 0x000fc400000006ff */
[C---:B------:R-:W-:Y:S02]  /*5620*/  PRMT R37, R8.reuse, 0x7632, R37 ;  /* 0x0000763208257816 */ /* 0x040fe40000000025 */
[----:B------:R-:W-:Y:S02]  /*5630*/  SHF.L.U32 R129, R8, 0x10, RZ ;  /* 0x0000001008817819 */ /* 0x000fe400000006ff */
[C---:B------:R-:W-:Y:S02]  /*5640*/  PRMT R130, R9.reuse, 0x7632, R130 ;  /* 0x0000763209827816 */ /* 0x040fe40000000082 */
[----:B------:R-:W-:Y:S02]  /*5650*/  SHF.L.U32 R131, R9, 0x10, RZ ;  /* 0x0000001009837819 */ /* 0x000fe400000006ff */
[C---:B------:R-:W-:Y:S02]  /*5660*/  PRMT R132, R10.reuse, 0x7632, R132 ;  /* 0x000076320a847816 */ /* 0x040fe40000000084 */
[----:B------:R-:W-:-:S02]  /*5670*/  SHF.L.U32 R133, R10, 0x10, RZ ;  /* 0x000000100a857819 */ /* 0x000fc400000006ff */
[C---:B------:R-:W-:Y:S02]  /*5680*/  PRMT R134, R11.reuse, 0x7632, R134 ;  /* 0x000076320b867816 */ /* 0x040fe40000000086 */
[----:B------:R-:W-:Y:S01]  /*5690*/  SHF.L.U32 R135, R11, 0x10, RZ ;  /* 0x000000100b877819 */ /* 0x000fe200000006ff */
[----:B------:R-:W-:Y:S01]  /*56a0*/  FMUL.FTZ R127, R20, R143 ;  /* 0x0000008f147f7220 */ /* 0x000fe20000410000 */
[----:B------:R-:W-:Y:S01]  /*56b0*/  PRMT R138, R13, 0x7632, R138 ;  /* 0x000076320d8a7816 */ /* 0x000fe2000000008a */
[----:B------:R-:W-:Y:S01]  /*56c0*/  FADD.FTZ R147, R147, R128 ;  /* 0x0000008093937221 */ /* 0x000fe20000010000 */
[----:B------:R-:W-:Y:S01]  /*56d0*/  PRMT R11, R14, 0x7632, R11 ;  /* 0x000076320e0b7816 */ /* 0x000fe2000000000b */
[----:B------:R-:W-:Y:S01]  /*56e0*/  FADD.FTZ R26, R22, R139 ;  /* 0x0000008b161a7221 */ /* 0x000fe20000010000 */
[----:B------:R-:W-:Y:S01]  /*56f0*/  PRMT R10, R15, 0x7632, R10 ;  /* 0x000076320f0a7816 */ /* 0x000fe2000000000a */
[----:B------:R-:W-:Y:S01]  /*5700*/  FADD.FTZ R27, R23, R140 ;  /* 0x0000008c171b7221 */ /* 0x000fe20000010000 */
        /* <DEDUP_REMOVED lines=21> */
.L_x_1878:
[----:B------:R-:W-:Y:S05]  /*5860*/  BSYNC.RECONVERGENT B0 ;  /* 0x0000000000007941 */ /* 0x000fea0003800200 */
.L_x_1877:
[C---:B0-----:R-:W-:Y:S01]  /*5870*/  FMUL.FTZ R4, R110.reuse, R145 ;  /* 0x000000916e047220 */ /* 0x041fe20000410000 */
[----:B------:R-:W-:Y:S01]  /*5880*/  FMUL.FTZ R110, R110, R147 ;  /* 0x000000936e6e7220 */ /* 0x000fe20000410000 */
[----:B------:R-:W-:Y:S01]  /*5890*/  FMUL.FTZ R12, R12, R161 ;  /* 0x000000a10c0c7220 */ /* 0x000fe20000410000 */
[----:B------:R-:W-:Y:S01]  /*58a0*/  SHF.L.U32 R30, R30, 0x10, RZ ;  /* 0x000000101e1e7819 */ /* 0x000fe200000006ff */
[C---:B------:R-:W-:Y:S01]  /*58b0*/  FFMA.FTZ R5, R109.reuse, R147, R4 ;  /* 0x000000936d057223 */ /* 0x040fe20000010004 */
[----:B------:R-:W-:Y:S01]  /*58c0*/  FFMA.FTZ R109, R109, R145, -R110 ;  /* 0x000000916d6d7223 */ /* 0x000fe2000001086e */
[----:B------:R-:W-:Y:S01]  /*58d0*/  FFMA.FTZ R12, R21, R142, -R12 ;  /* 0x0000008e150c7223 */ /* 0x000fe2000001080c */
[----:B------:R-:W-:Y:S01]  /*58e0*/  SHF.L.U32 R134, R134, 0x10, RZ ;  /* 0x0000001086867819 */ /* 0x000fe200000006ff */
        /* <DEDUP_REMOVED lines=10> */
[----:B------:R-:W-:Y:S01]  /*5990*/  IADD3 R107, PT, PT, R107, 0x1, RZ ;  /* 0x000000016b6b7810 */ /* 0x000fe20007ffe0ff */
[----:B------:R-:W-:Y:S01]  /*59a0*/  FFMA.FTZ R89, R12, 2, R89 ;  /* 0x400000000c597823 */ /* 0x000fe20000010059 */
[----:B------:R-:W-:Y:S01]  /*59b0*/  FADD.FTZ R25, R148, R5 ;  /* 0x0000000594197221 */ /* 0x000fe20000010000 */
[----:B------:R-:W-:Y:S01]  /*59c0*/  FADD.FTZ R149, R149, R112 ;  /* 0x0000007095957221 */ /* 0x000fe20000010000 */
[----:B------:R-:W-:Y:S01]  /*59d0*/  ISETP.GE.AND P1, PT, R107, UR5, PT ;  /* 0x000000056b007c0c */ /* 0x000fe2000bf26270 */
[----:B------:R-:W-:Y:S01]  /*59e0*/  FFMA.FTZ R127, R28, R141, -R127 ;  /* 0x0000008d1c7f7223 */ /* 0x000fe2000001087f */
[C---:B------:R-:W-:Y:S01]  /*59f0*/  FMUL.FTZ R4, R114.reuse, R25 ;  /* 0x0000001972047220 */ /* 0x040fe20000410000 */
[----:B------:R-:W-:Y:S01]  /*5a00*/  FMUL.FTZ R114, R114, R149 ;  /* 0x0000009572727220 */ /* 0x000fe20000410000 */
[----:B------:R-:W-:Y:S01]  /*5a10*/  SHF.L.U32 R29, R29, 0x10, RZ ;  /* 0x000000101d1d7819 */ /* 0x000fe200000006ff */
[----:B------:R-:W-:Y:S01]  /*5a20*/  FFMA.FTZ R134, R135, R109, -R134 ;  /* 0x0000006d87867223 */ /* 0x000fe20000010886 */
[C---:B------:R-:W-:Y:S01]  /*5a30*/  FFMA.FTZ R5, R113.reuse, R149, R4 ;  /* 0x0000009571057223 */ /* 0x040fe20000010004 */
[----:B------:R-:W-:Y:S01]  /*5a40*/  FFMA.FTZ R114, R113, R25, -R114 ;  /* 0x0000001971727223 */ /* 0x000fe20000010872 */
        /* <DEDUP_REMOVED lines=8> */
[----:B------:R-:W-:Y:S01]  /*5ad0*/  FMUL.FTZ R138, R138, R21 ;  /* 0x000000158a8a7220 */ /* 0x000fe20000410000 */
[----:B------:R-:W-:Y:S01]  /*5ae0*/  SHF.L.U32 R132, R132, 0x10, RZ ;  /* 0x0000001084847819 */ /* 0x000fe200000006ff */
        /* <DEDUP_REMOVED lines=12> */
[CC--:B------:R-:W-:Y:S01]  /*5bb0*/  FFMA.FTZ R5, R117.reuse, R116.reuse, R4 ;  /* 0x0000007475057223 */ /* 0x0c0fe20000010004 */
[----:B------:R-:W-:Y:S01]  /*5bc0*/  FFMA.FTZ R118, R117, R27, -R118 ;  /* 0x0000001b75767223 */ /* 0x000fe20000010876 */
[----:B------:R-:W-:Y:S01]  /*5bd0*/  SHF.L.U32 R9, R9, 0x10, RZ ;  /* 0x0000001009097819 */ /* 0x000fe200000006ff */
[----:B------:R-:W-:Y:S01]  /*5be0*/  FMUL.FTZ R11, R11, R116 ;  /* 0x000000740b0b7220 */ /* 0x000fe20000410000 */
[----:B------:R-:W-:Y:S01]  /*5bf0*/  FADD.FTZ R23, R156, R5 ;  /* 0x000000059c177221 */ /* 0x000fe20000010000 */
[----:B------:R-:W-:Y:S01]  /*5c00*/  FADD.FTZ R157, R157, R118 ;  /* 0x000000769d9d7221 */ /* 0x000fe20000010000 */
[----:B------:R-:W-:Y:S01]  /*5c10*/  SHF.L.U32 R8, R8, 0x10, RZ ;  /* 0x0000001008087819 */ /* 0x000fe200000006ff */
[----:B------:R-:W-:Y:S01]  /*5c20*/  FFMA.FTZ R31, R31, R162, -R20 ;  /* 0x000000a21f1f7223 */ /* 0x000fe20000010814 */
[C---:B------:R-:W-:Y:S01]  /*5c30*/  FMUL.FTZ R4, R120.reuse, R23 ;  /* 0x0000001778047220 */ /* 0x040fe20000410000 */
[----:B------:R-:W-:Y:S01]  /*5c40*/  FMUL.FTZ R120, R120, R157 ;  /* 0x0000009d78787220 */ /* 0x000fe20000410000 */
[----:B------:R-:W-:Y:S01]  /*5c50*/  SHF.L.U32 R7, R7, 0x10, RZ ;  /* 0x0000001007077819 */ /* 0x000fe200000006ff */
[----:B------:R-:W-:Y:S01]  /*5c60*/  FMUL.FTZ R10, R10, R23 ;  /* 0x000000170a0a7220 */ /* 0x000fe20000410000 */
        /* <DEDUP_REMOVED lines=8> */
[C---:B------:R-:W-:Y:S01]  /*5cf0*/  FMUL.FTZ R4, R122.reuse, R21 ;  /* 0x000000157a047220 */ /* 0x040fe20000410000 */
[-C--:B------:R-:W-:Y:S01]  /*5d00*/  FMUL.FTZ R122, R122, R120.reuse ;  /* 0x000000787a7a7220 */ /* 0x080fe20000410000 */
[-C--:B------:R-:W-:Y:S01]  /*5d10*/  FMUL.FTZ R9, R9, R120.reuse ;  /* 0x0000007809097220 */ /* 0x080fe20000410000 */
[----:B------:R-:W-:Y:S01]  /*5d20*/  FFMA.FTZ R137, R137, R25, -R136 ;  /* 0x0000001989897223 */ /* 0x000fe20000010888 */
[C---:B------:R-:W-:Y:S01]  /*5d30*/  FFMA.FTZ R5, R121.reuse, R120, R4 ;  /* 0x0000007879057223 */ /* 0x040fe20000010004 */
[----:B------:R-:W-:Y:S01]  /*5d40*/  FFMA.FTZ R121, R121, R21, -R122 ;  /* 0x0000001579797223 */ /* 0x000fe2000001087a */
[----:B------:R-:W-:Y:S01]  /*5d50*/  FFMA.FTZ R138, R13, R151, -R138 ;  /* 0x000000970d8a7223 */ /* 0x000fe2000001088a */
[----:B------:R-:W-:Y:S01]  /*5d60*/  FFMA.FTZ R11, R14, R27, -R11 ;  /* 0x0000001b0e0b7223 */ /* 0x000fe2000001080b */
[----:B------:R-:W-:Y:S01]  /*5d70*/  FADD.FTZ R5, R160, R5 ;  /* 0x00000005a0057221 */ /* 0x000fe20000010000 */
[----:B------:R-:W-:Y:S01]  /*5d80*/  FADD.FTZ R121, R168, R121 ;  /* 0x00000079a8797221 */ /* 0x000fe20000010000 */
[----:B------:R-:W-:Y:S01]  /*5d90*/  FFMA.FTZ R10, R15, R157, -R10 ;  /* 0x0000009d0f0a7223 */ /* 0x000fe2000001080a */
[----:B------:R-:W-:Y:S01]  /*5da0*/  FFMA.FTZ R9, R16, R21, -R9 ;  /* 0x0000001510097223 */ /* 0x000fe20000010809 */
[C---:B------:R-:W-:Y:S01]  /*5db0*/  FMUL.FTZ R4, R124.reuse, R5 ;  /* 0x000000057c047220 */ /* 0x040fe20000410000 */
[----:B------:R-:W-:Y:S01]  /*5dc0*/  FMUL.FTZ R124, R124, R121 ;  /* 0x000000797c7c7220 */ /* 0x000fe20000410000 */
[----:B------:R-:W-:Y:S01]  /*5dd0*/  FMUL.FTZ R8, R8, R5 ;  /* 0x0000000508087220 */ /* 0x000fe20000410000 */
[----:B------:R-:W-:Y:S01]  /*5de0*/  FFMA.FTZ R104, R127, 2, R104 ;  /* 0x400000007f687823 */ /* 0x000fe20000010068 */
[C---:B------:R-:W-:Y:S01]  /*5df0*/  FFMA.FTZ R4, R123.reuse, R121, -R4 ;  /* 0x000000797b047223 */ /* 0x040fe20000010804 */
[----:B------:R-:W-:Y:S01]  /*5e00*/  FFMA.FTZ R123, R123, R5, R124 ;  /* 0x000000057b7b7223 */ /* 0x000fe2000001007c */
[----:B------:R-:W-:Y:S01]  /*5e10*/  FFMA.FTZ R8, R17, R121, -R8 ;  /* 0x0000007911087223 */ /* 0x000fe20000010808 */
[----:B------:R-:W-:Y:S01]  /*5e20*/  FFMA.FTZ R102, R31, 2, R102 ;  /* 0x400000001f667823 */ /* 0x000fe20000010066 */
[----:B------:R-:W-:Y:S01]  /*5e30*/  FADD.FTZ R169, R169, R4 ;  /* 0x00000004a9a97221 */ /* 0x000fe20000010000 */
[----:B------:R-:W-:Y:S01]  /*5e40*/  FADD.FTZ R123, R170, R123 ;  /* 0x0000007baa7b7221 */ /* 0x000fe20000010000 */
[----:B------:R-:W-:Y:S01]  /*5e50*/  FFMA.FTZ R87, R36, 2, R87 ;  /* 0x4000000024577823 */ /* 0x000fe20000010057 */
[----:B------:R-:W-:Y:S01]  /*5e60*/  FFMA.FTZ R100, R129, 2, R100 ;  /* 0x4000000081647823 */ /* 0x000fe20000010064 */
[C---:B------:R-:W-:Y:S01]  /*5e70*/  FMUL.FTZ R4, R126.reuse, R169 ;  /* 0x000000a97e047220 */ /* 0x040fe20000410000 */
[-C--:B------:R-:W-:Y:S01]  /*5e80*/  FMUL.FTZ R126, R126, R123.reuse ;  /* 0x0000007b7e7e7220 */ /* 0x080fe20000410000 */
[-C--:B------:R-:W-:Y:S01]  /*5e90*/  FMUL.FTZ R7, R7, R123.reuse ;  /* 0x0000007b07077220 */ /* 0x080fe20000410000 */
[----:B------:R-:W-:Y:S01]  /*5ea0*/  FFMA.FTZ R85, R130, 2, R85 ;  /* 0x4000000082557823 */ /* 0x000fe20000010055 */
[C---:B------:R-:W-:Y:S01]  /*5eb0*/  FFMA.FTZ R4, R125.reuse, R123, R4 ;  /* 0x0000007b7d047223 */ /* 0x040fe20000010004 */
[-C--:B------:R-:W-:Y:S01]  /*5ec0*/  FFMA.FTZ R125, R125, R169.reuse, -R126 ;  /* 0x000000a97d7d7223 */ /* 0x080fe2000001087e */
[----:B------:R-:W-:Y:S01]  /*5ed0*/  FFMA.FTZ R7, R18, R169, -R7 ;  /* 0x000000a912077223 */ /* 0x000fe20000010807 */
[----:B------:R-:W-:Y:S01]  /*5ee0*/  FFMA.FTZ R98, R133, 2, R98 ;  /* 0x4000000085627823 */ /* 0x000fe20000010062 */
[----:B------:R-:W-:Y:S01]  /*5ef0*/  FADD.FTZ R171, R171, R4 ;  /* 0x00000004abab7221 */ /* 0x000fe20000010000 */
[----:B------:R-:W-:Y:S01]  /*5f00*/  FADD.FTZ R125, R172, R125 ;  /* 0x0000007dac7d7221 */ /* 0x000fe20000010000 */
        /* <DEDUP_REMOVED lines=12> */
.L_x_1876:
        /* <DEDUP_REMOVED lines=22> */
[----:B------:R-:W5:Y:S01]  /*6130*/  LDS.128 R8, [R38] ;  /* 0x0000000026087984 */ /* 0x000f620000000c00 */
[----:B0-----:R-:W-:Y:S01]  /*6140*/  IMAD.WIDE.U32 R4, R6, UR20, R4 ;  /* 0x0000001406047c25 */ /* 0x001fe2000f8e0004 */
[----:B------:R-:W-:Y:S02]  /*6150*/  IADD3 R48, P4, PT, R48, 0x400, RZ ;  /* 0x0000040030307810 */ /* 0x000fe40007f9e0ff */
[----:B------:R-:W0:Y:S01]  /*6160*/  LDS.128 R12, [R38+0x200] ;  /* 0x00020000260c7984 */ /* 0x000e220000000c00 */
[----:B------:R-:W-:Y:S01]  /*6170*/  IMAD R5, R7, UR20, R5 ;  /* 0x0000001407057c24 */ /* 0x000fe2000f8e0205 */
[----:B------:R-:W-:Y:S02]  /*6180*/  IADD3.X R41, PT, PT, RZ, R41, RZ, P1, !PT ;  /* 0x00000029ff297210 */ /* 0x000fe40000ffe4ff */
[----:B------:R-:W-:Y:S01]  /*6190*/  IADD3.X R40, PT, PT, RZ, R40, RZ, P2, !PT ;  /* 0x00000028ff287210 */ /* 0x000fe200017fe4ff */
[----:B--2---:R-:W-:Y:S01]  /*61a0*/  IMAD.WIDE.U32 R4, R57, R16, R4 ;  /* 0x0000001039047225 */ /* 0x004fe200078e0004 */
[----:B------:R-:W-:-:S02]  /*61b0*/  IADD3.X R47, PT, PT, RZ, R47, RZ, P3, !PT ;  /* 0x0000002fff2f7210 */ /* 0x000fc40001ffe4ff */
[----:B------:R-:W-:Y:S01]  /*61c0*/  IADD3.X R49, PT, PT, RZ, R49, RZ, P4, !PT ;  /* 0x00000031ff317210 */ /* 0x000fe200027fe4ff */
[----:B----4-:R-:W-:Y:S01]  /*61d0*/  IMAD R0, R57, R17, R5 ;  /* 0x0000001139007224 */ /* 0x010fe200078e0205 */
[----:B---3--:R-:W-:-:S04]  /*61e0*/  LEA R6, P0, R4, R18, 0x1 ;  /* 0x0000001204067211 */ /* 0x008fc800078008ff */
[----:B------:R-:W-:Y:S02]  /*61f0*/  LEA.HI.X R7, R4, R19, R0, 0x1, P0 ;  /* 0x0000001304077211 */ /* 0x000fe400000f0c00 */
[----:B-1----:R-:W-:Y:S01]  /*6200*/  ISETP.GE.AND P0, PT, R50, UR5, PT ;  /* 0x0000000532007c0c */ /* 0x002fe2000bf06270 */
[----:B------:R-:W-:-:S05]  /*6210*/  IMAD.WIDE.U32 R4, R44, 0x10, R6 ;  /* 0x000000102c047825 */ /* 0x000fca00078e0006 */
[----:B-----5:R2:W-:Y:S04]  /*6220*/  STG.E.128 desc[UR18][R4.64], R8 ;  /* 0x0000000804007986 */ /* 0x0205e8000c101d12 */
[----:B0-----:R2:W-:Y:S03]  /*6230*/  STG.E.128 desc[UR18][R4.64+0x200], R12 ;  /* 0x0002000c04007986 */ /* 0x0015e6000c101d12 */
[----:B------:R-:W-:Y:S05]  /*6240*/  @!P0 BRA `(.L_x_1880) ;  /* 0xffffffa4002c8947 */ /* 0x000fea000383ffff */
[----:B------:R-:W-:Y:S05]  /*6250*/  EXIT ;  /* 0x000000000000794d */ /* 0x000fea0003800000 */
.L_x_1881:
        /* <DEDUP_REMOVED lines=10> */
.L_x_5044:


//--------------------- .text._Z25selective_scan_fwd_kernelI32Selective_Scan_fwd_kernel_traitsILi32ELi16ELi1ELb1ELb1ELb1ELb1EN3c108BFloat16ENS1_7complexIfEEEEv13SSMParamsBase --------------------------
	.section	.text._Z25selective_scan_fwd_kernelI32Selective_Scan_fwd_kernel_traitsILi32ELi16ELi1ELb1ELb1ELb1ELb1EN3c108BFloat16ENS1_7complexIfEEEEv13SSMParamsBase,"ax",@progbits
	.align	128
        .global         _Z25selective_scan_fwd_kernelI32Selective_Scan_fwd_kernel_traitsILi32ELi16ELi1ELb1ELb1ELb1ELb1EN3c108BFloat16ENS1_7complexIfEEEEv13SSMParamsBase
        .type           _Z25selective_scan_fwd_kernelI32Selective_Scan_fwd_kernel_traitsILi32ELi16ELi1ELb1ELb1ELb1ELb1EN3c108BFloat16ENS1_7complexIfEEEEv13SSMParamsBase,@function
        .size           _Z25selective_scan_fwd_kernelI32Selective_Scan_fwd_kernel_traitsILi32ELi16ELi1ELb1ELb1ELb1ELb1EN3c108BFloat16ENS1_7complexIfEEEEv13SSMParamsBase,(.L_x_5045 - _Z25selective_scan_fwd_kernelI32Selective_Scan_fwd_kernel_traitsILi32ELi16ELi1ELb1ELb1ELb1ELb1EN3c108BFloat16ENS1_7complexIfEEEEv13SSMParamsBase)
        .other          _Z25selective_scan_fwd_kernelI32Selective_Scan_fwd_kernel_traitsILi32ELi16ELi1ELb1ELb1ELb1ELb1EN3c108BFloat16ENS1_7complexIfEEEEv13SSMParamsBase,@"STO_CUDA_ENTRY STV_DEFAULT"
_Z25selective_scan_fwd_kernelI32Selective_Scan_fwd_kernel_traitsILi32ELi16ELi1ELb1ELb1ELb1ELb1EN3c108BFloat16ENS1_7complexIfEEEEv13SSMParamsBase:
.text._Z25selective_scan_fwd_kernelI32Selective_Scan_fwd_kernel_traitsILi32ELi16ELi1ELb1ELb1ELb1ELb1EN3c108BFloat16ENS1_7complexIfEEEEv13SSMParamsBase:
        /* <DEDUP_REMOVED lines=112> */
.L_x_1918:
        /* <DEDUP_REMOVED lines=76> */
.L_x_1883:
[----:B------:R-:W-:Y:S05]  /*0bc0*/  BSYNC.RECONVERGENT B0 ;  /* 0x0000000000007941 */ /* 0x000fea0003800200 */
.L_x_1882:
        /* <DEDUP_REMOVED lines=37> */
.L_x_1885:
[----:B------:R-:W-:Y:S05]  /*0e20*/  BSYNC.RECONVERGENT B0 ;  /* 0x0000000000007941 */ /* 0x000fea0003800200 */
.L_x_1884:
        /* <DEDUP_REMOVED lines=36> */
.L_x_1887:
[----:B------:R-:W-:Y:S05]  /*1070*/  BSYNC.RECONVERGENT B0 ;  /* 0x0000000000007941 */ /* 0x000fea0003800200 */
.L_x_1886:
        /* <DEDUP_REMOVED lines=37> */
.L_x_1889:
[----:B------:R-:W-:Y:S05]  /*12d0*/  BSYNC.RECONVERGENT B0 ;  /* 0x0000000000007941 */ /* 0x000fea0003800200 */
.L_x_1888:
        /* <DEDUP_REMOVED lines=36> */
.L_x_1891:
[----:B------:R-:W-:Y:S05]  /*1520*/  BSYNC.RECONVERGENT B0 ;  /* 0x0000000000007941 */ /* 0x000fea0003800200 */
.L_x_1890:
        /* <DEDUP_REMOVED lines=39> */
.L_x_1893:
[----:B------:R-:W-:Y:S05]  /*17a0*/  BSYNC.RECONVERGENT B0 ;  /* 0x0000000000007941 */ /* 0x000fea0003800200 */
.L_x_1892:
        /* <DEDUP_REMOVED lines=40> */
.L_x_1895:
[----:B------:R-:W-:Y:S05]  /*1a30*/  BSYNC.RECONVERGENT B0 ;  /* 0x0000000000007941 */ /* 0x000fea0003800200 */
.L_x_1894:
        /* <DEDUP_REMOVED lines=41> */
.L_x_1897:
[----:B------:R-:W-:Y:S05]  /*1cd0*/  BSYNC.RECONVERGENT B0 ;  /* 0x0000000000007941 */ /* 0x000fea0003800200 */
.L_x_1896:
        /* <DEDUP_REMOVED lines=41> */
.L_x_1899:
[----:B------:R-:W-:Y:S05]  /*1f70*/  BSYNC.RECONVERGENT B0 ;  /* 0x0000000000007941 */ /* 0x000fea0003800200 */
.L_x_1898:
        /* <DEDUP_REMOVED lines=39> */
.L_x_1901:
[----:B------:R-:W-:Y:S05]  /*21f0*/  BSYNC.RECONVERGENT B0 ;  /* 0x0000000000007941 */ /* 0x000fea0003800200 */
.L_x_1900:
        /* <DEDUP_REMOVED lines=43> */
.L_x_1903:
[----:B------:R-:W-:Y:S05]  /*24b0*/  BSYNC.RECONVERGENT B0 ;  /* 0x0000000000007941 */ /* 0x000fea0003800200 */
.L_x_1902:
        /* <DEDUP_REMOVED lines=32> */
.L_x_1905:
[----:B------:R-:W-:Y:S05]  /*26c0*/  BSYNC.RECONVERGENT B0 ;  /* 0x0000000000007941 */ /* 0x000fea0003800200 */
.L_x_1904:
        /* <DEDUP_REMOVED lines=32> */
.L_x_1907:
[----:B------:R-:W-:Y:S05]  /*28d0*/  BSYNC.RECONVERGENT B0 ;  /* 0x0000000000007941 */ /* 0x000fea0003800200 */
.L_x_1906:
        /* <DEDUP_REMOVED lines=32> */
.L_x_1909:
[----:B------:R-:W-:Y:S05]  /*2ae0*/  BSYNC.RECONVERGENT B0 ;  /* 0x0000000000007941 */ /* 0x000fea0003800200 */
.L_x_1908:
        /* <DEDUP_REMOVED lines=32> */
.L_x_1911:
[----:B------:R-:W-:Y:S05]  /*2cf0*/  BSYNC.RECONVERGENT B0 ;  /* 0x0000000000007941 */ /* 0x000fea0003800200 */
.L_x_1910:
        /* <DEDUP_REMOVED lines=32> */
.L_x_1913:
[----:B------:R-:W-:Y:S05]  /*2f00*/  BSYNC.RECONVERGENT B0 ;  /* 0x0000000000007941 */ /* 0x000fea0003800200 */
.L_x_1912:
        /* <DEDUP_REMOVED lines=51> */
.L_x_1917:
        /* <DEDUP_REMOVED lines=610> */
.L_x_1916:
[----:B------:R-:W-:Y:S05]  /*5860*/  BSYNC.RECONVERGENT B0 ;  /* 0x0000000000007941 */ /* 0x000fea0003800200 */
.L_x_1915:
        /* <DEDUP_REMOVED lines=118> */
.L_x_1914:
        /* <DEDUP_REMOVED lines=46> */
[----:B------:R-:W-:Y:S02]  /*62b0*/  IADD3 R48, P4, PT, R48, 0x400, RZ ;  /* 0x0000040030307810 */ /* 0x000fe40007f9e0ff */
[----:B------:R-:W-:Y:S02]  /*62c0*/  IADD3.X R41, PT, PT, RZ, R41, RZ, P1, !PT ;  /* 0x00000029ff297210 */ /* 0x000fe40000ffe4ff */
        /* <DEDUP_REMOVED lines=10> */
[----:B------:R-:W-:Y:S01]  /*6370*/  SHF.L.U32 R15, R33, 0x10, RZ ;  /* 0x00000010210f7819 */ /* 0x000fe200000006ff */
[----:B------:R-:W-:Y:S01]  /*6380*/  FMUL.FTZ R10, R14, -1.4426950216293334961 ;  /* 0xbfb8aa3b0e0a7820 */ /* 0x000fe20000410000 */
[----:B-1----:R-:W-:Y:S01]  /*6390*/  SHF.L.U32 R23, R5, 0x10, RZ ;  /* 0x0000001005177819 */ /* 0x002fe200000006ff */
[----:B------:R-:W-:Y:S01]  /*63a0*/  FMUL.FTZ R12, R16, -1.4426950216293334961 ;  /* 0xbfb8aa3b100c7820 */ /* 0x000fe20000410000 */
[----:B------:R-:W-:Y:S01]  /*63b0*/  PRMT R33, R33, 0x7632, R33 ;  /* 0x0000763221217816 */ /* 0x000fe20000000021 */
[----:B------:R-:W-:Y:S01]  /*63c0*/  FMUL.FTZ R11, R15, -1.4426950216293334961 ;  /* 0xbfb8aa3b0f0b7820 */ /* 0x000fe20000410000 */
[----:B------:R-:W-:Y:S01]  /*63d0*/  SHF.L.U32 R27, R6, 0x10, RZ ;  /* 0x00000010061b7819 */ /* 0x000fe200000006ff */
[----:B------:R-:W0:Y:S01]  /*63e0*/  MUFU.EX2 R10, R10 ;  /* 0x0000000a000a7308 */ /* 0x000e220000000800 */
[----:B------:R-:W-:Y:S01]  /*63f0*/  SHF.L.U32 R31, R7, 0x10, RZ ;  /* 0x00000010071f7819 */ /* 0x000fe200000006ff */
[----:B------:R-:W-:Y:S01]  /*6400*/  FMUL.FTZ R21, R23, -1.4426950216293334961 ;  /* 0xbfb8aa3b17157820 */ /* 0x000fe20000410000 */
[----:B------:R-:W-:Y:S01]  /*6410*/  SHF.L.U32 R13, R35, 0x10, RZ ;  /* 0x00000010230d7819 */ /* 0x000fe200000006ff */
[----:B------:R-:W1:Y:S01]  /*6420*/  MUFU.EX2 R12, R12 ;  /* 0x0000000c000c7308 */ /* 0x000e620000000800 */
[----:B------:R-:W-:Y:S01]  /*6430*/  SHF.L.U32 R19, R4, 0x10, RZ ;  /* 0x0000001004137819 */ /* 0x000fe200000006ff */
[----:B------:R-:W-:Y:S01]  /*6440*/  FMUL.FTZ R25, R27, -1.4426950216293334961 ;  /* 0xbfb8aa3b1b197820 */ /* 0x000fe20000410000 */
        /* <DEDUP_REMOVED lines=14> */
[----:B------:R-:W-:Y:S01]  /*6530*/  SHF.L.U32 R35, R35, 0x10, RZ ;  /* 0x0000001023237819 */ /* 0x000fe200000006ff */
[----:B------:R-:W-:Y:S01]  /*6540*/  FMUL.FTZ R4, R32, -1.4426950216293334961 ;  /* 0xbfb8aa3b20047820 */ /* 0x000fe20000410000 */
[C---:B------:R-:W-:Y:S01]  /*6550*/  PRMT R30, R7.reuse, 0x7632, R30 ;  /* 0x00007632071e7816 */ /* 0x040fe2000000001e */
[----:B------:R5:W-:Y:S01]  /*6560*/  MUFU.EX2 R20, R18 ;  /* 0x0000001200147308 */ /* 0x000be20000000800 */
[----:B------:R-:W-:Y:S01]  /*6570*/  PRMT R34, R34, 0x7632, R34 ;  /* 0x0000763222227816 */ /* 0x000fe20000000022 */
[----:B0-----:R-:W-:Y:S01]  /*6580*/  FADD.FTZ R10, R10, 1 ;  /* 0x3f8000000a0a7421 */ /* 0x001fe20000010000 */
[----:B--2---:R-:W-:Y:S01]  /*6590*/  SHF.L.U32 R21, R7, 0x10, RZ ;  /* 0x0000001007157819 */ /* 0x004fe200000006ff */
[----:B------:R-:W0:Y:S01]  /*65a0*/  MUFU.EX2 R11, R11 ;  /* 0x0000000b000b7308 */ /* 0x000e220000000800 */
[----:B---3--:R-:W-:Y:S01]  /*65b0*/  SHF.L.U32 R25, R22, 0x10, RZ ;  /* 0x0000001016197819 */ /* 0x008fe200000006ff */
[----:B-1----:R-:W-:Y:S01]  /*65c0*/  FADD.FTZ R12, R12, 1 ;  /* 0x3f8000000c0c7421 */ /* 0x002fe20000010000 */
[----:B----4-:R-:W-:Y:S01]  /*65d0*/  SHF.L.U32 R29, R26, 0x10, RZ ;  /* 0x000000101a1d7819 */ /* 0x010fe200000006ff */
[----:B------:R-:W-:Y:S01]  /*65e0*/  FMUL.FTZ R22, R21, -1.4426950216293334961 ;  /* 0xbfb8aa3b15167820 */ /* 0x000fe20000410000 */
[----:B------:R-:W-:Y:S01]  /*65f0*/  SHF.L.U32 R37, R30, 0x10, RZ ;  /* 0x000000101e257819 */ /* 0x000fe200000006ff */
[----:B-----5:R-:W-:Y:S01]  /*6600*/  FMUL.FTZ R18, R35, -1.4426950216293334961 ;  /* 0xbfb8aa3b23127820 */ /* 0x020fe20000410000 */
[----:B------:R-:W-:Y:S01]  /*6610*/  SHF.L.U32 R34, R34, 0x10, RZ ;  /* 0x0000001022227819 */ /* 0x000fe200000006ff */
[----:B------:R-:W-:Y:S01]  /*6620*/  MUFU.EX2 R5, R5 ;  /* 0x0000000500057308 */ /* 0x000fe20000000800 */
[----:B------:R-:W-:Y:S01]  /*6630*/  FMUL.FTZ R26, R25, -1.4426950216293334961 ;  /* 0xbfb8aa3b191a7820 */ /* 0x000fe20000410000 */
[----:B------:R-:W-:Y:S01]  /*6640*/  FMUL.FTZ R30, R29, -1.4426950216293334961 ;  /* 0xbfb8aa3b1d1e7820 */ /* 0x000fe20000410000 */
[----:B------:R-:W-:Y:S01]  /*6650*/  FMUL.FTZ R39, R37, -1.4426950216293334961 ;  /* 0xbfb8aa3b25277820 */ /* 0x000fe20000410000 */
[----:B------:R-:W1:Y:S01]  /*6660*/  MUFU.EX2 R4, R4 ;  /* 0x0000000400047308 */ /* 0x000e620000000800 */
[----:B------:R-:W-:Y:S01]  /*6670*/  FMUL.FTZ R6, R34, -1.4426950216293334961 ;  /* 0xbfb8aa3b22067820 */ /* 0x000fe20000410000 */
[----:B0-----:R-:W-:Y:S01]  /*6680*/  FADD.FTZ R11, R11, 1 ;  /* 0x3f8000000b0b7421 */ /* 0x001fe20000010000 */
[----:B------:R-:W-:Y:S01]  /*6690*/  FADD.FTZ R24, R24, 1 ;  /* 0x3f80000018187421 */ /* 0x000fe20000010000 */
[----:B------:R-:W0:Y:S01]  /*66a0*/  MUFU.EX2 R18, R18 ;  /* 0x0000001200127308 */ /* 0x000e220000000800 */
[----:B------:R-:W-:Y:S01]  /*66b0*/  FADD.FTZ R20, R20, 1 ;  /* 0x3f80000014147421 */ /* 0x000fe20000010000 */
[----:B------:R-:W-:Y:S01]  /*66c0*/  FADD.FTZ R28, R28, 1 ;  /* 0x3f8000001c1c7421 */ /* 0x000fe20000010000 */
[----:B------:R-:W-:Y:S01]  /*66d0*/  FADD.FTZ R36, R36, 1 ;  /* 0x3f80000024247421 */ /* 0x000fe20000010000 */
[----:B------:R-:W2:Y:S04]  /*66e0*/  MUFU.EX2 R17, R17 ;  /* 0x0000001100117308 */ /* 0x000ea80000000800 */
[----:B------:R-:W3:Y:S01]  /*66f0*/  MUFU.EX2 R22, R22 ;  /* 0x0000001600167308 */ /* 0x000ee20000000800 */
[----:B-1----:R-:W-:-:S03]  /*6700*/  FADD.FTZ R4, R4, 1 ;  /* 0x3f80000004047421 */ /* 0x002fc60000010000 */
[----:B------:R-:W1:Y:S01]  /*6710*/  MUFU.EX2 R26, R26 ;  /* 0x0000001a001a7308 */ /* 0x000e620000000800 */
[----:B0-----:R-:W-:-:S03]  /*6720*/  FADD.FTZ R18, R18, 1 ;  /* 0x3f80000012127421 */ /* 0x001fc60000010000 */
[----:B------:R-:W0:Y:S01]  /*6730*/  MUFU.RCP R75, R10 ;  /* 0x0000000a004b7308 */ /* 0x000e220000001000 */
[----:B--2---:R-:W-:Y:S01]  /*6740*/  FADD.FTZ R17, R17, 1 ;  /* 0x3f80000011117421 */ /* 0x004fe20000010000 */
[----:B---3--:R-:W-:-:S06]  /*6750*/  FADD.FTZ R22, R22, 1 ;  /* 0x3f80000016167421 */ /* 0x008fcc0000010000 */
[----:B------:R-:W2:Y:S01]  /*6760*/  MUFU.RCP R77, R12 ;  /* 0x0000000c004d7308 */ /* 0x000ea20000001000 */
[----:B-1----:R-:W-:-:S07]  /*6770*/  FADD.FTZ R26, R26, 1 ;  /* 0x3f8000001a1a7421 */ /* 0x002fce0000010000 */
[----:B------:R1:W3:Y:S04]  /*6780*/  MUFU.EX2 R7, R6 ;  /* 0x0000000600077308 */ /* 0x0002e80000000800 */
[----:B------:R-:W4:Y:S04]  /*6790*/  MUFU.EX2 R30, R30 ;  /* 0x0000001e001e7308 */ /* 0x000f280000000800 */
[----:B------:R-:W5:Y:S01]  /*67a0*/  MUFU.EX2 R39, R39 ;  /* 0x0000002700277308 */ /* 0x000f620000000800 */
[----:B-1----:R-:W-:Y:S01]  /*67b0*/  FADD.FTZ R6, R5, 1 ;  /* 0x3f80000005067421 */ /* 0x002fe20000010000 */
[----:B0-----:R-:W-:-:S02]  /*67c0*/  FMUL.FTZ R5, R14, R75 ;  /* 0x0000004b0e057220 */ /* 0x001fc40000410000 */
[----:B------:R-:W0:Y:S01]  /*67d0*/  MUFU.RCP R58, R11 ;  /* 0x0000000b003a7308 */ /* 0x000e220000001000 */
[----:B---3--:R-:W-:Y:S01]  /*67e0*/  FADD.FTZ R10, R7, 1 ;  /* 0x3f800000070a7421 */ /* 0x008fe20000010000 */
[----:B--2---:R-:W-:Y:S01]  /*67f0*/  FMUL.FTZ R7, R16, R77 ;  /* 0x0000004d10077220 */ /* 0x004fe20000410000 */
[----:B------:R-:W-:Y:S01]  /*6800*/  FMUL.FTZ R5, R5, R98 ;  /* 0x0000006205057220 */ /* 0x000fe20000410000 */
[----:B----4-:R-:W-:Y:S02]  /*6810*/  FADD.FTZ R30, R30, 1 ;  /* 0x3f8000001e1e7421 */ /* 0x010fe40000010000 */
[----:B------:R-:W-:Y:S02]  /*6820*/  FMUL.FTZ R7, R7, R94 ;  /* 0x0000005e07077220 */ /* 0x000fe40000410000 */
[----:B------:R-:W1:Y:S01]  /*6830*/  MUFU.RCP R11, R4 ;  /* 0x00000004000b7308 */ /* 0x000e620000001000 */
[----:B-----5:R-:W-:-:S07]  /*6840*/  FADD.FTZ R39, R39, 1 ;  /* 0x3f80000027277421 */ /* 0x020fce0000010000 */
[----:B------:R-:W2:Y:S01]  /*6850*/  MUFU.RCP R6, R6 ;  /* 0x0000000600067308 */ /* 0x000ea20000001000 */
[----:B0-----:R-:W-:-:S04]  /*6860*/  FMUL.FTZ R15, R15, R58 ;  /* 0x0000003a0f0f7220 */ /* 0x001fc80000410000 */
[----:B------:R-:W-:-:S03]  /*6870*/  FMUL.FTZ R15, R15, R96 ;  /* 0x000000600f0f7220 */ /* 0x000fc60000410000 */
[----:B------:R-:W0:Y:S01]  /*6880*/  MUFU.RCP R60, R17 ;  /* 0x00000011003c7308 */ /* 0x000e220000001000 */
[----:B-1----:R-:W-:-:S04]  /*6890*/  FMUL.FTZ R32, R32, R11 ;  /* 0x0000000b20207220 */ /* 0x002fc80000410000 */
[----:B------:R-:W-:-:S03]  /*68a0*/  FMUL.FTZ R32, R32, R73 ;  /* 0x0000004920207220 */ /* 0x000fc60000410000 */
[----:B------:R-:W1:Y:S01]  /*68b0*/  MUFU.RCP R18, R18 ;  /* 0x0000001200127308 */ /* 0x000e620000001000 */
[----:B--2---:R-:W-:Y:S01]  /*68c0*/  FMUL.FTZ R4, R33, R6 ;  /* 0x0000000621047220 */ /* 0x004fe20000410000 */
[----:B------:R-:W-:-:S03]  /*68d0*/  F2FP.BF16.F32.PACK_AB R32, R32, R5 ;  /* 0x000000052020723e */ /* 0x000fc600000010ff */
[----:B------:R-:W-:-:S03]  /*68e0*/  FMUL.FTZ R4, R4, R71 ;  /* 0x0000004704047220 */ /* 0x000fc60000410000 */
[----:B------:R-:W2:Y:S01]  /*68f0*/  MUFU.RCP R24, R24 ;  /* 0x0000001800187308 */ /* 0x000ea20000001000 */
[----:B0-----:R-:W-:Y:S01]  /*6900*/  FMUL.FTZ R13, R13, R60 ;  /* 0x0000003c0d0d7220 */ /* 0x001fe20000410000 */
[----:B------:R-:W-:Y:S02]  /*6910*/  F2FP.BF16.F32.PACK_AB R33, R4, R15 ;  /* 0x0000000f0421723e */ /* 0x000fe400000010ff */
[----:B------:R-:W0:Y:S01]  /*6920*/  LDC.64 R4, c[0x0][0x430] ;  /* 0x00010c00ff047b82 */ /* 0x000e220000000a00 */
[----:B------:R-:W-:-:S03]  /*6930*/  FMUL.FTZ R13, R13, R92 ;  /* 0x0000005c0d0d7220 */ /* 0x000fc60000410000 */
[----:B------:R-:W3:Y:S01]  /*6940*/  MUFU.RCP R12, R26 ;  /* 0x0000001a000c7308 */ /* 0x000ee20000001000 */
[----:B-1----:R-:W-:-:S04]  /*6950*/  FMUL.FTZ R6, R35, R18 ;  /* 0x0000001223067220 */ /* 0x002fc80000410000 */
[----:B------:R-:W-:-:S03]  /*6960*/  FMUL.FTZ R6, R6, R67 ;  /* 0x0000004306067220 */ /* 0x000fc60000410000 */
[----:B------:R-:W1:Y:S01]  /*6970*/  MUFU.RCP R20, R20 ;  /* 0x0000001400147308 */ /* 0x000e620000001000 */
[----:B--2---:R-:W-:Y:S01]  /*6980*/  FMUL.FTZ R23, R23, R24 ;  /* 0x0000001817177220 */ /* 0x004fe20000410000 */
[----:B------:R-:W-:-:S03]  /*6990*/  F2FP.BF16.F32.PACK_AB R35, R6, R13 ;  /* 0x0000000d0623723e */ /* 0x000fc600000010ff */
[----:B------:R-:W-:-:S03]  /*69a0*/  FMUL.FTZ R23, R23, R88 ;  /* 0x0000005817177220 */ /* 0x000fc60000410000 */
[----:B------:R-:W2:Y:S01]  /*69b0*/  MUFU.RCP R28, R28 ;  /* 0x0000001c001c7308 */ /* 0x000ea20000001000 */
[----:B---3--:R-:W-:Y:S01]  /*69c0*/  FMUL.FTZ R12, R25, R12 ;  /* 0x0000000c190c7220 */ /* 0x008fe20000410000 */
[----:B0-----:R-:W-:-:S04]  /*69d0*/  IMAD.WIDE.U32 R8, R4, UR20, R8 ;  /* 0x0000001404087c25 */ /* 0x001fc8000f8e0008 */
[----:B------:R-:W-:Y:S02]  /*69e0*/  FMUL.FTZ R12, R12, R63 ;  /* 0x0000003f0c0c7220 */ /* 0x000fe40000410000 */
[----:B------:R-:W0:Y:S01]  /*69f0*/  MUFU.RCP R36, R36 ;  /* 0x0000002400247308 */ /* 0x000e220000001000 */
[----:B------:R-:W-:Y:S02]  /*6a00*/  IMAD R9, R5, UR20, R9 ;  /* 0x0000001405097c24 */ /* 0x000fe4000f8e0209 */
[----:B-1----:R-:W-:Y:S01]  /*6a10*/  FMUL.FTZ R19, R19, R20 ;  /* 0x0000001413137220 */ /* 0x002fe20000410000 */
[----:B------:R-:W-:-:S03]  /*6a20*/  F2FP.BF16.F32.PACK_AB R13, R12, R23 ;  /* 0x000000170c0d723e */ /* 0x000fc600000010ff */
[----:B------:R-:W-:Y:S01]  /*6a30*/  FMUL.FTZ R19, R19, R90 ;  /* 0x0000005a13137220 */ /* 0x000fe20000410000 */
        /* <DEDUP_REMOVED lines=11> */
[----:B------:R-:W-:Y:S01]  /*6af0*/  BAR.SYNC.DEFER_BLOCKING 0x0 ;  /* 0x0000000000007b1d */ /* 0x000fe20000010000 */
[----:B------:R-:W-:Y:S02]  /*6b00*/  F2FP.BF16.F32.PACK_AB R34, R34, R7 ;  /* 0x000000072222723e */ /* 0x000fe400000010ff */
[----:B------:R-:W-:-:S05]  /*6b10*/  FMUL.FTZ R10, R10, R65 ;  /* 0x000000410a0a7220 */ /* 0x000fca0000410000 */
[----:B------:R-:W2:Y:S01]  /*6b20*/  LDC.64 R6, c[0x0][0x438] ;  /* 0x00010e00ff067b82 */ /* 0x000ea20000000a00 */
[----:B0-----:R-:W-:Y:S01]  /*6b30*/  FMUL.FTZ R14, R29, R14 ;  /* 0x0000000e1d0e7220 */ /* 0x001fe20000410000 */
[----:B------:R-:W-:-:S03]  /*6b40*/  F2FP.BF16.F32.PACK_AB R12, R10, R19 ;  /* 0x000000130a0c723e */ /* 0x000fc600000010ff */
[----:B------:R-:W-:-:S03]  /*6b50*/  FMUL.FTZ R14, R14, R61 ;  /* 0x0000003d0e0e7220 */ /* 0x000fc60000410000 */
[----:B------:R-:W0:Y:S01]  /*6b60*/  LDC.64 R10, c[0x0][0x490] ;  /* 0x00012400ff0a7b82 */ /* 0x000e220000000a00 */
[----:B-1----:R-:W-:Y:S01]  /*6b70*/  FMUL.FTZ R16, R37, R16 ;  /* 0x0000001025107220 */ /* 0x002fe20000410000 */
[----:B------:R-:W-:-:S03]  /*6b80*/  F2FP.BF16.F32.PACK_AB R14, R14, R27 ;  /* 0x0000001b0e0e723e */ /* 0x000fc600000010ff */
[----:B------:R-:W-:-:S05]  /*6b90*/  FMUL.FTZ R16, R16, R59 ;  /* 0x0000003b10107220 */ /* 0x000fca0000410000 */
[----:B------:R-:W-:Y:S01]  /*6ba0*/  F2FP.BF16.F32.PACK_AB R15, R16, R31 ;  /* 0x0000001f100f723e */ /* 0x000fe200000010ff */
[----:B------:R-:W-:Y:S04]  /*6bb0*/  STS.128 [R0], R32 ;  /* 0x0000002000007388 */ /* 0x000fe80000000c00 */
[----:B------:R-:W-:Y:S01]  /*6bc0*/  STS.128 [R0+0x10], R12 ;  /* 0x0000100c00007388 */ /* 0x000fe20000000c00 */
[----:B------:R-:W-:-:S03]  /*6bd0*/  NOP ;  /* 0x0000000000007918 */ /* 0x000fc60000000000 */
[----:B------:R-:W1:Y:S01]  /*6be0*/  LDS.128 R16, [R38] ;  /* 0x0000000026107984 */ /* 0x000e620000000c00 */
[----:B--2---:R-:W-:-:S03]  /*6bf0*/  IMAD.WIDE.U32 R4, R57, R6, R8 ;  /* 0x0000000639047225 */ /* 0x004fc600078e0008 */
[----:B------:R-:W2:Y:S01]  /*6c00*/  LDS.128 R20, [R38+0x200] ;  /* 0x0002000026147984 */ /* 0x000ea20000000c00 */
[----:B------:R-:W-:Y:S01]  /*6c10*/  IMAD R5, R57, R7, R5 ;  /* 0x0000000739057224 */ /* 0x000fe200078e0205 */
        /* <DEDUP_REMOVED lines=8> */
.L_x_1919:
        /* <DEDUP_REMOVED lines=14> */
.L_x_5045:


//--------------------- .text._Z25selective_scan_fwd_kernelI32Selective_Scan_fwd_kernel_traitsILi32ELi8ELi1ELb0ELb0ELb0ELb0EN3c108BFloat16ENS1_7complexIfEEEEv13SSMParamsBase --------------------------
	.section	.text._Z25selective_scan_fwd_kernelI32Selective_Scan_fwd_kernel_traitsILi32ELi8ELi1ELb0ELb0ELb0ELb0EN3c108BFloat16ENS1_7complexIfEEEEv13SSMParamsBase,"ax",@progbits
	.align	128
        .global         _Z25selective_scan_fwd_kernelI32Selective_Scan_fwd_kernel_traitsILi32ELi8ELi1ELb0ELb0ELb0ELb0EN3c108BFloat16ENS1_7complexIfEEEEv13SSMParamsBase
        .type           _Z25selective_scan_fwd_kernelI32Selective_Scan_fwd_kernel_traitsILi32ELi8ELi1ELb0ELb0ELb0ELb0EN3c108BFloat16ENS1_7complexIfEEEEv13SSMParamsBase,@function
        .size           _Z25selective_scan_fwd_kernelI32Selective_Scan_fwd_kernel_traitsILi32ELi8ELi1ELb0ELb0ELb0ELb0EN3c108BFloat16ENS1_7complexIfEEEEv13SSMParamsBase,(.L_x_5046 - _Z25selective_scan_fwd_kernelI32Selective_Scan_fwd_kernel_traitsILi32ELi8ELi1ELb0ELb0ELb0ELb0EN3c108BFloat16ENS1_7complexIfEEEEv13SSMParamsBase)
        .other          _Z25selective_scan_fwd_kernelI32Selective_Scan_fwd_kernel_traitsILi32ELi8ELi1ELb0ELb0ELb0ELb0EN3c108BFloat16ENS1_7complexIfEEEEv13SSMParamsBase,@"STO_CUDA_ENTRY STV_DEFAULT"
_Z25selective_scan_fwd_kernelI32Selective_Scan_fwd_kernel_traitsILi32ELi8ELi1ELb0ELb0ELb0ELb0EN3c108BFloat16ENS1_7complexIfEEEEv13SSMParamsBase:
.text._Z25selective_scan_fwd_kernelI32Selective_Scan_fwd_kernel_traitsILi32ELi8ELi1ELb0ELb0ELb0ELb0EN3c108BFloat16ENS1_7complexIfEEEEv13SSMParamsBase:
        /* <DEDUP_REMOVED lines=31> */
[----:B------:R-:W3:Y:S01]  /*01f0*/  LDCU.64 UR12, c[0x0][0x3d8] ;  /* 0x00007b00ff0c77ac */ /* 0x000ee20008000a00 */
[----:B------:R-:W-:Y:S02]  /*0200*/  MOV R3, UR5 ;  /* 0x0000000500037c02 */ /* 0x000fe40008000f00 */
[----:B------:R-:W-:Y:S02]  /*0210*/  MOV R4, UR6 ;  /* 0x0000000600047c02 */ /* 0x000fe40008000f00 */
[----:B------:R-:W-:Y:S01]  /*0220*/  MOV R5, UR7 ;  /* 0x0000000700057c02 */ /* 0x000fe20008000f00 */
[----:B------:R-:W0:Y:S01]  /*0230*/  LDCU.64 UR6, c[0x0][0x3b8] ;  /* 0x00007700ff0677ac */ /* 0x000e220008000a00 */
[----:B------:R-:W-:Y:S01]  /*0240*/  MOV R2, UR4 ;  /* 0x0000000400027c02 */ /* 0x000fe20008000f00 */
[----:B------:R-:W0:Y:S01]  /*0250*/  LDC.64 R14, c[0x0][0x450] ;  /* 0x00011400ff0e7b82 */ /* 0x000e220000000a00 */
[----:B------:R-:W-:Y:S01]  /*0260*/  MOV R3, UR9 ;  /* 0x0000000900037c02 */ /* 0x000fe20008000f00 */
[----:B------:R-:W0:Y:S01]  /*0270*/  LDCU UR4, c[0x0][0x38c] ;  /* 0x00007180ff0477ac */ /* 0x000e220008000800 */
[----:B------:R-:W-:-:S02]  /*0280*/  MOV R5, UR8 ;  /* 0x0000000800057c02 */ /* 0x000fc40008000f00 */
[----:B------:R-:W-:Y:S01]  /*0290*/  MOV R59, RZ ;  /* 0x000000ff003b7202 */ /* 0x000fe20000000f00 */
[----:B------:R-:W0:Y:S01]  /*02a0*/  LDCU.64 UR8, c[0x0][0x3a0] ;  /* 0x00007400ff0877ac */ /* 0x000e220008000a00 */
[C---:B------:R-:W-:Y:S01]  /*02b0*/  IMAD.WIDE.U32 R2, R28.reuse, UR10, R2 ;  /* 0x0000000a1c027c25 */ /* 0x040fe2000f8e0002 */
[----:B------:R-:W0:Y:S03]  /*02c0*/  LDC.64 R16, c[0x0][0x448] ;  /* 0x00011200ff107b82 */ /* 0x000e260000000a00 */
[----:B------:R-:W-:Y:S01]  /*02d0*/  IMAD R52, R28, UR11, R3 ;  /* 0x0000000b1c347c24 */ /* 0x000fe2000f8e0203 */
[----:B----4-:R-:W-:Y:S01]  /*02e0*/  LEA R42, P0, R2, R42, 0x1 ;  /* 0x0000002a022a7211 */ /* 0x010fe200078008ff */
[----:B------:R-:W-:-:S03]  /*02f0*/  IMAD.WIDE.U32 R4, R28, UR14, R4 ;  /* 0x0000000e1c047c25 */ /* 0x000fc6000f8e0004 */
[----:B------:R-:W4:Y:S01]  /*0300*/  LDC.64 R18, c[0x0][0x440] ;  /* 0x00011000ff127b82 */ /* 0x000f220000000a00 */
[----:B--2---:R-:W-:Y:S01]  /*0310*/  IMAD R0, R11, UR18, R28 ;  /* 0x000000120b007c24 */ /* 0x004fe2000f8e021c */
[----:B------:R-:W-:Y:S01]  /*0320*/  LEA.HI.X R52, R2, R43, R52, 0x1, P0 ;  /* 0x0000002b02347211 */ /* 0x000fe200000f0c34 */
[----:B---3--:R-:W-:Y:S01]  /*0330*/  IMAD.WIDE.U32 R2, R28, UR12, RZ ;  /* 0x0000000c1c027c25 */ /* 0x008fe2000f8e00ff */
[----:B-1----:R-:W-:Y:S02]  /*0340*/  LEA R40, P0, R4, R8, 0x1 ;  /* 0x0000000804287211 */ /* 0x002fe400078008ff */
[----:B0-----:R-:W-:Y:S01]  /*0350*/  SHF.L.U32 R39, R31, 0x3, RZ ;  /* 0x000000031f277819 */ /* 0x001fe200000006ff */
[----:B------:R-:W-:Y:S02]  /*0360*/  IMAD R0, R0, R13, RZ ;  /* 0x0000000d00007224 */ /* 0x000fe400078e02ff */
[C---:B------:R-:W-:Y:S01]  /*0370*/  IMAD R41, R28.reuse, UR15, R5 ;  /* 0x0000000f1c297c24 */ /* 0x040fe2000f8e0205 */
[C---:B------:R-:W-:Y:S01]  /*0380*/  IADD3 R43, PT, PT, R39.reuse, 0x1, RZ ;  /* 0x00000001272b7810 */ /* 0x040fe20007ffe0ff */
[----:B------:R-:W-:Y:S01]  /*0390*/  IMAD.WIDE.U32 R36, R28, UR6, RZ ;  /* 0x000000061c247c25 */ /* 0x000fe2000f8e00ff */
[----:B------:R-:W-:-:S02]  /*03a0*/  IADD3 R44, PT, PT, R39, 0x2, RZ ;  /* 0x00000002272c7810 */ /* 0x000fc40007ffe0ff */
[----:B------:R-:W-:Y:S01]  /*03b0*/  LEA.HI.X R41, R4, R9, R41, 0x1, P0 ;  /* 0x0000000904297211 */ /* 0x000fe200000f0c29 */
[----:B------:R-:W-:Y:S01]  /*03c0*/  IMAD.WIDE.U32 R6, R28, UR8, RZ ;  /* 0x000000081c067c25 */ /* 0x000fe2000f8e00ff */
[----:B------:R-:W-:Y:S02]  /*03d0*/  LEA R34, P0, R2, R14, 0x3 ;  /* 0x0000000e02227211 */ /* 0x000fe400078018ff */
[----:B------:R-:W-:Y:S01]  /*03e0*/  LEA R33, P1, R36, R16, 0x3 ;  /* 0x0000001024217211 */ /* 0x000fe200078218ff */
[----:B------:R-:W-:Y:S01]  /*03f0*/  IMAD R38, R0, UR4, RZ ;  /* 0x0000000400267c24 */ /* 0x000fe2000f8e02ff */
[C---:B------:R-:W-:Y:S01]  /*0400*/  LOP3.LUT R0, R39.reuse, 0x1f00, RZ, 0xc0, !PT ;  /* 0x00001f0027007812 */ /* 0x040fe200078ec0ff */
[C---:B------:R-:W-:Y:S01]  /*0410*/  IMAD R35, R28.reuse, UR13, R3 ;  /* 0x0000000d1c237c24 */ /* 0x040fe2000f8e0203 */
[----:B------:R-:W-:Y:S01]  /*0420*/  IADD3 R45, PT, PT, R39, 0x3, RZ ;  /* 0x00000003272d7810 */ /* 0x000fe20007ffe0ff */
[----:B------:R-:W-:Y:S01]  /*0430*/  IMAD R3, R28, UR7, R37 ;  /* 0x000000071c037c24 */ /* 0x000fe2000f8e0225 */
[----:B----4-:R-:W-:Y:S01]  /*0440*/  LEA R32, P2, R6, R18, 0x3 ;  /* 0x0000001206207211 */ /* 0x010fe200078418ff */
[----:B------:R-:W-:Y:S01]  /*0450*/  IMAD R37, R28, UR9, R7 ;  /* 0x000000091c257c24 */ /* 0x000fe2000f8e0207 */
[----:B------:R-:W-:Y:S01]  /*0460*/  LOP3.LUT R49, R0, 0x1f, R31, 0xf8, !PT ;  /* 0x0000001f00317812 */ /* 0x000fe200078ef81f */
[----:B------:R-:W0:Y:S01]  /*0470*/  LDCU.U8 UR7, c[0x0][0x39e] ;  /* 0x000073c0ff0777ac */ /* 0x000e220008000000 */
[----:B------:R-:W-:-:S02]  /*0480*/  LEA.HI.X R35, R2, R15, R35, 0x3, P0 ;  /* 0x0000000f02237211 */ /* 0x000fc400000f1c23 */
[----:B------:R-:W-:Y:S02]  /*0490*/  LEA.HI.X R36, R36, R17, R3, 0x3, P1 ;  /* 0x0000001124247211 */ /* 0x000fe400008f1c03 */
[----:B------:R-:W-:Y:S02]  /*04a0*/  LEA.HI.X R37, R6, R19, R37, 0x3, P2 ;  /* 0x0000001306257211 */ /* 0x000fe400010f1c25 */
[C---:B------:R-:W-:Y:S02]  /*04b0*/  IADD3 R46, PT, PT, R39.reuse, 0x4, RZ ;  /* 0x00000004272e7810 */ /* 0x040fe40007ffe0ff */
[C---:B------:R-:W-:Y:S02]  /*04c0*/  IADD3 R47, PT, PT, R39.reuse, 0x5, RZ ;  /* 0x00000005272f7810 */ /* 0x040fe40007ffe0ff */
[C---:B------:R-:W-:Y:S02]  /*04d0*/  IADD3 R48, PT, PT, R39.reuse, 0x6, RZ ;  /* 0x0000000627307810 */ /* 0x040fe40007ffe0ff */
[----:B------:R-:W-:-:S02]  /*04e0*/  IADD3 R50, PT, PT, R39, 0x7, RZ ;  /* 0x0000000727327810 */ /* 0x000fc40007ffe0ff */
[C---:B------:R-:W-:Y:S02]  /*04f0*/  LOP3.LUT R53, R49.reuse, 0x20, RZ, 0xfc, !PT ;  /* 0x0000002031357812 */ /* 0x040fe400078efcff */
[C---:B------:R-:W-:Y:S02]  /*0500*/  LOP3.LUT R54, R49.reuse, 0x40, RZ, 0xfc, !PT ;  /* 0x0000004031367812 */ /* 0x040fe400078efcff */
[C---:B------:R-:W-:Y:S02]  /*0510*/  LOP3.LUT R55, R49.reuse, 0x60, RZ, 0xfc, !PT ;  /* 0x0000006031377812 */ /* 0x040fe400078efcff */
[C---:B------:R-:W-:Y:S02]  /*0520*/  LOP3.LUT R56, R49.reuse, 0x80, RZ, 0xfc, !PT ;  /* 0x0000008031387812 */ /* 0x040fe400078efcff */
[C---:B------:R-:W-:Y:S02]  /*0530*/  LOP3.LUT R57, R49.reuse, 0xa0, RZ, 0xfc, !PT ;  /* 0x000000a031397812 */ /* 0x040fe400078efcff */
[----:B------:R-:W-:-:S02]  /*0540*/  LOP3.LUT R58, R49, 0xc0, RZ, 0xfc, !PT ;  /* 0x000000c0313a7812 */ /* 0x000fc400078efcff */
[----:B0-----:R-:W-:-:S07]  /*0550*/  LOP3.LUT R51, R49, 0xe0, RZ, 0xfc, !PT ;  /* 0x000000e031337812 */ /* 0x001fce00078efcff */
.L_x_1940:
[----:B0-----:R-:W0:Y:S01]  /*0560*/  LDCU UR4, c[0x0][0x388] ;  /* 0x00007100ff0477ac */ /* 0x001e220008000800 */
[----:B------:R-:W-:Y:S02]  /*0570*/  SHF.L.U32 R60, R59, 0x8, RZ ;  /* 0x000000083b3c7819 */ /* 0x000fe400000006ff */
[----:B------:R-:W-:Y:S02]  /*0580*/  SHF.L.U32 R3, R49, 0x1, RZ ;  /* 0x0000000131037819 */ /* 0x000fe400000006ff */
[----:B------:R-:W-:Y:S02]  /*0590*/  PRMT R0, RZ, 0x7610, R0 ;  /* 0x00007610ff007816 */ /* 0x000fe40000000000 */
[C---:B------:R-:W-:Y:S02]  /*05a0*/  IADD3 R4, P4, PT, R3.reuse, R42, RZ ;  /* 0x0000002a03047210 */ /* 0x040fe40007f9e0ff */
[----:B------:R-:W-:Y:S02]  /*05b0*/  IADD3 R2, P5, PT, R3, R40, RZ ;  /* 0x0000002803027210 */ /* 0x000fe40007fbe0ff */
[----:B------:R-:W-:-:S02]  /*05c0*/  IADD3.X R5, PT, PT, RZ, R52, RZ, P4, !PT ;  /* 0x00000034ff057210 */ /* 0x000fc400027fe4ff */
        /* <DEDUP_REMOVED lines=15> */
[----:B------:R-:W-:Y:S01]  /*06c0*/  PRMT R15, RZ, 0x7610, R15 ;  /* 0x00007610ff0f7816 */ /* 0x000fe2000000000f */
[----:B------:R-:W2:Y:S01]  /*06d0*/  @!P6 LDG.E.U16 R0, desc[UR16][R4.64] ;  /* 0x000000100400e981 */ /* 0x000ea2000c1e1500 */
[-C--:B------:R-:W-:Y:S02]  /*06e0*/  ISETP.GE.AND P6, PT, R51, R62.reuse, PT ;  /* 0x0000003e3300720c */ /* 0x080fe40003fc6270 */
[----:B------:R-:W-:Y:S01]  /*06f0*/  PRMT R14, RZ, 0x7610, R14 ;  /* 0x00007610ff0e7816 */ /* 0x000fe2000000000e */
[----:B------:R-:W3:Y:S01]  /*0700*/  @!P0 LDG.E.U16 R7, desc[UR16][R4.64+0x40] ;  /* 0x0000401004078981 */ /* 0x000ee2000c1e1500 */
[----:B------:R-:W0:Y:S01]  /*0710*/  S2R R66, SR_LANEID ;  /* 0x0000000000427919 */ /* 0x000e220000000000 */
[----:B------:R-:W1:Y:S01]  /*0720*/  S2UR UR5, SR_CgaCtaId ;  /* 0x00000000000579c3 */ /* 0x000e620000008800 */
[----:B------:R-:W-:Y:S01]  /*0730*/  UMOV UR4, 0x400 ;  /* 0x0000040000047882 */ /* 0x000fe20000000000 */
[----:B------:R-:W-:Y:S01]  /*0740*/  P2R R16, PR, RZ, 0x1 ;  /* 0x00000001ff107803 */ /* 0x000fe20000000000 */
[----:B------:R-:W4:Y:S04]  /*0750*/  @!P1 LDG.E.U16 R6, desc[UR16][R4.64+0x80] ;  /* 0x0000801004069981 */ /* 0x000f28000c1e1500 */
[----:B------:R-:W4:Y:S04]  /*0760*/  @!P2 LDG.E.U16 R8, desc[UR16][R4.64+0xc0] ;  /* 0x0000c0100408a981 */ /* 0x000f28000c1e1500 */
[----:B------:R-:W4:Y:S04]  /*0770*/  @!P3 LDG.E.U16 R13, desc[UR16][R4.64+0x100] ;  /* 0x00010010040db981 */ /* 0x000f28000c1e1500 */
[----:B------:R-:W4:Y:S04]  /*0780*/  @!P4 LDG.E.U16 R12, desc[UR16][R4.64+0x140] ;  /* 0x00014010040cc981 */ /* 0x000f28000c1e1500 */
[----:B------:R-:W4:Y:S04]  /*0790*/  @!P5 LDG.E.U16 R15, desc[UR16][R4.64+0x180] ;  /* 0x00018010040fd981 */ /* 0x000f28000c1e1500 */
[----:B------:R0:W4:Y:S01]  /*07a0*/  @!P6 LDG.E.U16 R14, desc[UR16][R4.64+0x1c0] ;  /* 0x0001c010040ee981 */ /* 0x000122000c1e1500 */
[----:B-1----:R-:W-:Y:S01]  /*07b0*/  ULEA UR4, UR5, UR4, 0x18 ;  /* 0x0000000405047291 */ /* 0x002fe2000f8ec0ff */
[----:B------:R-:W-:-:S02]  /*07c0*/  ISETP.GE.AND P0, PT, R49, R62, PT ;  /* 0x0000003e3100720c */ /* 0x000fc40003f06270 */
[C---:B0-----:R-:W-:Y:S02]  /*07d0*/  IADD3 R9, PT, PT, R66.reuse, 0x20, RZ ;  /* 0x0000002042097810 */ /* 0x041fe40007ffe0ff */
[C---:B------:R-:W-:Y:S02]  /*07e0*/  IADD3 R11, PT, PT, R66.reuse, 0x40, RZ ;  /* 0x00000040420b7810 */ /* 0x040fe40007ffe0ff */
[C---:B------:R-:W-:Y:S02]  /*07f0*/  IADD3 R17, PT, PT, R66.reuse, 0x60, RZ ;  /* 0x0000006042117810 */ /* 0x040fe40007ffe0ff */
[-C--:B------:R-:W-:Y:S02]  /*0800*/  LEA.HI.SX32 R65, R66, R66.reuse, 0x1b ;  /* 0x0000004242417211 */ /* 0x080fe400078fdaff */
[-C--:B------:R-:W-:Y:S02]  /*0810*/  LEA.HI.SX32 R9, R9, R66.reuse, 0x1b ;  /* 0x0000004209097211 */ /* 0x080fe400078fdaff */
[----:B------:R-:W-:-:S02]  /*0820*/  LEA.HI.SX32 R11, R11, R66, 0x1b ;  /* 0x000000420b0b7211 */ /* 0x000fc400078fdaff */
[----:B------:R-:W-:Y:S02]  /*0830*/  LEA.HI.SX32 R17, R17, R66, 0x1b ;  /* 0x0000004211117211 */ /* 0x000fe400078fdaff */
[----:B------:R-:W-:Y:S02]  /*0840*/  LEA R65, R65, UR4, 0x1 ;  /* 0x0000000441417c11 */ /* 0x000fe4000f8e08ff */
[----:B------:R-:W-:Y:S02]  /*0850*/  LEA R64, R9, UR4, 0x1 ;  /* 0x0000000409407c11 */ /* 0x000fe4000f8e08ff */
[C---:B------:R-:W-:Y:S02]  /*0860*/  IADD3 R5, PT, PT, R66.reuse, 0x80, RZ ;  /* 0x0000008042057810 */ /* 0x040fe40007ffe0ff */
[----:B------:R-:W-:Y:S02]  /*0870*/  LEA R63, R11, UR4, 0x1 ;  /* 0x000000040b3f7c11 */ /* 0x000fe4000f8e08ff */
[----:B------:R-:W-:-:S02]  /*0880*/  IADD3 R9, PT, PT, R66, 0xa0, RZ ;  /* 0x000000a042097810 */ /* 0x000fc40007ffe0ff */
[----:B------:R-:W-:Y:S02]  /*0890*/  LEA R61, R17, UR4, 0x1 ;  /* 0x00000004113d7c11 */ /* 0x000fe4000f8e08ff */
[C---:B------:R-:W-:Y:S02]  /*08a0*/  IADD3 R11, PT, PT, R66.reuse, 0xc0, RZ ;  /* 0x000000c0420b7810 */ /* 0x040fe40007ffe0ff */
[----:B------:R-:W-:Y:S02]  /*08b0*/  IADD3 R17, PT, PT, R66, 0xe0, RZ ;  /* 0x000000e042117810 */ /* 0x000fe40007ffe0ff */
        /* <DEDUP_REMOVED lines=8> */
[----:B------:R-:W-:-:S02]  /*0940*/  PRMT R18, RZ, 0x7610, R18 ;  /* 0x00007610ff127816 */ /* 0x000fc40000000012 */
[----:B------:R-:W-:Y:S01]  /*0950*/  PRMT R17, RZ, 0x7610, R17 ;  /* 0x00007610ff117816 */ /* 0x000fe20000000011 */
[----:B--2---:R0:W-:Y:S04]  /*0960*/  STS.U16 [R65], R0 ;  /* 0x0000000041007388 */ /* 0x0041e80000000400 */
[----:B---3--:R-:W-:Y:S01]  /*0970*/  STS.U16 [R64+0x40], R7 ;  /* 0x0000400740007388 */ /* 0x008fe20000000400 */
[----:B0-----:R-:W-:-:S03]  /*0980*/  SHF.L.U32 R0, R66, 0x3, RZ ;  /* 0x0000000342007819 */ /* 0x001fc600000006ff */
[----:B----4-:R-:W-:Y:S01]  /*0990*/  STS.U16 [R63+0x80], R6 ;  /* 0x000080063f007388 */ /* 0x010fe20000000400 */
[----:B------:R-:W-:-:S03]  /*09a0*/  LEA.HI.SX32 R71, R0, R0, 0x1b ;  /* 0x0000000000477211 */ /* 0x000fc600078fdaff */
[----:B------:R-:W-:Y:S01]  /*09b0*/  STS.U16 [R61+0xc0], R8 ;  /* 0x0000c0083d007388 */ /* 0x000fe20000000400 */
[----:B------:R-:W-:Y:S02]  /*09c0*/  PRMT R0, RZ, 0x7610, R0 ;  /* 0x00007610ff007816 */ /* 0x000fe40000000000 */
[----:B------:R-:W-:Y:S01]  /*09d0*/  LEA R71, R71, UR4, 0x1 ;  /* 0x0000000447477c11 */ /* 0x000fe2000f8e08ff */
        /* <DEDUP_REMOVED lines=16> */
[----:B------:R-:W-:Y:S02]  /*0ae0*/  PRMT R15, RZ, 0x7610, R15 ;  /* 0x00007610ff0f7816 */ /* 0x000fe4000000000f */
[----:B------:R-:W-:Y:S01]  /*0af0*/  PRMT R12, RZ, 0x7610, R12 ;  /* 0x00007610ff0c7816 */ /* 0x000fe2000000000c */
[----:B------:R-:W2:Y:S01]  /*0b00*/  @!P0 LDG.E.U16 R0, desc[UR16][R2.64] ;  /* 0x0000001002008981 */ /* 0x000ea2000c1e1500 */
[----:B------:R-:W-:Y:S02]  /*0b10*/  ISETP.NE.AND P0, PT, R16, RZ, PT ;  /* 0x000000ff1000720c */ /* 0x000fe40003f05270 */
[----:B------:R-:W-:Y:S01]  /*0b20*/  PRMT R16, RZ, 0x7610, R16 ;  /* 0x00007610ff107816 */ /* 0x000fe20000000010 */
[----:B------:R-:W3:Y:S04]  /*0b30*/  @!P1 LDG.E.U16 R14, desc[UR16][R2.64+0x80] ;  /* 0x00008010020e9981 */ /* 0x000ee8000c1e1500 */
[----:B------:R-:W4:Y:S04]  /*0b40*/  @!P3 LDG.E.U16 R15, desc[UR16][R2.64+0x100] ;  /* 0x00010010020fb981 */ /* 0x000f28000c1e1500 */
[----:B------:R-:W4:Y:S04]  /*0b50*/  @!P2 LDG.E.U16 R16, desc[UR16][R2.64+0xc0] ;  /* 0x0000c0100210a981 */ /* 0x000f28000c1e1500 */
[----:B------:R-:W3:Y:S04]  /*0b60*/  @!P0 LDG.E.U16 R13, desc[UR16][R2.64+0x40] ;  /* 0x00004010020d8981 */ /* 0x000ee8000c1e1500 */
[----:B------:R-:W4:Y:S04]  /*0b70*/  @!P4 LDG.E.U16 R18, desc[UR16][R2.64+0x140] ;  /* 0x000140100212c981 */ /* 0x000f28000c1e1500 */
[----:B------:R-:W4:Y:S04]  /*0b80*/  @!P5 LDG.E.U16 R17, desc[UR16][R2.64+0x180] ;  /* 0x000180100211d981 */ /* 0x000f28000c1e1500 */
[----:B------:R-:W4:Y:S01]  /*0b90*/  @!P6 LDG.E.U16 R12, desc[UR16][R2.64+0x1c0] ;  /* 0x0001c010020ce981 */ /* 0x000f22000c1e1500 */
[----:B------:R-:W-:Y:S03]  /*0ba0*/  BSSY.RECONVERGENT B0, `(.L_x_1920) ;  /* 0x0000048000007945 */ /* 0x000fe60003800200 */
[----:B--2---:R0:W-:Y:S02]  /*0bb0*/  STS.U16 [R65], R0 ;  /* 0x0000000041007388 */ /* 0x0041e40000000400 */
[----:B0-----:R-:W0:Y:S02]  /*0bc0*/  LDC R0, c[0x0][0x38c] ;  /* 0x0000e300ff007b82 */ /* 0x001e240000000800 */
[----:B---3--:R-:W-:Y:S04]  /*0bd0*/  STS.U16 [R64+0x40], R13 ;  /* 0x0000400d40007388 */ /* 0x008fe80000000400 */
[----:B------:R-:W-:Y:S04]  /*0be0*/  STS.U16 [R63+0x80], R14 ;  /* 0x0000800e3f007388 */ /* 0x000fe80000000400 */
[----:B----4-:R-:W-:Y:S04]  /*0bf0*/  STS.U16 [R61+0xc0], R16 ;  /* 0x0000c0103d007388 */ /* 0x010fe80000000400 */
        /* <DEDUP_REMOVED lines=11> */
[----:B------:R-:W0:Y:S04]  /*0cb0*/  LDS.U16 R15, [R71+0xc] ;  /* 0x00000c00470f7984 */ /* 0x000e280000000400 */
[----:B------:R0:W0:Y:S01]  /*0cc0*/  LDS.U16 R18, [R71+0xe] ;  /* 0x00000e0047127984 */ /* 0x0000220000000400 */
[----:B-1----:R-:W-:-:S05]  /*0cd0*/  SHF.L.U32 R19, R19, 0x10, RZ ;  /* 0x0000001013137819 */ /* 0x002fca00000006ff */
[----:B-----5:R-:W-:-:S05]  /*0ce0*/  FADD.FTZ R84, R19, R30 ;  /* 0x0000001e13547221 */ /* 0x020fca0000010000 */
[----:B------:R-:W-:Y:S02]  /*0cf0*/  FSETP.GTU.FTZ.AND P0, PT, R84, 20, PT ;  /* 0x41a000005400780b */ /* 0x000fe40003f1c000 */
[----:B--2---:R-:W-:Y:S02]  /*0d00*/  SHF.L.U32 R17, R2, 0x10, RZ ;  /* 0x0000001002117819 */ /* 0x004fe400000006ff */
[----:B------:R-:W-:Y:S02]  /*0d10*/  ISETP.EQ.OR P0, PT, RZ, UR7, P0 ;  /* 0x00000007ff007c0c */ /* 0x000fe40008702670 */
[----:B---3--:R-:W-:Y:S01]  /*0d20*/  SHF.L.U32 R3, R3, 0x10, RZ ;  /* 0x0000001003037819 */ /* 0x008fe200000006ff */
[----:B------:R-:W-:Y:S01]  /*0d30*/  FADD.FTZ R72, R17, R30 ;  /* 0x0000001e11487221 */ /* 0x000fe20000010000 */
[----:B----4-:R-:W-:Y:S02]  /*0d40*/  SHF.L.U32 R13, R13, 0x10, RZ ;  /* 0x000000100d0d7819 */ /* 0x010fe400000006ff */
[----:B0-----:R-:W-:-:S02]  /*0d50*/  SHF.L.U32 R21, R14, 0x10, RZ ;  /* 0x000000100e157819 */ /* 0x001fc400000006ff */
        /* <DEDUP_REMOVED lines=44> */
.L_x_1921:
[----:B------:R-:W-:Y:S05]  /*1020*/  BSYNC.RECONVERGENT B0 ;  /* 0x0000000000007941 */ /* 0x000fea0003800200 */
.L_x_1920:
        /* <DEDUP_REMOVED lines=35> */
.L_x_1923:
[----:B------:R-:W-:Y:S05]  /*1260*/  BSYNC.RECONVERGENT B0 ;  /* 0x0000000000007941 */ /* 0x000fea0003800200 */
.L_x_1922:
[----:B------:R-:W-:Y:S01]  /*1270*/  ISETP.EQ.OR P3, PT, RZ, UR7, P3 ;  /* 0x00000007ff007c0c */ /* 0x000fe20009f62670 */
[----:B------:R-:W-:Y:S01]  /*1280*/  BSSY.RECONVERGENT B0, `(.L_x_1924) ;  /* 0x0000026000007945 */ /* 0x000fe20003800200 */
[----:B------:R-:W-:Y:S02]  /*1290*/  FSETP.GTU.FTZ.AND P2, PT, R86, 20, PT ;  /* 0x41a000005600780b */ /* 0x000fe40003f5c000 */
[----:B------:R-:W-:Y:S02]  /*12a0*/  ISETP.EQ.OR P4, PT, RZ, UR7, P4 ;  /* 0x00000007ff007c0c */ /* 0x000fe4000a782670 */
[----:B------:R-:W-:Y:S02]  /*12b0*/  ISETP.EQ.OR P5, PT, RZ, UR7, P5 ;  /* 0x00000007ff007c0c */ /* 0x000fe4000afa2670 */
[----:B------:R-:W-:Y:S02]  /*12c0*/  ISETP.EQ.OR P1, PT, RZ, UR7, P1 ;  /* 0x00000007ff007c0c */ /* 0x000fe40008f22670 */
[----:B------:R-:W-:-:S02]  /*12d0*/  ISETP.EQ.OR P0, PT, RZ, UR7, P0 ;  /* 0x00000007ff007c0c */ /* 0x000fc40008702670 */
        /* <DEDUP_REMOVED lines=32> */
.L_x_1925:
[----:B------:R-:W-:Y:S05]  /*14e0*/  BSYNC.RECONVERGENT B0 ;  /* 0x0000000000007941 */ /* 0x000fea0003800200 */
.L_x_1924:
        /* <DEDUP_REMOVED lines=32> */
.L_x_1927:
[----:B------:R-:W-:Y:S05]  /*16f0*/  BSYNC.RECONVERGENT B0 ;  /* 0x0000000000007941 */ /* 0x000fea0003800200 */
.L_x_1926:
        /* <DEDUP_REMOVED lines=32> */
.L_x_1929:
[----:B------:R-:W-:Y:S05]  /*1900*/  BSYNC.RECONVERGENT B0 ;  /* 0x0000000000007941 */ /* 0x000fea0003800200 */
.L_x_1928:
        /* <DEDUP_REMOVED lines=32> */
.L_x_1931:
[----:B------:R-:W-:Y:S05]  /*1b10*/  BSYNC.RECONVERGENT B0 ;  /* 0x0000000000007941 */ /* 0x000fea0003800200 */
.L_x_1930:
        /* <DEDUP_REMOVED lines=32> */
.L_x_1933:
[----:B------:R-:W-:Y:S05]  /*1d20*/  BSYNC.RECONVERGENT B0 ;  /* 0x0000000000007941 */ /* 0x000fea0003800200 */
.L_x_1932:
        /* <DEDUP_REMOVED lines=32> */
.L_x_1935:
[----:B------:R-:W-:Y:S05]  /*1f30*/  BSYNC.RECONVERGENT B0 ;  /* 0x0000000000007941 */ /* 0x000fea0003800200 */
.L_x_1934:
[----:B------:R-:W-:Y:S01]  /*1f40*/  ISETP.GE.AND P0, PT, R0, 0x1, PT ;  /* 0x000000010000780c */ /* 0x000fe20003f06270 */
[----:B------:R-:W-:Y:S01]  /*1f50*/  BAR.SYNC.DEFER_BLOCKING 0x0 ;  /* 0x0000000000007b1d */ /* 0x000fe20000010000 */
[----:B------:R-:W-:Y:S02]  /*1f60*/  SHF.L.U32 R11, R11, 0x10, RZ ;  /* 0x000000100b0b7819 */ /* 0x000fe400000006ff */
[----:B------:R-:W-:Y:S02]  /*1f70*/  SHF.L.U32 R10, R10, 0x10, RZ ;  /* 0x000000100a0a7819 */ /* 0x000fe400000006ff */
        /* <DEDUP_REMOVED lines=11> */
[----:B------:R-:W-:-:S02]  /*2030*/  FMUL.FTZ R92, R5, R29 ;  /* 0x0000001d055c7220 */ /* 0x000fc40000410000 */
[-C--:B------:R-:W-:Y:S02]  /*2040*/  FMUL.FTZ R79, R6, R29.reuse ;  /* 0x0000001d064f7220 */ /* 0x080fe40000410000 */
[----:B------:R-:W-:Y:S01]  /*2050*/  FMUL.FTZ R94, R7, R29 ;  /* 0x0000001d075e7220 */ /* 0x000fe20000410000 */
[----:B------:R-:W-:Y:S06]  /*2060*/  @!P0 BRA `(.L_x_1936) ;  /* 0x0000001800908947 */ /* 0x000fec0003800000 */
[----:B------:R-:W0:Y:S01]  /*2070*/  LDC.64 R16, c[0x0][0x3e0] ;  /* 0x0000f800ff107b82 */ /* 0x000e220000000a00 */
[----:B------:R-:W-:Y:S01]  /*2080*/  IMAD R97, R59, R0, RZ ;  /* 0x000000003b617224 */ /* 0x000fe200078e02ff */
[----:B------:R-:W-:Y:S01]  /*2090*/  VIMNMX R0, PT, PT, R0, 0x1, !PT ;  /* 0x0000000100007848 */ /* 0x000fe20007fe0100 */
        /* <DEDUP_REMOVED lines=9> */
[----:B------:R-:W-:Y:S01]  /*2130*/  MOV R99, R32 ;  /* 0x0000002000637202 */ /* 0x000fe20000000f00 */
[----:B------:R-:W-:Y:S01]  /*2140*/  UIADD3 UR5, UPT, UPT, UR4, 0x260, URZ ;  /* 0x0000026004057890 */ /* 0x000fe2000fffe0ff */
[----:B------:R-:W-:-:S02]  /*2150*/  MOV R96, R37 ;  /* 0x0000002500607202 */ /* 0x000fc40000000f00 */
[----:B------:R-:W2:Y:S01]  /*2160*/  LDC.64 R20, c[0x0][0x3a8] ;  /* 0x0000ea00ff147b82 */ /* 0x000ea20000000a00 */
[----:B------:R-:W-:Y:S02]  /*2170*/  MOV R101, R33 ;  /* 0x0000002100657202 */ /* 0x000fe40000000f00 */
[----:B------:R-:W-:Y:S02]  /*2180*/  MOV R98, R36 ;  /* 0x0000002400627202 */ /* 0x000fe40000000f00 */
[----:B------:R-:W-:Y:S02]  /*2190*/  MOV R103, R34 ;  /* 0x0000002200677202 */ /* 0x000fe40000000f00 */
[----:B------:R-:W-:Y:S01]  /*21a0*/  MOV R100, R35 ;  /* 0x0000002300647202 */ /* 0x000fe20000000f00 */
[----:B------:R-:W3:Y:S01]  /*21b0*/  LDC.64 R2, c[0x0][0x480] ;  /* 0x00012000ff027b82 */ /* 0x000ee20000000a00 */
[----:B------:R-:W-:Y:S02]  /*21c0*/  IADD3 R102, PT, PT, -R0, RZ, RZ ;  /* 0x000000ff00667210 */ /* 0x000fe40007ffe1ff */
[----:B0-----:R-:W-:-:S02]  /*21d0*/  SHF.L.U64.HI R17, R16, 0x3, R17 ;  /* 0x0000000310117819 */ /* 0x001fc40000010211 */
[----:B-1----:R-:W-:Y:S02]  /*21e0*/  SHF.L.U64.HI R19, R18, 0x3, R19 ;  /* 0x0000000312137819 */ /* 0x002fe40000010213 */
[----:B--2---:R-:W-:-:S07]  /*21f0*/  SHF.L.U64.HI R21, R20, 0x3, R21 ;  /* 0x0000000314157819 */ /* 0x004fce0000010215 */
.L_x_1939:
[----:B------:R-:W-:Y:S02]  /*2200*/  MOV R4, R99 ;  /* 0x0000006300047202 */ /* 0x000fe40000000f00 */
[----:B------:R-:W-:-:S06]  /*2210*/  MOV R5, R96 ;  /* 0x0000006000057202 */ /* 0x000fcc0000000f00 */
[----:B------:R-:W2:Y:S01]  /*2220*/  LDG.E.64 R4, desc[UR16][R4.64] ;  /* 0x0000001004047981 */ /* 0x000ea2000c1e1b00 */
[-C--:B------:R-:W-:Y:S02]  /*2230*/  ISETP.GE.U32.AND P1, PT, R43, R62.reuse, PT ;  /* 0x0000003e2b00720c */ /* 0x080fe40003f26070 */
[-C--:B------:R-:W-:Y:S02]  /*2240*/  ISETP.GE.U32.AND P3, PT, R39, R62.reuse, PT ;  /* 0x0000003e2700720c */ /* 0x080fe40003f66070 */
[-C--:B------:R-:W-:Y:S02]  /*2250*/  ISETP.GE.U32.AND P0, PT, R44, R62.reuse, PT ;  /* 0x0000003e2c00720c */ /* 0x080fe40003f06070 */
[----:B------:R-:W-:Y:S02]  /*2260*/  FSEL R104, R81, RZ, !P3 ;  /* 0x000000ff51687208 */ /* 0x000fe40005800000 */
[----:B------:R-:W-:Y:S02]  /*2270*/  FSEL R106, R83, RZ, !P1 ;  /* 0x000000ff536a7208 */ /* 0x000fe40004800000 */
[----:B------:R-:W-:Y:S01]  /*2280*/  ISETP.GE.U32.AND P2, PT, R45, R62, PT ;  /* 0x0000003e2d00720c */ /* 0x000fe20003f46070 */
[----:B------:R-:W0:Y:S01]  /*2290*/  S2UR UR6, SR_CgaCtaId ;  /* 0x00000000000679c3 */ /* 0x000e220000008800 */
        /* <DEDUP_REMOVED lines=8> */
[----:B------:R-:W-:Y:S01]  /*2320*/  MUFU.SIN R9, R8 ;  /* 0x0000000800097308 */ /* 0x000fe20000000400 */
[----:B------:R-:W-:Y:S01]  /*2330*/  FMUL.FTZ R6, R5, R74 ;  /* 0x0000004a05067220 */ /* 0x000fe20000410000 */
[----:B------:R-:W-:-:S03]  /*2340*/  FMUL.RZ R22, R22, 0.15915493667125701904 ;  /* 0x3e22f98316167820 */ /* 0x000fc6000040c000 */
[----:B------:R-:W-:Y:S01]  /*2350*/  FMUL.RZ R12, R6, 0.15915493667125701904 ;  /* 0x3e22f983060c7820 */ /* 0x000fe2000040c000 */
[----:B------:R-:W-:Y:S02]  /*2360*/  FMUL.FTZ R6, R7, R74 ;  /* 0x0000004a07067220 */ /* 0x000fe40000410000 */
[----:B------:R1:W-:Y:S08]  /*2370*/  MUFU.COS R11, R8 ;  /* 0x00000008000b7308 */ /* 0x0003f00000000000 */
[----:B------:R-:W2:Y:S01]  /*2380*/  MUFU.SIN R13, R10 ;  /* 0x0000000a000d7308 */ /* 0x000ea20000000400 */
[----:B-1----:R-:W-:-:S04]  /*2390*/  FMUL.FTZ R8, R5, R76 ;  /* 0x0000004c05087220 */ /* 0x002fc80000410000 */
[----:B------:R-:W-:Y:S01]  /*23a0*/  FMUL.RZ R14, R8, 0.15915493667125701904 ;  /* 0x3e22f983080e7820 */ /* 0x000fe2000040c000 */
[----:B------:R-:W-:Y:S02]  /*23b0*/  FMUL.FTZ R8, R7, R76 ;  /* 0x0000004c07087220 */ /* 0x000fe40000410000 */
[----:B------:R1:W4:Y:S08]  /*23c0*/  MUFU.COS R15, R10 ;  /* 0x0000000a000f7308 */ /* 0x0003300000000000 */
[----:B------:R-:W2:Y:S01]  /*23d0*/  MUFU.EX2 R4, R4 ;  /* 0x0000000400047308 */ /* 0x000ea20000000800 */
[----:B-1----:R-:W-:-:S03]  /*23e0*/  FMUL.FTZ R10, R5, R78 ;  /* 0x0000004e050a7220 */ /* 0x002fc60000410000 */
[----:B------:R-:W1:Y:S01]  /*23f0*/  MUFU.COS R105, R14 ;  /* 0x0000000e00697308 */ /* 0x000e620000000000 */
[----:B------:R-:W-:Y:S01]  /*2400*/  FMUL.RZ R24, R10, 0.15915493667125701904 ;  /* 0x3e22f9830a187820 */ /* 0x000fe2000040c000 */
[----:B------:R-:W-:-:S06]  /*2410*/  FMUL.FTZ R10, R7, R78 ;  /* 0x0000004e070a7220 */ /* 0x000fcc0000410000 */
[----:B------:R-:W5:Y:S01]  /*2420*/  MUFU.EX2 R0, R0 ;  /* 0x0000000000007308 */ /* 0x000f620000000800 */
[C---:B--2---:R-:W-:Y:S01]  /*2430*/  FMUL.FTZ R13, R4.reuse, R13 ;  /* 0x0000000d040d7220 */ /* 0x044fe20000410000 */
[----:B----4-:R-:W-:Y:S02]  /*2440*/  FMUL.FTZ R15, R4, R15 ;  /* 0x0000000f040f7220 */ /* 0x010fe40000410000 */
[----:B------:R-:W1:Y:S04]  /*2450*/  MUFU.EX2 R8, R8 ;  /* 0x0000000800087308 */ /* 0x000e680000000800 */
[----:B------:R-:W-:Y:S01]  /*2460*/  MUFU.SIN R107, R24 ;  /* 0x00000018006b7308 */ /* 0x000fe20000000400 */
[C---:B-----5:R-:W-:Y:S01]  /*2470*/  FMUL.FTZ R11, R0.reuse, R11 ;  /* 0x0000000b000b7220 */ /* 0x060fe20000410000 */
[----:B------:R-:W-:-:S06]  /*2480*/  FMUL.FTZ R9, R0, R9 ;  /* 0x0000000900097220 */ /* 0x000fcc0000410000 */
[----:B------:R-:W2:Y:S01]  /*2490*/  MUFU.COS R109, R24 ;  /* 0x00000018006d7308 */ /* 0x000ea20000000000 */
[----:B------:R-:W-:Y:S01]  /*24a0*/  FMUL.FTZ R0, R5, R86 ;  /* 0x0000005605007220 */ /* 0x000fe20000410000 */
[----:B-1----:R-:W-:Y:S01]  /*24b0*/  FMUL.FTZ R111, R8, R105 ;  /* 0x00000069086f7220 */ /* 0x002fe20000410000 */
[----:B------:R-:W-:Y:S02]  /*24c0*/  FSEL R105, R13, RZ, !P1 ;  /* 0x000000ff0d697208 */ /* 0x000fe40004800000 */
[----:B------:R-:W-:Y:S02]  /*24d0*/  FSEL R116, R11, 1, !P3 ;  /* 0x3f8000000b747808 */ /* 0x000fe40005800000 */
[----:B------:R-:W-:Y:S01]  /*24e0*/  FSEL R111, R111, 1, !P2 ;  /* 0x3f8000006f6f7808 */ /* 0x000fe20005000000 */
[----:B------:R-:W-:Y:S01]  /*24f0*/  MUFU.SIN R23, R12 ;  /* 0x0000000c00177308 */ /* 0x000fe20000000400 */
[-C--:B------:R-:W-:Y:S01]  /*2500*/  FMUL.FTZ R13, RZ, R105.reuse ;  /* 0x00000069ff0d7220 */ /* 0x080fe20000410000 */
[----:B------:R-:W-:Y:S01]  /*2510*/  FSEL R118, R9, RZ, !P3 ;  /* 0x000000ff09767208 */ /* 0x000fe20005800000 */
[----:B------:R-:W-:-:S05]  /*2520*/  FMUL.FTZ R9, R116, R105 ;  /* 0x0000006974097220 */ /* 0x000fca0000410000 */
[----:B------:R-:W2:Y:S04]  /*2530*/  MUFU.EX2 R10, R10 ;  /* 0x0000000a000a7308 */ /* 0x000ea80000000800 */
[----:B------:R1:W4:Y:S08]  /*2540*/  MUFU.SIN R27, R14 ;  /* 0x0000000e001b7308 */ /* 0x0003300000000400 */
[----:B------:R5:W3:Y:S01]  /*2550*/  MUFU.COS R25, R12 ;  /* 0x0000000c00197308 */ /* 0x000ae20000000000 */
[----:B-1----:R-:W-:Y:S01]  /*2560*/  FMUL.FTZ R14, R7, R82 ;  /* 0x00000052070e7220 */ /* 0x002fe20000410000 */
[C---:B--2---:R-:W-:Y:S01]  /*2570*/  FMUL.FTZ R115, R10.reuse, R109 ;  /* 0x0000006d0a737220 */ /* 0x044fe20000410000 */
[----:B------:R-:W-:Y:S01]  /*2580*/  FMUL.FTZ R114, R10, R107 ;  /* 0x0000006b0a727220 */ /* 0x000fe20000410000 */
[----:B------:R-:W-:Y:S01]  /*2590*/  FMUL.RZ R10, R0, 0.15915493667125701904 ;  /* 0x3e22f983000a7820 */ /* 0x000fe2000040c000 */
[----:B------:R-:W-:Y:S01]  /*25a0*/  FSEL R107, R15, 1, !P1 ;  /* 0x3f8000000f6b7808 */ /* 0x000fe20004800000 */
[----:B------:R-:W-:Y:S01]  /*25b0*/  FMUL.FTZ R0, R104, R105 ;  /* 0x0000006968007220 */ /* 0x000fe20000410000 */
[----:B------:R-:W-:Y:S01]  /*25c0*/  FSEL R109, R85, RZ, !P0 ;  /* 0x000000ff556d7208 */ /* 0x000fe20004000000 */
[----:B------:R-:W1:Y:S01]  /*25d0*/  MUFU.EX2 R6, R6 ;  /* 0x0000000600067308 */ /* 0x000e620000000800 */
[-C--:B-----5:R-:W-:Y:S01]  /*25e0*/  FMUL.FTZ R12, R5, R80.reuse ;  /* 0x00000050050c7220 */ /* 0x0a0fe20000410000 */
[----:B----4-:R-:W-:Y:S01]  /*25f0*/  FMUL.FTZ R27, R8, R27 ;  /* 0x0000001b081b7220 */ /* 0x010fe20000410000 */
[-C--:B------:R-:W-:Y:S01]  /*2600*/  FFMA.FTZ R8, RZ, R107.reuse, R0 ;  /* 0x0000006bff087223 */ /* 0x080fe20000010000 */
[-C--:B------:R-:W-:Y:S01]  /*2610*/  FFMA.FTZ R13, R104, R107.reuse, -R13 ;  /* 0x0000006b680d7223 */ /* 0x080fe2000001080d */
[----:B------:R-:W-:Y:S01]  /*2620*/  FMUL.RZ R26, R12, 0.15915493667125701904 ;  /* 0x3e22f9830c1a7820 */ /* 0x000fe2000040c000 */
[C---:B------:R-:W-:Y:S01]  /*2630*/  FMUL.FTZ R12, R7.reuse, R80 ;  /* 0x00000050070c7220 */ /* 0x040fe20000410000 */
[----:B------:R-:W-:Y:S01]  /*2640*/  FADD.FTZ R15, RZ, R8 ;  /* 0x00000008ff0f7221 */ /* 0x000fe20000010000 */
[----:B------:R-:W-:Y:S01]  /*2650*/  FADD.FTZ R13, R106, R13 ;  /* 0x0000000d6a0d7221 */ /* 0x000fe20000010000 */
[----:B------:R-:W2:Y:S01]  /*2660*/  MUFU.COS R117, R26 ;  /* 0x0000001a00757308 */ /* 0x000ea20000000000 */
[----:B------:R-:W-:Y:S01]  /*2670*/  FMUL.FTZ R7, R7, R86 ;  /* 0x0000005607077220 */ /* 0x000fe20000410000 */
[----:B------:R-:W-:Y:S01]  /*2680*/  FSEL R110, R27, RZ, !P2 ;  /* 0x000000ff1b6e7208 */ /* 0x000fe20005000000 */
[----:B------:R-:W-:Y:S01]  /*2690*/  FFMA.FTZ R9, R118, R107, R9 ;  /* 0x0000006b76097223 */ /* 0x000fe20000010009 */
[----:B------:R-:W-:Y:S01]  /*26a0*/  ISETP.GE.U32.AND P1, PT, R46, R62, PT ;  /* 0x0000003e2e00720c */ /* 0x000fe20003f26070 */
[C---:B-1----:R-:W-:Y:S01]  /*26b0*/  FMUL.FTZ R23, R6.reuse, R23 ;  /* 0x0000001706177220 */ /* 0x042fe20000410000 */
[----:B---3--:R-:W-:-:S02]  /*26c0*/  FMUL.FTZ R25, R6, R25 ;  /* 0x0000001906197220 */ /* 0x008fc40000410000 */
[----:B------:R-:W1:Y:S01]  /*26d0*/  MUFU.SIN R113, R26 ;  /* 0x0000001a00717308 */ /* 0x000e620000000400 */
[----:B------:R-:W-:Y:S02]  /*26e0*/  FSEL R114, R114, RZ, !P1 ;  /* 0x000000ff72727208 */ /* 0x000fe40004800000 */
[----:B------:R-:W-:Y:S02]  /*26f0*/  FSEL R108, R23, RZ, !P0 ;  /* 0x000000ff176c7208 */ /* 0x000fe40004000000 */
[----:B------:R-:W-:Y:S02]  /*2700*/  FSEL R0, R25, 1, !P0 ;  /* 0x3f80000019007808 */ /* 0x000fe40004000000 */
[----:B------:R-:W-:Y:S01]  /*2710*/  FSEL R115, R115, 1, !P1 ;  /* 0x3f80000073737808 */ /* 0x000fe20004800000 */
[----:B------:R-:W2:Y:S01]  /*2720*/  MUFU.EX2 R12, R12 ;  /* 0x0000000c000c7308 */ /* 0x000ea20000000800 */
[C---:B------:R-:W-:Y:S01]  /*2730*/  FMUL.FTZ R8, R108.reuse, R15 ;  /* 0x0000000f6c087220 */ /* 0x040fe20000410000 */
[-C--:B------:R-:W-:Y:S01]  /*2740*/  FMUL.FTZ R23, R108, R13.reuse ;  /* 0x0000000d6c177220 */ /* 0x080fe20000410000 */
[-C--:B------:R-:W-:Y:S01]  /*2750*/  ISETP.GE.U32.AND P0, PT, R47, R62.reuse, PT ;  /* 0x0000003e2f00720c */ /* 0x080fe20003f06070 */
[----:B------:R-:W3:Y:S01]  /*2760*/  MUFU.SIN R4, R10 ;  /* 0x0000000a00047308 */ /* 0x000ee20000000400 */
[C---:B------:R-:W-:Y:S01]  /*2770*/  FFMA.FTZ R8, R0.reuse, R13, -R8 ;  /* 0x0000000d00087223 */ /* 0x040fe20000010808 */
[----:B------:R-:W-:Y:S01]  /*2780*/  FFMA.FTZ R23, R0, R15, R23 ;  /* 0x0000000f00177223 */ /* 0x000fe20000010017 */
[----:B------:R-:W-:Y:S01]  /*2790*/  FSEL R112, R89, RZ, !P1 ;  /* 0x000000ff59707208 */ /* 0x000fe20004800000 */
[----:B------:R-:W-:Y:S01]  /*27a0*/  FMUL.FTZ R11, R108, R9 ;  /* 0x000000096c0b7220 */ /* 0x000fe20000410000 */
[----:B------:R-:W-:Y:S01]  /*27b0*/  FADD.FTZ R8, R109, R8 ;  /* 0x000000086d087221 */ /* 0x000fe20000010000 */
[----:B------:R-:W-:Y:S01]  /*27c0*/  FADD.FTZ R23, RZ, R23 ;  /* 0x00000017ff177221 */ /* 0x000fe20000010000 */
[----:B------:R-:W-:Y:S01]  /*27d0*/  ISETP.GE.U32.AND P1, PT, R48, R62, PT ;  /* 0x0000003e3000720c */ /* 0x000fe20003f26070 */
[----:B------:R4:W5:Y:S01]  /*27e0*/  MUFU.COS R6, R10 ;  /* 0x0000000a00067308 */ /* 0x0009620000000000 */
[----:B------:R-:W-:Y:S01]  /*27f0*/  FSEL R120, R91, RZ, !P0 ;  /* 0x000000ff5b787208 */ /* 0x000fe20004000000 */
[C---:B--2---:R-:W-:Y:S01]  /*2800*/  FMUL.FTZ R119, R12.reuse, R117 ;  /* 0x000000750c777220 */ /* 0x044fe20000410000 */
[----:B-1----:R-:W-:Y:S01]  /*2810*/  FMUL.FTZ R117, R12, R113 ;  /* 0x000000710c757220 */ /* 0x002fe20000410000 */
[----:B------:R-:W-:Y:S01]  /*2820*/  FMUL.FTZ R12, R110, R8 ;  /* 0x000000086e0c7220 */ /* 0x000fe20000410000 */
[----:B------:R-:W-:-:S02]  /*2830*/  FSEL R113, R87, RZ, !P2 ;  /* 0x000000ff57717208 */ /* 0x000fc40005000000 */
[----:B------:R-:W-:Y:S01]  /*2840*/  FSEL R119, R119, 1, !P0 ;  /* 0x3f80000077777808 */ /* 0x000fe20004000000 */
[----:B------:R-:W3:Y:S01]  /*2850*/  MUFU.EX2 R7, R7 ;  /* 0x0000000700077308 */ /* 0x000ee20000000800 */
[-C--:B----4-:R-:W-:Y:S01]  /*2860*/  FMUL.FTZ R10, R110, R23.reuse ;  /* 0x000000176e0a7220 */ /* 0x090fe20000410000 */
[----:B------:R-:W-:Y:S01]  /*2870*/  FFMA.FTZ R12, R111, R23, R12 ;  /* 0x000000176f0c7223 */ /* 0x000fe2000001000c */
[----:B------:R-:W-:Y:S01]  /*2880*/  FSEL R117, R117, RZ, !P0 ;  /* 0x000000ff75757208 */ /* 0x000fe20004000000 */
[----:B------:R-:W-:Y:S01]  /*2890*/  MUFU.SIN R121, R22 ;  /* 0x0000001600797308 */ /* 0x000fe20000000400 */
[----:B------:R-:W-:Y:S01]  /*28a0*/  FFMA.FTZ R10, R111, R8, -R10 ;  /* 0x000000086f0a7223 */ /* 0x000fe2000001080a */
[----:B------:R-:W-:Y:S01]  /*28b0*/  FADD.FTZ R12, RZ, R12 ;  /* 0x0000000cff0c7221 */ /* 0x000fe20000010000 */
[----:B------:R-:W-:Y:S02]  /*28c0*/  FSEL R123, R93, RZ, !P1 ;  /* 0x000000ff5d7b7208 */ /* 0x000fe40004800000 */
[----:B------:R-:W-:Y:S01]  /*28d0*/  FADD.FTZ R10, R113, R10 ;  /* 0x0000000a710a7221 */ /* 0x000fe20000010000 */
[----:B------:R-:W-:-:S02]  /*28e0*/  ISETP.GE.U32.AND P0, PT, R50, R62, PT ;  /* 0x0000003e3200720c */ /* 0x000fc40003f06070 */
[----:B------:R-:W1:Y:S01]  /*28f0*/  MUFU.COS R5, R22 ;  /* 0x0000001600057308 */ /* 0x000e620000000000 */
[C---:B------:R-:W-:Y:S01]  /*2900*/  FMUL.FTZ R15, R114.reuse, R10 ;  /* 0x0000000a720f7220 */ /* 0x040fe20000410000 */
[C---:B---3--:R-:W-:Y:S01]  /*2910*/  FMUL.FTZ R124, R7.reuse, R4 ;  /* 0x00000004077c7220 */ /* 0x048fe20000410000 */
[----:B------:R-:W-:Y:S01]  /*2920*/  FMUL.FTZ R4, R114, R12 ;  /* 0x0000000c72047220 */ /* 0x000fe20000410000 */
[----:B-----5:R-:W-:Y:S01]  /*2930*/  FMUL.FTZ R125, R7, R6 ;  /* 0x00000006077d7220 */ /* 0x020fe20000410000 */
[----:B------:R-:W-:Y:S01]  /*2940*/  FMUL.FTZ R7, R118, R105 ;  /* 0x0000006976077220 */ /* 0x000fe20000410000 */
[C---:B------:R-:W-:Y:S01]  /*2950*/  FFMA.FTZ R15, R115.reuse, R12, R15 ;  /* 0x0000000c730f7223 */ /* 0x040fe2000001000f */
[----:B------:R-:W-:Y:S01]  /*2960*/  FFMA.FTZ R13, R115, R10, -R4 ;  /* 0x0000000a730d7223 */ /* 0x000fe20000010804 */
[----:B------:R-:W1:Y:S01]  /*2970*/  MUFU.EX2 R14, R14 ;  /* 0x0000000e000e7308 */ /* 0x000e620000000800 */
[----:B------:R-:W-:Y:S01]  /*2980*/  FFMA.FTZ R7, R116, R107, -R7 ;  /* 0x0000006b74077223 */ /* 0x000fe20000010807 */
[----:B------:R-:W-:Y:S01]  /*2990*/  FADD.FTZ R6, RZ, R15 ;  /* 0x0000000fff067221 */ /* 0x000fe20000010000 */
[----:B------:R-:W-:-:S02]  /*29a0*/  FADD.FTZ R4, R112, R13 ;  /* 0x0000000d70047221 */ /* 0x000fc40000010000 */
[-C--:B------:R-:W-:Y:S01]  /*29b0*/  FFMA.FTZ R11, R0, R7.reuse, -R11 ;  /* 0x00000007000b7223 */ /* 0x080fe2000001080b */
[----:B------:R-:W-:Y:S01]  /*29c0*/  FMUL.FTZ R7, R108, R7 ;  /* 0x000000076c077220 */ /* 0x000fe20000410000 */
[----:B------:R-:W-:-:S03]  /*29d0*/  FMUL.FTZ R8, R117, R4 ;  /* 0x0000000475087220 */ /* 0x000fc60000410000 */
[----:B------:R-:W-:Y:S01]  /*29e0*/  FFMA.FTZ R7, R0, R9, R7 ;  /* 0x0000000900077223 */ /* 0x000fe20000010007 */
[-C--:B------:R-:W-:Y:S01]  /*29f0*/  FMUL.FTZ R9, R117, R6.reuse ;  /* 0x0000000675097220 */ /* 0x080fe20000410000 */
[C---:B------:R-:W-:Y:S01]  /*2a00*/  FFMA.FTZ R8, R119.reuse, R6, R8 ;  /* 0x0000000677087223 */ /* 0x040fe20000010008 */
[----:B------:R-:W-:Y:S01]  /*2a10*/  FMUL.FTZ R6, R110, R11 ;  /* 0x0000000b6e067220 */ /* 0x000fe20000410000 */
[C---:B-1----:R-:W-:Y:S01]  /*2a20*/  FMUL.FTZ R5, R14.reuse, R5 ;  /* 0x000000050e057220 */ /* 0x042fe20000410000 */
[----:B------:R-:W-:Y:S01]  /*2a30*/  FMUL.FTZ R121, R14, R121 ;  /* 0x000000790e797220 */ /* 0x000fe20000410000 */
[----:B------:R-:W-:Y:S01]  /*2a40*/  FFMA.FTZ R9, R119, R4, -R9 ;  /* 0x0000000477097223 */ /* 0x000fe20000010809 */
[----:B------:R-:W-:Y:S02]  /*2a50*/  FMUL.FTZ R4, R110, R7 ;  /* 0x000000076e047220 */ /* 0x000fe40000410000 */
[----:B------:R-:W-:Y:S01]  /*2a60*/  FSEL R122, R5, 1, !P1 ;  /* 0x3f800000057a7808 */ /* 0x000fe20004800000 */
[----:B------:R-:W-:Y:S01]  /*2a70*/  FADD.FTZ R5, RZ, R8 ;  /* 0x00000008ff057221 */ /* 0x000fe20000010000 */
[----:B------:R-:W-:Y:S01]  /*2a80*/  FSEL R121, R121, RZ, !P1 ;  /* 0x000000ff79797208 */ /* 0x000fe20004800000 */
[----:B------:R-:W-:Y:S01]  /*2a90*/  FADD.FTZ R9, R120, R9 ;  /* 0x0000000978097221 */ /* 0x000fe20000010000 */
[C---:B------:R-:W-:Y:S01]  /*2aa0*/  FFMA.FTZ R11, R111.reuse, R11, -R4 ;  /* 0x0000000b6f0b7223 */ /* 0x040fe20000010804 */
[----:B------:R-:W-:Y:S01]  /*2ab0*/  FSEL R124, R124, RZ, !P0 ;  /* 0x000000ff7c7c7208 */ /* 0x000fe20004000000 */
[----:B------:R-:W-:Y:S01]  /*2ac0*/  FFMA.FTZ R8, R111, R7, R6 ;  /* 0x000000076f087223 */ /* 0x000fe20000010006 */
[C---:B------:R-:W-:Y:S01]  /*2ad0*/  FMUL.FTZ R13, R121.reuse, R5 ;  /* 0x00000005790d7220 */ /* 0x040fe20000410000 */
[----:B------:R-:W-:Y:S01]  /*2ae0*/  FMUL.FTZ R12, R121, R9 ;  /* 0x00000009790c7220 */ /* 0x000fe20000410000 */
[----:B------:R-:W-:-:S02]  /*2af0*/  FSEL R125, R125, 1, !P0 ;  /* 0x3f8000007d7d7808 */ /* 0x000fc40004000000 */
[C---:B------:R-:W-:Y:S01]  /*2b00*/  FFMA.FTZ R10, R122.reuse, R9, -R13 ;  /* 0x000000097a0a7223 */ /* 0x040fe2000001080d */
[----:B------:R-:W-:Y:S01]  /*2b10*/  FFMA.FTZ R12, R122, R5, R12 ;  /* 0x000000057a0c7223 */ /* 0x000fe2000001000c */
[----:B------:R-:W-:Y:S02]  /*2b20*/  MOV R4, R103 ;  /* 0x0000006700047202 */ /* 0x000fe40000000f00 */
[----:B------:R-:W-:Y:S01]  /*2b30*/  FADD.FTZ R9, R123, R10 ;  /* 0x0000000a7b097221 */ /* 0x000fe20000010000 */
[----:B------:R-:W-:Y:S01]  /*2b40*/  FMUL.FTZ R10, R114, R11 ;  /* 0x0000000b720a7220 */ /* 0x000fe20000410000 */
[----:B------:R-:W-:Y:S01]  /*2b50*/  FADD.FTZ R12, RZ, R12 ;  /* 0x0000000cff0c7221 */ /* 0x000fe20000010000 */
[----:B------:R-:W-:Y:S01]  /*2b60*/  MOV R5, R100 ;  /* 0x0000006400057202 */ /* 0x000fe20000000f00 */
[----:B------:R-:W-:Y:S01]  /*2b70*/  FMUL.FTZ R13, R124, R9 ;  /* 0x000000097c0d7220 */ /* 0x000fe20000410000 */
[-C--:B------:R-:W-:Y:S01]  /*2b80*/  FFMA.FTZ R10, R115, R8.reuse, R10 ;  /* 0x00000008730a7223 */ /* 0x080fe2000001000a */
[----:B------:R-:W-:Y:S01]  /*2b90*/  FMUL.FTZ R8, R114, R8 ;  /* 0x0000000872087220 */ /* 0x000fe20000410000 */
[-C--:B------:R-:W-:Y:S01]  /*2ba0*/  FMUL.FTZ R14, R124, R12.reuse ;  /* 0x0000000c7c0e7220 */ /* 0x080fe20000410000 */
[----:B------:R-:W-:Y:S01]  /*2bb0*/  FFMA.FTZ R13, R125, R12, R13 ;  /* 0x0000000c7d0d7223 */ /* 0x000fe2000001000d */
[----:B------:R-:W-:Y:S01]  /*2bc0*/  FSEL R126, R95, RZ, !P0 ;  /* 0x000000ff5f7e7208 */ /* 0x000fe20004000000 */
[----:B------:R-:W-:Y:S01]  /*2bd0*/  FFMA.FTZ R8, R115, R11, -R8 ;  /* 0x0000000b73087223 */ /* 0x000fe20000010808 */
[----:B------:R1:W2:Y:S01]  /*2be0*/  LDG.E.64 R24, desc[UR16][R4.64] ;  /* 0x0000001004187981 */ /* 0x0002a2000c1e1b00 */
[----:B------:R-:W-:Y:S01]  /*2bf0*/  FFMA.FTZ R9, R125, R9, -R14 ;  /* 0x000000097d097223 */ /* 0x000fe2000001080e */
[----:B------:R-:W-:Y:S01]  /*2c00*/  FADD.FTZ R128, RZ, R13 ;  /* 0x0000000dff807221 */ /* 0x000fe20000010000 */
[----:B------:R-:W-:-:S02]  /*2c10*/  MOV R6, R101 ;  /* 0x0000006500067202 */ /* 0x000fc40000000f00 */
[----:B------:R-:W-:Y:S01]  /*2c20*/  MOV R7, R98 ;  /* 0x0000006200077202 */ /* 0x000fe20000000f00 */
[----:B------:R-:W-:Y:S01]  /*2c30*/  FADD.FTZ R127, R126, R9 ;  /* 0x000000097e7f7221 */ /* 0x000fe20000010000 */
[C---:B-1----:R-:W-:Y:S01]  /*2c40*/  FMUL.FTZ R5, R117.reuse, R8 ;  /* 0x0000000875057220 */ /* 0x042fe20000410000 */
[-C--:B------:R-:W-:Y:S01]  /*2c50*/  FMUL.FTZ R4, R117, R10.reuse ;  /* 0x0000000a75047220 */ /* 0x080fe20000410000 */
[----:B------:R-:W1:Y:S02]  /*2c60*/  SHFL.UP PT, R11, R128, 0x1, RZ ;  /* 0x04200000800b7989 */ /* 0x000e6400000e00ff */
[C---:B------:R-:W-:Y:S01]  /*2c70*/  FFMA.FTZ R5, R119.reuse, R10, R5 ;  /* 0x0000000a77057223 */ /* 0x040fe20000010005 */
[----:B------:R-:W-:Y:S01]  /*2c80*/  FFMA.FTZ R4, R119, R8, -R4 ;  /* 0x0000000877047223 */ /* 0x000fe20000010804 */
[----:B------:R3:W2:Y:S03]  /*2c90*/  LDG.E.64 R22, desc[UR16][R6.64] ;  /* 0x0000001006167981 */ /* 0x0006a6000c1e1b00 */
[C---:B------:R-:W-:Y:S01]  /*2ca0*/  FMUL.FTZ R9, R121.reuse, R4 ;  /* 0x0000000479097220 */ /* 0x040fe20000410000 */
[----:B---3--:R-:W3:Y:S01]  /*2cb0*/  SHFL.UP PT, R6, R127, 0x1, RZ ;  /* 0x042000007f067989 */ /* 0x008ee200000e00ff */
[----:B------:R-:W-:-:S04]  /*2cc0*/  FMUL.FTZ R7, R121, R5 ;  /* 0x0000000579077220 */ /* 0x000fc80000410000 */
[C---:B------:R-:W-:Y:S01]  /*2cd0*/  FFMA.FTZ R7, R122.reuse, R4, -R7 ;  /* 0x000000047a077223 */ /* 0x040fe20000010807 */
[----:B------:R-:W-:-:S03]  /*2ce0*/  FFMA.FTZ R9, R122, R5, R9 ;  /* 0x000000057a097223 */ /* 0x000fc60000010009 */
[C---:B------:R-:W-:Y:S01]  /*2cf0*/  FMUL.FTZ R130, R124.reuse, R7 ;  /* 0x000000077c827220 */ /* 0x040fe20000410000 */
[----:B------:R-:W-:-:S03]  /*2d00*/  FMUL.FTZ R4, R124, R9 ;  /* 0x000000097c047220 */ /* 0x000fc60000410000 */
[C---:B------:R-:W-:Y:S01]  /*2d10*/  FFMA.FTZ R130, R125.reuse, R9, R130 ;  /* 0x000000097d827223 */ /* 0x040fe20000010082 */
[----:B------:R-:W-:Y:S01]  /*2d20*/  ISETP.GE.AND P1, PT, R66, 0x1, PT ;  /* 0x000000014200780c */ /* 0x000fe20003f26270 */
[----:B------:R-:W-:-:S03]  /*2d30*/  FFMA.FTZ R129, R125, R7, -R4 ;  /* 0x000000077d817223 */ /* 0x000fc60000010804 */
[----:B------:R-:W4:Y:S01]  /*2d40*/  SHFL.UP PT, R5, R130, 0x1, RZ ;  /* 0x0420000082057989 */ /* 0x000f2200000e00ff */
[----:B-1----:R-:W-:-:S03]  /*2d50*/  FMUL.FTZ R7, R129, R11 ;  /* 0x0000000b81077220 */ /* 0x002fc60000410000 */
[----:B------:R-:W1:Y:S01]  /*2d60*/  SHFL.UP PT, R4, R129, 0x1, RZ ;  /* 0x0420000081047989 */ /* 0x000e6200000e00ff */
[C---:B------:R-:W-:Y:S01]  /*2d70*/  FMUL.FTZ R8, R130.reuse, R11 ;  /* 0x0000000b82087220 */ /* 0x040fe20000410000 */
[----:B---3--:R-:W-:-:S03]  /*2d80*/  FFMA.FTZ R7, R130, R6, R7 ;  /* 0x0000000682077223 */ /* 0x008fc60000010007 */
[----:B------:R-:W-:Y:S01]  /*2d90*/  FFMA.FTZ R8, R129, R6, -R8 ;  /* 0x0000000681087223 */ /* 0x000fe20000010808 */
[----:B------:R-:W-:-:S03]  /*2da0*/  @P1 FADD.FTZ R128, R128, R7 ;  /* 0x0000000780801221 */ /* 0x000fc60000010000 */
[----:B------:R-:W-:Y:S02]  /*2db0*/  @P1 FADD.FTZ R127, R127, R8 ;  /* 0x000000087f7f1221 */ /* 0x000fe40000010000 */
[----:B------:R-:W3:Y:S04]  /*2dc0*/  SHFL.UP PT, R9, R128, 0x2, RZ ;  /* 0x0440000080097989 */ /* 0x000ee800000e00ff */
[----:B------:R-:W5:Y:S01]  /*2dd0*/  SHFL.UP PT, R8, R127, 0x2, RZ ;  /* 0x044000007f087989 */ /* 0x000f6200000e00ff */
[-C--:B----4-:R-:W-:Y:S01]  /*2de0*/  FMUL.FTZ R7, R129, R5.reuse ;  /* 0x0000000581077220 */ /* 0x090fe20000410000 */
[----:B------:R-:W-:-:S03]  /*2df0*/  FMUL.FTZ R6, R130, R5 ;  /* 0x0000000582067220 */ /* 0x000fc60000410000 */
[-C--:B-1----:R-:W-:Y:S01]  /*2e00*/  @P1 FFMA.FTZ R130, R130, R4.reuse, R7 ;  /* 0x0000000482821223 */ /* 0x082fe20000010007 */
[----:B------:R-:W-:Y:S01]  /*2e10*/  @P1 FFMA.FTZ R129, R129, R4, -R6 ;  /* 0x0000000481811223 */ /* 0x000fe20000010806 */
[----:B------:R-:W-:-:S03]  /*2e20*/  ISETP.GE.AND P0, PT, R66, 0x2, PT ;  /* 0x000000024200780c */ /* 0x000fc60003f06270 */
[----:B------:R-:W1:Y:S04]  /*2e30*/  SHFL.UP PT, R5, R130, 0x2, RZ ;  /* 0x0440000082057989 */ /* 0x000e6800000e00ff */
[----:B------:R-:W4:Y:S01]  /*2e40*/  SHFL.UP PT, R4, R129, 0x2, RZ ;  /* 0x0440000081047989 */ /* 0x000f2200000e00ff */
[-C--:B---3--:R-:W-:Y:S01]  /*2e50*/  FMUL.FTZ R7, R129, R9.reuse ;  /* 0x0000000981077220 */ /* 0x088fe20000410000 */
[----:B------:R-:W-:-:S03]  /*2e60*/  FMUL.FTZ R6, R130, R9 ;  /* 0x0000000982067220 */ /* 0x000fc60000410000 */
[-C--:B-----5:R-:W-:Y:S01]  /*2e70*/  FFMA.FTZ R7, R130, R8.reuse, R7 ;  /* 0x0000000882077223 */ /* 0x0a0fe20000010007 */
[----:B------:R-:W-:-:S03]  /*2e80*/  FFMA.FTZ R6, R129, R8, -R6 ;  /* 0x0000000881067223 */ /* 0x000fc60000010806 */
[----:B------:R-:W-:Y:S01]  /*2e90*/  @P0 FADD.FTZ R128, R128, R7 ;  /* 0x0000000780800221 */ /* 0x000fe20000010000 */
[----:B------:R-:W-:-:S04]  /*2ea0*/  @P0 FADD.FTZ R127, R127, R6 ;  /* 0x000000067f7f0221 */ /* 0x000fc80000010000 */
[----:B------:R-:W3:Y:S04]  /*2eb0*/  SHFL.UP PT, R9, R128, 0x4, RZ ;  /* 0x0480000080097989 */ /* 0x000ee800000e00ff */
[----:B------:R-:W5:Y:S01]  /*2ec0*/  SHFL.UP PT, R8, R127, 0x4, RZ ;  /* 0x048000007f087989 */ /* 0x000f6200000e00ff */
[-C--:B-1----:R-:W-:Y:S01]  /*2ed0*/  FMUL.FTZ R7, R129, R5.reuse ;  /* 0x0000000581077220 */ /* 0x082fe20000410000 */
[----:B------:R-:W-:-:S03]  /*2ee0*/  FMUL.FTZ R6, R130, R5 ;  /* 0x0000000582067220 */ /* 0x000fc60000410000 */
[-C--:B----4-:R-:W-:Y:S01]  /*2ef0*/  @P0 FFMA.FTZ R130, R130, R4.reuse, R7 ;  /* 0x0000000482820223 */ /* 0x090fe20000010007 */
[----:B------:R-:W-:-:S04]  /*2f00*/  @P0 FFMA.FTZ R129, R129, R4, -R6 ;  /* 0x0000000481810223 */ /* 0x000fc80000010806 */
[----:B------:R-:W1:Y:S01]  /*2f10*/  SHFL.UP PT, R5, R130, 0x4, RZ ;  /* 0x0480000082057989 */ /* 0x000e6200000e00ff */
[----:B------:R-:W-:-:S03]  /*2f20*/  ISETP.GE.AND P0, PT, R66, 0x4, PT ;  /* 0x000000044200780c */ /* 0x000fc60003f06270 */
[----:B------:R-:W4:Y:S01]  /*2f30*/  SHFL.UP PT, R4, R129, 0x4, RZ ;  /* 0x0480000081047989 */ /* 0x000f2200000e00ff */
[-C--:B---3--:R-:W-:Y:S01]  /*2f40*/  FMUL.FTZ R7, R129, R9.reuse ;  /* 0x0000000981077220 */ /* 0x088fe20000410000 */
[----:B------:R-:W-:-:S03]  /*2f50*/  FMUL.FTZ R6, R130, R9 ;  /* 0x0000000982067220 */ /* 0x000fc60000410000 */
[-C--:B-----5:R-:W-:Y:S01]  /*2f60*/  FFMA.FTZ R7, R130, R8.reuse, R7 ;  /* 0x0000000882077223 */ /* 0x0a0fe20000010007 */
[----:B------:R-:W-:-:S04]  /*2f70*/  FFMA.FTZ R6, R129, R8, -R6 ;  /* 0x0000000881067223 */ /* 0x000fc80000010806 */
[----:B------:R-:W-:Y:S01]  /*2f80*/  @P0 FADD.FTZ R128, R128, R7 ;  /* 0x0000000780800221 */ /* 0x000fe20000010000 */
[----:B------:R-:W-:-:S04]  /*2f90*/  @P0 FADD.FTZ R127, R127, R6 ;  /* 0x000000067f7f0221 */ /* 0x000fc80000010000 */
[----:B------:R-:W3:Y:S01]  /*2fa0*/  SHFL.UP PT, R9, R128, 0x8, RZ ;  /* 0x0500000080097989 */ /* 0x000ee200000e00ff */
[CC--:B-1----:R-:W-:Y:S01]  /*2fb0*/  FMUL.FTZ R7, R129.reuse, R5.reuse ;  /* 0x0000000581077220 */ /* 0x0c2fe20000410000 */
[C---:B------:R-:W-:Y:S02]  /*2fc0*/  FMUL.FTZ R6, R130.reuse, R5 ;  /* 0x0000000582067220 */ /* 0x040fe40000410000 */
[----:B------:R-:W1:Y:S01]  /*2fd0*/  SHFL.UP PT, R8, R127, 0x8, RZ ;  /* 0x050000007f087989 */ /* 0x000e6200000e00ff */
[-C--:B----4-:R-:W-:Y:S01]  /*2fe0*/  @P0 FFMA.FTZ R130, R130, R4.reuse, R7 ;  /* 0x0000000482820223 */ /* 0x090fe20000010007 */
[----:B------:R-:W-:-:S04]  /*2ff0*/  @P0 FFMA.FTZ R129, R129, R4, -R6 ;  /* 0x0000000481810223 */ /* 0x000fc80000010806 */
[----:B------:R-:W4:Y:S04]  /*3000*/  SHFL.UP PT, R5, R130, 0x8, RZ ;  /* 0x0500000082057989 */ /* 0x000f2800000e00ff */
[----:B------:R-:W5:Y:S01]  /*3010*/  SHFL.UP PT, R4, R129, 0x8, RZ ;  /* 0x0500000081047989 */ /* 0x000f6200000e00ff */
[----:B------:R-:W-:Y:S01]  /*3020*/  ISETP.GE.AND P1, PT, R66, 0x8, PT ;  /* 0x000000084200780c */ /* 0x000fe20003f26270 */
[-C--:B---3--:R-:W-:Y:S01]  /*3030*/  FMUL.FTZ R6, R130, R9.reuse ;  /* 0x0000000982067220 */ /* 0x088fe20000410000 */
[----:B------:R-:W-:-:S04]  /*3040*/  FMUL.FTZ R9, R129, R9 ;  /* 0x0000000981097220 */ /* 0x000fc80000410000 */
[-C--:B-1----:R-:W-:Y:S01]  /*3050*/  FFMA.FTZ R9, R130, R8.reuse, R9 ;  /* 0x0000000882097223 */ /* 0x082fe20000010009 */
[----:B------:R-:W-:-:S06]  /*3060*/  FFMA.FTZ R6, R129, R8, -R6 ;  /* 0x0000000881067223 */ /* 0x000fcc0000010806 */
[----:B------:R-:W-:Y:S01]  /*3070*/  @P1 FADD.FTZ R128, R128, R9 ;  /* 0x0000000980801221 */ /* 0x000fe20000010000 */
[-C--:B----4-:R-:W-:Y:S01]  /*3080*/  FMUL.FTZ R7, R129, R5.reuse ;  /* 0x0000000581077220 */ /* 0x090fe20000410000 */
[----:B------:R-:W-:Y:S01]  /*3090*/  @P1 FADD.FTZ R127, R127, R6 ;  /* 0x000000067f7f1221 */ /* 0x000fe20000010000 */
[C---:B------:R-:W-:Y:S02]  /*30a0*/  FMUL.FTZ R6, R130.reuse, R5 ;  /* 0x0000000582067220 */ /* 0x040fe40000410000 */
[-C--:B-----5:R-:W-:Y:S01]  /*30b0*/  @P1 FFMA.FTZ R130, R130, R4.reuse, R7 ;  /* 0x0000000482821223 */ /* 0x0a0fe20000010007 */
[----:B------:R-:W1:Y:S01]  /*30c0*/  SHFL.UP PT, R12, R128, 0x10, RZ ;  /* 0x06000000800c7989 */ /* 0x000e6200000e00ff */
[----:B------:R-:W-:Y:S01]  /*30d0*/  @P1 FFMA.FTZ R129, R129, R4, -R6 ;  /* 0x0000000481811223 */ /* 0x000fe20000010806 */
[----:B------:R-:W-:Y:S02]  /*30e0*/  ISETP.NE.AND P0, PT, R59, RZ, PT ;  /* 0x000000ff3b00720c */ /* 0x000fe40003f05270 */
[----:B------:R-:W3:Y:S04]  /*30f0*/  SHFL.UP PT, R5, R127, 0x10, RZ ;  /* 0x060000007f057989 */ /* 0x000ee800000e00ff */
[----:B------:R-:W4:Y:S01]  /*3100*/  SHFL.UP PT, R4, R130, 0x10, RZ ;  /* 0x0600000082047989 */ /* 0x000f2200000e00ff */
[----:B------:R-:W-:-:S03]  /*3110*/  ISETP.NE.OR P0, PT, R31, RZ, !P0 ;  /* 0x000000ff1f00720c */ /* 0x000fc60004705670 */
[----:B------:R-:W5:Y:S01]  /*3120*/  SHFL.UP PT, R13, R129, 0x10, RZ ;  /* 0x06000000810d7989 */ /* 0x000f6200000e00ff */
[----:B------:R-:W-:Y:S01]  /*3130*/  HFMA2 R8, -RZ, RZ, 1.875, 0 ;  /* 0x3f800000ff087431 */ /* 0x000fe200000001ff */
[----:B------:R-:W-:Y:S02]  /*3140*/  CS2R R10, SRZ ;  /* 0x00000000000a7805 */ /* 0x000fe4000001ff00 */
[----:B------:R-:W-:Y:S01]  /*3150*/  MOV R9, RZ ;  /* 0x000000ff00097202 */ /* 0x000fe20000000f00 */
[----:B------:R-:W-:-:S05]  /*3160*/  UMOV UR4, 0x400 ;  /* 0x0000040000047882 */ /* 0x000fca0000000000 */
[----:B------:R-:W5:Y:S01]  /*3170*/  @!P0 LDS.128 R8, [UR5] ;  /* 0x00000005ff088984 */ /* 0x000f620008000c00 */
[----:B------:R-:W-:Y:S01]  /*3180*/  ISETP.NE.AND P0, PT, R66, 0x1f, PT ;  /* 0x0000001f4200780c */ /* 0x000fe20003f05270 */
[CC--:B-1----:R-:W-:Y:S01]  /*3190*/  FMUL.FTZ R6, R130.reuse, R12.reuse ;  /* 0x0000000c82067220 */ /* 0x0c2fe20000410000 */
[C---:B------:R-:W-:Y:S01]  /*31a0*/  FMUL.FTZ R7, R129.reuse, R12 ;  /* 0x0000000c81077220 */ /* 0x040fe20000410000 */
[----:B0-----:R-:W-:Y:S02]  /*31b0*/  ULEA UR4, UR6, UR4, 0x18 ;  /* 0x0000000406047291 */ /* 0x001fe4000f8ec0ff */
[CC--:B---3--:R-:W-:Y:S01]  /*31c0*/  FFMA.FTZ R6, R129.reuse, R5.reuse, -R6 ;  /* 0x0000000581067223 */ /* 0x0c8fe20000010806 */
[C---:B------:R-:W-:Y:S01]  /*31d0*/  FFMA.FTZ R7, R130.reuse, R5, R7 ;  /* 0x0000000582077223 */ /* 0x040fe20000010007 */
        /* <DEDUP_REMOVED lines=18> */
[----:B0-----:R-:W-:Y:S02]  /*3300*/  FSEL R14, R127, R14, !P0 ;  /* 0x0000000e7f0e7208 */ /* 0x001fe40004000000 */
[----:B------:R-:W-:Y:S01]  /*3310*/  FSEL R15, R128, R15, !P0 ;  /* 0x0000000f800f7208 */ /* 0x000fe20004000000 */
[----:B------:R-:W0:Y:S04]  /*3320*/  SHFL.UP PT, R132, R129, 0x1, RZ ;  /* 0x0420000081847989 */ /* 0x000e2800000e00ff */
[----:B------:R-:W3:Y:S04]  /*3330*/  SHFL.UP PT, R127, R14, 0x1, RZ ;  /* 0x042000000e7f7989 */ /* 0x000ee800000e00ff */
[----:B------:R-:W4:Y:S01]  /*3340*/  SHFL.UP PT, R13, R15, 0x1, RZ ;  /* 0x042000000f0d7989 */ /* 0x000f2200000e00ff */
[----:B-1----:R-:W-:-:S02]  /*3350*/  @!P1 MOV R131, R9 ;  /* 0x0000000900839202 */ /* 0x002fc40000000f00 */
[----:B0-----:R-:W-:Y:S02]  /*3360*/  @!P1 MOV R132, R8 ;  /* 0x0000000800849202 */ /* 0x001fe40000000f00 */
[----:B---3--:R-:W-:Y:S02]  /*3370*/  @!P1 MOV R127, R10 ;  /* 0x0000000a007f9202 */ /* 0x008fe40000000f00 */
[----:B----4-:R-:W-:Y:S01]  /*3380*/  @!P1 MOV R13, R11 ;  /* 0x0000000b000d9202 */ /* 0x010fe20000000f00 */
[-C--:B------:R-:W-:Y:S01]  /*3390*/  @P2 FMUL.FTZ R133, R27, R131.reuse ;  /* 0x000000831b852220 */ /* 0x080fe20000410000 */
        /* <DEDUP_REMOVED lines=24> */
[----:B------:R-:W-:Y:S01]  /*3520*/  FMUL.FTZ R110, R110, R108 ;  /* 0x0000006c6e6e7220 */ /* 0x000fe20000410000 */
[-C--:B--2---:R-:W-:Y:S01]  /*3530*/  FMUL.FTZ R13, R23, R25.reuse ;  /* 0x00000019170d7220 */ /* 0x084fe20000410000 */
[C---:B------:R-:W-:Y:S02]  /*3540*/  FMUL.FTZ R0, R22.reuse, R25 ;  /* 0x0000001916007220 */ /* 0x040fe40000410000 */
[----:B------:R-:W-:Y:S01]  /*3550*/  FFMA.FTZ R110, R111, R27, R110 ;  /* 0x0000001b6f6e7223 */ /* 0x000fe2000001006e */
[----:B------:R-:W-:Y:S01]  /*3560*/  FFMA.FTZ R22, R22, R24, -R13 ;  /* 0x0000001816167223 */ /* 0x000fe2000001080d */
[----:B------:R-:W-:Y:S01]  /*3570*/  FMUL.FTZ R13, R5, R11 ;  /* 0x0000000b050d7220 */ /* 0x000fe20000410000 */
[----:B------:R-:W-:Y:S01]  /*3580*/  FFMA.FTZ R12, R111, R108, -R12 ;  /* 0x0000006c6f0c7223 */ /* 0x000fe2000001080c */
[----:B------:R-:W-:Y:S01]  /*3590*/  FADD.FTZ R105, RZ, R110 ;  /* 0x0000006eff697221 */ /* 0x000fe20000010000 */
[----:B------:R-:W-:Y:S01]  /*35a0*/  ISETP.NE.AND P0, PT, R31, RZ, PT ;  /* 0x000000ff1f00720c */ /* 0x000fe20003f05270 */
[-C--:B------:R-:W-:Y:S01]  /*35b0*/  FFMA.FTZ R15, R4, R10.reuse, -R13 ;  /* 0x0000000a040f7223 */ /* 0x080fe2000001080d */
[----:B------:R-:W-:Y:S01]  /*35c0*/  FMUL.FTZ R25, R5, R10 ;  /* 0x0000000a05197220 */ /* 0x000fe20000410000 */
[----:B------:R-:W-:Y:S01]  /*35d0*/  FADD.FTZ R113, R113, R12 ;  /* 0x0000000c71717221 */ /* 0x000fe20000010000 */
[C---:B------:R-:W-:Y:S01]  /*35e0*/  FMUL.FTZ R10, R114.reuse, R105 ;  /* 0x00000069720a7220 */ /* 0x040fe20000410000 */
[----:B------:R-:W-:Y:S01]  /*35f0*/  FFMA.FTZ R23, R23, R24, R0 ;  /* 0x0000001817177223 */ /* 0x000fe20000010000 */
[C---:B------:R-:W-:Y:S01]  /*3600*/  FMUL.FTZ R13, R5.reuse, R9 ;  /* 0x00000009050d7220 */ /* 0x040fe20000410000 */
[-C--:B------:R-:W-:Y:S01]  /*3610*/  FMUL.FTZ R0, R5, R8.reuse ;  /* 0x0000000805007220 */ /* 0x080fe20000410000 */
[-C--:B------:R-:W-:Y:S01]  /*3620*/  FMUL.FTZ R114, R114, R113.reuse ;  /* 0x0000007172727220 */ /* 0x080fe20000410000 */
[----:B------:R-:W-:Y:S01]  /*3630*/  FFMA.FTZ R5, R115, R113, -R10 ;  /* 0x0000007173057223 */ /* 0x000fe2000001080a */
[C---:B------:R-:W-:Y:S01]  /*3640*/  FFMA.FTZ R8, R4.reuse, R8, -R13 ;  /* 0x0000000804087223 */ /* 0x040fe2000001080d */
[C---:B------:R-:W-:Y:S01]  /*3650*/  FFMA.FTZ R9, R4.reuse, R9, R0 ;  /* 0x0000000904097223 */ /* 0x040fe20000010000 */
[----:B------:R-:W-:Y:S01]  /*3660*/  FMUL.FTZ R13, R23, R26 ;  /* 0x0000001a170d7220 */ /* 0x000fe20000410000 */
[----:B------:R-:W-:Y:S01]  /*3670*/  FFMA.FTZ R4, R4, R11, R25 ;  /* 0x0000000b04047223 */ /* 0x000fe20000010019 */
[----:B------:R-:W-:Y:S01]  /*3680*/  FFMA.FTZ R114, R115, R105, R114 ;  /* 0x0000006973727223 */ /* 0x000fe20000010072 */
[----:B------:R-:W-:Y:S01]  /*3690*/  FADD.FTZ R112, R112, R5 ;  /* 0x0000000570707221 */ /* 0x000fe20000010000 */
[----:B------:R-:W-:Y:S01]  /*36a0*/  BSSY.RECONVERGENT B0, `(.L_x_1937) ;  /* 0x000000e000007945 */ /* 0x000fe20003800200 */
[----:B------:R-:W-:Y:S01]  /*36b0*/  FADD.FTZ R10, R6, R15 ;  /* 0x0000000f060a7221 */ /* 0x000fe20000010000 */
[----:B------:R-:W-:Y:S01]  /*36c0*/  FFMA.FTZ R0, R22, R104, -R13 ;  /* 0x0000006816007223 */ /* 0x000fe2000001080d */
        /* <DEDUP_REMOVED lines=11> */
.L_x_1938:
[----:B------:R-:W-:Y:S05]  /*3780*/  BSYNC.RECONVERGENT B0 ;  /* 0x0000000000007941 */ /* 0x000fea0003800200 */
.L_x_1937:
[----:B------:R-:W-:Y:S01]  /*3790*/  FFMA.FTZ R73, R0, 2, R73 ;  /* 0x4000000000497823 */ /* 0x000fe20000010049 */
[-C--:B------:R-:W-:Y:S01]  /*37a0*/  FMUL.FTZ R0, R117, R114.reuse ;  /* 0x0000007275007220 */ /* 0x080fe20000410000 */
[----:B------:R-:W-:Y:S01]  /*37b0*/  FFMA.FTZ R6, R119, R114, R6 ;  /* 0x0000007277067223 */ /* 0x000fe20000010006 */
        /* <DEDUP_REMOVED lines=8> */
[----:B------:R-:W-:Y:S01]  /*3840*/  FFMA.FTZ R88, R7, 2, R88 ;  /* 0x4000000007587823 */ /* 0x000fe20000010058 */
[----:B------:R-:W-:Y:S01]  /*3850*/  FFMA.FTZ R75, R0, 2, R75 ;  /* 0x40000000004b7823 */ /* 0x000fe2000001004b */
[-C--:B------:R-:W-:Y:S01]  /*3860*/  FMUL.FTZ R121, R121, R120.reuse ;  /* 0x0000007879797220 */ /* 0x080fe20000410000 */
[----:B------:R-:W-:Y:S01]  /*3870*/  FFMA.FTZ R0, R122, R120, -R5 ;  /* 0x000000787a007223 */ /* 0x000fe20000010805 */
[----:B------:R-:W-:Y:S01]  /*3880*/  FMUL.FTZ R7, R23, R114 ;  /* 0x0000007217077220 */ /* 0x000fe20000410000 */
[----:B------:R-:W-:Y:S01]  /*3890*/  IADD3 R102, PT, PT, R102, 0x1, RZ ;  /* 0x0000000166667810 */ /* 0x000fe20007ffe0ff */
[----:B------:R-:W-:Y:S01]  /*38a0*/  FFMA.FTZ R121, R122, R6, R121 ;  /* 0x000000067a797223 */ /* 0x000fe20000010079 */
[----:B------:R-:W-:Y:S01]  /*38b0*/  FADD.FTZ R123, R123, R0 ;  /* 0x000000007b7b7221 */ /* 0x000fe20000010000 */
[----:B------:R-:W-:Y:S01]  /*38c0*/  FMUL.FTZ R5, R23, R105 ;  /* 0x0000006917057220 */ /* 0x000fe20000410000 */
[----:B------:R-:W-:Y:S01]  /*38d0*/  FFMA.FTZ R4, R22, R112, -R7 ;  /* 0x0000007016047223 */ /* 0x000fe20000010807 */
[----:B------:R-:W-:Y:S01]  /*38e0*/  FADD.FTZ R121, RZ, R121 ;  /* 0x00000079ff797221 */ /* 0x000fe20000010000 */
[----:B------:R-:W-:Y:S01]  /*38f0*/  FMUL.FTZ R0, R124, R123 ;  /* 0x0000007b7c007220 */ /* 0x000fe20000410000 */
[----:B------:R-:W-:Y:S01]  /*3900*/  ISETP.NE.AND P0, PT, R102, RZ, PT ;  /* 0x000000ff6600720c */ /* 0x000fe20003f05270 */
[----:B------:R-:W-:Y:S01]  /*3910*/  FFMA.FTZ R5, R22, R113, -R5 ;  /* 0x0000007116057223 */ /* 0x000fe20000010805 */
[-C--:B------:R-:W-:Y:S01]  /*3920*/  FMUL.FTZ R124, R124, R121.reuse ;  /* 0x000000797c7c7220 */ /* 0x080fe20000410000 */
[----:B------:R-:W-:Y:S01]  /*3930*/  FFMA.FTZ R0, R125, R121, R0 ;  /* 0x000000797d007223 */ /* 0x000fe20000010000 */
[----:B------:R-:W-:Y:S01]  /*3940*/  FFMA.FTZ R77, R4, 2, R77 ;  /* 0x40000000044d7823 */ /* 0x000fe2000001004d */
[----:B------:R-:W-:Y:S01]  /*3950*/  FFMA.FTZ R90, R5, 2, R90 ;  /* 0x40000000055a7823 */ /* 0x000fe2000001005a */
[----:B------:R-:W-:Y:S01]  /*3960*/  FFMA.FTZ R125, R125, R123, -R124 ;  /* 0x0000007b7d7d7223 */ /* 0x000fe2000001087c */
[----:B------:R-:W-:Y:S01]  /*3970*/  FADD.FTZ R4, RZ, R0 ;  /* 0x00000000ff047221 */ /* 0x000fe20000010000 */
[C---:B------:R-:W-:Y:S01]  /*3980*/  FMUL.FTZ R5, R23.reuse, R6 ;  /* 0x0000000617057220 */ /* 0x040fe20000410000 */
[C---:B------:R-:W-:Y:S01]  /*3990*/  FMUL.FTZ R7, R23.reuse, R121 ;  /* 0x0000007917077220 */ /* 0x040fe20000410000 */
[----:B------:R-:W-:Y:S01]  /*39a0*/  FADD.FTZ R125, R126, R125 ;  /* 0x0000007d7e7d7221 */ /* 0x000fe20000010000 */
[----:B------:R-:W-:Y:S01]  /*39b0*/  FMUL.FTZ R23, R23, R4 ;  /* 0x0000000417177220 */ /* 0x000fe20000410000 */
[C---:B------:R-:W-:Y:S01]  /*39c0*/  FFMA.FTZ R5, R22.reuse, R120, -R5 ;  /* 0x0000007816057223 */ /* 0x040fe20000010805 */
[----:B------:R-:W-:Y:S01]  /*39d0*/  FFMA.FTZ R0, R22, R123, -R7 ;  /* 0x0000007b16007223 */ /* 0x000fe20000010807 */
[----:B------:R-:W-:Y:S01]  /*39e0*/  LEA R103, P1, R16, R103, 0x3 ;  /* 0x0000006710677211 */ /* 0x000fe200078218ff */
[----:B------:R-:W-:Y:S01]  /*39f0*/  FFMA.FTZ R23, R22, R125, -R23 ;  /* 0x0000007d16177223 */ /* 0x000fe20000010817 */
[----:B------:R-:W-:Y:S01]  /*3a00*/  LEA R101, P2, R18, R101, 0x3 ;  /* 0x0000006512657211 */ /* 0x000fe200078418ff */
[----:B------:R-:W-:Y:S01]  /*3a10*/  UIADD3 UR5, UPT, UPT, UR5, 0x10, URZ ;  /* 0x0000001005057890 */ /* 0x000fe2000fffe0ff */
[----:B------:R-:W-:Y:S01]  /*3a20*/  LEA R99, P3, R20, R99, 0x3 ;  /* 0x0000006314637211 */ /* 0x000fe200078618ff */
        /* <DEDUP_REMOVED lines=8> */
.L_x_1936:
[----:B------:R-:W-:Y:S01]  /*3ab0*/  BAR.SYNC.DEFER_BLOCKING 0x0 ;  /* 0x0000000000007b1d */ /* 0x000fe20000010000 */
[----:B------:R-:W-:Y:S02]  /*3ac0*/  ISETP.NE.AND P0, PT, R31, RZ, PT ;  /* 0x000000ff1f00720c */ /* 0x000fe40003f05270 */
[----:B------:R-:W-:Y:S02]  /*3ad0*/  F2FP.BF16.F32.PACK_AB R73, R88, R73 ;  /* 0x000000495849723e */ /* 0x000fe400000010ff */
[----:B------:R-:W-:-:S03]  /*3ae0*/  F2FP.BF16.F32.PACK_AB R75, R90, R75 ;  /* 0x0000004b5a4b723e */ /* 0x000fc600000010ff */
[----:B------:R-:W0:Y:S01]  /*3af0*/  LDC.64 R12, c[0x0][0x420] ;  /* 0x00010800ff0c7b82 */ /* 0x000e220000000a00 */
[----:B------:R-:W-:Y:S02]  /*3b00*/  F2FP.BF16.F32.PACK_AB R77, R92, R77 ;  /* 0x0000004d5c4d723e */ /* 0x000fe400000010ff */
[----:B------:R-:W-:Y:S02]  /*3b10*/  F2FP.BF16.F32.PACK_AB R79, R94, R79 ;  /* 0x0000004f5e4f723e */ /* 0x000fe400000010ff */
[----:B------:R-:W-:Y:S02]  /*3b20*/  PRMT R0, R73, 0x7632, R0 ;  /* 0x0000763249007816 */ /* 0x000fe40000000000 */
[----:B------:R-:W-:Y:S01]  /*3b30*/  PRMT R2, R75, 0x7632, R2 ;  /* 0x000076324b027816 */ /* 0x000fe20000000002 */
[----:B------:R-:W1:Y:S01]  /*3b40*/  LDC.64 R14, c[0x0][0x428] ;  /* 0x00010a00ff0e7b82 */ /* 0x000e620000000a00 */
[----:B------:R-:W-:Y:S02]  /*3b50*/  PRMT R3, R77, 0x7632, R3 ;  /* 0x000076324d037816 */ /* 0x000fe40000000003 */
[----:B------:R-:W-:-:S02]  /*3b60*/  PRMT R4, R79, 0x7632, R4 ;  /* 0x000076324f047816 */ /* 0x000fc40000000004 */
[----:B------:R-:W-:Y:S01]  /*3b70*/  IADD3 R59, PT, PT, R59, 0x1, RZ ;  /* 0x000000013b3b7810 */ /* 0x000fe20007ffe0ff */
[----:B------:R-:W-:Y:S04]  /*3b80*/  STS.U16 [R71], R73 ;  /* 0x0000004947007388 */ /* 0x000fe80000000400 */
        /* <DEDUP_REMOVED lines=11> */
[----:B------:R2:W-:Y:S04]  /*3c40*/  LDS.U16 R7, [R61+0xc0] ;  /* 0x0000c0003d077984 */ /* 0x0005e80000000400 */
[----:B------:R-:W-:Y:S04]  /*3c50*/  LDS.U16 R9, [R70+0x100] ;  /* 0x0001000046097984 */ /* 0x000fe80000000400 */
[----:B------:R-:W-:Y:S01]  /*3c60*/  LDS.U16 R69, [R69+0x140] ;  /* 0x0001400045457984 */ /* 0x000fe20000000400 */
[----:B--2---:R-:W-:-:S03]  /*3c70*/  HFMA2 R61, -RZ, RZ, 0, 0 ;  /* 0x00000000ff3d7431 */ /* 0x004fc600000001ff */
[----:B------:R-:W-:Y:S01]  /*3c80*/  LDS.U16 R11, [R68+0x180] ;  /* 0x00018000440b7984 */ /* 0x000fe20000000400 */
[----:B0-----:R-:W-:-:S03]  /*3c90*/  IMAD.WIDE.U32 R2, R12, UR18, R60 ;  /* 0x000000120c027c25 */ /* 0x001fc6000f8e003c */
[----:B------:R-:W-:Y:S01]  /*3ca0*/  LDS.U16 R67, [R67+0x1c0] ;  /* 0x0001c00043437984 */ /* 0x000fe20000000400 */
[----:B------:R-:W-:-:S03]  /*3cb0*/  IMAD R3, R13, UR18, R3 ;  /* 0x000000120d037c24 */ /* 0x000fc6000f8e0203 */
[----:B------:R-:W-:Y:S01]  /*3cc0*/  @!P0 STS [UR4+0x210], R62 ;  /* 0x0002103eff008988 */ /* 0x000fe20008000804 */
[C---:B-1----:R-:W-:Y:S01]  /*3cd0*/  IMAD.WIDE.U32 R2, R28.reuse, R14, R2 ;  /* 0x0000000e1c027225 */ /* 0x042fe200078e0002 */
[----:B------:R-:W-:Y:S03]  /*3ce0*/  BAR.SYNC.DEFER_BLOCKING 0x0 ;  /* 0x0000000000007b1d */ /* 0x000fe60000010000 */
[----:B------:R-:W-:Y:S01]  /*3cf0*/  IMAD R4, R28, R15, R3 ;  /* 0x0000000f1c047224 */ /* 0x000fe200078e0203 */
        /* <DEDUP_REMOVED lines=14> */
[----:B------:R0:W-:Y:S04]  /*3de0*/  @!P3 STG.E.U16 desc[UR16][R2.64+0x100], R9 ;  /* 0x000100090200b986 */ /* 0x0001e8000c101510 */
[----:B------:R0:W-:Y:S04]  /*3df0*/  @!P4 STG.E.U16 desc[UR16][R2.64+0x140], R69 ;  /* 0x000140450200c986 */ /* 0x0001e8000c101510 */
[----:B------:R0:W-:Y:S04]  /*3e00*/  @!P5 STG.E.U16 desc[UR16][R2.64+0x180], R11 ;  /* 0x0001800b0200d986 */ /* 0x0001e8000c101510 */
[----:B------:R0:W-:Y:S04]  /*3e10*/  @!P6 STG.E.U16 desc[UR16][R2.64+0x1c0], R67 ;  /* 0x0001c0430200e986 */ /* 0x0001e8000c101510 */
[----:B------:R0:W-:Y:S01]  /*3e20*/  @!P2 STG.E.U16 desc[UR16][R2.64], R65 ;  /* 0x000000410200a986 */ /* 0x0001e2000c101510 */
[----:B------:R-:W-:-:S03]  /*3e30*/  ISETP.GE.AND P2, PT, R55, R0, PT ;  /* 0x000000003700720c */ /* 0x000fc60003f46270 */
[----:B------:R0:W-:Y:S01]  /*3e40*/  @!P0 STG.E.U16 desc[UR16][R2.64+0x80], R63 ;  /* 0x0000803f02008986 */ /* 0x0001e2000c101510 */
[----:B-1----:R-:W-:-:S03]  /*3e50*/  ISETP.GE.AND P0, PT, R59, UR4, PT ;  /* 0x000000043b007c0c */ /* 0x002fc6000bf06270 */
[----:B------:R0:W-:Y:S01]  /*3e60*/  @!P1 STG.E.U16 desc[UR16][R2.64+0x40], R5 ;  /* 0x0000400502009986 */ /* 0x0001e2000c101510 */
[----:B------:R-:W-:-:S04]  /*3e70*/  IADD3 R40, P1, PT, R40, 0x200, RZ ;  /* 0x0000020028287810 */ /* 0x000fc80007f3e0ff */
[----:B------:R-:W-:Y:S01]  /*3e80*/  IADD3.X R41, PT, PT, RZ, R41, RZ, P1, !PT ;  /* 0x00000029ff297210 */ /* 0x000fe20000ffe4ff */
[----:B------:R0:W-:Y:S01]  /*3e90*/  @!P2 STG.E.U16 desc[UR16][R2.64+0xc0], R7 ;  /* 0x0000c0070200a986 */ /* 0x0001e2000c101510 */
[----:B------:R-:W-:-:S04]  /*3ea0*/  IADD3 R42, P2, PT, R42, 0x200, RZ ;  /* 0x000002002a2a7810 */ /* 0x000fc80007f5e0ff */
[----:B------:R-:W-:Y:S01]  /*3eb0*/  IADD3.X R52, PT, PT, RZ, R52, RZ, P2, !PT ;  /* 0x00000034ff347210 */ /* 0x000fe200017fe4ff */
[----:B------:R-:W-:Y:S08]  /*3ec0*/  @!P0 BRA `(.L_x_1940) ;  /* 0xffffffc400a48947 */ /* 0x000ff0000383ffff */
[----:B------:R-:W-:Y:S05]  /*3ed0*/  EXIT ;  /* 0x000000000000794d */ /* 0x000fea0003800000 */
.L_x_1941:
        /* <DEDUP_REMOVED lines=10> */
.L_x_5046:


//--------------------- .text._Z25selective_scan_fwd_kernelI32Selective_Scan_fwd_kernel_traitsILi32ELi8ELi1ELb0ELb0ELb0ELb1EN3c108BFloat16ENS1_7complexIfEEEEv13SSMParamsBase --------------------------
	.section	.text._Z25selective_scan_fwd_kernelI32Selective_Scan_fwd_kernel_traitsILi32ELi8ELi1ELb0ELb0ELb0ELb1EN3c108BFloat16ENS1_7complexIfEEEEv13SSMParamsBase,"ax",@progbits
	.align	128
        .global         _Z25selective_scan_fwd_kernelI32Selective_Scan_fwd_kernel_traitsILi32ELi8ELi1ELb0ELb0ELb0ELb1EN3c108BFloat16ENS1_7complexIfEEEEv13SSMParamsBase
        .type           _Z25selective_scan_fwd_kernelI32Selective_Scan_fwd_kernel_traitsILi32ELi8ELi1ELb0ELb0ELb0ELb1EN3c108BFloat16ENS1_7complexIfEEEEv13SSMParamsBase,@function
        .size           _Z25selective_scan_fwd_kernelI32Selective_Scan_fwd_kernel_traitsILi32ELi8ELi1ELb0ELb0ELb0ELb1EN3c108BFloat16ENS1_7complexIfEEEEv13SSMParamsBase,(.L_x_5047 - _Z25selective_scan_fwd_kernelI32Selective_Scan_fwd_kernel_traitsILi32ELi8ELi1ELb0ELb0ELb0ELb1EN3c108BFloat16ENS1_7complexIfEEEEv13SSMParamsBase)
        .other          _Z25selective_scan_fwd_kernelI32Selective_Scan_fwd_kernel_traitsILi32ELi8ELi1ELb0ELb0ELb0ELb1EN3c108BFloat16ENS1_7complexIfEEEEv13SSMParamsBase,@"STO_CUDA_ENTRY STV_DEFAULT"
_Z25selective_scan_fwd_kernelI32Selective_Scan_fwd_kernel_traitsILi32ELi8ELi1ELb0ELb0ELb0ELb1EN3c108BFloat16ENS1_7complexIfEEEEv13SSMParamsBase:
.text._Z25selective_scan_fwd_kernelI32Selective_Scan_fwd_kernel_traitsILi32ELi8ELi1ELb0ELb0ELb0ELb1EN3c108BFloat16ENS1_7complexIfEEEEv13SSMParamsBase:
        /* <DEDUP_REMOVED lines=86> */
.L_x_1962:
        /* <DEDUP_REMOVED lines=63> */
[----:B------:R-:W-:Y:S02]  /*0950*/  PRMT R16, RZ, 0x7610, R16 ;  /* 0x00007610ff107816 */ /* 0x000fe40000000010 */
        /* <DEDUP_REMOVED lines=25> */
[----:B--2---:R-:W-:Y:S01]  /*0af0*/  PRMT R15, RZ, 0x7610, R15 ;  /* 0x00007610ff0f7816 */ /* 0x004fe2000000000f */
        /* <DEDUP_REMOVED lines=82> */
.L_x_1943:
[----:B------:R-:W-:Y:S05]  /*1020*/  BSYNC.RECONVERGENT B0 ;  /* 0x0000000000007941 */ /* 0x000fea0003800200 */
.L_x_1942:
        /* <DEDUP_REMOVED lines=35> */
.L_x_1945:
[----:B------:R-:W-:Y:S05]  /*1260*/  BSYNC.RECONVERGENT B0 ;  /* 0x0000000000007941 */ /* 0x000fea0003800200 */
.L_x_1944:
        /* <DEDUP_REMOVED lines=8> */
[----:B------:R-:W-:Y:S01]  /*12f0*/  PRMT R71, RZ, 0x7610, R71 ;  /* 0x00007610ff477816 */ /* 0x000fe20000000047 */
        /* <DEDUP_REMOVED lines=31> */
.L_x_1947:
[----:B------:R-:W-:Y:S05]  /*14f0*/  BSYNC.RECONVERGENT B0 ;  /* 0x0000000000007941 */ /* 0x000fea0003800200 */
.L_x_1946:
        /* <DEDUP_REMOVED lines=32> */
.L_x_1949:
[----:B------:R-:W-:Y:S05]  /*1700*/  BSYNC.RECONVERGENT B0 ;  /* 0x0000000000007941 */ /* 0x000fea0003800200 */
.L_x_1948:
        /* <DEDUP_REMOVED lines=32> */
.L_x_1951:
[----:B------:R-:W-:Y:S05]  /*1910*/  BSYNC.RECONVERGENT B0 ;  /* 0x0000000000007941 */ /* 0x000fea0003800200 */
.L_x_1950:
        /* <DEDUP_REMOVED lines=32> */
.L_x_1953:
[----:B------:R-:W-:Y:S05]  /*1b20*/  BSYNC.RECONVERGENT B0 ;  /* 0x0000000000007941 */ /* 0x000fea0003800200 */
.L_x_1952:
        /* <DEDUP_REMOVED lines=32> */
.L_x_1955:
[----:B------:R-:W-:Y:S05]  /*1d30*/  BSYNC.RECONVERGENT B0 ;  /* 0x0000000000007941 */ /* 0x000fea0003800200 */
.L_x_1954:
        /* <DEDUP_REMOVED lines=32> */
.L_x_1957:
[----:B------:R-:W-:Y:S05]  /*1f40*/  BSYNC.RECONVERGENT B0 ;  /* 0x0000000000007941 */ /* 0x000fea0003800200 */
.L_x_1956:
        /* <DEDUP_REMOVED lines=44> */
.L_x_1961:
[----:B------:R-:W-:Y:S02]  /*2210*/  MOV R4, R99 ;  /* 0x0000006300047202 */ /* 0x000fe40000000f00 */
[----:B------:R-:W-:-:S06]  /*2220*/  MOV R5, R98 ;  /* 0x0000006200057202 */ /* 0x000fcc0000000f00 */
[----:B------:R-:W2:Y:S01]  /*2230*/  LDG.E.64 R4, desc[UR16][R4.64] ;  /* 0x0000001004047981 */ /* 0x000ea2000c1e1b00 */
[-C--:B------:R-:W-:Y:S02]  /*2240*/  ISETP.GE.U32.AND P1, PT, R43, R60.reuse, PT ;  /* 0x0000003c2b00720c */ /* 0x080fe40003f26070 */
[-C--:B------:R-:W-:Y:S02]  /*2250*/  ISETP.GE.U32.AND P3, PT, R39, R60.reuse, PT ;  /* 0x0000003c2700720c */ /* 0x080fe40003f66070 */
[-C--:B------:R-:W-:Y:S02]  /*2260*/  ISETP.GE.U32.AND P0, PT, R44, R60.reuse, PT ;  /* 0x0000003c2c00720c */ /* 0x080fe40003f06070 */
[----:B------:R-:W-:Y:S02]  /*2270*/  FSEL R108, R83, RZ, !P1 ;  /* 0x000000ff536c7208 */ /* 0x000fe40004800000 */
[----:B------:R-:W-:Y:S02]  /*2280*/  ISETP.GE.U32.AND P2, PT, R45, R60, PT ;  /* 0x0000003c2d00720c */ /* 0x000fe40003f46070 */
[----:B------:R-:W-:-:S02]  /*2290*/  FSEL R110, R85, RZ, !P0 ;  /* 0x000000ff556e7208 */ /* 0x000fc40004000000 */
[----:B------:R-:W-:Y:S01]  /*22a0*/  FSEL R114, R87, RZ, !P2 ;  /* 0x000000ff57727208 */ /* 0x000fe20005000000 */
        /* <DEDUP_REMOVED lines=28> */
[----:B------:R-:W1:Y:S02]  /*2470*/  MUFU.EX2 R8, R8 ;  /* 0x0000000800087308 */ /* 0x000e640000000800 */
[----:B------:R-:W-:Y:S02]  /*2480*/  FSEL R106, R13, RZ, !P1 ;  /* 0x000000ff0d6a7208 */ /* 0x000fe40004800000 */
[----:B------:R-:W2:Y:S01]  /*2490*/  MUFU.SIN R107, R24 ;  /* 0x00000018006b7308 */ /* 0x000ea20000000400 */
[C---:B-----5:R-:W-:Y:S01]  /*24a0*/  FMUL.FTZ R11, R0.reuse, R11 ;  /* 0x0000000b000b7220 */ /* 0x060fe20000410000 */
[----:B------:R-:W-:-:S06]  /*24b0*/  FMUL.FTZ R9, R0, R9 ;  /* 0x0000000900097220 */ /* 0x000fcc0000410000 */
[----:B------:R-:W-:Y:S01]  /*24c0*/  MUFU.SIN R23, R12 ;  /* 0x0000000c00177308 */ /* 0x000fe20000000400 */
[----:B------:R-:W-:Y:S01]  /*24d0*/  FMUL.FTZ R0, R5, R96 ;  /* 0x0000006005007220 */ /* 0x000fe20000410000 */
[----:B-1----:R-:W-:Y:S01]  /*24e0*/  FMUL.FTZ R112, R8, R105 ;  /* 0x0000006908707220 */ /* 0x002fe20000410000 */
[----:B------:R-:W-:Y:S02]  /*24f0*/  FSEL R105, R81, RZ, !P3 ;  /* 0x000000ff51697208 */ /* 0x000fe40005800000 */
[----:B------:R-:W-:Y:S02]  /*2500*/  FSEL R118, R11, 1, !P3 ;  /* 0x3f8000000b767808 */ /* 0x000fe40005800000 */
[----:B------:R-:W-:Y:S01]  /*2510*/  FSEL R112, R112, 1, !P2 ;  /* 0x3f80000070707808 */ /* 0x000fe20005000000 */
[----:B------:R1:W-:Y:S08]  /*2520*/  MUFU.COS R25, R12 ;  /* 0x0000000c00197308 */ /* 0x0003f00000000000 */
[----:B------:R-:W2:Y:S01]  /*2530*/  MUFU.EX2 R10, R10 ;  /* 0x0000000a000a7308 */ /* 0x000ea20000000800 */
[----:B-1----:R-:W-:-:S03]  /*2540*/  FMUL.FTZ R12, R5, R90 ;  /* 0x0000005a050c7220 */ /* 0x002fc60000410000 */
[----:B------:R1:W4:Y:S01]  /*2550*/  MUFU.SIN R27, R14 ;  /* 0x0000000e001b7308 */ /* 0x0003220000000400 */
[----:B------:R-:W-:Y:S01]  /*2560*/  FMUL.RZ R26, R12, 0.15915493667125701904 ;  /* 0x3e22f9830c1a7820 */ /* 0x000fe2000040c000 */
[----:B------:R-:W-:-:S06]  /*2570*/  FMUL.FTZ R12, R7, R90 ;  /* 0x0000005a070c7220 */ /* 0x000fcc0000410000 */
[----:B------:R-:W5:Y:S01]  /*2580*/  MUFU.EX2 R6, R6 ;  /* 0x0000000600067308 */ /* 0x000f620000000800 */
[----:B-1----:R-:W-:Y:S01]  /*2590*/  FMUL.FTZ R14, R7, R92 ;  /* 0x0000005c070e7220 */ /* 0x002fe20000410000 */
[----:B--2---:R-:W-:Y:S01]  /*25a0*/  FMUL.FTZ R115, R10, R107 ;  /* 0x0000006b0a737220 */ /* 0x004fe20000410000 */
[----:B------:R-:W-:Y:S01]  /*25b0*/  FSEL R107, R15, 1, !P1 ;  /* 0x3f8000000f6b7808 */ /* 0x000fe20004800000 */
[----:B------:R1:W2:Y:S01]  /*25c0*/  MUFU.COS R109, R24 ;  /* 0x00000018006d7308 */ /* 0x0002a20000000000 */
[----:B------:R-:W-:Y:S01]  /*25d0*/  FMUL.FTZ R7, R7, R96 ;  /* 0x0000006007077220 */ /* 0x000fe20000410000 */
[----:B------:R-:W-:Y:S01]  /*25e0*/  ISETP.GE.U32.AND P1, PT, R46, R60, PT ;  /* 0x0000003c2e00720c */ /* 0x000fe20003f26070 */
[----:B----4-:R-:W-:-:S03]  /*25f0*/  FMUL.FTZ R27, R8, R27 ;  /* 0x0000001b081b7220 */ /* 0x010fc60000410000 */
[----:B------:R-:W-:Y:S02]  /*2600*/  FSEL R115, R115, RZ, !P1 ;  /* 0x000000ff73737208 */ /* 0x000fe40004800000 */
[----:B------:R-:W4:Y:S01]  /*2610*/  MUFU.SIN R111, R26 ;  /* 0x0000001a006f7308 */ /* 0x000f220000000400 */
[----:B-1----:R-:W-:Y:S01]  /*2620*/  FMUL.RZ R24, R0, 0.15915493667125701904 ;  /* 0x3e22f98300187820 */ /* 0x002fe2000040c000 */
[CC--:B------:R-:W-:Y:S01]  /*2630*/  FMUL.FTZ R0, R105.reuse, R106.reuse ;  /* 0x0000006a69007220 */ /* 0x0c0fe20000410000 */
[C---:B-----5:R-:W-:Y:S01]  /*2640*/  FMUL.FTZ R25, R6.reuse, R25 ;  /* 0x0000001906197220 */ /* 0x060fe20000410000 */
[----:B------:R-:W-:Y:S01]  /*2650*/  FMUL.FTZ R23, R6, R23 ;  /* 0x0000001706177220 */ /* 0x000fe20000410000 */
[----:B------:R-:W-:Y:S01]  /*2660*/  FMUL.FTZ R6, RZ, R106 ;  /* 0x0000006aff067220 */ /* 0x000fe20000410000 */
[-C--:B------:R-:W-:Y:S02]  /*2670*/  FFMA.FTZ R8, RZ, R107.reuse, R0 ;  /* 0x0000006bff087223 */ /* 0x080fe40000010000 */
[----:B------:R-:W4:Y:S01]  /*2680*/  MUFU.EX2 R12, R12 ;  /* 0x0000000c000c7308 */ /* 0x000f220000000800 */
[----:B------:R-:W-:Y:S01]  /*2690*/  FFMA.FTZ R13, R105, R107, -R6 ;  /* 0x0000006b690d7223 */ /* 0x000fe20000010806 */
[----:B--2---:R-:W-:Y:S01]  /*26a0*/  FMUL.FTZ R116, R10, R109 ;  /* 0x0000006d0a747220 */ /* 0x004fe20000410000 */
[----:B------:R-:W-:Y:S01]  /*26b0*/  FSEL R109, R23, RZ, !P0 ;  /* 0x000000ff176d7208 */ /* 0x000fe20004000000 */
[----:B------:R-:W-:Y:S01]  /*26c0*/  FADD.FTZ R8, RZ, R8 ;  /* 0x00000008ff087221 */ /* 0x000fe20000010000 */
[----:B------:R-:W-:Y:S01]  /*26d0*/  FADD.FTZ R13, R108, R13 ;  /* 0x0000000d6c0d7221 */ /* 0x000fe20000010000 */
[----:B------:R-:W-:Y:S01]  /*26e0*/  FSEL R0, R25, 1, !P0 ;  /* 0x3f80000019007808 */ /* 0x000fe20004000000 */
[----:B------:R-:W1:Y:S01]  /*26f0*/  MUFU.COS R113, R26 ;  /* 0x0000001a00717308 */ /* 0x000e620000000000 */
[C---:B------:R-:W-:Y:S01]  /*2700*/  FMUL.FTZ R10, R109.reuse, R8 ;  /* 0x000000086d0a7220 */ /* 0x040fe20000410000 */
[----:B------:R-:W-:Y:S01]  /*2710*/  FMUL.FTZ R15, R109, R13 ;  /* 0x0000000d6d0f7220 */ /* 0x000fe20000410000 */
[----:B------:R-:W-:-:S02]  /*2720*/  FSEL R116, R116, 1, !P1 ;  /* 0x3f80000074747808 */ /* 0x000fc40004800000 */
[C---:B------:R-:W-:Y:S01]  /*2730*/  FFMA.FTZ R13, R0.reuse, R13, -R10 ;  /* 0x0000000d000d7223 */ /* 0x040fe2000001080a */
[----:B------:R-:W-:Y:S01]  /*2740*/  FFMA.FTZ R15, R0, R8, R15 ;  /* 0x00000008000f7223 */ /* 0x000fe2000001000f */
[----:B----4-:R-:W-:Y:S01]  /*2750*/  FMUL.FTZ R117, R12, R111 ;  /* 0x0000006f0c757220 */ /* 0x010fe20000410000 */
[----:B------:R-:W-:Y:S01]  /*2760*/  FSEL R111, R27, RZ, !P2 ;  /* 0x000000ff1b6f7208 */ /* 0x000fe20005000000 */
[----:B------:R-:W-:Y:S01]  /*2770*/  FADD.FTZ R13, R110, R13 ;  /* 0x0000000d6e0d7221 */ /* 0x000fe20000010000 */
[----:B------:R-:W2:Y:S01]  /*2780*/  MUFU.COS R6, R24 ;  /* 0x0000001800067308 */ /* 0x000ea20000000000 */
[----:B------:R-:W-:Y:S01]  /*2790*/  FADD.FTZ R15, RZ, R15 ;  /* 0x0000000fff0f7221 */ /* 0x000fe20000010000 */
[-C--:B------:R-:W-:Y:S01]  /*27a0*/  ISETP.GE.U32.AND P0, PT, R47, R60.reuse, PT ;  /* 0x0000003c2f00720c */ /* 0x080fe20003f06070 */
[C---:B------:R-:W-:Y:S02]  /*27b0*/  FMUL.FTZ R8, R111.reuse, R13 ;  /* 0x0000000d6f087220 */ /* 0x040fe40000410000 */
[-C--:B------:R-:W-:Y:S01]  /*27c0*/  FMUL.FTZ R23, R111, R15.reuse ;  /* 0x0000000f6f177220 */ /* 0x080fe20000410000 */
[----:B------:R-:W-:Y:S01]  /*27d0*/  FSEL R117, R117, RZ, !P0 ;  /* 0x000000ff75757208 */ /* 0x000fe20004000000 */
[C---:B------:R-:W-:Y:S01]  /*27e0*/  FFMA.FTZ R8, R112.reuse, R15, R8 ;  /* 0x0000000f70087223 */ /* 0x040fe20000010008 */
[----:B------:R-:W-:Y:S01]  /*27f0*/  MUFU.SIN R119, R22 ;  /* 0x0000001600777308 */ /* 0x000fe20000000400 */
[----:B------:R-:W-:Y:S01]  /*2800*/  FFMA.FTZ R23, R112, R13, -R23 ;  /* 0x0000000d70177223 */ /* 0x000fe20000010817 */
[----:B-1----:R-:W-:Y:S01]  /*2810*/  FMUL.FTZ R120, R12, R113 ;  /* 0x000000710c787220 */ /* 0x002fe20000410000 */
[----:B------:R-:W-:Y:S01]  /*2820*/  FADD.FTZ R8, RZ, R8 ;  /* 0x00000008ff087221 */ /* 0x000fe20000010000 */
[----:B------:R-:W-:Y:S01]  /*2830*/  FSEL R113, R89, RZ, !P1 ;  /* 0x000000ff59717208 */ /* 0x000fe20004800000 */
[----:B------:R-:W-:Y:S01]  /*2840*/  FADD.FTZ R23, R114, R23 ;  /* 0x0000001772177221 */ /* 0x000fe20000010000 */
[----:B------:R-:W-:Y:S01]  /*2850*/  ISETP.GE.U32.AND P1, PT, R48, R60, PT ;  /* 0x0000003c3000720c */ /* 0x000fe20003f26070 */
[C---:B------:R-:W-:Y:S01]  /*2860*/  FMUL.FTZ R11, R115.reuse, R8 ;  /* 0x00000008730b7220 */ /* 0x040fe20000410000 */
[----:B------:R-:W1:Y:S01]  /*2870*/  MUFU.SIN R4, R24 ;  /* 0x0000001800047308 */ /* 0x000e620000000400 */
[----:B------:R-:W-:Y:S01]  /*2880*/  FMUL.FTZ R13, R115, R23 ;  /* 0x00000017730d7220 */ /* 0x000fe20000410000 */
[----:B------:R-:W-:-:S02]  /*2890*/  FSEL R120, R120, 1, !P0 ;  /* 0x3f80000078787808 */ /* 0x000fc40004000000 */
[----:B------:R-:W-:Y:S01]  /*28a0*/  FSEL R121, R91, RZ, !P0 ;  /* 0x000000ff5b797208 */ /* 0x000fe20004000000 */
[----:B------:R-:W-:Y:S01]  /*28b0*/  FFMA.FTZ R13, R116, R8, R13 ;  /* 0x00000008740d7223 */ /* 0x000fe2000001000d */
[----:B------:R-:W-:Y:S02]  /*28c0*/  ISETP.GE.U32.AND P0, PT, R50, R60, PT ;  /* 0x0000003c3200720c */ /* 0x000fe40003f06070 */
[----:B------:R-:W2:Y:S01]  /*28d0*/  MUFU.EX2 R7, R7 ;  /* 0x0000000700077308 */ /* 0x000ea20000000800 */
[----:B------:R-:W-:Y:S01]  /*28e0*/  FADD.FTZ R13, RZ, R13 ;  /* 0x0000000dff0d7221 */ /* 0x000fe20000010000 */
[----:B------:R-:W-:Y:S02]  /*28f0*/  FSEL R124, R93, RZ, !P1 ;  /* 0x000000ff5d7c7208 */ /* 0x000fe40004800000 */
[----:B------:R-:W4:Y:S04]  /*2900*/  MUFU.EX2 R14, R14 ;  /* 0x0000000e000e7308 */ /* 0x000f280000000800 */
[----:B------:R-:W5:Y:S01]  /*2910*/  MUFU.COS R5, R22 ;  /* 0x0000001600057308 */ /* 0x000f620000000000 */
[C---:B--2---:R-:W-:Y:S01]  /*2920*/  FMUL.FTZ R126, R7.reuse, R6 ;  /* 0x00000006077e7220 */ /* 0x044fe20000410000 */
[----:B------:R-:W-:Y:S01]  /*2930*/  FFMA.FTZ R6, R116, R23, -R11 ;  /* 0x0000001774067223 */ /* 0x000fe2000001080b */
[----:B-1----:R-:W-:Y:S01]  /*2940*/  FMUL.FTZ R125, R7, R4 ;  /* 0x00000004077d7220 */ /* 0x002fe20000410000 */
[----:B------:R-:W-:Y:S01]  /*2950*/  FMUL.FTZ R4, R118, R106 ;  /* 0x0000006a76047220 */ /* 0x000fe20000410000 */
[----:B----4-:R-:W-:Y:S01]  /*2960*/  FMUL.FTZ R122, R14, R119 ;  /* 0x000000770e7a7220 */ /* 0x010fe20000410000 */
[----:B------:R-:W-:Y:S01]  /*2970*/  FSEL R119, R9, RZ, !P3 ;  /* 0x000000ff09777208 */ /* 0x000fe20005800000 */
[----:B------:R-:W-:Y:S01]  /*2980*/  FADD.FTZ R6, R113, R6 ;  /* 0x0000000671067221 */ /* 0x000fe20000010000 */
[----:B------:R-:W-:-:S02]  /*2990*/  FMUL.FTZ R11, R117, R13 ;  /* 0x0000000d750b7220 */ /* 0x000fc40000410000 */
[----:B------:R-:W-:Y:S01]  /*29a0*/  FSEL R122, R122, RZ, !P1 ;  /* 0x000000ff7a7a7208 */ /* 0x000fe20004800000 */
[C---:B------:R-:W-:Y:S01]  /*29b0*/  FMUL.FTZ R7, R119.reuse, R106 ;  /* 0x0000006a77077220 */ /* 0x040fe20000410000 */
[----:B------:R-:W-:Y:S01]  /*29c0*/  FFMA.FTZ R4, R119, R107, R4 ;  /* 0x0000006b77047223 */ /* 0x000fe20000010004 */
[----:B------:R-:W-:Y:S01]  /*29d0*/  FMUL.FTZ R15, R117, R6 ;  /* 0x00000006750f7220 */ /* 0x000fe20000410000 */
[----:B-----5:R-:W-:Y:S01]  /*29e0*/  FMUL.FTZ R5, R14, R5 ;  /* 0x000000050e057220 */ /* 0x020fe20000410000 */
[----:B------:R-:W-:Y:S01]  /*29f0*/  FFMA.FTZ R7, R118, R107, -R7 ;  /* 0x0000006b76077223 */ /* 0x000fe20000010807 */
[----:B------:R-:W-:Y:S01]  /*2a00*/  FMUL.FTZ R9, R109, R4 ;  /* 0x000000046d097220 */ /* 0x000fe20000410000 */
[C---:B------:R-:W-:Y:S01]  /*2a10*/  FFMA.FTZ R15, R120.reuse, R13, R15 ;  /* 0x0000000d780f7223 */ /* 0x040fe2000001000f */
[----:B------:R-:W-:Y:S01]  /*2a20*/  FFMA.FTZ R6, R120, R6, -R11 ;  /* 0x0000000678067223 */ /* 0x000fe2000001080b */
[----:B------:R-:W-:Y:S01]  /*2a30*/  FSEL R123, R5, 1, !P1 ;  /* 0x3f800000057b7808 */ /* 0x000fe20004800000 */
[-C--:B------:R-:W-:Y:S01]  /*2a40*/  FFMA.FTZ R9, R0, R7.reuse, -R9 ;  /* 0x0000000700097223 */ /* 0x080fe20000010809 */
[----:B------:R-:W-:Y:S01]  /*2a50*/  FADD.FTZ R15, RZ, R15 ;  /* 0x0000000fff0f7221 */ /* 0x000fe20000010000 */
[----:B------:R-:W-:Y:S01]  /*2a60*/  FMUL.FTZ R7, R109, R7 ;  /* 0x000000076d077220 */ /* 0x000fe20000410000 */
[----:B------:R-:W-:-:S02]  /*2a70*/  FADD.FTZ R6, R121, R6 ;  /* 0x0000000679067221 */ /* 0x000fc40000010000 */
[----:B------:R-:W-:Y:S01]  /*2a80*/  FMUL.FTZ R10, R122, R15 ;  /* 0x0000000f7a0a7220 */ /* 0x000fe20000410000 */
[----:B------:R-:W-:Y:S01]  /*2a90*/  FFMA.FTZ R7, R0, R4, R7 ;  /* 0x0000000400077223 */ /* 0x000fe20000010007 */
[----:B------:R-:W-:Y:S01]  /*2aa0*/  FMUL.FTZ R4, R111, R9 ;  /* 0x000000096f047220 */ /* 0x000fe20000410000 */
[-C--:B------:R-:W-:Y:S01]  /*2ab0*/  FMUL.FTZ R12, R122, R6.reuse ;  /* 0x000000067a0c7220 */ /* 0x080fe20000410000 */
[----:B------:R-:W-:Y:S01]  /*2ac0*/  FFMA.FTZ R11, R123, R6, -R10 ;  /* 0x000000067b0b7223 */ /* 0x000fe2000001080a */
[-C--:B------:R-:W-:Y:S01]  /*2ad0*/  FMUL.FTZ R5, R111, R7.reuse ;  /* 0x000000076f057220 */ /* 0x080fe20000410000 */
[----:B------:R-:W-:Y:S01]  /*2ae0*/  FFMA.FTZ R8, R112, R7, R4 ;  /* 0x0000000770087223 */ /* 0x000fe20000010004 */
[----:B------:R-:W-:Y:S01]  /*2af0*/  MOV R6, R101 ;  /* 0x0000006500067202 */ /* 0x000fe20000000f00 */
[----:B------:R-:W-:Y:S01]  /*2b00*/  FFMA.FTZ R12, R123, R15, R12 ;  /* 0x0000000f7b0c7223 */ /* 0x000fe2000001000c */
[----:B------:R-:W-:Y:S01]  /*2b10*/  MOV R7, R100 ;  /* 0x0000006400077202 */ /* 0x000fe20000000f00 */
[----:B------:R-:W-:Y:S01]  /*2b20*/  FADD.FTZ R10, R124, R11 ;  /* 0x0000000b7c0a7221 */ /* 0x000fe20000010000 */
[----:B------:R-:W-:Y:S01]  /*2b30*/  FSEL R125, R125, RZ, !P0 ;  /* 0x000000ff7d7d7208 */ /* 0x000fe20004000000 */
[----:B------:R-:W-:Y:S01]  /*2b40*/  FFMA.FTZ R9, R112, R9, -R5 ;  /* 0x0000000970097223 */ /* 0x000fe20000010805 */
[----:B------:R-:W-:Y:S01]  /*2b50*/  FSEL R126, R126, 1, !P0 ;  /* 0x3f8000007e7e7808 */ /* 0x000fe20004000000 */
[----:B------:R1:W2:Y:S01]  /*2b60*/  LDG.E.64 R22, desc[UR16][R6.64] ;  /* 0x0000001006167981 */ /* 0x0002a2000c1e1b00 */
[----:B------:R-:W-:Y:S01]  /*2b70*/  FADD.FTZ R12, RZ, R12 ;  /* 0x0000000cff0c7221 */ /* 0x000fe20000010000 */
[----:B------:R-:W-:Y:S01]  /*2b80*/  FMUL.FTZ R15, R125, R10 ;  /* 0x0000000a7d0f7220 */ /* 0x000fe20000410000 */
[----:B------:R-:W-:Y:S01]  /*2b90*/  MOV R4, R103 ;  /* 0x0000006700047202 */ /* 0x000fe20000000f00 */
[-C--:B------:R-:W-:Y:S01]  /*2ba0*/  FMUL.FTZ R11, R115, R9.reuse ;  /* 0x00000009730b7220 */ /* 0x080fe20000410000 */
[----:B------:R-:W-:Y:S01]  /*2bb0*/  MOV R5, R102 ;  /* 0x0000006600057202 */ /* 0x000fe20000000f00 */
[-C--:B------:R-:W-:Y:S01]  /*2bc0*/  FMUL.FTZ R13, R125, R12.reuse ;  /* 0x0000000c7d0d7220 */ /* 0x080fe20000410000 */
[----:B------:R-:W-:Y:S01]  /*2bd0*/  FFMA.FTZ R15, R126, R12, R15 ;  /* 0x0000000c7e0f7223 */ /* 0x000fe2000001000f */
[----:B-1----:R-:W-:Y:S01]  /*2be0*/  FMUL.FTZ R7, R115, R8 ;  /* 0x0000000873077220 */ /* 0x002fe20000410000 */
[----:B------:R-:W-:Y:S01]  /*2bf0*/  FSEL R127, R95, RZ, !P0 ;  /* 0x000000ff5f7f7208 */ /* 0x000fe20004000000 */
[----:B------:R1:W2:Y:S02]  /*2c00*/  LDG.E.64 R24, desc[UR16][R4.64] ;  /* 0x0000001004187981 */ /* 0x0002a4000c1e1b00 */
[----:B------:R-:W-:Y:S01]  /*2c10*/  FFMA.FTZ R7, R116, R9, -R7 ;  /* 0x0000000974077223 */ /* 0x000fe20000010807 */
[----:B------:R-:W-:Y:S01]  /*2c20*/  FFMA.FTZ R10, R126, R10, -R13 ;  /* 0x0000000a7e0a7223 */ /* 0x000fe2000001080d */
[----:B------:R-:W-:Y:S01]  /*2c30*/  FFMA.FTZ R11, R116, R8, R11 ;  /* 0x00000008740b7223 */ /* 0x000fe2000001000b */
[----:B------:R-:W-:-:S02]  /*2c40*/  FADD.FTZ R128, RZ, R15 ;  /* 0x0000000fff807221 */ /* 0x000fc40000010000 */
[----:B------:R-:W-:Y:S01]  /*2c50*/  FADD.FTZ R129, R127, R10 ;  /* 0x0000000a7f817221 */ /* 0x000fe20000010000 */
[C---:B-1----:R-:W-:Y:S01]  /*2c60*/  FMUL.FTZ R4, R117.reuse, R7 ;  /* 0x0000000775047220 */ /* 0x042fe20000410000 */
[-C--:B------:R-:W-:Y:S01]  /*2c70*/  FMUL.FTZ R5, R117, R11.reuse ;  /* 0x0000000b75057220 */ /* 0x080fe20000410000 */
[----:B------:R-:W1:Y:S02]  /*2c80*/  SHFL.UP PT, R9, R128, 0x1, RZ ;  /* 0x0420000080097989 */ /* 0x000e6400000e00ff */
[C---:B------:R-:W-:Y:S01]  /*2c90*/  FFMA.FTZ R4, R120.reuse, R11, R4 ;  /* 0x0000000b78047223 */ /* 0x040fe20000010004 */
[----:B------:R-:W-:Y:S02]  /*2ca0*/  FFMA.FTZ R5, R120, R7, -R5 ;  /* 0x0000000778057223 */ /* 0x000fe40000010805 */
[----:B------:R-:W4:Y:S01]  /*2cb0*/  SHFL.UP PT, R7, R129, 0x1, RZ ;  /* 0x0420000081077989 */ /* 0x000f2200000e00ff */
        /* <DEDUP_REMOVED lines=9> */
[----:B------:R-:W5:Y:S01]  /*2d50*/  SHFL.UP PT, R5, R130, 0x1, RZ ;  /* 0x0420000082057989 */ /* 0x000f6200000e00ff */
[----:B-1----:R-:W-:-:S03]  /*2d60*/  FMUL.FTZ R11, R131, R9 ;  /* 0x00000009830b7220 */ /* 0x002fc60000410000 */
[----:B------:R-:W1:Y:S01]  /*2d70*/  SHFL.UP PT, R4, R131, 0x1, RZ ;  /* 0x0420000083047989 */ /* 0x000e6200000e00ff */
[C---:B------:R-:W-:Y:S01]  /*2d80*/  FMUL.FTZ R6, R130.reuse, R9 ;  /* 0x0000000982067220 */ /* 0x040fe20000410000 */
[----:B----4-:R-:W-:-:S03]  /*2d90*/  FFMA.FTZ R11, R130, R7, R11 ;  /* 0x00000007820b7223 */ /* 0x010fc6000001000b */
[----:B------:R-:W-:Y:S01]  /*2da0*/  FFMA.FTZ R6, R131, R7, -R6 ;  /* 0x0000000783067223 */ /* 0x000fe20000010806 */
[----:B------:R-:W-:-:S03]  /*2db0*/  @P1 FADD.FTZ R128, R128, R11 ;  /* 0x0000000b80801221 */ /* 0x000fc60000010000 */
[----:B------:R-:W-:Y:S02]  /*2dc0*/  @P1 FADD.FTZ R129, R129, R6 ;  /* 0x0000000681811221 */ /* 0x000fe40000010000 */
[----:B------:R-:W4:Y:S04]  /*2dd0*/  SHFL.UP PT, R9, R128, 0x2, RZ ;  /* 0x0440000080097989 */ /* 0x000f2800000e00ff */
[----:B------:R-:W3:Y:S01]  /*2de0*/  SHFL.UP PT, R8, R129, 0x2, RZ ;  /* 0x0440000081087989 */ /* 0x000ee200000e00ff */
[-C--:B-----5:R-:W-:Y:S01]  /*2df0*/  FMUL.FTZ R7, R131, R5.reuse ;  /* 0x0000000583077220 */ /* 0x0a0fe20000410000 */
[----:B------:R-:W-:-:S03]  /*2e00*/  FMUL.FTZ R6, R130, R5 ;  /* 0x0000000582067220 */ /* 0x000fc60000410000 */
[-C--:B-1----:R-:W-:Y:S01]  /*2e10*/  @P1 FFMA.FTZ R130, R130, R4.reuse, R7 ;  /* 0x0000000482821223 */ /* 0x082fe20000010007 */
[----:B------:R-:W-:Y:S01]  /*2e20*/  @P1 FFMA.FTZ R131, R131, R4, -R6 ;  /* 0x0000000483831223 */ /* 0x000fe20000010806 */
[----:B------:R-:W-:-:S03]  /*2e30*/  ISETP.GE.AND P0, PT, R80, 0x2, PT ;  /* 0x000000025000780c */ /* 0x000fc60003f06270 */
[----:B------:R-:W1:Y:S04]  /*2e40*/  SHFL.UP PT, R5, R130, 0x2, RZ ;  /* 0x0440000082057989 */ /* 0x000e6800000e00ff */
[----:B------:R-:W5:Y:S01]  /*2e50*/  SHFL.UP PT, R4, R131, 0x2, RZ ;  /* 0x0440000083047989 */ /* 0x000f6200000e00ff */
[-C--:B----4-:R-:W-:Y:S01]  /*2e60*/  FMUL.FTZ R7, R131, R9.reuse ;  /* 0x0000000983077220 */ /* 0x090fe20000410000 */
[----:B------:R-:W-:-:S03]  /*2e70*/  FMUL.FTZ R6, R130, R9 ;  /* 0x0000000982067220 */ /* 0x000fc60000410000 */
[-C--:B---3--:R-:W-:Y:S01]  /*2e80*/  FFMA.FTZ R7, R130, R8.reuse, R7 ;  /* 0x0000000882077223 */ /* 0x088fe20000010007 */
[----:B------:R-:W-:-:S03]  /*2e90*/  FFMA.FTZ R6, R131, R8, -R6 ;  /* 0x0000000883067223 */ /* 0x000fc60000010806 */
[----:B------:R-:W-:Y:S01]  /*2ea0*/  @P0 FADD.FTZ R128, R128, R7 ;  /* 0x0000000780800221 */ /* 0x000fe20000010000 */
[----:B------:R-:W-:-:S04]  /*2eb0*/  @P0 FADD.FTZ R129, R129, R6 ;  /* 0x0000000681810221 */ /* 0x000fc80000010000 */
[----:B------:R-:W3:Y:S04]  /*2ec0*/  SHFL.UP PT, R9, R128, 0x4, RZ ;  /* 0x0480000080097989 */ /* 0x000ee800000e00ff */
[----:B------:R-:W4:Y:S01]  /*2ed0*/  SHFL.UP PT, R8, R129, 0x4, RZ ;  /* 0x0480000081087989 */ /* 0x000f2200000e00ff */
[-C--:B-1----:R-:W-:Y:S01]  /*2ee0*/  FMUL.FTZ R7, R131, R5.reuse ;  /* 0x0000000583077220 */ /* 0x082fe20000410000 */
[----:B------:R-:W-:-:S03]  /*2ef0*/  FMUL.FTZ R6, R130, R5 ;  /* 0x0000000582067220 */ /* 0x000fc60000410000 */
[-C--:B-----5:R-:W-:Y:S01]  /*2f00*/  @P0 FFMA.FTZ R130, R130, R4.reuse, R7 ;  /* 0x0000000482820223 */ /* 0x0a0fe20000010007 */
[----:B------:R-:W-:-:S04]  /*2f10*/  @P0 FFMA.FTZ R131, R131, R4, -R6 ;  /* 0x0000000483830223 */ /* 0x000fc80000010806 */
[----:B------:R-:W1:Y:S01]  /*2f20*/  SHFL.UP PT, R5, R130, 0x4, RZ ;  /* 0x0480000082057989 */ /* 0x000e6200000e00ff */
[----:B------:R-:W-:-:S03]  /*2f30*/  ISETP.GE.AND P0, PT, R80, 0x4, PT ;  /* 0x000000045000780c */ /* 0x000fc60003f06270 */
[----:B------:R-:W5:Y:S01]  /*2f40*/  SHFL.UP PT, R4, R131, 0x4, RZ ;  /* 0x0480000083047989 */ /* 0x000f6200000e00ff */
[-C--:B---3--:R-:W-:Y:S01]  /*2f50*/  FMUL.FTZ R7, R131, R9.reuse ;  /* 0x0000000983077220 */ /* 0x088fe20000410000 */
[----:B------:R-:W-:-:S03]  /*2f60*/  FMUL.FTZ R6, R130, R9 ;  /* 0x0000000982067220 */ /* 0x000fc60000410000 */
[-C--:B----4-:R-:W-:Y:S01]  /*2f70*/  FFMA.FTZ R7, R130, R8.reuse, R7 ;  /* 0x0000000882077223 */ /* 0x090fe20000010007 */
[----:B------:R-:W-:-:S04]  /*2f80*/  FFMA.FTZ R6, R131, R8, -R6 ;  /* 0x0000000883067223 */ /* 0x000fc80000010806 */
[----:B------:R-:W-:Y:S01]  /*2f90*/  @P0 FADD.FTZ R128, R128, R7 ;  /* 0x0000000780800221 */ /* 0x000fe20000010000 */
[----:B------:R-:W-:-:S04]  /*2fa0*/  @P0 FADD.FTZ R129, R129, R6 ;  /* 0x0000000681810221 */ /* 0x000fc80000010000 */
[----:B------:R-:W3:Y:S01]  /*2fb0*/  SHFL.UP PT, R9, R128, 0x8, RZ ;  /* 0x0500000080097989 */ /* 0x000ee200000e00ff */
[CC--:B-1----:R-:W-:Y:S01]  /*2fc0*/  FMUL.FTZ R7, R131.reuse, R5.reuse ;  /* 0x0000000583077220 */ /* 0x0c2fe20000410000 */
[C---:B------:R-:W-:Y:S02]  /*2fd0*/  FMUL.FTZ R6, R130.reuse, R5 ;  /* 0x0000000582067220 */ /* 0x040fe40000410000 */
[----:B------:R-:W1:Y:S01]  /*2fe0*/  SHFL.UP PT, R8, R129, 0x8, RZ ;  /* 0x0500000081087989 */ /* 0x000e6200000e00ff */
[-C--:B-----5:R-:W-:Y:S01]  /*2ff0*/  @P0 FFMA.FTZ R130, R130, R4.reuse, R7 ;  /* 0x0000000482820223 */ /* 0x0a0fe20000010007 */
        /* <DEDUP_REMOVED lines=82> */
[-C--:B--2---:R-:W-:Y:S01]  /*3520*/  FMUL.FTZ R15, R23, R25.reuse ;  /* 0x00000019170f7220 */ /* 0x084fe20000410000 */
[C---:B------:R-:W-:Y:S01]  /*3530*/  FMUL.FTZ R0, R22.reuse, R25 ;  /* 0x0000001916007220 */ /* 0x040fe20000410000 */
[C---:B------:R-:W-:Y:S01]  /*3540*/  FMUL.FTZ R25, R111.reuse, R14 ;  /* 0x0000000e6f197220 */ /* 0x040fe20000410000 */
[----:B------:R-:W-:Y:S01]  /*3550*/  FMUL.FTZ R111, R111, R110 ;  /* 0x0000006e6f6f7220 */ /* 0x000fe20000410000 */
[----:B------:R-:W-:Y:S01]  /*3560*/  FFMA.FTZ R22, R22, R24, -R15 ;  /* 0x0000001816167223 */ /* 0x000fe2000001080f */
[----:B------:R-:W-:Y:S02]  /*3570*/  FMUL.FTZ R15, R5, R11 ;  /* 0x0000000b050f7220 */ /* 0x000fe40000410000 */
[C---:B------:R-:W-:Y:S01]  /*3580*/  FFMA.FTZ R111, R112.reuse, R14, R111 ;  /* 0x0000000e706f7223 */ /* 0x040fe2000001006f */
[----:B------:R-:W-:Y:S01]  /*3590*/  FFMA.FTZ R105, R112, R110, -R25 ;  /* 0x0000006e70697223 */ /* 0x000fe20000010819 */
[----:B------:R-:W-:-:S02]  /*35a0*/  ISETP.NE.AND P0, PT, R31, RZ, PT ;  /* 0x000000ff1f00720c */ /* 0x000fc40003f05270 */
[----:B------:R-:W-:Y:S01]  /*35b0*/  FADD.FTZ R12, RZ, R111 ;  /* 0x0000006fff0c7221 */ /* 0x000fe20000010000 */
[----:B------:R-:W-:Y:S01]  /*35c0*/  FFMA.FTZ R23, R23, R24, R0 ;  /* 0x0000001817177223 */ /* 0x000fe20000010000 */
[-C--:B------:R-:W-:Y:S01]  /*35d0*/  FFMA.FTZ R25, R4, R10.reuse, -R15 ;  /* 0x0000000a04197223 */ /* 0x080fe2000001080f */
[C---:B------:R-:W-:Y:S01]  /*35e0*/  FMUL.FTZ R27, R5.reuse, R10 ;  /* 0x0000000a051b7220 */ /* 0x040fe20000410000 */
[CC--:B------:R-:W-:Y:S01]  /*35f0*/  FMUL.FTZ R15, R5.reuse, R9.reuse ;  /* 0x00000009050f7220 */ /* 0x0c0fe20000410000 */
[----:B------:R-:W-:Y:S01]  /*3600*/  FMUL.FTZ R0, R5, R8 ;  /* 0x0000000805007220 */ /* 0x000fe20000410000 */
[----:B------:R-:W-:Y:S01]  /*3610*/  FADD.FTZ R114, R114, R105 ;  /* 0x0000006972727221 */ /* 0x000fe20000010000 */
[C---:B------:R-:W-:Y:S02]  /*3620*/  FMUL.FTZ R5, R115.reuse, R12 ;  /* 0x0000000c73057220 */ /* 0x040fe40000410000 */
[----:B------:R-:W-:Y:S01]  /*3630*/  FFMA.FTZ R9, R4, R9, R0 ;  /* 0x0000000904097223 */ /* 0x000fe20000010000 */
[-C--:B------:R-:W-:Y:S01]  /*3640*/  FMUL.FTZ R115, R115, R114.reuse ;  /* 0x0000007273737220 */ /* 0x080fe20000410000 */
[----:B------:R-:W-:Y:S01]  /*3650*/  FFMA.FTZ R0, R116, R114, -R5 ;  /* 0x0000007274007223 */ /* 0x000fe20000010805 */
[C---:B------:R-:W-:Y:S01]  /*3660*/  FFMA.FTZ R8, R4.reuse, R8, -R15 ;  /* 0x0000000804087223 */ /* 0x040fe2000001080f */
        /* <DEDUP_REMOVED lines=18> */
.L_x_1960:
[----:B------:R-:W-:Y:S05]  /*3790*/  BSYNC.RECONVERGENT B0 ;  /* 0x0000000000007941 */ /* 0x000fea0003800200 */
.L_x_1959:
        /* <DEDUP_REMOVED lines=10> */
[----:B------:R-:W-:Y:S01]  /*3840*/  IADD3 R104, PT, PT, R104, 0x1, RZ ;  /* 0x0000000168687810 */ /* 0x000fe20007ffe0ff */
[----:B------:R-:W-:Y:S01]  /*3850*/  FFMA.FTZ R79, R4, 2, R79 ;  /* 0x40000000044f7823 */ /* 0x000fe2000001004f */
[-C--:B------:R-:W-:Y:S01]  /*3860*/  FMUL.FTZ R122, R122, R121.reuse ;  /* 0x000000797a7a7220 */ /* 0x080fe20000410000 */
[----:B------:R-:W-:Y:S01]  /*3870*/  FFMA.FTZ R5, R123, R121, -R0 ;  /* 0x000000797b057223 */ /* 0x000fe20000010800 */
[----:B------:R-:W-:Y:S01]  /*3880*/  FFMA.FTZ R74, R7, 2, R74 ;  /* 0x40000000074a7823 */ /* 0x000fe2000001004a */
[----:B------:R-:W-:Y:S01]  /*3890*/  ISETP.NE.AND P0, PT, R104, RZ, PT ;  /* 0x000000ff6800720c */ /* 0x000fe20003f05270 */
[-C--:B------:R-:W-:Y:S01]  /*38a0*/  FFMA.FTZ R122, R123, R15.reuse, R122 ;  /* 0x0000000f7b7a7223 */ /* 0x080fe2000001007a */
[----:B------:R-:W-:Y:S01]  /*38b0*/  FADD.FTZ R124, R124, R5 ;  /* 0x000000057c7c7221 */ /* 0x000fe20000010000 */
[C---:B------:R-:W-:Y:S01]  /*38c0*/  FMUL.FTZ R7, R23.reuse, R12 ;  /* 0x0000000c17077220 */ /* 0x040fe20000410000 */
[----:B------:R-:W-:Y:S01]  /*38d0*/  FMUL.FTZ R9, R23, R6 ;  /* 0x0000000617097220 */ /* 0x000fe20000410000 */
[----:B------:R-:W-:Y:S01]  /*38e0*/  FADD.FTZ R122, RZ, R122 ;  /* 0x0000007aff7a7221 */ /* 0x000fe20000010000 */
[C---:B------:R-:W-:Y:S01]  /*38f0*/  FMUL.FTZ R5, R125.reuse, R124 ;  /* 0x0000007c7d057220 */ /* 0x040fe20000410000 */
[C---:B------:R-:W-:Y:S01]  /*3900*/  FFMA.FTZ R0, R22.reuse, R114, -R7 ;  /* 0x0000007216007223 */ /* 0x040fe20000010807 */
[----:B------:R-:W-:Y:S01]  /*3910*/  FFMA.FTZ R9, R22, R24, -R9 ;  /* 0x0000001816097223 */ /* 0x000fe20000010809 */
[-C--:B------:R-:W-:Y:S01]  /*3920*/  FMUL.FTZ R125, R125, R122.reuse ;  /* 0x0000007a7d7d7220 */ /* 0x080fe20000410000 */
[CC--:B------:R-:W-:Y:S01]  /*3930*/  FFMA.FTZ R4, R126.reuse, R122.reuse, R5 ;  /* 0x0000007a7e047223 */ /* 0x0c0fe20000010005 */
[C---:B------:R-:W-:Y:S01]  /*3940*/  FMUL.FTZ R5, R23.reuse, R15 ;  /* 0x0000000f17057220 */ /* 0x040fe20000410000 */
[----:B------:R-:W-:Y:S01]  /*3950*/  FMUL.FTZ R7, R23, R122 ;  /* 0x0000007a17077220 */ /* 0x000fe20000410000 */
[----:B------:R-:W-:Y:S01]  /*3960*/  FFMA.FTZ R126, R126, R124, -R125 ;  /* 0x0000007c7e7e7223 */ /* 0x000fe2000001087d */
[----:B------:R-:W-:Y:S01]  /*3970*/  FADD.FTZ R4, RZ, R4 ;  /* 0x00000004ff047221 */ /* 0x000fe20000010000 */
[----:B------:R-:W-:Y:S01]  /*3980*/  FFMA.FTZ R73, R0, 2, R73 ;  /* 0x4000000000497823 */ /* 0x000fe20000010049 */
[C---:B------:R-:W-:Y:S01]  /*3990*/  FFMA.FTZ R0, R22.reuse, R121, -R5 ;  /* 0x0000007916007223 */ /* 0x040fe20000010805 */
        /* <DEDUP_REMOVED lines=8> */
[----:B------:R-:W-:Y:S01]  /*3a20*/  LEA R99, P3, R20, R99, 0x3 ;  /* 0x0000006314637211 */ /* 0x000fe200078618ff */
        /* <DEDUP_REMOVED lines=9> */
.L_x_1958:
[----:B------:R-:W-:Y:S01]  /*3ac0*/  BAR.SYNC.DEFER_BLOCKING 0x0 ;  /* 0x0000000000007b1d */ /* 0x000fe20000010000 */
[----:B------:R-:W-:Y:S02]  /*3ad0*/  F2FP.BF16.F32.PACK_AB R0, R79, R76 ;  /* 0x0000004c4f00723e */ /* 0x000fe400000010ff */
[----:B------:R-:W-:Y:S02]  /*3ae0*/  ISETP.NE.AND P0, PT, R31, RZ, PT ;  /* 0x000000ff1f00720c */ /* 0x000fe40003f05270 */
[----:B------:R-:W-:-:S03]  /*3af0*/  PRMT R4, R0, 0x7610, R4 ;  /* 0x0000761000047816 */ /* 0x000fc60000000004 */
[----:B------:R-:W0:Y:S01]  /*3b00*/  LDC.64 R6, c[0x0][0x420] ;  /* 0x00010800ff067b82 */ /* 0x000e220000000a00 */
[----:B------:R-:W-:Y:S01]  /*3b10*/  PRMT R5, R0, 0x7632, R5 ;  /* 0x0000763200057816 */ /* 0x000fe20000000005 */
[----:B------:R-:W1:Y:S01]  /*3b20*/  LDCU.64 UR8, c[0x0][0x478] ;  /* 0x00008f00ff0877ac */ /* 0x000e620008000a00 */
[----:B------:R-:W-:Y:S02]  /*3b30*/  F2FP.BF16.F32.PACK_AB R2, R73, R74 ;  /* 0x0000004a4902723e */ /* 0x000fe400000010ff */
[----:B------:R-:W-:Y:S02]  /*3b40*/  F2FP.BF16.F32.PACK_AB R0, R75, R70 ;  /* 0x000000464b00723e */ /* 0x000fe400000010ff */
[----:B------:R-:W-:Y:S01]  /*3b50*/  F2FP.BF16.F32.PACK_AB R3, R77, R72 ;  /* 0x000000484d03723e */ /* 0x000fe200000010ff */
[----:B------:R-:W2:Y:S01]  /*3b60*/  LDC.64 R24, c[0x0][0x428] ;  /* 0x00010a00ff187b82 */ /* 0x000ea20000000a00 */
[----:B------:R-:W-:Y:S02]  /*3b70*/  PRMT R8, R2, 0x7632, R8 ;  /* 0x0000763202087816 */ /* 0x000fe40000000008 */
[----:B------:R-:W-:-:S02]  /*3b80*/  PRMT R10, R0, 0x7632, R10 ;  /* 0x00007632000a7816 */ /* 0x000fc4000000000a */
[----:B------:R-:W-:-:S03]  /*3b90*/  PRMT R12, R3, 0x7632, R12 ;  /* 0x00007632030c7816 */ /* 0x000fc6000000000c */
[----:B------:R-:W3:Y:S01]  /*3ba0*/  LDC.64 R26, c[0x0][0x410] ;  /* 0x00010400ff1a7b82 */ /* 0x000ee20000000a00 */
[----:B------:R-:W-:Y:S04]  /*3bb0*/  STS.U16 [R69], R4 ;  /* 0x0000000445007388 */ /* 0x000fe80000000400 */
[----:B------:R-:W-:Y:S04]  /*3bc0*/  STS.U16 [R69+0x2], R5 ;  /* 0x0000020545007388 */ /* 0x000fe80000000400 */
[----:B------:R4:W-:Y:S04]  /*3bd0*/  STS.U16 [R69+0x4], R2 ;  /* 0x0000040245007388 */ /* 0x0009e80000000400 */
[----:B------:R-:W-:Y:S04]  /*3be0*/  STS.U16 [R69+0x6], R8 ;  /* 0x0000060845007388 */ /* 0x000fe80000000400 */
[----:B------:R-:W-:Y:S01]  /*3bf0*/  STS.U16 [R69+0x8], R0 ;  /* 0x0000080045007388 */ /* 0x000fe20000000400 */
[----:B----4-:R-:W-:-:S03]  /*3c00*/  MOV R2, R78 ;  /* 0x0000004e00027202 */ /* 0x010fc60000000f00 */
[----:B------:R-:W-:Y:S04]  /*3c10*/  STS.U16 [R69+0xa], R10 ;  /* 0x00000a0a45007388 */ /* 0x000fe80000000400 */
[----:B------:R4:W-:Y:S04]  /*3c20*/  STS.U16 [R69+0xc], R3 ;  /* 0x00000c0345007388 */ /* 0x0009e80000000400 */
[----:B------:R-:W-:Y:S01]  /*3c30*/  STS.U16 [R69+0xe], R12 ;  /* 0x00000e0c45007388 */ /* 0x000fe20000000400 */
[----:B------:R-:W-:-:S03]  /*3c40*/  NOP ;  /* 0x0000000000007918 */ /* 0x000fc60000000000 */
[----:B------:R-:W-:Y:S01]  /*3c50*/  LDS.U16 R9, [R61] ;  /* 0x000000003d097984 */ /* 0x000fe20000000400 */
[----:B----4-:R-:W-:-:S03]  /*3c60*/  HFMA2 R3, -RZ, RZ, 0, 0 ;  /* 0x00000000ff037431 */ /* 0x010fc600000001ff */
[----:B------:R-:W-:Y:S01]  /*3c70*/  LDS.U16 R11, [R68+0x40] ;  /* 0x00004000440b7984 */ /* 0x000fe20000000400 */
[----:B0-----:R-:W-:-:S03]  /*3c80*/  IMAD.WIDE.U32 R4, R6, UR18, R2 ;  /* 0x0000001206047c25 */ /* 0x001fc6000f8e0002 */
[----:B------:R-:W-:Y:S01]  /*3c90*/  LDS.U16 R13, [R67+0x80] ;  /* 0x00008000430d7984 */ /* 0x000fe20000000400 */
[----:B------:R-:W-:-:S03]  /*3ca0*/  IMAD R5, R7, UR18, R5 ;  /* 0x0000001207057c24 */ /* 0x000fc6000f8e0205 */
[----:B------:R-:W-:Y:S01]  /*3cb0*/  LDS.U16 R15, [R66+0xc0] ;  /* 0x0000c000420f7984 */ /* 0x000fe20000000400 */
[----:B--2---:R-:W-:-:S03]  /*3cc0*/  IMAD.WIDE.U32 R4, R28, R24, R4 ;  /* 0x000000181c047225 */ /* 0x004fc600078e0004 */
[----:B------:R-:W-:Y:S01]  /*3cd0*/  LDS.U16 R17, [R65+0x100] ;  /* 0x0001000041117984 */ /* 0x000fe20000000400 */
[----:B------:R-:W-:Y:S01]  /*3ce0*/  IMAD R8, R28, R25, R5 ;  /* 0x000000191c087224 */ /* 0x000fe200078e0205 */
[----:B------:R-:W-:Y:S02]  /*3cf0*/  IADD3 R7, P1, PT, R49, R4, RZ ;  /* 0x0000000431077210 */ /* 0x000fe40007f3e0ff */
[----:B------:R-:W-:Y:S01]  /*3d00*/  LDS.U16 R19, [R64+0x140] ;  /* 0x0001400040137984 */ /* 0x000fe20000000400 */
[----:B------:R-:W0:Y:S01]  /*3d10*/  LDC.64 R24, c[0x0][0x418] ;  /* 0x00010600ff187b82 */ /* 0x000e220000000a00 */
[----:B---3--:R-:W-:Y:S01]  /*3d20*/  IMAD.WIDE.U32 R4, R26, UR18, R2 ;  /* 0x000000121a047c25 */ /* 0x008fe2000f8e0002 */
[----:B------:R-:W-:Y:S01]  /*3d30*/  IADD3.X R8, PT, PT, RZ, R8, RZ, P1, !PT ;  /* 0x00000008ff087210 */ /* 0x000fe20000ffe4ff */
[----:B------:R-:W-:Y:S01]  /*3d40*/  LDS.U16 R21, [R63+0x180] ;  /* 0x000180003f157984 */ /* 0x000fe20000000400 */
[----:B-1----:R-:W-:Y:S01]  /*3d50*/  LEA R6, P3, R7, UR8, 0x1 ;  /* 0x0000000807067c11 */ /* 0x002fe2000f8608ff */
[----:B------:R-:W-:-:S02]  /*3d60*/  IMAD R5, R27, UR18, R5 ;  /* 0x000000121b057c24 */ /* 0x000fc4000f8e0205 */
[----:B------:R-:W-:Y:S01]  /*3d70*/  LDS.U16 R23, [R62+0x1c0] ;  /* 0x0001c0003e177984 */ /* 0x000fe20000000400 */
[----:B------:R-:W-:Y:S01]  /*3d80*/  LEA.HI.X R7, R7, UR9, R8, 0x1, P3 ;  /* 0x0000000907077c11 */ /* 0x000fe200098f0c08 */
[----:B------:R-:W1:Y:S02]  /*3d90*/  LDCU.64 UR8, c[0x0][0x488] ;  /* 0x00009100ff0877ac */ /* 0x000e640008000a00 */
[----:B------:R-:W-:Y:S01]  /*3da0*/  @!P0 STS [UR4+0x210], R60 ;  /* 0x0002103cff008988 */ /* 0x000fe20008000804 */
[----:B------:R-:W-:Y:S01]  /*3db0*/  BAR.SYNC.DEFER_BLOCKING 0x0 ;  /* 0x0000000000007b1d */ /* 0x000fe20000010000 */
[----:B0-----:R-:W-:-:S05]  /*3dc0*/  IMAD.WIDE.U32 R4, R28, R24, R4 ;  /* 0x000000181c047225 */ /* 0x001fca00078e0004 */
[----:B------:R-:W0:Y:S02]  /*3dd0*/  LDS R0, [UR4+0x210] ;  /* 0x00021004ff007984 */ /* 0x000e240008000800 */
[-C--:B0-----:R-:W-:Y:S02]  /*3de0*/  ISETP.GE.AND P1, PT, R49, R0.reuse, PT ;  /* 0x000000003100720c */ /* 0x081fe40003f26270 */
        /* <DEDUP_REMOVED lines=8> */
[----:B------:R-:W-:Y:S01]  /*3e70*/  ISETP.GE.AND P2, PT, R58, R0, PT ;  /* 0x000000003a00720c */ /* 0x000fe20003f46270 */
[----:B------:R-:W-:Y:S02]  /*3e80*/  IMAD R0, R28, R25, R5 ;  /* 0x000000191c007224 */ /* 0x000fe400078e0205 */
[----:B------:R-:W-:Y:S01]  /*3e90*/  @!P3 STG.E.U16 desc[UR16][R6.64+0x80], R13 ;  /* 0x0000800d0600b986 */ /* 0x000fe2000c101510 */
[----:B------:R-:W-:-:S03]  /*3ea0*/  ISETP.GE.AND P3, PT, R49, R60, PT ;  /* 0x0000003c3100720c */ /* 0x000fc60003f66270 */
[----:B------:R-:W-:Y:S01]  /*3eb0*/  @!P4 STG.E.U16 desc[UR16][R6.64+0xc0], R15 ;  /* 0x0000c00f0600c986 */ /* 0x000fe2000c101510 */
[----:B------:R-:W-:Y:S02]  /*3ec0*/  IADD3 R5, P4, PT, R49, R4, RZ ;  /* 0x0000000431057210 */ /* 0x000fe40007f9e0ff */
[----:B0-----:R-:W-:Y:S01]  /*3ed0*/  PRMT R9, RZ, 0x7610, R9 ;  /* 0x00007610ff097816 */ /* 0x001fe20000000009 */
[----:B------:R-:W-:Y:S01]  /*3ee0*/  @!P5 STG.E.U16 desc[UR16][R6.64+0x100], R17 ;  /* 0x000100110600d986 */ /* 0x000fe2000c101510 */
[----:B------:R-:W-:Y:S02]  /*3ef0*/  IADD3.X R0, PT, PT, RZ, R0, RZ, P4, !PT ;  /* 0x00000000ff007210 */ /* 0x000fe400027fe4ff */
[----:B-1----:R-:W-:Y:S01]  /*3f00*/  LEA R4, P4, R5, UR8, 0x1 ;  /* 0x0000000805047c11 */ /* 0x002fe2000f8808ff */
[----:B------:R-:W-:Y:S01]  /*3f10*/  @!P6 STG.E.U16 desc[UR16][R6.64+0x140], R19 ;  /* 0x000140130600e986 */ /* 0x000fe2000c101510 */
[-C--:B------:R-:W-:Y:S02]  /*3f20*/  ISETP.GE.AND P6, PT, R55, R60.reuse, PT ;  /* 0x0000003c3700720c */ /* 0x080fe40003fc6270 */
[----:B------:R-:W-:Y:S01]  /*3f30*/  LEA.HI.X R5, R5, UR9, R0, 0x1, P4 ;  /* 0x0000000905057c11 */ /* 0x000fe2000a0f0c00 */
[----:B------:R-:W-:Y:S01]  /*3f40*/  @!P2 STG.E.U16 desc[UR16][R6.64+0x180], R21 ;  /* 0x000180150600a986 */ /* 0x000fe2000c101510 */
[----:B------:R-:W-:-:S02]  /*3f50*/  ISETP.GE.AND P2, PT, R53, R60, PT ;  /* 0x0000003c3500720c */ /* 0x000fc40003f46270 */
[----:B------:R-:W-:Y:S01]  /*3f60*/  PRMT R0, RZ, 0x7610, R0 ;  /* 0x00007610ff007816 */ /* 0x000fe20000000000 */
[----:B------:R0:W-:Y:S01]  /*3f70*/  @!P1 STG.E.U16 desc[UR16][R6.64+0x1c0], R23 ;  /* 0x0001c01706009986 */ /* 0x0001e2000c101510 */
[-C--:B------:R-:W-:Y:S02]  /*3f80*/  ISETP.GE.AND P1, PT, R54, R60.reuse, PT ;  /* 0x0000003c3600720c */ /* 0x080fe40003f26270 */
[-C--:B------:R-:W-:Y:S01]  /*3f90*/  ISETP.GE.AND P5, PT, R56, R60.reuse, PT ;  /* 0x0000003c3800720c */ /* 0x080fe20003fa6270 */
[----:B------:R-:W-:Y:S01]  /*3fa0*/  BAR.SYNC.DEFER_BLOCKING 0x0 ;  /* 0x0000000000007b1d */ /* 0x000fe20000010000 */
[----:B------:R-:W-:Y:S02]  /*3fb0*/  ISETP.GE.AND P4, PT, R57, R60, PT ;  /* 0x0000003c3900720c */ /* 0x000fe40003f86270 */
[----:B------:R-:W-:Y:S02]  /*3fc0*/  PRMT R8, RZ, 0x7610, R8 ;  /* 0x00007610ff087816 */ /* 0x000fe40000000008 */
[----:B--2---:R-:W-:-:S02]  /*3fd0*/  PRMT R11, RZ, 0x7610, R11 ;  /* 0x00007610ff0b7816 */ /* 0x004fc4000000000b */
[----:B0-----:R-:W-:Y:S02]  /*3fe0*/  PRMT R6, RZ, 0x7610, R6 ;  /* 0x00007610ff067816 */ /* 0x001fe40000000006 */
[----:B------:R-:W-:Y:S02]  /*3ff0*/  PRMT R7, RZ, 0x7610, R7 ;  /* 0x00007610ff077816 */ /* 0x000fe40000000007 */
[----:B------:R-:W-:Y:S01]  /*4000*/  PRMT R10, RZ, 0x7610, R10 ;  /* 0x00007610ff0a7816 */ /* 0x000fe2000000000a */
[----:B------:R-:W2:Y:S01]  /*4010*/  @!P3 LDG.E.U16 R0, desc[UR16][R4.64] ;  /* 0x000000100400b981 */ /* 0x000ea2000c1e1500 */
[----:B------:R-:W-:-:S03]  /*4020*/  ISETP.GE.AND P3, PT, R58, R60, PT ;  /* 0x0000003c3a00720c */ /* 0x000fc60003f66270 */
[----:B------:R-:W3:Y:S01]  /*4030*/  @!P2 LDG.E.U16 R9, desc[UR16][R4.64+0x40] ;  /* 0x000040100409a981 */ /* 0x000ee2000c1e1500 */
[----:B------:R-:W-:-:S03]  /*4040*/  ISETP.GE.AND P2, PT, R51, R60, PT ;  /* 0x0000003c3300720c */ /* 0x000fc60003f46270 */
[----:B------:R-:W4:Y:S04]  /*4050*/  @!P1 LDG.E.U16 R6, desc[UR16][R4.64+0x80] ;  /* 0x0000801004069981 */ /* 0x000f28000c1e1500 */
[----:B------:R-:W5:Y:S04]  /*4060*/  @!P6 LDG.E.U16 R7, desc[UR16][R4.64+0xc0] ;  /* 0x0000c0100407e981 */ /* 0x000f68000c1e1500 */
[----:B------:R-:W5:Y:S04]  /*4070*/  @!P5 LDG.E.U16 R8, desc[UR16][R4.64+0x100] ;  /* 0x000100100408d981 */ /* 0x000f68000c1e1500 */
[----:B------:R-:W5:Y:S04]  /*4080*/  @!P4 LDG.E.U16 R11, desc[UR16][R4.64+0x140] ;  /* 0x00014010040bc981 */ /* 0x000f68000c1e1500 */
[----:B------:R-:W5:Y:S04]  /*4090*/  @!P3 LDG.E.U16 R10, desc[UR16][R4.64+0x180] ;  /* 0x00018010040ab981 */ /* 0x000f68000c1e1500 */
[----:B------:R-:W5:Y:S01]  /*40a0*/  @!P2 LDG.E.U16 R71, desc[UR16][R4.64+0x1c0] ;  /* 0x0001c0100447a981 */ /* 0x000f62000c1e1500 */
[----:B------:R-:W-:-:S03]  /*40b0*/  IADD3 R59, PT, PT, R59, 0x1, RZ ;  /* 0x000000013b3b7810 */ /* 0x000fc60007ffe0ff */
[----:B--2---:R-:W-:Y:S04]  /*40c0*/  STS.U16 [R61], R0 ;  /* 0x000000003d007388 */ /* 0x004fe80000000400 */
[----:B---3--:R-:W-:Y:S04]  /*40d0*/  STS.U16 [R68+0x40], R9 ;  /* 0x0000400944007388 */ /* 0x008fe80000000400 */
[----:B----4-:R-:W-:Y:S04]  /*40e0*/  STS.U16 [R67+0x80], R6 ;  /* 0x0000800643007388 */ /* 0x010fe80000000400 */
[----:B-----5:R-:W-:Y:S04]  /*40f0*/  STS.U16 [R66+0xc0], R7 ;  /* 0x0000c00742007388 */ /* 0x020fe80000000400 */
[----:B------:R-:W-:Y:S04]  /*4100*/  STS.U16 [R65+0x100], R8 ;  /* 0x0001000841007388 */ /* 0x000fe80000000400 */
[----:B------:R-:W-:Y:S04]  /*4110*/  STS.U16 [R64+0x140], R11 ;  /* 0x0001400b40007388 */ /* 0x000fe80000000400 */
[----:B------:R-:W-:Y:S04]  /*4120*/  STS.U16 [R63+0x180], R10 ;  /* 0x0001800a3f007388 */ /* 0x000fe80000000400 */
[----:B------:R-:W-:Y:S01]  /*4130*/  STS.U16 [R62+0x1c0], R71 ;  /* 0x0001c0473e007388 */ /* 0x000fe20000000400 */
[----:B------:R-:W-:-:S03]  /*4140*/  NOP ;  /* 0x0000000000007918 */ /* 0x000fc60000000000 */
[----:B------:R-:W0:Y:S04]  /*4150*/  LDS.U16 R5, [R69+0x6] ;  /* 0x0000060045057984 */ /* 0x000e280000000400 */
[----:B------:R-:W1:Y:S04]  /*4160*/  LDS.U16 R6, [R69+0x8] ;  /* 0x0000080045067984 */ /* 0x000e680000000400 */
[----:B------:R-:W2:Y:S04]  /*4170*/  LDS.U16 R7, [R69+0xa] ;  /* 0x00000a0045077984 */ /* 0x000ea80000000400 */
[----:B------:R-:W3:Y:S04]  /*4180*/  LDS.U16 R8, [R69+0xc] ;  /* 0x00000c0045087984 */ /* 0x000ee80000000400 */
[----:B------:R-:W4:Y:S04]  /*4190*/  LDS.U16 R9, [R69+0xe] ;  /* 0x00000e0045097984 */ /* 0x000f280000000400 */
[----:B------:R-:W5:Y:S04]  /*41a0*/  LDS.U16 R12, [R69] ;  /* 0x00000000450c7984 */ /* 0x000f680000000400 */
[----:B------:R-:W5:Y:S04]  /*41b0*/  LDS.U16 R4, [R69+0x2] ;  /* 0x0000020045047984 */ /* 0x000f680000000400 */
[----:B------:R-:W5:Y:S01]  /*41c0*/  LDS.U16 R0, [R69+0x4] ;  /* 0x0000040045007984 */ /* 0x000f620000000400 */
[----:B0-----:R-:W-:-:S02]  /*41d0*/  SHF.L.U32 R13, R5, 0x10, RZ ;  /* 0x00000010050d7819 */ /* 0x001fc400000006ff */
[----:B-1----:R-:W-:-:S03]  /*41e0*/  SHF.L.U32 R14, R6, 0x10, RZ ;  /* 0x00000010060e7819 */ /* 0x002fc600000006ff */
[----:B------:R-:W-:Y:S01]  /*41f0*/  FMUL.FTZ R6, R13, -1.4426950216293334961 ;  /* 0xbfb8aa3b0d067820 */ /* 0x000fe20000410000 */
[----:B--2---:R-:W-:Y:S01]  /*4200*/  SHF.L.U32 R15, R7, 0x10, RZ ;  /* 0x00000010070f7819 */ /* 0x004fe200000006ff */
[----:B------:R-:W-:-:S04]  /*4210*/  FMUL.FTZ R7, R14, -1.4426950216293334961 ;  /* 0xbfb8aa3b0e077820 */ /* 0x000fc80000410000 */
[----:B------:R-:W0:Y:S01]  /*4220*/  MUFU.EX2 R6, R6 ;  /* 0x0000000600067308 */ /* 0x000e220000000800 */
[----:B---3--:R-:W-:Y:S01]  /*4230*/  SHF.L.U32 R16, R8, 0x10, RZ ;  /* 0x0000001008107819 */ /* 0x008fe200000006ff */
[----:B------:R-:W-:Y:S02]  /*4240*/  FMUL.FTZ R8, R15, -1.4426950216293334961 ;  /* 0xbfb8aa3b0f087820 */ /* 0x000fe40000410000 */
[----:B------:R-:W1:Y:S01]  /*4250*/  MUFU.EX2 R7, R7 ;  /* 0x0000000700077308 */ /* 0x000e620000000800 */
[----:B----4-:R-:W-:Y:S01]  /*4260*/  SHF.L.U32 R17, R9, 0x10, RZ ;  /* 0x0000001009117819 */ /* 0x010fe200000006ff */
[----:B------:R-:W-:Y:S02]  /*4270*/  FMUL.FTZ R9, R16, -1.4426950216293334961 ;  /* 0xbfb8aa3b10097820 */ /* 0x000fe40000410000 */
[----:B------:R-:W2:Y:S01]  /*4280*/  MUFU.EX2 R8, R8 ;  /* 0x0000000800087308 */ /* 0x000ea20000000800 */
[----:B-----5:R-:W-:Y:S01]  /*4290*/  SHF.L.U32 R12, R12, 0x10, RZ ;  /* 0x000000100c0c7819 */ /* 0x020fe200000006ff */
[----:B------:R-:W-:-:S02]  /*42a0*/  FMUL.FTZ R18, R17, -1.4426950216293334961 ;  /* 0xbfb8aa3b11127820 */ /* 0x000fc40000410000 */
[----:B------:R-:W3:Y:S01]  /*42b0*/  MUFU.EX2 R9, R9 ;  /* 0x0000000900097308 */ /* 0x000ee20000000800 */
[----:B------:R-:W-:Y:S01]  /*42c0*/  SHF.L.U32 R10, R4, 0x10, RZ ;  /* 0x00000010040a7819 */ /* 0x000fe200000006ff */
[----:B------:R-:W-:Y:S01]  /*42d0*/  FMUL.FTZ R4, R12, -1.4426950216293334961 ;  /* 0xbfb8aa3b0c047820 */ /* 0x000fe20000410000 */
[----:B0-----:R-:W-:Y:S01]  /*42e0*/  FADD.FTZ R6, R6, 1 ;  /* 0x3f80000006067421 */ /* 0x001fe20000010000 */
[----:B------:R-:W0:Y:S01]  /*42f0*/  MUFU.EX2 R18, R18 ;  /* 0x0000001200127308 */ /* 0x000e220000000800 */
[----:B------:R-:W-:Y:S01]  /*4300*/  SHF.L.U32 R11, R0, 0x10, RZ ;  /* 0x00000010000b7819 */ /* 0x000fe200000006ff */
[----:B------:R-:W-:Y:S01]  /*4310*/  FMUL.FTZ R0, R10, -1.4426950216293334961 ;  /* 0xbfb8aa3b0a007820 */ /* 0x000fe20000410000 */
[----:B-1----:R-:W-:Y:S01]  /*4320*/  FADD.FTZ R7, R7, 1 ;  /* 0x3f80000007077421 */ /* 0x002fe20000010000 */
[----:B------:R-:W1:Y:S02]  /*4330*/  MUFU.EX2 R4, R4 ;  /* 0x0000000400047308 */ /* 0x000e640000000800 */
[----:B------:R-:W-:Y:S01]  /*4340*/  FMUL.FTZ R5, R11, -1.4426950216293334961 ;  /* 0xbfb8aa3b0b057820 */ /* 0x000fe20000410000 */
[----:B--2---:R-:W-:Y:S01]  /*4350*/  FADD.FTZ R8, R8, 1 ;  /* 0x3f80000008087421 */ /* 0x004fe20000010000 */
        /* <DEDUP_REMOVED lines=9> */
[----:B------:R0:W2:Y:S08]  /*43f0*/  MUFU.RCP R21, R0 ;  /* 0x0000000000157308 */ /* 0x0000b00000001000 */
[----:B------:R1:W3:Y:S01]  /*4400*/  MUFU.RCP R20, R5 ;  /* 0x0000000500147308 */ /* 0x0002e20000001000 */
[----:B0-----:R-:W-:-:S04]  /*4410*/  FMUL.FTZ R0, R13, R6 ;  /* 0x000000060d007220 */ /* 0x001fc80000410000 */
[----:B------:R-:W-:-:S03]  /*4420*/  FMUL.FTZ R0, R0, R73 ;  /* 0x0000004900007220 */ /* 0x000fc60000410000 */
[----:B------:R-:W0:Y:S01]  /*4430*/  MUFU.RCP R7, R7 ;  /* 0x0000000700077308 */ /* 0x000e220000001000 */
[----:B-1----:R-:W-:Y:S01]  /*4440*/  FMUL.FTZ R5, R12, R19 ;  /* 0x000000130c057220 */ /* 0x002fe20000410000 */
[----:B--2---:R-:W-:Y:S01]  /*4450*/  FMUL.FTZ R10, R10, R21 ;  /* 0x000000150a0a7220 */ /* 0x004fe20000410000 */
[----:B------:R-:W1:Y:S02]  /*4460*/  LDC.64 R12, c[0x0][0x430] ;  /* 0x00010c00ff0c7b82 */ /* 0x000e640000000a00 */
[----:B------:R-:W-:Y:S01]  /*4470*/  FMUL.FTZ R5, R5, R76 ;  /* 0x0000004c05057220 */ /* 0x000fe20000410000 */
[----:B------:R-:W-:Y:S02]  /*4480*/  FMUL.FTZ R10, R10, R79 ;  /* 0x0000004f0a0a7220 */ /* 0x000fe40000410000 */
[----:B------:R-:W2:Y:S01]  /*4490*/  MUFU.RCP R8, R8 ;  /* 0x0000000800087308 */ /* 0x000ea20000001000 */
[----:B---3--:R-:W-:Y:S02]  /*44a0*/  FMUL.FTZ R11, R11, R20 ;  /* 0x000000140b0b7220 */ /* 0x008fe40000410000 */
[----:B------:R-:W-:Y:S01]  /*44b0*/  F2FP.BF16.F32.PACK_AB R5, R10, R5 ;  /* 0x000000050a05723e */ /* 0x000fe200000010ff */
[----:B------:R-:W-:Y:S01]  /*44c0*/  BAR.SYNC.DEFER_BLOCKING 0x0 ;  /* 0x0000000000007b1d */ /* 0x000fe20000010000 */
[----:B------:R-:W-:-:S05]  /*44d0*/  FMUL.FTZ R11, R11, R74 ;  /* 0x0000004a0b0b7220 */ /* 0x000fca0000410000 */
[----:B------:R-:W3:Y:S01]  /*44e0*/  MUFU.RCP R9, R9 ;  /* 0x0000000900097308 */ /* 0x000ee20000001000 */
[----:B0-----:R-:W-:Y:S01]  /*44f0*/  FMUL.FTZ R7, R14, R7 ;  /* 0x000000070e077220 */ /* 0x001fe20000410000 */
[----:B------:R-:W-:-:S03]  /*4500*/  F2FP.BF16.F32.PACK_AB R0, R0, R11 ;  /* 0x0000000b0000723e */ /* 0x000fc600000010ff */
[----:B------:R-:W-:-:S03]  /*4510*/  FMUL.FTZ R7, R7, R70 ;  /* 0x0000004607077220 */ /* 0x000fc60000410000 */
[----:B------:R-:W0:Y:S01]  /*4520*/  MUFU.RCP R18, R18 ;  /* 0x0000001200127308 */ /* 0x000e220000001000 */
[----:B--2---:R-:W-:Y:S01]  /*4530*/  FMUL.FTZ R4, R15, R8 ;  /* 0x000000080f047220 */ /* 0x004fe20000410000 */
[----:B------:R-:W-:Y:S01]  /*4540*/  PRMT R8, R5, 0x7632, R8 ;  /* 0x0000763205087816 */ /* 0x000fe20000000008 */
[----:B-1----:R-:W-:-:S04]  /*4550*/  IMAD.WIDE.U32 R2, R12, UR18, R2 ;  /* 0x000000120c027c25 */ /* 0x002fc8000f8e0002 */
[----:B------:R-:W-:Y:S01]  /*4560*/  FMUL.FTZ R4, R4, R75 ;  /* 0x0000004b04047220 */ /* 0x000fe20000410000 */
[----:B------:R-:W-:Y:S02]  /*4570*/  IMAD R3, R13, UR18, R3 ;  /* 0x000000120d037c24 */ /* 0x000fe4000f8e0203 */
[----:B---3--:R-:W-:Y:S02]  /*4580*/  FMUL.FTZ R9, R16, R9 ;  /* 0x0000000910097220 */ /* 0x008fe40000410000 */
[----:B------:R-:W-:Y:S01]  /*4590*/  F2FP.BF16.F32.PACK_AB R4, R4, R7 ;  /* 0x000000070404723e */ /* 0x000fe200000010ff */
[----:B------:R-:W-:Y:S01]  /*45a0*/  STS.U16 [R69], R5 ;  /* 0x0000000545007388 */ /* 0x000fe20000000400 */
[----:B------:R-:W-:Y:S02]  /*45b0*/  FMUL.FTZ R9, R9, R72 ;  /* 0x0000004809097220 */ /* 0x000fe40000410000 */
[----:B------:R-:W-:Y:S01]  /*45c0*/  PRMT R10, R4, 0x7632, R10 ;  /* 0x00007632040a7816 */ /* 0x000fe2000000000a */
[----:B------:R-:W-:Y:S01]  /*45d0*/  STS.U16 [R69+0x2], R8 ;  /* 0x0000020845007388 */ /* 0x000fe20000000400 */
[----:B0-----:R-:W-:-:S03]  /*45e0*/  FMUL.FTZ R6, R17, R18 ;  /* 0x0000001211067220 */ /* 0x001fc60000410000 */
[----:B------:R-:W-:Y:S01]  /*45f0*/  STS.U16 [R69+0x4], R0 ;  /* 0x0000040045007388 */ /* 0x000fe20000000400 */
[----:B------:R-:W-:-:S03]  /*4600*/  FMUL.FTZ R6, R6, R77 ;  /* 0x0000004d06067220 */ /* 0x000fc60000410000 */
[----:B------:R-:W-:Y:S02]  /*4610*/  STS.U16 [R69+0x8], R4 ;  /* 0x0000080445007388 */ /* 0x000fe40000000400 */
[----:B------:R-:W-:Y:S02]  /*4620*/  F2FP.BF16.F32.PACK_AB R6, R6, R9 ;  /* 0x000000090606723e */ /* 0x000fe400000010ff */
[----:B------:R-:W-:Y:S01]  /*4630*/  STS.U16 [R69+0xa], R10 ;  /* 0x00000a0a45007388 */ /* 0x000fe20000000400 */
[----:B------:R-:W-:Y:S02]  /*4640*/  PRMT R9, R0, 0x7632, R9 ;  /* 0x0000763200097816 */ /* 0x000fe40000000009 */
[----:B------:R-:W-:Y:S01]  /*4650*/  PRMT R14, R6, 0x7632, R14 ;  /* 0x00007632060e7816 */ /* 0x000fe2000000000e */
[----:B------:R-:W-:Y:S04]  /*4660*/  STS.U16 [R69+0xc], R6 ;  /* 0x00000c0645007388 */ /* 0x000fe80000000400 */
[----:B------:R-:W-:Y:S04]  /*4670*/  STS.U16 [R69+0x6], R9 ;  /* 0x0000060945007388 */ /* 0x000fe80000000400 */
[----:B------:R0:W-:Y:S01]  /*4680*/  STS.U16 [R69+0xe], R14 ;  /* 0x00000e0e45007388 */ /* 0x0001e20000000400 */
[----:B------:R-:W-:-:S03]  /*4690*/  NOP ;  /* 0x0000000000007918 */ /* 0x000fc60000000000 */
[----:B------:R-:W-:Y:S01]  /*46a0*/  LDS.U16 R61, [R61] ;  /* 0x000000003d3d7984 */ /* 0x000fe20000000400 */
[----:B0-----:R-:W0:Y:S03]  /*46b0*/  LDC.64 R14, c[0x0][0x438] ;  /* 0x00010e00ff0e7b82 */ /* 0x001e260000000a00 */
[----:B------:R-:W-:Y:S04]  /*46c0*/  LDS.U16 R5, [R68+0x40] ;  /* 0x0000400044057984 */ /* 0x000fe80000000400 */
[----:B------:R-:W-:Y:S04]  /*46d0*/  LDS.U16 R67, [R67+0x80] ;  /* 0x0000800043437984 */ /* 0x000fe80000000400 */
[----:B------:R-:W-:Y:S04]  /*46e0*/  LDS.U16 R7, [R66+0xc0] ;  /* 0x0000c00042077984 */ /* 0x000fe80000000400 */
[----:B------:R-:W-:Y:S04]  /*46f0*/  LDS.U16 R65, [R65+0x100] ;  /* 0x0001000041417984 */ /* 0x000fe80000000400 */
[----:B------:R-:W-:Y:S04]  /*4700*/  LDS.U16 R9, [R64+0x140] ;  /* 0x0001400040097984 */ /* 0x000fe80000000400 */
[----:B------:R-:W-:Y:S01]  /*4710*/  LDS.U16 R63, [R63+0x180] ;  /* 0x000180003f3f7984 */ /* 0x000fe20000000400 */
[----:B0-----:R-:W-:-:S03]  /*4720*/  IMAD.WIDE.U32 R2, R28, R14, R2 ;  /* 0x0000000e1c027225 */ /* 0x001fc600078e0002 */
[----:B------:R-:W-:Y:S01]  /*4730*/  LDS.U16 R11, [R62+0x1c0] ;  /* 0x0001c0003e0b7984 */ /* 0x000fe20000000400 */
[----:B------:R-:W-:-:S03]  /*4740*/  IMAD R4, R28, R15, R3 ;  /* 0x0000000f1c047224 */ /* 0x000fc600078e0203 */
        /* <DEDUP_REMOVED lines=32> */
.L_x_1963:
        /* <DEDUP_REMOVED lines=11> */
.L_x_5047:


//--------------------- .text._Z25selective_scan_fwd_kernelI32Selective_Scan_fwd_kernel_traitsILi32ELi8ELi1ELb0ELb0ELb1ELb0EN3c108BFloat16ENS1_7complexIfEEEEv13SSMParamsBase --------------------------
	.section	.text._Z25selective_scan_fwd_kernelI32Selective_Scan_fwd_kernel_traitsILi32ELi8ELi1ELb0ELb0ELb1ELb0EN3c108BFloat16ENS1_7complexIfEEEEv13SSMParamsBase,"ax",@progbits
	.align	128
        .global         _Z25selective_scan_fwd_kernelI32Selective_Scan_fwd_kernel_traitsILi32ELi8ELi1ELb0ELb0ELb1ELb0EN3c108BFloat16ENS1_7complexIfEEEEv13SSMParamsBase
        .type           _Z25selective_scan_fwd_kernelI32Selective_Scan_fwd_kernel_traitsILi32ELi8ELi1ELb0ELb0ELb1ELb0EN3c108BFloat16ENS1_7complexIfEEEEv13SSMParamsBase,@function
        .size           _Z25selective_scan_fwd_kernelI32Selective_Scan_fwd_kernel_traitsILi32ELi8ELi1ELb0ELb0ELb1ELb0EN3c108BFloat16ENS1_7complexIfEEEEv13SSMParamsBase,(.L_x_5048 - _Z25selective_scan_fwd_kernelI32Selective_Scan_fwd_kernel_traitsILi32ELi8ELi1ELb0ELb0ELb1ELb0EN3c108BFloat16ENS1_7complexIfEEEEv13SSMParamsBase)
        .other          _Z25selective_scan_fwd_kernelI32Selective_Scan_fwd_kernel_traitsILi32ELi8ELi1ELb0ELb0ELb1ELb0EN3c108BFloat16ENS1_7complexIfEEEEv13SSMParamsBase,@"STO_CUDA_ENTRY STV_DEFAULT"
_Z25selective_scan_fwd_kernelI32Selective_Scan_fwd_kernel_traitsILi32ELi8ELi1ELb0ELb0ELb1ELb0EN3c108BFloat16ENS1_7complexIfEEEEv13SSMParamsBase:
.text._Z25selective_scan_fwd_kernelI32Selective_Scan_fwd_kernel_traitsILi32ELi8ELi1ELb0ELb0ELb1ELb0EN3c108BFloat16ENS1_7complexIfEEEEv13SSMParamsBase:
        /* <DEDUP_REMOVED lines=32> */
[----:B0-----:R-:W-:Y:S01]  /*0200*/  HFMA2 R6, -RZ, RZ, 0, 0 ;  /* 0x00000000ff067431 */ /* 0x001fe200000001ff */
[----:B---3--:R-:W-:-:S05]  /*0210*/  IADD3 R10, PT, PT, RZ, -R7, RZ ;  /* 0x80000007ff0a7210 */ /* 0x008fca0007ffe0ff */
[----:B------:R-:W-:Y:S01]  /*0220*/  IMAD R3, R10, R9, RZ ;  /* 0x000000090a037224 */ /* 0x000fe200078e02ff */
[----:B----4-:R-:W-:Y:S01]  /*0230*/  IABS R4, R25 ;  /* 0x0000001900047213 */ /* 0x010fe20000000000 */
[----:B------:R-:W-:Y:S01]  /*0240*/  UIMAD.WIDE.U32 UR4, UR18, UR8, URZ ;  /* 0x00000008120472a5 */ /* 0x000fe2000f8e00ff */
[----:B------:R-:W0:Y:S01]  /*0250*/  LDC.64 R10, c[0x0][0x460] ;  /* 0x00011800ff0a7b82 */ /* 0x000e220000000a00 */
[----:B------:R-:W-:-:S06]  /*0260*/  IMAD.HI.U32 R7, R7, R3, R6 ;  /* 0x0000000307077227 */ /* 0x000fcc00078e0006 */
[----:B------:R-:W-:-:S04]  /*0270*/  IMAD.HI.U32 R0, R7, R4, RZ ;  /* 0x0000000407007227 */ /* 0x000fc800078e00ff */
[----:B------:R-:W-:-:S04]  /*0280*/  IMAD.MOV R2, RZ, RZ, -R0 ;  /* 0x000000ffff027224 */ /* 0x000fc800078e0a00 */
[----:B------:R-:W-:-:S05]  /*0290*/  IMAD R4, R9, R2, R4 ;  /* 0x0000000209047224 */ /* 0x000fca00078e0204 */
[----:B------:R-:W-:Y:S01]  /*02a0*/  ISETP.GT.U32.AND P1, PT, R9, R4, PT ;  /* 0x000000040900720c */ /* 0x000fe20003f24070 */
[----:B------:R-:W-:Y:S01]  /*02b0*/  UIMAD UR6, UR18, UR9, UR5 ;  /* 0x00000009120672a4 */ /* 0x000fe2000f8e0205 */
[----:B------:R-:W-:Y:S02]  /*02c0*/  ISETP.GE.AND P3, PT, R17, 0x1, PT ;  /* 0x000000011100780c */ /* 0x000fe40003f66270 */
[----:B------:R-:W-:Y:S02]  /*02d0*/  MOV R2, UR4 ;  /* 0x0000000400027c02 */ /* 0x000fe40008000f00 */
[----:B------:R-:W-:Y:S01]  /*02e0*/  MOV R3, UR5 ;  /* 0x0000000500037c02 */ /* 0x000fe20008000f00 */
[----:B------:R-:W-:-:S06]  /*02f0*/  UIMAD.WIDE.U32 UR4, UR18, UR12, URZ ;  /* 0x0000000c120472a5 */ /* 0x000fcc000f8e00ff */
[----:B------:R-:W-:-:S04]  /*0300*/  @!P1 IADD3 R4, PT, PT, R4, -R9, RZ ;  /* 0x8000000904049210 */ /* 0x000fc80007ffe0ff */
[----:B------:R-:W-:Y:S01]  /*0310*/  ISETP.GE.U32.AND P0, PT, R4, R9, PT ;  /* 0x000000090400720c */ /* 0x000fe20003f06070 */
[----:B------:R-:W-:Y:S01]  /*0320*/  UIMAD UR9, UR18, UR13, UR5 ;  /* 0x0000000d120972a4 */ /* 0x000fe2000f8e0205 */
[----:B------:R-:W-:Y:S01]  /*0330*/  MOV R3, UR6 ;  /* 0x0000000600037c02 */ /* 0x000fe20008000f00 */
[----:B------:R-:W-:Y:S01]  /*0340*/  UIMAD.WIDE.U32 UR6, UR18, UR16, URZ ;  /* 0x00000010120672a5 */ /* 0x000fe2000f8e00ff */
[----:B------:R-:W-:Y:S02]  /*0350*/  LOP3.LUT R5, R25, R8, RZ, 0x3c, !PT ;  /* 0x0000000819057212 */ /* 0x000fe400078e3cff */
[----:B------:R-:W-:Y:S01]  /*0360*/  @!P1 IADD3 R0, PT, PT, R0, 0x1, RZ ;  /* 0x0000000100009810 */ /* 0x000fe20007ffe0ff */
[----:B------:R-:W-:Y:S01]  /*0370*/  UIMAD UR8, UR18, UR17, UR7 ;  /* 0x00000011120872a4 */ /* 0x000fe2000f8e0207 */
[----:B------:R-:W-:Y:S02]  /*0380*/  ISETP.GE.AND P2, PT, R5, RZ, PT ;  /* 0x000000ff0500720c */ /* 0x000fe40003f46270 */
[----:B------:R-:W-:-:S02]  /*0390*/  MOV R6, UR4 ;  /* 0x0000000400067c02 */ /* 0x000fc40008000f00 */
[----:B------:R-:W-:Y:S02]  /*03a0*/  MOV R7, UR5 ;  /* 0x0000000500077c02 */ /* 0x000fe40008000f00 */
[----:B------:R-:W-:Y:S01]  /*03b0*/  MOV R5, UR9 ;  /* 0x0000000900057c02 */ /* 0x000fe20008000f00 */
[----:B------:R-:W-:Y:S01]  /*03c0*/  @P0 VIADD R0, R0, 0x1 ;  /* 0x0000000100000836 */ /* 0x000fe20000000000 */
[----:B------:R-:W-:Y:S01]  /*03d0*/  ISETP.NE.AND P0, PT, R8, RZ, PT ;  /* 0x000000ff0800720c */ /* 0x000fe20003f05270 */
[----:B012---:R-:W-:-:S12]  /*03e0*/  @!P3 EXIT ;  /* 0x000000000000b94d */ /* 0x007fd80003800000 */
[----:B------:R-:W0:Y:S01]  /*03f0*/  S2R R27, SR_TID.X ;  /* 0x00000000001b7919 */ /* 0x000e220000002100 */
[----:B------:R-:W-:Y:S01]  /*0400*/  @!P2 IADD3 R0, PT, PT, -R0, RZ, RZ ;  /* 0x000000ff0000a210 */ /* 0x000fe20007ffe1ff */
[C---:B------:R-:W-:Y:S01]  /*0410*/  IMAD.WIDE.U32 R2, R25.reuse, UR10, R2 ;  /* 0x0000000a19027c25 */ /* 0x040fe2000f8e0002 */
[----:B------:R-:W-:Y:S01]  /*0420*/  @!P0 LOP3.LUT R0, RZ, R8, RZ, 0x33, !PT ;  /* 0x00000008ff008212 */ /* 0x000fe200078e33ff */
[----:B------:R-:W1:Y:S01]  /*0430*/  LDCU UR9, c[0x0][0x38c] ;  /* 0x00007180ff0977ac */ /* 0x000e620008000800 */
[----:B------:R-:W-:Y:S01]  /*0440*/  MOV R4, R6 ;  /* 0x0000000600047202 */ /* 0x000fe20000000f00 */
[C---:B------:R-:W-:Y:S01]  /*0450*/  IMAD R43, R25.reuse, UR11, R3 ;  /* 0x0000000b192b7c24 */ /* 0x040fe2000f8e0203 */
[----:B------:R-:W-:Y:S01]  /*0460*/  SHF.R.S32.HI R7, RZ, 0x1f, R0 ;  /* 0x0000001fff077819 */ /* 0x000fe20000011400 */
[----:B------:R-:W-:Y:S01]  /*0470*/  UMOV UR7, UR8 ;  /* 0x0000000800077c82 */ /* 0x000fe20008000000 */
[----:B------:R-:W2:Y:S01]  /*0480*/  LDCU.64 UR4, c[0x0][0x3a0] ;  /* 0x00007400ff0477ac */ /* 0x000ea20008000a00 */
[----:B------:R-:W-:Y:S01]  /*0490*/  IMAD.WIDE.U32 R4, R25, UR14, R4 ;  /* 0x0000000e19047c25 */ /* 0x000fe2000f8e0004 */
[----:B------:R-:W-:Y:S01]  /*04a0*/  LEA R33, P0, R2, R10, 0x1 ;  /* 0x0000000a02217211 */ /* 0x000fe200078008ff */
[----:B------:R-:W3:Y:S02]  /*04b0*/  LDCU.64 UR12, c[0x0][0x3b8] ;  /* 0x00007700ff0c77ac */ /* 0x000ee40008000a00 */
[----:B------:R-:W-:Y:S01]  /*04c0*/  IMAD R3, R7, R12, RZ ;  /* 0x0000000c07037224 */ /* 0x000fe200078e02ff */
[----:B------:R-:W-:Y:S01]  /*04d0*/  LEA R34, P1, R4, R34, 0x1 ;  /* 0x0000002204227211 */ /* 0x000fe200078208ff */
[----:B------:R-:W-:Y:S01]  /*04e0*/  IMAD.WIDE.U32 R6, R0, R12, UR6 ;  /* 0x0000000600067e25 */ /* 0x000fe2000f8e000c */
[----:B------:R-:W-:-:S02]  /*04f0*/  LEA.HI.X R43, R2, R11, R43, 0x1, P0 ;  /* 0x0000000b022b7211 */ /* 0x000fc400000f0c2b */
[----:B------:R-:W-:Y:S01]  /*0500*/  MOV R30, RZ ;  /* 0x000000ff001e7202 */ /* 0x000fe20000000f00 */
[----:B------:R-:W-:Y:S01]  /*0510*/  IMAD R3, R0, R13, R3 ;  /* 0x0000000d00037224 */ /* 0x000fe200078e0203 */
[----:B------:R-:W-:Y:S01]  /*0520*/  LEA R69, P0, R6, R14, 0x1 ;  /* 0x0000000e06457211 */ /* 0x000fe200078008ff */
[----:B------:R-:W-:Y:S02]  /*0530*/  IMAD R0, R16, UR18, R25 ;  /* 0x0000001210007c24 */ /* 0x000fe4000f8e0219 */
[----:B------:R-:W-:Y:S02]  /*0540*/  IMAD R44, R25, UR15, R5 ;  /* 0x0000000f192c7c24 */ /* 0x000fe4000f8e0205 */
[----:B------:R-:W-:Y:S02]  /*0550*/  IMAD R0, R0, R17, RZ ;  /* 0x0000001100007224 */ /* 0x000fe400078e02ff */
[----:B------:R-:W-:Y:S01]  /*0560*/  IMAD.IADD R70, R7, 0x1, R3 ;  /* 0x0000000107467824 */ /* 0x000fe200078e0203 */
[----:B------:R-:W-:Y:S01]  /*0570*/  LEA.HI.X R44, R4, R35, R44, 0x1, P1 ;  /* 0x00000023042c7211 */ /* 0x000fe200008f0c2c */
[----:B-1----:R-:W-:Y:S01]  /*0580*/  IMAD R28, R0, UR9, RZ ;  /* 0x00000009001c7c24 */ /* 0x002fe2000f8e02ff */
[----:B0-----:R-:W-:Y:S01]  /*0590*/  SHF.L.U32 R0, R27, 0x4, RZ ;  /* 0x000000041b007819 */ /* 0x001fe200000006ff */
[----:B--2---:R-:W-:Y:S01]  /*05a0*/  IMAD.WIDE.U32 R12, R25, UR4, RZ ;  /* 0x00000004190c7c25 */ /* 0x004fe2000f8e00ff */
[----:B------:R-:W-:Y:S01]  /*05b0*/  SHF.L.U32 R32, R27, 0x3, RZ ;  /* 0x000000031b207819 */ /* 0x000fe200000006ff */
[----:B------:R-:W0:Y:S01]  /*05c0*/  LDCU.U8 UR4, c[0x0][0x39e] ;  /* 0x000073c0ff0477ac */ /* 0x000e220008000000 */
[----:B------:R-:W-:Y:S01]  /*05d0*/  LOP3.LUT R46, R0, 0x3e00, RZ, 0xc0, !PT ;  /* 0x00003e00002e7812 */ /* 0x000fe200078ec0ff */
[----:B---3--:R-:W-:Y:S01]  /*05e0*/  IMAD.WIDE.U32 R2, R25, UR12, RZ ;  /* 0x0000000c19027c25 */ /* 0x008fe2000f8e00ff */
[----:B------:R-:W-:-:S02]  /*05f0*/  LOP3.LUT R0, R32, 0x1f00, RZ, 0xc0, !PT ;  /* 0x00001f0020007812 */ /* 0x000fc400078ec0ff */
[----:B------:R-:W-:Y:S01]  /*0600*/  LEA.HI.X R70, R6, R15, R70, 0x1, P0 ;  /* 0x0000000f06467211 */ /* 0x000fe200000f0c46 */
[C---:B------:R-:W-:Y:S01]  /*0610*/  IMAD R29, R25.reuse, UR5, R13 ;  /* 0x00000005191d7c24 */ /* 0x040fe2000f8e020d */
[----:B------:R-:W-:Y:S01]  /*0620*/  LOP3.LUT R42, R0, 0x1f, R27, 0xf8, !PT ;  /* 0x0000001f002a7812 */ /* 0x000fe200078ef81b */
[----:B------:R-:W-:Y:S01]  /*0630*/  IMAD R31, R25, UR13, R3 ;  /* 0x0000000d191f7c24 */ /* 0x000fe2000f8e0203 */
[C---:B------:R-:W-:Y:S01]  /*0640*/  IADD3 R35, PT, PT, R32.reuse, 0x1, RZ ;  /* 0x0000000120237810 */ /* 0x040fe20007ffe0ff */
[----:B------:R-:W-:Y:S01]  /*0650*/  VIADD R37, R32, 0x3 ;  /* 0x0000000320257836 */ /* 0x000fe20000000000 */
[C---:B------:R-:W-:Y:S01]  /*0660*/  LOP3.LUT R45, R42.reuse, 0x20, RZ, 0xfc, !PT ;  /* 0x000000202a2d7812 */ /* 0x040fe200078efcff */
[----:B------:R-:W-:Y:S01]  /*0670*/  IMAD.SHL.U32 R54, R42, 0x2, RZ ;  /* 0x000000022a367824 */ /* 0x000fe200078e00ff */
[----:B------:R-:W-:Y:S02]  /*0680*/  IADD3 R36, PT, PT, R32, 0x2, RZ ;  /* 0x0000000220247810 */ /* 0x000fe40007ffe0ff */
[----:B------:R-:W-:-:S02]  /*0690*/  IADD3 R51, PT, PT, R0, R45, RZ ;  /* 0x0000002d00337210 */ /* 0x000fc40007ffe0ff */
[C---:B------:R-:W-:Y:S02]  /*06a0*/  IADD3 R38, PT, PT, R32.reuse, 0x4, RZ ;  /* 0x0000000420267810 */ /* 0x040fe40007ffe0ff */
[C---:B------:R-:W-:Y:S01]  /*06b0*/  IADD3 R39, PT, PT, R32.reuse, 0x5, RZ ;  /* 0x0000000520277810 */ /* 0x040fe20007ffe0ff */
[C---:B------:R-:W-:Y:S01]  /*06c0*/  VIADD R60, R51.reuse, 0xc0 ;  /* 0x000000c0333c7836 */ /* 0x040fe20000000000 */
[C---:B------:R-:W-:Y:S01]  /*06d0*/  IADD3 R40, PT, PT, R32.reuse, 0x6, RZ ;  /* 0x0000000620287810 */ /* 0x040fe20007ffe0ff */
[----:B------:R-:W-:Y:S01]  /*06e0*/  VIADD R66, R51, 0x180 ;  /* 0x0000018033427836 */ /* 0x000fe20000000000 */
[----:B------:R-:W-:Y:S02]  /*06f0*/  IADD3 R41, PT, PT, R32, 0x7, RZ ;  /* 0x0000000720297810 */ /* 0x000fe40007ffe0ff */
[----:B------:R-:W-:Y:S02]  /*0700*/  LOP3.LUT R46, R46, 0x1f, R27, 0xf8, !PT ;  /* 0x0000001f2e2e7812 */ /* 0x000fe400078ef81b */
[----:B------:R-:W-:-:S02]  /*0710*/  LOP3.LUT R47, R42, 0x40, RZ, 0xfc, !PT ;  /* 0x000000402a2f7812 */ /* 0x000fc400078efcff */
[C---:B------:R-:W-:Y:S02]  /*0720*/  LOP3.LUT R48, R42.reuse, 0x60, RZ, 0xfc, !PT ;  /* 0x000000602a307812 */ /* 0x040fe400078efcff */
[C---:B------:R-:W-:Y:S02]  /*0730*/  LOP3.LUT R49, R42.reuse, 0x80, RZ, 0xfc, !PT ;  /* 0x000000802a317812 */ /* 0x040fe400078efcff */
[C---:B------:R-:W-:Y:S02]  /*0740*/  LOP3.LUT R50, R42.reuse, 0xa0, RZ, 0xfc, !PT ;  /* 0x000000a02a327812 */ /* 0x040fe400078efcff */
[C---:B------:R-:W-:Y:S02]  /*0750*/  LOP3.LUT R52, R42.reuse, 0xc0, RZ, 0xfc, !PT ;  /* 0x000000c02a347812 */ /* 0x040fe400078efcff */
[----:B------:R-:W-:Y:S02]  /*0760*/  LOP3.LUT R53, R42, 0xe0, RZ, 0xfc, !PT ;  /* 0x000000e02a357812 */ /* 0x000fe400078efcff */
        /* <DEDUP_REMOVED lines=11> */
[----:B0-----:R-:W-:-:S07]  /*0820*/  IADD3 R68, PT, PT, R51, 0x1c0, RZ ;  /* 0x000001c033447810 */ /* 0x001fce0007ffe0ff */
.L_x_1984:
[----:B0-----:R-:W0:Y:S01]  /*0830*/  LDC R5, c[0x0][0x388] ;  /* 0x0000e200ff057b82 */ /* 0x001e220000000800 */
[----:B------:R-:W-:Y:S02]  /*0840*/  SHF.L.U32 R72, R30, 0x8, RZ ;  /* 0x000000081e487819 */ /* 0x000fe400000006ff */
[C---:B------:R-:W-:Y:S02]  /*0850*/  IADD3 R6, P0, PT, R54.reuse, R33, RZ ;  /* 0x0000002136067210 */ /* 0x040fe40007f1e0ff */
[----:B------:R-:W-:Y:S02]  /*0860*/  IADD3 R16, P3, PT, R54, R34, RZ ;  /* 0x0000002236107210 */ /* 0x000fe40007f7e0ff */
[----:B------:R-:W-:Y:S02]  /*0870*/  PRMT R0, RZ, 0x7610, R0 ;  /* 0x00007610ff007816 */ /* 0x000fe40000000000 */
[----:B------:R-:W-:Y:S01]  /*0880*/  IADD3.X R7, PT, PT, RZ, R43, RZ, P0, !PT ;  /* 0x0000002bff077210 */ /* 0x000fe200007fe4ff */
[----:B------:R-:W-:Y:S01]  /*0890*/  IMAD.X R17, RZ, RZ, R44, P3 ;  /* 0x000000ffff117224 */ /* 0x000fe200018e062c */
[----:B------:R-:W-:-:S02]  /*08a0*/  PRMT R9, RZ, 0x7610, R9 ;  /* 0x00007610ff097816 */ /* 0x000fc40000000009 */
[----:B------:R-:W-:Y:S02]  /*08b0*/  PRMT R4, RZ, 0x7610, R4 ;  /* 0x00007610ff047816 */ /* 0x000fe40000000004 */
[----:B------:R-:W-:Y:S02]  /*08c0*/  PRMT R11, RZ, 0x7610, R11 ;  /* 0x00007610ff0b7816 */ /* 0x000fe4000000000b */
[----:B------:R-:W-:Y:S02]  /*08d0*/  PRMT R8, RZ, 0x7610, R8 ;  /* 0x00007610ff087816 */ /* 0x000fe40000000008 */
[----:B------:R-:W-:Y:S02]  /*08e0*/  PRMT R15, RZ, 0x7610, R15 ;  /* 0x00007610ff0f7816 */ /* 0x000fe4000000000f */
[----:B------:R-:W-:Y:S02]  /*08f0*/  PRMT R18, RZ, 0x7610, R18 ;  /* 0x00007610ff127816 */ /* 0x000fe40000000012 */
[----:B0-----:R-:W-:-:S04]  /*0900*/  IADD3 R71, PT, PT, -R72, R5, RZ ;  /* 0x0000000548477210 */ /* 0x001fc80007ffe1ff */
[-C--:B------:R-:W-:Y:S01]  /*0910*/  ISETP.GE.AND P6, PT, R42, R71.reuse, PT ;  /* 0x000000472a00720c */ /* 0x080fe20003fc6270 */
[----:B------:R-:W-:Y:S01]  /*0920*/  BAR.SYNC.DEFER_BLOCKING 0x0 ;  /* 0x0000000000007b1d */ /* 0x000fe20000010000 */
[-C--:B------:R-:W-:Y:S02]  /*0930*/  ISETP.GE.AND P0, PT, R45, R71.reuse, PT ;  /* 0x000000472d00720c */ /* 0x080fe40003f06270 */
[-C--:B------:R-:W-:Y:S02]  /*0940*/  ISETP.GE.AND P1, PT, R47, R71.reuse, PT ;  /* 0x000000472f00720c */ /* 0x080fe40003f26270 */
[-C--:B------:R-:W-:Y:S02]  /*0950*/  ISETP.GE.AND P2, PT, R48, R71.reuse, PT ;  /* 0x000000473000720c */ /* 0x080fe40003f46270 */
[-C--:B------:R-:W-:Y:S02]  /*0960*/  ISETP.GE.AND P3, PT, R49, R71.reuse, PT ;  /* 0x000000473100720c */ /* 0x080fe40003f66270 */
[----:B------:R-:W-:-:S02]  /*0970*/  ISETP.GE.AND P4, PT, R50, R71, PT ;  /* 0x000000473200720c */ /* 0x000fc40003f86270 */
[-C--:B------:R-:W-:Y:S02]  /*0980*/  ISETP.GE.AND P5, PT, R52, R71.reuse, PT ;  /* 0x000000473400720c */ /* 0x080fe40003fa6270 */
[----:B------:R-:W-:Y:S01]  /*0990*/  PRMT R19, RZ, 0x7610, R19 ;  /* 0x00007610ff137816 */ /* 0x000fe20000000013 */
[----:B------:R-:W2:Y:S01]  /*09a0*/  @!P6 LDG.E.U16 R0, desc[UR20][R6.64] ;  /* 0x000000140600e981 */ /* 0x000ea2000c1e1500 */
[----:B------:R-:W-:-:S03]  /*09b0*/  ISETP.GE.AND P6, PT, R53, R71, PT ;  /* 0x000000473500720c */ /* 0x000fc60003fc6270 */
[----:B------:R-:W3:Y:S01]  /*09c0*/  @!P0 LDG.E.U16 R9, desc[UR20][R6.64+0x40] ;  /* 0x0000401406098981 */ /* 0x000ee2000c1e1500 */
[----:B------:R-:W0:Y:S01]  /*09d0*/  S2R R21, SR_CgaCtaId ;  /* 0x0000000000157919 */ /* 0x000e220000008800 */
[----:B------:R-:W1:Y:S01]  /*09e0*/  S2R R73, SR_LANEID ;  /* 0x0000000000497919 */ /* 0x000e620000000000 */
[----:B------:R-:W-:Y:S02]  /*09f0*/  MOV R74, 0x400 ;  /* 0x00000400004a7802 */ /* 0x000fe40000000f00 */
[----:B------:R-:W-:Y:S01]  /*0a00*/  P2R R22, PR, RZ, 0x1 ;  /* 0x00000001ff167803 */ /* 0x000fe20000000000 */
[----:B------:R-:W4:Y:S04]  /*0a10*/  @!P1 LDG.E.U16 R4, desc[UR20][R6.64+0x80] ;  /* 0x0000801406049981 */ /* 0x000f28000c1e1500 */
[----:B------:R-:W4:Y:S04]  /*0a20*/  @!P2 LDG.E.U16 R11, desc[UR20][R6.64+0xc0] ;  /* 0x0000c014060ba981 */ /* 0x000f28000c1e1500 */
[----:B------:R-:W4:Y:S04]  /*0a30*/  @!P3 LDG.E.U16 R8, desc[UR20][R6.64+0x100] ;  /* 0x000100140608b981 */ /* 0x000f28000c1e1500 */
[----:B------:R-:W4:Y:S04]  /*0a40*/  @!P4 LDG.E.U16 R15, desc[UR20][R6.64+0x140] ;  /* 0x00014014060fc981 */ /* 0x000f28000c1e1500 */
[----:B------:R-:W4:Y:S04]  /*0a50*/  @!P5 LDG.E.U16 R18, desc[UR20][R6.64+0x180] ;  /* 0x000180140612d981 */ /* 0x000f28000c1e1500 */
[----:B------:R1:W4:Y:S01]  /*0a60*/  @!P6 LDG.E.U16 R19, desc[UR20][R6.64+0x1c0] ;  /* 0x0001c0140613e981 */ /* 0x000322000c1e1500 */
[----:B------:R-:W-:-:S02]  /*0a70*/  ISETP.GE.AND P0, PT, R42, R71, PT ;  /* 0x000000472a00720c */ /* 0x000fc40003f06270 */
[----:B0-----:R-:W-:Y:S02]  /*0a80*/  LEA R74, R21, R74, 0x18 ;  /* 0x0000004a154a7211 */ /* 0x001fe400078ec0ff */
[C---:B-1----:R-:W-:Y:S02]  /*0a90*/  LEA.HI.SX32 R75, R73.reuse, R73, 0x1b ;  /* 0x00000049494b7211 */ /* 0x042fe400078fdaff */
[C---:B------:R-:W-:Y:S02]  /*0aa0*/  IADD3 R10, PT, PT, R73.reuse, 0x20, RZ ;  /* 0x00000020490a7810 */ /* 0x040fe40007ffe0ff */
[C---:B------:R-:W-:Y:S02]  /*0ab0*/  IADD3 R20, PT, PT, R73.reuse, 0x60, RZ ;  /* 0x0000006049147810 */ /* 0x040fe40007ffe0ff */
[----:B------:R-:W-:Y:S02]  /*0ac0*/  IADD3 R14, PT, PT, R73, 0x40, RZ ;  /* 0x00000040490e7810 */ /* 0x000fe40007ffe0ff */
[----:B------:R-:W-:-:S02]  /*0ad0*/  LEA R75, R75, R74, 0x1 ;  /* 0x0000004a4b4b7211 */ /* 0x000fc400078e08ff */
[C---:B------:R-:W-:Y:S02]  /*0ae0*/  IADD3 R6, PT, PT, R73.reuse, 0x80, RZ ;  /* 0x0000008049067810 */ /* 0x040fe40007ffe0ff */
[-C--:B------:R-:W-:Y:S02]  /*0af0*/  LEA.HI.SX32 R21, R10, R73.reuse, 0x1b ;  /* 0x000000490a157211 */ /* 0x080fe400078fdaff */
[-C--:B------:R-:W-:Y:S02]  /*0b00*/  LEA.HI.SX32 R7, R20, R73.reuse, 0x1b ;  /* 0x0000004914077211 */ /* 0x080fe400078fdaff */
[----:B------:R-:W-:Y:S02]  /*0b10*/  LEA.HI.SX32 R77, R14, R73, 0x1b ;  /* 0x000000490e4d7211 */ /* 0x000fe400078fdaff */
[C---:B------:R-:W-:Y:S02]  /*0b20*/  IADD3 R10, PT, PT, R73.reuse, 0xa0, RZ ;  /* 0x000000a0490a7810 */ /* 0x040fe40007ffe0ff */
[----:B------:R-:W-:Y:S01]  /*0b30*/  IADD3 R14, PT, PT, R73, 0xc0, RZ ;  /* 0x000000c0490e7810 */ /* 0x000fe20007ffe0ff */
[----:B------:R-:W-:Y:S01]  /*0b40*/  IMAD R77, R77, 0x2, R74 ;  /* 0x000000024d4d7824 */ /* 0x000fe200078e024a */
[----:B------:R-:W-:-:S02]  /*0b50*/  IADD3 R20, PT, PT, R73, 0xe0, RZ ;  /* 0x000000e049147810 */ /* 0x000fc40007ffe0ff */
[-C--:B------:R-:W-:Y:S02]  /*0b60*/  LEA.HI.SX32 R79, R6, R73.reuse, 0x1b ;  /* 0x00000049064f7211 */ /* 0x080fe400078fdaff */
[-C--:B------:R-:W-:Y:S02]  /*0b70*/  LEA R78, R7, R74.reuse, 0x1 ;  /* 0x0000004a074e7211 */ /* 0x080fe400078e08ff */
[----:B------:R-:W-:Y:S01]  /*0b80*/  LEA R76, R21, R74, 0x1 ;  /* 0x0000004a154c7211 */ /* 0x000fe200078e08ff */
[----:B------:R-:W-:Y:S01]  /*0b90*/  IMAD R79, R79, 0x2, R74 ;  /* 0x000000024f4f7824 */ /* 0x000fe200078e024a */
[-C--:B------:R-:W-:Y:S02]  /*0ba0*/  LEA.HI.SX32 R7, R10, R73.reuse, 0x1b ;  /* 0x000000490a077211 */ /* 0x080fe400078fdaff */
[-C--:B------:R-:W-:Y:S02]  /*0bb0*/  LEA.HI.SX32 R81, R14, R73.reuse, 0x1b ;  /* 0x000000490e517211 */ /* 0x080fe400078fdaff */
[----:B------:R-:W-:-:S02]  /*0bc0*/  LEA.HI.SX32 R21, R20, R73, 0x1b ;  /* 0x0000004914157211 */ /* 0x000fc400078fdaff */
[-C--:B------:R-:W-:Y:S02]  /*0bd0*/  LEA R80, R7, R74.reuse, 0x1 ;  /* 0x0000004a07507211 */ /* 0x080fe400078e08ff */
[-C--:B------:R-:W-:Y:S02]  /*0be0*/  LEA R81, R81, R74.reuse, 0x1 ;  /* 0x0000004a51517211 */ /* 0x080fe400078e08ff */
[----:B------:R-:W-:Y:S02]  /*0bf0*/  LEA R82, R21, R74, 0x1 ;  /* 0x0000004a15527211 */ /* 0x000fe400078e08ff */
[----:B------:R-:W-:Y:S02]  /*0c00*/  PRMT R20, RZ, 0x7610, R20 ;  /* 0x00007610ff147816 */ /* 0x000fe40000000014 */
[----:B------:R-:W-:Y:S02]  /*0c10*/  PRMT R21, RZ, 0x7610, R21 ;  /* 0x00007610ff157816 */ /* 0x000fe40000000015 */
[----:B------:R-:W-:-:S02]  /*0c20*/  PRMT R84, RZ, 0x7610, R84 ;  /* 0x00007610ff547816 */ /* 0x000fc40000000054 */
[----:B------:R-:W-:Y:S01]  /*0c30*/  PRMT R23, RZ, 0x7610, R23 ;  /* 0x00007610ff177816 */ /* 0x000fe20000000017 */
[----:B--2---:R0:W-:Y:S04]  /*0c40*/  STS.U16 [R75], R0 ;  /* 0x000000004b007388 */ /* 0x0041e80000000400 */
[----:B---3--:R-:W-:Y:S01]  /*0c50*/  STS.U16 [R76+0x40], R9 ;  /* 0x000040094c007388 */ /* 0x008fe20000000400 */
[----:B0-----:R-:W-:-:S04]  /*0c60*/  SHF.L.U32 R0, R73, 0x3, RZ ;  /* 0x0000000349007819 */ /* 0x001fc800000006ff */
[----:B------:R-:W-:Y:S01]  /*0c70*/  LEA.HI.SX32 R83, R0, R0, 0x1b ;  /* 0x0000000000537211 */ /* 0x000fe200078fdaff */
[----:B----4-:R-:W-:Y:S03]  /*0c80*/  STS.U16 [R77+0x80], R4 ;  /* 0x000080044d007388 */ /* 0x010fe60000000400 */
[----:B------:R-:W-:Y:S01]  /*0c90*/  LEA R83, R83, R74, 0x1 ;  /* 0x0000004a53537211 */ /* 0x000fe200078e08ff */
[----:B------:R-:W-:Y:S04]  /*0ca0*/  STS.U16 [R78+0xc0], R11 ;  /* 0x0000c00b4e007388 */ /* 0x000fe80000000400 */
        /* <DEDUP_REMOVED lines=28> */
[----:B--2---:R-:W-:Y:S04]  /*0e70*/  STS.U16 [R75], R20 ;  /* 0x000000144b007388 */ /* 0x004fe80000000400 */
        /* <DEDUP_REMOVED lines=15> */
[----:B------:R0:W4:Y:S02]  /*0f70*/  LDS.U16 R21, [R83+0xe] ;  /* 0x00000e0053157984 */ /* 0x0001240000000400 */
[----:B0-----:R-:W-:-:S04]  /*0f80*/  IMAD.U32 R85, R85, 0x10000, RZ ;  /* 0x0001000055557824 */ /* 0x001fc800078e00ff */
[----:B-----5:R-:W-:-:S05]  /*0f90*/  FADD.FTZ R94, R85, R26 ;  /* 0x0000001a555e7221 */ /* 0x020fca0000010000 */
[----:B------:R-:W-:Y:S02]  /*0fa0*/  FSETP.GTU.FTZ.AND P0, PT, R94, 20, PT ;  /* 0x41a000005e00780b */ /* 0x000fe40003f1c000 */
[----:B-1----:R-:W-:Y:S02]  /*0fb0*/  SHF.L.U32 R23, R16, 0x10, RZ ;  /* 0x0000001010177819 */ /* 0x002fe400000006ff */
[----:B------:R-:W-:Y:S02]  /*0fc0*/  ISETP.EQ.OR P0, PT, RZ, UR4, P0 ;  /* 0x00000004ff007c0c */ /* 0x000fe40008702670 */
[----:B--2---:R-:W-:Y:S01]  /*0fd0*/  SHF.L.U32 R17, R17, 0x10, RZ ;  /* 0x0000001011117819 */ /* 0x004fe200000006ff */
[----:B------:R-:W-:Y:S01]  /*0fe0*/  FADD.FTZ R96, R23, R26 ;  /* 0x0000001a17607221 */ /* 0x000fe20000010000 */
[----:B---3--:R-:W-:Y:S02]  /*0ff0*/  SHF.L.U32 R15, R15, 0x10, RZ ;  /* 0x000000100f0f7819 */ /* 0x008fe400000006ff */
[----:B----4-:R-:W-:-:S02]  /*1000*/  SHF.L.U32 R87, R18, 0x10, RZ ;  /* 0x0000001012577819 */ /* 0x010fc400000006ff */
[----:B------:R-:W-:Y:S01]  /*1010*/  SHF.L.U32 R19, R19, 0x10, RZ ;  /* 0x0000001013137819 */ /* 0x000fe200000006ff */
[--C-:B------:R-:W-:Y:S01]  /*1020*/  FADD.FTZ R84, R17, R26.reuse ;  /* 0x0000001a11547221 */ /* 0x100fe20000010000 */
[--C-:B------:R-:W-:Y:S01]  /*1030*/  FADD.FTZ R86, R15, R26.reuse ;  /* 0x0000001a0f567221 */ /* 0x100fe20000010000 */
[--C-:B------:R-:W-:Y:S01]  /*1040*/  FADD.FTZ R88, R87, R26.reuse ;  /* 0x0000001a57587221 */ /* 0x100fe20000010000 */
[----:B------:R-:W-:Y:S01]  /*1050*/  FSETP.GTU.FTZ.AND P2, PT, R96, 20, PT ;  /* 0x41a000006000780b */ /* 0x000fe20003f5c000 */
[--C-:B------:R-:W-:Y:S01]  /*1060*/  FADD.FTZ R90, R19, R26.reuse ;  /* 0x0000001a135a7221 */ /* 0x100fe20000010000 */
[----:B------:R-:W-:Y:S01]  /*1070*/  IMAD.U32 R15, R20, 0x10000, RZ ;  /* 0x00010000140f7824 */ /* 0x000fe200078e00ff */
[----:B------:R-:W-:Y:S02]  /*1080*/  FSETP.GTU.FTZ.AND P3, PT, R84, 20, PT ;  /* 0x41a000005400780b */ /* 0x000fe40003f7c000 */
[----:B------:R-:W-:Y:S01]  /*1090*/  FSETP.GTU.FTZ.AND P4, PT, R86, 20, PT ;  /* 0x41a000005600780b */ /* 0x000fe20003f9c000 */
[----:B------:R-:W-:Y:S01]  /*10a0*/  FADD.FTZ R92, R15, R26 ;  /* 0x0000001a0f5c7221 */ /* 0x000fe20000010000 */
[----:B------:R-:W-:-:S02]  /*10b0*/  FSETP.GTU.FTZ.AND P5, PT, R88, 20, PT ;  /* 0x41a000005800780b */ /* 0x000fc40003fbc000 */
[----:B------:R-:W-:Y:S02]  /*10c0*/  FSETP.GTU.FTZ.AND P1, PT, R90, 20, PT ;  /* 0x41a000005a00780b */ /* 0x000fe40003f3c000 */
[----:B------:R-:W-:Y:S01]  /*10d0*/  ISETP.EQ.OR P2, PT, RZ, UR4, P2 ;  /* 0x00000004ff007c0c */ /* 0x000fe20009742670 */
[----:B------:R-:W-:-:S12]  /*10e0*/  @P0 BRA `(.L_x_1965) ;  /* 0x0000000000780947 */ /* 0x000fd80003800000 */
        /* <DEDUP_REMOVED lines=30> */
.L_x_1965:
[----:B------:R-:W-:Y:S05]  /*12d0*/  BSYNC.RECONVERGENT B0 ;  /* 0x0000000000007941 */ /* 0x000fea0003800200 */
.L_x_1964:
        /* <DEDUP_REMOVED lines=35> */
.L_x_1967:
[----:B------:R-:W-:Y:S05]  /*1510*/  BSYNC.RECONVERGENT B0 ;  /* 0x0000000000007941 */ /* 0x000fea0003800200 */
.L_x_1966:
        /* <DEDUP_REMOVED lines=39> */
.L_x_1969:
[----:B------:R-:W-:Y:S05]  /*1790*/  BSYNC.RECONVERGENT B0 ;  /* 0x0000000000007941 */ /* 0x000fea0003800200 */
.L_x_1968:
        /* <DEDUP_REMOVED lines=32> */
.L_x_1971:
[----:B------:R-:W-:Y:S05]  /*19a0*/  BSYNC.RECONVERGENT B0 ;  /* 0x0000000000007941 */ /* 0x000fea0003800200 */
.L_x_1970:
        /* <DEDUP_REMOVED lines=32> */
.L_x_1973:
[----:B------:R-:W-:Y:S05]  /*1bb0*/  BSYNC.RECONVERGENT B0 ;  /* 0x0000000000007941 */ /* 0x000fea0003800200 */
.L_x_1972:
        /* <DEDUP_REMOVED lines=32> */
.L_x_1975:
[----:B------:R-:W-:Y:S05]  /*1dc0*/  BSYNC.RECONVERGENT B0 ;  /* 0x0000000000007941 */ /* 0x000fea0003800200 */
.L_x_1974:
        /* <DEDUP_REMOVED lines=32> */
.L_x_1977:
[----:B------:R-:W-:Y:S05]  /*1fd0*/  BSYNC.RECONVERGENT B0 ;  /* 0x0000000000007941 */ /* 0x000fea0003800200 */
.L_x_1976:
        /* <DEDUP_REMOVED lines=32> */
.L_x_1979:
[----:B------:R-:W-:Y:S05]  /*21e0*/  BSYNC.RECONVERGENT B0 ;  /* 0x0000000000007941 */ /* 0x000fea0003800200 */
.L_x_1978:
[----:B------:R-:W0:Y:S01]  /*21f0*/  LDCU UR5, c[0x0][0x38c] ;  /* 0x00007180ff0577ac */ /* 0x000e220008000800 */
[----:B------:R-:W-:Y:S01]  /*2200*/  SHF.L.U32 R11, R11, 0x10, RZ ;  /* 0x000000100b0b7819 */ /* 0x000fe200000006ff */
[----:B------:R-:W-:Y:S01]  /*2210*/  IMAD.U32 R93, R14, 0x10000, RZ ;  /* 0x000100000e5d7824 */ /* 0x000fe200078e00ff */
[----:B------:R-:W-:Y:S01]  /*2220*/  SHF.L.U32 R99, R10, 0x10, RZ ;  /* 0x000000100a637819 */ /* 0x000fe200000006ff */
[----:B------:R-:W-:Y:S01]  /*2230*/  IMAD.U32 R107, R6, 0x10000, RZ ;  /* 0x00010000066b7824 */ /* 0x000fe200078e00ff */
        /* <DEDUP_REMOVED lines=11> */
[----:B------:R-:W-:Y:S01]  /*22f0*/  FMUL.FTZ R106, R15, R24 ;  /* 0x000000180f6a7220 */ /* 0x000fe20000410000 */
[----:B0-----:R-:W-:Y:S01]  /*2300*/  UISETP.GE.AND UP0, UPT, UR5, 0x1, UPT ;  /* 0x000000010500788c */ /* 0x001fe2000bf06270 */
[----:B------:R-:W-:Y:S08]  /*2310*/  BAR.SYNC.DEFER_BLOCKING 0x0 ;  /* 0x0000000000007b1d */ /* 0x000ff00000010000 */
[----:B------:R-:W-:Y:S05]  /*2320*/  BRA.U !UP0, `(.L_x_1980) ;  /* 0x0000002908307547 */ /* 0x000fea000b800000 */
[C---:B------:R-:W-:Y:S01]  /*2330*/  ISETP.NE.AND P0, PT, R30.reuse, RZ, PT ;  /* 0x000000ff1e00720c */ /* 0x040fe20003f05270 */
[----:B------:R-:W-:Y:S01]  /*2340*/  FMUL.FTZ R108, R15, R98 ;  /* 0x000000620f6c7220 */ /* 0x000fe20000410000 */
[----:B------:R-:W-:Y:S01]  /*2350*/  SHF.L.U32 R4, R30, 0x9, RZ ;  /* 0x000000091e047819 */ /* 0x000fe200000006ff */
[----:B------:R-:W0:Y:S01]  /*2360*/  LDC R110, c[0x0][0x38c] ;  /* 0x0000e300ff6e7b82 */ /* 0x000e220000000800 */
[----:B------:R-:W-:Y:S01]  /*2370*/  ISETP.EQ.AND P0, PT, R27, RZ, P0 ;  /* 0x000000ff1b00720c */ /* 0x000fe20000702270 */
[----:B------:R-:W-:Y:S01]  /*2380*/  FMUL.FTZ R95, R11, R96 ;  /* 0x000000600b5f7220 */ /* 0x000fe20000410000 */
[----:B------:R-:W-:Y:S01]  /*2390*/  LEA R97, R5, -R4, 0x1 ;  /* 0x8000000405617211 */ /* 0x000fe200078e08ff */
[----:B------:R-:W-:Y:S01]  /*23a0*/  FMUL.FTZ R101, R9, R86 ;  /* 0x0000005609657220 */ /* 0x000fe20000410000 */
[----:B------:R-:W-:Y:S01]  /*23b0*/  FMUL.FTZ R105, R7, R90 ;  /* 0x0000005a07697220 */ /* 0x000fe20000410000 */
[C-C-:B------:R-:W-:Y:S01]  /*23c0*/  IADD3 R5, PT, PT, R0.reuse, 0x1, R0.reuse ;  /* 0x0000000100057810 */ /* 0x140fe20007ffe000 */
[C---:B------:R-:W-:Y:S01]  /*23d0*/  VIADD R6, R73.reuse, 0x120 ;  /* 0x0000012049067836 */ /* 0x040fe20000000000 */
[----:B------:R-:W1:Y:S01]  /*23e0*/  LDC.64 R18, c[0x0][0x440] ;  /* 0x00011000ff127b82 */ /* 0x000e620000000a00 */
[C-C-:B------:R-:W-:Y:S01]  /*23f0*/  IADD3 R7, PT, PT, R0.reuse, 0x2, R0.reuse ;  /* 0x0000000200077810 */ /* 0x140fe20007ffe000 */
[----:B------:R-:W-:Y:S01]  /*2400*/  VIADD R114, R73, 0x1e0 ;  /* 0x000001e049727836 */ /* 0x000fe20000000000 */
[C-C-:B------:R-:W-:Y:S01]  /*2410*/  IADD3 R9, PT, PT, R0.reuse, 0x3, R0.reuse ;  /* 0x0000000300097810 */ /* 0x140fe20007ffe000 */
[----:B------:R-:W-:Y:S01]  /*2420*/  HFMA2 R109, -RZ, RZ, 0, 0 ;  /* 0x00000000ff6d7431 */ /* 0x000fe200000001ff */
[C-C-:B------:R-:W-:Y:S01]  /*2430*/  IADD3 R11, PT, PT, R0.reuse, 0x4, R0.reuse ;  /* 0x00000004000b7810 */ /* 0x140fe20007ffe000 */
[----:B------:R-:W-:Y:S01]  /*2440*/  FMUL.FTZ R93, R93, R94 ;  /* 0x0000005e5d5d7220 */ /* 0x000fe20000410000 */
[C-C-:B------:R-:W-:Y:S01]  /*2450*/  IADD3 R21, PT, PT, R0.reuse, 0x5, R0.reuse ;  /* 0x0000000500157810 */ /* 0x140fe20007ffe000 */
[----:B------:R-:W2:Y:S01]  /*2460*/  LDC.64 R16, c[0x0][0x448] ;  /* 0x00011200ff107b82 */ /* 0x000ea20000000a00 */
[C-C-:B------:R-:W-:Y:S01]  /*2470*/  IADD3 R119, PT, PT, R0.reuse, 0x6, R0.reuse ;  /* 0x0000000600777810 */ /* 0x140fe20007ffe000 */
[----:B------:R-:W-:Y:S01]  /*2480*/  FMUL.FTZ R99, R99, R84 ;  /* 0x0000005463637220 */ /* 0x000fe20000410000 */
[----:B------:R-:W-:Y:S01]  /*2490*/  IADD3 R121, PT, PT, R0, 0x7, R0 ;  /* 0x0000000700797810 */ /* 0x000fe20007ffe000 */
[----:B------:R-:W-:Y:S01]  /*24a0*/  FMUL.FTZ R103, R103, R88 ;  /* 0x0000005867677220 */ /* 0x000fe20000410000 */
[----:B------:R-:W-:Y:S01]  /*24b0*/  P2R R171, PR, RZ, 0x1 ;  /* 0x00000001ffab7803 */ /* 0x000fe20000000000 */
[----:B------:R-:W-:Y:S01]  /*24c0*/  FMUL.FTZ R107, R107, R92 ;  /* 0x0000005c6b6b7220 */ /* 0x000fe20000410000 */
[----:B------:R-:W-:Y:S01]  /*24d0*/  SHF.L.U32 R0, R73, 0x4, RZ ;  /* 0x0000000449007819 */ /* 0x000fe200000006ff */
[----:B------:R-:W3:Y:S01]  /*24e0*/  LDC.64 R14, c[0x0][0x480] ;  /* 0x00012000ff0e7b82 */ /* 0x000ee20000000a00 */
[-C--:B------:R-:W-:Y:S01]  /*24f0*/  ISETP.GE.AND P2, PT, R46, R97.reuse, PT ;  /* 0x000000612e00720c */ /* 0x080fe20003f46270 */
[----:B------:R-:W4:Y:S01]  /*2500*/  LDCU UR5, c[0x0][0x38c] ;  /* 0x00007180ff0577ac */ /* 0x000f220008000800 */
[----:B------:R-:W-:-:S02]  /*2510*/  ISETP.GE.AND P1, PT, R55, R97, PT ;  /* 0x000000613700720c */ /* 0x000fc40003f26270 */
[----:B------:R-:W-:Y:S01]  /*2520*/  ISETP.GE.AND P0, PT, R56, R97, PT ;  /* 0x000000613800720c */ /* 0x000fe20003f06270 */
[----:B------:R-:W0:Y:S01]  /*2530*/  LDCU.64 UR6, c[0x0][0x3a8] ;  /* 0x00007500ff0677ac */ /* 0x000e220008000a00 */
[-C--:B------:R-:W-:Y:S02]  /*2540*/  LEA.HI.SX32 R23, R7, R0.reuse, 0x1b ;  /* 0x0000000007177211 */ /* 0x080fe400078fdaff */
[-C--:B------:R-:W-:Y:S01]  /*2550*/  LEA.HI.SX32 R127, R119, R0.reuse, 0x1b ;  /* 0x00000000777f7211 */ /* 0x080fe200078fdaff */
[----:B------:R-:W-:Y:S01]  /*2560*/  VIADD R119, R0, 0xd ;  /* 0x0000000d00777836 */ /* 0x000fe20000000000 */
[----:B------:R-:W-:Y:S01]  /*2570*/  P2R R179, PR, RZ, 0x4 ;  /* 0x00000004ffb37803 */ /* 0x000fe20000000000 */
[----:B------:R-:W0:Y:S01]  /*2580*/  LDCU.64 UR8, c[0x0][0x3e0] ;  /* 0x00007c00ff0877ac */ /* 0x000e220008000a00 */
[----:B------:R-:W-:Y:S02]  /*2590*/  P2R R178, PR, RZ, 0x2 ;  /* 0x00000002ffb27803 */ /* 0x000fe40000000000 */
[----:B------:R-:W-:Y:S01]  /*25a0*/  P2R R177, PR, RZ, 0x1 ;  /* 0x00000001ffb17803 */ /* 0x000fe20000000000 */
[----:B------:R-:W0:Y:S01]  /*25b0*/  LDCU.64 UR10, c[0x0][0x3c0] ;  /* 0x00007800ff0a77ac */ /* 0x000e220008000a00 */
[----:B------:R-:W-:-:S02]  /*25c0*/  LEA.HI.SX32 R111, R5, R0, 0x1b ;  /* 0x00000000056f7211 */ /* 0x000fc400078fdaff */
[-C--:B------:R-:W-:Y:S02]  /*25d0*/  LEA.HI.SX32 R113, R9, R0.reuse, 0x1b ;  /* 0x0000000009717211 */ /* 0x080fe400078fdaff */
[-C--:B------:R-:W-:Y:S02]  /*25e0*/  LEA.HI.SX32 R115, R11, R0.reuse, 0x1b ;  /* 0x000000000b737211 */ /* 0x080fe400078fdaff */
[-C--:B------:R-:W-:Y:S02]  /*25f0*/  LEA.HI.SX32 R117, R21, R0.reuse, 0x1b ;  /* 0x0000000015757211 */ /* 0x080fe400078fdaff */
[----:B------:R-:W-:Y:S02]  /*2600*/  LEA.HI.SX32 R129, R121, R0, 0x1b ;  /* 0x0000000079817211 */ /* 0x000fe400078fdaff */
[----:B------:R-:W-:Y:S02]  /*2610*/  IADD3 R7, PT, PT, R0, 0x9, RZ ;  /* 0x0000000900077810 */ /* 0x000fe40007ffe0ff */
[----:B------:R-:W-:-:S02]  /*2620*/  ISETP.GE.AND P2, PT, R57, R97, PT ;  /* 0x000000613900720c */ /* 0x000fc40003f46270 */
[-C--:B------:R-:W-:Y:S02]  /*2630*/  ISETP.GE.AND P1, PT, R58, R97.reuse, PT ;  /* 0x000000613a00720c */ /* 0x080fe40003f26270 */
[----:B------:R-:W-:Y:S02]  /*2640*/  ISETP.GE.AND P0, PT, R59, R97, PT ;  /* 0x000000613b00720c */ /* 0x000fe40003f06270 */
[----:B------:R-:W-:Y:S02]  /*2650*/  IADD3 R10, PT, PT, R73, 0x160, RZ ;  /* 0x00000160490a7810 */ /* 0x000fe40007ffe0ff */
[C---:B------:R-:W-:Y:S02]  /*2660*/  IADD3 R5, PT, PT, R0.reuse, 0x8, RZ ;  /* 0x0000000800057810 */ /* 0x040fe40007ffe0ff */
[C---:B------:R-:W-:Y:S02]  /*2670*/  IADD3 R9, PT, PT, R0.reuse, 0xa, RZ ;  /* 0x0000000a00097810 */ /* 0x040fe40007ffe0ff */
[----:B------:R-:W-:-:S02]  /*2680*/  IADD3 R11, PT, PT, R0, 0xb, RZ ;  /* 0x0000000b000b7810 */ /* 0x000fc40007ffe0ff */
[C---:B------:R-:W-:Y:S02]  /*2690*/  IADD3 R21, PT, PT, R0.reuse, 0xc, RZ ;  /* 0x0000000c00157810 */ /* 0x040fe40007ffe0ff */
[C---:B------:R-:W-:Y:S02]  /*26a0*/  IADD3 R121, PT, PT, R0.reuse, 0xe, RZ ;  /* 0x0000000e00797810 */ /* 0x040fe40007ffe0ff */
[----:B------:R-:W-:Y:S02]  /*26b0*/  IADD3 R123, PT, PT, R0, 0xf, RZ ;  /* 0x0000000f007b7810 */ /* 0x000fe40007ffe0ff */
[C---:B------:R-:W-:Y:S02]  /*26c0*/  IADD3 R4, PT, PT, R73.reuse, 0x100, RZ ;  /* 0x0000010049047810 */ /* 0x040fe40007ffe0ff */
[C---:B------:R-:W-:Y:S02]  /*26d0*/  IADD3 R8, PT, PT, R73.reuse, 0x140, RZ ;  /* 0x0000014049087810 */ /* 0x040fe40007ffe0ff */
[----:B------:R-:W-:-:S02]  /*26e0*/  IADD3 R20, PT, PT, R73, 0x180, RZ ;  /* 0x0000018049147810 */ /* 0x000fc40007ffe0ff */
[C---:B------:R-:W-:Y:S02]  /*26f0*/  IADD3 R22, PT, PT, R73.reuse, 0x1a0, RZ ;  /* 0x000001a049167810 */ /* 0x040fe40007ffe0ff */
[----:B------:R-:W-:Y:S02]  /*2700*/  IADD3 R112, PT, PT, R73, 0x1c0, RZ ;  /* 0x000001c049707810 */ /* 0x000fe40007ffe0ff */
[----:B------:R-:W-:Y:S02]  /*2710*/  LEA.HI.SX32 R133, R7, R0, 0x1b ;  /* 0x0000000007857211 */ /* 0x000fe400078fdaff */
[----:B------:R-:W-:Y:S02]  /*2720*/  P2R R176, PR, RZ, 0x4 ;  /* 0x00000004ffb07803 */ /* 0x000fe40000000000 */
[----:B------:R-:W-:Y:S02]  /*2730*/  P2R R180, PR, RZ, 0x2 ;  /* 0x00000002ffb47803 */ /* 0x000fe40000000000 */
[----:B------:R-:W-:-:S02]  /*2740*/  P2R R181, PR, RZ, 0x1 ;  /* 0x00000001ffb57803 */ /* 0x000fc40000000000 */
        /* <DEDUP_REMOVED lines=8> */
[-C--:B------:R-:W-:Y:S02]  /*27d0*/  ISETP.GE.AND P0, PT, R60, R97.reuse, PT ;  /* 0x000000613c00720c */ /* 0x080fe40003f06270 */
[-C--:B------:R-:W-:Y:S01]  /*27e0*/  ISETP.GE.AND P1, PT, R61, R97.reuse, PT ;  /* 0x000000613d00720c */ /* 0x080fe20003f26270 */
[----:B------:R-:W-:Y:S01]  /*27f0*/  IMAD R122, R7, 0x2, R74 ;  /* 0x00000002077a7824 */ /* 0x000fe200078e024a */
[----:B------:R-:W-:Y:S02]  /*2800*/  ISETP.GE.AND P2, PT, R62, R97, PT ;  /* 0x000000613e00720c */ /* 0x000fe40003f46270 */
[----:B------:R-:W-:-:S02]  /*2810*/  LEA.HI.SX32 R21, R0, R0, 0x1b ;  /* 0x0000000000157211 */ /* 0x000fc400078fdaff */
[-C--:B------:R-:W-:Y:S02]  /*2820*/  LEA.HI.SX32 R119, R4, R73.reuse, 0x1b ;  /* 0x0000004904777211 */ /* 0x080fe400078fdaff */
[-C--:B------:R-:W-:Y:S02]  /*2830*/  LEA.HI.SX32 R5, R6, R73.reuse, 0x1b ;  /* 0x0000004906057211 */ /* 0x080fe400078fdaff */
[-C--:B------:R-:W-:Y:S02]  /*2840*/  LEA.HI.SX32 R121, R8, R73.reuse, 0x1b ;  /* 0x0000004908797211 */ /* 0x080fe400078fdaff */
[-C--:B------:R-:W-:Y:S02]  /*2850*/  LEA.HI.SX32 R123, R20, R73.reuse, 0x1b ;  /* 0x00000049147b7211 */ /* 0x080fe400078fdaff */
[-C--:B------:R-:W-:Y:S02]  /*2860*/  LEA.HI.SX32 R9, R22, R73.reuse, 0x1b ;  /* 0x0000004916097211 */ /* 0x080fe400078fdaff */
[----:B------:R-:W-:-:S02]  /*2870*/  LEA.HI.SX32 R125, R112, R73, 0x1b ;  /* 0x00000049707d7211 */ /* 0x000fc400078fdaff */
[----:B------:R-:W-:Y:S02]  /*2880*/  LEA.HI.SX32 R11, R114, R73, 0x1b ;  /* 0x00000049720b7211 */ /* 0x000fe400078fdaff */
[-C--:B------:R-:W-:Y:S01]  /*2890*/  LEA R114, R115, R74.reuse, 0x1 ;  /* 0x0000004a73727211 */ /* 0x080fe200078e08ff */
[--C-:B------:R-:W-:Y:S01]  /*28a0*/  IMAD R115, R117, 0x2, R74.reuse ;  /* 0x0000000275737824 */ /* 0x100fe200078e024a */
[-C--:B------:R-:W-:Y:S02]  /*28b0*/  LEA R116, R127, R74.reuse, 0x1 ;  /* 0x0000004a7f747211 */ /* 0x080fe400078e08ff */
[-C--:B------:R-:W-:Y:S01]  /*28c0*/  LEA R117, R129, R74.reuse, 0x1 ;  /* 0x0000004a81757211 */ /* 0x080fe200078e08ff */
[----:B------:R-:W-:Y:S01]  /*28d0*/  IMAD R129, R135, 0x2, R74 ;  /* 0x0000000287817824 */ /* 0x000fe200078e024a */
[-C--:B------:R-:W-:Y:S02]  /*28e0*/  LEA R127, R131, R74.reuse, 0x1 ;  /* 0x0000004a837f7211 */ /* 0x080fe400078e08ff */
[----:B------:R-:W-:-:S02]  /*28f0*/  LEA R128, R133, R74, 0x1 ;  /* 0x0000004a85807211 */ /* 0x000fc400078e08ff */
[----:B------:R-:W-:Y:S02]  /*2900*/  P2R R182, PR, RZ, 0x1 ;  /* 0x00000001ffb67803 */ /* 0x000fe40000000000 */
[----:B------:R-:W-:Y:S02]  /*2910*/  P2R R183, PR, RZ, 0x2 ;  /* 0x00000002ffb77803 */ /* 0x000fe40000000000 */
[----:B------:R-:W-:Y:S02]  /*2920*/  P2R R184, PR, RZ, 0x4 ;  /* 0x00000004ffb87803 */ /* 0x000fe40000000000 */
[-C--:B------:R-:W-:Y:S02]  /*2930*/  LEA R111, R111, R74.reuse, 0x1 ;  /* 0x0000004a6f6f7211 */ /* 0x080fe400078e08ff */
[-C--:B------:R-:W-:Y:S02]  /*2940*/  LEA R112, R23, R74.reuse, 0x1 ;  /* 0x0000004a17707211 */ /* 0x080fe400078e08ff */
[----:B------:R-:W-:-:S02]  /*2950*/  LEA R113, R113, R74, 0x1 ;  /* 0x0000004a71717211 */ /* 0x000fc400078e08ff */
[-C--:B------:R-:W-:Y:S02]  /*2960*/  LEA R118, R21, R74.reuse, 0x1 ;  /* 0x0000004a15767211 */ /* 0x080fe400078e08ff */
[-C--:B------:R-:W-:Y:S02]  /*2970*/  LEA R119, R119, R74.reuse, 0x1 ;  /* 0x0000004a77777211 */ /* 0x080fe400078e08ff */
[-C--:B------:R-:W-:Y:S02]  /*2980*/  LEA R120, R5, R74.reuse, 0x1 ;  /* 0x0000004a05787211 */ /* 0x080fe400078e08ff */
        /* <DEDUP_REMOVED lines=9> */
[----:B------:R-:W-:Y:S02]  /*2a20*/  LEA R134, R145, R74, 0x1 ;  /* 0x0000004a91867211 */ /* 0x000fe400078e08ff */
[-C--:B------:R-:W-:Y:S02]  /*2a30*/  ISETP.GE.AND P0, PT, R63, R97.reuse, PT ;  /* 0x000000613f00720c */ /* 0x080fe40003f06270 */
[-C--:B------:R-:W-:Y:S02]  /*2a40*/  ISETP.GE.AND P1, PT, R64, R97.reuse, PT ;  /* 0x000000614000720c */ /* 0x080fe40003f26270 */
[-C--:B------:R-:W-:Y:S02]  /*2a50*/  ISETP.GE.AND P2, PT, R65, R97.reuse, PT ;  /* 0x000000614100720c */ /* 0x080fe40003f46270 */
[-C--:B------:R-:W-:Y:S02]  /*2a60*/  ISETP.GE.AND P3, PT, R66, R97.reuse, PT ;  /* 0x000000614200720c */ /* 0x080fe40003f66270 */
[----:B------:R-:W-:-:S02]  /*2a70*/  ISETP.GE.AND P4, PT, R67, R97, PT ;  /* 0x000000614300720c */ /* 0x000fc40003f86270 */
[----:B01234-:R-:W-:-:S13]  /*2a80*/  ISETP.GE.AND P5, PT, R68, R97, PT ;  /* 0x000000614400720c */ /* 0x01ffda0003fa6270 */
.L_x_1983:
[----:B------:R-:W-:Y:S01]  /*2a90*/  MOV R4, R46 ;  /* 0x0000002e00047202 */ /* 0x000fe20000000f00 */
[----:B------:R-:W-:Y:S01]  /*2aa0*/  IMAD.MOV.U32 R5, RZ, RZ, RZ ;  /* 0x000000ffff057224 */ /* 0x000fe200078e00ff */
[----:B------:R-:W-:Y:S02]  /*2ab0*/  P2R R172, PR, RZ, 0x1 ;  /* 0x00000001ffac7803 */ /* 0x000fe40000000000 */
[----:B------:R-:W-:Y:S01]  /*2ac0*/  ISETP.NE.AND P0, PT, R177, RZ, PT ;  /* 0x000000ffb100720c */ /* 0x000fe20003f05270 */
[C---:B------:R-:W-:Y:S01]  /*2ad0*/  IMAD.WIDE.U32 R6, R109.reuse, UR8, R4 ;  /* 0x000000086d067c25 */ /* 0x040fe2000f8e0004 */
[----:B------:R-:W-:Y:S02]  /*2ae0*/  P2R R174, PR, RZ, 0x2 ;  /* 0x00000002ffae7803 */ /* 0x000fe40000000000 */
[----:B------:R-:W-:Y:S01]  /*2af0*/  P2R R173, PR, RZ, 0x1 ;  /* 0x00000001ffad7803 */ /* 0x000fe20000000000 */
[----:B------:R-:W-:Y:S01]  /*2b00*/  IMAD R5, R109, UR9, R7 ;  /* 0x000000096d057c24 */ /* 0x000fe2000f8e0207 */
[----:B------:R-:W-:-:S02]  /*2b10*/  LEA R4, P6, R6, R69, 0x1 ;  /* 0x0000004506047211 */ /* 0x000fc400078c08ff */
[----:B------:R-:W-:Y:S02]  /*2b20*/  MOV R7, R29 ;  /* 0x0000001d00077202 */ /* 0x000fe40000000f00 */
[----:B------:R-:W-:Y:S02]  /*2b30*/  LEA.HI.X R5, R6, R70, R5, 0x1, P6 ;  /* 0x0000004606057211 */ /* 0x000fe400030f0c05 */
[----:B------:R-:W-:Y:S02]  /*2b40*/  MOV R6, R12 ;  /* 0x0000000c00067202 */ /* 0x000fe40000000f00 */
[----:B------:R-:W-:Y:S02]  /*2b50*/  ISETP.NE.AND P0, PT, R178, RZ, PT ;  /* 0x000000ffb200720c */ /* 0x000fe40003f05270 */
[----:B------:R-:W-:Y:S01]  /*2b60*/  ISETP.NE.AND P1, PT, R176, RZ, PT ;  /* 0x000000ffb000720c */ /* 0x000fe20003f25270 */
[----:B------:R-:W-:Y:S01]  /*2b70*/  IMAD.WIDE.U32 R8, R109, UR6, R6 ;  /* 0x000000066d087c25 */ /* 0x000fe2000f8e0006 */
[----:B------:R-:W-:-:S02]  /*2b80*/  P2R R169, PR, RZ, 0x1 ;  /* 0x00000001ffa97803 */ /* 0x000fc40000000000 */
[----:B------:R-:W-:Y:S01]  /*2b90*/  ISETP.NE.AND P0, PT, R179, RZ, PT ;  /* 0x000000ffb300720c */ /* 0x000fe20003f05270 */
[----:B------:R-:W-:Y:S01]  /*2ba0*/  IMAD R0, R109, UR7, R9 ;  /* 0x000000076d007c24 */ /* 0x000fe2000f8e0209 */
[C---:B------:R-:W-:Y:S02]  /*2bb0*/  LEA R6, P6, R8.reuse, R18, 0x3 ;  /* 0x0000001208067211 */ /* 0x040fe400078c18ff */
[----:B------:R-:W-:Y:S02]  /*2bc0*/  MOV R9, R31 ;  /* 0x0000001f00097202 */ /* 0x000fe40000000f00 */
[----:B------:R-:W-:Y:S02]  /*2bd0*/  LEA.HI.X R7, R8, R19, R0, 0x3, P6 ;  /* 0x0000001308077211 */ /* 0x000fe400030f1c00 */
[----:B------:R-:W-:Y:S02]  /*2be0*/  MOV R8, R2 ;  /* 0x0000000200087202 */ /* 0x000fe40000000f00 */
[----:B------:R-:W-:-:S02]  /*2bf0*/  P2R R175, PR, RZ, 0x4 ;  /* 0x00000004ffaf7803 */ /* 0x000fc40000000000 */
[----:B------:R-:W2:Y:S01]  /*2c00*/  LDG.E.64 R6, desc[UR20][R6.64] ;  /* 0x0000001406067981 */ /* 0x000ea2000c1e1b00 */
[C---:B------:R-:W-:Y:S01]  /*2c10*/  IMAD.WIDE.U32 R8, R109.reuse, UR10, R8 ;  /* 0x0000000a6d087c25 */ /* 0x040fe2000f8e0008 */
[----:B------:R-:W-:Y:S02]  /*2c20*/  ISETP.NE.AND P2, PT, R180, RZ, PT ;  /* 0x000000ffb400720c */ /* 0x000fe40003f45270 */
[----:B------:R-:W-:Y:S01]  /*2c30*/  P2R R185, PR, RZ, 0x8 ;  /* 0x00000008ffb97803 */ /* 0x000fe20000000000 */
[----:B------:R-:W-:Y:S01]  /*2c40*/  IMAD R0, R109, UR11, R9 ;  /* 0x0000000b6d007c24 */ /* 0x000fe2000f8e0209 */
[C---:B------:R-:W-:Y:S02]  /*2c50*/  LEA R20, P6, R8.reuse, R16, 0x3 ;  /* 0x0000001008147211 */ /* 0x040fe400078c18ff */
[----:B------:R-:W-:Y:S02]  /*2c60*/  ISETP.NE.AND P3, PT, R181, RZ, PT ;  /* 0x000000ffb500720c */ /* 0x000fe40003f65270 */
[----:B------:R-:W-:-:S02]  /*2c70*/  LEA.HI.X R21, R8, R17, R0, 0x3, P6 ;  /* 0x0000001108157211 */ /* 0x000fc400030f1c00 */
[----:B------:R-:W-:Y:S02]  /*2c80*/  ISETP.GE.U32.AND P6, PT, R32, R71, PT ;  /* 0x000000472000720c */ /* 0x000fe40003fc6070 */
[----:B------:R-:W-:Y:S02]  /*2c90*/  P2R R186, PR, RZ, 0x10 ;  /* 0x00000010ffba7803 */ /* 0x000fe40000000000 */
[----:B------:R-:W-:Y:S02]  /*2ca0*/  FSEL R135, R93, RZ, !P6 ;  /* 0x000000ff5d877208 */ /* 0x000fe40007000000 */
[----:B------:R-:W-:Y:S02]  /*2cb0*/  ISETP.NE.AND P4, PT, R182, RZ, PT ;  /* 0x000000ffb600720c */ /* 0x000fe40003f85270 */
[----:B------:R-:W-:Y:S02]  /*2cc0*/  P2R R187, PR, RZ, 0x20 ;  /* 0x00000020ffbb7803 */ /* 0x000fe40000000000 */
[----:B------:R-:W-:Y:S01]  /*2cd0*/  ISETP.NE.AND P5, PT, R183, RZ, PT ;  /* 0x000000ffb700720c */ /* 0x000fe20003fa5270 */
[----:B--2---:R-:W-:Y:S01]  /*2ce0*/  FMUL.FTZ R0, R7, R94 ;  /* 0x0000005e07007220 */ /* 0x004fe20000410000 */
[----:B------:R-:W-:-:S03]  /*2cf0*/  FMUL.FTZ R9, R6, 1.4426950216293334961 ;  /* 0x3fb8aa3b06097820 */ /* 0x000fc60000410000 */
[----:B------:R-:W-:Y:S01]  /*2d00*/  FMUL.RZ R8, R0, 0.15915493667125701904 ;  /* 0x3e22f98300087820 */ /* 0x000fe2000040c000 */
[----:B------:R-:W-:-:S03]  /*2d10*/  FMUL.FTZ R0, R9, R94 ;  /* 0x0000005e09007220 */ /* 0x000fc60000410000 */
[----:B------:R-:W-:Y:S08]  /*2d20*/  MUFU.SIN R11, R8 ;  /* 0x00000008000b7308 */ /* 0x000ff00000000400 */
[----:B------:R-:W0:Y:S08]  /*2d30*/  MUFU.COS R23, R8 ;  /* 0x0000000800177308 */ /* 0x000e300000000000 */
[----:B------:R-:W0:Y:S01]  /*2d40*/  MUFU.EX2 R0, R0 ;  /* 0x0000000000007308 */ /* 0x000e220000000800 */
[----:B------:R-:W-:-:S04]  /*2d50*/  FMUL.FTZ R6, R7, R96 ;  /* 0x0000006007067220 */ /* 0x000fc80000410000 */
[----:B------:R-:W-:Y:S01]  /*2d60*/  FMUL.RZ R10, R6, 0.15915493667125701904 ;  /* 0x3e22f983060a7820 */ /* 0x000fe2000040c000 */
[----:B------:R-:W-:Y:S01]  /*2d70*/  FMUL.FTZ R6, R9, R96 ;  /* 0x0000006009067220 */ /* 0x000fe20000410000 */
[C---:B0-----:R-:W-:Y:S01]  /*2d80*/  FMUL.FTZ R23, R0.reuse, R23 ;  /* 0x0000001700177220 */ /* 0x041fe20000410000 */
[----:B------:R-:W-:-:S04]  /*2d90*/  FMUL.FTZ R11, R0, R11 ;  /* 0x0000000b000b7220 */ /* 0x000fc80000410000 */
[----:B------:R-:W-:Y:S02]  /*2da0*/  FSEL R137, R23, 1, !P6 ;  /* 0x3f80000017897808 */ /* 0x000fe40007000000 */
[----:B------:R-:W-:Y:S01]  /*2db0*/  FSEL R138, R11, RZ, !P6 ;  /* 0x000000ff0b8a7208 */ /* 0x000fe20007000000 */
[----:B------:R-:W0:Y:S08]  /*2dc0*/  MUFU.COS R23, R10 ;  /* 0x0000000a00177308 */ /* 0x000e300000000000 */
[----:B------:R-:W1:Y:S08]  /*2dd0*/  MUFU.SIN R11, R10 ;  /* 0x0000000a000b7308 */ /* 0x000e700000000400 */
[----:B------:R-:W0:Y:S01]  /*2de0*/  MUFU.EX2 R6, R6 ;  /* 0x0000000600067308 */ /* 0x000e220000000800 */
[----:B------:R-:W-:Y:S01]  /*2df0*/  FMUL.FTZ R0, R7, R84 ;  /* 0x0000005407007220 */ /* 0x000fe20000410000 */
[----:B------:R-:W-:-:S03]  /*2e00*/  ISETP.GE.U32.AND P6, PT, R35, R71, PT ;  /* 0x000000472300720c */ /* 0x000fc60003fc6070 */
[----:B------:R-:W-:Y:S01]  /*2e10*/  FMUL.RZ R8, R0, 0.15915493667125701904 ;  /* 0x3e22f98300087820 */ /* 0x000fe2000040c000 */
[----:B------:R-:W-:Y:S01]  /*2e20*/  FMUL.FTZ R0, R9, R84 ;  /* 0x0000005409007220 */ /* 0x000fe20000410000 */
[C---:B0-----:R-:W-:Y:S01]  /*2e30*/  FMUL.FTZ R23, R6.reuse, R23 ;  /* 0x0000001706177220 */ /* 0x041fe20000410000 */
[----:B-1----:R-:W-:-:S04]  /*2e40*/  FMUL.FTZ R11, R6, R11 ;  /* 0x0000000b060b7220 */ /* 0x002fc80000410000 */
[----:B------:R-:W-:Y:S02]  /*2e50*/  FSEL R140, R23, 1, !P6 ;  /* 0x3f800000178c7808 */ /* 0x000fe40007000000 */
[----:B------:R-:W-:Y:S01]  /*2e60*/  FSEL R142, R11, RZ, !P6 ;  /* 0x000000ff0b8e7208 */ /* 0x000fe20007000000 */
[----:B------:R-:W0:Y:S08]  /*2e70*/  MUFU.COS R23, R8 ;  /* 0x0000000800177308 */ /* 0x000e300000000000 */
[----:B------:R-:W1:Y:S08]  /*2e80*/  MUFU.SIN R11, R8 ;  /* 0x00000008000b7308 */ /* 0x000e700000000400 */
[----:B------:R-:W0:Y:S01]  /*2e90*/  MUFU.EX2 R0, R0 ;  /* 0x0000000000007308 */ /* 0x000e220000000800 */
[----:B------:R-:W-:Y:S01]  /*2ea0*/  FMUL.FTZ R6, R7, R86 ;  /* 0x0000005607067220 */ /* 0x000fe20000410000 */
[----:B------:R-:W-:-:S02]  /*2eb0*/  FSEL R136, R95, RZ, !P6 ;  /* 0x000000ff5f887208 */ /* 0x000fc40007000000 */
[----:B------:R-:W-:Y:S01]  /*2ec0*/  ISETP.GE.U32.AND P6, PT, R36, R71, PT ;  /* 0x000000472400720c */ /* 0x000fe20003fc6070 */
        /* <DEDUP_REMOVED lines=43> */
[----:B------:R-:W1:Y:S01]  /*3180*/  MUFU.SIN R11, R8 ;  /* 0x00000008000b7308 */ /* 0x000e620000000400 */
[----:B------:R-:W-:-:S07]  /*3190*/  FMUL.FTZ R7, R7, R98 ;  /* 0x0000006207077220 */ /* 0x000fce0000410000 */
[----:B------:R-:W0:Y:S01]  /*31a0*/  MUFU.EX2 R0, R0 ;  /* 0x0000000000007308 */ /* 0x000e220000000800 */
[----:B------:R-:W-:Y:S01]  /*31b0*/  FMUL.RZ R7, R7, 0.15915493667125701904 ;  /* 0x3e22f98307077820 */ /* 0x000fe2000040c000 */
[----:B------:R-:W-:-:S03]  /*31c0*/  FMUL.FTZ R9, R9, R98 ;  /* 0x0000006209097220 */ /* 0x000fc60000410000 */
[----:B------:R-:W-:Y:S01]  /*31d0*/  MUFU.SIN R6, R7 ;  /* 0x0000000700067308 */ /* 0x000fe20000000400 */
[C---:B0-----:R-:W-:Y:S01]  /*31e0*/  FMUL.FTZ R23, R0.reuse, R23 ;  /* 0x0000001700177220 */ /* 0x041fe20000410000 */
[----:B-1----:R-:W-:-:S06]  /*31f0*/  FMUL.FTZ R11, R0, R11 ;  /* 0x0000000b000b7220 */ /* 0x002fcc0000410000 */
[----:B------:R-:W0:Y:S08]  /*3200*/  MUFU.COS R0, R7 ;  /* 0x0000000700007308 */ /* 0x000e300000000000 */
[----:B------:R-:W0:Y:S01]  /*3210*/  MUFU.EX2 R9, R9 ;  /* 0x0000000900097308 */ /* 0x000e220000000800 */
[----:B------:R-:W-:Y:S02]  /*3220*/  FSEL R148, R105, RZ, !P6 ;  /* 0x000000ff69947208 */ /* 0x000fe40007000000 */
[----:B------:R-:W-:-:S04]  /*3230*/  ISETP.GE.U32.AND P6, PT, R40, R71, PT ;  /* 0x000000472800720c */ /* 0x000fc80003fc6070 */
[----:B------:R-:W-:Y:S02]  /*3240*/  FSEL R154, R107, RZ, !P6 ;  /* 0x000000ff6b9a7208 */ /* 0x000fe40007000000 */
[----:B------:R-:W-:Y:S02]  /*3250*/  FSEL R153, R11, RZ, !P6 ;  /* 0x000000ff0b997208 */ /* 0x000fe40007000000 */
[----:B------:R-:W-:Y:S02]  /*3260*/  FSEL R155, R23, 1, !P6 ;  /* 0x3f800000179b7808 */ /* 0x000fe40007000000 */
[----:B------:R-:W-:Y:S01]  /*3270*/  ISETP.GE.U32.AND P6, PT, R41, R71, PT ;  /* 0x000000472900720c */ /* 0x000fe20003fc6070 */
[C---:B0-----:R-:W-:Y:S01]  /*3280*/  FMUL.FTZ R0, R9.reuse, R0 ;  /* 0x0000000009007220 */ /* 0x041fe20000410000 */
[----:B------:R-:W-:-:S04]  /*3290*/  FMUL.FTZ R6, R9, R6 ;  /* 0x0000000609067220 */ /* 0x000fc80000410000 */
[----:B------:R-:W-:Y:S01]  /*32a0*/  FSEL R158, R0, 1, !P6 ;  /* 0x3f800000009e7808 */ /* 0x000fe20007000000 */
[CC--:B------:R-:W-:Y:S01]  /*32b0*/  FMUL.FTZ R0, R135.reuse, R142.reuse ;  /* 0x0000008e87007220 */ /* 0x0c0fe20000410000 */
[----:B------:R-:W-:Y:S01]  /*32c0*/  FSEL R157, R6, RZ, !P6 ;  /* 0x000000ff069d7208 */ /* 0x000fe20007000000 */
[----:B------:R-:W-:Y:S02]  /*32d0*/  FMUL.FTZ R6, RZ, R142 ;  /* 0x0000008eff067220 */ /* 0x000fe40000410000 */
[-C--:B------:R-:W-:Y:S02]  /*32e0*/  FFMA.FTZ R0, RZ, R140.reuse, R0 ;  /* 0x0000008cff007223 */ /* 0x080fe40000010000 */
[----:B------:R-:W-:Y:S02]  /*32f0*/  FFMA.FTZ R7, R135, R140, -R6 ;  /* 0x0000008c87077223 */ /* 0x000fe40000010806 */
[----:B------:R-:W-:Y:S02]  /*3300*/  FADD.FTZ R6, RZ, R0 ;  /* 0x00000000ff067221 */ /* 0x000fe40000010000 */
[----:B------:R-:W-:-:S02]  /*3310*/  FADD.FTZ R0, R136, R7 ;  /* 0x0000000788007221 */ /* 0x000fc40000010000 */
[C---:B------:R-:W-:Y:S02]  /*3320*/  FMUL.FTZ R8, R143.reuse, R6 ;  /* 0x000000068f087220 */ /* 0x040fe40000410000 */
[-C--:B------:R-:W-:Y:S02]  /*3330*/  FMUL.FTZ R7, R143, R0.reuse ;  /* 0x000000008f077220 */ /* 0x080fe40000410000 */
[C---:B------:R-:W-:Y:S02]  /*3340*/  FFMA.FTZ R8, R141.reuse, R0, -R8 ;  /* 0x000000008d087223 */ /* 0x040fe40000010808 */
[----:B------:R-:W-:Y:S02]  /*3350*/  FFMA.FTZ R7, R141, R6, R7 ;  /* 0x000000068d077223 */ /* 0x000fe40000010007 */
[----:B------:R-:W-:Y:S02]  /*3360*/  FADD.FTZ R8, R139, R8 ;  /* 0x000000088b087221 */ /* 0x000fe40000010000 */
[----:B------:R-:W-:-:S02]  /*3370*/  FADD.FTZ R7, RZ, R7 ;  /* 0x00000007ff077221 */ /* 0x000fc40000010000 */
[CC--:B------:R-:W-:Y:S02]  /*3380*/  FMUL.FTZ R11, R145.reuse, R8.reuse ;  /* 0x00000008910b7220 */ /* 0x0c0fe40000410000 */
[-C--:B------:R-:W-:Y:S02]  /*3390*/  FMUL.FTZ R9, R145, R7.reuse ;  /* 0x0000000791097220 */ /* 0x080fe40000410000 */
[C---:B------:R-:W-:Y:S02]  /*33a0*/  FFMA.FTZ R11, R146.reuse, R7, R11 ;  /* 0x00000007920b7223 */ /* 0x040fe4000001000b */
[----:B------:R-:W-:Y:S02]  /*33b0*/  FFMA.FTZ R9, R146, R8, -R9 ;  /* 0x0000000892097223 */ /* 0x000fe40000010809 */
[----:B------:R-:W-:Y:S01]  /*33c0*/  FADD.FTZ R11, RZ, R11 ;  /* 0x0000000bff0b7221 */ /* 0x000fe20000010000 */
[----:B------:R-:W-:Y:S01]  /*33d0*/  FMUL.FTZ R7, R137, R142 ;  /* 0x0000008e89077220 */ /* 0x000fe20000410000 */
[----:B------:R-:W-:-:S02]  /*33e0*/  FADD.FTZ R9, R144, R9 ;  /* 0x0000000990097221 */ /* 0x000fc40000010000 */
[C---:B------:R-:W-:Y:S01]  /*33f0*/  FMUL.FTZ R23, R149.reuse, R11 ;  /* 0x0000000b95177220 */ /* 0x040fe20000410000 */
[C---:B------:R-:W-:Y:S01]  /*3400*/  FMUL.FTZ R0, R138.reuse, R142 ;  /* 0x0000008e8a007220 */ /* 0x040fe20000410000 */
[-C--:B------:R-:W-:Y:S01]  /*3410*/  FFMA.FTZ R6, R138, R140.reuse, R7 ;  /* 0x0000008c8a067223 */ /* 0x080fe20000010007 */
[-C--:B------:R-:W-:Y:S01]  /*3420*/  FMUL.FTZ R22, R149, R9.reuse ;  /* 0x0000000995167220 */ /* 0x080fe20000410000 */
[C---:B------:R-:W-:Y:S01]  /*3430*/  FFMA.FTZ R10, R150.reuse, R9, -R23 ;  /* 0x00000009960a7223 */ /* 0x040fe20000010817 */
        /* <DEDUP_REMOVED lines=11> */
[----:B------:R-:W-:Y:S01]  /*34f0*/  FFMA.FTZ R0, R151, R22, R0 ;  /* 0x0000001697007223 */ /* 0x000fe20000010000 */
        /* <DEDUP_REMOVED lines=8> */
[-C--:B------:R-:W-:Y:S01]  /*3580*/  FMUL.FTZ R0, R149, R9.reuse ;  /* 0x0000000995007220 */ /* 0x080fe20000410000 */
[C---:B------:R-:W-:Y:S01]  /*3590*/  FFMA.FTZ R7, R150.reuse, R9, -R7 ;  /* 0x0000000996077223 */ /* 0x040fe20000010807 */
[-C--:B------:R-:W-:Y:S01]  /*35a0*/  FMUL.FTZ R23, R153, R6.reuse ;  /* 0x0000000699177220 */ /* 0x080fe20000410000 */
[C---:B------:R-:W-:Y:S01]  /*35b0*/  FFMA.FTZ R9, R155.reuse, R6, -R8 ;  /* 0x000000069b097223 */ /* 0x040fe20000010808 */
[----:B------:R-:W-:Y:S01]  /*35c0*/  FFMA.FTZ R0, R150, R11, R0 ;  /* 0x0000000b96007223 */ /* 0x000fe20000010000 */
[----:B------:R-:W-:Y:S01]  /*35d0*/  FMUL.FTZ R8, R152, R7 ;  /* 0x0000000798087220 */ /* 0x000fe20000410000 */
[----:B------:R-:W-:Y:S01]  /*35e0*/  FFMA.FTZ R23, R155, R10, R23 ;  /* 0x0000000a9b177223 */ /* 0x000fe20000010017 */
[----:B------:R-:W-:Y:S01]  /*35f0*/  FADD.FTZ R9, R154, R9 ;  /* 0x000000099a097221 */ /* 0x000fe20000010000 */
[-C--:B------:R-:W-:Y:S01]  /*3600*/  FMUL.FTZ R6, R152, R0.reuse ;  /* 0x0000000098067220 */ /* 0x080fe20000410000 */
[----:B------:R-:W-:Y:S01]  /*3610*/  FFMA.FTZ R8, R151, R0, R8 ;  /* 0x0000000097087223 */ /* 0x000fe20000010008 */
[----:B------:R-:W-:Y:S01]  /*3620*/  FADD.FTZ R23, RZ, R23 ;  /* 0x00000017ff177221 */ /* 0x000fe20000010000 */
[----:B------:R-:W-:Y:S01]  /*3630*/  FMUL.FTZ R11, R157, R9 ;  /* 0x000000099d0b7220 */ /* 0x000fe20000410000 */
[----:B------:R-:W-:Y:S01]  /*3640*/  FFMA.FTZ R6, R151, R7, -R6 ;  /* 0x0000000797067223 */ /* 0x000fe20000010806 */
[----:B------:R-:W-:Y:S01]  /*3650*/  FMUL.FTZ R0, R153, R8 ;  /* 0x0000000899007220 */ /* 0x000fe20000410000 */
[-C--:B------:R-:W-:Y:S01]  /*3660*/  FMUL.FTZ R10, R157, R23.reuse ;  /* 0x000000179d0a7220 */ /* 0x080fe20000410000 */
[----:B------:R-:W-:Y:S01]  /*3670*/  FFMA.FTZ R23, R158, R23, R11 ;  /* 0x000000179e177223 */ /* 0x000fe2000001000b */
[----:B------:R-:W-:Y:S01]  /*3680*/  FSEL R156, R108, RZ, !P6 ;  /* 0x000000ff6c9c7208 */ /* 0x000fe20007000000 */
[-C--:B------:R-:W-:Y:S01]  /*3690*/  FFMA.FTZ R0, R155, R6.reuse, -R0 ;  /* 0x000000069b007223 */ /* 0x080fe20000010800 */
[----:B------:R-:W-:Y:S01]  /*36a0*/  FMUL.FTZ R7, R153, R6 ;  /* 0x0000000699077220 */ /* 0x000fe20000410000 */
[----:B------:R-:W-:Y:S01]  /*36b0*/  FFMA.FTZ R11, R158, R9, -R10 ;  /* 0x000000099e0b7223 */ /* 0x000fe2000001080a */
[----:B------:R-:W-:Y:S01]  /*36c0*/  FADD.FTZ R22, RZ, R23 ;  /* 0x00000017ff167221 */ /* 0x000fe20000010000 */
[----:B------:R-:W-:Y:S01]  /*36d0*/  FMUL.FTZ R9, R157, R0 ;  /* 0x000000009d097220 */ /* 0x000fe20000410000 */
[----:B------:R-:W-:Y:S01]  /*36e0*/  FFMA.FTZ R7, R155, R8, R7 ;  /* 0x000000089b077223 */ /* 0x000fe20000010007 */
[----:B------:R-:W-:-:S02]  /*36f0*/  FADD.FTZ R159, R156, R11 ;  /* 0x0000000b9c9f7221 */ /* 0x000fc40000010000 */
[----:B------:R-:W0:Y:S01]  /*3700*/  SHFL.UP PT, R10, R22, 0x1, RZ ;  /* 0x04200000160a7989 */ /* 0x000e2200000e00ff */
[----:B------:R-:W-:-:S03]  /*3710*/  FFMA.FTZ R6, R158, R7, R9 ;  /* 0x000000079e067223 */ /* 0x000fc60000010009 */
[----:B------:R-:W1:Y:S01]  /*3720*/  SHFL.UP PT, R9, R159, 0x1, RZ ;  /* 0x042000009f097989 */ /* 0x000e6200000e00ff */
[----:B------:R-:W-:Y:S01]  /*3730*/  FMUL.FTZ R7, R157, R7 ;  /* 0x000000079d077220 */ /* 0x000fe20000410000 */
[----:B------:R-:W-:Y:S02]  /*3740*/  ISETP.GE.AND P6, PT, R73, 0x1, PT ;  /* 0x000000014900780c */ /* 0x000fe40003fc6270 */
[----:B------:R-:W2:Y:S01]  /*3750*/  SHFL.UP PT, R8, R6, 0x1, RZ ;  /* 0x0420000006087989 */ /* 0x000ea200000e00ff */
[----:B------:R-:W-:-:S05]  /*3760*/  FFMA.FTZ R23, R158, R0, -R7 ;  /* 0x000000009e177223 */ /* 0x000fca0000010807 */
[----:B------:R-:W3:Y:S01]  /*3770*/  SHFL.UP PT, R0, R23, 0x1, RZ ;  /* 0x0420000017007989 */ /* 0x000ee200000e00ff */
[-C--:B0-----:R-:W-:Y:S01]  /*3780*/  FMUL.FTZ R160, R6, R10.reuse ;  /* 0x0000000a06a07220 */ /* 0x081fe20000410000 */
[----:B------:R-:W-:-:S03]  /*3790*/  FMUL.FTZ R7, R23, R10 ;  /* 0x0000000a17077220 */ /* 0x000fc60000410000 */
[-C--:B-1----:R-:W-:Y:S01]  /*37a0*/  FFMA.FTZ R160, R23, R9.reuse, -R160 ;  /* 0x0000000917a07223 */ /* 0x082fe200000108a0 */
[----:B------:R-:W-:-:S04]  /*37b0*/  FFMA.FTZ R9, R6, R9, R7 ;  /* 0x0000000906097223 */ /* 0x000fc80000010007 */
[----:B------:R-:W-:Y:S01]  /*37c0*/  @P6 FADD.FTZ R22, R22, R9 ;  /* 0x0000000916166221 */ /* 0x000fe20000010000 */
[----:B------:R-:W-:-:S04]  /*37d0*/  @P6 FADD.FTZ R159, R159, R160 ;  /* 0x000000a09f9f6221 */ /* 0x000fc80000010000 */
[----:B------:R-:W0:Y:S01]  /*37e0*/  SHFL.UP PT, R9, R22, 0x2, RZ ;  /* 0x0440000016097989 */ /* 0x000e2200000e00ff */
[CC--:B--2---:R-:W-:Y:S01]  /*37f0*/  FMUL.FTZ R10, R6.reuse, R8.reuse ;  /* 0x00000008060a7220 */ /* 0x0c4fe20000410000 */
[C---:B------:R-:W-:Y:S02]  /*3800*/  FMUL.FTZ R7, R23.reuse, R8 ;  /* 0x0000000817077220 */ /* 0x040fe40000410000 */
[----:B------:R-:W1:Y:S02]  /*3810*/  SHFL.UP PT, R8, R159, 0x2, RZ ;  /* 0x044000009f087989 */ /* 0x000e6400000e00ff */
[-C--:B---3--:R-:W-:Y:S01]  /*3820*/  @P6 FFMA.FTZ R6, R6, R0.reuse, R7 ;  /* 0x0000000006066223 */ /* 0x088fe20000010007 */
[----:B------:R-:W-:-:S04]  /*3830*/  @P6 FFMA.FTZ R23, R23, R0, -R10 ;  /* 0x0000000017176223 */ /* 0x000fc8000001080a */
[----:B------:R-:W2:Y:S01]  /*3840*/  SHFL.UP PT, R7, R6, 0x2, RZ ;  /* 0x0440000006077989 */ /* 0x000ea200000e00ff */
[----:B------:R-:W-:-:S03]  /*3850*/  ISETP.GE.AND P6, PT, R73, 0x2, PT ;  /* 0x000000024900780c */ /* 0x000fc60003fc6270 */
[----:B------:R-:W3:Y:S01]  /*3860*/  SHFL.UP PT, R0, R23, 0x2, RZ ;  /* 0x0440000017007989 */ /* 0x000ee200000e00ff */
[-C--:B0-----:R-:W-:Y:S01]  /*3870*/  FMUL.FTZ R10, R6, R9.reuse ;  /* 0x00000009060a7220 */ /* 0x081fe20000410000 */
[----:B------:R-:W-:-:S04]  /*3880*/  FMUL.FTZ R9, R23, R9 ;  /* 0x0000000917097220 */ /* 0x000fc80000410000 */
[-C--:B-1----:R-:W-:Y:S01]  /*3890*/  FFMA.FTZ R9, R6, R8.reuse, R9 ;  /* 0x0000000806097223 */ /* 0x082fe20000010009 */
[----:B------:R-:W-:-:S03]  /*38a0*/  FFMA.FTZ R10, R23, R8, -R10 ;  /* 0x00000008170a7223 */ /* 0x000fc6000001080a */
        /* <DEDUP_REMOVED lines=12> */
[----:B------:R-:W-:-:S04]  /*3970*/  FMUL.FTZ R9, R23, R9 ;  /* 0x0000000917097220 */ /* 0x000fc80000410000 */
[CC--:B-1----:R-:W-:Y:S01]  /*3980*/  FFMA.FTZ R9, R6.reuse, R8.reuse, R9 ;  /* 0x0000000806097223 */ /* 0x0c2fe20000010009 */
[----:B------:R-:W-:Y:S01]  /*3990*/  FFMA.FTZ R10, R23, R8, -R10 ;  /* 0x00000008170a7223 */ /* 0x000fe2000001080a */
[----:B--2---:R-:W-:-:S05]  /*39a0*/  FMUL.FTZ R8, R6, R7 ;  /* 0x0000000706087220 */ /* 0x004fca0000410000 */
[----:B------:R-:W-:Y:S01]  /*39b0*/  @P6 FADD.FTZ R22, R22, R9 ;  /* 0x0000000916166221 */ /* 0x000fe20000010000 */
[----:B------:R-:W-:Y:S01]  /*39c0*/  FMUL.FTZ R7, R23, R7 ;  /* 0x0000000717077220 */ /* 0x000fe20000410000 */
[----:B------:R-:W-:-:S03]  /*39d0*/  @P6 FADD.FTZ R159, R159, R10 ;  /* 0x0000000a9f9f6221 */ /* 0x000fc60000010000 */
        /* <DEDUP_REMOVED lines=9> */
[CC--:B-1----:R-:W-:Y:S01]  /*3a70*/  FFMA.FTZ R10, R23.reuse, R8.reuse, -R10 ;  /* 0x00000008170a7223 */ /* 0x0c2fe2000001080a */
[C---:B------:R-:W-:Y:S01]  /*3a80*/  FFMA.FTZ R9, R6.reuse, R8, R9 ;  /* 0x0000000806097223 */ /* 0x040fe20000010009 */
        /* <DEDUP_REMOVED lines=10> */
[----:B------:R-:W-:-:S02]  /*3b30*/  ISETP.GE.AND P6, PT, R51, R97, PT ;  /* 0x000000613300720c */ /* 0x000fc40003fc6270 */
[----:B------:R-:W-:Y:S01]  /*3b40*/  PRMT R7, RZ, 0x7610, R7 ;  /* 0x00007610ff077816 */ /* 0x000fe20000000007 */
[-C--:B0-----:R-:W-:Y:S01]  /*3b50*/  FMUL.FTZ R160, R6, R10.reuse ;  /* 0x0000000a06a07220 */ /* 0x081fe20000410000 */
[----:B------:R-:W-:-:S09]  /*3b60*/  FMUL.FTZ R11, R23, R10 ;  /* 0x0000000a170b7220 */ /* 0x000fd20000410000 */
[----:B------:R-:W4:Y:S01]  /*3b70*/  @!P6 LDG.E.U16 R7, desc[UR20][R4.64+0x40] ;  /* 0x000040140407e981 */ /* 0x000f22000c1e1500 */
[CC--:B-1----:R-:W-:Y:S01]  /*3b80*/  FMUL.FTZ R10, R6.reuse, R0.reuse ;  /* 0x00000000060a7220 */ /* 0x0c2fe20000410000 */
[C---:B------:R-:W-:Y:S01]  /*3b90*/  FMUL.FTZ R0, R23.reuse, R0 ;  /* 0x0000000017007220 */ /* 0x040fe20000410000 */
[-C--:B--2---:R-:W-:Y:S01]  /*3ba0*/  FFMA.FTZ R160, R23, R8.reuse, -R160 ;  /* 0x0000000817a07223 */ /* 0x084fe200000108a0 */
[C---:B------:R-:W-:Y:S01]  /*3bb0*/  FFMA.FTZ R11, R6.reuse, R8, R11 ;  /* 0x00000008060b7223 */ /* 0x040fe2000001000b */
[----:B------:R-:W-:Y:S01]  /*3bc0*/  ISETP.GE.AND P6, PT, R73, 0x10, PT ;  /* 0x000000104900780c */ /* 0x000fe20003fc6270 */
[-C--:B---3--:R-:W-:Y:S01]  /*3bd0*/  FFMA.FTZ R8, R23, R9.reuse, -R10 ;  /* 0x0000000917087223 */ /* 0x088fe2000001080a */
[----:B------:R-:W-:-:S05]  /*3be0*/  FFMA.FTZ R9, R6, R9, R0 ;  /* 0x0000000906097223 */ /* 0x000fca0000010000 */
[----:B------:R-:W-:Y:S02]  /*3bf0*/  FSEL R189, R6, R9, !P6 ;  /* 0x0000000906bd7208 */ /* 0x000fe40007000000 */
[----:B------:R-:W-:Y:S01]  /*3c00*/  PRMT R6, RZ, 0x7610, R6 ;  /* 0x00007610ff067816 */ /* 0x000fe20000000006 */
[----:B------:R-:W-:-:S05]  /*3c10*/  FADD.FTZ R11, R22, R11 ;  /* 0x0000000b160b7221 */ /* 0x000fca0000010000 */
[----:B------:R-:W2:Y:S01]  /*3c20*/  @!P0 LDG.E.U16 R6, desc[UR20][R4.64] ;  /* 0x0000001404068981 */ /* 0x000ea2000c1e1500 */
[----:B------:R-:W-:Y:S02]  /*3c30*/  ISETP.NE.AND P0, PT, R169, RZ, PT ;  /* 0x000000ffa900720c */ /* 0x000fe40003f05270 */
[----:B------:R-:W-:Y:S02]  /*3c40*/  FSEL R191, R22, R11, !P6 ;  /* 0x0000000b16bf7208 */ /* 0x000fe40007000000 */
[----:B------:R-:W-:Y:S01]  /*3c50*/  PRMT R22, RZ, 0x7610, R22 ;  /* 0x00007610ff167816 */ /* 0x000fe20000000016 */
[----:B------:R-:W-:Y:S01]  /*3c60*/  FADD.FTZ R10, R159, R160 ;  /* 0x000000a09f0a7221 */ /* 0x000fe20000010000 */
[----:B------:R-:W-:-:S07]  /*3c70*/  FSEL R188, R23, R8, !P6 ;  /* 0x0000000817bc7208 */ /* 0x000fce0007000000 */
[----:B------:R-:W3:Y:S01]  /*3c80*/  @!P0 LDG.E.U16 R22, desc[UR20][R4.64+0x80] ;  /* 0x0000801404168981 */ /* 0x000ee2000c1e1500 */
[----:B------:R-:W-:Y:S02]  /*3c90*/  ISETP.NE.AND P0, PT, R173, RZ, PT ;  /* 0x000000ffad00720c */ /* 0x000fe40003f05270 */
[----:B------:R-:W-:Y:S02]  /*3ca0*/  PRMT R23, RZ, 0x7610, R23 ;  /* 0x00007610ff177816 */ /* 0x000fe40000000017 */
[----:B------:R-:W-:Y:S02]  /*3cb0*/  FSEL R190, R159, R10, !P6 ;  /* 0x0000000a9fbe7208 */ /* 0x000fe40007000000 */
[----:B------:R-:W-:Y:S02]  /*3cc0*/  PRMT R160, RZ, 0x7610, R160 ;  /* 0x00007610ffa07816 */ /* 0x000fe400000000a0 */
[----:B------:R-:W-:Y:S02]  /*3cd0*/  PRMT R159, RZ, 0x7610, R159 ;  /* 0x00007610ff9f7816 */ /* 0x000fe4000000009f */
[----:B------:R-:W-:-:S02]  /*3ce0*/  PRMT R162, RZ, 0x7610, R162 ;  /* 0x00007610ffa27816 */ /* 0x000fc400000000a2 */
[----:B------:R-:W-:Y:S01]  /*3cf0*/  PRMT R161, RZ, 0x7610, R161 ;  /* 0x00007610ffa17816 */ /* 0x000fe200000000a1 */
[----:B------:R-:W5:Y:S01]  /*3d00*/  @!P0 LDG.E.U16 R23, desc[UR20][R4.64+0xc0] ;  /* 0x0000c01404178981 */ /* 0x000f62000c1e1500 */
[----:B------:R-:W-:Y:S02]  /*3d10*/  PRMT R164, RZ, 0x7610, R164 ;  /* 0x00007610ffa47816 */ /* 0x000fe400000000a4 */
[----:B------:R-:W-:Y:S01]  /*3d20*/  ISETP.NE.AND P6, PT, R184, RZ, PT ;  /* 0x000000ffb800720c */ /* 0x000fe20003fc5270 */
[----:B------:R-:W5:Y:S01]  /*3d30*/  @!P1 LDG.E.U16 R160, desc[UR20][R4.64+0x100] ;  /* 0x0001001404a09981 */ /* 0x000f62000c1e1500 */
[----:B------:R-:W-:Y:S02]  /*3d40*/  ISETP.NE.AND P0, PT, R172, RZ, PT ;  /* 0x000000ffac00720c */ /* 0x000fe40003f05270 */
[----:B------:R-:W-:Y:S01]  /*3d50*/  ISETP.NE.AND P1, PT, R174, RZ, PT ;  /* 0x000000ffae00720c */ /* 0x000fe20003f25270 */
[----:B------:R-:W5:Y:S01]  /*3d60*/  @!P2 LDG.E.U16 R159, desc[UR20][R4.64+0x140] ;  /* 0x00014014049fa981 */ /* 0x000f62000c1e1500 */
[----:B------:R-:W-:-:S03]  /*3d70*/  ISETP.NE.AND P2, PT, R175, RZ, PT ;  /* 0x000000ffaf00720c */ /* 0x000fc60003f45270 */
[----:B------:R-:W5:Y:S01]  /*3d80*/  @!P3 LDG.E.U16 R162, desc[UR20][R4.64+0x180] ;  /* 0x0001801404a2b981 */ /* 0x000f62000c1e1500 */
[----:B------:R-:W-:-:S03]  /*3d90*/  ISETP.NE.AND P3, PT, R185, RZ, PT ;  /* 0x000000ffb900720c */ /* 0x000fc60003f65270 */
[----:B------:R-:W5:Y:S01]  /*3da0*/  @!P4 LDG.E.U16 R161, desc[UR20][R4.64+0x1c0] ;  /* 0x0001c01404a1c981 */ /* 0x000f62000c1e1500 */
[----:B------:R-:W-:-:S03]  /*3db0*/  ISETP.NE.AND P4, PT, R186, RZ, PT ;  /* 0x000000ffba00720c */ /* 0x000fc60003f85270 */
        /* <DEDUP_REMOVED lines=9> */
[----:B------:R-:W5:Y:S01]  /*3e50*/  @!P0 LDG.E.U16 R166, desc[UR20][R4.64+0x280] ;  /* 0x0002801404a68981 */ /* 0x000f62000c1e1500 */
[----:B------:R-:W-:-:S03]  /*3e60*/  PRMT R169, RZ, 0x7610, R169 ;  /* 0x00007610ffa97816 */ /* 0x000fc600000000a9 */
[----:B------:R-:W5:Y:S04]  /*3e70*/  @!P1 LDG.E.U16 R165, desc[UR20][R4.64+0x2c0] ;  /* 0x0002c01404a59981 */ /* 0x000f68000c1e1500 */
[----:B------:R-:W5:Y:S04]  /*3e80*/  @!P2 LDG.E.U16 R168, desc[UR20][R4.64+0x300] ;  /* 0x0003001404a8a981 */ /* 0x000f68000c1e1500 */
[----:B------:R-:W5:Y:S04]  /*3e90*/  @!P3 LDG.E.U16 R167, desc[UR20][R4.64+0x340] ;  /* 0x0003401404a7b981 */ /* 0x000f68000c1e1500 */
[----:B------:R-:W5:Y:S04]  /*3ea0*/  @!P4 LDG.E.U16 R170, desc[UR20][R4.64+0x380] ;  /* 0x0003801404aac981 */ /* 0x000f68000c1e1500 */
[----:B------:R0:W5:Y:S01]  /*3eb0*/  @!P5 LDG.E.U16 R169, desc[UR20][R4.64+0x3c0] ;  /* 0x0003c01404a9d981 */ /* 0x000162000c1e1500 */
[----:B------:R-:W1:Y:S01]  /*3ec0*/  S2R R173, SR_CgaCtaId ;  /* 0x0000000000ad7919 */ /* 0x000e620000008800 */
[----:B------:R-:W-:-:S02]  /*3ed0*/  ISETP.NE.AND P6, PT, R171, RZ, PT ;  /* 0x000000ffab00720c */ /* 0x000fc40003fc5270 */
[----:B------:R-:W-:Y:S02]  /*3ee0*/  LEA R0, R109, R74, 0x4 ;  /* 0x0000004a6d007211 */ /* 0x000fe400078e20ff */
[----:B0-----:R-:W-:Y:S01]  /*3ef0*/  MOV R4, 0x3f800000 ;  /* 0x3f80000000047802 */ /* 0x001fe20000000f00 */
[----:B------:R-:W-:Y:S01]  /*3f00*/  IMAD.MOV.U32 R5, RZ, RZ, RZ ;  /* 0x000000ffff057224 */ /* 0x000fe200078e00ff */
[----:B--2---:R-:W-:Y:S04]  /*3f10*/  STS.U16 [R75], R6 ;  /* 0x000000064b007388 */ /* 0x004fe80000000400 */
[----:B----4-:R0:W-:Y:S04]  /*3f20*/  STS.U16 [R76+0x40], R7 ;  /* 0x000040074c007388 */ /* 0x0101e80000000400 */
[----:B---3--:R-:W-:Y:S04]  /*3f30*/  STS.U16 [R77+0x80], R22 ;  /* 0x000080164d007388 */ /* 0x008fe80000000400 */
        /* <DEDUP_REMOVED lines=14> */
[----:B------:R-:W2:Y:S01]  /*4020*/  LDG.E.64 R20, desc[UR20][R20.64] ;  /* 0x0000001414147981 */ /* 0x000ea2000c1e1b00 */
[----:B0-----:R-:W-:Y:S02]  /*4030*/  CS2R R6, SRZ ;  /* 0x0000000000067805 */ /* 0x001fe4000001ff00 */
[----:B------:R-:W-:Y:S01]  /*4040*/  MOV R172, 0x400 ;  /* 0x0000040000ac7802 */ /* 0x000fe20000000f00 */
[----:B------:R-:W-:Y:S04]  /*4050*/  LDS.U16 R160, [R118] ;  /* 0x0000000076a07984 */ /* 0x000fe80000000400 */
[----:B------:R-:W0:Y:S01]  /*4060*/  @P6 LDS.128 R4, [R0+0x460] ;  /* 0x0004600000046984 */ /* 0x000e220000000c00 */
[----:B------:R-:W-:Y:S02]  /*4070*/  ISETP.NE.AND P6, PT, R73, 0x1f, PT ;  /* 0x0000001f4900780c */ /* 0x000fe40003fc5270 */
[----:B-1----:R-:W-:Y:S01]  /*4080*/  LEA R74, R173, R172, 0x18 ;  /* 0x000000acad4a7211 */ /* 0x002fe200078ec0ff */
        /* <DEDUP_REMOVED lines=15> */
[----:B------:R-:W-:Y:S01]  /*4180*/  @!P6 STS.128 [R74+0x420], R8 ;  /* 0x000420084a00e388 */ /* 0x000fe20000000c00 */
[----:B------:R-:W-:Y:S01]  /*4190*/  BAR.SYNC.DEFER_BLOCKING 0x0 ;  /* 0x0000000000007b1d */ /* 0x000fe20000010000 */
[----:B------:R-:W-:-:S05]  /*41a0*/  ISETP.NE.AND P6, PT, R73, RZ, PT ;  /* 0x000000ff4900720c */ /* 0x000fca0003fc5270 */
[----:B------:R-:W1:Y:S04]  /*41b0*/  SHFL.UP PT, R192, R188, 0x1, RZ ;  /* 0x04200000bcc07989 */ /* 0x000e6800000e00ff */
[----:B------:R-:W3:Y:S04]  /*41c0*/  SHFL.UP PT, R187, R189, 0x1, RZ ;  /* 0x04200000bdbb7989 */ /* 0x000ee800000e00ff */
[----:B------:R-:W4:Y:S04]  /*41d0*/  SHFL.UP PT, R186, R190, 0x1, RZ ;  /* 0x04200000beba7989 */ /* 0x000f2800000e00ff */
[----:B------:R-:W5:Y:S04]  /*41e0*/  SHFL.UP PT, R185, R191, 0x1, RZ ;  /* 0x04200000bfb97989 */ /* 0x000f6800000e00ff */
[----:B0-----:R-:W-:Y:S04]  /*41f0*/  @!P6 STS.128 [R74+0x440], R4 ;  /* 0x000440044a00e388 */ /* 0x001fe80000000c00 */
[----:B------:R-:W-:Y:S01]  /*4200*/  LDS.128 R8, [R74+0x420] ;  /* 0x000420004a087984 */ /* 0x000fe20000000c00 */
[----:B-1----:R-:W-:-:S02]  /*4210*/  @!P6 MOV R192, R4 ;  /* 0x0000000400c0e202 */ /* 0x002fc40000000f00 */
[----:B---3--:R-:W-:Y:S02]  /*4220*/  @!P6 MOV R187, R5 ;  /* 0x0000000500bbe202 */ /* 0x008fe40000000f00 */
[----:B----4-:R-:W-:Y:S02]  /*4230*/  @!P6 MOV R186, R6 ;  /* 0x0000000600bae202 */ /* 0x010fe40000000f00 */
[----:B-----5:R-:W-:Y:S02]  /*4240*/  @!P6 MOV R185, R7 ;  /* 0x0000000700b9e202 */ /* 0x020fe40000000f00 */
[----:B------:R-:W-:Y:S01]  /*4250*/  ISETP.NE.AND P6, PT, R27, RZ, PT ;  /* 0x000000ff1b00720c */ /* 0x000fe20003fc5270 */
[----:B------:R-:W-:-:S12]  /*4260*/  BAR.SYNC.DEFER_BLOCKING 0x0 ;  /* 0x0000000000007b1d */ /* 0x000fd80000010000 */
[----:B------:R-:W0:Y:S01]  /*4270*/  @P6 LDS.64 R22, [R74+0x448] ;  /* 0x000448004a166984 */ /* 0x000e220000000a00 */
[----:B------:R-:W-:Y:S01]  /*4280*/  SHF.L.U32 R162, R162, 0x10, RZ ;  /* 0x00000010a2a27819 */ /* 0x000fe200000006ff */
[----:B------:R-:W-:Y:S01]  /*4290*/  IMAD.U32 R164, R164, 0x10000, RZ ;  /* 0x00010000a4a47824 */ /* 0x000fe200078e00ff */
[----:B------:R-:W-:Y:S02]  /*42a0*/  SHF.L.U32 R160, R160, 0x10, RZ ;  /* 0x00000010a0a07819 */ /* 0x000fe400000006ff */
[----:B------:R-:W-:Y:S02]  /*42b0*/  SHF.L.U32 R163, R163, 0x10, RZ ;  /* 0x00000010a3a37819 */ /* 0x000fe400000006ff */
[----:B------:R-:W-:Y:S02]  /*42c0*/  SHF.L.U32 R167, R167, 0x10, RZ ;  /* 0x00000010a7a77819 */ /* 0x000fe400000006ff */
[----:B------:R-:W-:Y:S02]  /*42d0*/  SHF.L.U32 R166, R166, 0x10, RZ ;  /* 0x00000010a6a67819 */ /* 0x000fe400000006ff */
[----:B------:R-:W-:-:S02]  /*42e0*/  SHF.L.U32 R169, R169, 0x10, RZ ;  /* 0x00000010a9a97819 */ /* 0x000fc400000006ff */
[----:B------:R-:W-:Y:S01]  /*42f0*/  SHF.L.U32 R168, R168, 0x10, RZ ;  /* 0x00000010a8a87819 */ /* 0x000fe200000006ff */
[-C--:B0-----:R-:W-:Y:S01]  /*4300*/  @P6 FMUL.FTZ R188, R22, R187.reuse ;  /* 0x000000bb16bc6220 */ /* 0x081fe20000410000 */
[----:B------:R-:W-:-:S03]  /*4310*/  @P6 FMUL.FTZ R189, R23, R187 ;  /* 0x000000bb17bd6220 */ /* 0x000fc60000410000 */
[-C--:B------:R-:W-:Y:S01]  /*4320*/  @P6 FFMA.FTZ R188, R23, R192.reuse, R188 ;  /* 0x000000c017bc6223 */ /* 0x080fe200000100bc */
[----:B------:R-:W-:-:S03]  /*4330*/  @P6 FFMA.FTZ R189, R22, R192, -R189 ;  /* 0x000000c016bd6223 */ /* 0x000fc600000108bd */
[----:B------:R-:W-:Y:S01]  /*4340*/  @P6 FADD.FTZ R185, R185, R188 ;  /* 0x000000bcb9b96221 */ /* 0x000fe20000010000 */
[----:B------:R-:W-:Y:S01]  /*4350*/  @P6 FADD.FTZ R186, R186, R189 ;  /* 0x000000bdbaba6221 */ /* 0x000fe20000010000 */
        /* <DEDUP_REMOVED lines=8> */
[----:B------:R-:W-:Y:S01]  /*43e0*/  ISETP.NE.AND P6, PT, R27, RZ, PT ;  /* 0x000000ff1b00720c */ /* 0x000fe20003fc5270 */
[----:B------:R-:W-:Y:S01]  /*43f0*/  BSSY.RECONVERGENT B0, `(.L_x_1981) ;  /* 0x0000056000007945 */ /* 0x000fe20003800200 */
[CC--:B--2---:R-:W-:Y:S01]  /*4400*/  FMUL.FTZ R23, R162.reuse, R21.reuse ;  /* 0x00000015a2177220 */ /* 0x0c4fe20000410000 */
[-C--:B------:R-:W-:Y:S01]  /*4410*/  FMUL.FTZ R162, R162, R20.reuse ;  /* 0x00000014a2a27220 */ /* 0x080fe20000410000 */
[C---:B------:R-:W-:Y:S01]  /*4420*/  FMUL.FTZ R188, R164.reuse, R20 ;  /* 0x00000014a4bc7220 */ /* 0x040fe20000410000 */
[-C--:B------:R-:W-:Y:S02]  /*4430*/  FMUL.FTZ R22, R164, R21.reuse ;  /* 0x00000015a4167220 */ /* 0x080fe40000410000 */
[-C--:B------:R-:W-:Y:S01]  /*4440*/  FFMA.FTZ R164, R160, R21.reuse, R162 ;  /* 0x00000015a0a47223 */ /* 0x080fe200000100a2 */
        /* <DEDUP_REMOVED lines=8> */
[----:B------:R-:W-:-:S02]  /*44d0*/  FFMA.FTZ R23, R160, R20, -R23 ;  /* 0x00000014a0177223 */ /* 0x000fc40000010817 */
[----:B------:R-:W-:Y:S01]  /*44e0*/  FADD.FTZ R186, RZ, R185 ;  /* 0x000000b9ffba7221 */ /* 0x000fe20000010000 */
[----:B------:R-:W-:Y:S01]  /*44f0*/  FADD.FTZ R185, R135, R188 ;  /* 0x000000bc87b97221 */ /* 0x000fe20000010000 */
[CC--:B------:R-:W-:Y:S01]  /*4500*/  FFMA.FTZ R160, R166.reuse, R20.reuse, -R163 ;  /* 0x00000014a6a07223 */ /* 0x0c0fe200000108a3 */
[-C--:B------:R-:W-:Y:S01]  /*4510*/  FFMA.FTZ R163, R166, R21.reuse, R190 ;  /* 0x00000015a6a37223 */ /* 0x080fe200000100be */
[C---:B------:R-:W-:Y:S01]  /*4520*/  FMUL.FTZ R167, R169.reuse, R21 ;  /* 0x00000015a9a77220 */ /* 0x040fe20000410000 */
[-C--:B------:R-:W-:Y:S01]  /*4530*/  FMUL.FTZ R166, R169, R20.reuse ;  /* 0x00000014a9a67220 */ /* 0x080fe20000410000 */
[----:B------:R-:W-:Y:S02]  /*4540*/  FMUL.FTZ R169, R142, R185 ;  /* 0x000000b98ea97220 */ /* 0x000fe40000410000 */
[----:B------:R-:W-:Y:S01]  /*4550*/  FFMA.FTZ R137, R168, R20, -R167 ;  /* 0x00000014a8897223 */ /* 0x000fe200000108a7 */
[-C--:B------:R-:W-:Y:S01]  /*4560*/  FMUL.FTZ R167, R142, R186.reuse ;  /* 0x000000ba8ea77220 */ /* 0x080fe20000410000 */
[----:B------:R-:W-:Y:S01]  /*4570*/  FFMA.FTZ R169, R140, R186, R169 ;  /* 0x000000ba8ca97223 */ /* 0x000fe200000100a9 */
[C---:B------:R-:W-:Y:S01]  /*4580*/  FMUL.FTZ R135, R172.reuse, R21 ;  /* 0x00000015ac877220 */ /* 0x040fe20000410000 */
[----:B------:R-:W-:Y:S01]  /*4590*/  FMUL.FTZ R172, R172, R20 ;  /* 0x00000014acac7220 */ /* 0x000fe20000410000 */
[----:B------:R-:W-:Y:S01]  /*45a0*/  FFMA.FTZ R167, R140, R185, -R167 ;  /* 0x000000b98ca77223 */ /* 0x000fe200000108a7 */
[----:B------:R-:W-:-:S02]  /*45b0*/  FADD.FTZ R169, RZ, R169 ;  /* 0x000000a9ffa97221 */ /* 0x000fc40000010000 */
[----:B------:R-:W-:Y:S01]  /*45c0*/  FFMA.FTZ R142, R170, R21, R172 ;  /* 0x00000015aa8e7223 */ /* 0x000fe200000100ac */
[----:B------:R-:W-:Y:S01]  /*45d0*/  FADD.FTZ R172, R136, R167 ;  /* 0x000000a788ac7221 */ /* 0x000fe20000010000 */
[C---:B------:R-:W-:Y:S01]  /*45e0*/  FMUL.FTZ R140, R143.reuse, R169 ;  /* 0x000000a98f8c7220 */ /* 0x040fe20000410000 */
[----:B------:R-:W-:Y:S02]  /*45f0*/  FFMA.FTZ R138, R168, R21, R166 ;  /* 0x00000015a88a7223 */ /* 0x000fe400000100a6 */
[-C--:B------:R-:W-:Y:S01]  /*4600*/  FMUL.FTZ R166, R143, R172.reuse ;  /* 0x000000ac8fa67220 */ /* 0x080fe20000410000 */
[----:B------:R-:W-:-:S03]  /*4610*/  FFMA.FTZ R140, R141, R172, -R140 ;  /* 0x000000ac8d8c7223 */ /* 0x000fc6000001088c */
[----:B------:R-:W-:Y:S01]  /*4620*/  FFMA.FTZ R166, R141, R169, R166 ;  /* 0x000000a98da67223 */ /* 0x000fe200000100a6 */
[----:B------:R-:W-:-:S03]  /*4630*/  FADD.FTZ R188, R139, R140 ;  /* 0x0000008c8bbc7221 */ /* 0x000fc60000010000 */
[----:B------:R-:W-:Y:S01]  /*4640*/  FADD.FTZ R190, RZ, R166 ;  /* 0x000000a6ffbe7221 */ /* 0x000fe20000010000 */
[----:B------:R-:W-:-:S03]  /*4650*/  FMUL.FTZ R139, R145, R188 ;  /* 0x000000bc918b7220 */ /* 0x000fc60000410000 */
[-C--:B------:R-:W-:Y:S01]  /*4660*/  FMUL.FTZ R145, R145, R190.reuse ;  /* 0x000000be91917220 */ /* 0x080fe20000410000 */
[----:B------:R-:W-:Y:S01]  /*4670*/  FFMA.FTZ R139, R146, R190, R139 ;  /* 0x000000be928b7223 */ /* 0x000fe2000001008b */
[-C--:B------:R-:W-:Y:S01]  /*4680*/  FFMA.FTZ R135, R170, R20.reuse, -R135 ;  /* 0x00000014aa877223 */ /* 0x080fe20000010887 */
[CC--:B------:R-:W-:Y:S01]  /*4690*/  FMUL.FTZ R136, R174.reuse, R21.reuse ;  /* 0x00000015ae887220 */ /* 0x0c0fe20000410000 */
[-C--:B------:R-:W-:Y:S01]  /*46a0*/  FMUL.FTZ R174, R174, R20.reuse ;  /* 0x00000014aeae7220 */ /* 0x080fe20000410000 */
[-C--:B------:R-:W-:Y:S01]  /*46b0*/  FMUL.FTZ R170, R175, R20.reuse ;  /* 0x00000014afaa7220 */ /* 0x080fe20000410000 */
[----:B------:R-:W-:Y:S01]  /*46c0*/  FMUL.FTZ R166, R161, R20 ;  /* 0x00000014a1a67220 */ /* 0x000fe20000410000 */
[----:B------:R-:W-:Y:S01]  /*46d0*/  FFMA.FTZ R145, R146, R188, -R145 ;  /* 0x000000bc92917223 */ /* 0x000fe20000010891 */
[----:B------:R-:W-:Y:S01]  /*46e0*/  FADD.FTZ R146, RZ, R139 ;  /* 0x0000008bff927221 */ /* 0x000fe20000010000 */
[-C--:B------:R-:W-:Y:S01]  /*46f0*/  FFMA.FTZ R174, R173, R21.reuse, R174 ;  /* 0x00000015adae7223 */ /* 0x080fe200000100ae */
[-C--:B------:R-:W-:Y:S01]  /*4700*/  FMUL.FTZ R168, R175, R21.reuse ;  /* 0x00000015afa87220 */ /* 0x080fe20000410000 */
[-C--:B------:R-:W-:Y:S01]  /*4710*/  FFMA.FTZ R170, R165, R21.reuse, R170 ;  /* 0x00000015a5aa7223 */ /* 0x080fe200000100aa */
[-C--:B------:R-:W-:Y:S01]  /*4720*/  FMUL.FTZ R140, R161, R21.reuse ;  /* 0x00000015a18c7220 */ /* 0x080fe20000410000 */
[----:B------:R-:W-:Y:S01]  /*4730*/  FFMA.FTZ R166, R159, R21, R166 ;  /* 0x000000159fa67223 */ /* 0x000fe200000100a6 */
[----:B------:R-:W-:Y:S01]  /*4740*/  FADD.FTZ R145, R144, R145 ;  /* 0x0000009190917221 */ /* 0x000fe20000010000 */
[----:B------:R-:W-:Y:S01]  /*4750*/  FMUL.FTZ R21, R149, R146 ;  /* 0x0000009295157220 */ /* 0x000fe20000410000 */
[----:B------:R-:W-:Y:S01]  /*4760*/  FMUL.FTZ R139, R9, R7 ;  /* 0x00000007098b7220 */ /* 0x000fe20000410000 */
[-C--:B------:R-:W-:Y:S01]  /*4770*/  FFMA.FTZ R141, R159, R20.reuse, -R140 ;  /* 0x000000149f8d7223 */ /* 0x080fe2000001088c */
[-C--:B------:R-:W-:Y:S01]  /*4780*/  FMUL.FTZ R149, R149, R145.reuse ;  /* 0x0000009195957220 */ /* 0x080fe20000410000 */
[----:B------:R-:W-:Y:S01]  /*4790*/  FFMA.FTZ R140, R150, R145, -R21 ;  /* 0x00000091968c7223 */ /* 0x000fe20000010815 */
[-C--:B------:R-:W-:Y:S01]  /*47a0*/  FFMA.FTZ R136, R173, R20.reuse, -R136 ;  /* 0x00000014ad887223 */ /* 0x080fe20000010888 */
[----:B------:R-:W-:Y:S01]  /*47b0*/  FFMA.FTZ R168, R165, R20, -R168 ;  /* 0x00000014a5a87223 */ /* 0x000fe200000108a8 */
[-C--:B------:R-:W-:Y:S01]  /*47c0*/  FFMA.FTZ R139, R8, R6.reuse, -R139 ;  /* 0x00000006088b7223 */ /* 0x080fe2000001088b */
[C---:B------:R-:W-:Y:S01]  /*47d0*/  FMUL.FTZ R20, R9.reuse, R6 ;  /* 0x0000000609147220 */ /* 0x040fe20000410000 */
[CC--:B------:R-:W-:Y:S01]  /*47e0*/  FMUL.FTZ R21, R9.reuse, R5.reuse ;  /* 0x0000000509157220 */ /* 0x0c0fe20000410000 */
[----:B------:R-:W-:Y:S01]  /*47f0*/  FMUL.FTZ R6, R9, R4 ;  /* 0x0000000409067220 */ /* 0x000fe20000410000 */
[----:B------:R-:W-:Y:S01]  /*4800*/  FFMA.FTZ R149, R150, R146, R149 ;  /* 0x0000009296957223 */ /* 0x000fe20000010095 */
[----:B------:R-:W-:Y:S01]  /*4810*/  FADD.FTZ R147, R147, R140 ;  /* 0x0000008c93937221 */ /* 0x000fe20000010000 */
[C---:B------:R-:W-:Y:S01]  /*4820*/  FFMA.FTZ R4, R8.reuse, R4, -R21 ;  /* 0x0000000408047223 */ /* 0x040fe20000010815 */
[C---:B------:R-:W-:Y:S01]  /*4830*/  FFMA.FTZ R5, R8.reuse, R5, R6 ;  /* 0x0000000508057223 */ /* 0x040fe20000010006 */
[----:B------:R-:W-:Y:S01]  /*4840*/  FFMA.FTZ R20, R8, R7, R20 ;  /* 0x0000000708147223 */ /* 0x000fe20000010014 */
[----:B------:R-:W-:Y:S01]  /*4850*/  FADD.FTZ R149, RZ, R149 ;  /* 0x00000095ff957221 */ /* 0x000fe20000010000 */
[----:B------:R-:W-:Y:S01]  /*4860*/  FMUL.FTZ R8, R152, R147 ;  /* 0x0000009398087220 */ /* 0x000fe20000410000 */
[----:B------:R-:W-:Y:S01]  /*4870*/  FADD.FTZ R6, R10, R139 ;  /* 0x0000008b0a067221 */ /* 0x000fe20000010000 */
[----:B------:R-:W-:Y:S01]  /*4880*/  FADD.FTZ R7, R11, R20 ;  /* 0x000000140b077221 */ /* 0x000fe20000010000 */
[----:B------:R-:W-:Y:S01]  /*4890*/  FMUL.FTZ R164, R186, R164 ;  /* 0x000000a4baa47220 */ /* 0x000fe20000410000 */
[-C--:B------:R-:W-:Y:S01]  /*48a0*/  FMUL.FTZ R152, R152, R149.reuse ;  /* 0x0000009598987220 */ /* 0x080fe20000410000 */
[----:B------:R-:W-:Y:S01]  /*48b0*/  FFMA.FTZ R10, R151, R149, R8 ;  /* 0x00000095970a7223 */ /* 0x000fe20000010008 */
        /* <DEDUP_REMOVED lines=9> */
.L_x_1982:
[----:B------:R-:W-:Y:S05]  /*4950*/  BSYNC.RECONVERGENT B0 ;  /* 0x0000000000007941 */ /* 0x000fea0003800200 */
.L_x_1981:
[----:B------:R-:W-:Y:S01]  /*4960*/  FFMA.FTZ R151, R151, R147, -R152 ;  /* 0x0000009397977223 */ /* 0x000fe20000010898 */
[----:B------:R-:W-:Y:S01]  /*4970*/  FADD.FTZ R11, RZ, R10 ;  /* 0x0000000aff0b7221 */ /* 0x000fe20000010000 */
[----:B0-----:R-:W-:Y:S01]  /*4980*/  FMUL.FTZ R5, R169, R162 ;  /* 0x000000a2a9057220 */ /* 0x001fe20000410000 */
[----:B------:R-:W-:Y:S02]  /*4990*/  VIADD R109, R109, 0x1 ;  /* 0x000000016d6d7836 */ /* 0x000fe40000000000 */
[----:B------:R-:W-:Y:S01]  /*49a0*/  FADD.FTZ R148, R148, R151 ;  /* 0x0000009794947221 */ /* 0x000fe20000010000 */
[C---:B------:R-:W-:Y:S01]  /*49b0*/  FMUL.FTZ R0, R153.reuse, R11 ;  /* 0x0000000b99007220 */ /* 0x040fe20000410000 */
[----:B------:R-:W-:Y:S01]  /*49c0*/  FFMA.FTZ R7, R172, R22, -R5 ;  /* 0x00000016ac077223 */ /* 0x000fe20000010805 */
[----:B------:R-:W-:Y:S01]  /*49d0*/  FMUL.FTZ R163, R190, R163 ;  /* 0x000000a3bea37220 */ /* 0x000fe20000410000 */
[-C--:B------:R-:W-:Y:S01]  /*49e0*/  FMUL.FTZ R4, R153, R148.reuse ;  /* 0x0000009499047220 */ /* 0x080fe20000410000 */
[----:B------:R-:W-:Y:S01]  /*49f0*/  FFMA.FTZ R5, R155, R148, -R0 ;  /* 0x000000949b057223 */ /* 0x000fe20000010800 */
[----:B------:R-:W-:Y:S01]  /*4a00*/  ISETP.GE.AND P6, PT, R109, UR5, PT ;  /* 0x000000056d007c0c */ /* 0x000fe2000bfc6270 */
[----:B------:R-:W-:Y:S01]  /*4a10*/  FFMA.FTZ R100, R7, 2, R100 ;  /* 0x4000000007647823 */ /* 0x000fe20000010064 */
        /* <DEDUP_REMOVED lines=14> */
[----:B------:R-:W-:Y:S01]  /*4b00*/  FMUL.FTZ R5, R11, R174 ;  /* 0x000000ae0b057220 */ /* 0x000fe20000410000 */
[----:B------:R-:W-:Y:S01]  /*4b10*/  FFMA.FTZ R142, R147, R135, -R142 ;  /* 0x00000087938e7223 */ /* 0x000fe2000001088e */
[----:B------:R-:W-:Y:S01]  /*4b20*/  FADD.FTZ R157, R156, R157 ;  /* 0x0000009d9c9d7221 */ /* 0x000fe20000010000 */
        /* <DEDUP_REMOVED lines=11> */
[----:B------:R-:W-:Y:S06]  /*4be0*/  @!P6 BRA `(.L_x_1983) ;  /* 0xffffffdc00a8e947 */ /* 0x000fec000383ffff */
.L_x_1980:
[----:B------:R-:W-:Y:S01]  /*4bf0*/  BAR.SYNC.DEFER_BLOCKING 0x0 ;  /* 0x0000000000007b1d */ /* 0x000fe20000010000 */
[----:B------:R-:W-:Y:S02]  /*4c00*/  ISETP.NE.AND P0, PT, R27, RZ, PT ;  /* 0x000000ff1b00720c */ /* 0x000fe40003f05270 */
[----:B------:R-:W-:Y:S02]  /*4c10*/  F2FP.BF16.F32.PACK_AB R85, R100, R85 ;  /* 0x000000556455723e */ /* 0x000fe400000010ff */
[----:B------:R-:W-:-:S03]  /*4c20*/  F2FP.BF16.F32.PACK_AB R87, R102, R87 ;  /* 0x000000576657723e */ /* 0x000fc600000010ff */
[----:B------:R-:W0:Y:S01]  /*4c30*/  LDC.64 R16, c[0x0][0x420] ;  /* 0x00010800ff107b82 */ /* 0x000e220000000a00 */
[----:B------:R-:W-:Y:S01]  /*4c40*/  F2FP.BF16.F32.PACK_AB R89, R104, R89 ;  /* 0x000000596859723e */ /* 0x000fe200000010ff */
[----:B------:R-:W1:Y:S01]  /*4c50*/  LDCU.64 UR6, c[0x0][0x478] ;  /* 0x00008f00ff0677ac */ /* 0x000e620008000a00 */
[----:B------:R-:W-:Y:S02]  /*4c60*/  F2FP.BF16.F32.PACK_AB R91, R106, R91 ;  /* 0x0000005b6a5b723e */ /* 0x000fe400000010ff */
[----:B------:R-:W-:Y:S01]  /*4c70*/  PRMT R0, R85, 0x7632, R0 ;  /* 0x0000763255007816 */ /* 0x000fe20000000000 */
[----:B------:R-:W2:Y:S01]  /*4c80*/  LDCU UR5, c[0x0][0x394] ;  /* 0x00007280ff0577ac */ /* 0x000ea20008000800 */
[----:B------:R-:W-:Y:S01]  /*4c90*/  PRMT R4, R87, 0x7632, R4 ;  /* 0x0000763257047816 */ /* 0x000fe20000000004 */
[----:B------:R-:W3:Y:S01]  /*4ca0*/  LDC.64 R18, c[0x0][0x428] ;  /* 0x00010a00ff127b82 */ /* 0x000ee20000000a00 */
[----:B------:R-:W-:Y:S02]  /*4cb0*/  PRMT R5, R89, 0x7632, R5 ;  /* 0x0000763259057816 */ /* 0x000fe40000000005 */
[----:B------:R-:W-:-:S02]  /*4cc0*/  PRMT R6, R91, 0x7632, R6 ;  /* 0x000076325b067816 */ /* 0x000fc40000000006 */
[----:B------:R-:W-:Y:S02]  /*4cd0*/  MOV R73, RZ ;  /* 0x000000ff00497202 */ /* 0x000fe40000000f00 */
[----:B------:R-:W-:Y:S01]  /*4ce0*/  IADD3 R30, PT, PT, R30, 0x1, RZ ;  /* 0x000000011e1e7810 */ /* 0x000fe20007ffe0ff */
[----:B------:R-:W-:Y:S04]  /*4cf0*/  STS.U16 [R83], R85 ;  /* 0x0000005553007388 */ /* 0x000fe80000000400 */
[----:B------:R-:W-:Y:S04]  /*4d00*/  STS.U16 [R83+0x2], R0 ;  /* 0x0000020053007388 */ /* 0x000fe80000000400 */
[----:B------:R-:W-:Y:S04]  /*4d10*/  STS.U16 [R83+0x4], R87 ;  /* 0x0000045753007388 */ /* 0x000fe80000000400 */
[----:B------:R-:W-:Y:S04]  /*4d20*/  STS.U16 [R83+0x6], R4 ;  /* 0x0000060453007388 */ /* 0x000fe80000000400 */
[----:B------:R-:W-:Y:S04]  /*4d30*/  STS.U16 [R83+0x8], R89 ;  /* 0x0000085953007388 */ /* 0x000fe80000000400 */
[----:B------:R0:W-:Y:S04]  /*4d40*/  STS.U16 [R83+0xa], R5 ;  /* 0x00000a0553007388 */ /* 0x0001e80000000400 */
[----:B------:R-:W-:Y:S04]  /*4d50*/  STS.U16 [R83+0xc], R91 ;  /* 0x00000c5b53007388 */ /* 0x000fe80000000400 */
[----:B------:R4:W-:Y:S01]  /*4d60*/  STS.U16 [R83+0xe], R6 ;  /* 0x00000e0653007388 */ /* 0x0009e20000000400 */
[----:B------:R-:W-:-:S03]  /*4d70*/  NOP ;  /* 0x0000000000007918 */ /* 0x000fc60000000000 */
[----:B------:R-:W-:Y:S01]  /*4d80*/  LDS.U16 R75, [R75] ;  /* 0x000000004b4b7984 */ /* 0x000fe20000000400 */
[----:B0-----:R-:W-:-:S03]  /*4d90*/  IMAD.WIDE.U32 R4, R16, UR18, R72 ;  /* 0x0000001210047c25 */ /* 0x001fc6000f8e0048 */
[----:B------:R-:W-:Y:S01]  /*4da0*/  LDS.U16 R7, [R76+0x40] ;  /* 0x000040004c077984 */ /* 0x000fe20000000400 */
[----:B------:R-:W-:-:S03]  /*4db0*/  IMAD R5, R17, UR18, R5 ;  /* 0x0000001211057c24 */ /* 0x000fc6000f8e0205 */
[----:B------:R-:W-:Y:S01]  /*4dc0*/  LDS.U16 R77, [R77+0x80] ;  /* 0x000080004d4d7984 */ /* 0x000fe20000000400 */
[----:B---3--:R-:W-:-:S03]  /*4dd0*/  IMAD.WIDE.U32 R4, R25, R18, R4 ;  /* 0x0000001219047225 */ /* 0x008fc600078e0004 */
[----:B------:R-:W-:Y:S01]  /*4de0*/  LDS.U16 R9, [R78+0xc0] ;  /* 0x0000c0004e097984 */ /* 0x000fe20000000400 */
[----:B----4-:R-:W-:-:S03]  /*4df0*/  IMAD R6, R25, R19, R5 ;  /* 0x0000001319067224 */ /* 0x010fc600078e0205 */
[----:B------:R-:W-:Y:S04]  /*4e00*/  LDS.U16 R79, [R79+0x100] ;  /* 0x000100004f4f7984 */ /* 0x000fe80000000400 */
[----:B------:R-:W-:Y:S04]  /*4e10*/  LDS.U16 R11, [R80+0x140] ;  /* 0x00014000500b7984 */ /* 0x000fe80000000400 */
[----:B------:R-:W-:Y:S04]  /*4e20*/  LDS.U16 R81, [R81+0x180] ;  /* 0x0001800051517984 */ /* 0x000fe80000000400 */
[----:B------:R-:W-:Y:S04]  /*4e30*/  LDS.U16 R15, [R82+0x1c0] ;  /* 0x0001c000520f7984 */ /* 0x000fe80000000400 */
[----:B------:R-:W-:Y:S01]  /*4e40*/  @!P0 STS [R74+0x210], R71 ;  /* 0x000210474a008388 */ /* 0x000fe20000000800 */
[----:B------:R-:W-:Y:S01]  /*4e50*/  BAR.SYNC.DEFER_BLOCKING 0x0 ;  /* 0x0000000000007b1d */ /* 0x000fe20000010000 */
[----:B------:R-:W-:-:S04]  /*4e60*/  IADD3 R5, P0, PT, R42, R4, RZ ;  /* 0x000000042a057210 */ /* 0x000fc80007f1e0ff */
[----:B------:R-:W-:Y:S02]  /*4e70*/  IADD3.X R6, PT, PT, RZ, R6, RZ, P0, !PT ;  /* 0x00000006ff067210 */ /* 0x000fe400007fe4ff */
[----:B-1----:R-:W-:-:S04]  /*4e80*/  LEA R4, P0, R5, UR6, 0x1 ;  /* 0x0000000605047c11 */ /* 0x002fc8000f8008ff */
[----:B------:R-:W-:Y:S01]  /*4e90*/  LEA.HI.X R5, R5, UR7, R6, 0x1, P0 ;  /* 0x0000000705057c11 */ /* 0x000fe200080f0c06 */
[----:B------:R-:W0:Y:S02]  /*4ea0*/  LDS R0, [R74+0x210] ;  /* 0x000210004a007984 */ /* 0x000e240000000800 */
[-C--:B0-----:R-:W-:Y:S02]  /*4eb0*/  ISETP.GE.AND P4, PT, R50, R0.reuse, PT ;  /* 0x000000003200720c */ /* 0x081fe40003f86270 */
[-C--:B------:R-:W-:Y:S02]  /*4ec0*/  ISETP.GE.AND P5, PT, R52, R0.reuse, PT ;  /* 0x000000003400720c */ /* 0x080fe40003fa6270 */
[-C--:B------:R-:W-:Y:S02]  /*4ed0*/  ISETP.GE.AND P6, PT, R53, R0.reuse, PT ;  /* 0x000000003500720c */ /* 0x080fe40003fc6270 */
[-C--:B------:R-:W-:Y:S02]  /*4ee0*/  ISETP.GE.AND P2, PT, R42, R0.reuse, PT ;  /* 0x000000002a00720c */ /* 0x080fe40003f46270 */
[----:B------:R-:W-:-:S02]  /*4ef0*/  ISETP.GE.AND P0, PT, R47, R0, PT ;  /* 0x000000002f00720c */ /* 0x000fc40003f06270 */
[-C--:B------:R-:W-:Y:S02]  /*4f00*/  ISETP.GE.AND P1, PT, R45, R0.reuse, PT ;  /* 0x000000002d00720c */ /* 0x080fe40003f26270 */
[-C--:B------:R-:W-:Y:S01]  /*4f10*/  ISETP.GE.AND P3, PT, R49, R0.reuse, PT ;  /* 0x000000003100720c */ /* 0x080fe20003f66270 */
[----:B------:R0:W-:Y:S04]  /*4f20*/  @!P4 STG.E.U16 desc[UR20][R4.64+0x140], R11 ;  /* 0x0001400b0400c986 */ /* 0x0001e8000c101514 */
[----:B------:R0:W-:Y:S04]  /*4f30*/  @!P5 STG.E.U16 desc[UR20][R4.64+0x180], R81 ;  /* 0x000180510400d986 */ /* 0x0001e8000c101514 */
[----:B------:R0:W-:Y:S04]  /*4f40*/  @!P6 STG.E.U16 desc[UR20][R4.64+0x1c0], R15 ;  /* 0x0001c00f0400e986 */ /* 0x0001e8000c101514 */
[----:B------:R0:W-:Y:S01]  /*4f50*/  @!P2 STG.E.U16 desc[UR20][R4.64], R75 ;  /* 0x0000004b0400a986 */ /* 0x0001e2000c101514 */
[----:B------:R-:W-:-:S03]  /*4f60*/  ISETP.GE.AND P2, PT, R48, R0, PT ;  /* 0x000000003000720c */ /* 0x000fc60003f46270 */
[----:B------:R0:W-:Y:S01]  /*4f70*/  @!P0 STG.E.U16 desc[UR20][R4.64+0x80], R77 ;  /* 0x0000804d04008986 */ /* 0x0001e2000c101514 */
[----:B--2---:R-:W-:-:S03]  /*4f80*/  ISETP.GE.AND P0, PT, R30, UR5, PT ;  /* 0x000000051e007c0c */ /* 0x004fc6000bf06270 */
        /* <DEDUP_REMOVED lines=11> */
.L_x_1985:
        /* <DEDUP_REMOVED lines=12> */
.L_x_5048:


//--------------------- .text._Z25selective_scan_fwd_kernelI32Selective_Scan_fwd_kernel_traitsILi32ELi8ELi1ELb0ELb0ELb1ELb1EN3c108BFloat16ENS1_7complexIfEEEEv13SSMParamsBase --------------------------
	.section	.text._Z25selective_scan_fwd_kernelI32Selective_Scan_fwd_kernel_traitsILi32ELi8ELi1ELb0ELb0ELb1ELb1EN3c108BFloat16ENS1_7complexIfEEEEv13SSMParamsBase,"ax",@progbits
	.align	128
        .global         _Z25selective_scan_fwd_kernelI32Selective_Scan_fwd_kernel_traitsILi32ELi8ELi1ELb0ELb0ELb1ELb1EN3c108BFloat16ENS1_7complexIfEEEEv13SSMParamsBase
        .type           _Z25selective_scan_fwd_kernelI32Selective_Scan_fwd_kernel_traitsILi32ELi8ELi1ELb0ELb0ELb1ELb1EN3c108BFloat16ENS1_7complexIfEEEEv13SSMParamsBase,@function
        .size           _Z25selective_scan_fwd_kernelI32Selective_Scan_fwd_kernel_traitsILi32ELi8ELi1ELb0ELb0ELb1ELb1EN3c108BFloat16ENS1_7complexIfEEEEv13SSMParamsBase,(.L_x_5049 - _Z25selective_scan_fwd_kernelI32Selective_Scan_fwd_kernel_traitsILi32ELi8ELi1ELb0ELb0ELb1ELb1EN3c108BFloat16ENS1_7complexIfEEEEv13SSMParamsBase)
        .other          _Z25selective_scan_fwd_kernelI32Selective_Scan_fwd_kernel_traitsILi32ELi8ELi1ELb0ELb0ELb1ELb1EN3c108BFloat16ENS1_7complexIfEEEEv13SSMParamsBase,@"STO_CUDA_ENTRY STV_DEFAULT"
_Z25selective_scan_fwd_kernelI32Selective_Scan_fwd_kernel_traitsILi32ELi8ELi1ELb0ELb0ELb1ELb1EN3c108BFloat16ENS1_7complexIfEEEEv13SSMParamsBase:
.text._Z25selective_scan_fwd_kernelI32Selective_Scan_fwd_kernel_traitsILi32ELi8ELi1ELb0ELb0ELb1ELb1EN3c108BFloat16ENS1_7complexIfEEEEv13SSMParamsBase:
        /* <DEDUP_REMOVED lines=32> */
[----:B0-----:R-:W-:Y:S01]  /*0200*/  IMAD.MOV.U32 R6, RZ, RZ, RZ ;  /* 0x000000ffff067224 */ /* 0x001fe200078e00ff */
[----:B---3--:R-:W-:-:S05]  /*0210*/  IADD3 R10, PT, PT, RZ, -R7, RZ ;  /* 0x80000007ff0a7210 */ /* 0x008fca0007ffe0ff */
[----:B------:R-:W-:Y:S01]  /*0220*/  IMAD R3, R10, R9, RZ ;  /* 0x000000090a037224 */ /* 0x000fe200078e02ff */
[----:B----4-:R-:W-:Y:S01]  /*0230*/  IABS R4, R25 ;  /* 0x0000001900047213 */ /* 0x010fe20000000000 */
[----:B------:R-:W-:Y:S01]  /*0240*/  UIMAD.WIDE.U32 UR4, UR18, UR8, URZ ;  /* 0x00000008120472a5 */ /* 0x000fe2000f8e00ff */
[----:B------:R-:W0:Y:S01]  /*0250*/  LDC.64 R10, c[0x0][0x460] ;  /* 0x00011800ff0a7b82 */ /* 0x000e220000000a00 */
[----:B------:R-:W-:-:S06]  /*0260*/  IMAD.HI.U32 R7, R7, R3, R6 ;  /* 0x0000000307077227 */ /* 0x000fcc00078e0006 */
[----:B------:R-:W-:-:S05]  /*0270*/  IMAD.HI.U32 R0, R7, R4, RZ ;  /* 0x0000000407007227 */ /* 0x000fca00078e00ff */
[----:B------:R-:W-:-:S05]  /*0280*/  IADD3 R2, PT, PT, -R0, RZ, RZ ;  /* 0x000000ff00027210 */ /* 0x000fca0007ffe1ff */
[----:B------:R-:W-:-:S05]  /*0290*/  IMAD R4, R9, R2, R4 ;  /* 0x0000000209047224 */ /* 0x000fca00078e0204 */
[----:B------:R-:W-:Y:S01]  /*02a0*/  ISETP.GT.U32.AND P1, PT, R9, R4, PT ;  /* 0x000000040900720c */ /* 0x000fe20003f24070 */
[----:B------:R-:W-:Y:S01]  /*02b0*/  UIMAD UR6, UR18, UR9, UR5 ;  /* 0x00000009120672a4 */ /* 0x000fe2000f8e0205 */
[----:B------:R-:W-:Y:S02]  /*02c0*/  ISETP.GE.AND P3, PT, R17, 0x1, PT ;  /* 0x000000011100780c */ /* 0x000fe40003f66270 */
[----:B------:R-:W-:Y:S02]  /*02d0*/  MOV R2, UR4 ;  /* 0x0000000400027c02 */ /* 0x000fe40008000f00 */
[----:B------:R-:W-:Y:S01]  /*02e0*/  MOV R3, UR5 ;  /* 0x0000000500037c02 */ /* 0x000fe20008000f00 */
[----:B------:R-:W-:-:S06]  /*02f0*/  UIMAD.WIDE.U32 UR4, UR18, UR12, URZ ;  /* 0x0000000c120472a5 */ /* 0x000fcc000f8e00ff */
[----:B------:R-:W-:-:S05]  /*0300*/  @!P1 IMAD.IADD R4, R4, 0x1, -R9 ;  /* 0x0000000104049824 */ /* 0x000fca00078e0a09 */
[----:B------:R-:W-:Y:S01]  /*0310*/  ISETP.GE.U32.AND P0, PT, R4, R9, PT ;  /* 0x000000090400720c */ /* 0x000fe20003f06070 */
[----:B------:R-:W-:Y:S01]  /*0320*/  UIMAD UR9, UR18, UR13, UR5 ;  /* 0x0000000d120972a4 */ /* 0x000fe2000f8e0205 */
[----:B------:R-:W-:Y:S01]  /*0330*/  MOV R3, UR6 ;  /* 0x0000000600037c02 */ /* 0x000fe20008000f00 */
[----:B------:R-:W-:Y:S01]  /*0340*/  UIMAD.WIDE.U32 UR6, UR18, UR16, URZ ;  /* 0x00000010120672a5 */ /* 0x000fe2000f8e00ff */
[----:B------:R-:W-:Y:S02]  /*0350*/  LOP3.LUT R5, R25, R8, RZ, 0x3c, !PT ;  /* 0x0000000819057212 */ /* 0x000fe400078e3cff */
[----:B------:R-:W-:Y:S01]  /*0360*/  @!P1 IADD3 R0, PT, PT, R0, 0x1, RZ ;  /* 0x0000000100009810 */ /* 0x000fe20007ffe0ff */
[----:B------:R-:W-:Y:S01]  /*0370*/  UIMAD UR8, UR18, UR17, UR7 ;  /* 0x00000011120872a4 */ /* 0x000fe2000f8e0207 */
[----:B------:R-:W-:Y:S01]  /*0380*/  ISETP.GE.AND P2, PT, R5, RZ, PT ;  /* 0x000000ff0500720c */ /* 0x000fe20003f46270 */
[----:B------:R-:W-:Y:S01]  /*0390*/  IMAD.U32 R5, RZ, RZ, UR9 ;  /* 0x00000009ff057e24 */ /* 0x000fe2000f8e00ff */
[----:B------:R-:W-:-:S02]  /*03a0*/  MOV R6, UR4 ;  /* 0x0000000400067c02 */ /* 0x000fc40008000f00 */
[----:B------:R-:W-:Y:S02]  /*03b0*/  MOV R7, UR5 ;  /* 0x0000000500077c02 */ /* 0x000fe40008000f00 */
[----:B------:R-:W-:Y:S02]  /*03c0*/  @P0 IADD3 R0, PT, PT, R0, 0x1, RZ ;  /* 0x0000000100000810 */ /* 0x000fe40007ffe0ff */
        /* <DEDUP_REMOVED lines=23> */
[----:B------:R-:W-:Y:S01]  /*0540*/  IMAD R44, R25, UR15, R5 ;  /* 0x0000000f192c7c24 */ /* 0x000fe2000f8e0205 */
[----:B------:R-:W-:Y:S01]  /*0550*/  IADD3 R70, PT, PT, R7, R3, RZ ;  /* 0x0000000307467210 */ /* 0x000fe20007ffe0ff */
[----:B------:R-:W-:Y:S02]  /*0560*/  IMAD R0, R0, R17, RZ ;  /* 0x0000001100007224 */ /* 0x000fe400078e02ff */
[----:B--2---:R-:W-:Y:S01]  /*0570*/  IMAD.WIDE.U32 R12, R25, UR4, RZ ;  /* 0x00000004190c7c25 */ /* 0x004fe2000f8e00ff */
[----:B------:R-:W-:Y:S01]  /*0580*/  LEA.HI.X R44, R4, R35, R44, 0x1, P1 ;  /* 0x00000023042c7211 */ /* 0x000fe200008f0c2c */
[----:B------:R-:W2:Y:S01]  /*0590*/  LDCU.U8 UR4, c[0x0][0x39e] ;  /* 0x000073c0ff0477ac */ /* 0x000ea20008000000 */
[----:B------:R-:W-:Y:S01]  /*05a0*/  LEA.HI.X R70, R6, R15, R70, 0x1, P0 ;  /* 0x0000000f06467211 */ /* 0x000fe200000f0c46 */
[----:B-1----:R-:W-:Y:S01]  /*05b0*/  IMAD R28, R0, UR9, RZ ;  /* 0x00000009001c7c24 */ /* 0x002fe2000f8e02ff */
[C---:B0-----:R-:W-:Y:S01]  /*05c0*/  SHF.L.U32 R32, R27.reuse, 0x3, RZ ;  /* 0x000000031b207819 */ /* 0x041fe200000006ff */
[----:B------:R-:W-:-:S02]  /*05d0*/  IMAD.SHL.U32 R0, R27, 0x10, RZ ;  /* 0x000000101b007824 */ /* 0x000fc400078e00ff */
[C---:B---3--:R-:W-:Y:S01]  /*05e0*/  IMAD.WIDE.U32 R2, R25.reuse, UR12, RZ ;  /* 0x0000000c19027c25 */ /* 0x048fe2000f8e00ff */
[----:B------:R-:W-:Y:S02]  /*05f0*/  IADD3 R35, PT, PT, R32, 0x1, RZ ;  /* 0x0000000120237810 */ /* 0x000fe40007ffe0ff */
[----:B------:R-:W-:Y:S01]  /*0600*/  LOP3.LUT R46, R0, 0x3e00, RZ, 0xc0, !PT ;  /* 0x00003e00002e7812 */ /* 0x000fe200078ec0ff */
[C---:B------:R-:W-:Y:S01]  /*0610*/  IMAD R29, R25.reuse, UR5, R13 ;  /* 0x00000005191d7c24 */ /* 0x040fe2000f8e020d */
[C---:B------:R-:W-:Y:S01]  /*0620*/  LOP3.LUT R0, R32.reuse, 0x1f00, RZ, 0xc0, !PT ;  /* 0x00001f0020007812 */ /* 0x040fe200078ec0ff */
[----:B------:R-:W-:Y:S01]  /*0630*/  IMAD R31, R25, UR13, R3 ;  /* 0x0000000d191f7c24 */ /* 0x000fe2000f8e0203 */
[C---:B------:R-:W-:Y:S01]  /*0640*/  IADD3 R36, PT, PT, R32.reuse, 0x2, RZ ;  /* 0x0000000220247810 */ /* 0x040fe20007ffe0ff */
[----:B------:R-:W-:Y:S01]  /*0650*/  VIADD R38, R32, 0x4 ;  /* 0x0000000420267836 */ /* 0x000fe20000000000 */
[----:B------:R-:W-:Y:S02]  /*0660*/  LOP3.LUT R42, R0, 0x1f, R27, 0xf8, !PT ;  /* 0x0000001f002a7812 */ /* 0x000fe400078ef81b */
[----:B------:R-:W-:-:S02]  /*0670*/  IADD3 R37, PT, PT, R32, 0x3, RZ ;  /* 0x0000000320257810 */ /* 0x000fc40007ffe0ff */
[C---:B------:R-:W-:Y:S01]  /*0680*/  LOP3.LUT R45, R42.reuse, 0x20, RZ, 0xfc, !PT ;  /* 0x000000202a2d7812 */ /* 0x040fe200078efcff */
[----:B------:R-:W-:Y:S01]  /*0690*/  IMAD.SHL.U32 R54, R42, 0x2, RZ ;  /* 0x000000022a367824 */ /* 0x000fe200078e00ff */
[----:B------:R-:W-:Y:S02]  /*06a0*/  IADD3 R39, PT, PT, R32, 0x5, RZ ;  /* 0x0000000520277810 */ /* 0x000fe40007ffe0ff */
[----:B------:R-:W-:Y:S02]  /*06b0*/  IADD3 R51, PT, PT, R0, R45, RZ ;  /* 0x0000002d00337210 */ /* 0x000fe40007ffe0ff */
[C---:B------:R-:W-:Y:S02]  /*06c0*/  IADD3 R40, PT, PT, R32.reuse, 0x6, RZ ;  /* 0x0000000620287810 */ /* 0x040fe40007ffe0ff */
[----:B------:R-:W-:Y:S01]  /*06d0*/  IADD3 R41, PT, PT, R32, 0x7, RZ ;  /* 0x0000000720297810 */ /* 0x000fe20007ffe0ff */
[C---:B------:R-:W-:Y:S01]  /*06e0*/  VIADD R59, R51.reuse, 0xa0 ;  /* 0x000000a0333b7836 */ /* 0x040fe20000000000 */
[----:B------:R-:W-:Y:S01]  /*06f0*/  LOP3.LUT R46, R46, 0x1f, R27, 0xf8, !PT ;  /* 0x0000001f2e2e7812 */ /* 0x000fe200078ef81b */
[----:B------:R-:W-:Y:S01]  /*0700*/  VIADD R64, R51, 0x140 ;  /* 0x0000014033407836 */ /* 0x000fe20000000000 */
        /* <DEDUP_REMOVED lines=17> */
[----:B--2---:R-:W-:-:S07]  /*0820*/  IADD3 R68, PT, PT, R51, 0x1c0, RZ ;  /* 0x000001c033447810 */ /* 0x004fce0007ffe0ff */
.L_x_2006:
[----:B0-----:R-:W0:Y:S01]  /*0830*/  LDC R5, c[0x0][0x388] ;  /* 0x0000e200ff057b82 */ /* 0x001e220000000800 */
[----:B------:R-:W-:Y:S01]  /*0840*/  IMAD.SHL.U32 R78, R30, 0x100, RZ ;  /* 0x000001001e4e7824 */ /* 0x000fe200078e00ff */
[C---:B------:R-:W-:Y:S02]  /*0850*/  IADD3 R6, P0, PT, R54.reuse, R33, RZ ;  /* 0x0000002136067210 */ /* 0x040fe40007f1e0ff */
[----:B------:R-:W-:Y:S02]  /*0860*/  IADD3 R16, P3, PT, R54, R34, RZ ;  /* 0x0000002236107210 */ /* 0x000fe40007f7e0ff */
[----:B------:R-:W-:Y:S02]  /*0870*/  PRMT R0, RZ, 0x7610, R0 ;  /* 0x00007610ff007816 */ /* 0x000fe40000000000 */
[----:B------:R-:W-:Y:S02]  /*0880*/  IADD3.X R7, PT, PT, RZ, R43, RZ, P0, !PT ;  /* 0x0000002bff077210 */ /* 0x000fe400007fe4ff */
[----:B------:R-:W-:-:S02]  /*0890*/  IADD3.X R17, PT, PT, RZ, R44, RZ, P3, !PT ;  /* 0x0000002cff117210 */ /* 0x000fc40001ffe4ff */
[----:B------:R-:W-:Y:S02]  /*08a0*/  PRMT R9, RZ, 0x7610, R9 ;  /* 0x00007610ff097816 */ /* 0x000fe40000000009 */
[----:B------:R-:W-:Y:S02]  /*08b0*/  PRMT R4, RZ, 0x7610, R4 ;  /* 0x00007610ff047816 */ /* 0x000fe40000000004 */
[----:B------:R-:W-:Y:S02]  /*08c0*/  PRMT R11, RZ, 0x7610, R11 ;  /* 0x00007610ff0b7816 */ /* 0x000fe4000000000b */
[----:B------:R-:W-:Y:S02]  /*08d0*/  PRMT R8, RZ, 0x7610, R8 ;  /* 0x00007610ff087816 */ /* 0x000fe40000000008 */
[----:B------:R-:W-:Y:S02]  /*08e0*/  PRMT R15, RZ, 0x7610, R15 ;  /* 0x00007610ff0f7816 */ /* 0x000fe4000000000f */
[----:B------:R-:W-:-:S02]  /*08f0*/  PRMT R18, RZ, 0x7610, R18 ;  /* 0x00007610ff127816 */ /* 0x000fc40000000012 */
        /* <DEDUP_REMOVED lines=24> */
[----:B0-----:R-:W-:Y:S01]  /*0a80*/  LEA R72, R21, R72, 0x18 ;  /* 0x0000004815487211 */ /* 0x001fe200078ec0ff */
[C---:B-1----:R-:W-:Y:S01]  /*0a90*/  VIADD R14, R79.reuse, 0x40 ;  /* 0x000000404f0e7836 */ /* 0x042fe20000000000 */
[CC--:B------:R-:W-:Y:S01]  /*0aa0*/  LEA.HI.SX32 R73, R79.reuse, R79.reuse, 0x1b ;  /* 0x0000004f4f497211 */ /* 0x0c0fe200078fdaff */
[C---:B------:R-:W-:Y:S01]  /*0ab0*/  VIADD R6, R79.reuse, 0x80 ;  /* 0x000000804f067836 */ /* 0x040fe20000000000 */
[C---:B------:R-:W-:Y:S02]  /*0ac0*/  IADD3 R10, PT, PT, R79.reuse, 0x20, RZ ;  /* 0x000000204f0a7810 */ /* 0x040fe40007ffe0ff */
[----:B------:R-:W-:Y:S02]  /*0ad0*/  IADD3 R20, PT, PT, R79, 0x60, RZ ;  /* 0x000000604f147810 */ /* 0x000fe40007ffe0ff */
[----:B------:R-:W-:Y:S02]  /*0ae0*/  LEA R73, R73, R72, 0x1 ;  /* 0x0000004849497211 */ /* 0x000fe400078e08ff */
[----:B------:R-:W-:-:S02]  /*0af0*/  LEA.HI.SX32 R21, R10, R79, 0x1b ;  /* 0x0000004f0a157211 */ /* 0x000fc400078fdaff */
[-C--:B------:R-:W-:Y:S02]  /*0b00*/  LEA.HI.SX32 R75, R14, R79.reuse, 0x1b ;  /* 0x0000004f0e4b7211 */ /* 0x080fe400078fdaff */
[----:B------:R-:W-:Y:S02]  /*0b10*/  LEA.HI.SX32 R7, R20, R79, 0x1b ;  /* 0x0000004f14077211 */ /* 0x000fe400078fdaff */
[C---:B------:R-:W-:Y:S02]  /*0b20*/  IADD3 R10, PT, PT, R79.reuse, 0xa0, RZ ;  /* 0x000000a04f0a7810 */ /* 0x040fe40007ffe0ff */
[C---:B------:R-:W-:Y:S02]  /*0b30*/  IADD3 R14, PT, PT, R79.reuse, 0xc0, RZ ;  /* 0x000000c04f0e7810 */ /* 0x040fe40007ffe0ff */
[----:B------:R-:W-:Y:S02]  /*0b40*/  IADD3 R20, PT, PT, R79, 0xe0, RZ ;  /* 0x000000e04f147810 */ /* 0x000fe40007ffe0ff */
[----:B------:R-:W-:-:S02]  /*0b50*/  LEA R76, R7, R72, 0x1 ;  /* 0x00000048074c7211 */ /* 0x000fc400078e08ff */
[-C--:B------:R-:W-:Y:S02]  /*0b60*/  LEA.HI.SX32 R77, R6, R79.reuse, 0x1b ;  /* 0x0000004f064d7211 */ /* 0x080fe400078fdaff */
[-C--:B------:R-:W-:Y:S02]  /*0b70*/  LEA R74, R21, R72.reuse, 0x1 ;  /* 0x00000048154a7211 */ /* 0x080fe400078e08ff */
[-C--:B------:R-:W-:Y:S02]  /*0b80*/  LEA.HI.SX32 R7, R10, R79.reuse, 0x1b ;  /* 0x0000004f0a077211 */ /* 0x080fe400078fdaff */
[-C--:B------:R-:W-:Y:S02]  /*0b90*/  LEA.HI.SX32 R81, R14, R79.reuse, 0x1b ;  /* 0x0000004f0e517211 */ /* 0x080fe400078fdaff */
[-C--:B------:R-:W-:Y:S02]  /*0ba0*/  LEA R75, R75, R72.reuse, 0x1 ;  /* 0x000000484b4b7211 */ /* 0x080fe400078e08ff */
[----:B------:R-:W-:Y:S01]  /*0bb0*/  LEA.HI.SX32 R21, R20, R79, 0x1b ;  /* 0x0000004f14157211 */ /* 0x000fe200078fdaff */
[----:B------:R-:W-:Y:S01]  /*0bc0*/  IMAD R81, R81, 0x2, R72 ;  /* 0x0000000251517824 */ /* 0x000fe200078e0248 */
[----:B------:R-:W-:-:S02]  /*0bd0*/  LEA R77, R77, R72, 0x1 ;  /* 0x000000484d4d7211 */ /* 0x000fc400078e08ff */
[-C--:B------:R-:W-:Y:S02]  /*0be0*/  LEA R80, R7, R72.reuse, 0x1 ;  /* 0x0000004807507211 */ /* 0x080fe400078e08ff */
[----:B------:R-:W-:Y:S02]  /*0bf0*/  LEA R82, R21, R72, 0x1 ;  /* 0x0000004815527211 */ /* 0x000fe400078e08ff */
[----:B------:R-:W-:Y:S02]  /*0c00*/  PRMT R20, RZ, 0x7610, R20 ;  /* 0x00007610ff147816 */ /* 0x000fe40000000014 */
[----:B------:R-:W-:Y:S02]  /*0c10*/  PRMT R21, RZ, 0x7610, R21 ;  /* 0x00007610ff157816 */ /* 0x000fe40000000015 */
[----:B------:R-:W-:Y:S02]  /*0c20*/  PRMT R84, RZ, 0x7610, R84 ;  /* 0x00007610ff547816 */ /* 0x000fe40000000054 */
        /* <DEDUP_REMOVED lines=53> */
[----:B0-----:R-:W-:-:S05]  /*0f80*/  SHF.L.U32 R85, R85, 0x10, RZ ;  /* 0x0000001055557819 */ /* 0x001fca00000006ff */
[----:B-----5:R-:W-:-:S05]  /*0f90*/  FADD.FTZ R94, R85, R26 ;  /* 0x0000001a555e7221 */ /* 0x020fca0000010000 */
[----:B------:R-:W-:Y:S02]  /*0fa0*/  FSETP.GTU.FTZ.AND P0, PT, R94, 20, PT ;  /* 0x41a000005e00780b */ /* 0x000fe40003f1c000 */
[----:B-1----:R-:W-:Y:S02]  /*0fb0*/  SHF.L.U32 R23, R16, 0x10, RZ ;  /* 0x0000001010177819 */ /* 0x002fe400000006ff */
[----:B------:R-:W-:Y:S02]  /*0fc0*/  ISETP.EQ.OR P0, PT, RZ, UR4, P0 ;  /* 0x00000004ff007c0c */ /* 0x000fe40008702670 */
[----:B--2---:R-:W-:Y:S01]  /*0fd0*/  SHF.L.U32 R15, R15, 0x10, RZ ;  /* 0x000000100f0f7819 */ /* 0x004fe200000006ff */
[----:B------:R-:W-:Y:S01]  /*0fe0*/  FADD.FTZ R96, R23, R26 ;  /* 0x0000001a17607221 */ /* 0x000fe20000010000 */
[----:B---3--:R-:W-:Y:S02]  /*0ff0*/  SHF.L.U32 R87, R18, 0x10, RZ ;  /* 0x0000001012577819 */ /* 0x008fe400000006ff */
[----:B----4-:R-:W-:Y:S01]  /*1000*/  SHF.L.U32 R19, R19, 0x10, RZ ;  /* 0x0000001013137819 */ /* 0x010fe200000006ff */
[----:B------:R-:W-:-:S02]  /*1010*/  IMAD.U32 R17, R17, 0x10000, RZ ;  /* 0x0001000011117824 */ /* 0x000fc400078e00ff */
[--C-:B------:R-:W-:Y:S01]  /*1020*/  FADD.FTZ R86, R15, R26.reuse ;  /* 0x0000001a0f567221 */ /* 0x100fe20000010000 */
[--C-:B------:R-:W-:Y:S01]  /*1030*/  FADD.FTZ R88, R87, R26.reuse ;  /* 0x0000001a57587221 */ /* 0x100fe20000010000 */
[----:B------:R-:W-:Y:S01]  /*1040*/  SHF.L.U32 R15, R20, 0x10, RZ ;  /* 0x00000010140f7819 */ /* 0x000fe200000006ff */
[--C-:B------:R-:W-:Y:S01]  /*1050*/  FADD.FTZ R84, R17, R26.reuse ;  /* 0x0000001a11547221 */ /* 0x100fe20000010000 */
[--C-:B------:R-:W-:Y:S01]  /*1060*/  FADD.FTZ R90, R19, R26.reuse ;  /* 0x0000001a135a7221 */ /* 0x100fe20000010000 */
[----:B------:R-:W-:Y:S02]  /*1070*/  FSETP.GTU.FTZ.AND P2, PT, R96, 20, PT ;  /* 0x41a000006000780b */ /* 0x000fe40003f5c000 */
[----:B------:R-:W-:Y:S01]  /*1080*/  FSETP.GTU.FTZ.AND P4, PT, R86, 20, PT ;  /* 0x41a000005600780b */ /* 0x000fe20003f9c000 */
[----:B------:R-:W-:Y:S01]  /*1090*/  FADD.FTZ R92, R15, R26 ;  /* 0x0000001a0f5c7221 */ /* 0x000fe20000010000 */
[----:B------:R-:W-:Y:S02]  /*10a0*/  FSETP.GTU.FTZ.AND P3, PT, R84, 20, PT ;  /* 0x41a000005400780b */ /* 0x000fe40003f7c000 */
[----:B------:R-:W-:-:S02]  /*10b0*/  FSETP.GTU.FTZ.AND P5, PT, R88, 20, PT ;  /* 0x41a000005800780b */ /* 0x000fc40003fbc000 */
        /* <DEDUP_REMOVED lines=33> */
.L_x_1987:
[----:B------:R-:W-:Y:S05]  /*12d0*/  BSYNC.RECONVERGENT B0 ;  /* 0x0000000000007941 */ /* 0x000fea0003800200 */
.L_x_1986:
        /* <DEDUP_REMOVED lines=35> */
.L_x_1989:
[----:B------:R-:W-:Y:S05]  /*1510*/  BSYNC.RECONVERGENT B0 ;  /* 0x0000000000007941 */ /* 0x000fea0003800200 */
.L_x_1988:
        /* <DEDUP_REMOVED lines=39> */
.L_x_1991:
[----:B------:R-:W-:Y:S05]  /*1790*/  BSYNC.RECONVERGENT B0 ;  /* 0x0000000000007941 */ /* 0x000fea0003800200 */
.L_x_1990:
        /* <DEDUP_REMOVED lines=32> */
.L_x_1993:
[----:B------:R-:W-:Y:S05]  /*19a0*/  BSYNC.RECONVERGENT B0 ;  /* 0x0000000000007941 */ /* 0x000fea0003800200 */
.L_x_1992:
        /* <DEDUP_REMOVED lines=32> */
.L_x_1995:
[----:B------:R-:W-:Y:S05]  /*1bb0*/  BSYNC.RECONVERGENT B0 ;  /* 0x0000000000007941 */ /* 0x000fea0003800200 */
.L_x_1994:
        /* <DEDUP_REMOVED lines=32> */
.L_x_1997:
[----:B------:R-:W-:Y:S05]  /*1dc0*/  BSYNC.RECONVERGENT B0 ;  /* 0x0000000000007941 */ /* 0x000fea0003800200 */
.L_x_1996:
        /* <DEDUP_REMOVED lines=32> */
.L_x_1999:
[----:B------:R-:W-:Y:S05]  /*1fd0*/  BSYNC.RECONVERGENT B0 ;  /* 0x0000000000007941 */ /* 0x000fea0003800200 */
.L_x_1998:
        /* <DEDUP_REMOVED lines=32> */
.L_x_2001:
[----:B------:R-:W-:Y:S05]  /*21e0*/  BSYNC.RECONVERGENT B0 ;  /* 0x0000000000007941 */ /* 0x000fea0003800200 */
.L_x_2000:
[----:B------:R-:W0:Y:S01]  /*21f0*/  LDCU UR5, c[0x0][0x38c] ;  /* 0x00007180ff0577ac */ /* 0x000e220008000800 */
[----:B------:R-:W-:Y:S01]  /*2200*/  SHF.L.U32 R95, R14, 0x10, RZ ;  /* 0x000000100e5f7819 */ /* 0x000fe200000006ff */
[----:B------:R-:W-:Y:S01]  /*2210*/  IMAD.U32 R101, R10, 0x10000, RZ ;  /* 0x000100000a657824 */ /* 0x000fe200078e00ff */
        /* <DEDUP_REMOVED lines=11> */
[----:B------:R-:W-:Y:S01]  /*22d0*/  PRMT R85, RZ, 0x7610, R85 ;  /* 0x00007610ff557816 */ /* 0x000fe20000000055 */
[-C--:B------:R-:W-:Y:S01]  /*22e0*/  FMUL.FTZ R104, R7, R24.reuse ;  /* 0x0000001807687220 */ /* 0x080fe20000410000 */
[-C--:B------:R-:W-:Y:S01]  /*22f0*/  FMUL.FTZ R93, R15, R24.reuse ;  /* 0x000000180f5d7220 */ /* 0x080fe20000410000 */
[----:B0-----:R-:W-:Y:S01]  /*2300*/  UISETP.GE.AND UP0, UPT, UR5, 0x1, UPT ;  /* 0x000000010500788c */ /* 0x001fe2000bf06270 */
[----:B------:R-:W-:Y:S01]  /*2310*/  FMUL.FTZ R106, R109, R24 ;  /* 0x000000186d6a7220 */ /* 0x000fe20000410000 */
[----:B------:R-:W-:Y:S07]  /*2320*/  BAR.SYNC.DEFER_BLOCKING 0x0 ;  /* 0x0000000000007b1d */ /* 0x000fee0000010000 */
[----:B------:R-:W-:Y:S05]  /*2330*/  BRA.U !UP0, `(.L_x_2002) ;  /* 0x0000002908307547 */ /* 0x000fea000b800000 */
[C---:B------:R-:W-:Y:S01]  /*2340*/  IMAD.SHL.U32 R4, R30.reuse, 0x200, RZ ;  /* 0x000002001e047824 */ /* 0x040fe200078e00ff */
[----:B------:R-:W-:Y:S01]  /*2350*/  ISETP.NE.AND P0, PT, R30, RZ, PT ;  /* 0x000000ff1e00720c */ /* 0x000fe20003f05270 */
[----:B------:R-:W-:Y:S01]  /*2360*/  FMUL.FTZ R108, R15, R92 ;  /* 0x0000005c0f6c7220 */ /* 0x000fe20000410000 */
[----:B------:R-:W0:Y:S01]  /*2370*/  LDC R110, c[0x0][0x38c] ;  /* 0x0000e300ff6e7b82 */ /* 0x000e220000000800 */
[----:B------:R-:W-:Y:S01]  /*2380*/  FMUL.FTZ R97, R11, R96 ;  /* 0x000000600b617220 */ /* 0x000fe20000410000 */
[----:B------:R-:W-:Y:S01]  /*2390*/  ISETP.EQ.AND P0, PT, R27, RZ, P0 ;  /* 0x000000ff1b00720c */ /* 0x000fe20000702270 */
[----:B------:R-:W-:Y:S01]  /*23a0*/  FMUL.FTZ R103, R9, R86 ;  /* 0x0000005609677220 */ /* 0x000fe20000410000 */
[----:B------:R-:W-:Y:S01]  /*23b0*/  LEA R99, R5, -R4, 0x1 ;  /* 0x8000000405637211 */ /* 0x000fe200078e08ff */
[----:B------:R-:W-:Y:S01]  /*23c0*/  FMUL.FTZ R107, R7, R90 ;  /* 0x0000005a076b7220 */ /* 0x000fe20000410000 */
[C-C-:B------:R-:W-:Y:S01]  /*23d0*/  IADD3 R5, PT, PT, R0.reuse, 0x1, R0.reuse ;  /* 0x0000000100057810 */ /* 0x140fe20007ffe000 */
[----:B------:R-:W-:Y:S01]  /*23e0*/  VIADD R10, R79, 0x160 ;  /* 0x000001604f0a7836 */ /* 0x000fe20000000000 */
[----:B------:R-:W1:Y:S01]  /*23f0*/  LDC.64 R18, c[0x0][0x440] ;  /* 0x00011000ff127b82 */ /* 0x000e620000000a00 */
[C-C-:B------:R-:W-:Y:S01]  /*2400*/  IADD3 R7, PT, PT, R0.reuse, 0x2, R0.reuse ;  /* 0x0000000200077810 */ /* 0x140fe20007ffe000 */
[----:B------:R-:W-:Y:S01]  /*2410*/  HFMA2 R111, -RZ, RZ, 0, 0 ;  /* 0x00000000ff6f7431 */ /* 0x000fe200000001ff */
[C-C-:B------:R-:W-:Y:S01]  /*2420*/  IADD3 R9, PT, PT, R0.reuse, 0x3, R0.reuse ;  /* 0x0000000300097810 */ /* 0x140fe20007ffe000 */
[----:B------:R-:W-:Y:S01]  /*2430*/  FMUL.FTZ R95, R95, R94 ;  /* 0x0000005e5f5f7220 */ /* 0x000fe20000410000 */
        /* <DEDUP_REMOVED lines=8> */
[----:B------:R-:W-:Y:S01]  /*24c0*/  SHF.L.U32 R0, R79, 0x4, RZ ;  /* 0x000000044f007819 */ /* 0x000fe200000006ff */
[----:B------:R-:W3:Y:S01]  /*24d0*/  LDCU UR5, c[0x0][0x38c] ;  /* 0x00007180ff0577ac */ /* 0x000ee20008000800 */
[----:B------:R-:W-:Y:S01]  /*24e0*/  P2R R172, PR, RZ, 0x1 ;  /* 0x00000001ffac7803 */ /* 0x000fe20000000000 */
[----:B------:R-:W4:Y:S01]  /*24f0*/  LDC.64 R14, c[0x0][0x480] ;  /* 0x00012000ff0e7b82 */ /* 0x000f220000000a00 */
[-C--:B------:R-:W-:Y:S01]  /*2500*/  ISETP.GE.AND P2, PT, R46, R99.reuse, PT ;  /* 0x000000632e00720c */ /* 0x080fe20003f46270 */
[----:B------:R-:W-:Y:S01]  /*2510*/  VIADD R123, R0, 0xe ;  /* 0x0000000e007b7836 */ /* 0x000fe20000000000 */
[-C--:B------:R-:W-:Y:S01]  /*2520*/  ISETP.GE.AND P1, PT, R55, R99.reuse, PT ;  /* 0x000000633700720c */ /* 0x080fe20003f26270 */
[----:B------:R-:W0:Y:S01]  /*2530*/  LDCU.64 UR6, c[0x0][0x3a8] ;  /* 0x00007500ff0677ac */ /* 0x000e220008000a00 */
[----:B------:R-:W-:-:S02]  /*2540*/  ISETP.GE.AND P0, PT, R56, R99, PT ;  /* 0x000000633800720c */ /* 0x000fc40003f06270 */
[-C--:B------:R-:W-:Y:S01]  /*2550*/  LEA.HI.SX32 R21, R5, R0.reuse, 0x1b ;  /* 0x0000000005157211 */ /* 0x080fe200078fdaff */
[----:B------:R-:W-:Y:S01]  /*2560*/  VIADD R5, R0, 0x8 ;  /* 0x0000000800057836 */ /* 0x000fe20000000000 */
[-C--:B------:R-:W-:Y:S01]  /*2570*/  LEA.HI.SX32 R113, R7, R0.reuse, 0x1b ;  /* 0x0000000007717211 */ /* 0x080fe200078fdaff */
[----:B------:R-:W0:Y:S01]  /*2580*/  LDCU.64 UR8, c[0x0][0x3e0] ;  /* 0x00007c00ff0877ac */ /* 0x000e220008000a00 */
[----:B------:R-:W-:Y:S02]  /*2590*/  P2R R180, PR, RZ, 0x4 ;  /* 0x00000004ffb47803 */ /* 0x000fe40000000000 */
[----:B------:R-:W-:Y:S01]  /*25a0*/  P2R R179, PR, RZ, 0x2 ;  /* 0x00000002ffb37803 */ /* 0x000fe20000000000 */
[----:B------:R-:W0:Y:S01]  /*25b0*/  LDCU.64 UR10, c[0x0][0x3c0] ;  /* 0x00007800ff0a77ac */ /* 0x000e220008000a00 */
[----:B------:R-:W-:Y:S02]  /*25c0*/  P2R R178, PR, RZ, 0x1 ;  /* 0x00000001ffb27803 */ /* 0x000fe40000000000 */
[----:B------:R-:W-:-:S02]  /*25d0*/  LEA.HI.SX32 R23, R9, R0, 0x1b ;  /* 0x0000000009177211 */ /* 0x000fc400078fdaff */
[-C--:B------:R-:W-:Y:S02]  /*25e0*/  LEA.HI.SX32 R115, R11, R0.reuse, 0x1b ;  /* 0x000000000b737211 */ /* 0x080fe400078fdaff */
[-C--:B------:R-:W-:Y:S02]  /*25f0*/  LEA.HI.SX32 R129, R119, R0.reuse, 0x1b ;  /* 0x0000000077817211 */ /* 0x080fe400078fdaff */
[----:B------:R-:W-:Y:S02]  /*2600*/  LEA.HI.SX32 R131, R121, R0, 0x1b ;  /* 0x0000000079837211 */ /* 0x000fe400078fdaff */
[----:B------:R-:W-:Y:S02]  /*2610*/  IADD3 R7, PT, PT, R0, 0x9, RZ ;  /* 0x0000000900077810 */ /* 0x000fe40007ffe0ff */
[-C--:B------:R-:W-:Y:S02]  /*2620*/  ISETP.GE.AND P2, PT, R57, R99.reuse, PT ;  /* 0x000000633900720c */ /* 0x080fe40003f46270 */
[----:B------:R-:W-:-:S02]  /*2630*/  ISETP.GE.AND P1, PT, R58, R99, PT ;  /* 0x000000633a00720c */ /* 0x000fc40003f26270 */
[----:B------:R-:W-:Y:S02]  /*2640*/  ISETP.GE.AND P0, PT, R59, R99, PT ;  /* 0x000000633b00720c */ /* 0x000fe40003f06270 */
[----:B------:R-:W-:Y:S02]  /*2650*/  IADD3 R8, PT, PT, R79, 0x140, RZ ;  /* 0x000001404f087810 */ /* 0x000fe40007ffe0ff */
[C---:B------:R-:W-:Y:S02]  /*2660*/  IADD3 R9, PT, PT, R0.reuse, 0xa, RZ ;  /* 0x0000000a00097810 */ /* 0x040fe40007ffe0ff */
[C---:B------:R-:W-:Y:S02]  /*2670*/  IADD3 R11, PT, PT, R0.reuse, 0xb, RZ ;  /* 0x0000000b000b7810 */ /* 0x040fe40007ffe0ff */
[C---:B------:R-:W-:Y:S02]  /*2680*/  IADD3 R119, PT, PT, R0.reuse, 0xc, RZ ;  /* 0x0000000c00777810 */ /* 0x040fe40007ffe0ff */
[----:B------:R-:W-:-:S02]  /*2690*/  IADD3 R121, PT, PT, R0, 0xd, RZ ;  /* 0x0000000d00797810 */ /* 0x000fc40007ffe0ff */
[----:B------:R-:W-:Y:S02]  /*26a0*/  IADD3 R125, PT, PT, R0, 0xf, RZ ;  /* 0x0000000f007d7810 */ /* 0x000fe40007ffe0ff */
[C---:B------:R-:W-:Y:S02]  /*26b0*/  IADD3 R4, PT, PT, R79.reuse, 0x100, RZ ;  /* 0x000001004f047810 */ /* 0x040fe40007ffe0ff */
[C---:B------:R-:W-:Y:S02]  /*26c0*/  IADD3 R6, PT, PT, R79.reuse, 0x120, RZ ;  /* 0x000001204f067810 */ /* 0x040fe40007ffe0ff */
[C---:B------:R-:W-:Y:S02]  /*26d0*/  IADD3 R20, PT, PT, R79.reuse, 0x180, RZ ;  /* 0x000001804f147810 */ /* 0x040fe40007ffe0ff */
[C---:B------:R-:W-:Y:S02]  /*26e0*/  IADD3 R22, PT, PT, R79.reuse, 0x1a0, RZ ;  /* 0x000001a04f167810 */ /* 0x040fe40007ffe0ff */
[----:B------:R-:W-:-:S02]  /*26f0*/  IADD3 R112, PT, PT, R79, 0x1c0, RZ ;  /* 0x000001c04f707810 */ /* 0x000fc40007ffe0ff */
[----:B------:R-:W-:Y:S02]  /*2700*/  IADD3 R114, PT, PT, R79, 0x1e0, RZ ;  /* 0x000001e04f727810 */ /* 0x000fe40007ffe0ff */
[-C--:B------:R-:W-:Y:S02]  /*2710*/  LEA.HI.SX32 R117, R117, R0.reuse, 0x1b ;  /* 0x0000000075757211 */ /* 0x080fe400078fdaff */
[-C--:B------:R-:W-:Y:S02]  /*2720*/  LEA.HI.SX32 R133, R5, R0.reuse, 0x1b ;  /* 0x0000000005857211 */ /* 0x080fe400078fdaff */
[----:B------:R-:W-:Y:S01]  /*2730*/  LEA.HI.SX32 R135, R7, R0, 0x1b ;  /* 0x0000000007877211 */ /* 0x000fe200078fdaff */
[--C-:B------:R-:W-:Y:S01]  /*2740*/  IMAD R116, R117, 0x2, R72.reuse ;  /* 0x0000000275747824 */ /* 0x100fe200078e0248 */
[----:B------:R-:W-:Y:S01]  /*2750*/  P2R R177, PR, RZ, 0x4 ;  /* 0x00000004ffb17803 */ /* 0x000fe20000000000 */
[----:B------:R-:W-:Y:S01]  /*2760*/  IMAD R128, R133, 0x2, R72 ;  /* 0x0000000285807824 */ /* 0x000fe200078e0248 */
[----:B------:R-:W-:-:S02]  /*2770*/  P2R R181, PR, RZ, 0x2 ;  /* 0x00000002ffb57803 */ /* 0x000fc40000000000 */
[----:B------:R-:W-:Y:S02]  /*2780*/  P2R R182, PR, RZ, 0x1 ;  /* 0x00000001ffb67803 */ /* 0x000fe40000000000 */
[-C--:B------:R-:W-:Y:S02]  /*2790*/  LEA.HI.SX32 R137, R9, R0.reuse, 0x1b ;  /* 0x0000000009897211 */ /* 0x080fe400078fdaff */
[-C--:B------:R-:W-:Y:S02]  /*27a0*/  LEA.HI.SX32 R139, R11, R0.reuse, 0x1b ;  /* 0x000000000b8b7211 */ /* 0x080fe400078fdaff */
[-C--:B------:R-:W-:Y:S02]  /*27b0*/  LEA.HI.SX32 R141, R119, R0.reuse, 0x1b ;  /* 0x00000000778d7211 */ /* 0x080fe400078fdaff */
[-C--:B------:R-:W-:Y:S02]  /*27c0*/  LEA.HI.SX32 R143, R121, R0.reuse, 0x1b ;  /* 0x00000000798f7211 */ /* 0x080fe400078fdaff */
[----:B------:R-:W-:-:S02]  /*27d0*/  LEA.HI.SX32 R145, R123, R0, 0x1b ;  /* 0x000000007b917211 */ /* 0x000fc400078fdaff */
[-C--:B------:R-:W-:Y:S02]  /*27e0*/  LEA.HI.SX32 R147, R125, R0.reuse, 0x1b ;  /* 0x000000007d937211 */ /* 0x080fe400078fdaff */
[----:B------:R-:W-:Y:S01]  /*27f0*/  LEA.HI.SX32 R7, R8, R79, 0x1b ;  /* 0x0000004f08077211 */ /* 0x000fe200078fdaff */
[--C-:B------:R-:W-:Y:S01]  /*2800*/  IMAD R134, R145, 0x2, R72.reuse ;  /* 0x0000000291867824 */ /* 0x100fe200078e0248 */
        /* <DEDUP_REMOVED lines=12> */
[-C--:B------:R-:W-:Y:S02]  /*28d0*/  LEA R117, R129, R72.reuse, 0x1 ;  /* 0x0000004881757211 */ /* 0x080fe400078e08ff */
[-C--:B------:R-:W-:Y:S02]  /*28e0*/  LEA R118, R131, R72.reuse, 0x1 ;  /* 0x0000004883767211 */ /* 0x080fe400078e08ff */
[----:B------:R-:W-:Y:S02]  /*28f0*/  LEA R129, R135, R72, 0x1 ;  /* 0x0000004887817211 */ /* 0x000fe400078e08ff */
[----:B------:R-:W-:Y:S02]  /*2900*/  P2R R183, PR, RZ, 0x1 ;  /* 0x00000001ffb77803 */ /* 0x000fe40000000000 */
[----:B------:R-:W-:-:S02]  /*2910*/  P2R R184, PR, RZ, 0x2 ;  /* 0x00000002ffb87803 */ /* 0x000fc40000000000 */
[----:B------:R-:W-:Y:S02]  /*2920*/  P2R R185, PR, RZ, 0x4 ;  /* 0x00000004ffb97803 */ /* 0x000fe40000000000 */
        /* <DEDUP_REMOVED lines=17> */
[-C--:B------:R-:W-:Y:S02]  /*2a40*/  ISETP.GE.AND P0, PT, R63, R99.reuse, PT ;  /* 0x000000633f00720c */ /* 0x080fe40003f06270 */
[-C--:B------:R-:W-:Y:S02]  /*2a50*/  ISETP.GE.AND P1, PT, R64, R99.reuse, PT ;  /* 0x000000634000720c */ /* 0x080fe40003f26270 */
[-C--:B------:R-:W-:Y:S02]  /*2a60*/  ISETP.GE.AND P2, PT, R65, R99.reuse, PT ;  /* 0x000000634100720c */ /* 0x080fe40003f46270 */
[-C--:B------:R-:W-:Y:S02]  /*2a70*/  ISETP.GE.AND P3, PT, R66, R99.reuse, PT ;  /* 0x000000634200720c */ /* 0x080fe40003f66270 */
[-C--:B------:R-:W-:Y:S02]  /*2a80*/  ISETP.GE.AND P4, PT, R67, R99.reuse, PT ;  /* 0x000000634300720c */ /* 0x080fe40003f86270 */
[----:B01234-:R-:W-:-:S13]  /*2a90*/  ISETP.GE.AND P5, PT, R68, R99, PT ;  /* 0x000000634400720c */ /* 0x01ffda0003fa6270 */
.L_x_2005:
[----:B------:R-:W-:Y:S02]  /*2aa0*/  MOV R4, R46 ;  /* 0x0000002e00047202 */ /* 0x000fe40000000f00 */
[----:B------:R-:W-:Y:S02]  /*2ab0*/  MOV R5, RZ ;  /* 0x000000ff00057202 */ /* 0x000fe40000000f00 */
        /* <DEDUP_REMOVED lines=18> */
[----:B------:R-:W-:Y:S01]  /*2be0*/  LEA.HI.X R7, R8, R19, R0, 0x3, P6 ;  /* 0x0000001308077211 */ /* 0x000fe200030f1c00 */
[----:B------:R-:W-:Y:S01]  /*2bf0*/  IMAD.MOV.U32 R8, RZ, RZ, R2 ;  /* 0x000000ffff087224 */ /* 0x000fe200078e0002 */
[----:B------:R-:W-:Y:S02]  /*2c00*/  P2R R176, PR, RZ, 0x4 ;  /* 0x00000004ffb07803 */ /* 0x000fe40000000000 */
[----:B------:R-:W-:Y:S01]  /*2c10*/  ISETP.NE.AND P2, PT, R181, RZ, PT ;  /* 0x000000ffb500720c */ /* 0x000fe20003f45270 */
[----:B------:R-:W-:Y:S01]  /*2c20*/  IMAD.WIDE.U32 R8, R111, UR10, R8 ;  /* 0x0000000a6f087c25 */ /* 0x000fe2000f8e0008 */
[----:B------:R-:W2:Y:S01]  /*2c30*/  LDG.E.64 R6, desc[UR20][R6.64] ;  /* 0x0000001406067981 */ /* 0x000ea2000c1e1b00 */
[----:B------:R-:W-:-:S02]  /*2c40*/  P2R R186, PR, RZ, 0x8 ;  /* 0x00000008ffba7803 */ /* 0x000fc40000000000 */
[----:B------:R-:W-:Y:S01]  /*2c50*/  IMAD R0, R111, UR11, R9 ;  /* 0x0000000b6f007c24 */ /* 0x000fe2000f8e0209 */
[----:B------:R-:W-:Y:S02]  /*2c60*/  LEA R20, P6, R8, R16, 0x3 ;  /* 0x0000001008147211 */ /* 0x000fe400078c18ff */
[----:B------:R-:W-:Y:S02]  /*2c70*/  ISETP.NE.AND P3, PT, R182, RZ, PT ;  /* 0x000000ffb600720c */ /* 0x000fe40003f65270 */
[----:B------:R-:W-:Y:S02]  /*2c80*/  LEA.HI.X R21, R8, R17, R0, 0x3, P6 ;  /* 0x0000001108157211 */ /* 0x000fe400030f1c00 */
[----:B------:R-:W-:Y:S02]  /*2c90*/  ISETP.GE.U32.AND P6, PT, R32, R71, PT ;  /* 0x000000472000720c */ /* 0x000fe40003fc6070 */
[----:B------:R-:W-:Y:S02]  /*2ca0*/  P2R R187, PR, RZ, 0x10 ;  /* 0x00000010ffbb7803 */ /* 0x000fe40000000000 */
[----:B------:R-:W-:-:S02]  /*2cb0*/  FSEL R136, R95, RZ, !P6 ;  /* 0x000000ff5f887208 */ /* 0x000fc40007000000 */
        /* <DEDUP_REMOVED lines=96> */
[-C--:B------:R-:W-:Y:S01]  /*32c0*/  FMUL.FTZ R0, R136, R143.reuse ;  /* 0x0000008f88007220 */ /* 0x080fe20000410000 */
        /* <DEDUP_REMOVED lines=41> */
[C---:B------:R-:W-:Y:S01]  /*3560*/  FMUL.FTZ R0, R150.reuse, R8 ;  /* 0x0000000896007220 */ /* 0x040fe20000410000 */
[----:B------:R-:W-:Y:S01]  /*3570*/  FADD.FTZ R10, R149, R10 ;  /* 0x0000000a950a7221 */ /* 0x000fe20000010000 */
[----:B------:R-:W-:Y:S01]  /*3580*/  FMUL.FTZ R11, R155, R9 ;  /* 0x000000099b0b7220 */ /* 0x000fe20000410000 */
[-C--:B------:R-:W-:Y:S01]  /*3590*/  FMUL.FTZ R7, R150, R6.reuse ;  /* 0x0000000696077220 */ /* 0x080fe20000410000 */
[----:B------:R-:W-:Y:S01]  /*35a0*/  FFMA.FTZ R0, R151, R6, -R0 ;  /* 0x0000000697007223 */ /* 0x000fe20000010800 */
[-C--:B------:R-:W-:Y:S01]  /*35b0*/  FMUL.FTZ R6, R155, R10.reuse ;  /* 0x0000000a9b067220 */ /* 0x080fe20000410000 */
[----:B------:R-:W-:-:S03]  /*35c0*/  FFMA.FTZ R23, R154, R10, -R11 ;  /* 0x0000000a9a177223 */ /* 0x000fc6000001080b */
[----:B------:R-:W-:Y:S01]  /*35d0*/  FFMA.FTZ R6, R154, R9, R6 ;  /* 0x000000099a067223 */ /* 0x000fe20000010006 */
[----:B------:R-:W-:-:S03]  /*35e0*/  FADD.FTZ R23, R156, R23 ;  /* 0x000000179c177221 */ /* 0x000fc60000010000 */
[----:B------:R-:W-:Y:S01]  /*35f0*/  FADD.FTZ R6, RZ, R6 ;  /* 0x00000006ff067221 */ /* 0x000fe20000010000 */
[C---:B------:R-:W-:Y:S01]  /*3600*/  FMUL.FTZ R10, R158.reuse, R23 ;  /* 0x000000179e0a7220 */ /* 0x040fe20000410000 */
[----:B------:R-:W-:Y:S01]  /*3610*/  FFMA.FTZ R7, R151, R8, R7 ;  /* 0x0000000897077223 */ /* 0x000fe20000010007 */
[----:B------:R-:W-:Y:S01]  /*3620*/  FMUL.FTZ R11, R153, R0 ;  /* 0x00000000990b7220 */ /* 0x000fe20000410000 */
[-C--:B------:R-:W-:Y:S01]  /*3630*/  FMUL.FTZ R8, R158, R6.reuse ;  /* 0x000000069e087220 */ /* 0x080fe20000410000 */
[----:B------:R-:W-:Y:S01]  /*3640*/  FFMA.FTZ R10, R159, R6, R10 ;  /* 0x000000069f0a7223 */ /* 0x000fe2000001000a */
[----:B------:R-:W-:Y:S01]  /*3650*/  FSEL R157, R109, RZ, !P6 ;  /* 0x000000ff6d9d7208 */ /* 0x000fe20007000000 */
[-C--:B------:R-:W-:Y:S01]  /*3660*/  FMUL.FTZ R9, R153, R7.reuse ;  /* 0x0000000799097220 */ /* 0x080fe20000410000 */
        /* <DEDUP_REMOVED lines=11> */
[----:B------:R-:W-:-:S04]  /*3720*/  FMUL.FTZ R6, R158, R7 ;  /* 0x000000079e067220 */ /* 0x000fc80000410000 */
        /* <DEDUP_REMOVED lines=125> */
[----:B0-----:R-:W-:Y:S02]  /*3f00*/  MOV R4, 0x3f800000 ;  /* 0x3f80000000047802 */ /* 0x001fe40000000f00 */
[----:B------:R-:W-:Y:S01]  /*3f10*/  MOV R5, RZ ;  /* 0x000000ff00057202 */ /* 0x000fe20000000f00 */
        /* <DEDUP_REMOVED lines=22> */
[C---:B------:R-:W-:Y:S02]  /*4080*/  ISETP.NE.AND P6, PT, R79.reuse, 0x1f, PT ;  /* 0x0000001f4f00780c */ /* 0x040fe40003fc5270 */
        /* <DEDUP_REMOVED lines=25> */
[----:B-1----:R-:W-:Y:S01]  /*4220*/  @!P6 MOV R193, R4 ;  /* 0x0000000400c1e202 */ /* 0x002fe20000000f00 */
[----:B---3--:R-:W-:Y:S01]  /*4230*/  @!P6 IMAD.MOV.U32 R188, RZ, RZ, R5 ;  /* 0x000000ffffbce224 */ /* 0x008fe200078e0005 */
[----:B----4-:R-:W-:-:S02]  /*4240*/  @!P6 MOV R187, R6 ;  /* 0x0000000600bbe202 */ /* 0x010fc40000000f00 */
[----:B-----5:R-:W-:Y:S02]  /*4250*/  @!P6 MOV R186, R7 ;  /* 0x0000000700bae202 */ /* 0x020fe40000000f00 */
[----:B------:R-:W-:Y:S01]  /*4260*/  ISETP.NE.AND P6, PT, R27, RZ, PT ;  /* 0x000000ff1b00720c */ /* 0x000fe20003fc5270 */
[----:B------:R-:W-:-:S12]  /*4270*/  BAR.SYNC.DEFER_BLOCKING 0x0 ;  /* 0x0000000000007b1d */ /* 0x000fd80000010000 */
[----:B------:R-:W0:Y:S01]  /*4280*/  @P6 LDS.64 R22, [R72+0x448] ;  /* 0x0004480048166984 */ /* 0x000e220000000a00 */
[----:B------:R-:W-:Y:S02]  /*4290*/  SHF.L.U32 R163, R163, 0x10, RZ ;  /* 0x00000010a3a37819 */ /* 0x000fe400000006ff */
[----:B------:R-:W-:Y:S02]  /*42a0*/  SHF.L.U32 R165, R165, 0x10, RZ ;  /* 0x00000010a5a57819 */ /* 0x000fe400000006ff */
[----:B------:R-:W-:Y:S01]  /*42b0*/  SHF.L.U32 R161, R161, 0x10, RZ ;  /* 0x00000010a1a17819 */ /* 0x000fe200000006ff */
[----:B------:R-:W-:Y:S01]  /*42c0*/  IMAD.U32 R164, R164, 0x10000, RZ ;  /* 0x00010000a4a47824 */ /* 0x000fe200078e00ff */
[----:B------:R-:W-:Y:S02]  /*42d0*/  SHF.L.U32 R168, R168, 0x10, RZ ;  /* 0x00000010a8a87819 */ /* 0x000fe400000006ff */
[----:B------:R-:W-:Y:S02]  /*42e0*/  SHF.L.U32 R167, R167, 0x10, RZ ;  /* 0x00000010a7a77819 */ /* 0x000fe400000006ff */
[----:B------:R-:W-:-:S02]  /*42f0*/  SHF.L.U32 R170, R170, 0x10, RZ ;  /* 0x00000010aaaa7819 */ /* 0x000fc400000006ff */
[----:B------:R-:W-:Y:S01]  /*4300*/  SHF.L.U32 R169, R169, 0x10, RZ ;  /* 0x00000010a9a97819 */ /* 0x000fe200000006ff */
[-C--:B0-----:R-:W-:Y:S01]  /*4310*/  @P6 FMUL.FTZ R189, R23, R188.reuse ;  /* 0x000000bc17bd6220 */ /* 0x081fe20000410000 */
[----:B------:R-:W-:-:S03]  /*4320*/  @P6 FMUL.FTZ R188, R22, R188 ;  /* 0x000000bc16bc6220 */ /* 0x000fc60000410000 */
[-C--:B------:R-:W-:Y:S01]  /*4330*/  @P6 FFMA.FTZ R22, R22, R193.reuse, -R189 ;  /* 0x000000c116166223 */ /* 0x080fe200000108bd */
[----:B------:R-:W-:-:S03]  /*4340*/  @P6 FFMA.FTZ R23, R23, R193, R188 ;  /* 0x000000c117176223 */ /* 0x000fc600000100bc */
[----:B------:R-:W-:Y:S01]  /*4350*/  @P6 FADD.FTZ R187, R187, R22 ;  /* 0x00000016bbbb6221 */ /* 0x000fe20000010000 */
[----:B------:R-:W-:Y:S01]  /*4360*/  @P6 FADD.FTZ R186, R186, R23 ;  /* 0x00000017baba6221 */ /* 0x000fe20000010000 */
[----:B------:R-:W-:Y:S01]  /*4370*/  SHF.L.U32 R173, R173, 0x10, RZ ;  /* 0x00000010adad7819 */ /* 0x000fe200000006ff */
[----:B------:R-:W-:Y:S01]  /*4380*/  IMAD.U32 R171, R171, 0x10000, RZ ;  /* 0x00010000abab7824 */ /* 0x000fe200078e00ff */
[----:B------:R-:W-:Y:S02]  /*4390*/  SHF.L.U32 R162, R162, 0x10, RZ ;  /* 0x00000010a2a27819 */ /* 0x000fe400000006ff */
[----:B------:R-:W-:Y:S02]  /*43a0*/  SHF.L.U32 R175, R175, 0x10, RZ ;  /* 0x00000010afaf7819 */ /* 0x000fe400000006ff */
[----:B------:R-:W-:Y:S01]  /*43b0*/  SHF.L.U32 R176, R176, 0x10, RZ ;  /* 0x00000010b0b07819 */ /* 0x000fe200000006ff */
[----:B------:R-:W-:Y:S01]  /*43c0*/  IMAD.U32 R160, R160, 0x10000, RZ ;  /* 0x00010000a0a07824 */ /* 0x000fe200078e00ff */
[----:B------:R-:W-:-:S02]  /*43d0*/  SHF.L.U32 R174, R174, 0x10, RZ ;  /* 0x00000010aeae7819 */ /* 0x000fc400000006ff */
[----:B------:R-:W-:Y:S02]  /*43e0*/  SHF.L.U32 R166, R166, 0x10, RZ ;  /* 0x00000010a6a67819 */ /* 0x000fe400000006ff */
[----:B------:R-:W-:Y:S01]  /*43f0*/  ISETP.NE.AND P6, PT, R27, RZ, PT ;  /* 0x000000ff1b00720c */ /* 0x000fe20003fc5270 */
[----:B------:R-:W-:Y:S01]  /*4400*/  BSSY.RECONVERGENT B0, `(.L_x_2003) ;  /* 0x0000056000007945 */ /* 0x000fe20003800200 */
[CC--:B--2---:R-:W-:Y:S01]  /*4410*/  FMUL.FTZ R22, R163.reuse, R21.reuse ;  /* 0x00000015a3167220 */ /* 0x0c4fe20000410000 */
[-C--:B------:R-:W-:Y:S01]  /*4420*/  FMUL.FTZ R188, R163, R20.reuse ;  /* 0x00000014a3bc7220 */ /* 0x080fe20000410000 */
[CC--:B------:R-:W-:Y:S01]  /*4430*/  FMUL.FTZ R163, R165.reuse, R21.reuse ;  /* 0x00000015a5a37220 */ /* 0x0c0fe20000410000 */
[-C--:B------:R-:W-:Y:S01]  /*4440*/  FMUL.FTZ R189, R165, R20.reuse ;  /* 0x00000014a5bd7220 */ /* 0x080fe20000410000 */
[-C--:B------:R-:W-:Y:S02]  /*4450*/  FFMA.FTZ R23, R161, R20.reuse, -R22 ;  /* 0x00000014a1177223 */ /* 0x080fe40000010816 */
[C---:B------:R-:W-:Y:S01]  /*4460*/  FFMA.FTZ R22, R164.reuse, R20, -R163 ;  /* 0x00000014a4167223 */ /* 0x040fe200000108a3 */
[-C--:B------:R-:W-:Y:S01]  /*4470*/  FFMA.FTZ R163, R164, R21.reuse, R189 ;  /* 0x00000015a4a37223 */ /* 0x080fe200000100bd */
[CC--:B------:R-:W-:Y:S01]  /*4480*/  FMUL.FTZ R164, R168.reuse, R21.reuse ;  /* 0x00000015a8a47220 */ /* 0x0c0fe20000410000 */
[----:B------:R-:W-:Y:S01]  /*4490*/  FMUL.FTZ R189, R139, R186 ;  /* 0x000000ba8bbd7220 */ /* 0x000fe20000410000 */
[-C--:B------:R-:W-:Y:S01]  /*44a0*/  FMUL.FTZ R168, R168, R20.reuse ;  /* 0x00000014a8a87220 */ /* 0x080fe20000410000 */
[----:B------:R-:W-:Y:S01]  /*44b0*/  FFMA.FTZ R165, R161, R21, R188 ;  /* 0x00000015a1a57223 */ /* 0x000fe200000100bc */
[-C--:B------:R-:W-:Y:S01]  /*44c0*/  FMUL.FTZ R139, R139, R187.reuse ;  /* 0x000000bb8b8b7220 */ /* 0x080fe20000410000 */
[CC--:B------:R-:W-:Y:S01]  /*44d0*/  FFMA.FTZ R161, R167.reuse, R20.reuse, -R164 ;  /* 0x00000014a7a17223 */ /* 0x0c0fe200000108a4 */
[----:B------:R-:W-:Y:S01]  /*44e0*/  FFMA.FTZ R189, R138, R187, -R189 ;  /* 0x000000bb8abd7223 */ /* 0x000fe200000108bd */
[-C--:B------:R-:W-:Y:S01]  /*44f0*/  FFMA.FTZ R164, R167, R21.reuse, R168 ;  /* 0x00000015a7a47223 */ /* 0x080fe200000100a8 */
[C---:B------:R-:W-:Y:S01]  /*4500*/  FMUL.FTZ R168, R170.reuse, R21 ;  /* 0x00000015aaa87220 */ /* 0x040fe20000410000 */
[----:B------:R-:W-:Y:S01]  /*4510*/  FMUL.FTZ R170, R170, R20 ;  /* 0x00000014aaaa7220 */ /* 0x000fe20000410000 */
[----:B------:R-:W-:Y:S01]  /*4520*/  FFMA.FTZ R186, R138, R186, R139 ;  /* 0x000000ba8aba7223 */ /* 0x000fe2000001008b */
[----:B------:R-:W-:-:S02]  /*4530*/  FADD.FTZ R189, R136, R189 ;  /* 0x000000bd88bd7221 */ /* 0x000fc40000010000 */
[----:B------:R-:W-:Y:S01]  /*4540*/  FFMA.FTZ R139, R169, R21, R170 ;  /* 0x00000015a98b7223 */ /* 0x000fe200000100aa */
[----:B------:R-:W-:Y:S01]  /*4550*/  FADD.FTZ R187, RZ, R186 ;  /* 0x000000baffbb7221 */ /* 0x000fe20000010000 */
[----:B------:R-:W-:Y:S01]  /*4560*/  FMUL.FTZ R170, R143, R189 ;  /* 0x000000bd8faa7220 */ /* 0x000fe20000410000 */
[-C--:B------:R-:W-:Y:S02]  /*4570*/  FFMA.FTZ R138, R169, R20.reuse, -R168 ;  /* 0x00000014a98a7223 */ /* 0x080fe400000108a8 */
[-C--:B------:R-:W-:Y:S01]  /*4580*/  FMUL.FTZ R168, R143, R187.reuse ;  /* 0x000000bb8fa87220 */ /* 0x080fe20000410000 */
[----:B------:R-:W-:Y:S01]  /*4590*/  FFMA.FTZ R170, R141, R187, R170 ;  /* 0x000000bb8daa7223 */ /* 0x000fe200000100aa */
[----:B------:R-:W-:Y:S02]  /*45a0*/  FMUL.FTZ R186, R173, R20 ;  /* 0x00000014adba7220 */ /* 0x000fe40000410000 */
[----:B------:R-:W-:Y:S01]  /*45b0*/  FFMA.FTZ R168, R141, R189, -R168 ;  /* 0x000000bd8da87223 */ /* 0x000fe200000108a8 */
[----:B------:R-:W-:Y:S01]  /*45c0*/  FADD.FTZ R170, RZ, R170 ;  /* 0x000000aaffaa7221 */ /* 0x000fe20000010000 */
[----:B------:R-:W-:-:S02]  /*45d0*/  FFMA.FTZ R143, R171, R21, R186 ;  /* 0x00000015ab8f7223 */ /* 0x000fc400000100ba */
[----:B------:R-:W-:Y:S01]  /*45e0*/  FADD.FTZ R186, R137, R168 ;  /* 0x000000a889ba7221 */ /* 0x000fe20000010000 */
[C---:B------:R-:W-:Y:S01]  /*45f0*/  FMUL.FTZ R141, R144.reuse, R170 ;  /* 0x000000aa908d7220 */ /* 0x040fe20000410000 */
[----:B------:R-:W-:Y:S02]  /*4600*/  FMUL.FTZ R136, R173, R21 ;  /* 0x00000015ad887220 */ /* 0x000fe40000410000 */
[-C--:B------:R-:W-:Y:S01]  /*4610*/  FMUL.FTZ R167, R144, R186.reuse ;  /* 0x000000ba90a77220 */ /* 0x080fe20000410000 */
[C---:B------:R-:W-:Y:S01]  /*4620*/  FFMA.FTZ R141, R142.reuse, R186, -R141 ;  /* 0x000000ba8e8d7223 */ /* 0x040fe2000001088d */
[----:B------:R-:W-:Y:S02]  /*4630*/  FFMA.FTZ R136, R171, R20, -R136 ;  /* 0x00000014ab887223 */ /* 0x000fe40000010888 */
[----:B------:R-:W-:Y:S01]  /*4640*/  FFMA.FTZ R167, R142, R170, R167 ;  /* 0x000000aa8ea77223 */ /* 0x000fe200000100a7 */
[----:B------:R-:W-:-:S03]  /*4650*/  FADD.FTZ R171, R140, R141 ;  /* 0x0000008d8cab7221 */ /* 0x000fc60000010000 */
[----:B------:R-:W-:Y:S01]  /*4660*/  FADD.FTZ R173, RZ, R167 ;  /* 0x000000a7ffad7221 */ /* 0x000fe20000010000 */
[----:B------:R-:W-:-:S03]  /*4670*/  FMUL.FTZ R140, R146, R171 ;  /* 0x000000ab928c7220 */ /* 0x000fc60000410000 */
[-C--:B------:R-:W-:Y:S01]  /*4680*/  FMUL.FTZ R146, R146, R173.reuse ;  /* 0x000000ad92927220 */ /* 0x080fe20000410000 */
[----:B------:R-:W-:-:S03]  /*4690*/  FFMA.FTZ R140, R147, R173, R140 ;  /* 0x000000ad938c7223 */ /* 0x000fc6000001008c */
[----:B------:R-:W-:Y:S01]  /*46a0*/  FFMA.FTZ R146, R147, R171, -R146 ;  /* 0x000000ab93927223 */ /* 0x000fe20000010892 */
[----:B------:R-:W-:Y:S01]  /*46b0*/  FADD.FTZ R147, RZ, R140 ;  /* 0x0000008cff937221 */ /* 0x000fe20000010000 */
[----:B------:R-:W-:Y:S02]  /*46c0*/  FMUL.FTZ R141, R162, R21 ;  /* 0x00000015a28d7220 */ /* 0x000fe40000410000 */
[----:B------:R-:W-:Y:S01]  /*46d0*/  FADD.FTZ R146, R145, R146 ;  /* 0x0000009291927221 */ /* 0x000fe20000010000 */
[----:B------:R-:W-:Y:S01]  /*46e0*/  FMUL.FTZ R140, R150, R147 ;  /* 0x00000093968c7220 */ /* 0x000fe20000410000 */
[-C--:B------:R-:W-:Y:S01]  /*46f0*/  FMUL.FTZ R137, R175, R21.reuse ;  /* 0x00000015af897220 */ /* 0x080fe20000410000 */
[----:B------:R-:W-:Y:S01]  /*4700*/  FMUL.FTZ R169, R176, R21 ;  /* 0x00000015b0a97220 */ /* 0x000fe20000410000 */
[----:B------:R-:W-:Y:S01]  /*4710*/  FFMA.FTZ R142, R160, R20, -R141 ;  /* 0x00000014a08e7223 */ /* 0x000fe2000001088d */
[-C--:B------:R-:W-:Y:S01]  /*4720*/  FMUL.FTZ R150, R150, R146.reuse ;  /* 0x0000009296967220 */ /* 0x080fe20000410000 */
[----:B------:R-:W-:Y:S01]  /*4730*/  FFMA.FTZ R145, R151, R146, -R140 ;  /* 0x0000009297917223 */ /* 0x000fe2000001088c */
[----:B------:R-:W-:Y:S01]  /*4740*/  FMUL.FTZ R141, R9, R7 ;  /* 0x00000007098d7220 */ /* 0x000fe20000410000 */
[-C--:B------:R-:W-:Y:S01]  /*4750*/  FMUL.FTZ R168, R175, R20.reuse ;  /* 0x00000014afa87220 */ /* 0x080fe20000410000 */
[-C--:B------:R-:W-:Y:S01]  /*4760*/  FFMA.FTZ R137, R174, R20.reuse, -R137 ;  /* 0x00000014ae897223 */ /* 0x080fe20000010889 */
[-C--:B------:R-:W-:Y:S01]  /*4770*/  FMUL.FTZ R176, R176, R20.reuse ;  /* 0x00000014b0b07220 */ /* 0x080fe20000410000 */
[-C--:B------:R-:W-:Y:S01]  /*4780*/  FFMA.FTZ R169, R166, R20.reuse, -R169 ;  /* 0x00000014a6a97223 */ /* 0x080fe200000108a9 */
[----:B------:R-:W-:Y:S01]  /*4790*/  FMUL.FTZ R167, R162, R20 ;  /* 0x00000014a2a77220 */ /* 0x000fe20000410000 */
[-C--:B------:R-:W-:Y:S01]  /*47a0*/  FMUL.FTZ R20, R9, R6.reuse ;  /* 0x0000000609147220 */ /* 0x080fe20000410000 */
[----:B------:R-:W-:Y:S01]  /*47b0*/  FFMA.FTZ R150, R151, R147, R150 ;  /* 0x0000009397967223 */ /* 0x000fe20000010096 */
[----:B------:R-:W-:Y:S01]  /*47c0*/  FADD.FTZ R148, R148, R145 ;  /* 0x0000009194947221 */ /* 0x000fe20000010000 */
[----:B------:R-:W-:Y:S01]  /*47d0*/  FFMA.FTZ R141, R8, R6, -R141 ;  /* 0x00000006088d7223 */ /* 0x000fe2000001088d */
[-C--:B------:R-:W-:Y:S01]  /*47e0*/  FFMA.FTZ R168, R174, R21.reuse, R168 ;  /* 0x00000015aea87223 */ /* 0x080fe200000100a8 */
[-C--:B------:R-:W-:Y:S01]  /*47f0*/  FFMA.FTZ R176, R166, R21.reuse, R176 ;  /* 0x00000015a6b07223 */ /* 0x080fe200000100b0 */
[----:B------:R-:W-:Y:S01]  /*4800*/  FFMA.FTZ R167, R160, R21, R167 ;  /* 0x00000015a0a77223 */ /* 0x000fe200000100a7 */
[C---:B------:R-:W-:Y:S01]  /*4810*/  FMUL.FTZ R6, R9.reuse, R4 ;  /* 0x0000000409067220 */ /* 0x040fe20000410000 */
[----:B------:R-:W-:Y:S01]  /*4820*/  FMUL.FTZ R21, R9, R5 ;  /* 0x0000000509157220 */ /* 0x000fe20000410000 */
[C---:B------:R-:W-:Y:S01]  /*4830*/  FFMA.FTZ R20, R8.reuse, R7, R20 ;  /* 0x0000000708147223 */ /* 0x040fe20000010014 */
[----:B------:R-:W-:Y:S01]  /*4840*/  FADD.FTZ R150, RZ, R150 ;  /* 0x00000096ff967221 */ /* 0x000fe20000010000 */
[----:B------:R-:W-:Y:S01]  /*4850*/  FMUL.FTZ R9, R153, R148 ;  /* 0x0000009499097220 */ /* 0x000fe20000410000 */
[----:B------:R-:W-:Y:S01]  /*4860*/  FFMA.FTZ R5, R8, R5, R6 ;  /* 0x0000000508057223 */ /* 0x000fe20000010006 */
[----:B------:R-:W-:Y:S01]  /*4870*/  FADD.FTZ R6, R10, R141 ;  /* 0x0000008d0a067221 */ /* 0x000fe20000010000 */
[----:B------:R-:W-:Y:S01]  /*4880*/  FADD.FTZ R7, R11, R20 ;  /* 0x000000140b077221 */ /* 0x000fe20000010000 */
[----:B------:R-:W-:Y:S01]  /*4890*/  FFMA.FTZ R4, R8, R4, -R21 ;  /* 0x0000000408047223 */ /* 0x000fe20000010815 */
        /* <DEDUP_REMOVED lines=12> */
.L_x_2004:
[----:B------:R-:W-:Y:S05]  /*4960*/  BSYNC.RECONVERGENT B0 ;  /* 0x0000000000007941 */ /* 0x000fea0003800200 */
.L_x_2003:
[----:B------:R-:W-:Y:S01]  /*4970*/  FFMA.FTZ R152, R152, R148, -R153 ;  /* 0x0000009498987223 */ /* 0x000fe20000010899 */
[----:B------:R-:W-:Y:S01]  /*4980*/  FADD.FTZ R10, RZ, R10 ;  /* 0x0000000aff0a7221 */ /* 0x000fe20000010000 */
[----:B------:R-:W-:Y:S01]  /*4990*/  IADD3 R111, PT, PT, R111, 0x1, RZ ;  /* 0x000000016f6f7810 */ /* 0x000fe20007ffe0ff */
[----:B------:R-:W-:Y:S01]  /*49a0*/  FMUL.FTZ R163, R170, R163 ;  /* 0x000000a3aaa37220 */ /* 0x000fe20000410000 */
[----:B------:R-:W-:Y:S01]  /*49b0*/  FADD.FTZ R149, R149, R152 ;  /* 0x0000009895957221 */ /* 0x000fe20000010000 */
[----:B0-----:R-:W-:Y:S01]  /*49c0*/  FMUL.FTZ R5, R155, R10 ;  /* 0x0000000a9b057220 */ /* 0x001fe20000410000 */
[----:B------:R-:W-:Y:S01]  /*49d0*/  ISETP.GE.AND P6, PT, R111, UR5, PT ;  /* 0x000000056f007c0c */ /* 0x000fe2000bfc6270 */
[----:B------:R-:W-:Y:S01]  /*49e0*/  FMUL.FTZ R164, R173, R164 ;  /* 0x000000a4ada47220 */ /* 0x000fe20000410000 */
[-C--:B------:R-:W-:Y:S01]  /*49f0*/  FMUL.FTZ R155, R155, R149.reuse ;  /* 0x000000959b9b7220 */ /* 0x080fe20000410000 */
[----:B------:R-:W-:Y:S01]  /*4a00*/  FFMA.FTZ R5, R154, R149, -R5 ;  /* 0x000000959a057223 */ /* 0x000fe20000010805 */
[----:B------:R-:W-:Y:S01]  /*4a10*/  FMUL.FTZ R139, R147, R139 ;  /* 0x0000008b938b7220 */ /* 0x000fe20000410000 */
[----:B------:R-:W-:Y:S01]  /*4a20*/  FMUL.FTZ R143, R150, R143 ;  /* 0x0000008f968f7220 */ /* 0x000fe20000410000 */
[----:B------:R-:W-:Y:S01]  /*4a30*/  FFMA.FTZ R155, R154, R10, R155 ;  /* 0x0000000a9a9b7223 */ /* 0x000fe2000001009b */
[----:B------:R-:W-:Y:S01]  /*4a40*/  FADD.FTZ R5, R156, R5 ;  /* 0x000000059c057221 */ /* 0x000fe20000010000 */
[----:B------:R-:W-:Y:S01]  /*4a50*/  FMUL.FTZ R168, R10, R168 ;  /* 0x000000a80aa87220 */ /* 0x000fe20000410000 */
[----:B------:R-:W-:Y:S01]  /*4a60*/  FFMA.FTZ R20, R189, R23, -R20 ;  /* 0x00000017bd147223 */ /* 0x000fe20000010814 */
        /* <DEDUP_REMOVED lines=25> */
.L_x_2002:
        /* <DEDUP_REMOVED lines=8> */
[----:B------:R-:W-:Y:S01]  /*4c80*/  F2FP.BF16.F32.PACK_AB R0, R104, R91 ;  /* 0x0000005b6800723e */ /* 0x000fe200000010ff */
[----:B------:R-:W2:Y:S01]  /*4c90*/  LDCU UR5, c[0x0][0x394] ;  /* 0x00007280ff0577ac */ /* 0x000ea20008000800 */
[----:B------:R-:W-:Y:S01]  /*4ca0*/  F2FP.BF16.F32.PACK_AB R5, R106, R93 ;  /* 0x0000005d6a05723e */ /* 0x000fe200000010ff */
[----:B------:R-:W3:Y:S01]  /*4cb0*/  LDC.64 R98, c[0x0][0x410] ;  /* 0x00010400ff627b82 */ /* 0x000ee20000000a00 */
[----:B------:R-:W-:Y:S02]  /*4cc0*/  PRMT R8, R4, 0x7632, R8 ;  /* 0x0000763204087816 */ /* 0x000fe40000000008 */
[----:B------:R-:W-:-:S02]  /*4cd0*/  PRMT R10, R0, 0x7632, R10 ;  /* 0x00007632000a7816 */ /* 0x000fc4000000000a */
[----:B------:R-:W-:Y:S02]  /*4ce0*/  PRMT R14, R5, 0x7632, R14 ;  /* 0x00007632050e7816 */ /* 0x000fe4000000000e */
[----:B------:R-:W-:Y:S01]  /*4cf0*/  MOV R79, RZ ;  /* 0x000000ff004f7202 */ /* 0x000fe20000000f00 */
[----:B------:R-:W-:Y:S04]  /*4d00*/  STS.U16 [R83], R6 ;  /* 0x0000000653007388 */ /* 0x000fe80000000400 */
[----:B------:R4:W-:Y:S04]  /*4d10*/  STS.U16 [R83+0x2], R7 ;  /* 0x0000020753007388 */ /* 0x0009e80000000400 */
[----:B------:R-:W-:Y:S04]  /*4d20*/  STS.U16 [R83+0x4], R4 ;  /* 0x0000040453007388 */ /* 0x000fe80000000400 */
[----:B------:R-:W-:Y:S01]  /*4d30*/  STS.U16 [R83+0x6], R8 ;  /* 0x0000060853007388 */ /* 0x000fe20000000400 */
[----:B----4-:R-:W4:Y:S03]  /*4d40*/  LDC.64 R6, c[0x0][0x420] ;  /* 0x00010800ff067b82 */ /* 0x010f260000000a00 */
[----:B------:R-:W-:Y:S04]  /*4d50*/  STS.U16 [R83+0x8], R0 ;  /* 0x0000080053007388 */ /* 0x000fe80000000400 */
[----:B------:R-:W-:Y:S04]  /*4d60*/  STS.U16 [R83+0xa], R10 ;  /* 0x00000a0a53007388 */ /* 0x000fe80000000400 */
[----:B------:R4:W-:Y:S04]  /*4d70*/  STS.U16 [R83+0xc], R5 ;  /* 0x00000c0553007388 */ /* 0x0009e80000000400 */
[----:B------:R-:W-:Y:S01]  /*4d80*/  STS.U16 [R83+0xe], R14 ;  /* 0x00000e0e53007388 */ /* 0x000fe20000000400 */
[----:B------:R-:W-:-:S03]  /*4d90*/  NOP ;  /* 0x0000000000007918 */ /* 0x000fc60000000000 */
[----:B------:R-:W-:Y:S01]  /*4da0*/  LDS.U16 R9, [R73] ;  /* 0x0000000049097984 */ /* 0x000fe20000000400 */
[----:B----4-:R-:W-:-:S03]  /*4db0*/  IMAD.WIDE.U32 R4, R6, UR18, R78 ;  /* 0x0000001206047c25 */ /* 0x010fc6000f8e004e */
[----:B------:R-:W-:Y:S01]  /*4dc0*/  LDS.U16 R11, [R74+0x40] ;  /* 0x000040004a0b7984 */ /* 0x000fe20000000400 */
[----:B------:R-:W-:-:S03]  /*4dd0*/  IMAD R5, R7, UR18, R5 ;  /* 0x0000001207057c24 */ /* 0x000fc6000f8e0205 */
[----:B------:R-:W-:Y:S01]  /*4de0*/  LDS.U16 R15, [R75+0x80] ;  /* 0x000080004b0f7984 */ /* 0x000fe20000000400 */
[----:B0-----:R-:W-:-:S03]  /*4df0*/  IMAD.WIDE.U32 R4, R25, R96, R4 ;  /* 0x0000006019047225 */ /* 0x001fc600078e0004 */
[----:B------:R-:W-:Y:S01]  /*4e00*/  LDS.U16 R17, [R76+0xc0] ;  /* 0x0000c0004c117984 */ /* 0x000fe20000000400 */
[----:B------:R-:W-:-:S03]  /*4e10*/  IMAD R8, R25, R97, R5 ;  /* 0x0000006119087224 */ /* 0x000fc600078e0205 */
[----:B------:R-:W-:Y:S01]  /*4e20*/  LDS.U16 R19, [R77+0x100] ;  /* 0x000100004d137984 */ /* 0x000fe20000000400 */
[----:B------:R-:W-:Y:S01]  /*4e30*/  IADD3 R7, P1, PT, R42, R4, RZ ;  /* 0x000000042a077210 */ /* 0x000fe20007f3e0ff */
[----:B------:R-:W0:Y:S01]  /*4e40*/  LDC.64 R96, c[0x0][0x418] ;  /* 0x00010600ff607b82 */ /* 0x000e220000000a00 */
[----:B---3--:R-:W-:Y:S01]  /*4e50*/  IMAD.WIDE.U32 R4, R98, UR18, R78 ;  /* 0x0000001262047c25 */ /* 0x008fe2000f8e004e */
[----:B------:R-:W-:Y:S01]  /*4e60*/  LDS.U16 R21, [R80+0x140] ;  /* 0x0001400050157984 */ /* 0x000fe20000000400 */
[----:B------:R-:W-:Y:S02]  /*4e70*/  IADD3.X R8, PT, PT, RZ, R8, RZ, P1, !PT ;  /* 0x00000008ff087210 */ /* 0x000fe40000ffe4ff */
[----:B-1----:R-:W-:Y:S01]  /*4e80*/  LEA R6, P3, R7, UR6, 0x1 ;  /* 0x0000000607067c11 */ /* 0x002fe2000f8608ff */
[----:B------:R-:W-:Y:S01]  /*4e90*/  LDS.U16 R23, [R81+0x180] ;  /* 0x0001800051177984 */ /* 0x000fe20000000400 */
[----:B------:R-:W-:Y:S02]  /*4ea0*/  IMAD R5, R99, UR18, R5 ;  /* 0x0000001263057c24 */ /* 0x000fe4000f8e0205 */
[----:B------:R-:W-:Y:S01]  /*4eb0*/  LEA.HI.X R7, R7, UR7, R8, 0x1, P3 ;  /* 0x0000000707077c11 */ /* 0x000fe200098f0c08 */
[----:B------:R-:W-:Y:S01]  /*4ec0*/  LDS.U16 R95, [R82+0x1c0] ;  /* 0x0001c000525f7984 */ /* 0x000fe20000000400 */
[----:B------:R-:W1:Y:S03]  /*4ed0*/  LDCU.64 UR6, c[0x0][0x488] ;  /* 0x00009100ff0677ac */ /* 0x000e660008000a00 */
[----:B------:R-:W-:Y:S01]  /*4ee0*/  @!P0 STS [R72+0x210], R71 ;  /* 0x0002104748008388 */ /* 0x000fe20000000800 */
[----:B------:R-:W-:Y:S01]  /*4ef0*/  BAR.SYNC.DEFER_BLOCKING 0x0 ;  /* 0x0000000000007b1d */ /* 0x000fe20000010000 */
[----:B0-----:R-:W-:-:S05]  /*4f00*/  IMAD.WIDE.U32 R4, R25, R96, R4 ;  /* 0x0000006019047225 */ /* 0x001fca00078e0004 */
[----:B------:R-:W0:Y:S02]  /*4f10*/  LDS R0, [R72+0x210] ;  /* 0x0002100048007984 */ /* 0x000e240000000800 */
        /* <DEDUP_REMOVED lines=18> */
[C---:B-1----:R-:W-:Y:S01]  /*5040*/  LEA R4, P4, R5.reuse, UR6, 0x1 ;  /* 0x0000000605047c11 */ /* 0x042fe2000f8808ff */
[----:B------:R-:W-:Y:S01]  /*5050*/  @!P6 STG.E.U16 desc[UR20][R6.64+0x140], R21 ;  /* 0x000140150600e986 */ /* 0x000fe2000c101514 */
[-C--:B------:R-:W-:Y:S02]  /*5060*/  ISETP.GE.AND P6, PT, R48, R71.reuse, PT ;  /* 0x000000473000720c */ /* 0x080fe40003fc6270 */
[--C-:B------:R-:W-:Y:S01]  /*5070*/  LEA.HI.X R5, R5, UR7, R0.reuse, 0x1, P4 ;  /* 0x0000000705057c11 */ /* 0x100fe2000a0f0c00 */
[----:B------:R-:W-:Y:S01]  /*5080*/  @!P2 STG.E.U16 desc[UR20][R6.64+0x180], R23 ;  /* 0x000180170600a986 */ /* 0x000fe2000c101514 */
[-C--:B------:R-:W-:Y:S01]  /*5090*/  ISETP.GE.AND P2, PT, R45, R71.reuse, PT ;  /* 0x000000472d00720c */ /* 0x080fe20003f46270 */
[----:B------:R-:W0:Y:S01]  /*50a0*/  LDCU.64 UR6, c[0x0][0x490] ;  /* 0x00009200ff0677ac */ /* 0x000e220008000a00 */
[----:B------:R-:W-:Y:S01]  /*50b0*/  PRMT R0, RZ, 0x7610, R0 ;  /* 0x00007610ff007816 */ /* 0x000fe20000000000 */
[----:B------:R1:W-:Y:S01]  /*50c0*/  @!P1 STG.E.U16 desc[UR20][R6.64+0x1c0], R95 ;  /* 0x0001c05f06009986 */ /* 0x0003e2000c101514 */
[----:B------:R-:W-:-:S02]  /*50d0*/  ISETP.GE.AND P1, PT, R47, R71, PT ;  /* 0x000000472f00720c */ /* 0x000fc40003f26270 */
[-C--:B------:R-:W-:Y:S01]  /*50e0*/  ISETP.GE.AND P5, PT, R49, R71.reuse, PT ;  /* 0x000000473100720c */ /* 0x080fe20003fa6270 */
[----:B------:R-:W-:Y:S01]  /*50f0*/  BAR.SYNC.DEFER_BLOCKING 0x0 ;  /* 0x0000000000007b1d */ /* 0x000fe20000010000 */
[----:B------:R-:W-:Y:S02]  /*5100*/  ISETP.GE.AND P4, PT, R50, R71, PT ;  /* 0x000000473200720c */ /* 0x000fe40003f86270 */
[----:B------:R-:W-:Y:S02]  /*5110*/  PRMT R8, RZ, 0x7610, R8 ;  /* 0x00007610ff087816 */ /* 0x000fe40000000008 */
[----:B---3--:R-:W-:Y:S02]  /*5120*/  PRMT R11, RZ, 0x7610, R11 ;  /* 0x00007610ff0b7816 */ /* 0x008fe4000000000b */
[----:B-1----:R-:W-:Y:S02]  /*5130*/  PRMT R6, RZ, 0x7610, R6 ;  /* 0x00007610ff067816 */ /* 0x002fe40000000006 */
[----:B------:R-:W-:-:S02]  /*5140*/  PRMT R7, RZ, 0x7610, R7 ;  /* 0x00007610ff077816 */ /* 0x000fc40000000007 */
[----:B------:R-:W-:Y:S01]  /*5150*/  PRMT R10, RZ, 0x7610, R10 ;  /* 0x00007610ff0a7816 */ /* 0x000fe2000000000a */
[----:B------:R-:W3:Y:S01]  /*5160*/  @!P3 LDG.E.U16 R0, desc[UR20][R4.64] ;  /* 0x000000140400b981 */ /* 0x000ee2000c1e1500 */
[----:B------:R-:W-:-:S03]  /*5170*/  ISETP.GE.AND P3, PT, R52, R71, PT ;  /* 0x000000473400720c */ /* 0x000fc60003f66270 */
[----:B------:R-:W4:Y:S01]  /*5180*/  @!P2 LDG.E.U16 R9, desc[UR20][R4.64+0x40] ;  /* 0x000040140409a981 */ /* 0x000f22000c1e1500 */
[----:B------:R-:W-:-:S03]  /*5190*/  ISETP.GE.AND P2, PT, R53, R71, PT ;  /* 0x000000473500720c */ /* 0x000fc60003f46270 */
[----:B------:R-:W5:Y:S04]  /*51a0*/  @!P1 LDG.E.U16 R6, desc[UR20][R4.64+0x80] ;  /* 0x0000801404069981 */ /* 0x000f68000c1e1500 */
[----:B------:R-:W2:Y:S04]  /*51b0*/  @!P6 LDG.E.U16 R7, desc[UR20][R4.64+0xc0] ;  /* 0x0000c0140407e981 */ /* 0x000ea8000c1e1500 */
[----:B------:R-:W2:Y:S04]  /*51c0*/  @!P5 LDG.E.U16 R8, desc[UR20][R4.64+0x100] ;  /* 0x000100140408d981 */ /* 0x000ea8000c1e1500 */
[----:B------:R-:W2:Y:S04]  /*51d0*/  @!P4 LDG.E.U16 R11, desc[UR20][R4.64+0x140] ;  /* 0x00014014040bc981 */ /* 0x000ea8000c1e1500 */
[----:B------:R-:W2:Y:S04]  /*51e0*/  @!P3 LDG.E.U16 R10, desc[UR20][R4.64+0x180] ;  /* 0x00018014040ab981 */ /* 0x000ea8000c1e1500 */
[----:B------:R-:W2:Y:S01]  /*51f0*/  @!P2 LDG.E.U16 R85, desc[UR20][R4.64+0x1c0] ;  /* 0x0001c0140455a981 */ /* 0x000ea2000c1e1500 */
[----:B------:R-:W-:-:S03]  /*5200*/  IADD3 R30, PT, PT, R30, 0x1, RZ ;  /* 0x000000011e1e7810 */ /* 0x000fc60007ffe0ff */
[----:B---3--:R-:W-:Y:S04]  /*5210*/  STS.U16 [R73], R0 ;  /* 0x0000000049007388 */ /* 0x008fe80000000400 */
[----:B----4-:R-:W-:Y:S04]  /*5220*/  STS.U16 [R74+0x40], R9 ;  /* 0x000040094a007388 */ /* 0x010fe80000000400 */
[----:B-----5:R-:W-:Y:S04]  /*5230*/  STS.U16 [R75+0x80], R6 ;  /* 0x000080064b007388 */ /* 0x020fe80000000400 */
[----:B--2---:R-:W-:Y:S04]  /*5240*/  STS.U16 [R76+0xc0], R7 ;  /* 0x0000c0074c007388 */ /* 0x004fe80000000400 */
[----:B------:R-:W-:Y:S04]  /*5250*/  STS.U16 [R77+0x100], R8 ;  /* 0x000100084d007388 */ /* 0x000fe80000000400 */
[----:B------:R-:W-:Y:S04]  /*5260*/  STS.U16 [R80+0x140], R11 ;  /* 0x0001400b50007388 */ /* 0x000fe80000000400 */
[----:B------:R-:W-:Y:S04]  /*5270*/  STS.U16 [R81+0x180], R10 ;  /* 0x0001800a51007388 */ /* 0x000fe80000000400 */
[----:B------:R-:W-:Y:S01]  /*5280*/  STS.U16 [R82+0x1c0], R85 ;  /* 0x0001c05552007388 */ /* 0x000fe20000000400 */
[----:B------:R-:W-:-:S03]  /*5290*/  NOP ;  /* 0x0000000000007918 */ /* 0x000fc60000000000 */
[----:B------:R-:W1:Y:S04]  /*52a0*/  LDS.U16 R5, [R83+0x6] ;  /* 0x0000060053057984 */ /* 0x000e680000000400 */
[----:B------:R-:W2:Y:S04]  /*52b0*/  LDS.U16 R6, [R83+0x8] ;  /* 0x0000080053067984 */ /* 0x000ea80000000400 */
[----:B------:R-:W3:Y:S04]  /*52c0*/  LDS.U16 R7, [R83+0xa] ;  /* 0x00000a0053077984 */ /* 0x000ee80000000400 */
[----:B------:R-:W4:Y:S04]  /*52d0*/  LDS.U16 R8, [R83+0xc] ;  /* 0x00000c0053087984 */ /* 0x000f280000000400 */
[----:B------:R-:W5:Y:S04]  /*52e0*/  LDS.U16 R9, [R83+0xe] ;  /* 0x00000e0053097984 */ /* 0x000f680000000400 */
[----:B------:R-:W0:Y:S04]  /*52f0*/  LDS.U16 R14, [R83] ;  /* 0x00000000530e7984 */ /* 0x000e280000000400 */
[----:B------:R-:W0:Y:S04]  /*5300*/  LDS.U16 R0, [R83+0x4] ;  /* 0x0000040053007984 */ /* 0x000e280000000400 */
[----:B------:R-:W0:Y:S01]  /*5310*/  LDS.U16 R4, [R83+0x2] ;  /* 0x0000020053047984 */ /* 0x000e220000000400 */
[----:B-1----:R-:W-:-:S02]  /*5320*/  SHF.L.U32 R15, R5, 0x10, RZ ;  /* 0x00000010050f7819 */ /* 0x002fc400000006ff */
[----:B--2---:R-:W-:-:S03]  /*5330*/  SHF.L.U32 R16, R6, 0x10, RZ ;  /* 0x0000001006107819 */ /* 0x004fc600000006ff */
[----:B------:R-:W-:Y:S01]  /*5340*/  FMUL.FTZ R6, R15, -1.4426950216293334961 ;  /* 0xbfb8aa3b0f067820 */ /* 0x000fe20000410000 */
[----:B---3--:R-:W-:Y:S01]  /*5350*/  SHF.L.U32 R17, R7, 0x10, RZ ;  /* 0x0000001007117819 */ /* 0x008fe200000006ff */
[----:B------:R-:W-:-:S04]  /*5360*/  FMUL.FTZ R7, R16, -1.4426950216293334961 ;  /* 0xbfb8aa3b10077820 */ /* 0x000fc80000410000 */
[----:B------:R-:W1:Y:S01]  /*5370*/  MUFU.EX2 R6, R6 ;  /* 0x0000000600067308 */ /* 0x000e620000000800 */
[----:B----4-:R-:W-:Y:S01]  /*5380*/  SHF.L.U32 R18, R8, 0x10, RZ ;  /* 0x0000001008127819 */ /* 0x010fe200000006ff */
[----:B------:R-:W-:Y:S02]  /*5390*/  FMUL.FTZ R8, R17, -1.4426950216293334961 ;  /* 0xbfb8aa3b11087820 */ /* 0x000fe40000410000 */
[----:B------:R-:W2:Y:S01]  /*53a0*/  MUFU.EX2 R7, R7 ;  /* 0x0000000700077308 */ /* 0x000ea20000000800 */
[----:B-----5:R-:W-:Y:S02]  /*53b0*/  IMAD.U32 R19, R9, 0x10000, RZ ;  /* 0x0001000009137824 */ /* 0x020fe400078e00ff */
[----:B------:R-:W-:Y:S01]  /*53c0*/  FMUL.FTZ R9, R18, -1.4426950216293334961 ;  /* 0xbfb8aa3b12097820 */ /* 0x000fe20000410000 */
[----:B------:R-:W3:Y:S01]  /*53d0*/  MUFU.EX2 R8, R8 ;  /* 0x0000000800087308 */ /* 0x000ee20000000800 */
[----:B0-----:R-:W-:Y:S01]  /*53e0*/  SHF.L.U32 R14, R14, 0x10, RZ ;  /* 0x000000100e0e7819 */ /* 0x001fe200000006ff */
[----:B------:R-:W-:-:S03]  /*53f0*/  FMUL.FTZ R20, R19, -1.4426950216293334961 ;  /* 0xbfb8aa3b13147820 */ /* 0x000fc60000410000 */
[----:B------:R-:W0:Y:S01]  /*5400*/  MUFU.EX2 R9, R9 ;  /* 0x0000000900097308 */ /* 0x000e220000000800 */
[----:B------:R-:W-:Y:S01]  /*5410*/  SHF.L.U32 R11, R0, 0x10, RZ ;  /* 0x00000010000b7819 */ /* 0x000fe200000006ff */
[----:B-1----:R-:W-:Y:S02]  /*5420*/  FADD.FTZ R6, R6, 1 ;  /* 0x3f80000006067421 */ /* 0x002fe40000010000 */
[----:B------:R-:W1:Y:S01]  /*5430*/  MUFU.EX2 R20, R20 ;  /* 0x0000001400147308 */ /* 0x000e620000000800 */
[----:B------:R-:W-:Y:S02]  /*5440*/  IMAD.U32 R10, R4, 0x10000, RZ ;  /* 0x00010000040a7824 */ /* 0x000fe400078e00ff */
[----:B------:R-:W-:Y:S01]  /*5450*/  FMUL.FTZ R4, R14, -1.4426950216293334961 ;  /* 0xbfb8aa3b0e047820 */ /* 0x000fe20000410000 */
[----:B------:R-:W-:Y:S01]  /*5460*/  FMUL.FTZ R5, R11, -1.4426950216293334961 ;  /* 0xbfb8aa3b0b057820 */ /* 0x000fe20000410000 */
[----:B--2---:R-:W-:Y:S01]  /*5470*/  FADD.FTZ R7, R7, 1 ;  /* 0x3f80000007077421 */ /* 0x004fe20000010000 */
[----:B------:R-:W-:Y:S01]  /*5480*/  FMUL.FTZ R0, R10, -1.4426950216293334961 ;  /* 0xbfb8aa3b0a007820 */ /* 0x000fe20000410000 */
[----:B---3--:R-:W-:Y:S01]  /*5490*/  FADD.FTZ R8, R8, 1 ;  /* 0x3f80000008087421 */ /* 0x008fe20000010000 */
[----:B------:R-:W2:Y:S01]  /*54a0*/  MUFU.RCP R6, R6 ;  /* 0x0000000600067308 */ /* 0x000ea20000001000 */
[----:B0-----:R-:W-:Y:S01]  /*54b0*/  FADD.FTZ R9, R9, 1 ;  /* 0x3f80000009097421 */ /* 0x001fe20000010000 */
[----:B-1----:R-:W-:-:S06]  /*54c0*/  FADD.FTZ R20, R20, 1 ;  /* 0x3f80000014147421 */ /* 0x002fcc0000010000 */
[----:B------:R-:W0:Y:S04]  /*54d0*/  MUFU.EX2 R4, R4 ;  /* 0x0000000400047308 */ /* 0x000e280000000800 */
[----:B------:R-:W1:Y:S04]  /*54e0*/  MUFU.EX2 R0, R0 ;  /* 0x0000000000007308 */ /* 0x000e680000000800 */
[----:B------:R-:W3:Y:S01]  /*54f0*/  MUFU.EX2 R5, R5 ;  /* 0x0000000500057308 */ /* 0x000ee20000000800 */
[----:B--2---:R-:W-:-:S03]  /*5500*/  FMUL.FTZ R15, R15, R6 ;  /* 0x000000060f0f7220 */ /* 0x004fc60000410000 */
[----:B------:R-:W2:Y:S01]  /*5510*/  MUFU.RCP R7, R7 ;  /* 0x0000000700077308 */ /* 0x000ea20000001000 */
[----:B0-----:R-:W-:Y:S01]  /*5520*/  FADD.FTZ R4, R4, 1 ;  /* 0x3f80000004047421 */ /* 0x001fe20000010000 */
[----:B------:R-:W-:Y:S01]  /*5530*/  FMUL.FTZ R15, R15, R102 ;  /* 0x000000660f0f7220 */ /* 0x000fe20000410000 */
[----:B-1----:R-:W-:-:S05]  /*5540*/  FADD.FTZ R0, R0, 1 ;  /* 0x3f80000000007421 */ /* 0x002fca0000010000 */
[----:B------:R-:W0:Y:S01]  /*5550*/  MUFU.RCP R21, R4 ;  /* 0x0000000400157308 */ /* 0x000e220000001000 */
[----:B---3--:R-:W-:-:S07]  /*5560*/  FADD.FTZ R5, R5, 1 ;  /* 0x3f80000005057421 */ /* 0x008fce0000010000 */
[----:B------:R-:W1:Y:S01]  /*5570*/  MUFU.RCP R23, R0 ;  /* 0x0000000000177308 */ /* 0x000e620000001000 */
[----:B--2---:R-:W-:Y:S01]  /*5580*/  FMUL.FTZ R16, R16, R7 ;  /* 0x0000000710107220 */ /* 0x004fe20000410000 */
[----:B------:R-:W-:Y:S03]  /*5590*/  BAR.SYNC.DEFER_BLOCKING 0x0 ;  /* 0x0000000000007b1d */ /* 0x000fe60000010000 */
[----:B------:R-:W-:-:S03]  /*55a0*/  FMUL.FTZ R16, R16, R91 ;  /* 0x0000005b10107220 */ /* 0x000fc60000410000 */
[----:B------:R1:W2:Y:S01]  /*55b0*/  MUFU.RCP R22, R5 ;  /* 0x0000000500167308 */ /* 0x0002a20000001000 */
        /* <DEDUP_REMOVED lines=8> */
[----:B------:R-:W-:Y:S01]  /*5640*/  FMUL.FTZ R0, R0, R89 ;  /* 0x0000005900007220 */ /* 0x000fe20000410000 */
[----:B------:R-:W-:Y:S02]  /*5650*/  PRMT R4, R5, 0x7632, R4 ;  /* 0x0000763205047816 */ /* 0x000fe40000000004 */
[----:B------:R-:W2:Y:S01]  /*5660*/  MUFU.RCP R20, R20 ;  /* 0x0000001400147308 */ /* 0x000ea20000001000 */
[----:B------:R-:W-:Y:S01]  /*5670*/  STS.U16 [R83], R5 ;  /* 0x0000000553007388 */ /* 0x000fe20000000400 */
[----:B0-----:R-:W-:Y:S01]  /*5680*/  FMUL.FTZ R17, R17, R8 ;  /* 0x0000000811117220 */ /* 0x001fe20000410000 */
[----:B------:R-:W-:Y:S02]  /*5690*/  F2FP.BF16.F32.PACK_AB R0, R15, R0 ;  /* 0x000000000f00723e */ /* 0x000fe400000010ff */
[----:B------:R0:W-:Y:S01]  /*56a0*/  STS.U16 [R83+0x2], R4 ;  /* 0x0000020453007388 */ /* 0x0001e20000000400 */
[----:B------:R-:W-:Y:S01]  /*56b0*/  FMUL.FTZ R17, R17, R104 ;  /* 0x0000006811117220 */ /* 0x000fe20000410000 */
[----:B------:R-:W-:-:S02]  /*56c0*/  PRMT R6, R0, 0x7632, R6 ;  /* 0x0000763200067816 */ /* 0x000fc40000000006 */
[----:B------:R-:W-:Y:S01]  /*56d0*/  STS.U16 [R83+0x4], R0 ;  /* 0x0000040053007388 */ /* 0x000fe20000000400 */
[----:B-1----:R-:W-:Y:S01]  /*56e0*/  FMUL.FTZ R18, R18, R9 ;  /* 0x0000000912127220 */ /* 0x002fe20000410000 */
[----:B------:R-:W-:Y:S02]  /*56f0*/  F2FP.BF16.F32.PACK_AB R16, R17, R16 ;  /* 0x000000101110723e */ /* 0x000fe400000010ff */
[----:B------:R-:W-:Y:S01]  /*5700*/  STS.U16 [R83+0x6], R6 ;  /* 0x0000060653007388 */ /* 0x000fe20000000400 */
[----:B------:R-:W-:Y:S01]  /*5710*/  FMUL.FTZ R18, R18, R93 ;  /* 0x0000005d12127220 */ /* 0x000fe20000410000 */
[----:B------:R-:W-:Y:S01]  /*5720*/  PRMT R8, R16, 0x7632, R8 ;  /* 0x0000763210087816 */ /* 0x000fe20000000008 */
[----:B0-----:R-:W0:Y:S01]  /*5730*/  LDC.64 R4, c[0x0][0x430] ;  /* 0x00010c00ff047b82 */ /* 0x001e220000000a00 */
[----:B------:R1:W-:Y:S01]  /*5740*/  STS.U16 [R83+0x8], R16 ;  /* 0x0000081053007388 */ /* 0x0003e20000000400 */
[----:B--2---:R-:W-:-:S03]  /*5750*/  FMUL.FTZ R19, R19, R20 ;  /* 0x0000001413137220 */ /* 0x004fc60000410000 */
[----:B------:R-:W-:Y:S01]  /*5760*/  STS.U16 [R83+0xa], R8 ;  /* 0x00000a0853007388 */ /* 0x000fe20000000400 */
[----:B------:R-:W-:-:S05]  /*5770*/  FMUL.FTZ R19, R19, R106 ;  /* 0x0000006a13137220 */ /* 0x000fca0000410000 */
[----:B------:R-:W-:Y:S01]  /*5780*/  F2FP.BF16.F32.PACK_AB R18, R19, R18 ;  /* 0x000000121312723e */ /* 0x000fe200000010ff */
[----:B-1----:R-:W1:Y:S03]  /*5790*/  LDC.64 R16, c[0x0][0x438] ;  /* 0x00010e00ff107b82 */ /* 0x002e660000000a00 */
[----:B------:R-:W-:Y:S01]  /*57a0*/  PRMT R10, R18, 0x7632, R10 ;  /* 0x00007632120a7816 */ /* 0x000fe2000000000a */
[----:B------:R-:W-:Y:S04]  /*57b0*/  STS.U16 [R83+0xc], R18 ;  /* 0x00000c1253007388 */ /* 0x000fe80000000400 */
[----:B------:R-:W-:Y:S01]  /*57c0*/  STS.U16 [R83+0xe], R10 ;  /* 0x00000e0a53007388 */ /* 0x000fe20000000400 */
[----:B------:R-:W-:-:S03]  /*57d0*/  NOP ;  /* 0x0000000000007918 */ /* 0x000fc60000000000 */
[----:B------:R-:W-:Y:S01]  /*57e0*/  LDS.U16 R73, [R73] ;  /* 0x0000000049497984 */ /* 0x000fe20000000400 */
[----:B0-----:R-:W-:-:S03]  /*57f0*/  IMAD.WIDE.U32 R78, R4, UR18, R78 ;  /* 0x00000012044e7c25 */ /* 0x001fc6000f8e004e */
[----:B------:R-:W-:Y:S01]  /*5800*/  LDS.U16 R7, [R74+0x40] ;  /* 0x000040004a077984 */ /* 0x000fe20000000400 */
[----:B------:R-:W-:-:S03]  /*5810*/  IMAD R79, R5, UR18, R79 ;  /* 0x00000012054f7c24 */ /* 0x000fc6000f8e024f */
[----:B------:R-:W-:Y:S01]  /*5820*/  LDS.U16 R75, [R75+0x80] ;  /* 0x000080004b4b7984 */ /* 0x000fe20000000400 */
[----:B-1----:R-:W-:-:S03]  /*5830*/  IMAD.WIDE.U32 R4, R25, R16, R78 ;  /* 0x0000001019047225 */ /* 0x002fc600078e004e */
[----:B------:R-:W-:Y:S01]  /*5840*/  LDS.U16 R9, [R76+0xc0] ;  /* 0x0000c0004c097984 */ /* 0x000fe20000000400 */
[----:B------:R-:W-:-:S03]  /*5850*/  IMAD R6, R25, R17, R5 ;  /* 0x0000001119067224 */ /* 0x000fc600078e0205 */
        /* <DEDUP_REMOVED lines=8> */
[----:B------:R-:W-:-:S04]  /*58e0*/  LEA R4, P0, R5, UR6, 0x1 ;  /* 0x0000000605047c11 */ /* 0x000fc8000f8008ff */
        /* <DEDUP_REMOVED lines=15> */
[----:B------:R-:W-:-:S03]  /*59e0*/  ISETP.GE.AND P0, PT, R30, UR5, PT ;  /* 0x000000051e007c0c */ /* 0x000fc6000bf06270 */
        /* <DEDUP_REMOVED lines=11> */
.L_x_2007:
        /* <DEDUP_REMOVED lines=14> */
.L_x_5049:


//--------------------- .text._Z25selective_scan_fwd_kernelI32Selective_Scan_fwd_kernel_traitsILi32ELi8ELi1ELb0ELb1ELb0ELb0EN3c108BFloat16ENS1_7complexIfEEEEv13SSMParamsBase --------------------------
	.section	.text._Z25selective_scan_fwd_kernelI32Selective_Scan_fwd_kernel_traitsILi32ELi8ELi1ELb0ELb1ELb0ELb0EN3c108BFloat16ENS1_7complexIfEEEEv13SSMParamsBase,"ax",@progbits
	.align	128
        .global         _Z25selective_scan_fwd_kernelI32Selective_Scan_fwd_kernel_traitsILi32ELi8ELi1ELb0ELb1ELb0ELb0EN3c108BFloat16ENS1_7complexIfEEEEv13SSMParamsBase
        .type           _Z25selective_scan_fwd_kernelI32Selective_Scan_fwd_kernel_traitsILi32ELi8ELi1ELb0ELb1ELb0ELb0EN3c108BFloat16ENS1_7complexIfEEEEv13SSMParamsBase,@function
        .size           _Z25selective_scan_fwd_kernelI32Selective_Scan_fwd_kernel_traitsILi32ELi8ELi1ELb0ELb1ELb0ELb0EN3c108BFloat16ENS1_7complexIfEEEEv13SSMParamsBase,(.L_x_5050 - _Z25selective_scan_fwd_kernelI32Selective_Scan_fwd_kernel_traitsILi32ELi8ELi1ELb0ELb1ELb0ELb0EN3c108BFloat16ENS1_7complexIfEEEEv13SSMParamsBase)
        .other          _Z25selective_scan_fwd_kernelI32Selective_Scan_fwd_kernel_traitsILi32ELi8ELi1ELb0ELb1ELb0ELb0EN3c108BFloat16ENS1_7complexIfEEEEv13SSMParamsBase,@"STO_CUDA_ENTRY STV_DEFAULT"
_Z25selective_scan_fwd_kernelI32Selective_Scan_fwd_kernel_traitsILi32ELi8ELi1ELb0ELb1ELb0ELb0EN3c108BFloat16ENS1_7complexIfEEEEv13SSMParamsBase:
.text._Z25selective_scan_fwd_kernelI32Selective_Scan_fwd_kernel_traitsILi32ELi8ELi1ELb0ELb1ELb0ELb0EN3c108BFloat16ENS1_7complexIfEEEEv13SSMParamsBase:
        /* <DEDUP_REMOVED lines=30> */
[----:B------:R4:W5:Y:S01]  /*01e0*/  @P1 LDG.E R24, desc[UR20][R4.64] ;  /* 0x0000001404181981 */ /* 0x000962000c1e1900 */
[----:B0-----:R-:W-:-:S02]  /*01f0*/  HFMA2 R6, -RZ, RZ, 0, 0 ;  /* 0x00000000ff067431 */ /* 0x001fc400000001ff */
[----:B---3--:R-:W-:-:S04]  /*0200*/  IMAD.MOV R9, RZ, RZ, -R7 ;  /* 0x000000ffff097224 */ /* 0x008fc800078e0a07 */
[----:B------:R-:W-:Y:S01]  /*0210*/  IMAD R3, R9, R10, RZ ;  /* 0x0000000a09037224 */ /* 0x000fe200078e02ff */
[----:B----4-:R-:W-:Y:S01]  /*0220*/  IABS R5, R25 ;  /* 0x0000001900057213 */ /* 0x010fe20000000000 */
[----:B------:R-:W0:Y:S02]  /*0230*/  LDC R9, c[0x0][0x394] ;  /* 0x0000e500ff097b82 */ /* 0x000e240000000800 */
[----:B------:R-:W-:-:S06]  /*0240*/  IMAD.HI.U32 R7, R7, R3, R6 ;  /* 0x0000000307077227 */ /* 0x000fcc00078e0006 */
[----:B------:R-:W-:-:S05]  /*0250*/  IMAD.HI.U32 R4, R7, R5, RZ ;  /* 0x0000000507047227 */ /* 0x000fca00078e00ff */
[----:B------:R-:W-:-:S05]  /*0260*/  IADD3 R2, PT, PT, -R4, RZ, RZ ;  /* 0x000000ff04027210 */ /* 0x000fca0007ffe1ff */
[----:B------:R-:W-:-:S05]  /*0270*/  IMAD R5, R10, R2, R5 ;  /* 0x000000020a057224 */ /* 0x000fca00078e0205 */
[----:B------:R-:W-:Y:S01]  /*0280*/  ISETP.GT.U32.AND P1, PT, R10, R5, PT ;  /* 0x000000050a00720c */ /* 0x000fe20003f24070 */
[----:B------:R-:W-:Y:S01]  /*0290*/  UIMAD.WIDE.U32 UR4, UR18, UR8, URZ ;  /* 0x00000008120472a5 */ /* 0x000fe2000f8e00ff */
[----:B0-----:R-:W-:-:S11]  /*02a0*/  ISETP.GE.AND P3, PT, R9, 0x1, PT ;  /* 0x000000010900780c */ /* 0x001fd60003f66270 */
[----:B------:R-:W-:-:S04]  /*02b0*/  @!P1 IADD3 R5, PT, PT, R5, -R10, RZ ;  /* 0x8000000a05059210 */ /* 0x000fc80007ffe0ff */
[----:B------:R-:W-:Y:S02]  /*02c0*/  ISETP.GE.U32.AND P0, PT, R5, R10, PT ;  /* 0x0000000a0500720c */ /* 0x000fe40003f06070 */
[----:B------:R-:W0:Y:S01]  /*02d0*/  LDC.64 R10, c[0x0][0x460] ;  /* 0x00011800ff0a7b82 */ /* 0x000e220000000a00 */
[----:B------:R-:W-:Y:S01]  /*02e0*/  UIMAD UR6, UR18, UR9, UR5 ;  /* 0x00000009120672a4 */ /* 0x000fe2000f8e0205 */
[----:B------:R-:W-:Y:S01]  /*02f0*/  MOV R2, UR4 ;  /* 0x0000000400027c02 */ /* 0x000fe20008000f00 */
[----:B------:R-:W-:Y:S01]  /*0300*/  IMAD.U32 R3, RZ, RZ, UR5 ;  /* 0x00000005ff037e24 */ /* 0x000fe2000f8e00ff */
[----:B------:R-:W-:Y:S01]  /*0310*/  UIMAD.WIDE.U32 UR4, UR18, UR12, URZ ;  /* 0x0000000c120472a5 */ /* 0x000fe2000f8e00ff */
[----:B------:R-:W-:Y:S02]  /*0320*/  @!P1 IADD3 R4, PT, PT, R4, 0x1, RZ ;  /* 0x0000000104049810 */ /* 0x000fe40007ffe0ff */
[----:B------:R-:W-:Y:S01]  /*0330*/  MOV R3, UR6 ;  /* 0x0000000600037c02 */ /* 0x000fe20008000f00 */
[----:B------:R-:W-:Y:S01]  /*0340*/  UIMAD UR9, UR18, UR13, UR5 ;  /* 0x0000000d120972a4 */ /* 0x000fe2000f8e0205 */
[----:B------:R-:W-:Y:S01]  /*0350*/  LOP3.LUT R6, R25, R12, RZ, 0x3c, !PT ;  /* 0x0000000c19067212 */ /* 0x000fe200078e3cff */
[----:B------:R-:W-:Y:S01]  /*0360*/  UIMAD.WIDE.U32 UR6, UR18, UR16, URZ ;  /* 0x00000010120672a5 */ /* 0x000fe2000f8e00ff */
[----:B------:R-:W-:Y:S01]  /*0370*/  @P0 VIADD R4, R4, 0x1 ;  /* 0x0000000104040836 */ /* 0x000fe20000000000 */
[----:B------:R-:W-:-:S02]  /*0380*/  MOV R7, UR5 ;  /* 0x0000000500077c02 */ /* 0x000fc40008000f00 */
[----:B------:R-:W-:Y:S01]  /*0390*/  ISETP.GE.AND P2, PT, R6, RZ, PT ;  /* 0x000000ff0600720c */ /* 0x000fe20003f46270 */
[----:B------:R-:W-:Y:S01]  /*03a0*/  UIMAD UR8, UR18, UR17, UR7 ;  /* 0x00000011120872a4 */ /* 0x000fe2000f8e0207 */
[----:B------:R-:W-:Y:S02]  /*03b0*/  MOV R6, UR4 ;  /* 0x0000000400067c02 */ /* 0x000fe40008000f00 */
[----:B------:R-:W-:Y:S01]  /*03c0*/  MOV R5, UR9 ;  /* 0x0000000900057c02 */ /* 0x000fe20008000f00 */
[----:B------:R-:W-:Y:S01]  /*03d0*/  IMAD.MOV.U32 R8, RZ, RZ, R4 ;  /* 0x000000ffff087224 */ /* 0x000fe200078e0004 */
[----:B------:R-:W-:Y:S01]  /*03e0*/  ISETP.NE.AND P0, PT, R12, RZ, PT ;  /* 0x000000ff0c00720c */ /* 0x000fe20003f05270 */
[----:B-12---:R-:W-:-:S12]  /*03f0*/  @!P3 EXIT ;  /* 0x000000000000b94d */ /* 0x006fd80003800000 */
[----:B------:R-:W1:Y:S01]  /*0400*/  S2R R26, SR_TID.X ;  /* 0x00000000001a7919 */ /* 0x000e620000002100 */
[----:B------:R-:W-:Y:S01]  /*0410*/  MOV R4, R6 ;  /* 0x0000000600047202 */ /* 0x000fe20000000f00 */
[----:B------:R-:W2:Y:S01]  /*0420*/  LDCU UR9, c[0x0][0x38c] ;  /* 0x00007180ff0977ac */ /* 0x000ea20008000800 */
[----:B------:R-:W-:Y:S01]  /*0430*/  @!P2 IADD3 R8, PT, PT, -R8, RZ, RZ ;  /* 0x000000ff0808a210 */ /* 0x000fe20007ffe1ff */
[C---:B------:R-:W-:Y:S01]  /*0440*/  IMAD.WIDE.U32 R2, R25.reuse, UR10, R2 ;  /* 0x0000000a19027c25 */ /* 0x040fe2000f8e0002 */
[----:B------:R-:W-:Y:S01]  /*0450*/  @!P0 LOP3.LUT R8, RZ, R12, RZ, 0x33, !PT ;  /* 0x0000000cff088212 */ /* 0x000fe200078e33ff */
[----:B------:R-:W3:Y:S02]  /*0460*/  LDCU.64 UR4, c[0x0][0x3a0] ;  /* 0x00007400ff0477ac */ /* 0x000ee40008000a00 */
[C---:B------:R-:W-:Y:S01]  /*0470*/  IMAD.WIDE.U32 R4, R25.reuse, UR14, R4 ;  /* 0x0000000e19047c25 */ /* 0x040fe2000f8e0004 */
[----:B------:R-:W-:Y:S01]  /*0480*/  SHF.R.S32.HI R7, RZ, 0x1f, R8 ;  /* 0x0000001fff077819 */ /* 0x000fe20000011408 */
[----:B------:R-:W4:Y:S01]  /*0490*/  LDCU.64 UR12, c[0x0][0x3d8] ;  /* 0x00007b00ff0c77ac */ /* 0x000f220008000a00 */
[----:B0-----:R-:W-:Y:S01]  /*04a0*/  LEA R32, P0, R2, R10, 0x1 ;  /* 0x0000000a02207211 */ /* 0x001fe200078008ff */
[C---:B------:R-:W-:Y:S01]  /*04b0*/  IMAD R43, R25.reuse, UR15, R5 ;  /* 0x0000000f192b7c24 */ /* 0x040fe2000f8e0205 */
[C---:B------:R-:W-:Y:S01]  /*04c0*/  LEA R33, P1, R4.reuse, R14, 0x1 ;  /* 0x0000000e04217211 */ /* 0x040fe200078208ff */
[----:B------:R-:W-:Y:S01]  /*04d0*/  IMAD R42, R25, UR11, R3 ;  /* 0x0000000b192a7c24 */ /* 0x000fe2000f8e0203 */
[----:B------:R-:W-:Y:S01]  /*04e0*/  UMOV UR7, UR8 ;  /* 0x0000000800077c82 */ /* 0x000fe20008000000 */
[-C--:B------:R-:W-:Y:S01]  /*04f0*/  IMAD R3, R7, R16.reuse, RZ ;  /* 0x0000001007037224 */ /* 0x080fe200078e02ff */
[----:B------:R-:W-:Y:S01]  /*0500*/  LEA.HI.X R43, R4, R15, R43, 0x1, P1 ;  /* 0x0000000f042b7211 */ /* 0x000fe200008f0c2b */
[----:B------:R-:W-:Y:S01]  /*0510*/  IMAD R4, R20, UR18, R25 ;  /* 0x0000001214047c24 */ /* 0x000fe2000f8e0219 */
[----:B------:R-:W-:Y:S01]  /*0520*/  LEA.HI.X R42, R2, R11, R42, 0x1, P0 ;  /* 0x0000000b022a7211 */ /* 0x000fe200000f0c2a */
[----:B------:R-:W-:-:S04]  /*0530*/  IMAD.WIDE.U32 R6, R8, R16, UR6 ;  /* 0x0000000608067e25 */ /* 0x000fc8000f8e0010 */
[----:B------:R-:W-:Y:S01]  /*0540*/  IMAD R4, R4, R9, RZ ;  /* 0x0000000904047224 */ /* 0x000fe200078e02ff */
[----:B------:R-:W-:Y:S01]  /*0550*/  LEA R68, P0, R6, R18, 0x1 ;  /* 0x0000001206447211 */ /* 0x000fe200078008ff */
[----:B------:R-:W-:Y:S02]  /*0560*/  IMAD R3, R8, R17, R3 ;  /* 0x0000001108037224 */ /* 0x000fe400078e0203 */
[----:B--2---:R-:W-:Y:S02]  /*0570*/  IMAD R28, R4, UR9, RZ ;  /* 0x00000009041c7c24 */ /* 0x004fe4000f8e02ff */
[----:B---3--:R-:W-:Y:S01]  /*0580*/  IMAD.WIDE.U32 R12, R25, UR4, RZ ;  /* 0x00000004190c7c25 */ /* 0x008fe2000f8e00ff */
[----:B------:R-:W-:Y:S01]  /*0590*/  IADD3 R69, PT, PT, R7, R3, RZ ;  /* 0x0000000307457210 */ /* 0x000fe20007ffe0ff */
[----:B------:R-:W0:Y:S01]  /*05a0*/  LDCU.U8 UR4, c[0x0][0x39e] ;  /* 0x000073c0ff0477ac */ /* 0x000e220008000000 */
[C---:B-1----:R-:W-:Y:S01]  /*05b0*/  SHF.L.U32 R31, R26.reuse, 0x3, RZ ;  /* 0x000000031a1f7819 */ /* 0x042fe200000006ff */
[----:B----4-:R-:W-:Y:S01]  /*05c0*/  IMAD.WIDE.U32 R2, R25, UR12, RZ ;  /* 0x0000000c19027c25 */ /* 0x010fe2000f8e00ff */
[----:B------:R-:W-:-:S02]  /*05d0*/  SHF.L.U32 R4, R26, 0x4, RZ ;  /* 0x000000041a047819 */ /* 0x000fc400000006ff */
[----:B------:R-:W-:Y:S01]  /*05e0*/  LOP3.LUT R50, R31, 0x1f00, RZ, 0xc0, !PT ;  /* 0x00001f001f327812 */ /* 0x000fe200078ec0ff */
[C---:B------:R-:W-:Y:S01]  /*05f0*/  IMAD R27, R25.reuse, UR5, R13 ;  /* 0x00000005191b7c24 */ /* 0x040fe2000f8e020d */
[----:B------:R-:W-:Y:S01]  /*0600*/  LOP3.LUT R5, R4, 0x3e00, RZ, 0xc0, !PT ;  /* 0x00003e0004057812 */ /* 0x000fe200078ec0ff */
[----:B------:R-:W-:Y:S01]  /*0610*/  IMAD R29, R25, UR13, R3 ;  /* 0x0000000d191d7c24 */ /* 0x000fe2000f8e0203 */
[----:B------:R-:W-:Y:S01]  /*0620*/  LOP3.LUT R41, R50, 0x1f, R26, 0xf8, !PT ;  /* 0x0000001f32297812 */ /* 0x000fe200078ef81a */
[----:B------:R-:W-:Y:S01]  /*0630*/  IMAD.MOV.U32 R30, RZ, RZ, RZ ;  /* 0x000000ffff1e7224 */ /* 0x000fe200078e00ff */
[----:B------:R-:W-:Y:S01]  /*0640*/  LEA.HI.X R69, R6, R19, R69, 0x1, P0 ;  /* 0x0000001306457211 */ /* 0x000fe200000f0c45 */
[----:B------:R-:W-:Y:S01]  /*0650*/  VIADD R35, R31, 0x2 ;  /* 0x000000021f237836 */ /* 0x000fe20000000000 */
[----:B------:R-:W-:Y:S01]  /*0660*/  LOP3.LUT R45, R41, 0x20, RZ, 0xfc, !PT ;  /* 0x00000020292d7812 */ /* 0x000fe200078efcff */
[C---:B------:R-:W-:Y:S01]  /*0670*/  VIADD R39, R31.reuse, 0x6 ;  /* 0x000000061f277836 */ /* 0x040fe20000000000 */
[----:B------:R-:W-:-:S02]  /*0680*/  IADD3 R34, PT, PT, R31, 0x1, RZ ;  /* 0x000000011f227810 */ /* 0x000fc40007ffe0ff */
[----:B------:R-:W-:Y:S02]  /*0690*/  IADD3 R50, PT, PT, R50, R45, RZ ;  /* 0x0000002d32327210 */ /* 0x000fe40007ffe0ff */
[C---:B------:R-:W-:Y:S02]  /*06a0*/  IADD3 R36, PT, PT, R31.reuse, 0x3, RZ ;  /* 0x000000031f247810 */ /* 0x040fe40007ffe0ff */
[C---:B------:R-:W-:Y:S01]  /*06b0*/  IADD3 R37, PT, PT, R31.reuse, 0x4, RZ ;  /* 0x000000041f257810 */ /* 0x040fe20007ffe0ff */
[C---:B------:R-:W-:Y:S01]  /*06c0*/  VIADD R54, R50.reuse, 0x20 ;  /* 0x0000002032367836 */ /* 0x040fe20000000000 */
[C---:B------:R-:W-:Y:S01]  /*06d0*/  IADD3 R38, PT, PT, R31.reuse, 0x5, RZ ;  /* 0x000000051f267810 */ /* 0x040fe20007ffe0ff */
[C---:B------:R-:W-:Y:S01]  /*06e0*/  VIADD R58, R50.reuse, 0xa0 ;  /* 0x000000a0323a7836 */ /* 0x040fe20000000000 */
        /* <DEDUP_REMOVED lines=9> */
[C---:B------:R-:W-:Y:S02]  /*0780*/  LOP3.LUT R52, R41.reuse, 0xe0, RZ, 0xfc, !PT ;  /* 0x000000e029347812 */ /* 0x040fe400078efcff */
[----:B------:R-:W-:-:S02]  /*0790*/  SHF.L.U32 R53, R41, 0x1, RZ ;  /* 0x0000000129357819 */ /* 0x000fc400000006ff */
        /* <DEDUP_REMOVED lines=9> */
[----:B0-----:R-:W-:-:S07]  /*0830*/  IADD3 R67, PT, PT, R50, 0x1c0, RZ ;  /* 0x000001c032437810 */ /* 0x001fce0007ffe0ff */
.L_x_2028:
[----:B0-----:R-:W0:Y:S01]  /*0840*/  LDC R5, c[0x0][0x388] ;  /* 0x0000e200ff057b82 */ /* 0x001e220000000800 */
[----:B------:R-:W-:Y:S02]  /*0850*/  SHF.L.U32 R70, R30, 0x8, RZ ;  /* 0x000000081e467819 */ /* 0x000fe400000006ff */
[C---:B------:R-:W-:Y:S02]  /*0860*/  IADD3 R6, P0, PT, R53.reuse, R32, RZ ;  /* 0x0000002035067210 */ /* 0x040fe40007f1e0ff */
[----:B------:R-:W-:Y:S02]  /*0870*/  IADD3 R16, P3, PT, R53, R33, RZ ;  /* 0x0000002135107210 */ /* 0x000fe40007f7e0ff */
[----:B------:R-:W-:Y:S01]  /*0880*/  PRMT R9, RZ, 0x7610, R9 ;  /* 0x00007610ff097816 */ /* 0x000fe20000000009 */
[----:B------:R-:W-:Y:S01]  /*0890*/  IMAD.X R7, RZ, RZ, R42, P0 ;  /* 0x000000ffff077224 */ /* 0x000fe200000e062a */
[----:B------:R-:W-:Y:S02]  /*08a0*/  PRMT R4, RZ, 0x7610, R4 ;  /* 0x00007610ff047816 */ /* 0x000fe40000000004 */
[----:B------:R-:W-:-:S02]  /*08b0*/  IADD3.X R17, PT, PT, RZ, R43, RZ, P3, !PT ;  /* 0x0000002bff117210 */ /* 0x000fc40001ffe4ff */
        /* <DEDUP_REMOVED lines=29> */
[----:B------:R-:W-:Y:S02]  /*0a90*/  PRMT R23, RZ, 0x7610, R23 ;  /* 0x00007610ff177816 */ /* 0x000fe40000000017 */
[----:B0-----:R-:W-:Y:S02]  /*0aa0*/  LEA R73, R10, R73, 0x18 ;  /* 0x000000490a497211 */ /* 0x001fe400078ec0ff */
[C---:B-1----:R-:W-:Y:S01]  /*0ab0*/  IADD3 R10, PT, PT, R71.reuse, 0x20, RZ ;  /* 0x00000020470a7810 */ /* 0x042fe20007ffe0ff */
[C---:B------:R-:W-:Y:S01]  /*0ac0*/  VIADD R22, R71.reuse, 0x60 ;  /* 0x0000006047167836 */ /* 0x040fe20000000000 */
[C---:B------:R-:W-:Y:S02]  /*0ad0*/  IADD3 R14, PT, PT, R71.reuse, 0x40, RZ ;  /* 0x00000040470e7810 */ /* 0x040fe40007ffe0ff */
[-C--:B------:R-:W-:Y:S02]  /*0ae0*/  LEA.HI.SX32 R74, R71, R71.reuse, 0x1b ;  /* 0x00000047474a7211 */ /* 0x080fe400078fdaff */
[----:B------:R-:W-:-:S02]  /*0af0*/  LEA.HI.SX32 R10, R10, R71, 0x1b ;  /* 0x000000470a0a7211 */ /* 0x000fc400078fdaff */
[-C--:B------:R-:W-:Y:S02]  /*0b00*/  LEA.HI.SX32 R22, R22, R71.reuse, 0x1b ;  /* 0x0000004716167211 */ /* 0x080fe400078fdaff */
[----:B------:R-:W-:Y:S02]  /*0b10*/  LEA.HI.SX32 R14, R14, R71, 0x1b ;  /* 0x000000470e0e7211 */ /* 0x000fe400078fdaff */
[-C--:B------:R-:W-:Y:S01]  /*0b20*/  LEA R74, R74, R73.reuse, 0x1 ;  /* 0x000000494a4a7211 */ /* 0x080fe200078e08ff */
[----:B------:R-:W-:Y:S01]  /*0b30*/  IMAD R77, R22, 0x2, R73 ;  /* 0x00000002164d7824 */ /* 0x000fe200078e0249 */
[-C--:B------:R-:W-:Y:S01]  /*0b40*/  LEA R75, R10, R73.reuse, 0x1 ;  /* 0x000000490a4b7211 */ /* 0x080fe200078e08ff */
[C---:B------:R-:W-:Y:S01]  /*0b50*/  VIADD R22, R71.reuse, 0xe0 ;  /* 0x000000e047167836 */ /* 0x040fe20000000000 */
[----:B------:R-:W-:Y:S02]  /*0b60*/  IADD3 R6, PT, PT, R71, 0x80, RZ ;  /* 0x0000008047067810 */ /* 0x000fe40007ffe0ff */
[----:B------:R-:W-:-:S02]  /*0b70*/  LEA R76, R14, R73, 0x1 ;  /* 0x000000490e4c7211 */ /* 0x000fc400078e08ff */
[C---:B------:R-:W-:Y:S02]  /*0b80*/  IADD3 R10, PT, PT, R71.reuse, 0xa0, RZ ;  /* 0x000000a0470a7810 */ /* 0x040fe40007ffe0ff */
[----:B------:R-:W-:Y:S02]  /*0b90*/  IADD3 R14, PT, PT, R71, 0xc0, RZ ;  /* 0x000000c0470e7810 */ /* 0x000fe40007ffe0ff */
[-C--:B------:R-:W-:Y:S02]  /*0ba0*/  LEA.HI.SX32 R6, R6, R71.reuse, 0x1b ;  /* 0x0000004706067211 */ /* 0x080fe400078fdaff */
[-C--:B------:R-:W-:Y:S02]  /*0bb0*/  LEA.HI.SX32 R10, R10, R71.reuse, 0x1b ;  /* 0x000000470a0a7211 */ /* 0x080fe400078fdaff */
[-C--:B------:R-:W-:Y:S02]  /*0bc0*/  LEA.HI.SX32 R14, R14, R71.reuse, 0x1b ;  /* 0x000000470e0e7211 */ /* 0x080fe400078fdaff */
[----:B------:R-:W-:-:S02]  /*0bd0*/  LEA.HI.SX32 R22, R22, R71, 0x1b ;  /* 0x0000004716167211 */ /* 0x000fc400078fdaff */
[-C--:B------:R-:W-:Y:S02]  /*0be0*/  LEA R78, R6, R73.reuse, 0x1 ;  /* 0x00000049064e7211 */ /* 0x080fe400078e08ff */
[-C--:B------:R-:W-:Y:S02]  /*0bf0*/  LEA R79, R10, R73.reuse, 0x1 ;  /* 0x000000490a4f7211 */ /* 0x080fe400078e08ff */
[-C--:B------:R-:W-:Y:S02]  /*0c00*/  LEA R80, R14, R73.reuse, 0x1 ;  /* 0x000000490e507211 */ /* 0x080fe400078e08ff */
[----:B------:R-:W-:Y:S02]  /*0c10*/  LEA R81, R22, R73, 0x1 ;  /* 0x0000004916517211 */ /* 0x000fe400078e08ff */
[----:B------:R-:W-:Y:S02]  /*0c20*/  PRMT R22, RZ, 0x7610, R22 ;  /* 0x00007610ff167816 */ /* 0x000fe40000000016 */
[----:B------:R-:W-:Y:S01]  /*0c30*/  PRMT R84, RZ, 0x7610, R84 ;  /* 0x00007610ff547816 */ /* 0x000fe20000000054 */
[----:B--2---:R-:W-:Y:S04]  /*0c40*/  STS.U16 [R74], R9 ;  /* 0x000000094a007388 */ /* 0x004fe80000000400 */
[----:B---3--:R0:W-:Y:S02]  /*0c50*/  STS.U16 [R75+0x40], R4 ;  /* 0x000040044b007388 */ /* 0x0081e40000000400 */
[----:B0-----:R-:W-:-:S02]  /*0c60*/  IMAD.SHL.U32 R4, R71, 0x8, RZ ;  /* 0x0000000847047824 */ /* 0x001fc400078e00ff */
[----:B----4-:R-:W-:Y:S03]  /*0c70*/  STS.U16 [R76+0x80], R11 ;  /* 0x0000800b4c007388 */ /* 0x010fe60000000400 */
[----:B------:R-:W-:Y:S01]  /*0c80*/  LEA.HI.SX32 R82, R4, R4, 0x1b ;  /* 0x0000000404527211 */ /* 0x000fe200078fdaff */
[----:B------:R-:W-:Y:S03]  /*0c90*/  STS.U16 [R77+0xc0], R8 ;  /* 0x0000c0084d007388 */ /* 0x000fe60000000400 */
[----:B------:R-:W-:Y:S01]  /*0ca0*/  LEA R82, R82, R73, 0x1 ;  /* 0x0000004952527211 */ /* 0x000fe200078e08ff */
        /* <DEDUP_REMOVED lines=16> */
[----:B-1----:R-:W-:Y:S02]  /*0db0*/  PRMT R20, RZ, 0x7610, R20 ;  /* 0x00007610ff147816 */ /* 0x002fe40000000014 */
        /* <DEDUP_REMOVED lines=31> */
[----:B------:R-:W-:Y:S01]  /*0fb0*/  FSETP.GTU.FTZ.AND P0, PT, R92, 20, PT ;  /* 0x41a000005c00780b */ /* 0x000fe20003f1c000 */
[----:B-1----:R-:W-:-:S03]  /*0fc0*/  IMAD.U32 R23, R16, 0x10000, RZ ;  /* 0x0001000010177824 */ /* 0x002fc600078e00ff */
[----:B------:R-:W-:Y:S01]  /*0fd0*/  ISETP.EQ.OR P0, PT, RZ, UR4, P0 ;  /* 0x00000004ff007c0c */ /* 0x000fe20008702670 */
[--C-:B------:R-:W-:Y:S01]  /*0fe0*/  FADD.FTZ R94, R23, R24.reuse ;  /* 0x00000018175e7221 */ /* 0x100fe20000010000 */
[----:B--2---:R-:W-:Y:S02]  /*0ff0*/  SHF.L.U32 R17, R17, 0x10, RZ ;  /* 0x0000001011117819 */ /* 0x004fe400000006ff */
[----:B---3--:R-:W-:Y:S02]  /*1000*/  SHF.L.U32 R83, R18, 0x10, RZ ;  /* 0x0000001012537819 */ /* 0x008fe400000006ff */
[----:B----4-:R-:W-:Y:S01]  /*1010*/  SHF.L.U32 R19, R19, 0x10, RZ ;  /* 0x0000001013137819 */ /* 0x010fe200000006ff */
[----:B------:R-:W-:Y:S02]  /*1020*/  IMAD.U32 R87, R20, 0x10000, RZ ;  /* 0x0001000014577824 */ /* 0x000fe400078e00ff */
[--C-:B------:R-:W-:Y:S01]  /*1030*/  FADD.FTZ R96, R17, R24.reuse ;  /* 0x0000001811607221 */ /* 0x100fe20000010000 */
[--C-:B------:R-:W-:Y:S01]  /*1040*/  FADD.FTZ R84, R83, R24.reuse ;  /* 0x0000001853547221 */ /* 0x100fe20000010000 */
[----:B------:R-:W-:Y:S01]  /*1050*/  SHF.L.U32 R21, R21, 0x10, RZ ;  /* 0x0000001015157819 */ /* 0x000fe200000006ff */
[--C-:B------:R-:W-:Y:S01]  /*1060*/  FADD.FTZ R86, R19, R24.reuse ;  /* 0x0000001813567221 */ /* 0x100fe20000010000 */
        /* <DEDUP_REMOVED lines=39> */
.L_x_2009:
[----:B------:R-:W-:Y:S05]  /*12e0*/  BSYNC.RECONVERGENT B0 ;  /* 0x0000000000007941 */ /* 0x000fea0003800200 */
.L_x_2008:
        /* <DEDUP_REMOVED lines=35> */
.L_x_2011:
[----:B------:R-:W-:Y:S05]  /*1520*/  BSYNC.RECONVERGENT B0 ;  /* 0x0000000000007941 */ /* 0x000fea0003800200 */
.L_x_2010:
        /* <DEDUP_REMOVED lines=39> */
.L_x_2013:
[----:B------:R-:W-:Y:S05]  /*17a0*/  BSYNC.RECONVERGENT B0 ;  /* 0x0000000000007941 */ /* 0x000fea0003800200 */
.L_x_2012:
        /* <DEDUP_REMOVED lines=32> */
.L_x_2015:
[----:B------:R-:W-:Y:S05]  /*19b0*/  BSYNC.RECONVERGENT B0 ;  /* 0x0000000000007941 */ /* 0x000fea0003800200 */
.L_x_2014:
        /* <DEDUP_REMOVED lines=32> */
.L_x_2017:
[----:B------:R-:W-:Y:S05]  /*1bc0*/  BSYNC.RECONVERGENT B0 ;  /* 0x0000000000007941 */ /* 0x000fea0003800200 */
.L_x_2016:
        /* <DEDUP_REMOVED lines=32> */
.L_x_2019:
[----:B------:R-:W-:Y:S05]  /*1dd0*/  BSYNC.RECONVERGENT B0 ;  /* 0x0000000000007941 */ /* 0x000fea0003800200 */
.L_x_2018:
        /* <DEDUP_REMOVED lines=32> */
.L_x_2021:
[----:B------:R-:W-:Y:S05]  /*1fe0*/  BSYNC.RECONVERGENT B0 ;  /* 0x0000000000007941 */ /* 0x000fea0003800200 */
.L_x_2020:
        /* <DEDUP_REMOVED lines=32> */
.L_x_2023:
[----:B------:R-:W-:Y:S05]  /*21f0*/  BSYNC.RECONVERGENT B0 ;  /* 0x0000000000007941 */ /* 0x000fea0003800200 */
.L_x_2022:
        /* <DEDUP_REMOVED lines=64> */
[-C--:B------:R-:W-:Y:S02]  /*2600*/  LEA.HI.SX32 R132, R23, R4.reuse, 0x1b ;  /* 0x0000000417847211 */ /* 0x080fe400078fdaff */
[----:B------:R-:W-:Y:S02]  /*2610*/  LEA.HI.SX32 R134, R111, R4, 0x1b ;  /* 0x000000046f867211 */ /* 0x000fe400078fdaff */
[-C--:B------:R-:W-:Y:S01]  /*2620*/  ISETP.GE.AND P2, PT, R56, R95.reuse, PT ;  /* 0x0000005f3800720c */ /* 0x080fe20003f46270 */
[----:B------:R-:W-:Y:S01]  /*2630*/  IMAD R115, R132, 0x2, R73 ;  /* 0x0000000284737824 */ /* 0x000fe200078e0249 */
[----:B------:R-:W-:-:S02]  /*2640*/  ISETP.GE.AND P1, PT, R57, R95, PT ;  /* 0x0000005f3900720c */ /* 0x000fc40003f26270 */
[----:B------:R-:W-:Y:S02]  /*2650*/  ISETP.GE.AND P0, PT, R58, R95, PT ;  /* 0x0000005f3a00720c */ /* 0x000fe40003f06270 */
[C---:B------:R-:W-:Y:S02]  /*2660*/  IADD3 R5, PT, PT, R4.reuse, 0x8, RZ ;  /* 0x0000000804057810 */ /* 0x040fe40007ffe0ff */
[C---:B------:R-:W-:Y:S02]  /*2670*/  IADD3 R7, PT, PT, R4.reuse, 0x9, RZ ;  /* 0x0000000904077810 */ /* 0x040fe40007ffe0ff */
[C---:B------:R-:W-:Y:S02]  /*2680*/  IADD3 R9, PT, PT, R4.reuse, 0xa, RZ ;  /* 0x0000000a04097810 */ /* 0x040fe40007ffe0ff */
[C---:B------:R-:W-:Y:S02]  /*2690*/  IADD3 R21, PT, PT, R4.reuse, 0xc, RZ ;  /* 0x0000000c04157810 */ /* 0x040fe40007ffe0ff */
[----:B------:R-:W-:-:S02]  /*26a0*/  IADD3 R23, PT, PT, R4, 0xd, RZ ;  /* 0x0000000d04177810 */ /* 0x000fc40007ffe0ff */
[C---:B------:R-:W-:Y:S02]  /*26b0*/  IADD3 R111, PT, PT, R4.reuse, 0xe, RZ ;  /* 0x0000000e046f7810 */ /* 0x040fe40007ffe0ff */
[----:B------:R-:W-:Y:S02]  /*26c0*/  IADD3 R113, PT, PT, R4, 0xf, RZ ;  /* 0x0000000f04717810 */ /* 0x000fe40007ffe0ff */
[C---:B------:R-:W-:Y:S02]  /*26d0*/  IADD3 R6, PT, PT, R71.reuse, 0x100, RZ ;  /* 0x0000010047067810 */ /* 0x040fe40007ffe0ff */
[C---:B------:R-:W-:Y:S02]  /*26e0*/  IADD3 R8, PT, PT, R71.reuse, 0x120, RZ ;  /* 0x0000012047087810 */ /* 0x040fe40007ffe0ff */
[C---:B------:R-:W-:Y:S02]  /*26f0*/  IADD3 R20, PT, PT, R71.reuse, 0x160, RZ ;  /* 0x0000016047147810 */ /* 0x040fe40007ffe0ff */
[----:B------:R-:W-:-:S02]  /*2700*/  IADD3 R22, PT, PT, R71, 0x180, RZ ;  /* 0x0000018047167810 */ /* 0x000fc40007ffe0ff */
[C---:B------:R-:W-:Y:S02]  /*2710*/  IADD3 R110, PT, PT, R71.reuse, 0x1a0, RZ ;  /* 0x000001a0476e7810 */ /* 0x040fe40007ffe0ff */
[----:B------:R-:W-:Y:S02]  /*2720*/  IADD3 R112, PT, PT, R71, 0x1c0, RZ ;  /* 0x000001c047707810 */ /* 0x000fe40007ffe0ff */
[----:B------:R-:W-:Y:S02]  /*2730*/  LEA.HI.SX32 R126, R114, R71, 0x1b ;  /* 0x00000047727e7211 */ /* 0x000fe400078fdaff */
[----:B------:R-:W-:Y:S02]  /*2740*/  P2R R167, PR, RZ, 0x4 ;  /* 0x00000004ffa77803 */ /* 0x000fe40000000000 */
[----:B------:R-:W-:Y:S01]  /*2750*/  P2R R171, PR, RZ, 0x2 ;  /* 0x00000002ffab7803 */ /* 0x000fe20000000000 */
[----:B------:R-:W-:Y:S01]  /*2760*/  IMAD R125, R126, 0x2, R73 ;  /* 0x000000027e7d7824 */ /* 0x000fe200078e0249 */
        /* <DEDUP_REMOVED lines=10> */
[----:B------:R-:W-:Y:S02]  /*2810*/  LEA.HI.SX32 R10, R10, R71, 0x1b ;  /* 0x000000470a0a7211 */ /* 0x000fe400078fdaff */
[-C--:B------:R-:W-:Y:S02]  /*2820*/  ISETP.GE.AND P0, PT, R59, R95.reuse, PT ;  /* 0x0000005f3b00720c */ /* 0x080fe40003f06270 */
[----:B------:R-:W-:-:S02]  /*2830*/  ISETP.GE.AND P1, PT, R60, R95, PT ;  /* 0x0000005f3c00720c */ /* 0x000fc40003f26270 */
[----:B------:R-:W-:Y:S02]  /*2840*/  ISETP.GE.AND P2, PT, R61, R95, PT ;  /* 0x0000005f3d00720c */ /* 0x000fe40003f46270 */
[-C--:B------:R-:W-:Y:S02]  /*2850*/  LEA.HI.SX32 R6, R6, R71.reuse, 0x1b ;  /* 0x0000004706067211 */ /* 0x080fe400078fdaff */
[-C--:B------:R-:W-:Y:S02]  /*2860*/  LEA.HI.SX32 R8, R8, R71.reuse, 0x1b ;  /* 0x0000004708087211 */ /* 0x080fe400078fdaff */
[-C--:B------:R-:W-:Y:S02]  /*2870*/  LEA.HI.SX32 R20, R20, R71.reuse, 0x1b ;  /* 0x0000004714147211 */ /* 0x080fe400078fdaff */
[-C--:B------:R-:W-:Y:S02]  /*2880*/  LEA.HI.SX32 R22, R22, R71.reuse, 0x1b ;  /* 0x0000004716167211 */ /* 0x080fe400078fdaff */
[-C--:B------:R-:W-:Y:S01]  /*2890*/  LEA.HI.SX32 R4, R110, R71.reuse, 0x1b ;  /* 0x000000476e047211 */ /* 0x080fe200078fdaff */
[----:B------:R-:W-:Y:S01]  /*28a0*/  IMAD R110, R116, 0x2, R73 ;  /* 0x00000002746e7824 */ /* 0x000fe200078e0249 */
[----:B------:R-:W-:-:S02]  /*28b0*/  LEA.HI.SX32 R124, R112, R71, 0x1b ;  /* 0x00000047707c7211 */ /* 0x000fc400078fdaff */
[-C--:B------:R-:W-:Y:S01]  /*28c0*/  LEA R111, R120, R73.reuse, 0x1 ;  /* 0x00000049786f7211 */ /* 0x080fe200078e08ff */
[--C-:B------:R-:W-:Y:S01]  /*28d0*/  IMAD R120, R10, 0x2, R73.reuse ;  /* 0x000000020a787824 */ /* 0x100fe200078e0249 */
[-C--:B------:R-:W-:Y:S02]  /*28e0*/  LEA R112, R122, R73.reuse, 0x1 ;  /* 0x000000497a707211 */ /* 0x080fe400078e08ff */
[-C--:B------:R-:W-:Y:S02]  /*28f0*/  LEA R113, R128, R73.reuse, 0x1 ;  /* 0x0000004980717211 */ /* 0x080fe400078e08ff */
[-C--:B------:R-:W-:Y:S01]  /*2900*/  LEA R114, R130, R73.reuse, 0x1 ;  /* 0x0000004982727211 */ /* 0x080fe200078e08ff */
[----:B------:R-:W-:Y:S01]  /*2910*/  IMAD R130, R144, 0x2, R73 ;  /* 0x0000000290827824 */ /* 0x000fe200078e0249 */
[----:B------:R-:W-:Y:S02]  /*2920*/  LEA R117, R118, R73, 0x1 ;  /* 0x0000004976757211 */ /* 0x000fe400078e08ff */
[----:B------:R-:W-:-:S02]  /*2930*/  P2R R173, PR, RZ, 0x1 ;  /* 0x00000001ffad7803 */ /* 0x000fc40000000000 */
[----:B------:R-:W-:Y:S02]  /*2940*/  P2R R174, PR, RZ, 0x2 ;  /* 0x00000002ffae7803 */ /* 0x000fe40000000000 */
[----:B------:R-:W-:Y:S02]  /*2950*/  P2R R175, PR, RZ, 0x4 ;  /* 0x00000004ffaf7803 */ /* 0x000fe40000000000 */
        /* <DEDUP_REMOVED lines=13> */
[----:B------:R-:W-:Y:S02]  /*2a30*/  LEA R133, R150, R73, 0x1 ;  /* 0x0000004996857211 */ /* 0x000fe400078e08ff */
[-C--:B------:R-:W-:Y:S02]  /*2a40*/  ISETP.GE.AND P0, PT, R62, R95.reuse, PT ;  /* 0x0000005f3e00720c */ /* 0x080fe40003f06270 */
[----:B------:R-:W-:-:S02]  /*2a50*/  ISETP.GE.AND P1, PT, R63, R95, PT ;  /* 0x0000005f3f00720c */ /* 0x000fc40003f26270 */
[-C--:B------:R-:W-:Y:S02]  /*2a60*/  ISETP.GE.AND P2, PT, R64, R95.reuse, PT ;  /* 0x0000005f4000720c */ /* 0x080fe40003f46270 */
[-C--:B------:R-:W-:Y:S02]  /*2a70*/  ISETP.GE.AND P3, PT, R65, R95.reuse, PT ;  /* 0x0000005f4100720c */ /* 0x080fe40003f66270 */
[-C--:B------:R-:W-:Y:S02]  /*2a80*/  ISETP.GE.AND P4, PT, R66, R95.reuse, PT ;  /* 0x0000005f4200720c */ /* 0x080fe40003f86270 */
[----:B01234-:R-:W-:-:S13]  /*2a90*/  ISETP.GE.AND P5, PT, R67, R95, PT ;  /* 0x0000005f4300720c */ /* 0x01ffda0003fa6270 */
.L_x_2027:
        /* <DEDUP_REMOVED lines=9> */
[----:B------:R-:W-:Y:S02]  /*2b30*/  ISETP.NE.AND P0, PT, R169, RZ, PT ;  /* 0x000000ffa900720c */ /* 0x000fe40003f05270 */
[----:B------:R-:W-:Y:S02]  /*2b40*/  LEA.HI.X R7, R4, R69, R5, 0x1, P6 ;  /* 0x0000004504077211 */ /* 0x000fe400030f0c05 */
[----:B------:R-:W-:Y:S02]  /*2b50*/  MOV R4, R12 ;  /* 0x0000000c00047202 */ /* 0x000fe40000000f00 */
[----:B------:R-:W-:Y:S02]  /*2b60*/  MOV R5, R27 ;  /* 0x0000001b00057202 */ /* 0x000fe40000000f00 */
[----:B------:R-:W-:Y:S02]  /*2b70*/  P2R R142, PR, RZ, 0x1 ;  /* 0x00000001ff8e7803 */ /* 0x000fe40000000000 */
[----:B------:R-:W-:Y:S01]  /*2b80*/  ISETP.NE.AND P0, PT, R170, RZ, PT ;  /* 0x000000ffaa00720c */ /* 0x000fe20003f05270 */
[----:B------:R-:W-:Y:S01]  /*2b90*/  IMAD.WIDE.U32 R8, R108, UR6, R4 ;  /* 0x000000066c087c25 */ /* 0x000fe2000f8e0004 */
[----:B------:R-:W-:-:S02]  /*2ba0*/  PRMT R11, RZ, 0x7610, R11 ;  /* 0x00007610ff0b7816 */ /* 0x000fc4000000000b */
[----:B------:R-:W-:Y:S01]  /*2bb0*/  ISETP.NE.AND P1, PT, R167, RZ, PT ;  /* 0x000000ffa700720c */ /* 0x000fe20003f25270 */
[----:B------:R-:W-:Y:S01]  /*2bc0*/  IMAD R5, R108, UR7, R9 ;  /* 0x000000076c057c24 */ /* 0x000fe2000f8e0209 */
[C---:B------:R-:W-:Y:S02]  /*2bd0*/  LEA R4, P6, R8.reuse, R14, 0x3 ;  /* 0x0000000e08047211 */ /* 0x040fe400078c18ff */
[----:B------:R-:W-:Y:S02]  /*2be0*/  MOV R9, R29 ;  /* 0x0000001d00097202 */ /* 0x000fe40000000f00 */
[----:B------:R-:W-:Y:S02]  /*2bf0*/  LEA.HI.X R5, R8, R15, R5, 0x3, P6 ;  /* 0x0000000f08057211 */ /* 0x000fe400030f1c05 */
[----:B------:R-:W-:Y:S02]  /*2c00*/  MOV R8, R2 ;  /* 0x0000000200087202 */ /* 0x000fe40000000f00 */
[----:B------:R-:W-:-:S02]  /*2c10*/  P2R R147, PR, RZ, 0x4 ;  /* 0x00000004ff937803 */ /* 0x000fc40000000000 */
[----:B------:R-:W-:Y:S01]  /*2c20*/  ISETP.NE.AND P2, PT, R171, RZ, PT ;  /* 0x000000ffab00720c */ /* 0x000fe20003f45270 */
[----:B------:R-:W-:Y:S01]  /*2c30*/  IMAD.WIDE.U32 R8, R108, UR10, R8 ;  /* 0x0000000a6c087c25 */ /* 0x000fe2000f8e0008 */
[----:B------:R-:W-:Y:S01]  /*2c40*/  P2R R148, PR, RZ, 0x8 ;  /* 0x00000008ff947803 */ /* 0x000fe20000000000 */
[----:B------:R-:W2:Y:S01]  /*2c50*/  LDG.E.64 R4, desc[UR20][R4.64] ;  /* 0x0000001404047981 */ /* 0x000ea2000c1e1b00 */
[----:B------:R-:W-:Y:S01]  /*2c60*/  ISETP.NE.AND P3, PT, R172, RZ, PT ;  /* 0x000000ffac00720c */ /* 0x000fe20003f65270 */
[----:B------:R-:W-:Y:S01]  /*2c70*/  IMAD R9, R108, UR11, R9 ;  /* 0x0000000b6c097c24 */ /* 0x000fe2000f8e0209 */
[C---:B------:R-:W-:Y:S02]  /*2c80*/  LEA R20, P6, R8.reuse, R16, 0x3 ;  /* 0x0000001008147211 */ /* 0x040fe400078c18ff */
[----:B------:R-:W-:Y:S02]  /*2c90*/  P2R R149, PR, RZ, 0x10 ;  /* 0x00000010ff957803 */ /* 0x000fe40000000000 */
[----:B------:R-:W-:-:S02]  /*2ca0*/  LEA.HI.X R21, R8, R17, R9, 0x3, P6 ;  /* 0x0000001108157211 */ /* 0x000fc400030f1c09 */
[----:B------:R-:W-:Y:S02]  /*2cb0*/  PRMT R9, RZ, 0x7610, R9 ;  /* 0x00007610ff097816 */ /* 0x000fe40000000009 */
[----:B------:R-:W-:Y:S02]  /*2cc0*/  ISETP.GE.AND P6, PT, R50, R95, PT ;  /* 0x0000005f3200720c */ /* 0x000fe40003fc6270 */
[----:B------:R-:W-:Y:S02]  /*2cd0*/  ISETP.NE.AND P4, PT, R173, RZ, PT ;  /* 0x000000ffad00720c */ /* 0x000fe40003f85270 */
[----:B------:R-:W3:Y:S01]  /*2ce0*/  @!P0 LDG.E.U16 R9, desc[UR20][R6.64] ;  /* 0x0000001406098981 */ /* 0x000ee2000c1e1500 */
[----:B------:R-:W-:Y:S02]  /*2cf0*/  ISETP.NE.AND P0, PT, R142, RZ, PT ;  /* 0x000000ff8e00720c */ /* 0x000fe40003f05270 */
[----:B------:R-:W-:Y:S02]  /*2d00*/  P2R R150, PR, RZ, 0x20 ;  /* 0x00000020ff967803 */ /* 0x000fe40000000000 */
[----:B------:R-:W-:-:S02]  /*2d10*/  ISETP.NE.AND P5, PT, R174, RZ, PT ;  /* 0x000000ffae00720c */ /* 0x000fc40003fa5270 */
[----:B------:R-:W-:Y:S02]  /*2d20*/  PRMT R8, RZ, 0x7610, R8 ;  /* 0x00007610ff087816 */ /* 0x000fe40000000008 */
[----:B------:R-:W-:Y:S02]  /*2d30*/  PRMT R10, RZ, 0x7610, R10 ;  /* 0x00007610ff0a7816 */ /* 0x000fe4000000000a */
[----:B------:R-:W-:Y:S02]  /*2d40*/  PRMT R23, RZ, 0x7610, R23 ;  /* 0x00007610ff177816 */ /* 0x000fe40000000017 */
[----:B------:R-:W-:Y:S01]  /*2d50*/  PRMT R22, RZ, 0x7610, R22 ;  /* 0x00007610ff167816 */ /* 0x000fe20000000016 */
[----:B------:R-:W4:Y:S01]  /*2d60*/  @!P0 LDG.E.U16 R11, desc[UR20][R6.64+0x80] ;  /* 0x00008014060b8981 */ /* 0x000f22000c1e1500 */
[----:B------:R-:W-:Y:S02]  /*2d70*/  ISETP.NE.AND P0, PT, R144, RZ, PT ;  /* 0x000000ff9000720c */ /* 0x000fe40003f05270 */
[----:B------:R-:W-:Y:S01]  /*2d80*/  PRMT R135, RZ, 0x7610, R135 ;  /* 0x00007610ff877816 */ /* 0x000fe20000000087 */
[----:B------:R-:W5:Y:S01]  /*2d90*/  @!P6 LDG.E.U16 R8, desc[UR20][R6.64+0x40] ;  /* 0x000040140608e981 */ /* 0x000f62000c1e1500 */
[----:B------:R-:W-:-:S02]  /*2da0*/  PRMT R134, RZ, 0x7610, R134 ;  /* 0x00007610ff867816 */ /* 0x000fc40000000086 */
[----:B------:R-:W-:Y:S01]  /*2db0*/  PRMT R137, RZ, 0x7610, R137 ;  /* 0x00007610ff897816 */ /* 0x000fe20000000089 */
[----:B------:R-:W2:Y:S01]  /*2dc0*/  @!P1 LDG.E.U16 R23, desc[UR20][R6.64+0x100] ;  /* 0x0001001406179981 */ /* 0x000ea2000c1e1500 */
[----:B------:R-:W-:Y:S02]  /*2dd0*/  ISETP.NE.AND P6, PT, R175, RZ, PT ;  /* 0x000000ffaf00720c */ /* 0x000fe40003fc5270 */
[----:B------:R-:W-:Y:S01]  /*2de0*/  ISETP.NE.AND P1, PT, R146, RZ, PT ;  /* 0x000000ff9200720c */ /* 0x000fe20003f25270 */
[----:B------:R-:W2:Y:S01]  /*2df0*/  @!P2 LDG.E.U16 R22, desc[UR20][R6.64+0x140] ;  /* 0x000140140616a981 */ /* 0x000ea2000c1e1500 */
[----:B------:R-:W-:Y:S02]  /*2e00*/  ISETP.NE.AND P2, PT, R147, RZ, PT ;  /* 0x000000ff9300720c */ /* 0x000fe40003f45270 */
[----:B------:R-:W-:Y:S01]  /*2e10*/  PRMT R136, RZ, 0x7610, R136 ;  /* 0x00007610ff887816 */ /* 0x000fe20000000088 */
[----:B------:R-:W2:Y:S01]  /*2e20*/  @!P0 LDG.E.U16 R10, desc[UR20][R6.64+0xc0] ;  /* 0x0000c014060a8981 */ /* 0x000ea2000c1e1500 */
[----:B------:R-:W-:-:S02]  /*2e30*/  ISETP.NE.AND P0, PT, R145, RZ, PT ;  /* 0x000000ff9100720c */ /* 0x000fc40003f05270 */
[----:B------:R-:W-:Y:S01]  /*2e40*/  PRMT R139, RZ, 0x7610, R139 ;  /* 0x00007610ff8b7816 */ /* 0x000fe2000000008b */
[----:B------:R-:W2:Y:S01]  /*2e50*/  @!P3 LDG.E.U16 R135, desc[UR20][R6.64+0x180] ;  /* 0x000180140687b981 */ /* 0x000ea2000c1e1500 */
[----:B------:R-:W-:Y:S02]  /*2e60*/  ISETP.NE.AND P3, PT, R148, RZ, PT ;  /* 0x000000ff9400720c */ /* 0x000fe40003f65270 */
[----:B------:R-:W-:Y:S01]  /*2e70*/  PRMT R138, RZ, 0x7610, R138 ;  /* 0x00007610ff8a7816 */ /* 0x000fe2000000008a */
[----:B------:R-:W2:Y:S01]  /*2e80*/  @!P4 LDG.E.U16 R134, desc[UR20][R6.64+0x1c0] ;  /* 0x0001c0140686c981 */ /* 0x000ea2000c1e1500 */
[----:B------:R-:W-:Y:S02]  /*2e90*/  ISETP.NE.AND P4, PT, R149, RZ, PT ;  /* 0x000000ff9500720c */ /* 0x000fe40003f85270 */
[----:B------:R-:W-:Y:S01]  /*2ea0*/  PRMT R141, RZ, 0x7610, R141 ;  /* 0x00007610ff8d7816 */ /* 0x000fe2000000008d */
[----:B------:R-:W2:Y:S01]  /*2eb0*/  @!P5 LDG.E.U16 R137, desc[UR20][R6.64+0x200] ;  /* 0x000200140689d981 */ /* 0x000ea2000c1e1500 */
[----:B------:R-:W-:-:S02]  /*2ec0*/  ISETP.NE.AND P5, PT, R150, RZ, PT ;  /* 0x000000ff9600720c */ /* 0x000fc40003fa5270 */
[----:B------:R-:W-:Y:S01]  /*2ed0*/  PRMT R140, RZ, 0x7610, R140 ;  /* 0x00007610ff8c7816 */ /* 0x000fe2000000008c */
[----:B------:R-:W2:Y:S01]  /*2ee0*/  @!P6 LDG.E.U16 R136, desc[UR20][R6.64+0x240] ;  /* 0x000240140688e981 */ /* 0x000ea2000c1e1500 */
[----:B------:R-:W-:Y:S02]  /*2ef0*/  PRMT R143, RZ, 0x7610, R143 ;  /* 0x00007610ff8f7816 */ /* 0x000fe4000000008f */
[----:B------:R-:W-:Y:S01]  /*2f00*/  PRMT R142, RZ, 0x7610, R142 ;  /* 0x00007610ff8e7816 */ /* 0x000fe2000000008e */
[----:B------:R-:W2:Y:S04]  /*2f10*/  @!P0 LDG.E.U16 R139, desc[UR20][R6.64+0x280] ;  /* 0x00028014068b8981 */ /* 0x000ea8000c1e1500 */
[----:B------:R-:W2:Y:S04]  /*2f20*/  @!P1 LDG.E.U16 R138, desc[UR20][R6.64+0x2c0] ;  /* 0x0002c014068a9981 */ /* 0x000ea8000c1e1500 */
[----:B------:R-:W2:Y:S04]  /*2f30*/  @!P2 LDG.E.U16 R141, desc[UR20][R6.64+0x300] ;  /* 0x00030014068da981 */ /* 0x000ea8000c1e1500 */
[----:B------:R-:W2:Y:S04]  /*2f40*/  @!P3 LDG.E.U16 R140, desc[UR20][R6.64+0x340] ;  /* 0x00034014068cb981 */ /* 0x000ea8000c1e1500 */
[----:B------:R-:W2:Y:S04]  /*2f50*/  @!P4 LDG.E.U16 R143, desc[UR20][R6.64+0x380] ;  /* 0x00038014068fc981 */ /* 0x000ea8000c1e1500 */
[----:B------:R-:W2:Y:S01]  /*2f60*/  @!P5 LDG.E.U16 R142, desc[UR20][R6.64+0x3c0] ;  /* 0x0003c014068ed981 */ /* 0x000ea2000c1e1500 */
[----:B------:R-:W-:-:S03]  /*2f70*/  ISETP.GE.U32.AND P6, PT, R31, R72, PT ;  /* 0x000000481f00720c */ /* 0x000fc60003fc6070 */
[----:B---3--:R-:W-:Y:S04]  /*2f80*/  STS.U16 [R74], R9 ;  /* 0x000000094a007388 */ /* 0x008fe80000000400 */
[----:B-----5:R-:W-:Y:S04]  /*2f90*/  STS.U16 [R75+0x40], R8 ;  /* 0x000040084b007388 */ /* 0x020fe80000000400 */
[----:B----4-:R-:W-:Y:S04]  /*2fa0*/  STS.U16 [R76+0x80], R11 ;  /* 0x0000800b4c007388 */ /* 0x010fe80000000400 */
[----:B--2---:R0:W-:Y:S04]  /*2fb0*/  STS.U16 [R77+0xc0], R10 ;  /* 0x0000c00a4d007388 */ /* 0x0041e80000000400 */
        /* <DEDUP_REMOVED lines=13> */
[----:B------:R-:W1:Y:S01]  /*3090*/  LDS.U16 R6, [R117] ;  /* 0x0000000075067984 */ /* 0x000e620000000400 */
[----:B------:R-:W-:-:S03]  /*30a0*/  FMUL.FTZ R7, R5, R92 ;  /* 0x0000005c05077220 */ /* 0x000fc60000410000 */
[----:B------:R-:W2:Y:S01]  /*30b0*/  LDS.U16 R8, [R110+0x2] ;  /* 0x000002006e087984 */ /* 0x000ea20000000400 */
[----:B0-----:R-:W-:Y:S01]  /*30c0*/  FMUL.RZ R10, R7, 0.15915493667125701904 ;  /* 0x3e22f983070a7820 */ /* 0x001fe2000040c000 */
[----:B------:R-:W-:Y:S02]  /*30d0*/  FMUL.FTZ R7, R4, 1.4426950216293334961 ;  /* 0x3fb8aa3b04077820 */ /* 0x000fe40000410000 */
[----:B------:R-:W3:Y:S02]  /*30e0*/  LDG.E.64 R20, desc[UR20][R20.64] ;  /* 0x0000001414147981 */ /* 0x000ee4000c1e1b00 */
[----:B------:R-:W-:Y:S01]  /*30f0*/  FMUL.FTZ R4, R7, R92 ;  /* 0x0000005c07047220 */ /* 0x000fe20000410000 */
[----:B------:R-:W-:Y:S08]  /*3100*/  MUFU.SIN R9, R10 ;  /* 0x0000000a00097308 */ /* 0x000ff00000000400 */
[----:B------:R-:W0:Y:S08]  /*3110*/  MUFU.COS R11, R10 ;  /* 0x0000000a000b7308 */ /* 0x000e300000000000 */
[----:B------:R-:W0:Y:S02]  /*3120*/  MUFU.EX2 R4, R4 ;  /* 0x0000000400047308 */ /* 0x000e240000000800 */
[C---:B0-----:R-:W-:Y:S01]  /*3130*/  FMUL.FTZ R11, R4.reuse, R11 ;  /* 0x0000000b040b7220 */ /* 0x041fe20000410000 */
[----:B------:R-:W-:-:S02]  /*3140*/  FMUL.FTZ R9, R4, R9 ;  /* 0x0000000904097220 */ /* 0x000fc40000410000 */
[----:B------:R-:W0:Y:S01]  /*3150*/  LDS.U16 R4, [R111+0x4] ;  /* 0x000004006f047984 */ /* 0x000e220000000400 */
[----:B-1----:R-:W-:-:S04]  /*3160*/  IMAD.U32 R6, R6, 0x10000, RZ ;  /* 0x0001000006067824 */ /* 0x002fc800078e00ff */
[----:B------:R-:W-:-:S05]  /*3170*/  FMUL.FTZ R6, R107, R6 ;  /* 0x000000066b067220 */ /* 0x000fca0000410000 */
[----:B------:R-:W-:Y:S02]  /*3180*/  FSEL R136, R6, RZ, !P6 ;  /* 0x000000ff06887208 */ /* 0x000fe40007000000 */
[----:B------:R-:W1:Y:S01]  /*3190*/  LDS.U16 R6, [R112+0x6] ;  /* 0x0000060070067984 */ /* 0x000e620000000400 */
[----:B--2---:R-:W-:-:S05]  /*31a0*/  SHF.L.U32 R8, R8, 0x10, RZ ;  /* 0x0000001008087819 */ /* 0x004fca00000006ff */
[----:B------:R-:W-:Y:S01]  /*31b0*/  FMUL.FTZ R8, R107, R8 ;  /* 0x000000086b087220 */ /* 0x000fe20000410000 */
[----:B------:R-:W-:Y:S02]  /*31c0*/  FSEL R134, R9, RZ, !P6 ;  /* 0x000000ff09867208 */ /* 0x000fe40007000000 */
[----:B------:R-:W-:Y:S02]  /*31d0*/  FSEL R135, R11, 1, !P6 ;  /* 0x3f8000000b877808 */ /* 0x000fe40007000000 */
[----:B------:R-:W-:Y:S02]  /*31e0*/  FSEL R137, R8, RZ, !P6 ;  /* 0x000000ff08897208 */ /* 0x000fe40007000000 */
[----:B------:R-:W-:Y:S02]  /*31f0*/  ISETP.GE.U32.AND P6, PT, R34, R72, PT ;  /* 0x000000482200720c */ /* 0x000fe40003fc6070 */
[----:B0-----:R-:W-:-:S05]  /*3200*/  SHF.L.U32 R4, R4, 0x10, RZ ;  /* 0x0000001004047819 */ /* 0x001fca00000006ff */
[----:B------:R-:W-:-:S05]  /*3210*/  FMUL.FTZ R4, R105, R4 ;  /* 0x0000000469047220 */ /* 0x000fca0000410000 */
[----:B------:R-:W-:Y:S02]  /*3220*/  FSEL R140, R4, RZ, !P6 ;  /* 0x000000ff048c7208 */ /* 0x000fe40007000000 */
[----:B------:R-:W0:Y:S01]  /*3230*/  LDS.U16 R4, [R113+0x8] ;  /* 0x0000080071047984 */ /* 0x000e220000000400 */
[----:B-1----:R-:W-:-:S05]  /*3240*/  SHF.L.U32 R6, R6, 0x10, RZ ;  /* 0x0000001006067819 */ /* 0x002fca00000006ff */
[----:B------:R-:W-:Y:S01]  /*3250*/  FMUL.FTZ R6, R105, R6 ;  /* 0x0000000669067220 */ /* 0x000fe20000410000 */
[----:B------:R-:W-:-:S04]  /*3260*/  FMUL.FTZ R8, R5, R94 ;  /* 0x0000005e05087220 */ /* 0x000fc80000410000 */
[----:B------:R-:W-:Y:S02]  /*3270*/  FSEL R141, R6, RZ, !P6 ;  /* 0x000000ff068d7208 */ /* 0x000fe40007000000 */
[----:B------:R-:W1:Y:S01]  /*3280*/  LDS.U16 R6, [R114+0xa] ;  /* 0x00000a0072067984 */ /* 0x000e620000000400 */
[----:B------:R-:W-:Y:S01]  /*3290*/  FMUL.RZ R10, R8, 0.15915493667125701904 ;  /* 0x3e22f983080a7820 */ /* 0x000fe2000040c000 */
[----:B------:R-:W-:-:S03]  /*32a0*/  FMUL.FTZ R8, R7, R94 ;  /* 0x0000005e07087220 */ /* 0x000fc60000410000 */
[----:B------:R-:W-:Y:S08]  /*32b0*/  MUFU.SIN R9, R10 ;  /* 0x0000000a00097308 */ /* 0x000ff00000000400 */
[----:B------:R-:W2:Y:S08]  /*32c0*/  MUFU.COS R11, R10 ;  /* 0x0000000a000b7308 */ /* 0x000eb00000000000 */
[----:B------:R-:W2:Y:S01]  /*32d0*/  MUFU.EX2 R8, R8 ;  /* 0x0000000800087308 */ /* 0x000ea20000000800 */
[----:B0-----:R-:W-:Y:S01]  /*32e0*/  SHF.L.U32 R4, R4, 0x10, RZ ;  /* 0x0000001004047819 */ /* 0x001fe200000006ff */
[C---:B--2---:R-:W-:Y:S01]  /*32f0*/  FMUL.FTZ R11, R8.reuse, R11 ;  /* 0x0000000b080b7220 */ /* 0x044fe20000410000 */
[----:B------:R-:W-:-:S03]  /*3300*/  FMUL.FTZ R9, R8, R9 ;  /* 0x0000000908097220 */ /* 0x000fc60000410000 */
[----:B------:R-:W-:Y:S01]  /*3310*/  FMUL.FTZ R4, R103, R4 ;  /* 0x0000000467047220 */ /* 0x000fe20000410000 */
[----:B------:R-:W-:Y:S02]  /*3320*/  FSEL R139, R11, 1, !P6 ;  /* 0x3f8000000b8b7808 */ /* 0x000fe40007000000 */
[----:B------:R-:W-:Y:S02]  /*3330*/  FSEL R138, R9, RZ, !P6 ;  /* 0x000000ff098a7208 */ /* 0x000fe40007000000 */
[----:B------:R-:W-:Y:S01]  /*3340*/  ISETP.GE.U32.AND P6, PT, R35, R72, PT ;  /* 0x000000482300720c */ /* 0x000fe20003fc6070 */
[----:B-1----:R-:W-:-:S03]  /*3350*/  IMAD.U32 R6, R6, 0x10000, RZ ;  /* 0x0001000006067824 */ /* 0x002fc600078e00ff */
[----:B------:R-:W-:Y:S02]  /*3360*/  FSEL R144, R4, RZ, !P6 ;  /* 0x000000ff04907208 */ /* 0x000fe40007000000 */
[----:B------:R-:W0:Y:S01]  /*3370*/  LDS.U16 R4, [R115+0xc] ;  /* 0x00000c0073047984 */ /* 0x000e220000000400 */
        /* <DEDUP_REMOVED lines=15> */
[----:B------:R-:W-:Y:S02]  /*3470*/  ISETP.GE.U32.AND P6, PT, R36, R72, PT ;  /* 0x000000482400720c */ /* 0x000fe40003fc6070 */
[----:B-1----:R-:W-:Y:S02]  /*3480*/  SHF.L.U32 R6, R6, 0x10, RZ ;  /* 0x0000001006067819 */ /* 0x002fe400000006ff */
        /* <DEDUP_REMOVED lines=30> */
[----:B0-----:R-:W-:-:S02]  /*3670*/  IMAD.U32 R4, R4, 0x10000, RZ ;  /* 0x0001000004047824 */ /* 0x001fc400078e00ff */
[C---:B--2---:R-:W-:Y:S01]  /*3680*/  FMUL.FTZ R11, R8.reuse, R11 ;  /* 0x0000000b080b7220 */ /* 0x044fe20000410000 */
[----:B------:R-:W-:Y:S01]  /*3690*/  FMUL.FTZ R9, R8, R9 ;  /* 0x0000000908097220 */ /* 0x000fe20000410000 */
[----:B------:R-:W-:-:S03]  /*36a0*/  FMUL.FTZ R4, R97, R4 ;  /* 0x0000000461047220 */ /* 0x000fc60000410000 */
[----:B------:R-:W-:Y:S02]  /*36b0*/  FSEL R151, R11, 1, !P6 ;  /* 0x3f8000000b977808 */ /* 0x000fe40007000000 */
[----:B------:R-:W-:Y:S02]  /*36c0*/  FSEL R150, R9, RZ, !P6 ;  /* 0x000000ff09967208 */ /* 0x000fe40007000000 */
[----:B------:R-:W-:-:S04]  /*36d0*/  ISETP.GE.U32.AND P6, PT, R38, R72, PT ;  /* 0x000000482600720c */ /* 0x000fc80003fc6070 */
        /* <DEDUP_REMOVED lines=31> */
[----:B------:R-:W-:Y:S01]  /*38d0*/  FMUL.FTZ R5, R5, R98 ;  /* 0x0000006205057220 */ /* 0x000fe20000410000 */
[----:B0-----:R-:W-:-:S03]  /*38e0*/  SHF.L.U32 R4, R4, 0x10, RZ ;  /* 0x0000001004047819 */ /* 0x001fc600000006ff */
[----:B------:R-:W-:Y:S01]  /*38f0*/  FMUL.RZ R5, R5, 0.15915493667125701904 ;  /* 0x3e22f98305057820 */ /* 0x000fe2000040c000 */
[----:B------:R-:W-:Y:S01]  /*3900*/  FMUL.FTZ R7, R7, R98 ;  /* 0x0000006207077220 */ /* 0x000fe20000410000 */
[C---:B--2---:R-:W-:Y:S01]  /*3910*/  FMUL.FTZ R11, R8.reuse, R11 ;  /* 0x0000000b080b7220 */ /* 0x044fe20000410000 */
[----:B------:R-:W-:Y:S01]  /*3920*/  FMUL.FTZ R9, R8, R9 ;  /* 0x0000000908097220 */ /* 0x000fe20000410000 */
[----:B------:R-:W-:Y:S01]  /*3930*/  FMUL.FTZ R4, R91, R4 ;  /* 0x000000045b047220 */ /* 0x000fe20000410000 */
[----:B------:R-:W-:Y:S02]  /*3940*/  MUFU.SIN R8, R5 ;  /* 0x0000000500087308 */ /* 0x000fe40000000400 */
[----:B------:R-:W-:Y:S02]  /*3950*/  FSEL R159, R11, 1, !P6 ;  /* 0x3f8000000b9f7808 */ /* 0x000fe40007000000 */
[----:B------:R-:W-:Y:S02]  /*3960*/  FSEL R158, R9, RZ, !P6 ;  /* 0x000000ff099e7208 */ /* 0x000fe40007000000 */
[----:B------:R-:W-:-:S02]  /*3970*/  ISETP.GE.U32.AND P6, PT, R40, R72, PT ;  /* 0x000000482800720c */ /* 0x000fc40003fc6070 */
[----:B------:R0:W2:Y:S02]  /*3980*/  MUFU.COS R10, R5 ;  /* 0x00000005000a7308 */ /* 0x0000a40000000000 */
[----:B------:R-:W-:Y:S01]  /*3990*/  FSEL R164, R4, RZ, !P6 ;  /* 0x000000ff04a47208 */ /* 0x000fe20007000000 */
[----:B------:R-:W-:Y:S01]  /*39a0*/  FMUL.FTZ R4, R136, R138 ;  /* 0x0000008a88047220 */ /* 0x000fe20000410000 */
[----:B-1----:R-:W-:-:S04]  /*39b0*/  IMAD.U32 R6, R6, 0x10000, RZ ;  /* 0x0001000006067824 */ /* 0x002fc800078e00ff */
[----:B------:R-:W2:Y:S01]  /*39c0*/  MUFU.EX2 R7, R7 ;  /* 0x0000000700077308 */ /* 0x000ea20000000800 */
[C---:B0-----:R-:W-:Y:S01]  /*39d0*/  FMUL.FTZ R5, R137.reuse, R138 ;  /* 0x0000008a89057220 */ /* 0x041fe20000410000 */
[-C--:B------:R-:W-:Y:S01]  /*39e0*/  FFMA.FTZ R4, R137, R139.reuse, R4 ;  /* 0x0000008b89047223 */ /* 0x080fe20000010004 */
[----:B------:R-:W-:Y:S02]  /*39f0*/  FMUL.FTZ R6, R91, R6 ;  /* 0x000000065b067220 */ /* 0x000fe40000410000 */
[----:B------:R-:W-:Y:S01]  /*3a00*/  FFMA.FTZ R5, R136, R139, -R5 ;  /* 0x0000008b88057223 */ /* 0x000fe20000010805 */
[----:B------:R-:W-:Y:S02]  /*3a10*/  FADD.FTZ R4, R141, R4 ;  /* 0x000000048d047221 */ /* 0x000fe40000010000 */
[----:B------:R-:W-:Y:S01]  /*3a20*/  FSEL R165, R6, RZ, !P6 ;  /* 0x000000ff06a57208 */ /* 0x000fe20007000000 */
[----:B------:R-:W-:Y:S01]  /*3a30*/  FADD.FTZ R5, R140, R5 ;  /* 0x000000058c057221 */ /* 0x000fe20000010000 */
[C---:B------:R-:W-:Y:S01]  /*3a40*/  FMUL.FTZ R6, R142.reuse, R4 ;  /* 0x000000048e067220 */ /* 0x040fe20000410000 */
[C---:B--2---:R-:W-:Y:S01]  /*3a50*/  FMUL.FTZ R10, R7.reuse, R10 ;  /* 0x0000000a070a7220 */ /* 0x044fe20000410000 */
[----:B------:R-:W-:Y:S01]  /*3a60*/  FMUL.FTZ R8, R7, R8 ;  /* 0x0000000807087220 */ /* 0x000fe20000410000 */
[-C--:B------:R-:W-:Y:S01]  /*3a70*/  FMUL.FTZ R7, R142, R5.reuse ;  /* 0x000000058e077220 */ /* 0x080fe20000410000 */
[----:B------:R-:W-:-:S03]  /*3a80*/  FFMA.FTZ R5, R143, R5, -R6 ;  /* 0x000000058f057223 */ /* 0x000fc60000010806 */
[----:B------:R-:W-:Y:S01]  /*3a90*/  FFMA.FTZ R4, R143, R4, R7 ;  /* 0x000000048f047223 */ /* 0x000fe20000010007 */
[----:B------:R-:W-:Y:S01]  /*3aa0*/  FADD.FTZ R5, R144, R5 ;  /* 0x0000000590057221 */ /* 0x000fe20000010000 */
[----:B------:R-:W-:Y:S02]  /*3ab0*/  FSEL R162, R8, RZ, !P6 ;  /* 0x000000ff08a27208 */ /* 0x000fe40007000000 */
[----:B------:R-:W-:Y:S01]  /*3ac0*/  FADD.FTZ R4, R145, R4 ;  /* 0x0000000491047221 */ /* 0x000fe20000010000 */
[----:B------:R-:W-:-:S03]  /*3ad0*/  FMUL.FTZ R8, R146, R5 ;  /* 0x0000000592087220 */ /* 0x000fc60000410000 */
[-C--:B------:R-:W-:Y:S01]  /*3ae0*/  FMUL.FTZ R6, R146, R4.reuse ;  /* 0x0000000492067220 */ /* 0x080fe20000410000 */
[----:B------:R-:W-:-:S03]  /*3af0*/  FFMA.FTZ R8, R147, R4, R8 ;  /* 0x0000000493087223 */ /* 0x000fc60000010008 */
[----:B------:R-:W-:Y:S01]  /*3b00*/  FFMA.FTZ R7, R147, R5, -R6 ;  /* 0x0000000593077223 */ /* 0x000fe20000010806 */
[----:B------:R-:W-:Y:S01]  /*3b10*/  FADD.FTZ R8, R149, R8 ;  /* 0x0000000895087221 */ /* 0x000fe20000010000 */
[----:B------:R-:W-:Y:S02]  /*3b20*/  FMUL.FTZ R5, R135, R138 ;  /* 0x0000008a87057220 */ /* 0x000fe40000410000 */
[----:B------:R-:W-:Y:S01]  /*3b30*/  FADD.FTZ R7, R148, R7 ;  /* 0x0000000794077221 */ /* 0x000fe20000010000 */
[----:B------:R-:W-:Y:S01]  /*3b40*/  FMUL.FTZ R6, R150, R8 ;  /* 0x0000000896067220 */ /* 0x000fe20000410000 */
[C---:B------:R-:W-:Y:S01]  /*3b50*/  FMUL.FTZ R4, R134.reuse, R138 ;  /* 0x0000008a86047220 */ /* 0x040fe20000410000 */
[----:B------:R-:W-:Y:S01]  /*3b60*/  FFMA.FTZ R5, R134, R139, R5 ;  /* 0x0000008b86057223 */ /* 0x000fe20000010005 */
[-C--:B------:R-:W-:Y:S01]  /*3b70*/  FMUL.FTZ R9, R150, R7.reuse ;  /* 0x0000000796097220 */ /* 0x080fe20000410000 */
[----:B------:R-:W-:Y:S01]  /*3b80*/  FFMA.FTZ R7, R151, R7, -R6 ;  /* 0x0000000797077223 */ /* 0x000fe20000010806 */
[----:B------:R-:W-:Y:S01]  /*3b90*/  FSEL R163, R10, 1, !P6 ;  /* 0x3f8000000aa37808 */ /* 0x000fe20007000000 */
[----:B------:R-:W-:Y:S01]  /*3ba0*/  FFMA.FTZ R4, R135, R139, -R4 ;  /* 0x0000008b87047223 */ /* 0x000fe20000010804 */
[----:B------:R-:W-:Y:S01]  /*3bb0*/  FMUL.FTZ R6, R142, R5 ;  /* 0x000000058e067220 */ /* 0x000fe20000410000 */
[----:B------:R-:W-:Y:S01]  /*3bc0*/  FFMA.FTZ R10, R151, R8, R9 ;  /* 0x00000008970a7223 */ /* 0x000fe20000010009 */
[----:B------:R-:W-:Y:S01]  /*3bd0*/  FADD.FTZ R7, R152, R7 ;  /* 0x0000000798077221 */ /* 0x000fe20000010000 */
[-C--:B------:R-:W-:Y:S01]  /*3be0*/  FMUL.FTZ R8, R142, R4.reuse ;  /* 0x000000048e087220 */ /* 0x080fe20000410000 */
[----:B------:R-:W-:Y:S01]  /*3bf0*/  FFMA.FTZ R6, R143, R4, -R6 ;  /* 0x000000048f067223 */ /* 0x000fe20000010806 */
[----:B------:R-:W-:Y:S01]  /*3c00*/  FADD.FTZ R10, R153, R10 ;  /* 0x0000000a990a7221 */ /* 0x000fe20000010000 */
[----:B------:R-:W-:Y:S01]  /*3c10*/  FMUL.FTZ R9, R157, R7 ;  /* 0x000000079d097220 */ /* 0x000fe20000410000 */
[----:B------:R-:W-:Y:S01]  /*3c20*/  FFMA.FTZ R8, R143, R5, R8 ;  /* 0x000000058f087223 */ /* 0x000fe20000010008 */
[----:B------:R-:W-:Y:S01]  /*3c30*/  FMUL.FTZ R4, R146, R6 ;  /* 0x0000000692047220 */ /* 0x000fe20000410000 */
[-C--:B------:R-:W-:Y:S01]  /*3c40*/  FMUL.FTZ R22, R157, R10.reuse ;  /* 0x0000000a9d167220 */ /* 0x080fe20000410000 */
[----:B------:R-:W-:Y:S01]  /*3c50*/  FFMA.FTZ R10, R156, R10, R9 ;  /* 0x0000000a9c0a7223 */ /* 0x000fe20000010009 */
[-C--:B------:R-:W-:Y:S01]  /*3c60*/  FMUL.FTZ R5, R146, R8.reuse ;  /* 0x0000000892057220 */ /* 0x080fe20000410000 */
[----:B------:R-:W-:Y:S01]  /*3c70*/  FFMA.FTZ R4, R147, R8, R4 ;  /* 0x0000000893047223 */ /* 0x000fe20000010004 */
[----:B------:R-:W-:Y:S01]  /*3c80*/  FFMA.FTZ R7, R156, R7, -R22 ;  /* 0x000000079c077223 */ /* 0x000fe20000010816 */
[----:B------:R-:W-:Y:S01]  /*3c90*/  FADD.FTZ R10, R155, R10 ;  /* 0x0000000a9b0a7221 */ /* 0x000fe20000010000 */
[----:B------:R-:W-:Y:S01]  /*3ca0*/  FFMA.FTZ R5, R147, R6, -R5 ;  /* 0x0000000693057223 */ /* 0x000fe20000010805 */
[----:B------:R-:W-:Y:S01]  /*3cb0*/  FMUL.FTZ R6, R150, R4 ;  /* 0x0000000496067220 */ /* 0x000fe20000410000 */
        /* <DEDUP_REMOVED lines=10> */
[-C--:B------:R-:W-:Y:S01]  /*3d60*/  FMUL.FTZ R5, R157, R7.reuse ;  /* 0x000000079d057220 */ /* 0x080fe20000410000 */
[----:B------:R-:W-:Y:S01]  /*3d70*/  FFMA.FTZ R9, R156, R7, R9 ;  /* 0x000000079c097223 */ /* 0x000fe20000010009 */
[----:B------:R-:W-:Y:S01]  /*3d80*/  FADD.FTZ R10, R161, R10 ;  /* 0x0000000aa10a7221 */ /* 0x000fe20000010000 */
        /* <DEDUP_REMOVED lines=8> */
[----:B------:R-:W-:Y:S01]  /*3e10*/  FADD.FTZ R176, R165, R22 ;  /* 0x00000016a5b07221 */ /* 0x000fe20000010000 */
[----:B------:R-:W-:Y:S01]  /*3e20*/  FFMA.FTZ R6, R159, R9, R6 ;  /* 0x000000099f067223 */ /* 0x000fe20000010006 */
[----:B------:R-:W-:Y:S01]  /*3e30*/  FMUL.FTZ R8, R162, R4 ;  /* 0x00000004a2087220 */ /* 0x000fe20000410000 */
[----:B------:R-:W-:-:S02]  /*3e40*/  FADD.FTZ R7, R164, R7 ;  /* 0x00000007a4077221 */ /* 0x000fc40000010000 */
[----:B------:R-:W0:Y:S01]  /*3e50*/  SHFL.UP PT, R10, R176, 0x1, RZ ;  /* 0x04200000b00a7989 */ /* 0x000e2200000e00ff */
[CC--:B------:R-:W-:Y:S01]  /*3e60*/  FFMA.FTZ R22, R163.reuse, R6.reuse, R8 ;  /* 0x00000006a3167223 */ /* 0x0c0fe20000010008 */
[----:B------:R-:W-:Y:S02]  /*3e70*/  FMUL.FTZ R6, R162, R6 ;  /* 0x00000006a2067220 */ /* 0x000fe40000410000 */
[----:B------:R-:W1:Y:S02]  /*3e80*/  SHFL.UP PT, R9, R7, 0x1, RZ ;  /* 0x0420000007097989 */ /* 0x000e6400000e00ff */
[----:B------:R-:W-:Y:S02]  /*3e90*/  FFMA.FTZ R5, R163, R4, -R6 ;  /* 0x00000004a3057223 */ /* 0x000fe40000010806 */
[----:B------:R-:W2:Y:S04]  /*3ea0*/  SHFL.UP PT, R8, R22, 0x1, RZ ;  /* 0x0420000016087989 */ /* 0x000ea800000e00ff */
[----:B------:R-:W4:Y:S01]  /*3eb0*/  SHFL.UP PT, R4, R5, 0x1, RZ ;  /* 0x0420000005047989 */ /* 0x000f2200000e00ff */
        /* <DEDUP_REMOVED lines=9> */
[-C--:B----4-:R-:W-:Y:S02]  /*3f50*/  @P6 FFMA.FTZ R22, R22, R4.reuse, R9 ;  /* 0x0000000416166223 */ /* 0x090fe40000010009 */
[----:B------:R-:W0:Y:S01]  /*3f60*/  SHFL.UP PT, R9, R176, 0x2, RZ ;  /* 0x04400000b0097989 */ /* 0x000e2200000e00ff */
[----:B------:R-:W-:-:S03]  /*3f70*/  @P6 FFMA.FTZ R5, R5, R4, -R6 ;  /* 0x0000000405056223 */ /* 0x000fc60000010806 */
[----:B------:R-:W1:Y:S04]  /*3f80*/  SHFL.UP PT, R8, R7, 0x2, RZ ;  /* 0x0440000007087989 */ /* 0x000e6800000e00ff */
[----:B------:R-:W2:Y:S04]  /*3f90*/  SHFL.UP PT, R6, R22, 0x2, RZ ;  /* 0x0440000016067989 */ /* 0x000ea800000e00ff */
[----:B------:R-:W4:Y:S01]  /*3fa0*/  SHFL.UP PT, R4, R5, 0x2, RZ ;  /* 0x0440000005047989 */ /* 0x000f2200000e00ff */
[----:B------:R-:W-:Y:S01]  /*3fb0*/  ISETP.GE.AND P6, PT, R71, 0x2, PT ;  /* 0x000000024700780c */ /* 0x000fe20003fc6270 */
[-C--:B0-----:R-:W-:Y:S01]  /*3fc0*/  FMUL.FTZ R10, R22, R9.reuse ;  /* 0x00000009160a7220 */ /* 0x081fe20000410000 */
[----:B------:R-:W-:-:S04]  /*3fd0*/  FMUL.FTZ R9, R5, R9 ;  /* 0x0000000905097220 */ /* 0x000fc80000410000 */
[-C--:B-1----:R-:W-:Y:S01]  /*3fe0*/  FFMA.FTZ R11, R22, R8.reuse, R9 ;  /* 0x00000008160b7223 */ /* 0x082fe20000010009 */
[C---:B------:R-:W-:Y:S01]  /*3ff0*/  FFMA.FTZ R10, R5.reuse, R8, -R10 ;  /* 0x00000008050a7223 */ /* 0x040fe2000001080a */
[----:B--2---:R-:W-:-:S05]  /*4000*/  FMUL.FTZ R9, R5, R6 ;  /* 0x0000000605097220 */ /* 0x004fca0000410000 */
        /* <DEDUP_REMOVED lines=27> */
[CC--:B-1----:R-:W-:Y:S01]  /*41c0*/  FFMA.FTZ R11, R22.reuse, R8.reuse, R9 ;  /* 0x00000008160b7223 */ /* 0x0c2fe20000010009 */
[C---:B------:R-:W-:Y:S01]  /*41d0*/  FFMA.FTZ R10, R5.reuse, R8, -R10 ;  /* 0x00000008050a7223 */ /* 0x040fe2000001080a */
[-C--:B--2---:R-:W-:Y:S01]  /*41e0*/  FMUL.FTZ R8, R22, R6.reuse ;  /* 0x0000000616087220 */ /* 0x084fe20000410000 */
[----:B------:R-:W-:-:S04]  /*41f0*/  FMUL.FTZ R9, R5, R6 ;  /* 0x0000000605097220 */ /* 0x000fc80000410000 */
[----:B------:R-:W-:Y:S01]  /*4200*/  @P6 FADD.FTZ R176, R176, R11 ;  /* 0x0000000bb0b06221 */ /* 0x000fe20000010000 */
[----:B------:R-:W-:Y:S01]  /*4210*/  @P6 FADD.FTZ R7, R7, R10 ;  /* 0x0000000a07076221 */ /* 0x000fe20000010000 */
[-C--:B----4-:R-:W-:Y:S01]  /*4220*/  @P6 FFMA.FTZ R5, R5, R4.reuse, -R8 ;  /* 0x0000000405056223 */ /* 0x090fe20000010808 */
[----:B------:R-:W-:Y:S02]  /*4230*/  @P6 FFMA.FTZ R22, R22, R4, R9 ;  /* 0x0000000416166223 */ /* 0x000fe40000010009 */
[----:B------:R-:W0:Y:S04]  /*4240*/  SHFL.UP PT, R8, R176, 0x10, RZ ;  /* 0x06000000b0087989 */ /* 0x000e2800000e00ff */
[----:B------:R-:W1:Y:S04]  /*4250*/  SHFL.UP PT, R4, R22, 0x10, RZ ;  /* 0x0600000016047989 */ /* 0x000e6800000e00ff */
[----:B------:R-:W2:Y:S04]  /*4260*/  SHFL.UP PT, R6, R7, 0x10, RZ ;  /* 0x0600000007067989 */ /* 0x000ea800000e00ff */
[----:B------:R-:W4:Y:S01]  /*4270*/  SHFL.UP PT, R9, R5, 0x10, RZ ;  /* 0x0600000005097989 */ /* 0x000f2200000e00ff */
[----:B------:R-:W5:Y:S01]  /*4280*/  S2R R178, SR_CgaCtaId ;  /* 0x0000000000b27919 */ /* 0x000f620000008800 */
[CC--:B0-----:R-:W-:Y:S01]  /*4290*/  FMUL.FTZ R10, R22.reuse, R8.reuse ;  /* 0x00000008160a7220 */ /* 0x0c1fe20000410000 */
[C---:B------:R-:W-:Y:S01]  /*42a0*/  FMUL.FTZ R11, R5.reuse, R8 ;  /* 0x00000008050b7220 */ /* 0x040fe20000410000 */
[CC--:B-1----:R-:W-:Y:S01]  /*42b0*/  FMUL.FTZ R8, R22.reuse, R4.reuse ;  /* 0x0000000416087220 */ /* 0x0c2fe20000410000 */
[C---:B------:R-:W-:Y:S01]  /*42c0*/  FMUL.FTZ R4, R5.reuse, R4 ;  /* 0x0000000405047220 */ /* 0x040fe20000410000 */
[-C--:B--2---:R-:W-:Y:S01]  /*42d0*/  FFMA.FTZ R10, R5, R6.reuse, -R10 ;  /* 0x00000006050a7223 */ /* 0x084fe2000001080a */
[C---:B------:R-:W-:Y:S01]  /*42e0*/  FFMA.FTZ R11, R22.reuse, R6, R11 ;  /* 0x00000006160b7223 */ /* 0x040fe2000001000b */
[----:B------:R-:W-:Y:S01]  /*42f0*/  ISETP.GE.AND P6, PT, R71, 0x10, PT ;  /* 0x000000104700780c */ /* 0x000fe20003fc6270 */
[-C--:B----4-:R-:W-:Y:S01]  /*4300*/  FFMA.FTZ R8, R5, R9.reuse, -R8 ;  /* 0x0000000905087223 */ /* 0x090fe20000010808 */
[----:B------:R-:W-:Y:S01]  /*4310*/  FFMA.FTZ R9, R22, R9, R4 ;  /* 0x0000000916097223 */ /* 0x000fe20000010004 */
[----:B------:R-:W-:Y:S01]  /*4320*/  FADD.FTZ R10, R7, R10 ;  /* 0x0000000a070a7221 */ /* 0x000fe20000010000 */
[----:B------:R-:W-:-:S02]  /*4330*/  FADD.FTZ R11, R176, R11 ;  /* 0x0000000bb00b7221 */ /* 0x000fc40000010000 */
[----:B------:R-:W-:Y:S02]  /*4340*/  FSEL R23, R5, R8, !P6 ;  /* 0x0000000805177208 */ /* 0x000fe40007000000 */
[----:B------:R-:W-:Y:S02]  /*4350*/  FSEL R22, R22, R9, !P6 ;  /* 0x0000000916167208 */ /* 0x000fe40007000000 */
[----:B------:R-:W-:Y:S02]  /*4360*/  FSEL R177, R7, R10, !P6 ;  /* 0x0000000a07b17208 */ /* 0x000fe40007000000 */
[----:B------:R-:W-:Y:S02]  /*4370*/  FSEL R176, R176, R11, !P6 ;  /* 0x0000000bb0b07208 */ /* 0x000fe40007000000 */
[----:B------:R-:W-:Y:S02]  /*4380*/  ISETP.NE.AND P6, PT, R166, RZ, PT ;  /* 0x000000ffa600720c */ /* 0x000fe40003fc5270 */
[----:B------:R-:W-:-:S02]  /*4390*/  CS2R R6, SRZ ;  /* 0x0000000000067805 */ /* 0x000fc4000001ff00 */
[----:B------:R-:W-:Y:S02]  /*43a0*/  MOV R4, 0x3f800000 ;  /* 0x3f80000000047802 */ /* 0x000fe40000000f00 */
[----:B------:R-:W-:Y:S02]  /*43b0*/  MOV R5, RZ ;  /* 0x000000ff00057202 */ /* 0x000fe40000000f00 */
[----:B------:R-:W-:-:S05]  /*43c0*/  LEA R182, R108, R73, 0x4 ;  /* 0x000000496cb67211 */ /* 0x000fca00078e20ff */
[----:B------:R-:W0:Y:S01]  /*43d0*/  @P6 LDS.128 R4, [R182+0x460] ;  /* 0x00046000b6046984 */ /* 0x000e220000000c00 */
[----:B------:R-:W-:Y:S02]  /*43e0*/  ISETP.NE.AND P6, PT, R71, 0x1f, PT ;  /* 0x0000001f4700780c */ /* 0x000fe40003fc5270 */
[----:B------:R-:W-:-:S04]  /*43f0*/  MOV R73, 0x400 ;  /* 0x0000040000497802 */ /* 0x000fc80000000f00 */
[----:B-----5:R-:W-:-:S07]  /*4400*/  LEA R73, R178, R73, 0x18 ;  /* 0x00000049b2497211 */ /* 0x020fce00078ec0ff */
[----:B------:R-:W-:Y:S01]  /*4410*/  @!P6 STS.128 [R73+0x420], R8 ;  /* 0x000420084900e388 */ /* 0x000fe20000000c00 */
[----:B------:R-:W-:Y:S01]  /*4420*/  BAR.SYNC.DEFER_BLOCKING 0x0 ;  /* 0x0000000000007b1d */ /* 0x000fe20000010000 */
[----:B------:R-:W-:-:S05]  /*4430*/  ISETP.NE.AND P6, PT, R71, RZ, PT ;  /* 0x000000ff4700720c */ /* 0x000fca0003fc5270 */
[----:B------:R-:W1:Y:S04]  /*4440*/  SHFL.UP PT, R181, R23, 0x1, RZ ;  /* 0x0420000017b57989 */ /* 0x000e6800000e00ff */
[----:B------:R-:W2:Y:S04]  /*4450*/  SHFL.UP PT, R180, R22, 0x1, RZ ;  /* 0x0420000016b47989 */ /* 0x000ea800000e00ff */
[----:B------:R-:W4:Y:S04]  /*4460*/  SHFL.UP PT, R179, R177, 0x1, RZ ;  /* 0x04200000b1b37989 */ /* 0x000f2800000e00ff */
[----:B------:R-:W5:Y:S04]  /*4470*/  SHFL.UP PT, R178, R176, 0x1, RZ ;  /* 0x04200000b0b27989 */ /* 0x000f6800000e00ff */
[----:B0-----:R-:W-:Y:S04]  /*4480*/  @!P6 STS.128 [R73+0x440], R4 ;  /* 0x000440044900e388 */ /* 0x001fe80000000c00 */
[----:B------:R-:W-:Y:S01]  /*4490*/  LDS.128 R8, [R73+0x420] ;  /* 0x0004200049087984 */ /* 0x000fe20000000c00 */
[----:B-1----:R-:W-:Y:S01]  /*44a0*/  @!P6 MOV R181, R4 ;  /* 0x0000000400b5e202 */ /* 0x002fe20000000f00 */
[----:B--2---:R-:W-:Y:S01]  /*44b0*/  @!P6 IMAD.MOV.U32 R180, RZ, RZ, R5 ;  /* 0x000000ffffb4e224 */ /* 0x004fe200078e0005 */
[----:B----4-:R-:W-:-:S02]  /*44c0*/  @!P6 MOV R179, R6 ;  /* 0x0000000600b3e202 */ /* 0x010fc40000000f00 */
[----:B-----5:R-:W-:Y:S01]  /*44d0*/  @!P6 MOV R178, R7 ;  /* 0x0000000700b2e202 */ /* 0x020fe20000000f00 */
[----:B------:R-:W-:Y:S01]  /*44e0*/  BAR.SYNC.DEFER_BLOCKING 0x0 ;  /* 0x0000000000007b1d */ /* 0x000fe20000010000 */
[----:B------:R-:W-:-:S13]  /*44f0*/  ISETP.NE.AND P6, PT, R26, RZ, PT ;  /* 0x000000ff1a00720c */ /* 0x000fda0003fc5270 */
        /* <DEDUP_REMOVED lines=32> */
[----:B------:R-:W-:Y:S01]  /*4700*/  FMUL.FTZ R150, R150, R147 ;  /* 0x0000009396967220 */ /* 0x000fe20000410000 */
[----:B------:R-:W-:Y:S01]  /*4710*/  ISETP.NE.AND P6, PT, R26, RZ, PT ;  /* 0x000000ff1a00720c */ /* 0x000fe20003fc5270 */
[----:B------:R-:W-:Y:S01]  /*4720*/  FMUL.FTZ R23, R9, R7 ;  /* 0x0000000709177220 */ /* 0x000fe20000410000 */
[C---:B------:R-:W-:Y:S01]  /*4730*/  FFMA.FTZ R137, R151.reuse, R147, -R22 ;  /* 0x0000009397897223 */ /* 0x040fe20000010816 */
[----:B------:R-:W-:Y:S01]  /*4740*/  FFMA.FTZ R150, R151, R149, R150 ;  /* 0x0000009597967223 */ /* 0x000fe20000010096 */
[-C--:B------:R-:W-:Y:S01]  /*4750*/  FMUL.FTZ R22, R9, R6.reuse ;  /* 0x0000000609167220 */ /* 0x080fe20000410000 */
[----:B------:R-:W-:Y:S01]  /*4760*/  FFMA.FTZ R135, R8, R6, -R23 ;  /* 0x0000000608877223 */ /* 0x000fe20000010817 */
[----:B------:R-:W-:Y:S01]  /*4770*/  FADD.FTZ R152, R152, R137 ;  /* 0x0000008998987221 */ /* 0x000fe20000010000 */
[----:B------:R-:W-:Y:S01]  /*4780*/  FADD.FTZ R150, R153, R150 ;  /* 0x0000009699967221 */ /* 0x000fe20000010000 */
[C---:B------:R-:W-:Y:S01]  /*4790*/  FMUL.FTZ R23, R9.reuse, R5 ;  /* 0x0000000509177220 */ /* 0x040fe20000410000 */
[----:B------:R-:W-:Y:S01]  /*47a0*/  FMUL.FTZ R6, R9, R4 ;  /* 0x0000000409067220 */ /* 0x000fe20000410000 */
[C---:B------:R-:W-:Y:S01]  /*47b0*/  FFMA.FTZ R22, R8.reuse, R7, R22 ;  /* 0x0000000708167223 */ /* 0x040fe20000010016 */
[C---:B------:R-:W-:Y:S01]  /*47c0*/  FMUL.FTZ R9, R157.reuse, R150 ;  /* 0x000000969d097220 */ /* 0x040fe20000410000 */
[----:B------:R-:W-:Y:S01]  /*47d0*/  FMUL.FTZ R157, R157, R152 ;  /* 0x000000989d9d7220 */ /* 0x000fe20000410000 */
[----:B------:R-:W-:Y:S01]  /*47e0*/  BSSY.RECONVERGENT B0, `(.L_x_2025) ;  /* 0x0000011000007945 */ /* 0x000fe20003800200 */
[----:B------:R-:W-:Y:S01]  /*47f0*/  FADD.FTZ R7, R11, R22 ;  /* 0x000000160b077221 */ /* 0x000fe20000010000 */
[C---:B------:R-:W-:Y:S01]  /*4800*/  FFMA.FTZ R4, R8.reuse, R4, -R23 ;  /* 0x0000000408047223 */ /* 0x040fe20000010817 */
[----:B------:R-:W-:Y:S01]  /*4810*/  FFMA.FTZ R5, R8, R5, R6 ;  /* 0x0000000508057223 */ /* 0x000fe20000010006 */
[----:B------:R-:W-:Y:S01]  /*4820*/  FFMA.FTZ R11, R156, R152, -R9 ;  /* 0x000000989c0b7223 */ /* 0x000fe20000010809 */
[----:B------:R-:W-:Y:S01]  /*4830*/  FADD.FTZ R6, R10, R135 ;  /* 0x000000870a067221 */ /* 0x000fe20000010000 */
[----:B------:R-:W-:Y:S01]  /*4840*/  FFMA.FTZ R156, R156, R150, R157 ;  /* 0x000000969c9c7223 */ /* 0x000fe2000001009d */
[----:B---3--:R-:W-:Y:S01]  /*4850*/  FMUL.FTZ R23, R21, R178 ;  /* 0x000000b215177220 */ /* 0x008fe20000410000 */
        /* <DEDUP_REMOVED lines=9> */
.L_x_2026:
[----:B------:R-:W-:Y:S05]  /*48f0*/  BSYNC.RECONVERGENT B0 ;  /* 0x0000000000007941 */ /* 0x000fea0003800200 */
.L_x_2025:
[----:B0-----:R-:W-:Y:S01]  /*4900*/  FFMA.FTZ R4, R20, R179, -R23 ;  /* 0x000000b314047223 */ /* 0x001fe20000010817 */
[----:B------:R-:W-:Y:S01]  /*4910*/  FADD.FTZ R155, R155, R156 ;  /* 0x0000009c9b9b7221 */ /* 0x000fe20000010000 */
[C---:B------:R-:W-:Y:S01]  /*4920*/  FMUL.FTZ R5, R21.reuse, R141 ;  /* 0x0000008d15057220 */ /* 0x040fe20000410000 */
[----:B------:R-:W-:Y:S01]  /*4930*/  FADD.FTZ R11, R154, R11 ;  /* 0x0000000b9a0b7221 */ /* 0x000fe20000010000 */
[----:B------:R-:W-:Y:S01]  /*4940*/  FFMA.FTZ R83, R4, 2, R83 ;  /* 0x4000000004537823 */ /* 0x000fe20000010053 */
[----:B------:R-:W-:Y:S01]  /*4950*/  FMUL.FTZ R4, R158, R155 ;  /* 0x0000009b9e047220 */ /* 0x000fe20000410000 */
[----:B------:R-:W-:Y:S01]  /*4960*/  FFMA.FTZ R7, R20, R139, -R5 ;  /* 0x0000008b14077223 */ /* 0x000fe20000010805 */
[----:B------:R-:W-:Y:S01]  /*4970*/  FMUL.FTZ R9, R21, R142 ;  /* 0x0000008e15097220 */ /* 0x000fe20000410000 */
[-C--:B------:R-:W-:Y:S01]  /*4980*/  FMUL.FTZ R158, R158, R11.reuse ;  /* 0x0000000b9e9e7220 */ /* 0x080fe20000410000 */
[C---:B------:R-:W-:Y:S01]  /*4990*/  FFMA.FTZ R5, R159.reuse, R11, -R4 ;  /* 0x0000000b9f057223 */ /* 0x040fe20000010804 */
[----:B------:R-:W-:Y:S01]  /*49a0*/  IADD3 R108, PT, PT, R108, 0x1, RZ ;  /* 0x000000016c6c7810 */ /* 0x000fe20007ffe0ff */
[----:B------:R-:W-:Y:S01]  /*49b0*/  FFMA.FTZ R4, R20, R143, -R9 ;  /* 0x0000008f14047223 */ /* 0x000fe20000010809 */
[----:B------:R-:W-:Y:S01]  /*49c0*/  FFMA.FTZ R158, R159, R155, R158 ;  /* 0x0000009b9f9e7223 */ /* 0x000fe2000001009e */
[----:B------:R-:W-:Y:S01]  /*49d0*/  FADD.FTZ R9, R160, R5 ;  /* 0x00000005a0097221 */ /* 0x000fe20000010000 */
[----:B------:R-:W-:Y:S01]  /*49e0*/  FMUL.FTZ R5, R21, R149 ;  /* 0x0000009515057220 */ /* 0x000fe20000410000 */
[----:B------:R-:W-:Y:S01]  /*49f0*/  FFMA.FTZ R85, R4, 2, R85 ;  /* 0x4000000004557823 */ /* 0x000fe20000010055 */
[----:B------:R-:W-:Y:S01]  /*4a00*/  FADD.FTZ R158, R161, R158 ;  /* 0x0000009ea19e7221 */ /* 0x000fe20000010000 */
[----:B------:R-:W-:Y:S01]  /*4a10*/  FMUL.FTZ R4, R162, R9 ;  /* 0x00000009a2047220 */ /* 0x000fe20000410000 */
[----:B------:R-:W-:Y:S01]  /*4a20*/  FFMA.FTZ R100, R7, 2, R100 ;  /* 0x4000000007647823 */ /* 0x000fe20000010064 */
[----:B------:R-:W-:Y:S01]  /*4a30*/  ISETP.GE.AND P6, PT, R108, UR5, PT ;  /* 0x000000056c007c0c */ /* 0x000fe2000bfc6270 */
[-C--:B------:R-:W-:Y:S01]  /*4a40*/  FMUL.FTZ R162, R162, R158.reuse ;  /* 0x0000009ea2a27220 */ /* 0x080fe20000410000 */
[----:B------:R-:W-:Y:S01]  /*4a50*/  FFMA.FTZ R4, R163, R158, R4 ;  /* 0x0000009ea3047223 */ /* 0x000fe20000010004 */
[C---:B------:R-:W-:Y:S01]  /*4a60*/  FFMA.FTZ R5, R20.reuse, R147, -R5 ;  /* 0x0000009314057223 */ /* 0x040fe20000010805 */
[----:B------:R-:W-:Y:S01]  /*4a70*/  FMUL.FTZ R7, R21, R150 ;  /* 0x0000009615077220 */ /* 0x000fe20000410000 */
[----:B------:R-:W-:Y:S01]  /*4a80*/  FFMA.FTZ R163, R163, R9, -R162 ;  /* 0x00000009a3a37223 */ /* 0x000fe200000108a2 */
[----:B------:R-:W-:Y:S01]  /*4a90*/  FADD.FTZ R4, R165, R4 ;  /* 0x00000004a5047221 */ /* 0x000fe20000010000 */
[----:B------:R-:W-:Y:S01]  /*4aa0*/  FFMA.FTZ R102, R5, 2, R102 ;  /* 0x4000000005667823 */ /* 0x000fe20000010066 */
[----:B------:R-:W-:Y:S01]  /*4ab0*/  FFMA.FTZ R6, R20, R152, -R7 ;  /* 0x0000009814067223 */ /* 0x000fe20000010807 */
[C---:B------:R-:W-:Y:S01]  /*4ac0*/  FMUL.FTZ R5, R21.reuse, R155 ;  /* 0x0000009b15057220 */ /* 0x040fe20000410000 */
[C---:B------:R-:W-:Y:S01]  /*4ad0*/  FMUL.FTZ R7, R21.reuse, R158 ;  /* 0x0000009e15077220 */ /* 0x040fe20000410000 */
[----:B------:R-:W-:Y:S01]  /*4ae0*/  FADD.FTZ R164, R164, R163 ;  /* 0x000000a3a4a47221 */ /* 0x000fe20000010000 */
[----:B------:R-:W-:Y:S01]  /*4af0*/  FMUL.FTZ R21, R21, R4 ;  /* 0x0000000415157220 */ /* 0x000fe20000410000 */
[C---:B------:R-:W-:Y:S01]  /*4b00*/  FFMA.FTZ R5, R20.reuse, R11, -R5 ;  /* 0x0000000b14057223 */ /* 0x040fe20000010805 */
[----:B------:R-:W-:Y:S01]  /*4b10*/  FFMA.FTZ R4, R20, R9, -R7 ;  /* 0x0000000914047223 */ /* 0x000fe20000010807 */
[----:B------:R-:W-:Y:S01]  /*4b20*/  FFMA.FTZ R87, R6, 2, R87 ;  /* 0x4000000006577823 */ /* 0x000fe20000010057 */
[----:B------:R-:W-:Y:S01]  /*4b30*/  FFMA.FTZ R21, R20, R164, -R21 ;  /* 0x000000a414157223 */ /* 0x000fe20000010815 */
[----:B------:R-:W-:Y:S01]  /*4b40*/  FFMA.FTZ R104, R5, 2, R104 ;  /* 0x4000000005687823 */ /* 0x000fe20000010068 */
[----:B------:R-:W-:-:S02]  /*4b50*/  FFMA.FTZ R89, R4, 2, R89 ;  /* 0x4000000004597823 */ /* 0x000fc40000010059 */
[----:B------:R-:W-:Y:S01]  /*4b60*/  FFMA.FTZ R106, R21, 2, R106 ;  /* 0x40000000156a7823 */ /* 0x000fe2000001006a */
[----:B------:R-:W-:Y:S06]  /*4b70*/  @!P6 BRA `(.L_x_2027) ;  /* 0xffffffdc00c8e947 */ /* 0x000fec000383ffff */
.L_x_2024:
        /* <DEDUP_REMOVED lines=19> */
[----:B------:R0:W-:Y:S04]  /*4cb0*/  STS.U16 [R82+0x6], R5 ;  /* 0x0000060552007388 */ /* 0x0001e80000000400 */
[----:B------:R-:W-:Y:S04]  /*4cc0*/  STS.U16 [R82+0x8], R87 ;  /* 0x0000085752007388 */ /* 0x000fe80000000400 */
[----:B------:R-:W-:Y:S01]  /*4cd0*/  STS.U16 [R82+0xa], R6 ;  /* 0x00000a0652007388 */ /* 0x000fe20000000400 */
[----:B0-----:R-:W-:-:S03]  /*4ce0*/  IMAD.WIDE.U32 R4, R16, UR18, R70 ;  /* 0x0000001210047c25 */ /* 0x001fc6000f8e0046 */
[----:B------:R-:W-:Y:S01]  /*4cf0*/  STS.U16 [R82+0xc], R89 ;  /* 0x00000c5952007388 */ /* 0x000fe20000000400 */
[----:B------:R-:W-:-:S03]  /*4d00*/  IMAD R5, R17, UR18, R5 ;  /* 0x0000001211057c24 */ /* 0x000fc6000f8e0205 */
[----:B------:R0:W-:Y:S01]  /*4d10*/  STS.U16 [R82+0xe], R8 ;  /* 0x00000e0852007388 */ /* 0x0001e20000000400 */
[----:B------:R-:W-:-:S03]  /*4d20*/  NOP ;  /* 0x0000000000007918 */ /* 0x000fc60000000000 */
[----:B------:R-:W-:Y:S01]  /*4d30*/  LDS.U16 R7, [R74] ;  /* 0x000000004a077984 */ /* 0x000fe20000000400 */
[----:B---3--:R-:W-:-:S03]  /*4d40*/  IMAD.WIDE.U32 R4, R25, R18, R4 ;  /* 0x0000001219047225 */ /* 0x008fc600078e0004 */
[----:B------:R-:W-:Y:S01]  /*4d50*/  LDS.U16 R75, [R75+0x40] ;  /* 0x000040004b4b7984 */ /* 0x000fe20000000400 */
[----:B0-----:R-:W-:-:S03]  /*4d60*/  IMAD R8, R25, R19, R5 ;  /* 0x0000001319087224 */ /* 0x001fc600078e0205 */
[----:B------:R-:W-:Y:S04]  /*4d70*/  LDS.U16 R9, [R76+0x80] ;  /* 0x000080004c097984 */ /* 0x000fe80000000400 */
[----:B------:R-:W-:Y:S04]  /*4d80*/  LDS.U16 R77, [R77+0xc0] ;  /* 0x0000c0004d4d7984 */ /* 0x000fe80000000400 */
[----:B------:R-:W-:Y:S04]  /*4d90*/  LDS.U16 R11, [R78+0x100] ;  /* 0x000100004e0b7984 */ /* 0x000fe80000000400 */
[----:B------:R-:W-:Y:S04]  /*4da0*/  LDS.U16 R79, [R79+0x140] ;  /* 0x000140004f4f7984 */ /* 0x000fe80000000400 */
[----:B------:R-:W-:Y:S04]  /*4db0*/  LDS.U16 R15, [R80+0x180] ;  /* 0x00018000500f7984 */ /* 0x000fe80000000400 */
[----:B------:R-:W-:Y:S04]  /*4dc0*/  LDS.U16 R81, [R81+0x1c0] ;  /* 0x0001c00051517984 */ /* 0x000fe80000000400 */
[----:B------:R-:W-:Y:S01]  /*4dd0*/  @!P0 STS [R73+0x210], R72 ;  /* 0x0002104849008388 */ /* 0x000fe20000000800 */
[----:B------:R-:W-:Y:S01]  /*4de0*/  BAR.SYNC.DEFER_BLOCKING 0x0 ;  /* 0x0000000000007b1d */ /* 0x000fe20000010000 */
[----:B------:R-:W-:-:S05]  /*4df0*/  IADD3 R5, P0, PT, R41, R4, RZ ;  /* 0x0000000429057210 */ /* 0x000fca0007f1e0ff */
[----:B------:R-:W-:Y:S01]  /*4e00*/  IMAD.X R8, RZ, RZ, R8, P0 ;  /* 0x000000ffff087224 */ /* 0x000fe200000e0608 */
        /* <DEDUP_REMOVED lines=28> */
.L_x_2029:
        /* <DEDUP_REMOVED lines=11> */
.L_x_5050:


//--------------------- .text._Z25selective_scan_fwd_kernelI32Selective_Scan_fwd_kernel_traitsILi32ELi8ELi1ELb0ELb1ELb0ELb1EN3c108BFloat16ENS1_7complexIfEEEEv13SSMParamsBase --------------------------
	.section	.text._Z25selective_scan_fwd_kernelI32Selective_Scan_fwd_kernel_traitsILi32ELi8ELi1ELb0ELb1ELb0ELb1EN3c108BFloat16ENS1_7complexIfEEEEv13SSMParamsBase,"ax",@progbits
	.align	128
        .global         _Z25selective_scan_fwd_kernelI32Selective_Scan_fwd_kernel_traitsILi32ELi8ELi1ELb0ELb1ELb0ELb1EN3c108BFloat16ENS1_7complexIfEEEEv13SSMParamsBase
        .type           _Z25selective_scan_fwd_kernelI32Selective_Scan_fwd_kernel_traitsILi32ELi8ELi1ELb0ELb1ELb0ELb1EN3c108BFloat16ENS1_7complexIfEEEEv13SSMParamsBase,@function
        .size           _Z25selective_scan_fwd_kernelI32Selective_Scan_fwd_kernel_traitsILi32ELi8ELi1ELb0ELb1ELb0ELb1EN3c108BFloat16ENS1_7complexIfEEEEv13SSMParamsBase,(.L_x_5051 - _Z25selective_scan_fwd_kernelI32Selective_Scan_fwd_kernel_traitsILi32ELi8ELi1ELb0ELb1ELb0ELb1EN3c108BFloat16ENS1_7complexIfEEEEv13SSMParamsBase)
        .other          _Z25selective_scan_fwd_kernelI32Selective_Scan_fwd_kernel_traitsILi32ELi8ELi1ELb0ELb1ELb0ELb1EN3c108BFloat16ENS1_7complexIfEEEEv13SSMParamsBase,@"STO_CUDA_ENTRY STV_DEFAULT"
_Z25selective_scan_fwd_kernelI32Selective_Scan_fwd_kernel_traitsILi32ELi8ELi1ELb0ELb1ELb0ELb1EN3c108BFloat16ENS1_7complexIfEEEEv13SSMParamsBase:
.text._Z25selective_scan_fwd_kernelI32Selective_Scan_fwd_kernel_traitsILi32ELi8ELi1ELb0ELb1ELb0ELb1EN3c108BFloat16ENS1_7complexIfEEEEv13SSMParamsBase:
        /* <DEDUP_REMOVED lines=132> */
.L_x_2050:
        /* <DEDUP_REMOVED lines=26> */
[----:B------:R-:W0:Y:S01]  /*09e0*/  S2R R78, SR_LANEID ;  /* 0x00000000004e7919 */ /* 0x000e220000000000 */
[----:B------:R-:W1:Y:S01]  /*09f0*/  S2R R14, SR_CgaCtaId ;  /* 0x00000000000e7919 */ /* 0x000e620000008800 */
        /* <DEDUP_REMOVED lines=9> */
[C---:B0-----:R-:W-:Y:S01]  /*0a90*/  IADD3 R15, PT, PT, R78.reuse, 0x20, RZ ;  /* 0x000000204e0f7810 */ /* 0x041fe20007ffe0ff */
[C---:B------:R-:W-:Y:S01]  /*0aa0*/  VIADD R23, R78.reuse, 0x60 ;  /* 0x000000604e177836 */ /* 0x040fe20000000000 */
[-C--:B------:R-:W-:Y:S02]  /*0ab0*/  LEA.HI.SX32 R72, R78, R78.reuse, 0x1b ;  /* 0x0000004e4e487211 */ /* 0x080fe400078fdaff */
[----:B-1----:R-:W-:Y:S02]  /*0ac0*/  LEA R71, R14, R71, 0x18 ;  /* 0x000000470e477211 */ /* 0x002fe400078ec0ff */
[----:B------:R-:W-:Y:S02]  /*0ad0*/  LEA.HI.SX32 R14, R15, R78, 0x1b ;  /* 0x0000004e0f0e7211 */ /* 0x000fe400078fdaff */
[----:B------:R-:W-:Y:S02]  /*0ae0*/  IADD3 R21, PT, PT, R78, 0x40, RZ ;  /* 0x000000404e157810 */ /* 0x000fe40007ffe0ff */
[----:B------:R-:W-:-:S02]  /*0af0*/  LEA R72, R72, R71, 0x1 ;  /* 0x0000004748487211 */ /* 0x000fc400078e08ff */
[-C--:B------:R-:W-:Y:S01]  /*0b00*/  LEA.HI.SX32 R6, R23, R78.reuse, 0x1b ;  /* 0x0000004e17067211 */ /* 0x080fe200078fdaff */
[----:B------:R-:W-:Y:S01]  /*0b10*/  VIADD R23, R78, 0xe0 ;  /* 0x000000e04e177836 */ /* 0x000fe20000000000 */
[----:B------:R-:W-:Y:S02]  /*0b20*/  LEA R73, R14, R71, 0x1 ;  /* 0x000000470e497211 */ /* 0x000fe400078e08ff */
[----:B------:R-:W-:Y:S01]  /*0b30*/  IADD3 R7, PT, PT, R78, 0x80, RZ ;  /* 0x000000804e077810 */ /* 0x000fe20007ffe0ff */
[----:B------:R-:W-:Y:S01]  /*0b40*/  IMAD R75, R6, 0x2, R71 ;  /* 0x00000002064b7824 */ /* 0x000fe200078e0247 */
[----:B------:R-:W-:Y:S02]  /*0b50*/  LEA.HI.SX32 R74, R21, R78, 0x1b ;  /* 0x0000004e154a7211 */ /* 0x000fe400078fdaff */
[C---:B------:R-:W-:Y:S02]  /*0b60*/  IADD3 R15, PT, PT, R78.reuse, 0xa0, RZ ;  /* 0x000000a04e0f7810 */ /* 0x040fe40007ffe0ff */
[----:B------:R-:W-:-:S02]  /*0b70*/  IADD3 R21, PT, PT, R78, 0xc0, RZ ;  /* 0x000000c04e157810 */ /* 0x000fc40007ffe0ff */
[-C--:B------:R-:W-:Y:S02]  /*0b80*/  LEA.HI.SX32 R6, R7, R78.reuse, 0x1b ;  /* 0x0000004e07067211 */ /* 0x080fe400078fdaff */
[-C--:B------:R-:W-:Y:S02]  /*0b90*/  LEA.HI.SX32 R14, R15, R78.reuse, 0x1b ;  /* 0x0000004e0f0e7211 */ /* 0x080fe400078fdaff */
[-C--:B------:R-:W-:Y:S02]  /*0ba0*/  LEA R74, R74, R71.reuse, 0x1 ;  /* 0x000000474a4a7211 */ /* 0x080fe400078e08ff */
[-C--:B------:R-:W-:Y:S02]  /*0bb0*/  LEA.HI.SX32 R80, R21, R78.reuse, 0x1b ;  /* 0x0000004e15507211 */ /* 0x080fe400078fdaff */
[----:B------:R-:W-:Y:S02]  /*0bc0*/  LEA.HI.SX32 R22, R23, R78, 0x1b ;  /* 0x0000004e17167211 */ /* 0x000fe400078fdaff */
[----:B------:R-:W-:-:S02]  /*0bd0*/  LEA R77, R6, R71, 0x1 ;  /* 0x00000047064d7211 */ /* 0x000fc400078e08ff */
[-C--:B------:R-:W-:Y:S02]  /*0be0*/  LEA R79, R14, R71.reuse, 0x1 ;  /* 0x000000470e4f7211 */ /* 0x080fe400078e08ff */
[-C--:B------:R-:W-:Y:S02]  /*0bf0*/  LEA R80, R80, R71.reuse, 0x1 ;  /* 0x0000004750507211 */ /* 0x080fe400078e08ff */
[----:B------:R-:W-:Y:S02]  /*0c00*/  LEA R81, R22, R71, 0x1 ;  /* 0x0000004716517211 */ /* 0x000fe400078e08ff */
[----:B------:R-:W-:Y:S02]  /*0c10*/  PRMT R21, RZ, 0x7610, R21 ;  /* 0x00007610ff157816 */ /* 0x000fe40000000015 */
[----:B------:R-:W-:Y:S02]  /*0c20*/  PRMT R22, RZ, 0x7610, R22 ;  /* 0x00007610ff167816 */ /* 0x000fe40000000016 */
[----:B------:R-:W-:-:S02]  /*0c30*/  PRMT R84, RZ, 0x7610, R84 ;  /* 0x00007610ff547816 */ /* 0x000fc40000000054 */
[----:B------:R-:W-:Y:S02]  /*0c40*/  PRMT R23, RZ, 0x7610, R23 ;  /* 0x00007610ff177816 */ /* 0x000fe40000000017 */
[----:B------:R-:W-:Y:S01]  /*0c50*/  PRMT R86, RZ, 0x7610, R86 ;  /* 0x00007610ff567816 */ /* 0x000fe20000000056 */
[----:B--2---:R-:W-:Y:S04]  /*0c60*/  STS.U16 [R72], R9 ;  /* 0x0000000948007388 */ /* 0x004fe80000000400 */
[----:B---3--:R0:W-:Y:S02]  /*0c70*/  STS.U16 [R73+0x40], R4 ;  /* 0x0000400449007388 */ /* 0x0081e40000000400 */
[----:B0-----:R-:W-:Y:S02]  /*0c80*/  IMAD.SHL.U32 R4, R78, 0x8, RZ ;  /* 0x000000084e047824 */ /* 0x001fe400078e00ff */
[----:B----4-:R-:W-:Y:S03]  /*0c90*/  STS.U16 [R74+0x80], R11 ;  /* 0x0000800b4a007388 */ /* 0x010fe60000000400 */
[----:B------:R-:W-:Y:S01]  /*0ca0*/  LEA.HI.SX32 R82, R4, R4, 0x1b ;  /* 0x0000000404527211 */ /* 0x000fe200078fdaff */
[----:B------:R-:W-:Y:S03]  /*0cb0*/  STS.U16 [R75+0xc0], R8 ;  /* 0x0000c0084b007388 */ /* 0x000fe60000000400 */
[----:B------:R-:W-:Y:S01]  /*0cc0*/  LEA R82, R82, R71, 0x1 ;  /* 0x0000004752527211 */ /* 0x000fe200078e08ff */
        /* <DEDUP_REMOVED lines=18> */
[----:B------:R-:W-:-:S03]  /*0df0*/  ISETP.NE.AND P0, PT, R83, RZ, PT ;  /* 0x000000ff5300720c */ /* 0x000fc60003f05270 */
        /* <DEDUP_REMOVED lines=78> */
.L_x_2031:
[----:B------:R-:W-:Y:S05]  /*12e0*/  BSYNC.RECONVERGENT B0 ;  /* 0x0000000000007941 */ /* 0x000fea0003800200 */
.L_x_2030:
        /* <DEDUP_REMOVED lines=35> */
.L_x_2033:
[----:B------:R-:W-:Y:S05]  /*1520*/  BSYNC.RECONVERGENT B0 ;  /* 0x0000000000007941 */ /* 0x000fea0003800200 */
.L_x_2032:
        /* <DEDUP_REMOVED lines=39> */
.L_x_2035:
[----:B------:R-:W-:Y:S05]  /*17a0*/  BSYNC.RECONVERGENT B0 ;  /* 0x0000000000007941 */ /* 0x000fea0003800200 */
.L_x_2034:
        /* <DEDUP_REMOVED lines=32> */
.L_x_2037:
[----:B------:R-:W-:Y:S05]  /*19b0*/  BSYNC.RECONVERGENT B0 ;  /* 0x0000000000007941 */ /* 0x000fea0003800200 */
.L_x_2036:
        /* <DEDUP_REMOVED lines=32> */
.L_x_2039:
[----:B------:R-:W-:Y:S05]  /*1bc0*/  BSYNC.RECONVERGENT B0 ;  /* 0x0000000000007941 */ /* 0x000fea0003800200 */
.L_x_2038:
        /* <DEDUP_REMOVED lines=32> */
.L_x_2041:
[----:B------:R-:W-:Y:S05]  /*1dd0*/  BSYNC.RECONVERGENT B0 ;  /* 0x0000000000007941 */ /* 0x000fea0003800200 */
.L_x_2040:
        /* <DEDUP_REMOVED lines=32> */
.L_x_2043:
[----:B------:R-:W-:Y:S05]  /*1fe0*/  BSYNC.RECONVERGENT B0 ;  /* 0x0000000000007941 */ /* 0x000fea0003800200 */
.L_x_2042:
        /* <DEDUP_REMOVED lines=32> */
.L_x_2045:
[----:B------:R-:W-:Y:S05]  /*21f0*/  BSYNC.RECONVERGENT B0 ;  /* 0x0000000000007941 */ /* 0x000fea0003800200 */
.L_x_2044:
        /* <DEDUP_REMOVED lines=16> */
[-C--:B------:R-:W-:Y:S01]  /*2300*/  FMUL.FTZ R89, R7, R0.reuse ;  /* 0x0000000007597220 */ /* 0x080fe20000410000 */
[----:B------:R-:W-:Y:S01]  /*2310*/  FMUL.FTZ R108, R91, R0 ;  /* 0x000000005b6c7220 */ /* 0x000fe20000410000 */
[----:B0-----:R-:W-:Y:S01]  /*2320*/  UISETP.GE.AND UP0, UPT, UR5, 0x1, UPT ;  /* 0x000000010500788c */ /* 0x001fe2000bf06270 */
[----:B------:R-:W-:Y:S08]  /*2330*/  BAR.SYNC.DEFER_BLOCKING 0x0 ;  /* 0x0000000000007b1d */ /* 0x000ff00000010000 */
[----:B------:R-:W-:Y:S05]  /*2340*/  BRA.U !UP0, `(.L_x_2046) ;  /* 0x0000002908107547 */ /* 0x000fea000b800000 */
[C---:B------:R-:W-:Y:S01]  /*2350*/  SHF.L.U32 R6, R30.reuse, 0x9, RZ ;  /* 0x000000091e067819 */ /* 0x040fe200000006ff */
[----:B------:R-:W-:Y:S01]  /*2360*/  FMUL.FTZ R107, R15, R92 ;  /* 0x0000005c0f6b7220 */ /* 0x000fe20000410000 */
[----:B------:R-:W-:Y:S01]  /*2370*/  ISETP.NE.AND P0, PT, R30, RZ, PT ;  /* 0x000000ff1e00720c */ /* 0x000fe20003f05270 */
[----:B------:R-:W0:Y:S01]  /*2380*/  LDC R110, c[0x0][0x38c] ;  /* 0x0000e300ff6e7b82 */ /* 0x000e220000000800 */
[----:B------:R-:W-:Y:S01]  /*2390*/  IADD3 R115, PT, PT, R4, 0x1, R4 ;  /* 0x0000000104737810 */ /* 0x000fe20007ffe004 */
[----:B------:R-:W-:Y:S01]  /*23a0*/  IMAD R95, R5, 0x2, -R6 ;  /* 0x00000002055f7824 */ /* 0x000fe200078e0a06 */
[----:B------:R-:W-:Y:S01]  /*23b0*/  ISETP.EQ.AND P0, PT, R26, RZ, P0 ;  /* 0x000000ff1a00720c */ /* 0x000fe20000702270 */
[----:B------:R-:W-:Y:S01]  /*23c0*/  FMUL.FTZ R99, R9, R86 ;  /* 0x0000005609637220 */ /* 0x000fe20000410000 */
[C-C-:B------:R-:W-:Y:S01]  /*23d0*/  IADD3 R117, PT, PT, R4.reuse, 0x2, R4.reuse ;  /* 0x0000000204757810 */ /* 0x140fe20007ffe004 */
[----:B------:R-:W-:Y:S01]  /*23e0*/  FMUL.FTZ R103, R11, R96 ;  /* 0x000000600b677220 */ /* 0x000fe20000410000 */
[C-C-:B------:R-:W-:Y:S01]  /*23f0*/  IADD3 R119, PT, PT, R4.reuse, 0x3, R4.reuse ;  /* 0x0000000304777810 */ /* 0x140fe20007ffe004 */
[----:B------:R-:W1:Y:S01]  /*2400*/  LDC.64 R14, c[0x0][0x440] ;  /* 0x00011000ff0e7b82 */ /* 0x000e620000000a00 */
[C-C-:B------:R-:W-:Y:S01]  /*2410*/  IADD3 R121, PT, PT, R4.reuse, 0x4, R4.reuse ;  /* 0x0000000404797810 */ /* 0x140fe20007ffe004 */
[----:B------:R-:W-:Y:S01]  /*2420*/  FMUL.FTZ R93, R7, R90 ;  /* 0x0000005a075d7220 */ /* 0x000fe20000410000 */
[--C-:B------:R-:W-:Y:S01]  /*2430*/  IADD3 R123, PT, PT, R4, 0x5, R4.reuse ;  /* 0x00000005047b7810 */ /* 0x100fe20007ffe004 */
[----:B------:R-:W-:Y:S01]  /*2440*/  VIADD R9, R78, 0x140 ;  /* 0x000001404e097836 */ /* 0x000fe20000000000 */
[--C-:B------:R-:W-:Y:S01]  /*2450*/  IADD3 R125, PT, PT, R4, 0x6, R4.reuse ;  /* 0x00000006047d7810 */ /* 0x100fe20007ffe004 */
[----:B------:R-:W-:Y:S01]  /*2460*/  VIADD R111, R78, 0x1c0 ;  /* 0x000001c04e6f7836 */ /* 0x000fe20000000000 */
[----:B------:R-:W-:Y:S01]  /*2470*/  IADD3 R127, PT, PT, R4, 0x7, R4 ;  /* 0x00000007047f7810 */ /* 0x000fe20007ffe004 */
[----:B------:R-:W2:Y:S01]  /*2480*/  LDC.64 R16, c[0x0][0x450] ;  /* 0x00011400ff107b82 */ /* 0x000ea20000000a00 */
[----:B------:R-:W-:Y:S01]  /*2490*/  P2R R167, PR, RZ, 0x1 ;  /* 0x00000001ffa77803 */ /* 0x000fe20000000000 */
[----:B------:R-:W-:Y:S01]  /*24a0*/  HFMA2 R109, -RZ, RZ, 0, 0 ;  /* 0x00000000ff6d7431 */ /* 0x000fe200000001ff */
[----:B------:R-:W-:Y:S01]  /*24b0*/  SHF.L.U32 R4, R78, 0x4, RZ ;  /* 0x000000044e047819 */ /* 0x000fe200000006ff */
[----:B------:R-:W-:Y:S01]  /*24c0*/  FMUL.FTZ R91, R91, R98 ;  /* 0x000000625b5b7220 */ /* 0x000fe20000410000 */
[-C--:B------:R-:W-:Y:S01]  /*24d0*/  ISETP.GE.AND P2, PT, R44, R95.reuse, PT ;  /* 0x0000005f2c00720c */ /* 0x080fe20003f46270 */
[----:B------:R-:W-:Y:S01]  /*24e0*/  FMUL.FTZ R97, R97, R88 ;  /* 0x0000005861617220 */ /* 0x000fe20000410000 */
[-C--:B------:R-:W-:Y:S01]  /*24f0*/  ISETP.GE.AND P1, PT, R54, R95.reuse, PT ;  /* 0x0000005f3600720c */ /* 0x080fe20003f26270 */
[----:B------:R-:W3:Y:S01]  /*2500*/  LDC.64 R18, c[0x0][0x480] ;  /* 0x00012000ff127b82 */ /* 0x000ee20000000a00 */
[----:B------:R-:W-:Y:S01]  /*2510*/  ISETP.GE.AND P0, PT, R55, R95, PT ;  /* 0x0000005f3700720c */ /* 0x000fe20003f06270 */
[----:B------:R-:W-:Y:S01]  /*2520*/  FMUL.FTZ R101, R101, R84 ;  /* 0x0000005465657220 */ /* 0x000fe20000410000 */
[----:B------:R-:W-:Y:S01]  /*2530*/  LEA.HI.SX32 R20, R115, R4, 0x1b ;  /* 0x0000000473147211 */ /* 0x000fe200078fdaff */
[----:B------:R-:W-:Y:S01]  /*2540*/  FMUL.FTZ R105, R105, R94 ;  /* 0x0000005e69697220 */ /* 0x000fe20000410000 */
[-C--:B------:R-:W-:Y:S01]  /*2550*/  LEA.HI.SX32 R112, R117, R4.reuse, 0x1b ;  /* 0x0000000475707211 */ /* 0x080fe200078fdaff */
[C---:B------:R-:W-:Y:S01]  /*2560*/  VIADD R117, R4.reuse, 0x9 ;  /* 0x0000000904757836 */ /* 0x040fe20000000000 */
[----:B------:R-:W-:Y:S01]  /*2570*/  LEA.HI.SX32 R128, R125, R4, 0x1b ;  /* 0x000000047d807211 */ /* 0x000fe200078fdaff */
[----:B------:R-:W-:Y:S01]  /*2580*/  VIADD R125, R4, 0xd ;  /* 0x0000000d047d7836 */ /* 0x000fe20000000000 */
[----:B------:R-:W-:Y:S01]  /*2590*/  P2R R171, PR, RZ, 0x4 ;  /* 0x00000004ffab7803 */ /* 0x000fe20000000000 */
[----:B------:R-:W-:Y:S01]  /*25a0*/  IMAD R112, R112, 0x2, R71 ;  /* 0x0000000270707824 */ /* 0x000fe200078e0247 */
[----:B------:R-:W-:Y:S01]  /*25b0*/  P2R R170, PR, RZ, 0x2 ;  /* 0x00000002ffaa7803 */ /* 0x000fe20000000000 */
[----:B------:R-:W4:Y:S01]  /*25c0*/  LDCU UR5, c[0x0][0x38c] ;  /* 0x00007180ff0577ac */ /* 0x000f220008000800 */
[----:B------:R-:W-:-:S02]  /*25d0*/  P2R R169, PR, RZ, 0x1 ;  /* 0x00000001ffa97803 */ /* 0x000fc40000000000 */
[-C--:B------:R-:W-:Y:S01]  /*25e0*/  LEA.HI.SX32 R22, R119, R4.reuse, 0x1b ;  /* 0x0000000477167211 */ /* 0x080fe200078fdaff */
[----:B------:R-:W0:Y:S01]  /*25f0*/  LDCU.64 UR6, c[0x0][0x3a8] ;  /* 0x00007500ff0677ac */ /* 0x000e220008000a00 */
[-C--:B------:R-:W-:Y:S02]  /*2600*/  LEA.HI.SX32 R114, R121, R4.reuse, 0x1b ;  /* 0x0000000479727211 */ /* 0x080fe400078fdaff */
[-C--:B------:R-:W-:Y:S01]  /*2610*/  LEA.HI.SX32 R116, R123, R4.reuse, 0x1b ;  /* 0x000000047b747211 */ /* 0x080fe200078fdaff */
[----:B------:R-:W0:Y:S01]  /*2620*/  LDCU.64 UR8, c[0x0][0x3c0] ;  /* 0x00007800ff0877ac */ /* 0x000e220008000a00 */
[----:B------:R-:W-:Y:S02]  /*2630*/  LEA.HI.SX32 R130, R127, R4, 0x1b ;  /* 0x000000047f827211 */ /* 0x000fe400078fdaff */
[----:B------:R-:W-:Y:S01]  /*2640*/  IADD3 R115, PT, PT, R4, 0x8, RZ ;  /* 0x0000000804737810 */ /* 0x000fe20007ffe0ff */
[----:B------:R-:W0:Y:S01]  /*2650*/  LDCU.64 UR10, c[0x0][0x3e0] ;  /* 0x00007c00ff0a77ac */ /* 0x000e220008000a00 */
        /* <DEDUP_REMOVED lines=13> */
[----:B------:R-:W-:Y:S02]  /*2730*/  IADD3 R113, PT, PT, R78, 0x1e0, RZ ;  /* 0x000001e04e717810 */ /* 0x000fe40007ffe0ff */
[-C--:B------:R-:W-:Y:S02]  /*2740*/  LEA.HI.SX32 R132, R115, R4.reuse, 0x1b ;  /* 0x0000000473847211 */ /* 0x080fe400078fdaff */
[----:B------:R-:W-:Y:S02]  /*2750*/  P2R R168, PR, RZ, 0x4 ;  /* 0x00000004ffa87803 */ /* 0x000fe40000000000 */
[----:B------:R-:W-:Y:S02]  /*2760*/  P2R R172, PR, RZ, 0x2 ;  /* 0x00000002ffac7803 */ /* 0x000fe40000000000 */
[----:B------:R-:W-:Y:S02]  /*2770*/  P2R R173, PR, RZ, 0x1 ;  /* 0x00000001ffad7803 */ /* 0x000fe40000000000 */
[-C--:B------:R-:W-:Y:S01]  /*2780*/  LEA.HI.SX32 R134, R117, R4.reuse, 0x1b ;  /* 0x0000000475867211 */ /* 0x080fe200078fdaff */
[----:B------:R-:W-:Y:S01]  /*2790*/  IMAD R117, R130, 0x2, R71 ;  /* 0x0000000282757824 */ /* 0x000fe200078e0247 */
[----:B------:R-:W-:-:S02]  /*27a0*/  LEA.HI.SX32 R136, R119, R4, 0x1b ;  /* 0x0000000477887211 */ /* 0x000fc400078fdaff */
[-C--:B------:R-:W-:Y:S02]  /*27b0*/  LEA.HI.SX32 R138, R121, R4.reuse, 0x1b ;  /* 0x00000004798a7211 */ /* 0x080fe400078fdaff */
[-C--:B------:R-:W-:Y:S02]  /*27c0*/  LEA.HI.SX32 R140, R123, R4.reuse, 0x1b ;  /* 0x000000047b8c7211 */ /* 0x080fe400078fdaff */
[-C--:B------:R-:W-:Y:S02]  /*27d0*/  LEA.HI.SX32 R142, R125, R4.reuse, 0x1b ;  /* 0x000000047d8e7211 */ /* 0x080fe400078fdaff */
[-C--:B------:R-:W-:Y:S01]  /*27e0*/  LEA.HI.SX32 R144, R127, R4.reuse, 0x1b ;  /* 0x000000047f907211 */ /* 0x080fe200078fdaff */
[--C-:B------:R-:W-:Y:S01]  /*27f0*/  IMAD R127, R132, 0x2, R71.reuse ;  /* 0x00000002847f7824 */ /* 0x100fe200078e0247 */
[-C--:B------:R-:W-:Y:S01]  /*2800*/  LEA.HI.SX32 R146, R129, R4.reuse, 0x1b ;  /* 0x0000000481927211 */ /* 0x080fe200078fdaff */
[----:B------:R-:W-:Y:S01]  /*2810*/  IMAD R132, R142, 0x2, R71 ;  /* 0x000000028e847824 */ /* 0x000fe200078e0247 */
[----:B------:R-:W-:-:S02]  /*2820*/  LEA.HI.SX32 R118, R4, R4, 0x1b ;  /* 0x0000000404767211 */ /* 0x000fc400078fdaff */
[-C--:B------:R-:W-:Y:S02]  /*2830*/  LEA.HI.SX32 R122, R11, R78.reuse, 0x1b ;  /* 0x0000004e0b7a7211 */ /* 0x080fe400078fdaff */
[-C--:B------:R-:W-:Y:S02]  /*2840*/  ISETP.GE.AND P0, PT, R59, R95.reuse, PT ;  /* 0x0000005f3b00720c */ /* 0x080fe40003f06270 */
[-C--:B------:R-:W-:Y:S01]  /*2850*/  ISETP.GE.AND P1, PT, R60, R95.reuse, PT ;  /* 0x0000005f3c00720c */ /* 0x080fe20003f26270 */
[----:B------:R-:W-:Y:S01]  /*2860*/  IMAD R122, R122, 0x2, R71 ;  /* 0x000000027a7a7824 */ /* 0x000fe200078e0247 */
[----:B------:R-:W-:Y:S02]  /*2870*/  ISETP.GE.AND P2, PT, R61, R95, PT ;  /* 0x0000005f3d00720c */ /* 0x000fe40003f46270 */
[-C--:B------:R-:W-:Y:S02]  /*2880*/  LEA.HI.SX32 R4, R5, R78.reuse, 0x1b ;  /* 0x0000004e05047211 */ /* 0x080fe400078fdaff */
[----:B------:R-:W-:-:S02]  /*2890*/  LEA.HI.SX32 R120, R7, R78, 0x1b ;  /* 0x0000004e07787211 */ /* 0x000fc400078fdaff */
[-C--:B------:R-:W-:Y:S02]  /*28a0*/  LEA.HI.SX32 R6, R9, R78.reuse, 0x1b ;  /* 0x0000004e09067211 */ /* 0x080fe400078fdaff */
[-C--:B------:R-:W-:Y:S02]  /*28b0*/  LEA.HI.SX32 R8, R21, R78.reuse, 0x1b ;  /* 0x0000004e15087211 */ /* 0x080fe400078fdaff */
[-C--:B------:R-:W-:Y:S02]  /*28c0*/  LEA.HI.SX32 R124, R23, R78.reuse, 0x1b ;  /* 0x0000004e177c7211 */ /* 0x080fe400078fdaff */
[-C--:B------:R-:W-:Y:S02]  /*28d0*/  LEA.HI.SX32 R10, R111, R78.reuse, 0x1b ;  /* 0x0000004e6f0a7211 */ /* 0x080fe400078fdaff */
[----:B------:R-:W-:Y:S02]  /*28e0*/  LEA.HI.SX32 R126, R113, R78, 0x1b ;  /* 0x0000004e717e7211 */ /* 0x000fe400078fdaff */
[----:B------:R-:W-:-:S02]  /*28f0*/  LEA R115, R116, R71, 0x1 ;  /* 0x0000004774737211 */ /* 0x000fc400078e08ff */
[-C--:B------:R-:W-:Y:S02]  /*2900*/  LEA R116, R128, R71.reuse, 0x1 ;  /* 0x0000004780747211 */ /* 0x080fe400078e08ff */
[-C--:B------:R-:W-:Y:S02]  /*2910*/  LEA R128, R134, R71.reuse, 0x1 ;  /* 0x0000004786807211 */ /* 0x080fe400078e08ff */
[----:B------:R-:W-:Y:S02]  /*2920*/  P2R R174, PR, RZ, 0x1 ;  /* 0x00000001ffae7803 */ /* 0x000fe40000000000 */
[----:B------:R-:W-:Y:S02]  /*2930*/  P2R R175, PR, RZ, 0x2 ;  /* 0x00000002ffaf7803 */ /* 0x000fe40000000000 */
[----:B------:R-:W-:Y:S02]  /*2940*/  P2R R176, PR, RZ, 0x4 ;  /* 0x00000004ffb07803 */ /* 0x000fe40000000000 */
        /* <DEDUP_REMOVED lines=15> */
[----:B------:R-:W-:Y:S02]  /*2a40*/  LEA R134, R146, R71, 0x1 ;  /* 0x0000004792867211 */ /* 0x000fe400078e08ff */
[-C--:B------:R-:W-:Y:S02]  /*2a50*/  ISETP.GE.AND P0, PT, R62, R95.reuse, PT ;  /* 0x0000005f3e00720c */ /* 0x080fe40003f06270 */
[-C--:B------:R-:W-:Y:S02]  /*2a60*/  ISETP.GE.AND P1, PT, R63, R95.reuse, PT ;  /* 0x0000005f3f00720c */ /* 0x080fe40003f26270 */
[----:B------:R-:W-:-:S02]  /*2a70*/  ISETP.GE.AND P2, PT, R64, R95, PT ;  /* 0x0000005f4000720c */ /* 0x000fc40003f46270 */
[-C--:B------:R-:W-:Y:S02]  /*2a80*/  ISETP.GE.AND P3, PT, R65, R95.reuse, PT ;  /* 0x0000005f4100720c */ /* 0x080fe40003f66270 */
[-C--:B------:R-:W-:Y:S02]  /*2a90*/  ISETP.GE.AND P4, PT, R66, R95.reuse, PT ;  /* 0x0000005f4200720c */ /* 0x080fe40003f86270 */
[----:B01234-:R-:W-:-:S13]  /*2aa0*/  ISETP.GE.AND P5, PT, R67, R95, PT ;  /* 0x0000005f4300720c */ /* 0x01ffda0003fa6270 */
.L_x_2049:
        /* <DEDUP_REMOVED lines=10> */
[----:B------:R-:W-:Y:S01]  /*2b50*/  LEA.HI.X R7, R4, R69, R5, 0x1, P6 ;  /* 0x0000004504077211 */ /* 0x000fe200030f0c05 */
[----:B------:R-:W-:Y:S01]  /*2b60*/  IMAD.MOV.U32 R4, RZ, RZ, R12 ;  /* 0x000000ffff047224 */ /* 0x000fe200078e000c */
        /* <DEDUP_REMOVED lines=94> */
[----:B------:R-:W-:Y:S01]  /*3150*/  FMUL.FTZ R9, R4, R9 ;  /* 0x0000000904097220 */ /* 0x000fe20000410000 */
[----:B-1----:R-:W-:Y:S01]  /*3160*/  SHF.L.U32 R6, R6, 0x10, RZ ;  /* 0x0000001006067819 */ /* 0x002fe200000006ff */
[----:B------:R-:W0:Y:S04]  /*3170*/  LDS.U16 R4, [R112+0x4] ;  /* 0x0000040070047984 */ /* 0x000e280000000400 */
[----:B------:R-:W-:-:S05]  /*3180*/  FMUL.FTZ R6, R107, R6 ;  /* 0x000000066b067220 */ /* 0x000fca0000410000 */
[----:B------:R-:W-:Y:S02]  /*3190*/  FSEL R137, R6, RZ, !P6 ;  /* 0x000000ff06897208 */ /* 0x000fe40007000000 */
[----:B------:R-:W1:Y:S01]  /*31a0*/  LDS.U16 R6, [R113+0x6] ;  /* 0x0000060071067984 */ /* 0x000e620000000400 */
[----:B--2---:R-:W-:-:S04]  /*31b0*/  IMAD.U32 R8, R8, 0x10000, RZ ;  /* 0x0001000008087824 */ /* 0x004fc800078e00ff */
        /* <DEDUP_REMOVED lines=112> */
[----:B------:R-:W2:Y:S01]  /*38c0*/  MUFU.COS R11, R10 ;  /* 0x0000000a000b7308 */ /* 0x000ea20000000000 */
[----:B------:R-:W-:-:S07]  /*38d0*/  FMUL.FTZ R5, R5, R98 ;  /* 0x0000006205057220 */ /* 0x000fce0000410000 */
[----:B------:R-:W2:Y:S01]  /*38e0*/  MUFU.EX2 R8, R8 ;  /* 0x0000000800087308 */ /* 0x000ea20000000800 */
[----:B------:R-:W-:Y:S01]  /*38f0*/  FMUL.RZ R5, R5, 0.15915493667125701904 ;  /* 0x3e22f98305057820 */ /* 0x000fe2000040c000 */
[----:B------:R-:W-:-:S03]  /*3900*/  FMUL.FTZ R7, R7, R98 ;  /* 0x0000006207077220 */ /* 0x000fc60000410000 */
[----:B------:R-:W4:Y:S01]  /*3910*/  MUFU.COS R10, R5 ;  /* 0x00000005000a7308 */ /* 0x000f220000000000 */
[----:B0-----:R-:W-:Y:S01]  /*3920*/  SHF.L.U32 R4, R4, 0x10, RZ ;  /* 0x0000001004047819 */ /* 0x001fe200000006ff */
[C---:B--2---:R-:W-:Y:S01]  /*3930*/  FMUL.FTZ R11, R8.reuse, R11 ;  /* 0x0000000b080b7220 */ /* 0x044fe20000410000 */
[----:B------:R-:W-:-:S05]  /*3940*/  FMUL.FTZ R9, R8, R9 ;  /* 0x0000000908097220 */ /* 0x000fca0000410000 */
[----:B------:R0:W2:Y:S01]  /*3950*/  MUFU.SIN R8, R5 ;  /* 0x0000000500087308 */ /* 0x0000a20000000400 */
[----:B------:R-:W-:Y:S01]  /*3960*/  FMUL.FTZ R4, R91, R4 ;  /* 0x000000045b047220 */ /* 0x000fe20000410000 */
[----:B------:R-:W-:Y:S02]  /*3970*/  FSEL R160, R11, 1, !P6 ;  /* 0x3f8000000ba07808 */ /* 0x000fe40007000000 */
[----:B------:R-:W-:Y:S02]  /*3980*/  FSEL R159, R9, RZ, !P6 ;  /* 0x000000ff099f7208 */ /* 0x000fe40007000000 */
[----:B------:R-:W-:Y:S02]  /*3990*/  ISETP.GE.U32.AND P6, PT, R40, R70, PT ;  /* 0x000000462800720c */ /* 0x000fe40003fc6070 */
[----:B------:R-:W4:Y:S01]  /*39a0*/  MUFU.EX2 R7, R7 ;  /* 0x0000000700077308 */ /* 0x000f220000000800 */
[-C--:B0-----:R-:W-:Y:S01]  /*39b0*/  FMUL.FTZ R5, R137, R139.reuse ;  /* 0x0000008b89057220 */ /* 0x081fe20000410000 */
[----:B------:R-:W-:Y:S01]  /*39c0*/  FSEL R165, R4, RZ, !P6 ;  /* 0x000000ff04a57208 */ /* 0x000fe20007000000 */
[----:B------:R-:W-:Y:S01]  /*39d0*/  FMUL.FTZ R4, R138, R139 ;  /* 0x0000008b8a047220 */ /* 0x000fe20000410000 */
[----:B-1----:R-:W-:Y:S01]  /*39e0*/  SHF.L.U32 R6, R6, 0x10, RZ ;  /* 0x0000001006067819 */ /* 0x002fe200000006ff */
[----:B------:R-:W-:-:S02]  /*39f0*/  FFMA.FTZ R5, R138, R140, R5 ;  /* 0x0000008c8a057223 */ /* 0x000fc40000010005 */
[----:B------:R-:W-:Y:S02]  /*3a00*/  FFMA.FTZ R4, R137, R140, -R4 ;  /* 0x0000008c89047223 */ /* 0x000fe40000010804 */
[----:B------:R-:W-:Y:S01]  /*3a10*/  FADD.FTZ R5, R142, R5 ;  /* 0x000000058e057221 */ /* 0x000fe20000010000 */
[----:B------:R-:W-:Y:S01]  /*3a20*/  FMUL.FTZ R6, R91, R6 ;  /* 0x000000065b067220 */ /* 0x000fe20000410000 */
[----:B------:R-:W-:Y:S01]  /*3a30*/  FADD.FTZ R4, R141, R4 ;  /* 0x000000048d047221 */ /* 0x000fe20000010000 */
[C---:B----4-:R-:W-:Y:S01]  /*3a40*/  FMUL.FTZ R10, R7.reuse, R10 ;  /* 0x0000000a070a7220 */ /* 0x050fe20000410000 */
[----:B--2---:R-:W-:Y:S01]  /*3a50*/  FMUL.FTZ R8, R7, R8 ;  /* 0x0000000807087220 */ /* 0x004fe20000410000 */
[C---:B------:R-:W-:Y:S01]  /*3a60*/  FMUL.FTZ R7, R143.reuse, R5 ;  /* 0x000000058f077220 */ /* 0x040fe20000410000 */
[----:B------:R-:W-:Y:S01]  /*3a70*/  FSEL R166, R6, RZ, !P6 ;  /* 0x000000ff06a67208 */ /* 0x000fe20007000000 */
[-C--:B------:R-:W-:Y:S02]  /*3a80*/  FMUL.FTZ R6, R143, R4.reuse ;  /* 0x000000048f067220 */ /* 0x080fe40000410000 */
[----:B------:R-:W-:-:S02]  /*3a90*/  FFMA.FTZ R4, R144, R4, -R7 ;  /* 0x0000000490047223 */ /* 0x000fc40000010807 */
[----:B------:R-:W-:Y:S02]  /*3aa0*/  FFMA.FTZ R5, R144, R5, R6 ;  /* 0x0000000590057223 */ /* 0x000fe40000010006 */
[----:B------:R-:W-:Y:S02]  /*3ab0*/  FADD.FTZ R4, R145, R4 ;  /* 0x0000000491047221 */ /* 0x000fe40000010000 */
[----:B------:R-:W-:Y:S02]  /*3ac0*/  FADD.FTZ R5, R146, R5 ;  /* 0x0000000592057221 */ /* 0x000fe40000010000 */
[C---:B------:R-:W-:Y:S02]  /*3ad0*/  FMUL.FTZ R9, R147.reuse, R4 ;  /* 0x0000000493097220 */ /* 0x040fe40000410000 */
[-C--:B------:R-:W-:Y:S02]  /*3ae0*/  FMUL.FTZ R7, R147, R5.reuse ;  /* 0x0000000593077220 */ /* 0x080fe40000410000 */
[----:B------:R-:W-:-:S02]  /*3af0*/  FFMA.FTZ R9, R148, R5, R9 ;  /* 0x0000000594097223 */ /* 0x000fc40000010009 */
[----:B------:R-:W-:Y:S02]  /*3b00*/  FFMA.FTZ R6, R148, R4, -R7 ;  /* 0x0000000494067223 */ /* 0x000fe40000010807 */
[----:B------:R-:W-:Y:S01]  /*3b10*/  FADD.FTZ R9, R150, R9 ;  /* 0x0000000996097221 */ /* 0x000fe20000010000 */
[----:B------:R-:W-:Y:S01]  /*3b20*/  FMUL.FTZ R4, R136, R139 ;  /* 0x0000008b88047220 */ /* 0x000fe20000410000 */
[----:B------:R-:W-:Y:S02]  /*3b30*/  FADD.FTZ R6, R149, R6 ;  /* 0x0000000695067221 */ /* 0x000fe40000010000 */
[----:B------:R-:W-:Y:S01]  /*3b40*/  FMUL.FTZ R7, R151, R9 ;  /* 0x0000000997077220 */ /* 0x000fe20000410000 */
[----:B------:R-:W-:Y:S01]  /*3b50*/  FSEL R163, R8, RZ, !P6 ;  /* 0x000000ff08a37208 */ /* 0x000fe20007000000 */
[C---:B------:R-:W-:Y:S01]  /*3b60*/  FMUL.FTZ R5, R135.reuse, R139 ;  /* 0x0000008b87057220 */ /* 0x040fe20000410000 */
        /* <DEDUP_REMOVED lines=23> */
[----:B------:R-:W-:Y:S01]  /*3ce0*/  FSEL R164, R10, 1, !P6 ;  /* 0x3f8000000aa47808 */ /* 0x000fe20007000000 */
        /* <DEDUP_REMOVED lines=30> */
[----:B------:R-:W4:Y:S01]  /*3ed0*/  SHFL.UP PT, R6, R5, 0x1, RZ ;  /* 0x0420000005067989 */ /* 0x000f2200000e00ff */
        /* <DEDUP_REMOVED lines=10> */
[-C--:B----4-:R-:W-:Y:S01]  /*3f80*/  @P6 FFMA.FTZ R4, R4, R6.reuse, R7 ;  /* 0x0000000604046223 */ /* 0x090fe20000010007 */
[----:B------:R-:W-:-:S04]  /*3f90*/  @P6 FFMA.FTZ R5, R5, R6, -R10 ;  /* 0x0000000605056223 */ /* 0x000fc8000001080a */
        /* <DEDUP_REMOVED lines=12> */
[-C--:B----4-:R-:W-:Y:S01]  /*4060*/  @P6 FFMA.FTZ R5, R5, R6.reuse, -R8 ;  /* 0x0000000605056223 */ /* 0x090fe20000010808 */
[----:B------:R-:W-:Y:S02]  /*4070*/  @P6 FFMA.FTZ R4, R4, R6, R7 ;  /* 0x0000000604046223 */ /* 0x000fe40000010007 */
[----:B------:R-:W1:Y:S04]  /*4080*/  SHFL.UP PT, R8, R23, 0x4, RZ ;  /* 0x0480000017087989 */ /* 0x000e6800000e00ff */
[----:B------:R-:W2:Y:S04]  /*4090*/  SHFL.UP PT, R7, R4, 0x4, RZ ;  /* 0x0480000004077989 */ /* 0x000ea800000e00ff */
[----:B------:R-:W4:Y:S01]  /*40a0*/  SHFL.UP PT, R6, R5, 0x4, RZ ;  /* 0x0480000005067989 */ /* 0x000f2200000e00ff */
[----:B------:R-:W-:Y:S01]  /*40b0*/  ISETP.GE.AND P6, PT, R78, 0x4, PT ;  /* 0x000000044e00780c */ /* 0x000fe20003fc6270 */
[-C--:B0-----:R-:W-:Y:S01]  /*40c0*/  FMUL.FTZ R10, R4, R9.reuse ;  /* 0x00000009040a7220 */ /* 0x081fe20000410000 */
[----:B------:R-:W-:-:S04]  /*40d0*/  FMUL.FTZ R9, R5, R9 ;  /* 0x0000000905097220 */ /* 0x000fc80000410000 */
[-C--:B-1----:R-:W-:Y:S01]  /*40e0*/  FFMA.FTZ R9, R4, R8.reuse, R9 ;  /* 0x0000000804097223 */ /* 0x082fe20000010009 */
[----:B------:R-:W-:-:S06]  /*40f0*/  FFMA.FTZ R10, R5, R8, -R10 ;  /* 0x00000008050a7223 */ /* 0x000fcc000001080a */
[----:B------:R-:W-:Y:S01]  /*4100*/  @P6 FADD.FTZ R22, R22, R9 ;  /* 0x0000000916166221 */ /* 0x000fe20000010000 */
[CC--:B--2---:R-:W-:Y:S01]  /*4110*/  FMUL.FTZ R8, R4.reuse, R7.reuse ;  /* 0x0000000704087220 */ /* 0x0c4fe20000410000 */
[----:B------:R-:W-:Y:S01]  /*4120*/  FMUL.FTZ R7, R5, R7 ;  /* 0x0000000705077220 */ /* 0x000fe20000410000 */
[----:B------:R-:W-:Y:S02]  /*4130*/  @P6 FADD.FTZ R23, R23, R10 ;  /* 0x0000000a17176221 */ /* 0x000fe40000010000 */
        /* <DEDUP_REMOVED lines=26> */
[CC--:B--2---:R-:W-:Y:S01]  /*42e0*/  FFMA.FTZ R10, R5.reuse, R7.reuse, -R10 ;  /* 0x00000007050a7223 */ /* 0x0c4fe2000001080a */
[----:B------:R-:W-:Y:S01]  /*42f0*/  FFMA.FTZ R11, R4, R7, R11 ;  /* 0x00000007040b7223 */ /* 0x000fe2000001000b */
        /* <DEDUP_REMOVED lines=11> */
[----:B------:R-:W-:Y:S01]  /*43b0*/  MOV R4, 0x3f800000 ;  /* 0x3f80000000047802 */ /* 0x000fe20000000f00 */
[----:B------:R-:W-:Y:S01]  /*43c0*/  IMAD R183, R109, 0x10, R71 ;  /* 0x000000106db77824 */ /* 0x000fe200078e0247 */
[----:B------:R-:W-:Y:S02]  /*43d0*/  MOV R5, RZ ;  /* 0x000000ff00057202 */ /* 0x000fe40000000f00 */
[----:B------:R-:W-:-:S05]  /*43e0*/  MOV R71, 0x400 ;  /* 0x0000040000477802 */ /* 0x000fca0000000f00 */
[----:B------:R-:W0:Y:S01]  /*43f0*/  @P6 LDS.128 R4, [R183+0x460] ;  /* 0x00046000b7046984 */ /* 0x000e220000000c00 */
[----:B------:R-:W-:Y:S02]  /*4400*/  ISETP.NE.AND P6, PT, R78, 0x1f, PT ;  /* 0x0000001f4e00780c */ /* 0x000fe40003fc5270 */
[----:B-----5:R-:W-:-:S11]  /*4410*/  LEA R71, R180, R71, 0x18 ;  /* 0x00000047b4477211 */ /* 0x020fd600078ec0ff */
        /* <DEDUP_REMOVED lines=9> */
[----:B-1----:R-:W-:-:S02]  /*44b0*/  @!P6 MOV R182, R4 ;  /* 0x0000000400b6e202 */ /* 0x002fc40000000f00 */
[----:B--2---:R-:W-:Y:S01]  /*44c0*/  @!P6 MOV R181, R5 ;  /* 0x0000000500b5e202 */ /* 0x004fe20000000f00 */
[----:B----4-:R-:W-:Y:S01]  /*44d0*/  @!P6 IMAD.MOV.U32 R180, RZ, RZ, R6 ;  /* 0x000000ffffb4e224 */ /* 0x010fe200078e0006 */
        /* <DEDUP_REMOVED lines=42> */
[CC--:B------:R-:W-:Y:S01]  /*4780*/  FMUL.FTZ R23, R9.reuse, R5.reuse ;  /* 0x0000000509177220 */ /* 0x0c0fe20000410000 */
[-C--:B------:R-:W-:Y:S01]  /*4790*/  FMUL.FTZ R6, R9, R4.reuse ;  /* 0x0000000409067220 */ /* 0x080fe20000410000 */
[----:B------:R-:W-:Y:S01]  /*47a0*/  FADD.FTZ R151, R154, R151 ;  /* 0x000000979a977221 */ /* 0x000fe20000010000 */
[----:B------:R-:W-:Y:S01]  /*47b0*/  FADD.FTZ R153, R153, R136 ;  /* 0x0000008899997221 */ /* 0x000fe20000010000 */
[C---:B------:R-:W-:Y:S01]  /*47c0*/  FFMA.FTZ R4, R8.reuse, R4, -R23 ;  /* 0x0000000408047223 */ /* 0x040fe20000010817 */
[C---:B------:R-:W-:Y:S01]  /*47d0*/  FFMA.FTZ R5, R8.reuse, R5, R6 ;  /* 0x0000000508057223 */ /* 0x040fe20000010006 */
[----:B------:R-:W-:Y:S01]  /*47e0*/  FFMA.FTZ R22, R8, R7, R22 ;  /* 0x0000000708167223 */ /* 0x000fe20000010016 */
[C---:B------:R-:W-:Y:S01]  /*47f0*/  FMUL.FTZ R8, R158.reuse, R151 ;  /* 0x000000979e087220 */ /* 0x040fe20000410000 */
[-C--:B------:R-:W-:Y:S01]  /*4800*/  FMUL.FTZ R158, R158, R153.reuse ;  /* 0x000000999e9e7220 */ /* 0x080fe20000410000 */
[----:B------:R-:W-:Y:S01]  /*4810*/  BSSY.RECONVERGENT B0, `(.L_x_2047) ;  /* 0x000000f000007945 */ /* 0x000fe20003800200 */
[----:B------:R-:W-:Y:S01]  /*4820*/  FADD.FTZ R6, R10, R135 ;  /* 0x000000870a067221 */ /* 0x000fe20000010000 */
[----:B------:R-:W-:Y:S01]  /*4830*/  FADD.FTZ R7, R11, R22 ;  /* 0x000000160b077221 */ /* 0x000fe20000010000 */
[C---:B------:R-:W-:Y:S01]  /*4840*/  FFMA.FTZ R10, R157.reuse, R153, -R8 ;  /* 0x000000999d0a7223 */ /* 0x040fe20000010808 */
        /* <DEDUP_REMOVED lines=11> */
.L_x_2048:
[----:B------:R-:W-:Y:S05]  /*4900*/  BSYNC.RECONVERGENT B0 ;  /* 0x0000000000007941 */ /* 0x000fea0003800200 */
.L_x_2047:
[----:B------:R-:W-:Y:S01]  /*4910*/  FADD.FTZ R156, R156, R157 ;  /* 0x0000009d9c9c7221 */ /* 0x000fe20000010000 */
[----:B0-----:R-:W-:Y:S01]  /*4920*/  FFMA.FTZ R4, R20, R180, -R11 ;  /* 0x000000b414047223 */ /* 0x001fe2000001080b */
[----:B------:R-:W-:Y:S01]  /*4930*/  FADD.FTZ R10, R155, R10 ;  /* 0x0000000a9b0a7221 */ /* 0x000fe20000010000 */
[----:B------:R-:W-:Y:S01]  /*4940*/  FMUL.FTZ R7, R21, R142 ;  /* 0x0000008e15077220 */ /* 0x000fe20000410000 */
[C---:B------:R-:W-:Y:S01]  /*4950*/  FMUL.FTZ R5, R159.reuse, R156 ;  /* 0x0000009c9f057220 */ /* 0x040fe20000410000 */
[----:B------:R-:W-:Y:S01]  /*4960*/  FFMA.FTZ R83, R4, 2, R83 ;  /* 0x4000000004537823 */ /* 0x000fe20000010053 */
[----:B------:R-:W-:Y:S01]  /*4970*/  FMUL.FTZ R159, R159, R10 ;  /* 0x0000000a9f9f7220 */ /* 0x000fe20000410000 */
[----:B------:R-:W-:Y:S01]  /*4980*/  FFMA.FTZ R7, R20, R140, -R7 ;  /* 0x0000008c14077223 */ /* 0x000fe20000010807 */
[C---:B------:R-:W-:Y:S01]  /*4990*/  FFMA.FTZ R4, R160.reuse, R10, -R5 ;  /* 0x0000000aa0047223 */ /* 0x040fe20000010805 */
[----:B------:R-:W-:Y:S01]  /*49a0*/  IADD3 R109, PT, PT, R109, 0x1, RZ ;  /* 0x000000016d6d7810 */ /* 0x000fe20007ffe0ff */
[----:B------:R-:W-:Y:S01]  /*49b0*/  FFMA.FTZ R159, R160, R156, R159 ;  /* 0x0000009ca09f7223 */ /* 0x000fe2000001009f */
[----:B------:R-:W-:Y:S01]  /*49c0*/  FFMA.FTZ R102, R7, 2, R102 ;  /* 0x4000000007667823 */ /* 0x000fe20000010066 */
[----:B------:R-:W-:Y:S01]  /*49d0*/  FADD.FTZ R8, R161, R4 ;  /* 0x00000004a1087221 */ /* 0x000fe20000010000 */
[C---:B------:R-:W-:Y:S01]  /*49e0*/  FMUL.FTZ R9, R21.reuse, R146 ;  /* 0x0000009215097220 */ /* 0x040fe20000410000 */
[----:B------:R-:W-:Y:S01]  /*49f0*/  FADD.FTZ R162, R162, R159 ;  /* 0x0000009fa2a27221 */ /* 0x000fe20000010000 */
[----:B------:R-:W-:Y:S01]  /*4a00*/  FMUL.FTZ R7, R21, R150 ;  /* 0x0000009615077220 */ /* 0x000fe20000410000 */
[----:B------:R-:W-:Y:S01]  /*4a10*/  FMUL.FTZ R5, R163, R8 ;  /* 0x00000008a3057220 */ /* 0x000fe20000410000 */
[----:B------:R-:W-:Y:S01]  /*4a20*/  ISETP.GE.AND P6, PT, R109, UR5, PT ;  /* 0x000000056d007c0c */ /* 0x000fe2000bfc6270 */
[----:B------:R-:W-:Y:S01]  /*4a30*/  FMUL.FTZ R163, R163, R162 ;  /* 0x000000a2a3a37220 */ /* 0x000fe20000410000 */
[----:B------:R-:W-:Y:S01]  /*4a40*/  FFMA.FTZ R6, R20, R144, -R9 ;  /* 0x0000009014067223 */ /* 0x000fe20000010809 */
[----:B------:R-:W-:Y:S01]  /*4a50*/  FFMA.FTZ R5, R164, R162, R5 ;  /* 0x000000a2a4057223 */ /* 0x000fe20000010005 */
[----:B------:R-:W-:Y:S01]  /*4a60*/  FFMA.FTZ R7, R20, R148, -R7 ;  /* 0x0000009414077223 */ /* 0x000fe20000010807 */
[----:B------:R-:W-:Y:S01]  /*4a70*/  FMUL.FTZ R9, R21, R151 ;  /* 0x0000009715097220 */ /* 0x000fe20000410000 */
[----:B------:R-:W-:Y:S01]  /*4a80*/  FFMA.FTZ R164, R164, R8, -R163 ;  /* 0x00000008a4a47223 */ /* 0x000fe200000108a3 */
[----:B------:R-:W-:Y:S01]  /*4a90*/  FADD.FTZ R166, R166, R5 ;  /* 0x00000005a6a67221 */ /* 0x000fe20000010000 */
[----:B------:R-:W-:Y:S01]  /*4aa0*/  FFMA.FTZ R104, R7, 2, R104 ;  /* 0x4000000007687823 */ /* 0x000fe20000010068 */
[----:B------:R-:W-:Y:S01]  /*4ab0*/  FFMA.FTZ R4, R20, R153, -R9 ;  /* 0x0000009914047223 */ /* 0x000fe20000010809 */
[C---:B------:R-:W-:Y:S01]  /*4ac0*/  FMUL.FTZ R5, R21.reuse, R156 ;  /* 0x0000009c15057220 */ /* 0x040fe20000410000 */
[----:B------:R-:W-:Y:S01]  /*4ad0*/  FMUL.FTZ R7, R21, R162 ;  /* 0x000000a215077220 */ /* 0x000fe20000410000 */
[----:B------:R-:W-:Y:S01]  /*4ae0*/  FADD.FTZ R164, R165, R164 ;  /* 0x000000a4a5a47221 */ /* 0x000fe20000010000 */
[----:B------:R-:W-:Y:S01]  /*4af0*/  FMUL.FTZ R21, R21, R166 ;  /* 0x000000a615157220 */ /* 0x000fe20000410000 */
[----:B------:R-:W-:Y:S01]  /*4b00*/  FFMA.FTZ R87, R4, 2, R87 ;  /* 0x4000000004577823 */ /* 0x000fe20000010057 */
[C---:B------:R-:W-:Y:S01]  /*4b10*/  FFMA.FTZ R5, R20.reuse, R10, -R5 ;  /* 0x0000000a14057223 */ /* 0x040fe20000010805 */
[C---:B------:R-:W-:Y:S01]  /*4b20*/  FFMA.FTZ R4, R20.reuse, R8, -R7 ;  /* 0x0000000814047223 */ /* 0x040fe20000010807 */
[----:B------:R-:W-:Y:S01]  /*4b30*/  FFMA.FTZ R21, R20, R164, -R21 ;  /* 0x000000a414157223 */ /* 0x000fe20000010815 */
[----:B------:R-:W-:Y:S01]  /*4b40*/  FFMA.FTZ R85, R6, 2, R85 ;  /* 0x4000000006557823 */ /* 0x000fe20000010055 */
[----:B------:R-:W-:Y:S01]  /*4b50*/  FFMA.FTZ R106, R5, 2, R106 ;  /* 0x40000000056a7823 */ /* 0x000fe2000001006a */
[----:B------:R-:W-:Y:S01]  /*4b60*/  FFMA.FTZ R89, R4, 2, R89 ;  /* 0x4000000004597823 */ /* 0x000fe20000010059 */
[----:B------:R-:W-:Y:S01]  /*4b70*/  FFMA.FTZ R108, R21, 2, R108 ;  /* 0x40000000156c7823 */ /* 0x000fe2000001006c */
[----:B------:R-:W-:Y:S06]  /*4b80*/  @!P6 BRA `(.L_x_2049) ;  /* 0xffffffdc00c8e947 */ /* 0x000fec000383ffff */
.L_x_2046:
        /* <DEDUP_REMOVED lines=14> */
[----:B------:R-:W-:Y:S01]  /*4c70*/  PRMT R16, R6, 0x7632, R16 ;  /* 0x0000763206107816 */ /* 0x000fe20000000010 */
[----:B------:R-:W-:Y:S04]  /*4c80*/  STS.U16 [R82], R7 ;  /* 0x0000000752007388 */ /* 0x000fe80000000400 */
[----:B------:R4:W-:Y:S04]  /*4c90*/  STS.U16 [R82+0x2], R8 ;  /* 0x0000020852007388 */ /* 0x0009e80000000400 */
[----:B------:R5:W-:Y:S04]  /*4ca0*/  STS.U16 [R82+0x4], R5 ;  /* 0x0000040552007388 */ /* 0x000be80000000400 */
[----:B------:R-:W-:Y:S01]  /*4cb0*/  STS.U16 [R82+0x6], R10 ;  /* 0x0000060a52007388 */ /* 0x000fe20000000400 */
[----:B----4-:R-:W4:Y:S03]  /*4cc0*/  LDC.64 R8, c[0x0][0x420] ;  /* 0x00010800ff087b82 */ /* 0x010f260000000a00 */
[----:B------:R1:W-:Y:S01]  /*4cd0*/  STS.U16 [R82+0x8], R4 ;  /* 0x0000080452007388 */ /* 0x0003e20000000400 */
[----:B-----5:R-:W-:-:S03]  /*4ce0*/  HFMA2 R5, -RZ, RZ, 0, 0 ;  /* 0x00000000ff057431 */ /* 0x020fc600000001ff */
[----:B------:R-:W-:Y:S04]  /*4cf0*/  STS.U16 [R82+0xa], R14 ;  /* 0x00000a0e52007388 */ /* 0x000fe80000000400 */
[----:B------:R4:W-:Y:S01]  /*4d00*/  STS.U16 [R82+0xc], R6 ;  /* 0x00000c0652007388 */ /* 0x0009e20000000400 */
[----:B-1----:R-:W-:-:S03]  /*4d10*/  MOV R4, R76 ;  /* 0x0000004c00047202 */ /* 0x002fc60000000f00 */
        /* <DEDUP_REMOVED lines=15> */
[----:B------:R-:W-:Y:S02]  /*4e10*/  LEA R8, P3, R9, UR6, 0x1 ;  /* 0x0000000609087c11 */ /* 0x000fe4000f8608ff */
[----:B------:R-:W-:Y:S01]  /*4e20*/  IMAD.X R14, RZ, RZ, R14, P1 ;  /* 0x000000ffff0e7224 */ /* 0x000fe200008e060e */
[----:B------:R-:W-:Y:S01]  /*4e30*/  LDS.U16 R91, [R80+0x180] ;  /* 0x00018000505b7984 */ /* 0x000fe20000000400 */
[----:B------:R-:W-:-:S03]  /*4e40*/  IMAD R7, R97, UR18, R7 ;  /* 0x0000001261077c24 */ /* 0x000fc6000f8e0207 */
[----:B------:R-:W-:Y:S01]  /*4e50*/  LDS.U16 R93, [R81+0x1c0] ;  /* 0x0001c000515d7984 */ /* 0x000fe20000000400 */
[----:B------:R-:W-:Y:S01]  /*4e60*/  LEA.HI.X R9, R9, UR7, R14, 0x1, P3 ;  /* 0x0000000709097c11 */ /* 0x000fe200098f0c0e */
[----:B------:R-:W1:Y:S02]  /*4e70*/  LDCU.64 UR6, c[0x0][0x488] ;  /* 0x00009100ff0677ac */ /* 0x000e640008000a00 */
        /* <DEDUP_REMOVED lines=12> */
[----:B------:R-:W-:Y:S01]  /*4f40*/  @!P2 STG.E.U16 desc[UR20][R8.64+0x40], R15 ;  /* 0x0000400f0800a986 */ /* 0x000fe2000c101514 */
        /* <DEDUP_REMOVED lines=23> */
[----:B------:R-:W-:Y:S02]  /*50c0*/  PRMT R16, RZ, 0x7610, R16 ;  /* 0x00007610ff107816 */ /* 0x000fe40000000010 */
        /* <DEDUP_REMOVED lines=25> */
[----:B------:R-:W3:Y:S04]  /*5260*/  LDS.U16 R17, [R82] ;  /* 0x0000000052117984 */ /* 0x000ee80000000400 */
[----:B------:R-:W4:Y:S04]  /*5270*/  LDS.U16 R9, [R82+0x8] ;  /* 0x0000080052097984 */ /* 0x000f280000000400 */
[----:B------:R-:W5:Y:S04]  /*5280*/  LDS.U16 R11, [R82+0xc] ;  /* 0x00000c00520b7984 */ /* 0x000f680000000400 */
[----:B------:R-:W0:Y:S04]  /*5290*/  LDS.U16 R14, [R82+0xe] ;  /* 0x00000e00520e7984 */ /* 0x000e280000000400 */
[----:B------:R-:W0:Y:S04]  /*52a0*/  LDS.U16 R6, [R82+0x2] ;  /* 0x0000020052067984 */ /* 0x000e280000000400 */
[----:B------:R-:W0:Y:S01]  /*52b0*/  LDS.U16 R7, [R82+0x4] ;  /* 0x0000040052077984 */ /* 0x000e220000000400 */
[----:B-1----:R-:W-:Y:S01]  /*52c0*/  IMAD.U32 R18, R10, 0x10000, RZ ;  /* 0x000100000a127824 */ /* 0x002fe200078e00ff */
[----:B--2---:R-:W-:-:S02]  /*52d0*/  SHF.L.U32 R20, R8, 0x10, RZ ;  /* 0x0000001008147819 */ /* 0x004fc400000006ff */
[----:B---3--:R-:W-:Y:S02]  /*52e0*/  SHF.L.U32 R17, R17, 0x10, RZ ;  /* 0x0000001011117819 */ /* 0x008fe400000006ff */
[----:B----4-:R-:W-:Y:S01]  /*52f0*/  SHF.L.U32 R19, R9, 0x10, RZ ;  /* 0x0000001009137819 */ /* 0x010fe200000006ff */
[----:B------:R-:W-:Y:S01]  /*5300*/  FMUL.FTZ R9, R18, -1.4426950216293334961 ;  /* 0xbfb8aa3b12097820 */ /* 0x000fe20000410000 */
[----:B-----5:R-:W-:Y:S01]  /*5310*/  SHF.L.U32 R21, R11, 0x10, RZ ;  /* 0x000000100b157819 */ /* 0x020fe200000006ff */
[----:B------:R-:W-:Y:S02]  /*5320*/  FMUL.FTZ R11, R20, -1.4426950216293334961 ;  /* 0xbfb8aa3b140b7820 */ /* 0x000fe40000410000 */
[----:B------:R-:W-:Y:S02]  /*5330*/  FMUL.FTZ R8, R19, -1.4426950216293334961 ;  /* 0xbfb8aa3b13087820 */ /* 0x000fe40000410000 */
[----:B------:R-:W1:Y:S01]  /*5340*/  MUFU.EX2 R9, R9 ;  /* 0x0000000900097308 */ /* 0x000e620000000800 */
[----:B0-----:R-:W-:Y:S01]  /*5350*/  SHF.L.U32 R22, R14, 0x10, RZ ;  /* 0x000000100e167819 */ /* 0x001fe200000006ff */
[----:B------:R-:W-:-:S02]  /*5360*/  FMUL.FTZ R14, R21, -1.4426950216293334961 ;  /* 0xbfb8aa3b150e7820 */ /* 0x000fc40000410000 */
[----:B------:R-:W0:Y:S01]  /*5370*/  MUFU.EX2 R11, R11 ;  /* 0x0000000b000b7308 */ /* 0x000e220000000800 */
[----:B------:R-:W-:Y:S01]  /*5380*/  SHF.L.U32 R15, R6, 0x10, RZ ;  /* 0x00000010060f7819 */ /* 0x000fe200000006ff */
[----:B------:R-:W-:Y:S01]  /*5390*/  FMUL.FTZ R6, R17, -1.4426950216293334961 ;  /* 0xbfb8aa3b11067820 */ /* 0x000fe20000410000 */
[----:B------:R-:W-:Y:S01]  /*53a0*/  FMUL.FTZ R23, R22, -1.4426950216293334961 ;  /* 0xbfb8aa3b16177820 */ /* 0x000fe20000410000 */
[----:B------:R-:W2:Y:S01]  /*53b0*/  MUFU.EX2 R8, R8 ;  /* 0x0000000800087308 */ /* 0x000ea20000000800 */
[----:B------:R-:W-:Y:S01]  /*53c0*/  SHF.L.U32 R16, R7, 0x10, RZ ;  /* 0x0000001007107819 */ /* 0x000fe200000006ff */
[----:B------:R-:W-:Y:S02]  /*53d0*/  FMUL.FTZ R7, R15, -1.4426950216293334961 ;  /* 0xbfb8aa3b0f077820 */ /* 0x000fe40000410000 */
[----:B------:R-:W3:Y:S02]  /*53e0*/  MUFU.EX2 R6, R6 ;  /* 0x0000000600067308 */ /* 0x000ee40000000800 */
[----:B------:R-:W-:Y:S01]  /*53f0*/  FMUL.FTZ R10, R16, -1.4426950216293334961 ;  /* 0xbfb8aa3b100a7820 */ /* 0x000fe20000410000 */
[----:B-1----:R-:W-:Y:S01]  /*5400*/  FADD.FTZ R9, R9, 1 ;  /* 0x3f80000009097421 */ /* 0x002fe20000010000 */
        /* <DEDUP_REMOVED lines=11> */
[----:B------:R-:W0:Y:S01]  /*54c0*/  MUFU.RCP R11, R11 ;  /* 0x0000000b000b7308 */ /* 0x000e220000001000 */
[----:B---3--:R-:W-:-:S07]  /*54d0*/  FADD.FTZ R10, R10, 1 ;  /* 0x3f8000000a0a7421 */ /* 0x008fce0000010000 */
[----:B------:R-:W2:Y:S08]  /*54e0*/  MUFU.RCP R6, R6 ;  /* 0x0000000600067308 */ /* 0x000eb00000001000 */
[----:B------:R1:W3:Y:S08]  /*54f0*/  MUFU.RCP R76, R7 ;  /* 0x00000007004c7308 */ /* 0x0002f00000001000 */
[----:B------:R-:W4:Y:S01]  /*5500*/  MUFU.RCP R91, R10 ;  /* 0x0000000a005b7308 */ /* 0x000f220000001000 */
[----:B-1----:R-:W-:Y:S01]  /*5510*/  FMUL.FTZ R7, R18, R9 ;  /* 0x0000000912077220 */ /* 0x002fe20000410000 */
[----:B0-----:R-:W-:Y:S01]  /*5520*/  FMUL.FTZ R9, R20, R11 ;  /* 0x0000000b14097220 */ /* 0x001fe20000410000 */
[----:B--2---:R-:W-:-:S02]  /*5530*/  FMUL.FTZ R6, R17, R6 ;  /* 0x0000000611067220 */ /* 0x004fc40000410000 */
[----:B------:R-:W-:Y:S01]  /*5540*/  FMUL.FTZ R7, R7, R104 ;  /* 0x0000006807077220 */ /* 0x000fe20000410000 */
[----:B------:R-:W-:Y:S01]  /*5550*/  FMUL.FTZ R9, R9, R106 ;  /* 0x0000006a09097220 */ /* 0x000fe20000410000 */
[----:B------:R-:W-:Y:S01]  /*5560*/  FMUL.FTZ R6, R6, R83 ;  /* 0x0000005306067220 */ /* 0x000fe20000410000 */
[----:B------:R-:W0:Y:S01]  /*5570*/  MUFU.RCP R8, R8 ;  /* 0x0000000800087308 */ /* 0x000e220000001000 */
[----:B---3--:R-:W-:-:S04]  /*5580*/  FMUL.FTZ R15, R15, R76 ;  /* 0x0000004c0f0f7220 */ /* 0x008fc80000410000 */
[----:B------:R-:W-:-:S03]  /*5590*/  FMUL.FTZ R15, R15, R102 ;  /* 0x000000660f0f7220 */ /* 0x000fc60000410000 */
[----:B------:R-:W1:Y:S01]  /*55a0*/  MUFU.RCP R14, R14 ;  /* 0x0000000e000e7308 */ /* 0x000e620000001000 */
[----:B----4-:R-:W-:Y:S01]  /*55b0*/  FMUL.FTZ R16, R16, R91 ;  /* 0x0000005b10107220 */ /* 0x010fe20000410000 */
[----:B------:R-:W-:Y:S01]  /*55c0*/  F2FP.BF16.F32.PACK_AB R6, R15, R6 ;  /* 0x000000060f06723e */ /* 0x000fe200000010ff */
[----:B------:R-:W-:Y:S02]  /*55d0*/  BAR.SYNC.DEFER_BLOCKING 0x0 ;  /* 0x0000000000007b1d */ /* 0x000fe40000010000 */
[----:B------:R-:W-:-:S04]  /*55e0*/  FMUL.FTZ R16, R16, R85 ;  /* 0x0000005510107220 */ /* 0x000fc80000410000 */
[----:B------:R-:W2:Y:S01]  /*55f0*/  MUFU.RCP R23, R23 ;  /* 0x0000001700177308 */ /* 0x000ea20000001000 */
[----:B0-----:R-:W-:Y:S01]  /*5600*/  FMUL.FTZ R8, R19, R8 ;  /* 0x0000000813087220 */ /* 0x001fe20000410000 */
[----:B------:R-:W-:-:S03]  /*5610*/  F2FP.BF16.F32.PACK_AB R7, R7, R16 ;  /* 0x000000100707723e */ /* 0x000fc600000010ff */
[----:B------:R-:W-:Y:S01]  /*5620*/  FMUL.FTZ R8, R8, R87 ;  /* 0x0000005708087220 */ /* 0x000fe20000410000 */
[----:B-1----:R-:W-:Y:S01]  /*5630*/  FMUL.FTZ R10, R21, R14 ;  /* 0x0000000e150a7220 */ /* 0x002fe20000410000 */
[----:B------:R-:W-:-:S03]  /*5640*/  PRMT R14, R6, 0x7632, R14 ;  /* 0x00007632060e7816 */ /* 0x000fc6000000000e */
[----:B------:R-:W-:Y:S01]  /*5650*/  F2FP.BF16.F32.PACK_AB R8, R9, R8 ;  /* 0x000000080908723e */ /* 0x000fe200000010ff */
[----:B------:R-:W-:-:S03]  /*5660*/  FMUL.FTZ R10, R10, R89 ;  /* 0x000000590a0a7220 */ /* 0x000fc60000410000 */
[----:B------:R-:W-:Y:S01]  /*5670*/  PRMT R16, R8, 0x7632, R16 ;  /* 0x0000763208107816 */ /* 0x000fe20000000010 */
[----:B--2---:R-:W-:Y:S01]  /*5680*/  FMUL.FTZ R11, R22, R23 ;  /* 0x00000017160b7220 */ /* 0x004fe20000410000 */
[----:B------:R-:W-:Y:S03]  /*5690*/  STS.U16 [R82], R6 ;  /* 0x0000000652007388 */ /* 0x000fe60000000400 */
[----:B------:R-:W-:Y:S01]  /*56a0*/  FMUL.FTZ R11, R11, R108 ;  /* 0x0000006c0b0b7220 */ /* 0x000fe20000410000 */
[----:B------:R0:W-:Y:S04]  /*56b0*/  STS.U16 [R82+0x2], R14 ;  /* 0x0000020e52007388 */ /* 0x0001e80000000400 */
[----:B------:R-:W-:Y:S01]  /*56c0*/  F2FP.BF16.F32.PACK_AB R10, R11, R10 ;  /* 0x0000000a0b0a723e */ /* 0x000fe200000010ff */
[----:B------:R-:W-:Y:S01]  /*56d0*/  STS.U16 [R82+0x4], R7 ;  /* 0x0000040752007388 */ /* 0x000fe20000000400 */
[----:B------:R-:W-:-:S02]  /*56e0*/  PRMT R11, R7, 0x7632, R11 ;  /* 0x00007632070b7816 */ /* 0x000fc4000000000b */
[----:B------:R-:W-:Y:S01]  /*56f0*/  PRMT R17, R10, 0x7632, R17 ;  /* 0x000076320a117816 */ /* 0x000fe20000000011 */
[----:B------:R-:W-:Y:S01]  /*5700*/  STS.U16 [R82+0x8], R8 ;  /* 0x0000080852007388 */ /* 0x000fe20000000400 */
[----:B0-----:R-:W0:Y:S03]  /*5710*/  LDC.64 R14, c[0x0][0x430] ;  /* 0x00010c00ff0e7b82 */ /* 0x001e260000000a00 */
[----:B------:R-:W-:Y:S04]  /*5720*/  STS.U16 [R82+0x6], R11 ;  /* 0x0000060b52007388 */ /* 0x000fe80000000400 */
[----:B------:R-:W-:Y:S04]  /*5730*/  STS.U16 [R82+0xa], R16 ;  /* 0x00000a1052007388 */ /* 0x000fe80000000400 */
[----:B------:R-:W-:Y:S04]  /*5740*/  STS.U16 [R82+0xc], R10 ;  /* 0x00000c0a52007388 */ /* 0x000fe80000000400 */
[----:B------:R1:W-:Y:S01]  /*5750*/  STS.U16 [R82+0xe], R17 ;  /* 0x00000e1152007388 */ /* 0x0003e20000000400 */
[----:B------:R-:W-:-:S03]  /*5760*/  NOP ;  /* 0x0000000000007918 */ /* 0x000fc60000000000 */
[----:B------:R-:W-:Y:S01]  /*5770*/  LDS.U16 R7, [R72] ;  /* 0x0000000048077984 */ /* 0x000fe20000000400 */
[----:B0-----:R-:W-:Y:S01]  /*5780*/  IMAD.WIDE.U32 R4, R14, UR18, R4 ;  /* 0x000000120e047c25 */ /* 0x001fe2000f8e0004 */
[----:B-1----:R-:W0:Y:S02]  /*5790*/  LDC.64 R16, c[0x0][0x438] ;  /* 0x00010e00ff107b82 */ /* 0x002e240000000a00 */
[----:B------:R-:W-:Y:S01]  /*57a0*/  LDS.U16 R73, [R73+0x40] ;  /* 0x0000400049497984 */ /* 0x000fe20000000400 */
[----:B------:R-:W-:-:S03]  /*57b0*/  IMAD R5, R15, UR18, R5 ;  /* 0x000000120f057c24 */ /* 0x000fc6000f8e0205 */
        /* <DEDUP_REMOVED lines=8> */
[----:B------:R-:W-:Y:S01]  /*5840*/  @!P0 STS [R71+0x210], R70 ;  /* 0x0002104647008388 */ /* 0x000fe20000000800 */
[----:B------:R-:W-:Y:S01]  /*5850*/  BAR.SYNC.DEFER_BLOCKING 0x0 ;  /* 0x0000000000007b1d */ /* 0x000fe20000010000 */
[----:B------:R-:W-:-:S05]  /*5860*/  IADD3 R5, P0, PT, R41, R4, RZ ;  /* 0x0000000429057210 */ /* 0x000fca0007f1e0ff */
[----:B------:R-:W-:Y:S01]  /*5870*/  IMAD.X R8, RZ, RZ, R8, P0 ;  /* 0x000000ffff087224 */ /* 0x000fe200000e0608 */
        /* <DEDUP_REMOVED lines=28> */
.L_x_2051:
        /* <DEDUP_REMOVED lines=12> */
.L_x_5051:


//--------------------- .text._Z25selective_scan_fwd_kernelI32Selective_Scan_fwd_kernel_traitsILi32ELi8ELi1ELb0ELb1ELb1ELb0EN3c108BFloat16ENS1_7complexIfEEEEv13SSMParamsBase --------------------------
	.section	.text._Z25selective_scan_fwd_kernelI32Selective_Scan_fwd_kernel_traitsILi32ELi8ELi1ELb0ELb1ELb1ELb0EN3c108BFloat16ENS1_7complexIfEEEEv13SSMParamsBase,"ax",@progbits
	.align	128
        .global         _Z25selective_scan_fwd_kernelI32Selective_Scan_fwd_kernel_traitsILi32ELi8ELi1ELb0ELb1ELb1ELb0EN3c108BFloat16ENS1_7complexIfEEEEv13SSMParamsBase
        .type           _Z25selective_scan_fwd_kernelI32Selective_Scan_fwd_kernel_traitsILi32ELi8ELi1ELb0ELb1ELb1ELb0EN3c108BFloat16ENS1_7complexIfEEEEv13SSMParamsBase,@function
        .size           _Z25selective_scan_fwd_kernelI32Selective_Scan_fwd_kernel_traitsILi32ELi8ELi1ELb0ELb1ELb1ELb0EN3c108BFloat16ENS1_7complexIfEEEEv13SSMParamsBase,(.L_x_5052 - _Z25selective_scan_fwd_kernelI32Selective_Scan_fwd_kernel_traitsILi32ELi8ELi1ELb0ELb1ELb1ELb0EN3c108BFloat16ENS1_7complexIfEEEEv13SSMParamsBase)
        .other          _Z25selective_scan_fwd_kernelI32Selective_Scan_fwd_kernel_traitsILi32ELi8ELi1ELb0ELb1ELb1ELb0EN3c108BFloat16ENS1_7complexIfEEEEv13SSMParamsBase,@"STO_CUDA_ENTRY STV_DEFAULT"
_Z25selective_scan_fwd_kernelI32Selective_Scan_fwd_kernel_traitsILi32ELi8ELi1ELb0ELb1ELb1ELb0EN3c108BFloat16ENS1_7complexIfEEEEv13SSMParamsBase:
.text._Z25selective_scan_fwd_kernelI32Selective_Scan_fwd_kernel_traitsILi32ELi8ELi1ELb0ELb1ELb1ELb0EN3c108BFloat16ENS1_7complexIfEEEEv13SSMParamsBase:
        /* <DEDUP_REMOVED lines=22> */
[----:B------:R-:W1:Y:S02]  /*0160*/  LDC R20, c[0x0][0x384] ;  /* 0x0000e100ff147b82 */ /* 0x000e640000000800 */
        /* <DEDUP_REMOVED lines=14> */
[----:B------:R-:W-:-:S03]  /*0250*/  IABS R2, R23 ;  /* 0x0000001700027213 */ /* 0x000fc60000000000 */
[----:B------:R-:W-:-:S03]  /*0260*/  IMAD.HI.U32 R7, R7, R3, R6 ;  /* 0x0000000307077227 */ /* 0x000fc600078e0006 */
[----:B------:R-:W0:Y:S03]  /*0270*/  LDC.64 R18, c[0x0][0x450] ;  /* 0x00011400ff127b82 */ /* 0x000e260000000a00 */
[----:B------:R-:W-:-:S05]  /*0280*/  IMAD.HI.U32 R7, R7, R2, RZ ;  /* 0x0000000207077227 */ /* 0x000fca00078e00ff */
[----:B------:R-:W-:-:S05]  /*0290*/  IADD3 R6, PT, PT, -R7, RZ, RZ ;  /* 0x000000ff07067210 */ /* 0x000fca0007ffe1ff */
[----:B------:R-:W-:-:S05]  /*02a0*/  IMAD R6, R9, R6, R2 ;  /* 0x0000000609067224 */ /* 0x000fca00078e0202 */
[----:B------:R-:W-:Y:S01]  /*02b0*/  ISETP.GT.U32.AND P1, PT, R9, R6, PT ;  /* 0x000000060900720c */ /* 0x000fe20003f24070 */
[----:B------:R-:W-:Y:S02]  /*02c0*/  UIMAD.WIDE.U32 UR6, UR18, UR12, URZ ;  /* 0x0000000c120672a5 */ /* 0x000fe4000f8e00ff */
[----:B------:R-:W-:Y:S02]  /*02d0*/  UIMAD.WIDE.U32 UR4, UR18, UR8, URZ ;  /* 0x00000008120472a5 */ /* 0x000fe4000f8e00ff */
[----:B------:R-:W-:Y:S01]  /*02e0*/  UIMAD UR8, UR18, UR13, UR7 ;  /* 0x0000000d120872a4 */ /* 0x000fe2000f8e0207 */
[----:B------:R-:W2:Y:S07]  /*02f0*/  LDCU.64 UR12, c[0x0][0x3d0] ;  /* 0x00007a00ff0c77ac */ /* 0x000eae0008000a00 */
[----:B------:R-:W-:Y:S01]  /*0300*/  @!P1 IADD3 R6, PT, PT, R6, -R9, RZ ;  /* 0x8000000906069210 */ /* 0x000fe20007ffe0ff */
[----:B------:R-:W-:-:S03]  /*0310*/  UIMAD UR9, UR18, UR9, UR5 ;  /* 0x00000009120972a4 */ /* 0x000fc6000f8e0205 */
[----:B------:R-:W-:Y:S02]  /*0320*/  ISETP.GE.U32.AND P0, PT, R6, R9, PT ;  /* 0x000000090600720c */ /* 0x000fe40003f06070 */
[----:B----4-:R-:W-:Y:S01]  /*0330*/  ISETP.GE.AND P3, PT, R11, 0x1, PT ;  /* 0x000000010b00780c */ /* 0x010fe20003f66270 */
[----:B------:R-:W-:Y:S01]  /*0340*/  IMAD.U32 R3, RZ, RZ, UR5 ;  /* 0x00000005ff037e24 */ /* 0x000fe2000f8e00ff */
[----:B------:R-:W-:Y:S02]  /*0350*/  MOV R2, UR4 ;  /* 0x0000000400027c02 */ /* 0x000fe40008000f00 */
[----:B------:R-:W-:Y:S02]  /*0360*/  MOV R3, UR9 ;  /* 0x0000000900037c02 */ /* 0x000fe40008000f00 */
[----:B------:R-:W-:Y:S01]  /*0370*/  @!P1 IADD3 R7, PT, PT, R7, 0x1, RZ ;  /* 0x0000000107079810 */ /* 0x000fe20007ffe0ff */
[----:B------:R-:W-:Y:S01]  /*0380*/  UIMAD.WIDE.U32 UR4, UR18, UR16, URZ ;  /* 0x00000010120472a5 */ /* 0x000fe2000f8e00ff */
[----:B------:R-:W-:Y:S01]  /*0390*/  MOV R4, UR6 ;  /* 0x0000000600047c02 */ /* 0x000fe20008000f00 */
[----:B------:R-:W-:Y:S01]  /*03a0*/  IMAD.WIDE.U32 R2, R23, UR10, R2 ;  /* 0x0000000a17027c25 */ /* 0x000fe2000f8e0002 */
[----:B------:R-:W-:-:S03]  /*03b0*/  MOV R5, UR7 ;  /* 0x0000000700057c02 */ /* 0x000fc60008000f00 */
[----:B------:R-:W-:Y:S01]  /*03c0*/  IMAD.U32 R5, RZ, RZ, UR8 ;  /* 0x00000008ff057e24 */ /* 0x000fe2000f8e00ff */
[----:B------:R-:W-:Y:S02]  /*03d0*/  LOP3.LUT R8, R23, R10, RZ, 0x3c, !PT ;  /* 0x0000000a17087212 */ /* 0x000fe400078e3cff */
[----:B------:R-:W-:Y:S01]  /*03e0*/  @P0 IADD3 R7, PT, PT, R7, 0x1, RZ ;  /* 0x0000000107070810 */ /* 0x000fe20007ffe0ff */
[C---:B------:R-:W-:Y:S01]  /*03f0*/  IMAD R39, R23.reuse, UR11, R3 ;  /* 0x0000000b17277c24 */ /* 0x040fe2000f8e0203 */
[----:B------:R-:W-:Y:S01]  /*0400*/  UIMAD UR8, UR18, UR17, UR5 ;  /* 0x00000011120872a4 */ /* 0x000fe2000f8e0205 */
[----:B------:R-:W-:Y:S01]  /*0410*/  IMAD.WIDE.U32 R4, R23, UR14, R4 ;  /* 0x0000000e17047c25 */ /* 0x000fe2000f8e0004 */
[----:B--2---:R-:W-:Y:S01]  /*0420*/  UIMAD.WIDE.U32 UR6, UR18, UR12, URZ ;  /* 0x0000000c120672a5 */ /* 0x004fe2000f8e00ff */
[----:B------:R-:W-:Y:S02]  /*0430*/  ISETP.GE.AND P2, PT, R8, RZ, PT ;  /* 0x000000ff0800720c */ /* 0x000fe40003f46270 */
[----:B------:R-:W-:Y:S01]  /*0440*/  ISETP.NE.AND P0, PT, R10, RZ, PT ;  /* 0x000000ff0a00720c */ /* 0x000fe20003f05270 */
[----:B------:R-:W-:Y:S01]  /*0450*/  IMAD.MOV.U32 R8, RZ, RZ, R7 ;  /* 0x000000ffff087224 */ /* 0x000fe200078e0007 */
[----:B01-3--:R-:W-:Y:S11]  /*0460*/  @!P3 EXIT ;  /* 0x000000000000b94d */ /* 0x00bff60003800000 */
[----:B------:R-:W0:Y:S01]  /*0470*/  S2R R24, SR_TID.X ;  /* 0x0000000000187919 */ /* 0x000e220000002100 */
[----:B------:R-:W-:Y:S01]  /*0480*/  @!P2 IADD3 R8, PT, PT, -R8, RZ, RZ ;  /* 0x000000ff0808a210 */ /* 0x000fe20007ffe1ff */
[----:B------:R-:W-:Y:S01]  /*0490*/  IMAD R40, R23, UR15, R5 ;  /* 0x0000000f17287c24 */ /* 0x000fe2000f8e0205 */
[----:B------:R-:W-:Y:S01]  /*04a0*/  @!P0 LOP3.LUT R8, RZ, R10, RZ, 0x33, !PT ;  /* 0x0000000aff088212 */ /* 0x000fe200078e33ff */
[----:B------:R-:W1:Y:S01]  /*04b0*/  LDCU.64 UR10, c[0x0][0x3a0] ;  /* 0x00007400ff0a77ac */ /* 0x000e620008000a00 */
[----:B------:R-:W-:Y:S01]  /*04c0*/  LEA R29, P1, R2, R12, 0x1 ;  /* 0x0000000c021d7211 */ /* 0x000fe200078208ff */
[----:B------:R-:W-:Y:S01]  /*04d0*/  IMAD.MOV.U32 R27, RZ, RZ, RZ ;  /* 0x000000ffff1b7224 */ /* 0x000fe200078e00ff */
[----:B------:R-:W-:Y:S01]  /*04e0*/  SHF.R.S32.HI R3, RZ, 0x1f, R8 ;  /* 0x0000001fff037819 */ /* 0x000fe20000011408 */
[----:B------:R-:W-:Y:S01]  /*04f0*/  UMOV UR5, UR8 ;  /* 0x0000000800057c82 */ /* 0x000fe20008000000 */
[----:B------:R-:W-:Y:S01]  /*0500*/  LEA R30, P0, R4, R30, 0x1 ;  /* 0x0000001e041e7211 */ /* 0x000fe200078008ff */
[----:B------:R-:W2:Y:S01]  /*0510*/  LDCU UR9, c[0x0][0x38c] ;  /* 0x00007180ff0977ac */ /* 0x000ea20008000800 */
[----:B------:R-:W-:Y:S01]  /*0520*/  LEA.HI.X R39, R2, R13, R39, 0x1, P1 ;  /* 0x0000000d02277211 */ /* 0x000fe200008f0c27 */
[CC--:B------:R-:W-:Y:S01]  /*0530*/  IMAD R2, R3.reuse, R66.reuse, RZ ;  /* 0x0000004203027224 */ /* 0x0c0fe200078e02ff */
[----:B------:R-:W-:Y:S01]  /*0540*/  LEA.HI.X R40, R4, R31, R40, 0x1, P0 ;  /* 0x0000001f04287211 */ /* 0x000fe200000f0c28 */
[C---:B------:R-:W-:Y:S01]  /*0550*/  IMAD.WIDE.U32 R4, R8.reuse, R66, UR4 ;  /* 0x0000000408047e25 */ /* 0x040fe2000f8e0042 */
[----:B------:R-:W-:Y:S01]  /*0560*/  UIMAD UR7, UR18, UR13, UR7 ;  /* 0x0000000d120772a4 */ /* 0x000fe2000f8e0207 */
[----:B------:R-:W3:Y:S02]  /*0570*/  LDCU.U8 UR4, c[0x0][0x39e] ;  /* 0x000073c0ff0477ac */ /* 0x000ee40008000000 */
[----:B------:R-:W-:Y:S01]  /*0580*/  IMAD R67, R8, R67, R2 ;  /* 0x0000004308437224 */ /* 0x000fe200078e0202 */
[----:B------:R-:W-:Y:S01]  /*0590*/  LEA R65, P0, R4, R14, 0x1 ;  /* 0x0000000e04417211 */ /* 0x000fe200078008ff */
[----:B------:R-:W-:-:S02]  /*05a0*/  IMAD R3, R3, R16, RZ ;  /* 0x0000001003037224 */ /* 0x000fc400078e02ff */
[----:B------:R-:W-:Y:S01]  /*05b0*/  IMAD.WIDE.U32 R6, R8, R16, UR6 ;  /* 0x0000000608067e25 */ /* 0x000fe2000f8e0010 */
[----:B------:R-:W-:-:S03]  /*05c0*/  IADD3 R67, PT, PT, R5, R67, RZ ;  /* 0x0000004305437210 */ /* 0x000fc60007ffe0ff */
[----:B------:R-:W-:Y:S01]  /*05d0*/  IMAD R3, R8, R17, R3 ;  /* 0x0000001108037224 */ /* 0x000fe200078e0203 */
[----:B------:R-:W-:Y:S01]  /*05e0*/  LEA.HI.X R67, R4, R15, R67, 0x1, P0 ;  /* 0x0000000f04437211 */ /* 0x000fe200000f0c43 */
[----:B------:R-:W-:Y:S01]  /*05f0*/  IMAD R8, R20, UR18, R23 ;  /* 0x0000001214087c24 */ /* 0x000fe2000f8e0217 */
[----:B------:R-:W-:Y:S02]  /*0600*/  LEA R66, P1, R6, R18, 0x1 ;  /* 0x0000001206427211 */ /* 0x000fe400078208ff */
[----:B------:R-:W-:Y:S01]  /*0610*/  IADD3 R68, PT, PT, R7, R3, RZ ;  /* 0x0000000307447210 */ /* 0x000fe20007ffe0ff */
[C---:B-1----:R-:W-:Y:S01]  /*0620*/  IMAD.WIDE.U32 R2, R23.reuse, UR10, RZ ;  /* 0x0000000a17027c25 */ /* 0x042fe2000f8e00ff */
[C---:B0-----:R-:W-:Y:S02]  /*0630*/  SHF.L.U32 R28, R24.reuse, 0x3, RZ ;  /* 0x00000003181c7819 */ /* 0x041fe400000006ff */
[----:B------:R-:W-:Y:S01]  /*0640*/  SHF.L.U32 R4, R24, 0x4, RZ ;  /* 0x0000000418047819 */ /* 0x000fe200000006ff */
[----:B------:R-:W-:Y:S01]  /*0650*/  IMAD R8, R8, R11, RZ ;  /* 0x0000000b08087224 */ /* 0x000fe200078e02ff */
[----:B------:R-:W-:Y:S01]  /*0660*/  LOP3.LUT R47, R28, 0x1f00, RZ, 0xc0, !PT ;  /* 0x00001f001c2f7812 */ /* 0x000fe200078ec0ff */
[----:B------:R-:W-:Y:S01]  /*0670*/  IMAD R25, R23, UR11, R3 ;  /* 0x0000000b17197c24 */ /* 0x000fe2000f8e0203 */
[----:B------:R-:W-:Y:S01]  /*0680*/  LOP3.LUT R5, R4, 0x3e00, RZ, 0xc0, !PT ;  /* 0x00003e0004057812 */ /* 0x000fe200078ec0ff */
[----:B--2---:R-:W-:Y:S01]  /*0690*/  IMAD R26, R8, UR9, RZ ;  /* 0x00000009081a7c24 */ /* 0x004fe2000f8e02ff */
[----:B------:R-:W-:Y:S01]  /*06a0*/  LOP3.LUT R38, R47, 0x1f, R24, 0xf8, !PT ;  /* 0x0000001f2f267812 */ /* 0x000fe200078ef818 */
[----:B------:R-:W-:Y:S01]  /*06b0*/  VIADD R32, R28, 0x2 ;  /* 0x000000021c207836 */ /* 0x000fe20000000000 */
[----:B------:R-:W-:Y:S01]  /*06c0*/  LEA.HI.X R68, R6, R19, R68, 0x1, P1 ;  /* 0x0000001306447211 */ /* 0x000fe200008f0c44 */
[----:B------:R-:W-:Y:S01]  /*06d0*/  VIADD R36, R28, 0x6 ;  /* 0x000000061c247836 */ /* 0x000fe20000000000 */
[----:B------:R-:W-:-:S02]  /*06e0*/  LOP3.LUT R41, R38, 0x20, RZ, 0xfc, !PT ;  /* 0x0000002026297812 */ /* 0x000fc400078efcff */
[C---:B------:R-:W-:Y:S02]  /*06f0*/  IADD3 R31, PT, PT, R28.reuse, 0x1, RZ ;  /* 0x000000011c1f7810 */ /* 0x040fe40007ffe0ff */
[----:B------:R-:W-:Y:S02]  /*0700*/  IADD3 R47, PT, PT, R47, R41, RZ ;  /* 0x000000292f2f7210 */ /* 0x000fe40007ffe0ff */
[C---:B------:R-:W-:Y:S02]  /*0710*/  IADD3 R33, PT, PT, R28.reuse, 0x3, RZ ;  /* 0x000000031c217810 */ /* 0x040fe40007ffe0ff */
[C---:B------:R-:W-:Y:S01]  /*0720*/  IADD3 R34, PT, PT, R28.reuse, 0x4, RZ ;  /* 0x000000041c227810 */ /* 0x040fe20007ffe0ff */
[C---:B------:R-:W-:Y:S01]  /*0730*/  VIADD R51, R47.reuse, 0x20 ;  /* 0x000000202f337836 */ /* 0x040fe20000000000 */
[C---:B------:R-:W-:Y:S01]  /*0740*/  IADD3 R35, PT, PT, R28.reuse, 0x5, RZ ;  /* 0x000000051c237810 */ /* 0x040fe20007ffe0ff */
[C---:B------:R-:W-:Y:S01]  /*0750*/  VIADD R55, R47.reuse, 0xa0 ;  /* 0x000000a02f377836 */ /* 0x040fe20000000000 */
[----:B------:R-:W-:Y:S01]  /*0760*/  IADD3 R37, PT, PT, R28, 0x7, RZ ;  /* 0x000000071c257810 */ /* 0x000fe20007ffe0ff */
[----:B------:R-:W-:Y:S01]  /*0770*/  VIADD R59, R47, 0x120 ;  /* 0x000001202f3b7836 */ /* 0x000fe20000000000 */
        /* <DEDUP_REMOVED lines=18> */
[----:B---3--:R-:W-:-:S07]  /*08a0*/  IADD3 R64, PT, PT, R47, 0x1c0, RZ ;  /* 0x000001c02f407810 */ /* 0x008fce0007ffe0ff */
.L_x_2072:
[----:B0-----:R-:W0:Y:S01]  /*08b0*/  LDC R5, c[0x0][0x388] ;  /* 0x0000e200ff057b82 */ /* 0x001e220000000800 */
[----:B------:R-:W-:Y:S02]  /*08c0*/  SHF.L.U32 R70, R27, 0x8, RZ ;  /* 0x000000081b467819 */ /* 0x000fe400000006ff */
[C---:B------:R-:W-:Y:S02]  /*08d0*/  IADD3 R6, P0, PT, R50.reuse, R29, RZ ;  /* 0x0000001d32067210 */ /* 0x040fe40007f1e0ff */
[----:B------:R-:W-:Y:S02]  /*08e0*/  IADD3 R14, P3, PT, R50, R30, RZ ;  /* 0x0000001e320e7210 */ /* 0x000fe40007f7e0ff */
[----:B------:R-:W-:Y:S01]  /*08f0*/  PRMT R4, RZ, 0x7610, R4 ;  /* 0x00007610ff047816 */ /* 0x000fe20000000004 */
[----:B------:R-:W-:Y:S01]  /*0900*/  IMAD.X R7, RZ, RZ, R39, P0 ;  /* 0x000000ffff077224 */ /* 0x000fe200000e0627 */
[----:B------:R-:W-:Y:S02]  /*0910*/  IADD3.X R15, PT, PT, RZ, R40, RZ, P3, !PT ;  /* 0x00000028ff0f7210 */ /* 0x000fe40001ffe4ff */
        /* <DEDUP_REMOVED lines=32> */
[CC--:B------:R-:W-:Y:S02]  /*0b20*/  LEA.HI.SX32 R73, R71.reuse, R71.reuse, 0x1b ;  /* 0x0000004747497211 */ /* 0x0c0fe400078fdaff */
[C---:B------:R-:W-:Y:S02]  /*0b30*/  IADD3 R12, PT, PT, R71.reuse, 0x20, RZ ;  /* 0x00000020470c7810 */ /* 0x040fe40007ffe0ff */
[----:B------:R-:W-:Y:S02]  /*0b40*/  IADD3 R18, PT, PT, R71, 0x40, RZ ;  /* 0x0000004047127810 */ /* 0x000fe40007ffe0ff */
[----:B------:R-:W-:Y:S02]  /*0b50*/  LEA R73, R73, R72, 0x1 ;  /* 0x0000004849497211 */ /* 0x000fe400078e08ff */
[-C--:B------:R-:W-:Y:S01]  /*0b60*/  LEA.HI.SX32 R7, R20, R71.reuse, 0x1b ;  /* 0x0000004714077211 */ /* 0x080fe200078fdaff */
[----:B------:R-:W-:Y:S01]  /*0b70*/  VIADD R20, R71, 0xe0 ;  /* 0x000000e047147836 */ /* 0x000fe20000000000 */
[----:B------:R-:W-:-:S02]  /*0b80*/  LEA.HI.SX32 R13, R12, R71, 0x1b ;  /* 0x000000470c0d7211 */ /* 0x000fc400078fdaff */
[----:B------:R-:W-:Y:S01]  /*0b90*/  IADD3 R6, PT, PT, R71, 0x80, RZ ;  /* 0x0000008047067810 */ /* 0x000fe20007ffe0ff */
[----:B------:R-:W-:Y:S01]  /*0ba0*/  IMAD R76, R7, 0x2, R72 ;  /* 0x00000002074c7824 */ /* 0x000fe200078e0248 */
[-C--:B------:R-:W-:Y:S02]  /*0bb0*/  LEA.HI.SX32 R75, R18, R71.reuse, 0x1b ;  /* 0x00000047124b7211 */ /* 0x080fe400078fdaff */
[C---:B------:R-:W-:Y:S02]  /*0bc0*/  IADD3 R12, PT, PT, R71.reuse, 0xa0, RZ ;  /* 0x000000a0470c7810 */ /* 0x040fe40007ffe0ff */
[----:B------:R-:W-:Y:S02]  /*0bd0*/  IADD3 R18, PT, PT, R71, 0xc0, RZ ;  /* 0x000000c047127810 */ /* 0x000fe40007ffe0ff */
[----:B------:R-:W-:Y:S02]  /*0be0*/  LEA.HI.SX32 R77, R6, R71, 0x1b ;  /* 0x00000047064d7211 */ /* 0x000fe400078fdaff */
[----:B------:R-:W-:-:S02]  /*0bf0*/  LEA R74, R13, R72, 0x1 ;  /* 0x000000480d4a7211 */ /* 0x000fc400078e08ff */
[-C--:B------:R-:W-:Y:S02]  /*0c00*/  LEA.HI.SX32 R7, R12, R71.reuse, 0x1b ;  /* 0x000000470c077211 */ /* 0x080fe400078fdaff */
[-C--:B------:R-:W-:Y:S02]  /*0c10*/  LEA R75, R75, R72.reuse, 0x1 ;  /* 0x000000484b4b7211 */ /* 0x080fe400078e08ff */
[-C--:B------:R-:W-:Y:S02]  /*0c20*/  LEA.HI.SX32 R79, R18, R71.reuse, 0x1b ;  /* 0x00000047124f7211 */ /* 0x080fe400078fdaff */
[----:B------:R-:W-:Y:S02]  /*0c30*/  LEA.HI.SX32 R13, R20, R71, 0x1b ;  /* 0x00000047140d7211 */ /* 0x000fe400078fdaff */
[-C--:B------:R-:W-:Y:S02]  /*0c40*/  LEA R77, R77, R72.reuse, 0x1 ;  /* 0x000000484d4d7211 */ /* 0x080fe400078e08ff */
        /* <DEDUP_REMOVED lines=9> */
[----:B0-----:R-:W-:-:S05]  /*0ce0*/  IMAD.SHL.U32 R4, R71, 0x8, RZ ;  /* 0x0000000847047824 */ /* 0x001fca00078e00ff */
        /* <DEDUP_REMOVED lines=102> */
.L_x_2053:
[----:B------:R-:W-:Y:S05]  /*1350*/  BSYNC.RECONVERGENT B0 ;  /* 0x0000000000007941 */ /* 0x000fea0003800200 */
.L_x_2052:
        /* <DEDUP_REMOVED lines=35> */
.L_x_2055:
[----:B------:R-:W-:Y:S05]  /*1590*/  BSYNC.RECONVERGENT B0 ;  /* 0x0000000000007941 */ /* 0x000fea0003800200 */
.L_x_2054:
        /* <DEDUP_REMOVED lines=39> */
.L_x_2057:
[----:B------:R-:W-:Y:S05]  /*1810*/  BSYNC.RECONVERGENT B0 ;  /* 0x0000000000007941 */ /* 0x000fea0003800200 */
.L_x_2056:
        /* <DEDUP_REMOVED lines=32> */
.L_x_2059:
[----:B------:R-:W-:Y:S05]  /*1a20*/  BSYNC.RECONVERGENT B0 ;  /* 0x0000000000007941 */ /* 0x000fea0003800200 */
.L_x_2058:
        /* <DEDUP_REMOVED lines=32> */
.L_x_2061:
[----:B------:R-:W-:Y:S05]  /*1c30*/  BSYNC.RECONVERGENT B0 ;  /* 0x0000000000007941 */ /* 0x000fea0003800200 */
.L_x_2060:
        /* <DEDUP_REMOVED lines=32> */
.L_x_2063:
[----:B------:R-:W-:Y:S05]  /*1e40*/  BSYNC.RECONVERGENT B0 ;  /* 0x0000000000007941 */ /* 0x000fea0003800200 */
.L_x_2062:
        /* <DEDUP_REMOVED lines=32> */
.L_x_2065:
[----:B------:R-:W-:Y:S05]  /*2050*/  BSYNC.RECONVERGENT B0 ;  /* 0x0000000000007941 */ /* 0x000fea0003800200 */
.L_x_2064:
        /* <DEDUP_REMOVED lines=32> */
.L_x_2067:
[----:B------:R-:W-:Y:S05]  /*2260*/  BSYNC.RECONVERGENT B0 ;  /* 0x0000000000007941 */ /* 0x000fea0003800200 */
.L_x_2066:
        /* <DEDUP_REMOVED lines=20> */
[----:B------:R-:W-:Y:S01]  /*23b0*/  SHF.L.U32 R6, R27, 0x9, RZ ;  /* 0x000000091b067819 */ /* 0x000fe200000006ff */
[----:B------:R-:W0:Y:S01]  /*23c0*/  LDC R108, c[0x0][0x38c] ;  /* 0x0000e300ff6c7b82 */ /* 0x000e220000000800 */
[----:B------:R-:W-:Y:S01]  /*23d0*/  FMUL.FTZ R93, R7, R92 ;  /* 0x0000005c075d7220 */ /* 0x000fe20000410000 */
[----:B------:R-:W-:Y:S01]  /*23e0*/  FMUL.FTZ R99, R9, R88 ;  /* 0x0000005809637220 */ /* 0x000fe20000410000 */
[----:B------:R-:W-:Y:S01]  /*23f0*/  FMUL.FTZ R103, R11, R84 ;  /* 0x000000540b677220 */ /* 0x000fe20000410000 */
[----:B------:R-:W-:Y:S02]  /*2400*/  IMAD R95, R5, 0x2, -R6 ;  /* 0x00000002055f7824 */ /* 0x000fe400078e0a06 */
        /* <DEDUP_REMOVED lines=17> */
[----:B------:R-:W-:Y:S01]  /*2520*/  FMUL.FTZ R105, R105, R82 ;  /* 0x0000005269697220 */ /* 0x000fe20000410000 */
[----:B------:R-:W-:Y:S01]  /*2530*/  ISETP.NE.AND P0, PT, R27, RZ, PT ;  /* 0x000000ff1b00720c */ /* 0x000fe20003f05270 */
[----:B------:R-:W3:Y:S01]  /*2540*/  LDCU UR5, c[0x0][0x38c] ;  /* 0x00007180ff0577ac */ /* 0x000ee20008000800 */
[-C--:B------:R-:W-:Y:S01]  /*2550*/  LEA.HI.SX32 R15, R7, R4.reuse, 0x1b ;  /* 0x00000004070f7211 */ /* 0x080fe200078fdaff */
[----:B------:R-:W-:Y:S01]  /*2560*/  VIADD R7, R4, 0x9 ;  /* 0x0000000904077836 */ /* 0x000fe20000000000 */
[-C--:B------:R-:W-:Y:S01]  /*2570*/  LEA.HI.SX32 R109, R5, R4.reuse, 0x1b ;  /* 0x00000004056d7211 */ /* 0x080fe200078fdaff */
[----:B------:R-:W4:Y:S01]  /*2580*/  LDCU.64 UR6, c[0x0][0x3a8] ;  /* 0x00007500ff0677ac */ /* 0x000f220008000a00 */
[----:B------:R-:W-:-:S02]  /*2590*/  LEA.HI.SX32 R111, R9, R4, 0x1b ;  /* 0x00000004096f7211 */ /* 0x000fc400078fdaff */
[-C--:B------:R-:W-:Y:S01]  /*25a0*/  LEA.HI.SX32 R125, R117, R4.reuse, 0x1b ;  /* 0x00000004757d7211 */ /* 0x080fe200078fdaff */
[C---:B------:R-:W-:Y:S01]  /*25b0*/  VIADD R117, R4.reuse, 0xd ;  /* 0x0000000d04757836 */ /* 0x040fe20000000000 */
[-C--:B------:R-:W-:Y:S01]  /*25c0*/  LEA.HI.SX32 R21, R11, R4.reuse, 0x1b ;  /* 0x000000040b157211 */ /* 0x080fe200078fdaff */
[----:B------:R-:W0:Y:S01]  /*25d0*/  LDCU.64 UR8, c[0x0][0x3c0] ;  /* 0x00007800ff0877ac */ /* 0x000e220008000a00 */
[----:B------:R-:W-:Y:S02]  /*25e0*/  LEA.HI.SX32 R113, R13, R4, 0x1b ;  /* 0x000000040d717211 */ /* 0x000fe400078fdaff */
[C---:B------:R-:W-:Y:S01]  /*25f0*/  IADD3 R5, PT, PT, R4.reuse, 0x8, RZ ;  /* 0x0000000804057810 */ /* 0x040fe20007ffe0ff */
[----:B------:R-:W0:Y:S01]  /*2600*/  LDCU.64 UR10, c[0x0][0x3e0] ;  /* 0x00007c00ff0a77ac */ /* 0x000e220008000a00 */
[----:B------:R-:W-:Y:S02]  /*2610*/  IADD3 R9, PT, PT, R4, 0xa, RZ ;  /* 0x0000000a04097810 */ /* 0x000fe40007ffe0ff */
[----:B------:R-:W-:-:S02]  /*2620*/  IADD3 R8, PT, PT, R71, 0x120, RZ ;  /* 0x0000012047087810 */ /* 0x000fc40007ffe0ff */
[----:B------:R-:W-:Y:S02]  /*2630*/  IADD3 R20, PT, PT, R71, 0x1a0, RZ ;  /* 0x000001a047147810 */ /* 0x000fe40007ffe0ff */
[----:B------:R-:W-:Y:S02]  /*2640*/  ISETP.EQ.AND P0, PT, R24, RZ, P0 ;  /* 0x000000ff1800720c */ /* 0x000fe40000702270 */
[----:B------:R-:W-:Y:S02]  /*2650*/  LEA.HI.SX32 R115, R115, R4, 0x1b ;  /* 0x0000000473737211 */ /* 0x000fe400078fdaff */
[C---:B------:R-:W-:Y:S02]  /*2660*/  IADD3 R11, PT, PT, R4.reuse, 0xb, RZ ;  /* 0x0000000b040b7810 */ /* 0x040fe40007ffe0ff */
[C---:B------:R-:W-:Y:S01]  /*2670*/  IADD3 R13, PT, PT, R4.reuse, 0xc, RZ ;  /* 0x0000000c040d7810 */ /* 0x040fe20007ffe0ff */
[----:B------:R-:W-:Y:S01]  /*2680*/  IMAD R114, R115, 0x2, R72 ;  /* 0x0000000273727824 */ /* 0x000fe200078e0248 */
[----:B------:R-:W-:-:S02]  /*2690*/  IADD3 R119, PT, PT, R4, 0xe, RZ ;  /* 0x0000000e04777810 */ /* 0x000fc40007ffe0ff */
[----:B------:R-:W-:Y:S02]  /*26a0*/  IADD3 R121, PT, PT, R4, 0xf, RZ ;  /* 0x0000000f04797810 */ /* 0x000fe40007ffe0ff */
[C---:B------:R-:W-:Y:S02]  /*26b0*/  IADD3 R6, PT, PT, R71.reuse, 0x100, RZ ;  /* 0x0000010047067810 */ /* 0x040fe40007ffe0ff */
[C---:B------:R-:W-:Y:S02]  /*26c0*/  IADD3 R12, PT, PT, R71.reuse, 0x160, RZ ;  /* 0x00000160470c7810 */ /* 0x040fe40007ffe0ff */
[C---:B------:R-:W-:Y:S02]  /*26d0*/  IADD3 R14, PT, PT, R71.reuse, 0x180, RZ ;  /* 0x00000180470e7810 */ /* 0x040fe40007ffe0ff */
[----:B------:R-:W-:Y:S02]  /*26e0*/  IADD3 R112, PT, PT, R71, 0x1e0, RZ ;  /* 0x000001e047707810 */ /* 0x000fe40007ffe0ff */
[----:B------:R-:W-:-:S02]  /*26f0*/  LEA.HI.SX32 R127, R5, R4, 0x1b ;  /* 0x00000004057f7211 */ /* 0x000fc400078fdaff */
[-C--:B------:R-:W-:Y:S02]  /*2700*/  LEA.HI.SX32 R129, R7, R4.reuse, 0x1b ;  /* 0x0000000407817211 */ /* 0x080fe400078fdaff */
[-C--:B------:R-:W-:Y:S02]  /*2710*/  LEA.HI.SX32 R131, R9, R4.reuse, 0x1b ;  /* 0x0000000409837211 */ /* 0x080fe400078fdaff */
[----:B------:R-:W-:Y:S01]  /*2720*/  P2R R181, PR, RZ, 0x1 ;  /* 0x00000001ffb57803 */ /* 0x000fe20000000000 */
[----:B------:R-:W-:Y:S01]  /*2730*/  IMAD R126, R129, 0x2, R72 ;  /* 0x00000002817e7824 */ /* 0x000fe200078e0248 */
[-C--:B------:R-:W-:Y:S02]  /*2740*/  LEA.HI.SX32 R133, R11, R4.reuse, 0x1b ;  /* 0x000000040b857211 */ /* 0x080fe400078fdaff */
[-C--:B------:R-:W-:Y:S02]  /*2750*/  LEA.HI.SX32 R135, R13, R4.reuse, 0x1b ;  /* 0x000000040d877211 */ /* 0x080fe400078fdaff */
[----:B------:R-:W-:-:S02]  /*2760*/  LEA.HI.SX32 R137, R117, R4, 0x1b ;  /* 0x0000000475897211 */ /* 0x000fc400078fdaff */
[-C--:B------:R-:W-:Y:S02]  /*2770*/  LEA.HI.SX32 R139, R119, R4.reuse, 0x1b ;  /* 0x00000004778b7211 */ /* 0x080fe400078fdaff */
[-C--:B------:R-:W-:Y:S01]  /*2780*/  LEA.HI.SX32 R141, R121, R4.reuse, 0x1b ;  /* 0x00000004798d7211 */ /* 0x080fe200078fdaff */
[--C-:B------:R-:W-:Y:S01]  /*2790*/  IMAD R130, R137, 0x2, R72.reuse ;  /* 0x0000000289827824 */ /* 0x100fe200078e0248 */
[-C--:B------:R-:W-:Y:S02]  /*27a0*/  LEA.HI.SX32 R5, R8, R71.reuse, 0x1b ;  /* 0x0000004708057211 */ /* 0x080fe400078fdaff */
[-C--:B------:R-:W-:Y:S02]  /*27b0*/  LEA.HI.SX32 R9, R20, R71.reuse, 0x1b ;  /* 0x0000004714097211 */ /* 0x080fe400078fdaff */
[----:B------:R-:W-:Y:S01]  /*27c0*/  LEA.HI.SX32 R13, R4, R4, 0x1b ;  /* 0x00000004040d7211 */ /* 0x000fe200078fdaff */
[--C-:B------:R-:W-:Y:S01]  /*27d0*/  IMAD R118, R5, 0x2, R72.reuse ;  /* 0x0000000205767824 */ /* 0x100fe200078e0248 */
[-C--:B------:R-:W-:Y:S01]  /*27e0*/  LEA.HI.SX32 R117, R6, R71.reuse, 0x1b ;  /* 0x0000004706757211 */ /* 0x080fe200078fdaff */
[----:B------:R-:W-:Y:S01]  /*27f0*/  IMAD R122, R9, 0x2, R72 ;  /* 0x00000002097a7824 */ /* 0x000fe200078e0248 */
[----:B------:R-:W-:-:S02]  /*2800*/  LEA.HI.SX32 R119, R10, R71, 0x1b ;  /* 0x000000470a777211 */ /* 0x000fc400078fdaff */
[-C--:B------:R-:W-:Y:S02]  /*2810*/  LEA.HI.SX32 R7, R12, R71.reuse, 0x1b ;  /* 0x000000470c077211 */ /* 0x080fe400078fdaff */
[-C--:B------:R-:W-:Y:S02]  /*2820*/  LEA.HI.SX32 R121, R14, R71.reuse, 0x1b ;  /* 0x000000470e797211 */ /* 0x080fe400078fdaff */
[-C--:B------:R-:W-:Y:S01]  /*2830*/  LEA.HI.SX32 R123, R110, R71.reuse, 0x1b ;  /* 0x000000476e7b7211 */ /* 0x080fe200078fdaff */
[----:B------:R-:W-:Y:S01]  /*2840*/  IMAD R110, R15, 0x2, R72 ;  /* 0x000000020f6e7824 */ /* 0x000fe200078e0248 */
[----:B------:R-:W-:Y:S02]  /*2850*/  LEA.HI.SX32 R11, R112, R71, 0x1b ;  /* 0x00000047700b7211 */ /* 0x000fe400078fdaff */
[----:B------:R-:W-:Y:S02]  /*2860*/  ISETP.GE.AND P0, PT, R42, R95, PT ;  /* 0x0000005f2a00720c */ /* 0x000fe40003f06270 */
[----:B------:R-:W-:-:S02]  /*2870*/  LEA R115, R125, R72, 0x1 ;  /* 0x000000487d737211 */ /* 0x000fc400078e08ff */
[-C--:B------:R-:W-:Y:S02]  /*2880*/  LEA R125, R127, R72.reuse, 0x1 ;  /* 0x000000487f7d7211 */ /* 0x080fe400078e08ff */
[-C--:B------:R-:W-:Y:S02]  /*2890*/  LEA R127, R131, R72.reuse, 0x1 ;  /* 0x00000048837f7211 */ /* 0x080fe400078e08ff */
[-C--:B------:R-:W-:Y:S02]  /*28a0*/  LEA R109, R109, R72.reuse, 0x1 ;  /* 0x000000486d6d7211 */ /* 0x080fe400078e08ff */
[----:B------:R-:W-:Y:S02]  /*28b0*/  P2R R182, PR, RZ, 0x1 ;  /* 0x00000001ffb67803 */ /* 0x000fe40000000000 */
        /* <DEDUP_REMOVED lines=13> */
[----:B01234-:R-:W-:-:S07]  /*2990*/  LEA R132, R141, R72, 0x1 ;  /* 0x000000488d847211 */ /* 0x01ffce00078e08ff */
.L_x_2071:
[----:B------:R-:W-:Y:S01]  /*29a0*/  MOV R6, R42 ;  /* 0x0000002a00067202 */ /* 0x000fe20000000f00 */
[----:B------:R-:W-:Y:S01]  /*29b0*/  IMAD.MOV.U32 R7, RZ, RZ, RZ ;  /* 0x000000ffff077224 */ /* 0x000fe200078e00ff */
[----:B------:R-:W-:Y:S02]  /*29c0*/  MOV R4, R2 ;  /* 0x0000000200047202 */ /* 0x000fe40000000f00 */
[----:B------:R-:W-:Y:S01]  /*29d0*/  MOV R5, R25 ;  /* 0x0000001900057202 */ /* 0x000fe20000000f00 */
[C---:B------:R-:W-:Y:S01]  /*29e0*/  IMAD.WIDE.U32 R10, R107.reuse, UR8, R6 ;  /* 0x000000086b0a7c25 */ /* 0x040fe2000f8e0006 */
[----:B------:R-:W-:Y:S02]  /*29f0*/  PRMT R20, RZ, 0x7610, R20 ;  /* 0x00007610ff147816 */ /* 0x000fe40000000014 */
[----:B------:R-:W-:Y:S01]  /*2a00*/  PRMT R21, RZ, 0x7610, R21 ;  /* 0x00007610ff157816 */ /* 0x000fe20000000015 */
[----:B------:R-:W-:Y:S01]  /*2a10*/  IMAD.WIDE.U32 R14, R107, UR6, R4 ;  /* 0x000000066b0e7c25 */ /* 0x000fe2000f8e0004 */
[----:B------:R-:W-:-:S02]  /*2a20*/  LEA R8, P1, R10, R65, 0x1 ;  /* 0x000000410a087211 */ /* 0x000fc400078208ff */
[-C--:B------:R-:W-:Y:S01]  /*2a30*/  ISETP.GE.AND P3, PT, R54, R95.reuse, PT ;  /* 0x0000005f3600720c */ /* 0x080fe20003f66270 */
[----:B------:R-:W-:Y:S01]  /*2a40*/  IMAD.WIDE.U32 R12, R107, UR10, R6 ;  /* 0x0000000a6b0c7c25 */ /* 0x000fe2000f8e0006 */
[----:B------:R-:W-:Y:S02]  /*2a50*/  LEA R6, P0, R14, R18, 0x3 ;  /* 0x000000120e067211 */ /* 0x000fe400078018ff */
[-C--:B------:R-:W-:Y:S01]  /*2a60*/  ISETP.GE.AND P4, PT, R53, R95.reuse, PT ;  /* 0x0000005f3500720c */ /* 0x080fe20003f86270 */
[C---:B------:R-:W-:Y:S01]  /*2a70*/  IMAD R7, R107.reuse, UR9, R11 ;  /* 0x000000096b077c24 */ /* 0x040fe2000f8e020b */
[----:B------:R-:W-:Y:S01]  /*2a80*/  LEA R4, P2, R12, R66, 0x1 ;  /* 0x000000420c047211 */ /* 0x000fe200078408ff */
[C---:B------:R-:W-:Y:S01]  /*2a90*/  IMAD R11, R107.reuse, UR7, R15 ;  /* 0x000000076b0b7c24 */ /* 0x040fe2000f8e020f */
[----:B------:R-:W-:Y:S01]  /*2aa0*/  ISETP.GE.AND P5, PT, R52, R95, PT ;  /* 0x0000005f3400720c */ /* 0x000fe20003fa6270 */
[----:B------:R-:W-:Y:S01]  /*2ab0*/  IMAD R5, R107, UR11, R13 ;  /* 0x0000000b6b057c24 */ /* 0x000fe2000f8e020d */
[----:B------:R-:W-:-:S02]  /*2ac0*/  LEA.HI.X R9, R10, R67, R7, 0x1, P1 ;  /* 0x000000430a097211 */ /* 0x000fc400008f0c07 */
[----:B------:R-:W-:Y:S02]  /*2ad0*/  LEA.HI.X R7, R14, R19, R11, 0x3, P0 ;  /* 0x000000130e077211 */ /* 0x000fe400000f1c0b */
[-C--:B------:R-:W-:Y:S02]  /*2ae0*/  ISETP.GE.AND P0, PT, R55, R95.reuse, PT ;  /* 0x0000005f3700720c */ /* 0x080fe40003f06270 */
[----:B------:R-:W-:Y:S02]  /*2af0*/  LEA.HI.X R5, R12, R68, R5, 0x1, P2 ;  /* 0x000000440c057211 */ /* 0x000fe400010f0c05 */
[-C--:B------:R-:W-:Y:S01]  /*2b00*/  ISETP.GE.AND P1, PT, R47, R95.reuse, PT ;  /* 0x0000005f2f00720c */ /* 0x080fe20003f26270 */
[----:B------:R-:W2:Y:S01]  /*2b10*/  LDG.E.64 R6, desc[UR20][R6.64] ;  /* 0x0000001406067981 */ /* 0x000ea2000c1e1b00 */
[----:B------:R-:W-:Y:S02]  /*2b20*/  ISETP.NE.AND P2, PT, R182, RZ, PT ;  /* 0x000000ffb600720c */ /* 0x000fe40003f45270 */
[----:B------:R-:W-:-:S02]  /*2b30*/  ISETP.GE.AND P6, PT, R51, R95, PT ;  /* 0x0000005f3300720c */ /* 0x000fc40003fc6270 */
[----:B------:R-:W-:Y:S02]  /*2b40*/  PRMT R134, RZ, 0x7610, R134 ;  /* 0x00007610ff867816 */ /* 0x000fe40000000086 */
[----:B------:R-:W-:Y:S01]  /*2b50*/  PRMT R11, RZ, 0x7610, R11 ;  /* 0x00007610ff0b7816 */ /* 0x000fe2000000000b */
[----:B------:R-:W3:Y:S01]  /*2b60*/  @!P0 LDG.E.U16 R20, desc[UR20][R8.64+0x180] ;  /* 0x0001801408148981 */ /* 0x000ee2000c1e1500 */
[----:B------:R-:W-:Y:S02]  /*2b70*/  ISETP.GE.AND P0, PT, R56, R95, PT ;  /* 0x0000005f3800720c */ /* 0x000fe40003f06270 */
[----:B------:R-:W-:Y:S02]  /*2b80*/  PRMT R10, RZ, 0x7610, R10 ;  /* 0x00007610ff0a7816 */ /* 0x000fe4000000000a */
[----:B------:R-:W-:Y:S01]  /*2b90*/  PRMT R15, RZ, 0x7610, R15 ;  /* 0x00007610ff0f7816 */ /* 0x000fe2000000000f */
[----:B------:R-:W4:Y:S01]  /*2ba0*/  @!P1 LDG.E.U16 R11, desc[UR20][R8.64+0x40] ;  /* 0x00004014080b9981 */ /* 0x000f22000c1e1500 */
[----:B------:R-:W-:-:S02]  /*2bb0*/  PRMT R14, RZ, 0x7610, R14 ;  /* 0x00007610ff0e7816 */ /* 0x000fc4000000000e */
[----:B------:R-:W-:Y:S01]  /*2bc0*/  PRMT R13, RZ, 0x7610, R13 ;  /* 0x00007610ff0d7816 */ /* 0x000fe2000000000d */
[----:B------:R-:W5:Y:S01]  /*2bd0*/  @!P2 LDG.E.U16 R10, desc[UR20][R8.64] ;  /* 0x00000014080aa981 */ /* 0x000f62000c1e1500 */
[----:B------:R-:W-:Y:S02]  /*2be0*/  PRMT R12, RZ, 0x7610, R12 ;  /* 0x00007610ff0c7816 */ /* 0x000fe4000000000c */
[----:B------:R-:W-:Y:S01]  /*2bf0*/  PRMT R133, RZ, 0x7610, R133 ;  /* 0x00007610ff857816 */ /* 0x000fe20000000085 */
[----:B------:R-:W2:Y:S01]  /*2c00*/  @!P0 LDG.E.U16 R21, desc[UR20][R8.64+0x1c0] ;  /* 0x0001c01408158981 */ /* 0x000ea2000c1e1500 */
[-C--:B------:R-:W-:Y:S02]  /*2c10*/  ISETP.GE.AND P0, PT, R57, R95.reuse, PT ;  /* 0x0000005f3900720c */ /* 0x080fe40003f06270 */
[-C--:B------:R-:W-:Y:S01]  /*2c20*/  ISETP.GE.AND P1, PT, R59, R95.reuse, PT ;  /* 0x0000005f3b00720c */ /* 0x080fe20003f26270 */
[----:B------:R-:W3:Y:S01]  /*2c30*/  @!P3 LDG.E.U16 R15, desc[UR20][R8.64+0x140] ;  /* 0x00014014080fb981 */ /* 0x000ee2000c1e1500 */
[----:B------:R-:W-:-:S02]  /*2c40*/  ISETP.GE.AND P2, PT, R60, R95, PT ;  /* 0x0000005f3c00720c */ /* 0x000fc40003f46270 */
[-C--:B------:R-:W-:Y:S01]  /*2c50*/  ISETP.GE.AND P3, PT, R61, R95.reuse, PT ;  /* 0x0000005f3d00720c */ /* 0x080fe20003f66270 */
[----:B------:R-:W2:Y:S01]  /*2c60*/  @!P4 LDG.E.U16 R14, desc[UR20][R8.64+0x100] ;  /* 0x00010014080ec981 */ /* 0x000ea2000c1e1500 */
[-C--:B------:R-:W-:Y:S02]  /*2c70*/  ISETP.GE.AND P4, PT, R62, R95.reuse, PT ;  /* 0x0000005f3e00720c */ /* 0x080fe40003f86270 */
[----:B------:R-:W-:Y:S01]  /*2c80*/  PRMT R136, RZ, 0x7610, R136 ;  /* 0x00007610ff887816 */ /* 0x000fe20000000088 */
[----:B------:R-:W3:Y:S01]  /*2c90*/  @!P5 LDG.E.U16 R13, desc[UR20][R8.64+0xc0] ;  /* 0x0000c014080dd981 */ /* 0x000ee2000c1e1500 */
[----:B------:R-:W-:Y:S02]  /*2ca0*/  PRMT R135, RZ, 0x7610, R135 ;  /* 0x00007610ff877816 */ /* 0x000fe40000000087 */
[----:B------:R-:W-:Y:S01]  /*2cb0*/  PRMT R138, RZ, 0x7610, R138 ;  /* 0x00007610ff8a7816 */ /* 0x000fe2000000008a */
[----:B------:R-:W2:Y:S01]  /*2cc0*/  @!P0 LDG.E.U16 R134, desc[UR20][R8.64+0x200] ;  /* 0x0002001408868981 */ /* 0x000ea2000c1e1500 */
[----:B------:R-:W-:-:S02]  /*2cd0*/  ISETP.GE.AND P0, PT, R58, R95, PT ;  /* 0x0000005f3a00720c */ /* 0x000fc40003f06270 */
[-C--:B------:R-:W-:Y:S01]  /*2ce0*/  ISETP.GE.AND P5, PT, R63, R95.reuse, PT ;  /* 0x0000005f3f00720c */ /* 0x080fe20003fa6270 */
[----:B------:R-:W3:Y:S01]  /*2cf0*/  @!P6 LDG.E.U16 R12, desc[UR20][R8.64+0x80] ;  /* 0x00008014080ce981 */ /* 0x000ee2000c1e1500 */
[----:B------:R-:W-:Y:S02]  /*2d00*/  ISETP.GE.AND P6, PT, R64, R95, PT ;  /* 0x0000005f4000720c */ /* 0x000fe40003fc6270 */
        /* <DEDUP_REMOVED lines=9> */
[----:B------:R0:W2:Y:S01]  /*2da0*/  @!P6 LDG.E.U16 R139, desc[UR20][R8.64+0x3c0] ;  /* 0x0003c014088be981 */ /* 0x0000a2000c1e1500 */
[----:B------:R-:W-:-:S02]  /*2db0*/  P2R R142, PR, RZ, 0x1 ;  /* 0x00000001ff8e7803 */ /* 0x000fc40000000000 */
[-C--:B------:R-:W-:Y:S02]  /*2dc0*/  ISETP.GE.AND P0, PT, R42, R95.reuse, PT ;  /* 0x0000005f2a00720c */ /* 0x080fe40003f06270 */
[----:B------:R-:W-:Y:S02]  /*2dd0*/  P2R R141, PR, RZ, 0x2 ;  /* 0x00000002ff8d7803 */ /* 0x000fe40000000000 */
[----:B------:R-:W-:Y:S02]  /*2de0*/  ISETP.GE.AND P1, PT, R47, R95, PT ;  /* 0x0000005f2f00720c */ /* 0x000fe40003f26270 */
[----:B0-----:R-:W-:Y:S02]  /*2df0*/  PRMT R9, RZ, 0x7610, R9 ;  /* 0x00007610ff097816 */ /* 0x001fe40000000009 */
[----:B------:R-:W-:Y:S01]  /*2e00*/  PRMT R8, RZ, 0x7610, R8 ;  /* 0x00007610ff087816 */ /* 0x000fe20000000008 */
[----:B-----5:R-:W-:Y:S04]  /*2e10*/  STS.U16 [R73], R10 ;  /* 0x0000000a49007388 */ /* 0x020fe80000000400 */
[----:B----4-:R-:W-:Y:S04]  /*2e20*/  STS.U16 [R74+0x40], R11 ;  /* 0x0000400b4a007388 */ /* 0x010fe80000000400 */
[----:B---3--:R0:W-:Y:S04]  /*2e30*/  STS.U16 [R75+0x80], R12 ;  /* 0x0000800c4b007388 */ /* 0x0081e80000000400 */
[----:B------:R1:W-:Y:S04]  /*2e40*/  STS.U16 [R76+0xc0], R13 ;  /* 0x0000c00d4c007388 */ /* 0x0003e80000000400 */
[----:B--2---:R-:W-:Y:S04]  /*2e50*/  STS.U16 [R77+0x100], R14 ;  /* 0x0001000e4d007388 */ /* 0x004fe80000000400 */
[----:B------:R-:W-:Y:S04]  /*2e60*/  STS.U16 [R78+0x140], R15 ;  /* 0x0001400f4e007388 */ /* 0x000fe80000000400 */
[----:B------:R-:W-:Y:S04]  /*2e70*/  STS.U16 [R79+0x180], R20 ;  /* 0x000180144f007388 */ /* 0x000fe80000000400 */
[----:B------:R-:W-:Y:S01]  /*2e80*/  STS.U16 [R80+0x1c0], R21 ;  /* 0x0001c01550007388 */ /* 0x000fe20000000400 */
[----:B0-----:R-:W-:-:S03]  /*2e90*/  PRMT R12, RZ, 0x7610, R12 ;  /* 0x00007610ff0c7816 */ /* 0x001fc6000000000c */
[----:B------:R0:W-:Y:S04]  /*2ea0*/  STS.U16 [R117+0x200], R134 ;  /* 0x0002008675007388 */ /* 0x0001e80000000400 */
[----:B------:R2:W-:Y:S04]  /*2eb0*/  STS.U16 [R118+0x240], R133 ;  /* 0x0002408576007388 */ /* 0x0005e80000000400 */
[----:B------:R-:W-:Y:S04]  /*2ec0*/  STS.U16 [R119+0x280], R136 ;  /* 0x0002808877007388 */ /* 0x000fe80000000400 */
[----:B------:R-:W-:Y:S04]  /*2ed0*/  STS.U16 [R120+0x2c0], R135 ;  /* 0x0002c08778007388 */ /* 0x000fe80000000400 */
[----:B------:R-:W-:Y:S04]  /*2ee0*/  STS.U16 [R121+0x300], R138 ;  /* 0x0003008a79007388 */ /* 0x000fe80000000400 */
[----:B------:R-:W-:Y:S04]  /*2ef0*/  STS.U16 [R122+0x340], R137 ;  /* 0x000340897a007388 */ /* 0x000fe80000000400 */
[----:B------:R-:W-:Y:S04]  /*2f00*/  STS.U16 [R123+0x380], R140 ;  /* 0x0003808c7b007388 */ /* 0x000fe80000000400 */
[----:B------:R3:W-:Y:S01]  /*2f10*/  STS.U16 [R124+0x3c0], R139 ;  /* 0x0003c08b7c007388 */ /* 0x0007e20000000400 */
[----:B------:R-:W-:-:S03]  /*2f20*/  NOP ;  /* 0x0000000000007918 */ /* 0x000fc60000000000 */
[----:B------:R-:W4:Y:S01]  /*2f30*/  @!P0 LDG.E.U16 R12, desc[UR20][R4.64] ;  /* 0x00000014040c8981 */ /* 0x000f22000c1e1500 */
[----:B------:R-:W-:Y:S02]  /*2f40*/  ISETP.GE.AND P0, PT, R51, R95, PT ;  /* 0x0000005f3300720c */ /* 0x000fe40003f06270 */
[----:B------:R-:W-:Y:S02]  /*2f50*/  PRMT R11, RZ, 0x7610, R11 ;  /* 0x00007610ff0b7816 */ /* 0x000fe4000000000b */
[----:B------:R-:W-:-:S04]  /*2f60*/  PRMT R10, RZ, 0x7610, R10 ;  /* 0x00007610ff0a7816 */ /* 0x000fc8000000000a */
[----:B------:R-:W5:Y:S01]  /*2f70*/  @!P1 LDG.E.U16 R11, desc[UR20][R4.64+0x40] ;  /* 0x00004014040b9981 */ /* 0x000f62000c1e1500 */
[----:B------:R-:W-:-:S04]  /*2f80*/  ISETP.GE.AND P1, PT, R52, R95, PT ;  /* 0x0000005f3400720c */ /* 0x000fc80003f26270 */
[----:B------:R-:W5:Y:S01]  /*2f90*/  @!P0 LDG.E.U16 R10, desc[UR20][R4.64+0x80] ;  /* 0x00008014040a8981 */ /* 0x000f62000c1e1500 */
[----:B------:R-:W-:-:S08]  /*2fa0*/  ISETP.GE.AND P0, PT, R53, R95, PT ;  /* 0x0000005f3500720c */ /* 0x000fd00003f06270 */
[----:B------:R-:W5:Y:S01]  /*2fb0*/  @!P1 LDG.E.U16 R9, desc[UR20][R4.64+0xc0] ;  /* 0x0000c01404099981 */ /* 0x000f62000c1e1500 */
[----:B------:R-:W-:-:S04]  /*2fc0*/  ISETP.GE.AND P1, PT, R54, R95, PT ;  /* 0x0000005f3600720c */ /* 0x000fc80003f26270 */
[----:B------:R-:W5:Y:S01]  /*2fd0*/  @!P0 LDG.E.U16 R8, desc[UR20][R4.64+0x100] ;  /* 0x0001001404088981 */ /* 0x000f62000c1e1500 */
[-C--:B------:R-:W-:Y:S02]  /*2fe0*/  ISETP.GE.AND P0, PT, R55, R95.reuse, PT ;  /* 0x0000005f3700720c */ /* 0x080fe40003f06270 */
[----:B-1----:R-:W-:Y:S02]  /*2ff0*/  PRMT R13, RZ, 0x7610, R13 ;  /* 0x00007610ff0d7816 */ /* 0x002fe4000000000d */
[----:B0-----:R-:W-:Y:S01]  /*3000*/  PRMT R134, RZ, 0x7610, R134 ;  /* 0x00007610ff867816 */ /* 0x001fe20000000086 */
[-C--:B--2---:R-:W-:Y:S01]  /*3010*/  FMUL.FTZ R133, R7, R94.reuse ;  /* 0x0000005e07857220 */ /* 0x084fe20000410000 */
[----:B---3--:R-:W-:Y:S02]  /*3020*/  FMUL.FTZ R139, R6, 1.4426950216293334961 ;  /* 0x3fb8aa3b068b7820 */ /* 0x008fe40000410000 */
[----:B------:R-:W2:Y:S01]  /*3030*/  @!P1 LDG.E.U16 R13, desc[UR20][R4.64+0x140] ;  /* 0x00014014040d9981 */ /* 0x000ea2000c1e1500 */
[----:B------:R-:W-:Y:S01]  /*3040*/  ISETP.GE.AND P1, PT, R56, R95, PT ;  /* 0x0000005f3800720c */ /* 0x000fe20003f26270 */
[----:B------:R-:W-:Y:S01]  /*3050*/  FMUL.RZ R140, R133, 0.15915493667125701904 ;  /* 0x3e22f983858c7820 */ /* 0x000fe2000040c000 */
[----:B------:R-:W-:-:S02]  /*3060*/  FMUL.FTZ R6, R139, R94 ;  /* 0x0000005e8b067220 */ /* 0x000fc40000410000 */
[----:B------:R-:W3:Y:S01]  /*3070*/  @!P0 LDG.E.U16 R134, desc[UR20][R4.64+0x180] ;  /* 0x0001801404868981 */ /* 0x000ee2000c1e1500 */
[----:B------:R-:W-:Y:S01]  /*3080*/  ISETP.GE.AND P0, PT, R57, R95, PT ;  /* 0x0000005f3900720c */ /* 0x000fe20003f06270 */
[----:B------:R-:W0:Y:S01]  /*3090*/  MUFU.COS R133, R140 ;  /* 0x0000008c00857308 */ /* 0x000e220000000000 */
[----:B------:R-:W-:Y:S01]  /*30a0*/  PRMT R21, RZ, 0x7610, R21 ;  /* 0x00007610ff157816 */ /* 0x000fe20000000015 */
[----:B------:R-:W-:Y:S01]  /*30b0*/  FMUL.FTZ R136, R7, R82 ;  /* 0x0000005207887220 */ /* 0x000fe20000410000 */
[----:B------:R-:W-:-:S03]  /*30c0*/  PRMT R20, RZ, 0x7610, R20 ;  /* 0x00007610ff147816 */ /* 0x000fc60000000014 */
[----:B------:R-:W-:Y:S01]  /*30d0*/  FMUL.RZ R144, R136, 0.15915493667125701904 ;  /* 0x3e22f98388907820 */ /* 0x000fe2000040c000 */
[----:B------:R-:W3:Y:S01]  /*30e0*/  @!P1 LDG.E.U16 R21, desc[UR20][R4.64+0x1c0] ;  /* 0x0001c01404159981 */ /* 0x000ee2000c1e1500 */
[----:B------:R-:W1:Y:S01]  /*30f0*/  MUFU.SIN R135, R140 ;  /* 0x0000008c00877308 */ /* 0x000e620000000400 */
[----:B------:R-:W-:Y:S01]  /*3100*/  FMUL.FTZ R136, R139, R82 ;  /* 0x000000528b887220 */ /* 0x000fe20000410000 */
[----:B------:R-:W-:Y:S02]  /*3110*/  ISETP.NE.AND P1, PT, R141, RZ, PT ;  /* 0x000000ff8d00720c */ /* 0x000fe40003f25270 */
[----:B------:R-:W3:Y:S04]  /*3120*/  @!P0 LDG.E.U16 R20, desc[UR20][R4.64+0x200] ;  /* 0x0002001404148981 */ /* 0x000ee8000c1e1500 */
[----:B------:R-:W0:Y:S01]  /*3130*/  MUFU.EX2 R6, R6 ;  /* 0x0000000600067308 */ /* 0x000e220000000800 */
[----:B------:R-:W-:-:S03]  /*3140*/  ISETP.NE.AND P0, PT, R142, RZ, PT ;  /* 0x000000ff8e00720c */ /* 0x000fc60003f05270 */
[----:B------:R-:W-:Y:S01]  /*3150*/  MUFU.SIN R137, R144 ;  /* 0x0000009000897308 */ /* 0x000fe20000000400 */
[C---:B------:R-:W-:Y:S01]  /*3160*/  FMUL.FTZ R138, R7.reuse, R84 ;  /* 0x00000054078a7220 */ /* 0x040fe20000410000 */
[----:B------:R-:W-:-:S06]  /*3170*/  FMUL.FTZ R142, R7, R86 ;  /* 0x00000056078e7220 */ /* 0x000fcc0000410000 */
[----:B------:R1:W0:Y:S01]  /*3180*/  MUFU.COS R141, R144 ;  /* 0x00000090008d7308 */ /* 0x0002220000000000 */
[----:B------:R-:W-:Y:S01]  /*3190*/  FMUL.RZ R146, R138, 0.15915493667125701904 ;  /* 0x3e22f9838a927820 */ /* 0x000fe2000040c000 */
[----:B------:R-:W-:Y:S01]  /*31a0*/  FMUL.RZ R148, R142, 0.15915493667125701904 ;  /* 0x3e22f9838e947820 */ /* 0x000fe2000040c000 */
[----:B------:R-:W-:-:S05]  /*31b0*/  FMUL.FTZ R138, R139, R84 ;  /* 0x000000548b8a7220 */ /* 0x000fca0000410000 */
[----:B------:R-:W0:Y:S01]  /*31c0*/  MUFU.EX2 R136, R136 ;  /* 0x0000008800887308 */ /* 0x000e220000000800 */
[----:B-1----:R-:W-:Y:S01]  /*31d0*/  FMUL.FTZ R144, R7, R88 ;  /* 0x0000005807907220 */ /* 0x002fe20000410000 */
[C---:B------:R-:W-:Y:S01]  /*31e0*/  FMUL.FTZ R142, R139.reuse, R86 ;  /* 0x000000568b8e7220 */ /* 0x040fe20000410000 */
[----:B0-----:R-:W-:Y:S02]  /*31f0*/  FMUL.FTZ R154, R6, R133 ;  /* 0x00000085069a7220 */ /* 0x001fe40000410000 */
[----:B------:R-:W-:Y:S01]  /*3200*/  FMUL.RZ R149, R144, 0.15915493667125701904 ;  /* 0x3e22f98390957820 */ /* 0x000fe2000040c000 */
[----:B------:R-:W0:Y:S01]  /*3210*/  LDS.U16 R133, [R116] ;  /* 0x0000000074857984 */ /* 0x000e220000000400 */
[----:B------:R-:W-:Y:S01]  /*3220*/  MUFU.SIN R147, R148 ;  /* 0x0000009400937308 */ /* 0x000fe20000000400 */
[----:B------:R-:W-:Y:S01]  /*3230*/  FMUL.FTZ R144, R139, R88 ;  /* 0x000000588b907220 */ /* 0x000fe20000410000 */
[----:B------:R-:W-:Y:S02]  /*3240*/  FMUL.FTZ R156, R6, R135 ;  /* 0x00000087069c7220 */ /* 0x000fe40000410000 */
[----:B------:R-:W1:Y:S04]  /*3250*/  LDS.U16 R135, [R109+0x2] ;  /* 0x000002006d877984 */ /* 0x000e680000000400 */
[----:B------:R0:W1:Y:S04]  /*3260*/  MUFU.EX2 R140, R138 ;  /* 0x0000008a008c7308 */ /* 0x0000680000000800 */
[----:B------:R-:W-:Y:S01]  /*3270*/  MUFU.COS R151, R148 ;  /* 0x0000009400977308 */ /* 0x000fe20000000000 */
[----:B0-----:R-:W-:-:S07]  /*3280*/  FMUL.FTZ R138, R7, R90 ;  /* 0x0000005a078a7220 */ /* 0x001fce0000410000 */
[----:B------:R-:W1:Y:S01]  /*3290*/  MUFU.COS R145, R146 ;  /* 0x0000009200917308 */ /* 0x000e620000000000 */
[----:B------:R-:W-:Y:S01]  /*32a0*/  FMUL.RZ R152, R138, 0.15915493667125701904 ;  /* 0x3e22f9838a987820 */ /* 0x000fe2000040c000 */
[C---:B------:R-:W-:Y:S01]  /*32b0*/  FMUL.FTZ R141, R136.reuse, R141 ;  /* 0x0000008d888d7220 */ /* 0x040fe20000410000 */
[----:B------:R-:W-:Y:S02]  /*32c0*/  FMUL.FTZ R138, R136, R137 ;  /* 0x00000089888a7220 */ /* 0x000fe40000410000 */
[----:B------:R-:W0:Y:S03]  /*32d0*/  LDS.U16 R137, [R111+0x6] ;  /* 0x000006006f897984 */ /* 0x000e260000000400 */
[----:B------:R-:W-:Y:S01]  /*32e0*/  MUFU.SIN R153, R149 ;  /* 0x0000009500997308 */ /* 0x000fe20000000400 */
[----:B------:R-:W0:Y:S07]  /*32f0*/  LDS.U16 R136, [R110+0x4] ;  /* 0x000004006e887984 */ /* 0x000e2e0000000400 */
[----:B------:R-:W1:Y:S08]  /*3300*/  MUFU.COS R155, R149 ;  /* 0x00000095009b7308 */ /* 0x000e700000000000 */
[----:B------:R-:W1:Y:S04]  /*3310*/  MUFU.EX2 R142, R142 ;  /* 0x0000008e008e7308 */ /* 0x000e680000000800 */
[----:B------:R-:W0:Y:S01]  /*3320*/  MUFU.EX2 R144, R144 ;  /* 0x0000009000907308 */ /* 0x000e220000000800 */
[----:B------:R-:W-:-:S02]  /*3330*/  PRMT R15, RZ, 0x7610, R15 ;  /* 0x00007610ff0f7816 */ /* 0x000fc4000000000f */
[----:B------:R-:W-:Y:S01]  /*3340*/  PRMT R14, RZ, 0x7610, R14 ;  /* 0x00007610ff0e7816 */ /* 0x000fe2000000000e */
[----:B------:R0:W0:Y:S01]  /*3350*/  MUFU.SIN R143, R146 ;  /* 0x00000092008f7308 */ /* 0x0000220000000400 */
[----:B-1----:R-:W-:Y:S01]  /*3360*/  FMUL.FTZ R148, R140, R145 ;  /* 0x000000918c947220 */ /* 0x002fe20000410000 */
[----:B------:R-:W-:Y:S01]  /*3370*/  PRMT R145, RZ, 0x7610, R145 ;  /* 0x00007610ff917816 */ /* 0x000fe20000000091 */
[----:B------:R-:W3:Y:S01]  /*3380*/  @!P0 LDG.E.U16 R15, desc[UR20][R4.64+0x240] ;  /* 0x00024014040f8981 */ /* 0x000ee2000c1e1500 */
[C---:B------:R-:W-:Y:S01]  /*3390*/  FMUL.FTZ R150, R142.reuse, R147 ;  /* 0x000000938e967220 */ /* 0x040fe20000410000 */
[----:B------:R-:W-:Y:S01]  /*33a0*/  FMUL.FTZ R151, R142, R151 ;  /* 0x000000978e977220 */ /* 0x000fe20000410000 */
[----:B------:R-:W-:Y:S01]  /*33b0*/  PRMT R147, RZ, 0x7610, R147 ;  /* 0x00007610ff937816 */ /* 0x000fe20000000093 */
[----:B------:R-:W3:Y:S01]  /*33c0*/  @!P1 LDG.E.U16 R14, desc[UR20][R4.64+0x280] ;  /* 0x00028014040e9981 */ /* 0x000ee2000c1e1500 */
[C---:B0-----:R-:W-:Y:S01]  /*33d0*/  FMUL.FTZ R157, R144.reuse, R155 ;  /* 0x0000009b909d7220 */ /* 0x041fe20000410000 */
[----:B------:R-:W-:Y:S01]  /*33e0*/  FMUL.FTZ R153, R144, R153 ;  /* 0x0000009990997220 */ /* 0x000fe20000410000 */
[----:B------:R-:W-:Y:S01]  /*33f0*/  PRMT R142, RZ, 0x7610, R142 ;  /* 0x00007610ff8e7816 */ /* 0x000fe2000000008e */
[----:B------:R-:W-:Y:S01]  /*3400*/  FMUL.FTZ R144, R7, R92 ;  /* 0x0000005c07907220 */ /* 0x000fe20000410000 */
[----:B------:R-:W-:Y:S01]  /*3410*/  PRMT R6, RZ, 0x7610, R6 ;  /* 0x00007610ff067816 */ /* 0x000fe20000000006 */
[----:B------:R-:W3:Y:S01]  /*3420*/  @!P2 LDG.E.U16 R147, desc[UR20][R4.64+0x2c0] ;  /* 0x0002c0140493a981 */ /* 0x000ee2000c1e1500 */
[----:B------:R-:W-:Y:S01]  /*3430*/  FMUL.FTZ R146, R139, R90 ;  /* 0x0000005a8b927220 */ /* 0x000fe20000410000 */
[----:B------:R-:W-:-:S02]  /*3440*/  FMUL.RZ R163, R144, 0.15915493667125701904 ;  /* 0x3e22f98390a37820 */ /* 0x000fc4000040c000 */
[----:B------:R-:W3:Y:S01]  /*3450*/  @!P3 LDG.E.U16 R142, desc[UR20][R4.64+0x300] ;  /* 0x00030014048eb981 */ /* 0x000ee2000c1e1500 */
[----:B------:R-:W-:Y:S03]  /*3460*/  MUFU.SIN R159, R152 ;  /* 0x00000098009f7308 */ /* 0x000fe60000000400 */
[----:B------:R-:W3:Y:S01]  /*3470*/  @!P4 LDG.E.U16 R145, desc[UR20][R4.64+0x340] ;  /* 0x000340140491c981 */ /* 0x000ee2000c1e1500 */
[----:B------:R-:W-:-:S03]  /*3480*/  FMUL.FTZ R160, R7, R96 ;  /* 0x0000006007a07220 */ /* 0x000fc60000410000 */
[----:B------:R-:W0:Y:S01]  /*3490*/  LDS.U16 R144, [R112+0x8] ;  /* 0x0000080070907984 */ /* 0x000e220000000400 */
[----:B------:R1:W1:Y:S03]  /*34a0*/  MUFU.COS R161, R152 ;  /* 0x0000009800a17308 */ /* 0x0002660000000000 */
[----:B------:R-:W3:Y:S04]  /*34b0*/  @!P5 LDG.E.U16 R6, desc[UR20][R4.64+0x380] ;  /* 0x000380140406d981 */ /* 0x000ee8000c1e1500 */
[----:B------:R-:W0:Y:S01]  /*34c0*/  LDS.U16 R7, [R113+0xa] ;  /* 0x00000a0071077984 */ /* 0x000e220000000400 */
[----:B------:R-:W1:Y:S01]  /*34d0*/  MUFU.EX2 R146, R146 ;  /* 0x0000009200927308 */ /* 0x000e620000000800 */
[----:B------:R-:W-:Y:S01]  /*34e0*/  FMUL.FTZ R149, R140, R143 ;  /* 0x0000008f8c957220 */ /* 0x000fe20000410000 */
[C---:B------:R-:W-:Y:S01]  /*34f0*/  FMUL.FTZ R140, R139.reuse, R92 ;  /* 0x0000005c8b8c7220 */ /* 0x040fe20000410000 */
[----:B------:R-:W-:Y:S01]  /*3500*/  PRMT R143, RZ, 0x7610, R143 ;  /* 0x00007610ff8f7816 */ /* 0x000fe2000000008f */
[----:B------:R-:W-:Y:S01]  /*3510*/  FMUL.FTZ R158, R139, R96 ;  /* 0x000000608b9e7220 */ /* 0x000fe20000410000 */
[----:B------:R-:W-:-:S02]  /*3520*/  SHF.L.U32 R139, R133, 0x10, RZ ;  /* 0x00000010858b7819 */ /* 0x000fc400000006ff */
[----:B------:R-:W-:Y:S02]  /*3530*/  ISETP.GE.U32.AND P1, PT, R31, R69, PT ;  /* 0x000000451f00720c */ /* 0x000fe40003f26070 */
[----:B------:R-:W-:Y:S01]  /*3540*/  SHF.L.U32 R135, R135, 0x10, RZ ;  /* 0x0000001087877819 */ /* 0x000fe200000006ff */
[----:B------:R1:W3:Y:S01]  /*3550*/  @!P6 LDG.E.U16 R143, desc[UR20][R4.64+0x3c0] ;  /* 0x0003c014048fe981 */ /* 0x0002e2000c1e1500 */
[----:B------:R-:W-:Y:S01]  /*3560*/  FMUL.FTZ R139, R106, R139 ;  /* 0x0000008b6a8b7220 */ /* 0x000fe20000410000 */
[----:B------:R-:W-:Y:S01]  /*3570*/  ISETP.GE.U32.AND P0, PT, R28, R69, PT ;  /* 0x000000451c00720c */ /* 0x000fe20003f06070 */
[----:B-1----:R1:W0:Y:S01]  /*3580*/  MUFU.EX2 R152, R140 ;  /* 0x0000008c00987308 */ /* 0x0022220000000800 */
[C---:B------:R-:W-:Y:S01]  /*3590*/  FMUL.FTZ R161, R146.reuse, R161 ;  /* 0x000000a192a17220 */ /* 0x040fe20000410000 */
[----:B------:R-:W-:Y:S01]  /*35a0*/  FMUL.FTZ R162, R146, R159 ;  /* 0x0000009f92a27220 */ /* 0x000fe20000410000 */
[----:B------:R-:W-:Y:S01]  /*35b0*/  FSEL R133, R138, RZ, !P1 ;  /* 0x000000ff8a857208 */ /* 0x000fe20004800000 */
[----:B------:R-:W-:Y:S01]  /*35c0*/  FMUL.FTZ R138, R106, R135 ;  /* 0x000000876a8a7220 */ /* 0x000fe20000410000 */
[----:B------:R-:W0:Y:S01]  /*35d0*/  LDS.U16 R4, [R114+0xc] ;  /* 0x00000c0072047984 */ /* 0x000e220000000400 */
[----:B------:R-:W-:Y:S01]  /*35e0*/  IMAD.U32 R146, R137, 0x10000, RZ ;  /* 0x0001000089927824 */ /* 0x000fe200078e00ff */
[----:B-1----:R-:W-:-:S02]  /*35f0*/  SHF.L.U32 R140, R136, 0x10, RZ ;  /* 0x00000010888c7819 */ /* 0x002fc400000006ff */
[----:B------:R-:W1:Y:S01]  /*3600*/  LDS.U16 R5, [R115+0xe] ;  /* 0x00000e0073057984 */ /* 0x000e620000000400 */
[----:B------:R-:W-:Y:S01]  /*3610*/  FSEL R136, R139, RZ, !P0 ;  /* 0x000000ff8b887208 */ /* 0x000fe20004000000 */
[----:B------:R-:W-:Y:S01]  /*3620*/  FMUL.FTZ R137, R105, R146 ;  /* 0x0000009269897220 */ /* 0x000fe20000410000 */
[----:B------:R-:W-:Y:S01]  /*3630*/  MUFU.SIN R155, R163 ;  /* 0x000000a3009b7308 */ /* 0x000fe20000000400 */
[----:B------:R-:W-:Y:S02]  /*3640*/  FSEL R135, R141, 1, !P1 ;  /* 0x3f8000008d877808 */ /* 0x000fe40004800000 */
[----:B------:R-:W-:Y:S01]  /*3650*/  FSEL R138, R138, RZ, !P0 ;  /* 0x000000ff8a8a7208 */ /* 0x000fe20004000000 */
[----:B------:R-:W-:-:S04]  /*3660*/  FMUL.FTZ R139, R105, R140 ;  /* 0x0000008c698b7220 */ /* 0x000fc80000410000 */
[----:B------:R0:W1:Y:S01]  /*3670*/  MUFU.COS R159, R163 ;  /* 0x000000a3009f7308 */ /* 0x0000620000000000 */
[----:B------:R-:W-:Y:S01]  /*3680*/  ISETP.GE.U32.AND P2, PT, R32, R69, PT ;  /* 0x000000452000720c */ /* 0x000fe20003f46070 */
[-C--:B------:R-:W-:Y:S01]  /*3690*/  FMUL.FTZ R141, R138, R133.reuse ;  /* 0x000000858a8d7220 */ /* 0x080fe20000410000 */
[----:B------:R-:W-:Y:S01]  /*36a0*/  FSEL R137, R137, RZ, !P1 ;  /* 0x000000ff89897208 */ /* 0x000fe20004800000 */
[----:B0-----:R-:W-:Y:S01]  /*36b0*/  FMUL.FTZ R163, R136, R133 ;  /* 0x0000008588a37220 */ /* 0x001fe20000410000 */
[----:B------:R-:W-:-:S03]  /*36c0*/  FSEL R139, R139, RZ, !P1 ;  /* 0x000000ff8b8b7208 */ /* 0x000fc60004800000 */
[-C--:B------:R-:W-:Y:S01]  /*36d0*/  FFMA.FTZ R164, R138, R135.reuse, R163 ;  /* 0x000000878aa47223 */ /* 0x080fe200000100a3 */
[----:B------:R-:W-:Y:S01]  /*36e0*/  FSEL R140, R149, RZ, !P2 ;  /* 0x000000ff958c7208 */ /* 0x000fe20005000000 */
[----:B------:R-:W-:Y:S02]  /*36f0*/  FFMA.FTZ R146, R136, R135, -R141 ;  /* 0x0000008788927223 */ /* 0x000fe4000001088d */
[----:B------:R-:W-:Y:S01]  /*3700*/  FADD.FTZ R164, R137, R164 ;  /* 0x000000a489a47221 */ /* 0x000fe20000010000 */
[----:B------:R-:W-:Y:S01]  /*3710*/  FSEL R141, R148, 1, !P2 ;  /* 0x3f800000948d7808 */ /* 0x000fe20005000000 */
[----:B------:R-:W-:Y:S01]  /*3720*/  FADD.FTZ R146, R139, R146 ;  /* 0x000000928b927221 */ /* 0x000fe20000010000 */
[----:B------:R-:W-:Y:S01]  /*3730*/  SHF.L.U32 R144, R144, 0x10, RZ ;  /* 0x0000001090907819 */ /* 0x000fe200000006ff */
[C---:B------:R-:W-:Y:S02]  /*3740*/  FMUL.FTZ R148, R140.reuse, R164 ;  /* 0x000000a48c947220 */ /* 0x040fe40000410000 */
[----:B------:R-:W-:-:S02]  /*3750*/  FMUL.FTZ R149, R140, R146 ;  /* 0x000000928c957220 */ /* 0x000fc40000410000 */
[----:B------:R-:W-:Y:S01]  /*3760*/  FFMA.FTZ R167, R141, R146, -R148 ;  /* 0x000000928da77223 */ /* 0x000fe20000010894 */
[----:B------:R-:W-:Y:S01]  /*3770*/  SHF.L.U32 R146, R7, 0x10, RZ ;  /* 0x0000001007927819 */ /* 0x000fe200000006ff */
[C---:B------:R-:W-:Y:S01]  /*3780*/  FMUL.FTZ R144, R103.reuse, R144 ;  /* 0x0000009067907220 */ /* 0x040fe20000410000 */
[C---:B-1----:R-:W-:Y:S01]  /*3790*/  FMUL.FTZ R163, R152.reuse, R159 ;  /* 0x0000009f98a37220 */ /* 0x042fe20000410000 */
[----:B------:R-:W-:Y:S01]  /*37a0*/  FMUL.FTZ R166, R152, R155 ;  /* 0x0000009b98a67220 */ /* 0x000fe20000410000 */
[----:B------:R-:W0:Y:S01]  /*37b0*/  LDS.U16 R7, [R125+0x10] ;  /* 0x000010007d077984 */ /* 0x000e220000000400 */
[----:B------:R-:W-:Y:S01]  /*37c0*/  FMUL.FTZ R152, R103, R146 ;  /* 0x0000009267987220 */ /* 0x000fe20000410000 */
[----:B------:R-:W-:Y:S02]  /*37d0*/  ISETP.GE.U32.AND P1, PT, R33, R69, PT ;  /* 0x000000452100720c */ /* 0x000fe40003f26070 */
[----:B------:R-:W-:Y:S01]  /*37e0*/  FSEL R146, R144, RZ, !P2 ;  /* 0x000000ff90927208 */ /* 0x000fe20005000000 */
[----:B------:R-:W1:Y:S01]  /*37f0*/  LDS.U16 R155, [R126+0x12] ;  /* 0x000012007e9b7984 */ /* 0x000e620000000400 */
[----:B------:R-:W-:Y:S01]  /*3800*/  FSEL R144, R150, RZ, !P1 ;  /* 0x000000ff96907208 */ /* 0x000fe20004800000 */
[----:B------:R-:W-:Y:S01]  /*3810*/  FMUL.RZ R168, R160, 0.15915493667125701904 ;  /* 0x3e22f983a0a87820 */ /* 0x000fe2000040c000 */
[----:B------:R-:W-:Y:S01]  /*3820*/  FSEL R152, R152, RZ, !P2 ;  /* 0x000000ff98987208 */ /* 0x000fe20005000000 */
[----:B------:R-:W-:Y:S01]  /*3830*/  FFMA.FTZ R169, R141, R164, R149 ;  /* 0x000000a48da97223 */ /* 0x000fe20000010095 */
[----:B------:R-:W-:Y:S01]  /*3840*/  FADD.FTZ R167, R146, R167 ;  /* 0x000000a792a77221 */ /* 0x000fe20000010000 */
[----:B------:R-:W-:Y:S01]  /*3850*/  FSEL R149, R151, 1, !P1 ;  /* 0x3f80000097957808 */ /* 0x000fe20004800000 */
[----:B------:R-:W-:Y:S01]  /*3860*/  IMAD.U32 R4, R4, 0x10000, RZ ;  /* 0x0001000004047824 */ /* 0x000fe200078e00ff */
[----:B------:R-:W0:Y:S01]  /*3870*/  MUFU.COS R165, R168 ;  /* 0x000000a800a57308 */ /* 0x000e220000000000 */
[----:B------:R-:W-:Y:S01]  /*3880*/  FADD.FTZ R169, R152, R169 ;  /* 0x000000a998a97221 */ /* 0x000fe20000010000 */
[----:B------:R-:W-:Y:S01]  /*3890*/  FMUL.FTZ R160, R144, R167 ;  /* 0x000000a790a07220 */ /* 0x000fe20000410000 */
[----:B------:R-:W-:Y:S01]  /*38a0*/  SHF.L.U32 R148, R5, 0x10, RZ ;  /* 0x0000001005947819 */ /* 0x000fe200000006ff */
[----:B------:R-:W-:Y:S01]  /*38b0*/  FMUL.FTZ R150, R101, R4 ;  /* 0x0000000465967220 */ /* 0x000fe20000410000 */
[----:B------:R-:W-:Y:S01]  /*38c0*/  ISETP.GE.U32.AND P3, PT, R34, R69, PT ;  /* 0x000000452200720c */ /* 0x000fe20003f66070 */
[----:B------:R-:W-:-:S02]  /*38d0*/  FFMA.FTZ R171, R149, R169, R160 ;  /* 0x000000a995ab7223 */ /* 0x000fc400000100a0 */
[----:B------:R-:W0:Y:S01]  /*38e0*/  MUFU.SIN R159, R168 ;  /* 0x000000a8009f7308 */ /* 0x000e220000000400 */
[----:B------:R-:W-:Y:S01]  /*38f0*/  FMUL.FTZ R160, R144, R169 ;  /* 0x000000a990a07220 */ /* 0x000fe20000410000 */
[----:B------:R-:W-:Y:S01]  /*3900*/  FMUL.FTZ R148, R101, R148 ;  /* 0x0000009465947220 */ /* 0x000fe20000410000 */
[----:B------:R-:W4:Y:S01]  /*3910*/  LDS.U16 R4, [R127+0x14] ;  /* 0x000014007f047984 */ /* 0x000f220000000400 */
[----:B------:R-:W-:-:S04]  /*3920*/  FSEL R150, R150, RZ, !P1 ;  /* 0x000000ff96967208 */ /* 0x000fc80004800000 */
[----:B------:R-:W0:Y:S01]  /*3930*/  MUFU.EX2 R158, R158 ;  /* 0x0000009e009e7308 */ /* 0x000e220000000800 */
[----:B------:R-:W-:Y:S01]  /*3940*/  FFMA.FTZ R167, R149, R167, -R160 ;  /* 0x000000a795a77223 */ /* 0x000fe200000108a0 */
[----:B------:R-:W4:Y:S01]  /*3950*/  LDS.U16 R5, [R128+0x16] ;  /* 0x0000160080057984 */ /* 0x000f220000000400 */
[----:B------:R-:W-:Y:S02]  /*3960*/  FSEL R148, R148, RZ, !P1 ;  /* 0x000000ff94947208 */ /* 0x000fe40004800000 */
[----:B------:R-:W-:Y:S01]  /*3970*/  FSEL R151, R153, RZ, !P3 ;  /* 0x000000ff99977208 */ /* 0x000fe20005800000 */
[----:B------:R-:W-:Y:S01]  /*3980*/  FADD.FTZ R160, R150, R167 ;  /* 0x000000a796a07221 */ /* 0x000fe20000010000 */
[----:B------:R-:W-:Y:S01]  /*3990*/  FSEL R154, R154, 1, !P0 ;  /* 0x3f8000009a9a7808 */ /* 0x000fe20004000000 */
[----:B------:R-:W-:Y:S01]  /*39a0*/  FADD.FTZ R164, R148, R171 ;  /* 0x000000ab94a47221 */ /* 0x000fe20000010000 */
[----:B------:R-:W-:Y:S01]  /*39b0*/  FSEL R153, R157, 1, !P3 ;  /* 0x3f8000009d997808 */ /* 0x000fe20005800000 */
[C---:B------:R-:W-:Y:S01]  /*39c0*/  FMUL.FTZ R157, R151.reuse, R160 ;  /* 0x000000a0979d7220 */ /* 0x040fe20000410000 */
[----:B------:R-:W-:Y:S01]  /*39d0*/  FSEL R156, R156, RZ, !P0 ;  /* 0x000000ff9c9c7208 */ /* 0x000fe20004000000 */
[C---:B0-----:R-:W-:Y:S01]  /*39e0*/  FMUL.FTZ R169, R158.reuse, R165 ;  /* 0x000000a59ea97220 */ /* 0x041fe20000410000 */
[----:B------:R-:W-:Y:S01]  /*39f0*/  FMUL.FTZ R170, R158, R159 ;  /* 0x0000009f9eaa7220 */ /* 0x000fe20000410000 */
[----:B------:R-:W0:Y:S01]  /*3a00*/  LDS.U16 R165, [R130+0x1a] ;  /* 0x00001a0082a57984 */ /* 0x000e220000000400 */
[-C--:B------:R-:W-:Y:S01]  /*3a10*/  FMUL.FTZ R168, R151, R164.reuse ;  /* 0x000000a497a87220 */ /* 0x080fe20000410000 */
[----:B------:R-:W-:Y:S01]  /*3a20*/  FFMA.FTZ R173, R153, R164, R157 ;  /* 0x000000a499ad7223 */ /* 0x000fe2000001009d */
[-C--:B------:R-:W-:Y:S01]  /*3a30*/  FMUL.FTZ R159, R154, R133.reuse ;  /* 0x000000859a9f7220 */ /* 0x080fe20000410000 */
[----:B------:R-:W5:Y:S01]  /*3a40*/  LDS.U16 R164, [R129+0x18] ;  /* 0x0000180081a47984 */ /* 0x000f620000000400 */
[----:B------:R-:W-:-:S02]  /*3a50*/  FMUL.FTZ R157, R156, R133 ;  /* 0x000000859c9d7220 */ /* 0x000fc40000410000 */
[-C--:B------:R-:W-:Y:S01]  /*3a60*/  FFMA.FTZ R167, R156, R135.reuse, R159 ;  /* 0x000000879ca77223 */ /* 0x080fe2000001009f */
[----:B------:R-:W-:Y:S01]  /*3a70*/  FFMA.FTZ R172, R153, R160, -R168 ;  /* 0x000000a099ac7223 */ /* 0x000fe200000108a8 */
[----:B------:R-:W-:Y:S01]  /*3a80*/  SHF.L.U32 R158, R7, 0x10, RZ ;  /* 0x00000010079e7819 */ /* 0x000fe200000006ff */
[----:B------:R-:W-:Y:S01]  /*3a90*/  FFMA.FTZ R7, R154, R135, -R157 ;  /* 0x000000879a077223 */ /* 0x000fe2000001089d */
[----:B------:R-:W-:Y:S01]  /*3aa0*/  FMUL.FTZ R168, R140, R167 ;  /* 0x000000a78ca87220 */ /* 0x000fe20000410000 */
[----:B-1----:R-:W-:Y:S02]  /*3ab0*/  SHF.L.U32 R160, R155, 0x10, RZ ;  /* 0x000000109ba07819 */ /* 0x002fe400000006ff */
[----:B------:R-:W-:Y:S01]  /*3ac0*/  ISETP.GE.U32.AND P0, PT, R35, R69, PT ;  /* 0x000000452300720c */ /* 0x000fe20003f06070 */
[-C--:B------:R-:W-:Y:S02]  /*3ad0*/  FFMA.FTZ R171, R141, R7.reuse, -R168 ;  /* 0x000000078dab7223 */ /* 0x080fe400000108a8 */
[----:B------:R-:W1:Y:S01]  /*3ae0*/  LDS.U16 R168, [R132+0x1e] ;  /* 0x00001e0084a87984 */ /* 0x000e620000000400 */
[----:B------:R-:W-:Y:S01]  /*3af0*/  FSEL R155, R162, RZ, !P0 ;  /* 0x000000ffa29b7208 */ /* 0x000fe20004000000 */
[----:B------:R-:W-:Y:S01]  /*3b00*/  FMUL.FTZ R160, R99, R160 ;  /* 0x000000a063a07220 */ /* 0x000fe20000410000 */
[----:B------:R-:W-:-:S02]  /*3b10*/  FMUL.FTZ R162, R140, R7 ;  /* 0x000000078ca27220 */ /* 0x000fc40000410000 */
[----:B------:R-:W2:Y:S01]  /*3b20*/  LDS.U16 R7, [R131+0x1c] ;  /* 0x00001c0083077984 */ /* 0x000ea20000000400 */
[----:B------:R-:W-:Y:S01]  /*3b30*/  FMUL.FTZ R159, R99, R158 ;  /* 0x0000009e639f7220 */ /* 0x000fe20000410000 */
[----:B------:R-:W-:Y:S02]  /*3b40*/  FSEL R158, R160, RZ, !P3 ;  /* 0x000000ffa09e7208 */ /* 0x000fe40005800000 */
[----:B----4-:R-:W-:Y:S02]  /*3b50*/  SHF.L.U32 R4, R4, 0x10, RZ ;  /* 0x0000001004047819 */ /* 0x010fe400000006ff */
[----:B------:R-:W-:Y:S01]  /*3b60*/  FSEL R159, R159, RZ, !P3 ;  /* 0x000000ff9f9f7208 */ /* 0x000fe20005800000 */
[----:B------:R-:W-:Y:S01]  /*3b70*/  FADD.FTZ R174, R158, R173 ;  /* 0x000000ad9eae7221 */ /* 0x000fe20000010000 */
[----:B------:R-:W-:Y:S01]  /*3b80*/  SHF.L.U32 R160, R5, 0x10, RZ ;  /* 0x0000001005a07819 */ /* 0x000fe200000006ff */
[----:B------:R-:W-:Y:S01]  /*3b90*/  FMUL.FTZ R4, R97, R4 ;  /* 0x0000000461047220 */ /* 0x000fe20000410000 */
[----:B------:R-:W-:Y:S01]  /*3ba0*/  FSEL R157, R161, 1, !P0 ;  /* 0x3f800000a19d7808 */ /* 0x000fe20004000000 */
[----:B------:R-:W-:Y:S01]  /*3bb0*/  FADD.FTZ R172, R159, R172 ;  /* 0x000000ac9fac7221 */ /* 0x000fe20000010000 */
[----:B------:R-:W-:Y:S01]  /*3bc0*/  FMUL.FTZ R176, R155, R174 ;  /* 0x000000ae9bb07220 */ /* 0x000fe20000410000 */
[----:B------:R-:W-:Y:S01]  /*3bd0*/  FFMA.FTZ R167, R141, R167, R162 ;  /* 0x000000a78da77223 */ /* 0x000fe200000100a2 */
[----:B------:R-:W-:Y:S01]  /*3be0*/  FMUL.FTZ R160, R97, R160 ;  /* 0x000000a061a07220 */ /* 0x000fe20000410000 */
[----:B------:R-:W-:Y:S01]  /*3bf0*/  ISETP.GE.U32.AND P1, PT, R36, R69, PT ;  /* 0x000000452400720c */ /* 0x000fe20003f26070 */
[-C--:B------:R-:W-:Y:S01]  /*3c00*/  FFMA.FTZ R5, R157, R172.reuse, -R176 ;  /* 0x000000ac9d057223 */ /* 0x080fe200000108b0 */
[----:B------:R-:W-:Y:S01]  /*3c10*/  FSEL R162, R4, RZ, !P0 ;  /* 0x000000ff04a27208 */ /* 0x000fe20004000000 */
[----:B------:R-:W-:Y:S01]  /*3c20*/  FMUL.FTZ R172, R155, R172 ;  /* 0x000000ac9bac7220 */ /* 0x000fe20000410000 */
[----:B0-----:R-:W-:Y:S01]  /*3c30*/  IMAD.U32 R4, R165, 0x10000, RZ ;  /* 0x00010000a5047824 */ /* 0x001fe200078e00ff */
[----:B------:R-:W-:-:S02]  /*3c40*/  FSEL R160, R160, RZ, !P0 ;  /* 0x000000ffa0a07208 */ /* 0x000fc40004000000 */
[----:B------:R-:W-:Y:S01]  /*3c50*/  FSEL R161, R166, RZ, !P1 ;  /* 0x000000ffa6a17208 */ /* 0x000fe20004800000 */
[----:B------:R-:W-:Y:S01]  /*3c60*/  FFMA.FTZ R173, R157, R174, R172 ;  /* 0x000000ae9dad7223 */ /* 0x000fe200000100ac */
[----:B------:R-:W-:Y:S01]  /*3c70*/  FADD.FTZ R176, R162, R5 ;  /* 0x00000005a2b07221 */ /* 0x000fe20000010000 */
[----:B------:R-:W-:Y:S01]  /*3c80*/  FMUL.FTZ R166, R144, R171 ;  /* 0x000000ab90a67220 */ /* 0x000fe20000410000 */
[----:B-----5:R-:W-:Y:S01]  /*3c90*/  SHF.L.U32 R164, R164, 0x10, RZ ;  /* 0x00000010a4a47819 */ /* 0x020fe200000006ff */
[----:B------:R-:W-:Y:S01]  /*3ca0*/  FMUL.FTZ R4, R93, R4 ;  /* 0x000000045d047220 */ /* 0x000fe20000410000 */
[----:B------:R-:W-:Y:S01]  /*3cb0*/  FSEL R163, R163, 1, !P1 ;  /* 0x3f800000a3a37808 */ /* 0x000fe20004800000 */
[----:B------:R-:W-:Y:S01]  /*3cc0*/  FADD.FTZ R178, R160, R173 ;  /* 0x000000ada0b27221 */ /* 0x000fe20000010000 */
[----:B------:R-:W-:Y:S01]  /*3cd0*/  FMUL.FTZ R5, R161, R176 ;  /* 0x000000b0a1057220 */ /* 0x000fe20000410000 */
[-C--:B------:R-:W-:Y:S01]  /*3ce0*/  FMUL.FTZ R172, R144, R167.reuse ;  /* 0x000000a790ac7220 */ /* 0x080fe20000410000 */
[----:B------:R-:W-:Y:S01]  /*3cf0*/  FFMA.FTZ R174, R149, R167, R166 ;  /* 0x000000a795ae7223 */ /* 0x000fe200000100a6 */
[----:B------:R-:W-:Y:S01]  /*3d00*/  FMUL.FTZ R167, R93, R164 ;  /* 0x000000a45da77220 */ /* 0x000fe20000410000 */
[----:B------:R-:W-:Y:S01]  /*3d10*/  ISETP.GE.U32.AND P0, PT, R37, R69, PT ;  /* 0x000000452500720c */ /* 0x000fe20003f06070 */
[-C--:B------:R-:W-:Y:S01]  /*3d20*/  FMUL.FTZ R180, R161, R178.reuse ;  /* 0x000000b2a1b47220 */ /* 0x080fe20000410000 */
[----:B------:R-:W-:Y:S01]  /*3d30*/  FSEL R166, R4, RZ, !P1 ;  /* 0x000000ff04a67208 */ /* 0x000fe20004800000 */
[C---:B------:R-:W-:Y:S01]  /*3d40*/  FFMA.FTZ R5, R163.reuse, R178, R5 ;  /* 0x000000b2a3057223 */ /* 0x040fe20000010005 */
[----:B------:R-:W-:Y:S01]  /*3d50*/  FSEL R164, R170, RZ, !P0 ;  /* 0x000000ffaaa47208 */ /* 0x000fe20004000000 */
[----:B------:R-:W-:Y:S01]  /*3d60*/  FFMA.FTZ R180, R163, R176, -R180 ;  /* 0x000000b0a3b47223 */ /* 0x000fe200000108b4 */
[----:B------:R-:W-:Y:S01]  /*3d70*/  FSEL R167, R167, RZ, !P1 ;  /* 0x000000ffa7a77208 */ /* 0x000fe20004800000 */
[----:B------:R-:W-:Y:S01]  /*3d80*/  FADD.FTZ R5, R166, R5 ;  /* 0x00000005a6057221 */ /* 0x000fe20000010000 */
[----:B-1----:R-:W-:Y:S01]  /*3d90*/  SHF.L.U32 R168, R168, 0x10, RZ ;  /* 0x00000010a8a87819 */ /* 0x002fe200000006ff */
[----:B------:R-:W-:Y:S01]  /*3da0*/  FFMA.FTZ R172, R149, R171, -R172 ;  /* 0x000000ab95ac7223 */ /* 0x000fe200000108ac */
[----:B------:R-:W-:Y:S01]  /*3db0*/  FMUL.FTZ R176, R151, R174 ;  /* 0x000000ae97b07220 */ /* 0x000fe20000410000 */
[----:B------:R-:W-:Y:S01]  /*3dc0*/  FSEL R165, R169, 1, !P0 ;  /* 0x3f800000a9a57808 */ /* 0x000fe20004000000 */
[----:B------:R-:W-:Y:S01]  /*3dd0*/  FADD.FTZ R180, R167, R180 ;  /* 0x000000b4a7b47221 */ /* 0x000fe20000010000 */
[CC--:B------:R-:W-:Y:S01]  /*3de0*/  FMUL.FTZ R170, R164.reuse, R5.reuse ;  /* 0x00000005a4aa7220 */ /* 0x0c0fe20000410000 */
[----:B--2---:R-:W-:Y:S01]  /*3df0*/  SHF.L.U32 R4, R7, 0x10, RZ ;  /* 0x0000001007047819 */ /* 0x004fe200000006ff */
[----:B------:R-:W-:Y:S01]  /*3e00*/  FFMA.FTZ R176, R153, R172, -R176 ;  /* 0x000000ac99b07223 */ /* 0x000fe200000108b0 */
[----:B------:R-:W-:Y:S01]  /*3e10*/  FMUL.FTZ R168, R91, R168 ;  /* 0x000000a85ba87220 */ /* 0x000fe20000410000 */
[----:B------:R-:W-:Y:S01]  /*3e20*/  FMUL.FTZ R172, R151, R172 ;  /* 0x000000ac97ac7220 */ /* 0x000fe20000410000 */
[-C--:B------:R-:W-:Y:S01]  /*3e30*/  FFMA.FTZ R178, R165, R180.reuse, -R170 ;  /* 0x000000b4a5b27223 */ /* 0x080fe200000108aa */
[----:B------:R-:W-:Y:S01]  /*3e40*/  FMUL.FTZ R180, R164, R180 ;  /* 0x000000b4a4b47220 */ /* 0x000fe20000410000 */
[----:B------:R-:W-:Y:S01]  /*3e50*/  FMUL.FTZ R4, R91, R4 ;  /* 0x000000045b047220 */ /* 0x000fe20000410000 */
[----:B------:R-:W-:Y:S01]  /*3e60*/  FFMA.FTZ R172, R153, R174, R172 ;  /* 0x000000ae99ac7223 */ /* 0x000fe200000100ac */
[----:B------:R-:W-:Y:S01]  /*3e70*/  FMUL.FTZ R170, R155, R176 ;  /* 0x000000b09baa7220 */ /* 0x000fe20000410000 */
[----:B------:R-:W-:Y:S01]  /*3e80*/  FSEL R168, R168, RZ, !P0 ;  /* 0x000000ffa8a87208 */ /* 0x000fe20004000000 */
[----:B------:R-:W-:Y:S01]  /*3e90*/  FFMA.FTZ R5, R165, R5, R180 ;  /* 0x00000005a5057223 */ /* 0x000fe200000100b4 */
[----:B------:R-:W-:Y:S01]  /*3ea0*/  FSEL R169, R4, RZ, !P0 ;  /* 0x000000ff04a97208 */ /* 0x000fe20004000000 */
[-C--:B------:R-:W-:Y:S01]  /*3eb0*/  FFMA.FTZ R174, R157, R172.reuse, R170 ;  /* 0x000000ac9dae7223 */ /* 0x080fe200000100aa */
[----:B------:R-:W-:Y:S01]  /*3ec0*/  FMUL.FTZ R172, R155, R172 ;  /* 0x000000ac9bac7220 */ /* 0x000fe20000410000 */
[----:B------:R-:W-:-:S02]  /*3ed0*/  FADD.FTZ R170, R168, R5 ;  /* 0x00000005a8aa7221 */ /* 0x000fc40000010000 */
[----:B------:R-:W-:Y:S01]  /*3ee0*/  FADD.FTZ R171, R169, R178 ;  /* 0x000000b2a9ab7221 */ /* 0x000fe20000010000 */
[----:B------:R-:W-:Y:S01]  /*3ef0*/  FFMA.FTZ R172, R157, R176, -R172 ;  /* 0x000000b09dac7223 */ /* 0x000fe200000108ac */
[C---:B------:R-:W-:Y:S01]  /*3f00*/  FMUL.FTZ R4, R161.reuse, R174 ;  /* 0x000000aea1047220 */ /* 0x040fe20000410000 */
[----:B------:R-:W0:Y:S02]  /*3f10*/  SHFL.UP PT, R175, R170, 0x1, RZ ;  /* 0x04200000aaaf7989 */ /* 0x000e2400000e00ff */
[-C--:B------:R-:W-:Y:S01]  /*3f20*/  FMUL.FTZ R5, R161, R172.reuse ;  /* 0x000000aca1057220 */ /* 0x080fe20000410000 */
[C---:B------:R-:W-:Y:S01]  /*3f30*/  FFMA.FTZ R4, R163.reuse, R172, -R4 ;  /* 0x000000aca3047223 */ /* 0x040fe20000010804 */
[----:B------:R-:W1:Y:S02]  /*3f40*/  SHFL.UP PT, R7, R171, 0x1, RZ ;  /* 0x04200000ab077989 */ /* 0x000e6400000e00ff */
[----:B------:R-:W-:Y:S01]  /*3f50*/  FFMA.FTZ R5, R163, R174, R5 ;  /* 0x000000aea3057223 */ /* 0x000fe20000010005 */
[----:B------:R-:W-:-:S04]  /*3f60*/  FMUL.FTZ R172, R164, R4 ;  /* 0x00000004a4ac7220 */ /* 0x000fc80000410000 */
[-C--:B------:R-:W-:Y:S01]  /*3f70*/  FFMA.FTZ R172, R165, R5.reuse, R172 ;  /* 0x00000005a5ac7223 */ /* 0x080fe200000100ac */
[----:B------:R-:W-:Y:S01]  /*3f80*/  FMUL.FTZ R5, R164, R5 ;  /* 0x00000005a4057220 */ /* 0x000fe20000410000 */
[----:B------:R-:W-:-:S03]  /*3f90*/  ISETP.GE.AND P0, PT, R71, 0x1, PT ;  /* 0x000000014700780c */ /* 0x000fc60003f06270 */
[----:B------:R-:W-:Y:S02]  /*3fa0*/  FFMA.FTZ R173, R165, R4, -R5 ;  /* 0x00000004a5ad7223 */ /* 0x000fe40000010805 */
        /* <DEDUP_REMOVED lines=11> */
[----:B------:R-:W-:-:S03]  /*4060*/  FMUL.FTZ R174, R172, R5 ;  /* 0x00000005acae7220 */ /* 0x000fc60000410000 */
[-C--:B----4-:R-:W-:Y:S01]  /*4070*/  @P0 FFMA.FTZ R172, R172, R4.reuse, R7 ;  /* 0x00000004acac0223 */ /* 0x090fe20000010007 */
[----:B------:R-:W-:-:S04]  /*4080*/  @P0 FFMA.FTZ R173, R173, R4, -R174 ;  /* 0x00000004adad0223 */ /* 0x000fc800000108ae */
        /* <DEDUP_REMOVED lines=10> */
[CC--:B--2---:R-:W-:Y:S01]  /*4130*/  FMUL.FTZ R7, R173.reuse, R5.reuse ;  /* 0x00000005ad077220 */ /* 0x0c4fe20000410000 */
[C---:B------:R-:W-:Y:S02]  /*4140*/  FMUL.FTZ R174, R172.reuse, R5 ;  /* 0x00000005acae7220 */ /* 0x040fe40000410000 */
[----:B------:R-:W1:Y:S01]  /*4150*/  SHFL.UP PT, R175, R171, 0x4, RZ ;  /* 0x04800000abaf7989 */ /* 0x000e6200000e00ff */
[-C--:B----4-:R-:W-:Y:S01]  /*4160*/  @P0 FFMA.FTZ R172, R172, R4.reuse, R7 ;  /* 0x00000004acac0223 */ /* 0x090fe20000010007 */
[----:B------:R-:W-:-:S04]  /*4170*/  @P0 FFMA.FTZ R173, R173, R4, -R174 ;  /* 0x00000004adad0223 */ /* 0x000fc800000108ae */
        /* <DEDUP_REMOVED lines=15> */
[----:B------:R-:W2:Y:S04]  /*4270*/  SHFL.UP PT, R5, R172, 0x8, RZ ;  /* 0x05000000ac057989 */ /* 0x000ea800000e00ff */
[----:B------:R-:W4:Y:S01]  /*4280*/  SHFL.UP PT, R4, R173, 0x8, RZ ;  /* 0x05000000ad047989 */ /* 0x000f2200000e00ff */
[----:B------:R-:W-:-:S03]  /*4290*/  ISETP.GE.AND P0, PT, R71, 0x8, PT ;  /* 0x000000084700780c */ /* 0x000fc60003f06270 */
[----:B------:R-:W-:Y:S04]  /*42a0*/  STS.U16 [R73+0x420], R12 ;  /* 0x0004200c49007388 */ /* 0x000fe80000000400 */
[----:B------:R-:W-:Y:S04]  /*42b0*/  STS.U16 [R74+0x460], R11 ;  /* 0x0004600b4a007388 */ /* 0x000fe80000000400 */
[----:B------:R-:W-:Y:S04]  /*42c0*/  STS.U16 [R75+0x4a0], R10 ;  /* 0x0004a00a4b007388 */ /* 0x000fe80000000400 */
[----:B------:R0:W-:Y:S04]  /*42d0*/  STS.U16 [R76+0x4e0], R9 ;  /* 0x0004e0094c007388 */ /* 0x0001e80000000400 */
[----:B------:R5:W-:Y:S01]  /*42e0*/  STS.U16 [R77+0x520], R8 ;  /* 0x000520084d007388 */ /* 0x000be20000000400 */
[----:B0-----:R-:W-:-:S03]  /*42f0*/  FMUL.FTZ R9, R173, R175 ;  /* 0x000000afad097220 */ /* 0x001fc60000410000 */
[----:B------:R-:W-:Y:S01]  /*4300*/  STS.U16 [R78+0x560], R13 ;  /* 0x0005600d4e007388 */ /* 0x000fe20000000400 */
[----:B-----5:R-:W-:-:S03]  /*4310*/  FMUL.FTZ R8, R172, R175 ;  /* 0x000000afac087220 */ /* 0x020fc60000410000 */
[----:B---3--:R-:W-:Y:S01]  /*4320*/  STS.U16 [R79+0x5a0], R134 ;  /* 0x0005a0864f007388 */ /* 0x008fe20000000400 */
[-C--:B-1----:R-:W-:Y:S01]  /*4330*/  FFMA.FTZ R9, R172, R7.reuse, R9 ;  /* 0x00000007ac097223 */ /* 0x082fe20000010009 */
[C---:B------:R-:W-:Y:S02]  /*4340*/  FFMA.FTZ R10, R173.reuse, R7, -R8 ;  /* 0x00000007ad0a7223 */ /* 0x040fe40000010808 */
[----:B------:R0:W-:Y:S01]  /*4350*/  STS.U16 [R80+0x5e0], R21 ;  /* 0x0005e01550007388 */ /* 0x0001e20000000400 */
[-C--:B--2---:R-:W-:Y:S01]  /*4360*/  FMUL.FTZ R7, R173, R5.reuse ;  /* 0x00000005ad077220 */ /* 0x084fe20000410000 */
[----:B------:R-:W-:Y:S02]  /*4370*/  @P0 FADD.FTZ R170, R170, R9 ;  /* 0x00000009aaaa0221 */ /* 0x000fe40000010000 */
[----:B------:R-:W-:Y:S01]  /*4380*/  STS.U16 [R117+0x620], R20 ;  /* 0x0006201475007388 */ /* 0x000fe20000000400 */
[----:B------:R-:W-:-:S03]  /*4390*/  FMUL.FTZ R8, R172, R5 ;  /* 0x00000005ac087220 */ /* 0x000fc60000410000 */
[----:B------:R-:W-:Y:S01]  /*43a0*/  STS.U16 [R118+0x660], R15 ;  /* 0x0006600f76007388 */ /* 0x000fe20000000400 */
[----:B----4-:R-:W-:-:S03]  /*43b0*/  @P0 FFMA.FTZ R172, R172, R4, R7 ;  /* 0x00000004acac0223 */ /* 0x010fc60000010007 */
[----:B------:R-:W-:Y:S01]  /*43c0*/  STS.U16 [R119+0x6a0], R14 ;  /* 0x0006a00e77007388 */ /* 0x000fe20000000400 */
[----:B------:R-:W-:-:S03]  /*43d0*/  @P0 FADD.FTZ R171, R171, R10 ;  /* 0x0000000aabab0221 */ /* 0x000fc60000010000 */
[----:B------:R-:W-:Y:S04]  /*43e0*/  STS.U16 [R120+0x6e0], R147 ;  /* 0x0006e09378007388 */ /* 0x000fe80000000400 */
[----:B------:R-:W-:Y:S04]  /*43f0*/  STS.U16 [R121+0x720], R142 ;  /* 0x0007208e79007388 */ /* 0x000fe80000000400 */
[----:B------:R-:W-:Y:S01]  /*4400*/  STS.U16 [R122+0x760], R145 ;  /* 0x000760917a007388 */ /* 0x000fe20000000400 */
[----:B------:R-:W-:-:S03]  /*4410*/  @P0 FFMA.FTZ R173, R173, R4, -R8 ;  /* 0x00000004adad0223 */ /* 0x000fc60000010808 */
[----:B------:R-:W-:Y:S01]  /*4420*/  STS.U16 [R123+0x7a0], R6 ;  /* 0x0007a0067b007388 */ /* 0x000fe20000000400 */
[----:B0-----:R-:W0:Y:S03]  /*4430*/  S2R R21, SR_CgaCtaId ;  /* 0x0000000000157919 */ /* 0x001e260000008800 */
[----:B------:R-:W1:Y:S04]  /*4440*/  SHFL.UP PT, R6, R170, 0x10, RZ ;  /* 0x06000000aa067989 */ /* 0x000e6800000e00ff */
[----:B------:R-:W2:Y:S04]  /*4450*/  SHFL.UP PT, R4, R172, 0x10, RZ ;  /* 0x06000000ac047989 */ /* 0x000ea800000e00ff */
[----:B------:R-:W3:Y:S01]  /*4460*/  SHFL.UP PT, R5, R171, 0x10, RZ ;  /* 0x06000000ab057989 */ /* 0x000ee200000e00ff */
[----:B------:R-:W-:-:S03]  /*4470*/  ISETP.NE.AND P4, PT, R181, RZ, PT ;  /* 0x000000ffb500720c */ /* 0x000fc60003f85270 */
[----:B------:R-:W4:Y:S01]  /*4480*/  SHFL.UP PT, R13, R173, 0x10, RZ ;  /* 0x06000000ad0d7989 */ /* 0x000f2200000e00ff */
[----:B------:R-:W-:Y:S01]  /*4490*/  IMAD.MOV.U32 R8, RZ, RZ, 0x3f800000 ;  /* 0x3f800000ff087424 */ /* 0x000fe200078e00ff */
[----:B------:R-:W-:Y:S02]  /*44a0*/  CS2R R10, SRZ ;  /* 0x00000000000a7805 */ /* 0x000fe4000001ff00 */
[----:B------:R-:W-:Y:S02]  /*44b0*/  MOV R9, RZ ;  /* 0x000000ff00097202 */ /* 0x000fe40000000f00 */
[----:B------:R-:W-:Y:S01]  /*44c0*/  LEA R189, R107, R72, 0x4 ;  /* 0x000000486bbd7211 */ /* 0x000fe200078e20ff */
[----:B------:R-:W-:Y:S01]  /*44d0*/  STS.U16 [R124+0x7e0], R143 ;  /* 0x0007e08f7c007388 */ /* 0x000fe20000000400 */
[----:B------:R-:W-:-:S03]  /*44e0*/  NOP ;  /* 0x0000000000007918 */ /* 0x000fc60000000000 */
[----:B------:R-:W5:Y:S01]  /*44f0*/  @P4 LDS.128 R8, [R189+0x880] ;  /* 0x00088000bd084984 */ /* 0x000f620000000c00 */
[CC--:B-1----:R-:W-:Y:S01]  /*4500*/  FMUL.FTZ R14, R172.reuse, R6.reuse ;  /* 0x00000006ac0e7220 */ /* 0x0c2fe20000410000 */
[----:B------:R-:W-:Y:S01]  /*4510*/  FMUL.FTZ R7, R173, R6 ;  /* 0x00000006ad077220 */ /* 0x000fe20000410000 */
[----:B------:R-:W-:Y:S01]  /*4520*/  ISETP.NE.AND P0, PT, R71, 0x1f, PT ;  /* 0x0000001f4700780c */ /* 0x000fe20003f05270 */
[CC--:B--2---:R-:W-:Y:S01]  /*4530*/  FMUL.FTZ R12, R172.reuse, R4.reuse ;  /* 0x00000004ac0c7220 */ /* 0x0c4fe20000410000 */
[----:B------:R-:W-:Y:S01]  /*4540*/  MOV R72, 0x400 ;  /* 0x0000040000487802 */ /* 0x000fe20000000f00 */
[C---:B------:R-:W-:Y:S01]  /*4550*/  FMUL.FTZ R4, R173.reuse, R4 ;  /* 0x00000004ad047220 */ /* 0x040fe20000410000 */
[-C--:B---3--:R-:W-:Y:S01]  /*4560*/  FFMA.FTZ R14, R173, R5.reuse, -R14 ;  /* 0x00000005ad0e7223 */ /* 0x088fe2000001080e */
[C---:B------:R-:W-:Y:S01]  /*4570*/  FFMA.FTZ R7, R172.reuse, R5, R7 ;  /* 0x00000005ac077223 */ /* 0x040fe20000010007 */
[----:B0-----:R-:W-:Y:S01]  /*4580*/  LEA R72, R21, R72, 0x18 ;  /* 0x0000004815487211 */ /* 0x001fe200078ec0ff */
[----:B------:R-:W-:Y:S01]  /*4590*/  LDS.U16 R183, [R116+0x420] ;  /* 0x0004200074b77984 */ /* 0x000fe20000000400 */
[-C--:B----4-:R-:W-:Y:S01]  /*45a0*/  FFMA.FTZ R12, R173, R13.reuse, -R12 ;  /* 0x0000000dad0c7223 */ /* 0x090fe2000001080c */
[----:B------:R-:W-:Y:S01]  /*45b0*/  FFMA.FTZ R13, R172, R13, R4 ;  /* 0x0000000dac0d7223 */ /* 0x000fe20000010004 */
[----:B------:R-:W-:Y:S01]  /*45c0*/  FADD.FTZ R14, R171, R14 ;  /* 0x0000000eab0e7221 */ /* 0x000fe20000010000 */
        /* <DEDUP_REMOVED lines=57> */
[----:B------:R-:W-:Y:S01]  /*4960*/  FMUL.FTZ R15, R5, R11 ;  /* 0x0000000b050f7220 */ /* 0x000fe20000410000 */
[----:B------:R-:W-:Y:S01]  /*4970*/  ISETP.NE.AND P0, PT, R24, RZ, PT ;  /* 0x000000ff1800720c */ /* 0x000fe20003f05270 */
[C---:B------:R-:W-:Y:S01]  /*4980*/  FFMA.FTZ R13, R141.reuse, R139, -R12 ;  /* 0x0000008b8d0d7223 */ /* 0x040fe2000001080c */
[----:B------:R-:W-:Y:S01]  /*4990*/  FFMA.FTZ R141, R141, R137, R140 ;  /* 0x000000898d8d7223 */ /* 0x000fe2000001008c */
[-C--:B------:R-:W-:Y:S01]  /*49a0*/  FFMA.FTZ R15, R4, R10.reuse, -R15 ;  /* 0x0000000a040f7223 */ /* 0x080fe2000001080f */
[C---:B------:R-:W-:Y:S01]  /*49b0*/  FMUL.FTZ R10, R5.reuse, R10 ;  /* 0x0000000a050a7220 */ /* 0x040fe20000410000 */
[----:B------:R-:W-:Y:S01]  /*49c0*/  FADD.FTZ R133, R146, R13 ;  /* 0x0000000d92857221 */ /* 0x000fe20000010000 */
[C---:B------:R-:W-:Y:S01]  /*49d0*/  FMUL.FTZ R13, R5.reuse, R9 ;  /* 0x00000009050d7220 */ /* 0x040fe20000410000 */
[----:B------:R-:W-:Y:S01]  /*49e0*/  FADD.FTZ R141, R152, R141 ;  /* 0x0000008d988d7221 */ /* 0x000fe20000010000 */
[----:B------:R-:W-:-:S02]  /*49f0*/  FMUL.FTZ R5, R5, R8 ;  /* 0x0000000805057220 */ /* 0x000fc40000410000 */
[----:B------:R-:W-:Y:S01]  /*4a00*/  FFMA.FTZ R8, R4, R8, -R13 ;  /* 0x0000000804087223 */ /* 0x000fe2000001080d */
[----:B------:R-:W-:Y:S01]  /*4a10*/  FMUL.FTZ R12, R144, R141 ;  /* 0x0000008d900c7220 */ /* 0x000fe20000410000 */
[----:B------:R-:W-:Y:S01]  /*4a20*/  FFMA.FTZ R9, R4, R9, R5 ;  /* 0x0000000904097223 */ /* 0x000fe20000010005 */
[----:B------:R-:W-:Y:S01]  /*4a30*/  FMUL.FTZ R144, R144, R133 ;  /* 0x0000008590907220 */ /* 0x000fe20000410000 */
[----:B------:R-:W-:Y:S01]  /*4a40*/  FFMA.FTZ R4, R4, R11, R10 ;  /* 0x0000000b04047223 */ /* 0x000fe2000001000a */
[----:B------:R-:W-:Y:S01]  /*4a50*/  BSSY.RECONVERGENT B0, `(.L_x_2069) ;  /* 0x000000f000007945 */ /* 0x000fe20003800200 */
[C---:B------:R-:W-:Y:S01]  /*4a60*/  FFMA.FTZ R13, R149.reuse, R133, -R12 ;  /* 0x00000085950d7223 */ /* 0x040fe2000001080c */
[----:B------:R-:W-:Y:S01]  /*4a70*/  FFMA.FTZ R149, R149, R141, R144 ;  /* 0x0000008d95957223 */ /* 0x000fe20000010090 */
[----:B------:R-:W-:Y:S01]  /*4a80*/  FADD.FTZ R10, R6, R15 ;  /* 0x0000000f060a7221 */ /* 0x000fe20000010000 */
[----:B------:R-:W-:Y:S01]  /*4a90*/  SHF.L.U32 R184, R184, 0x10, RZ ;  /* 0x00000010b8b87819 */ /* 0x000fe200000006ff */
        /* <DEDUP_REMOVED lines=10> */
.L_x_2070:
[----:B------:R-:W-:Y:S05]  /*4b40*/  BSYNC.RECONVERGENT B0 ;  /* 0x0000000000007941 */ /* 0x000fea0003800200 */
.L_x_2069:
[----:B------:R-:W-:Y:S01]  /*4b50*/  FADD.FTZ R149, R148, R149 ;  /* 0x0000009594957221 */ /* 0x000fe20000010000 */
[----:B------:R-:W-:Y:S01]  /*4b60*/  FADD.FTZ R150, R150, R13 ;  /* 0x0000000d96967221 */ /* 0x000fe20000010000 */
[----:B------:R-:W-:Y:S01]  /*4b70*/  SHF.L.U32 R179, R179, 0x10, RZ ;  /* 0x00000010b3b37819 */ /* 0x000fe200000006ff */
[----:B------:R-:W-:Y:S02]  /*4b80*/  IMAD.U32 R180, R180, 0x10000, RZ ;  /* 0x00010000b4b47824 */ /* 0x000fe400078e00ff */
[C---:B0-----:R-:W-:Y:S01]  /*4b90*/  FMUL.FTZ R4, R151.reuse, R149 ;  /* 0x0000009597047220 */ /* 0x041fe20000410000 */
[-C--:B------:R-:W-:Y:S01]  /*4ba0*/  FMUL.FTZ R6, R151, R150.reuse ;  /* 0x0000009697067220 */ /* 0x080fe20000410000 */
        /* <DEDUP_REMOVED lines=8> */
[----:B------:R-:W-:Y:S01]  /*4c30*/  IADD3 R107, PT, PT, R107, 0x1, RZ ;  /* 0x000000016b6b7810 */ /* 0x000fe20007ffe0ff */
[----:B------:R-:W-:Y:S01]  /*4c40*/  FFMA.FTZ R178, R178, R133, -R7 ;  /* 0x00000085b2b27223 */ /* 0x000fe20000010807 */
[CC--:B------:R-:W-:Y:S01]  /*4c50*/  FMUL.FTZ R6, R155.reuse, R8.reuse ;  /* 0x000000089b067220 */ /* 0x0c0fe20000410000 */
[-C--:B------:R-:W-:Y:S01]  /*4c60*/  FMUL.FTZ R4, R155, R153.reuse ;  /* 0x000000999b047220 */ /* 0x080fe20000410000 */
[----:B------:R-:W-:Y:S01]  /*4c70*/  ISETP.GE.AND P0, PT, R107, UR5, PT ;  /* 0x000000056b007c0c */ /* 0x000fe2000bf06270 */
[----:B------:R-:W-:Y:S01]  /*4c80*/  IMAD.U32 R175, R175, 0x10000, RZ ;  /* 0x00010000afaf7824 */ /* 0x000fe200078e00ff */
[----:B------:R-:W-:Y:S01]  /*4c90*/  SHF.L.U32 R186, R186, 0x10, RZ ;  /* 0x00000010baba7819 */ /* 0x000fe200000006ff */
        /* <DEDUP_REMOVED lines=9> */
[----:B------:R-:W-:Y:S01]  /*4d30*/  FMUL.FTZ R4, R161, R157 ;  /* 0x0000009da1047220 */ /* 0x000fe20000410000 */
[----:B------:R-:W-:Y:S01]  /*4d40*/  SHF.L.U32 R147, R147, 0x10, RZ ;  /* 0x0000001093937819 */ /* 0x000fe200000006ff */
[----:B------:R-:W-:Y:S01]  /*4d50*/  FMUL.FTZ R186, R186, R137 ;  /* 0x00000089baba7220 */ /* 0x000fe20000410000 */
        /* <DEDUP_REMOVED lines=10> */
[----:B------:R-:W-:Y:S01]  /*4e00*/  SHF.L.U32 R185, R185, 0x10, RZ ;  /* 0x00000010b9b97819 */ /* 0x000fe200000006ff */
[----:B------:R-:W-:Y:S01]  /*4e10*/  FMUL.FTZ R6, R147, R7 ;  /* 0x0000000793067220 */ /* 0x000fe20000410000 */
[C---:B------:R-:W-:Y:S01]  /*4e20*/  FFMA.FTZ R4, R165.reuse, R167, -R4 ;  /* 0x000000a7a5047223 */ /* 0x040fe20000010804 */
[----:B------:R-:W-:Y:S01]  /*4e30*/  FFMA.FTZ R165, R165, R7, R164 ;  /* 0x00000007a5a57223 */ /* 0x000fe200000100a4 */
[----:B------:R-:W-:Y:S01]  /*4e40*/  SHF.L.U32 R142, R142, 0x10, RZ ;  /* 0x000000108e8e7819 */ /* 0x000fe200000006ff */
[----:B------:R-:W-:Y:S01]  /*4e50*/  IMAD.U32 R143, R143, 0x10000, RZ ;  /* 0x000100008f8f7824 */ /* 0x000fe200078e00ff */
[----:B------:R-:W-:Y:S01]  /*4e60*/  SHF.L.U32 R134, R134, 0x10, RZ ;  /* 0x0000001086867819 */ /* 0x000fe200000006ff */
[----:B------:R-:W-:Y:S01]  /*4e70*/  FADD.FTZ R168, R168, R165 ;  /* 0x000000a5a8a87221 */ /* 0x000fe20000010000 */
[----:B------:R-:W-:Y:S01]  /*4e80*/  FADD.FTZ R4, R169, R4 ;  /* 0x00000004a9047221 */ /* 0x000fe20000010000 */
[----:B------:R-:W-:Y:S01]  /*4e90*/  FFMA.FTZ R184, R183, R21, -R184 ;  /* 0x00000015b7b87223 */ /* 0x000fe200000108b8 */
[----:B------:R-:W-:Y:S01]  /*4ea0*/  FFMA.FTZ R185, R185, R139, -R186 ;  /* 0x0000008bb9b97223 */ /* 0x000fe200000108ba */
[----:B------:R-:W-:Y:S01]  /*4eb0*/  FMUL.FTZ R145, R145, R168 ;  /* 0x000000a891917220 */ /* 0x000fe20000410000 */
        /* <DEDUP_REMOVED lines=13> */
.L_x_2068:
[----:B------:R-:W-:Y:S01]  /*4f90*/  BAR.SYNC.DEFER_BLOCKING 0x0 ;  /* 0x0000000000007b1d */ /* 0x000fe20000010000 */
[----:B------:R-:W-:Y:S01]  /*4fa0*/  ISETP.NE.AND P0, PT, R24, RZ, PT ;  /* 0x000000ff1800720c */ /* 0x000fe20003f05270 */
[----:B------:R-:W-:Y:S01]  /*4fb0*/  VIADD R27, R27, 0x1 ;  /* 0x000000011b1b7836 */ /* 0x000fe20000000000 */
        /* <DEDUP_REMOVED lines=12> */
[----:B------:R-:W-:Y:S01]  /*5080*/  MOV R71, RZ ;  /* 0x000000ff00477202 */ /* 0x000fe20000000f00 */
        /* <DEDUP_REMOVED lines=48> */
[----:B------:R-:W-:Y:S01]  /*5390*/  IADD3.X R40, PT, PT, RZ, R40, RZ, P3, !PT ;  /* 0x00000028ff287210 */ /* 0x000fe20001ffe4ff */
[----:B------:R0:W-:Y:S01]  /*53a0*/  @!P4 STG.E.U16 desc[UR20][R4.64+0x140], R11 ;  /* 0x0001400b0400c986 */ /* 0x0001e2000c101514 */
[----:B------:R-:W-:Y:S02]  /*53b0*/  IADD3 R29, P4, PT, R29, 0x200, RZ ;  /* 0x000002001d1d7810 */ /* 0x000fe40007f9e0ff */
[----:B------:R-:W-:-:S02]  /*53c0*/  IADD3.X R68, PT, PT, RZ, R68, RZ, P2, !PT ;  /* 0x00000044ff447210 */ /* 0x000fc400017fe4ff */
[----:B------:R-:W-:Y:S01]  /*53d0*/  IADD3.X R39, PT, PT, RZ, R39, RZ, P4, !PT ;  /* 0x00000027ff277210 */ /* 0x000fe200027fe4ff */
[----:B------:R-:W-:Y:S08]  /*53e0*/  @!P0 BRA `(.L_x_2072) ;  /* 0xffffffb400308947 */ /* 0x000ff0000383ffff */
[----:B------:R-:W-:Y:S05]  /*53f0*/  EXIT ;  /* 0x000000000000794d */ /* 0x000fea0003800000 */
.L_x_2073:
        /* <DEDUP_REMOVED lines=16> */
.L_x_5052:


//--------------------- .text._Z25selective_scan_fwd_kernelI32Selective_Scan_fwd_kernel_traitsILi32ELi8ELi1ELb0ELb1ELb1ELb1EN3c108BFloat16ENS1_7complexIfEEEEv13SSMParamsBase --------------------------
	.section	.text._Z25selective_scan_fwd_kernelI32Selective_Scan_fwd_kernel_traitsILi32ELi8ELi1ELb0ELb1ELb1ELb1EN3c108BFloat16ENS1_7complexIfEEEEv13SSMParamsBase,"ax",@progbits
	.align	128
        .global         _Z25selective_scan_fwd_kernelI32Selective_Scan_fwd_kernel_traitsILi32ELi8ELi1ELb0ELb1ELb1ELb1EN3c108BFloat16ENS1_7complexIfEEEEv13SSMParamsBase
        .type           _Z25selective_scan_fwd_kernelI32Selective_Scan_fwd_kernel_traitsILi32ELi8ELi1ELb0ELb1ELb1ELb1EN3c108BFloat16ENS1_7complexIfEEEEv13SSMParamsBase,@function
        .size           _Z25selective_scan_fwd_kernelI32Selective_Scan_fwd_kernel_traitsILi32ELi8ELi1ELb0ELb1ELb1ELb1EN3c108BFloat16ENS1_7complexIfEEEEv13SSMParamsBase,(.L_x_5053 - _Z25selective_scan_fwd_kernelI32Selective_Scan_fwd_kernel_traitsILi32ELi8ELi1ELb0ELb1ELb1ELb1EN3c108BFloat16ENS1_7complexIfEEEEv13SSMParamsBase)
        .other          _Z25selective_scan_fwd_kernelI32Selective_Scan_fwd_kernel_traitsILi32ELi8ELi1ELb0ELb1ELb1ELb1EN3c108BFloat16ENS1_7complexIfEEEEv13SSMParamsBase,@"STO_CUDA_ENTRY STV_DEFAULT"
_Z25selective_scan_fwd_kernelI32Selective_Scan_fwd_kernel_traitsILi32ELi8ELi1ELb0ELb1ELb1ELb1EN3c108BFloat16ENS1_7complexIfEEEEv13SSMParamsBase:
.text._Z25selective_scan_fwd_kernelI32Selective_Scan_fwd_kernel_traitsILi32ELi8ELi1ELb0ELb1ELb1ELb1EN3c108BFloat16ENS1_7complexIfEEEEv13SSMParamsBase:
        /* <DEDUP_REMOVED lines=139> */
.L_x_2094:
        /* <DEDUP_REMOVED lines=36> */
[----:B------:R-:W-:Y:S01]  /*0af0*/  ISETP.GE.AND P0, PT, R38, R69, PT ;  /* 0x000000452600720c */ /* 0x000fe20003f06270 */
[C---:B0-----:R-:W-:Y:S01]  /*0b00*/  VIADD R20, R79.reuse, 0x60 ;  /* 0x000000604f147836 */ /* 0x041fe20000000000 */
[----:B------:R-:W-:-:S02]  /*0b10*/  LEA.HI.SX32 R73, R79, R79, 0x1b ;  /* 0x0000004f4f497211 */ /* 0x000fc400078fdaff */
[----:B------:R-:W-:Y:S02]  /*0b20*/  IADD3 R10, PT, PT, R79, 0x20, RZ ;  /* 0x000000204f0a7810 */ /* 0x000fe40007ffe0ff */
[----:B-1----:R-:W-:Y:S02]  /*0b30*/  LEA R74, R13, R74, 0x18 ;  /* 0x0000004a0d4a7211 */ /* 0x002fe400078ec0ff */
[C---:B------:R-:W-:Y:S02]  /*0b40*/  IADD3 R12, PT, PT, R79.reuse, 0x40, RZ ;  /* 0x000000404f0c7810 */ /* 0x040fe40007ffe0ff */
[-C--:B------:R-:W-:Y:S01]  /*0b50*/  LEA.HI.SX32 R7, R20, R79.reuse, 0x1b ;  /* 0x0000004f14077211 */ /* 0x080fe200078fdaff */
[----:B------:R-:W-:Y:S01]  /*0b60*/  VIADD R20, R79, 0xe0 ;  /* 0x000000e04f147836 */ /* 0x000fe20000000000 */
[----:B------:R-:W-:Y:S02]  /*0b70*/  LEA R73, R73, R74, 0x1 ;  /* 0x0000004a49497211 */ /* 0x000fe400078e08ff */
[----:B------:R-:W-:Y:S01]  /*0b80*/  LEA.HI.SX32 R13, R10, R79, 0x1b ;  /* 0x0000004f0a0d7211 */ /* 0x000fe200078fdaff */
[----:B------:R-:W-:Y:S01]  /*0b90*/  IMAD R70, R7, 0x2, R74 ;  /* 0x0000000207467824 */ /* 0x000fe200078e024a */
[----:B------:R-:W-:-:S02]  /*0ba0*/  IADD3 R6, PT, PT, R79, 0x80, RZ ;  /* 0x000000804f067810 */ /* 0x000fc40007ffe0ff */
[-C--:B------:R-:W-:Y:S02]  /*0bb0*/  LEA.HI.SX32 R71, R12, R79.reuse, 0x1b ;  /* 0x0000004f0c477211 */ /* 0x080fe400078fdaff */
[C---:B------:R-:W-:Y:S02]  /*0bc0*/  IADD3 R10, PT, PT, R79.reuse, 0xa0, RZ ;  /* 0x000000a04f0a7810 */ /* 0x040fe40007ffe0ff */
[----:B------:R-:W-:Y:S02]  /*0bd0*/  IADD3 R12, PT, PT, R79, 0xc0, RZ ;  /* 0x000000c04f0c7810 */ /* 0x000fe40007ffe0ff */
[-C--:B------:R-:W-:Y:S02]  /*0be0*/  LEA.HI.SX32 R7, R6, R79.reuse, 0x1b ;  /* 0x0000004f06077211 */ /* 0x080fe400078fdaff */
[----:B------:R-:W-:Y:S02]  /*0bf0*/  LEA R72, R13, R74, 0x1 ;  /* 0x0000004a0d487211 */ /* 0x000fe400078e08ff */
[----:B------:R-:W-:-:S02]  /*0c00*/  LEA.HI.SX32 R77, R10, R79, 0x1b ;  /* 0x0000004f0a4d7211 */ /* 0x000fc400078fdaff */
[-C--:B------:R-:W-:Y:S02]  /*0c10*/  LEA R71, R71, R74.reuse, 0x1 ;  /* 0x0000004a47477211 */ /* 0x080fe400078e08ff */
[-C--:B------:R-:W-:Y:S02]  /*0c20*/  LEA.HI.SX32 R13, R12, R79.reuse, 0x1b ;  /* 0x0000004f0c0d7211 */ /* 0x080fe400078fdaff */
[----:B------:R-:W-:Y:S02]  /*0c30*/  LEA.HI.SX32 R75, R20, R79, 0x1b ;  /* 0x0000004f144b7211 */ /* 0x000fe400078fdaff */
[-C--:B------:R-:W-:Y:S02]  /*0c40*/  LEA R78, R7, R74.reuse, 0x1 ;  /* 0x0000004a074e7211 */ /* 0x080fe400078e08ff */
[-C--:B------:R-:W-:Y:S02]  /*0c50*/  LEA R77, R77, R74.reuse, 0x1 ;  /* 0x0000004a4d4d7211 */ /* 0x080fe400078e08ff */
[----:B------:R-:W-:-:S02]  /*0c60*/  LEA R76, R13, R74, 0x1 ;  /* 0x0000004a0d4c7211 */ /* 0x000fc400078e08ff */
[----:B------:R-:W-:Y:S02]  /*0c70*/  LEA R75, R75, R74, 0x1 ;  /* 0x0000004a4b4b7211 */ /* 0x000fe400078e08ff */
        /* <DEDUP_REMOVED lines=10> */
[----:B------:R0:W-:Y:S04]  /*0d20*/  STS.U16 [R78+0x100], R17 ;  /* 0x000100114e007388 */ /* 0x0001e80000000400 */
        /* <DEDUP_REMOVED lines=16> */
[----:B---3--:R-:W-:Y:S01]  /*0e30*/  PRMT R18, RZ, 0x7610, R18 ;  /* 0x00007610ff127816 */ /* 0x008fe20000000012 */
        /* <DEDUP_REMOVED lines=32> */
[----:B------:R-:W-:Y:S02]  /*1040*/  ISETP.EQ.OR P0, PT, RZ, UR4, P0 ;  /* 0x00000004ff007c0c */ /* 0x000fe40008702670 */
[----:B--2---:R-:W-:Y:S01]  /*1050*/  SHF.L.U32 R15, R15, 0x10, RZ ;  /* 0x000000100f0f7819 */ /* 0x004fe200000006ff */
[--C-:B------:R-:W-:Y:S01]  /*1060*/  FADD.FTZ R82, R83, R22.reuse ;  /* 0x0000001653527221 */ /* 0x100fe20000010000 */
        /* <DEDUP_REMOVED lines=46> */
.L_x_2075:
[----:B------:R-:W-:Y:S05]  /*1350*/  BSYNC.RECONVERGENT B0 ;  /* 0x0000000000007941 */ /* 0x000fea0003800200 */
.L_x_2074:
        /* <DEDUP_REMOVED lines=35> */
.L_x_2077:
[----:B------:R-:W-:Y:S05]  /*1590*/  BSYNC.RECONVERGENT B0 ;  /* 0x0000000000007941 */ /* 0x000fea0003800200 */
.L_x_2076:
        /* <DEDUP_REMOVED lines=39> */
.L_x_2079:
[----:B------:R-:W-:Y:S05]  /*1810*/  BSYNC.RECONVERGENT B0 ;  /* 0x0000000000007941 */ /* 0x000fea0003800200 */
.L_x_2078:
        /* <DEDUP_REMOVED lines=32> */
.L_x_2081:
[----:B------:R-:W-:Y:S05]  /*1a20*/  BSYNC.RECONVERGENT B0 ;  /* 0x0000000000007941 */ /* 0x000fea0003800200 */
.L_x_2080:
        /* <DEDUP_REMOVED lines=32> */
.L_x_2083:
[----:B------:R-:W-:Y:S05]  /*1c30*/  BSYNC.RECONVERGENT B0 ;  /* 0x0000000000007941 */ /* 0x000fea0003800200 */
.L_x_2082:
        /* <DEDUP_REMOVED lines=32> */
.L_x_2085:
[----:B------:R-:W-:Y:S05]  /*1e40*/  BSYNC.RECONVERGENT B0 ;  /* 0x0000000000007941 */ /* 0x000fea0003800200 */
.L_x_2084:
        /* <DEDUP_REMOVED lines=32> */
.L_x_2087:
[----:B------:R-:W-:Y:S05]  /*2050*/  BSYNC.RECONVERGENT B0 ;  /* 0x0000000000007941 */ /* 0x000fea0003800200 */
.L_x_2086:
        /* <DEDUP_REMOVED lines=32> */
.L_x_2089:
[----:B------:R-:W-:Y:S05]  /*2260*/  BSYNC.RECONVERGENT B0 ;  /* 0x0000000000007941 */ /* 0x000fea0003800200 */
.L_x_2088:
        /* <DEDUP_REMOVED lines=26> */
[----:B------:R-:W-:Y:S01]  /*2410*/  IMAD R95, R5, 0x2, -R6 ;  /* 0x00000002055f7824 */ /* 0x000fe200078e0a06 */
[C-C-:B------:R-:W-:Y:S01]  /*2420*/  IADD3 R5, PT, PT, R4.reuse, 0x1, R4.reuse ;  /* 0x0000000104057810 */ /* 0x140fe20007ffe004 */
[----:B------:R-:W-:Y:S01]  /*2430*/  FMUL.FTZ R107, R13, R94 ;  /* 0x0000005e0d6b7220 */ /* 0x000fe20000410000 */
[C-C-:B------:R-:W-:Y:S01]  /*2440*/  IADD3 R7, PT, PT, R4.reuse, 0x2, R4.reuse ;  /* 0x0000000204077810 */ /* 0x140fe20007ffe004 */
[----:B------:R-:W1:Y:S01]  /*2450*/  LDC.64 R18, c[0x0][0x440] ;  /* 0x00011000ff127b82 */ /* 0x000e620000000a00 */
[C-C-:B------:R-:W-:Y:S01]  /*2460*/  IADD3 R9, PT, PT, R4.reuse, 0x3, R4.reuse ;  /* 0x0000000304097810 */ /* 0x140fe20007ffe004 */
[C---:B------:R-:W-:Y:S01]  /*2470*/  VIADD R10, R79.reuse, 0x140 ;  /* 0x000001404f0a7836 */ /* 0x040fe20000000000 */
[C-C-:B------:R-:W-:Y:S01]  /*2480*/  IADD3 R11, PT, PT, R4.reuse, 0x4, R4.reuse ;  /* 0x00000004040b7810 */ /* 0x140fe20007ffe004 */
[----:B------:R-:W-:Y:S01]  /*2490*/  VIADD R110, R79, 0x1c0 ;  /* 0x000001c04f6e7836 */ /* 0x000fe20000000000 */
[C-C-:B------:R-:W-:Y:S01]  /*24a0*/  IADD3 R21, PT, PT, R4.reuse, 0x5, R4.reuse ;  /* 0x0000000504157810 */ /* 0x140fe20007ffe004 */
[----:B------:R-:W-:Y:S01]  /*24b0*/  HFMA2 R108, -RZ, RZ, 0, 0 ;  /* 0x00000000ff6c7431 */ /* 0x000fe200000001ff */
[C-C-:B------:R-:W-:Y:S01]  /*24c0*/  IADD3 R115, PT, PT, R4.reuse, 0x6, R4.reuse ;  /* 0x0000000604737810 */ /* 0x140fe20007ffe004 */
[----:B------:R-:W2:Y:S01]  /*24d0*/  LDC.64 R16, c[0x0][0x480] ;  /* 0x00012000ff107b82 */ /* 0x000ea20000000a00 */
[----:B------:R-:W-:Y:S01]  /*24e0*/  IADD3 R117, PT, PT, R4, 0x7, R4 ;  /* 0x0000000704757810 */ /* 0x000fe20007ffe004 */
[----:B------:R-:W-:Y:S01]  /*24f0*/  FMUL.FTZ R91, R91, R96 ;  /* 0x000000605b5b7220 */ /* 0x000fe20000410000 */
[----:B------:R-:W-:Y:S01]  /*2500*/  SHF.L.U32 R4, R79, 0x4, RZ ;  /* 0x000000044f047819 */ /* 0x000fe200000006ff */
[----:B------:R-:W-:Y:S01]  /*2510*/  FMUL.FTZ R97, R97, R90 ;  /* 0x0000005a61617220 */ /* 0x000fe20000410000 */
[----:B------:R-:W-:Y:S01]  /*2520*/  ISETP.NE.AND P0, PT, R27, RZ, PT ;  /* 0x000000ff1b00720c */ /* 0x000fe20003f05270 */
[----:B------:R-:W-:Y:S01]  /*2530*/  FMUL.FTZ R101, R101, R86 ;  /* 0x0000005665657220 */ /* 0x000fe20000410000 */
[-C--:B------:R-:W-:Y:S01]  /*2540*/  LEA.HI.SX32 R111, R7, R4.reuse, 0x1b ;  /* 0x00000004076f7211 */ /* 0x080fe200078fdaff */
[C---:B------:R-:W-:Y:S01]  /*2550*/  VIADD R7, R4.reuse, 0x9 ;  /* 0x0000000904077836 */ /* 0x040fe20000000000 */
[-C--:B------:R-:W-:Y:S01]  /*2560*/  LEA.HI.SX32 R13, R5, R4.reuse, 0x1b ;  /* 0x00000004050d7211 */ /* 0x080fe200078fdaff */
[C---:B------:R-:W-:Y:S01]  /*2570*/  VIADD R119, R4.reuse, 0xd ;  /* 0x0000000d04777836 */ /* 0x040fe20000000000 */
[----:B------:R-:W-:Y:S01]  /*2580*/  LEA.HI.SX32 R15, R9, R4, 0x1b ;  /* 0x00000004090f7211 */ /* 0x000fe200078fdaff */
[----:B------:R-:W-:Y:S01]  /*2590*/  FMUL.FTZ R105, R105, R82 ;  /* 0x0000005269697220 */ /* 0x000fe20000410000 */
[-C--:B------:R-:W-:Y:S01]  /*25a0*/  LEA.HI.SX32 R113, R11, R4.reuse, 0x1b ;  /* 0x000000040b717211 */ /* 0x080fe200078fdaff */
[----:B------:R-:W-:Y:S01]  /*25b0*/  IMAD R111, R111, 0x2, R74 ;  /* 0x000000026f6f7824 */ /* 0x000fe200078e024a */
[----:B------:R-:W-:Y:S01]  /*25c0*/  LEA.HI.SX32 R127, R117, R4, 0x1b ;  /* 0x00000004757f7211 */ /* 0x000fe200078fdaff */
[----:B------:R-:W3:Y:S01]  /*25d0*/  LDCU UR5, c[0x0][0x38c] ;  /* 0x00007180ff0577ac */ /* 0x000ee20008000800 */
[----:B------:R-:W-:-:S02]  /*25e0*/  IADD3 R123, PT, PT, R4, 0xf, RZ ;  /* 0x0000000f047b7810 */ /* 0x000fc40007ffe0ff */
[C---:B------:R-:W-:Y:S01]  /*25f0*/  IADD3 R8, PT, PT, R79.reuse, 0x120, RZ ;  /* 0x000001204f087810 */ /* 0x040fe20007ffe0ff */
[----:B------:R-:W4:Y:S01]  /*2600*/  LDCU.64 UR6, c[0x0][0x3a8] ;  /* 0x00007500ff0677ac */ /* 0x000f220008000a00 */
[----:B------:R-:W-:Y:S02]  /*2610*/  IADD3 R20, PT, PT, R79, 0x1a0, RZ ;  /* 0x000001a04f147810 */ /* 0x000fe40007ffe0ff */
[----:B------:R-:W-:Y:S01]  /*2620*/  ISETP.EQ.AND P0, PT, R24, RZ, P0 ;  /* 0x000000ff1800720c */ /* 0x000fe20000702270 */
[----:B------:R-:W0:Y:S01]  /*2630*/  LDCU.64 UR8, c[0x0][0x3c0] ;  /* 0x00007800ff0877ac */ /* 0x000e220008000a00 */
[C---:B------:R-:W-:Y:S02]  /*2640*/  IADD3 R5, PT, PT, R4.reuse, 0x8, RZ ;  /* 0x0000000804057810 */ /* 0x040fe40007ffe0ff */
[C---:B------:R-:W-:Y:S01]  /*2650*/  IADD3 R9, PT, PT, R4.reuse, 0xa, RZ ;  /* 0x0000000a04097810 */ /* 0x040fe20007ffe0ff */
[----:B------:R-:W0:Y:S01]  /*2660*/  LDCU.64 UR10, c[0x0][0x3e0] ;  /* 0x00007c00ff0a77ac */ /* 0x000e220008000a00 */
[----:B------:R-:W-:-:S02]  /*2670*/  IADD3 R11, PT, PT, R4, 0xb, RZ ;  /* 0x0000000b040b7810 */ /* 0x000fc40007ffe0ff */
[C---:B------:R-:W-:Y:S02]  /*2680*/  IADD3 R117, PT, PT, R4.reuse, 0xc, RZ ;  /* 0x0000000c04757810 */ /* 0x040fe40007ffe0ff */
[----:B------:R-:W-:Y:S02]  /*2690*/  IADD3 R121, PT, PT, R4, 0xe, RZ ;  /* 0x0000000e04797810 */ /* 0x000fe40007ffe0ff */
[C---:B------:R-:W-:Y:S02]  /*26a0*/  IADD3 R6, PT, PT, R79.reuse, 0x100, RZ ;  /* 0x000001004f067810 */ /* 0x040fe40007ffe0ff */
[C---:B------:R-:W-:Y:S02]  /*26b0*/  IADD3 R12, PT, PT, R79.reuse, 0x160, RZ ;  /* 0x000001604f0c7810 */ /* 0x040fe40007ffe0ff */
[C---:B------:R-:W-:Y:S02]  /*26c0*/  IADD3 R14, PT, PT, R79.reuse, 0x180, RZ ;  /* 0x000001804f0e7810 */ /* 0x040fe40007ffe0ff */
[----:B------:R-:W-:-:S02]  /*26d0*/  IADD3 R112, PT, PT, R79, 0x1e0, RZ ;  /* 0x000001e04f707810 */ /* 0x000fc40007ffe0ff */
[-C--:B------:R-:W-:Y:S02]  /*26e0*/  LEA.HI.SX32 R131, R7, R4.reuse, 0x1b ;  /* 0x0000000407837211 */ /* 0x080fe400078fdaff */
[-C--:B------:R-:W-:Y:S02]  /*26f0*/  LEA.HI.SX32 R139, R119, R4.reuse, 0x1b ;  /* 0x00000004778b7211 */ /* 0x080fe400078fdaff */
[-C--:B------:R-:W-:Y:S02]  /*2700*/  LEA.HI.SX32 R143, R123, R4.reuse, 0x1b ;  /* 0x000000047b8f7211 */ /* 0x080fe400078fdaff */
[----:B------:R-:W-:Y:S02]  /*2710*/  P2R R182, PR, RZ, 0x1 ;  /* 0x00000001ffb67803 */ /* 0x000fe40000000000 */
[-C--:B------:R-:W-:Y:S02]  /*2720*/  LEA.HI.SX32 R115, R115, R4.reuse, 0x1b ;  /* 0x0000000473737211 */ /* 0x080fe400078fdaff */
[----:B------:R-:W-:-:S02]  /*2730*/  LEA.HI.SX32 R129, R5, R4, 0x1b ;  /* 0x0000000405817211 */ /* 0x000fc400078fdaff */
[-C--:B------:R-:W-:Y:S01]  /*2740*/  LEA.HI.SX32 R133, R9, R4.reuse, 0x1b ;  /* 0x0000000409857211 */ /* 0x080fe200078fdaff */
[----:B------:R-:W-:Y:S01]  /*2750*/  IMAD R115, R115, 0x2, R74 ;  /* 0x0000000273737824 */ /* 0x000fe200078e024a */
[-C--:B------:R-:W-:Y:S02]  /*2760*/  LEA.HI.SX32 R135, R11, R4.reuse, 0x1b ;  /* 0x000000040b877211 */ /* 0x080fe400078fdaff */
[-C--:B------:R-:W-:Y:S02]  /*2770*/  LEA.HI.SX32 R137, R117, R4.reuse, 0x1b ;  /* 0x0000000475897211 */ /* 0x080fe400078fdaff */
[----:B------:R-:W-:Y:S02]  /*2780*/  LEA.HI.SX32 R141, R121, R4, 0x1b ;  /* 0x00000004798d7211 */ /* 0x000fe400078fdaff */
[-C--:B------:R-:W-:Y:S02]  /*2790*/  LEA.HI.SX32 R119, R8, R79.reuse, 0x1b ;  /* 0x0000004f08777211 */ /* 0x080fe400078fdaff */
[----:B------:R-:W-:-:S02]  /*27a0*/  LEA.HI.SX32 R123, R20, R79, 0x1b ;  /* 0x0000004f147b7211 */ /* 0x000fc400078fdaff */
[-C--:B------:R-:W-:Y:S01]  /*27b0*/  LEA.HI.SX32 R21, R21, R4.reuse, 0x1b ;  /* 0x0000000415157211 */ /* 0x080fe200078fdaff */
[--C-:B------:R-:W-:Y:S01]  /*27c0*/  IMAD R119, R119, 0x2, R74.reuse ;  /* 0x0000000277777824 */ /* 0x100fe200078e024a */
[----:B------:R-:W-:Y:S01]  /*27d0*/  LEA.HI.SX32 R117, R4, R4, 0x1b ;  /* 0x0000000404757211 */ /* 0x000fe200078fdaff */
[----:B------:R-:W-:Y:S01]  /*27e0*/  IMAD R123, R123, 0x2, R74 ;  /* 0x000000027b7b7824 */ /* 0x000fe200078e024a */
[-C--:B------:R-:W-:Y:S02]  /*27f0*/  LEA.HI.SX32 R5, R6, R79.reuse, 0x1b ;  /* 0x0000004f06057211 */ /* 0x080fe400078fdaff */
[-C--:B------:R-:W-:Y:S02]  /*2800*/  LEA.HI.SX32 R7, R10, R79.reuse, 0x1b ;  /* 0x0000004f0a077211 */ /* 0x080fe400078fdaff */
[-C--:B------:R-:W-:Y:S02]  /*2810*/  LEA.HI.SX32 R121, R12, R79.reuse, 0x1b ;  /* 0x0000004f0c797211 */ /* 0x080fe400078fdaff */
[----:B------:R-:W-:-:S02]  /*2820*/  LEA.HI.SX32 R9, R14, R79, 0x1b ;  /* 0x0000004f0e097211 */ /* 0x000fc400078fdaff */
[-C--:B------:R-:W-:Y:S02]  /*2830*/  LEA.HI.SX32 R11, R110, R79.reuse, 0x1b ;  /* 0x0000004f6e0b7211 */ /* 0x080fe400078fdaff */
[----:B------:R-:W-:Y:S02]  /*2840*/  LEA.HI.SX32 R125, R112, R79, 0x1b ;  /* 0x0000004f707d7211 */ /* 0x000fe400078fdaff */
[----:B------:R-:W-:Y:S02]  /*2850*/  ISETP.GE.AND P0, PT, R42, R95, PT ;  /* 0x0000005f2a00720c */ /* 0x000fe40003f06270 */
[-C--:B------:R-:W-:Y:S01]  /*2860*/  LEA R116, R127, R74.reuse, 0x1 ;  /* 0x0000004a7f747211 */ /* 0x080fe200078e08ff */
[--C-:B------:R-:W-:Y:S01]  /*2870*/  IMAD R127, R131, 0x2, R74.reuse ;  /* 0x00000002837f7824 */ /* 0x100fe200078e024a */
[-C--:B------:R-:W-:Y:S01]  /*2880*/  LEA R126, R129, R74.reuse, 0x1 ;  /* 0x0000004a817e7211 */ /* 0x080fe200078e08ff */
[----:B------:R-:W-:Y:S01]  /*2890*/  IMAD R131, R139, 0x2, R74 ;  /* 0x000000028b837824 */ /* 0x000fe200078e024a */
[----:B------:R-:W-:-:S02]  /*28a0*/  LEA R128, R133, R74, 0x1 ;  /* 0x0000004a85807211 */ /* 0x000fc400078e08ff */
[-C--:B------:R-:W-:Y:S02]  /*28b0*/  LEA R110, R13, R74.reuse, 0x1 ;  /* 0x0000004a0d6e7211 */ /* 0x080fe400078e08ff */
        /* <DEDUP_REMOVED lines=14> */
[----:B01234-:R-:W-:-:S07]  /*29a0*/  LEA R133, R143, R74, 0x1 ;  /* 0x0000004a8f857211 */ /* 0x01ffce00078e08ff */
.L_x_2093:
        /* <DEDUP_REMOVED lines=13> */
[----:B------:R-:W-:Y:S01]  /*2a80*/  IMAD R7, R108, UR9, R11 ;  /* 0x000000096c077c24 */ /* 0x000fe2000f8e020b */
[----:B------:R-:W-:Y:S01]  /*2a90*/  LEA R4, P2, R12, R66, 0x1 ;  /* 0x000000420c047211 */ /* 0x000fe200078408ff */
[----:B------:R-:W-:Y:S01]  /*2aa0*/  IMAD R11, R108, UR7, R15 ;  /* 0x000000076c0b7c24 */ /* 0x000fe2000f8e020f */
        /* <DEDUP_REMOVED lines=51> */
[----:B0-----:R-:W-:Y:S02]  /*2de0*/  PRMT R8, RZ, 0x7610, R8 ;  /* 0x00007610ff087816 */ /* 0x001fe40000000008 */
[----:B------:R-:W-:Y:S02]  /*2df0*/  P2R R142, PR, RZ, 0x2 ;  /* 0x00000002ff8e7803 */ /* 0x000fe40000000000 */
[----:B------:R-:W-:Y:S02]  /*2e00*/  ISETP.GE.AND P1, PT, R47, R95, PT ;  /* 0x0000005f2f00720c */ /* 0x000fe40003f26270 */
[----:B------:R-:W-:Y:S01]  /*2e10*/  PRMT R9, RZ, 0x7610, R9 ;  /* 0x00007610ff097816 */ /* 0x000fe20000000009 */
[----:B-----5:R-:W-:Y:S04]  /*2e20*/  STS.U16 [R73], R10 ;  /* 0x0000000a49007388 */ /* 0x020fe80000000400 */
[----:B----4-:R-:W-:Y:S04]  /*2e30*/  STS.U16 [R72+0x40], R11 ;  /* 0x0000400b48007388 */ /* 0x010fe80000000400 */
[----:B---3--:R-:W-:Y:S04]  /*2e40*/  STS.U16 [R71+0x80], R12 ;  /* 0x0000800c47007388 */ /* 0x008fe80000000400 */
[----:B------:R-:W-:Y:S04]  /*2e50*/  STS.U16 [R70+0xc0], R13 ;  /* 0x0000c00d46007388 */ /* 0x000fe80000000400 */
[----:B--2---:R-:W-:Y:S04]  /*2e60*/  STS.U16 [R78+0x100], R15 ;  /* 0x0001000f4e007388 */ /* 0x004fe80000000400 */
[----:B------:R0:W-:Y:S04]  /*2e70*/  STS.U16 [R77+0x140], R14 ;  /* 0x0001400e4d007388 */ /* 0x0001e80000000400 */
[----:B------:R1:W-:Y:S04]  /*2e80*/  STS.U16 [R76+0x180], R21 ;  /* 0x000180154c007388 */ /* 0x0003e80000000400 */
        /* <DEDUP_REMOVED lines=12> */
[----:B0-----:R-:W-:Y:S02]  /*2f50*/  PRMT R14, RZ, 0x7610, R14 ;  /* 0x00007610ff0e7816 */ /* 0x001fe4000000000e */
[----:B-1----:R-:W-:-:S06]  /*2f60*/  PRMT R21, RZ, 0x7610, R21 ;  /* 0x00007610ff157816 */ /* 0x002fcc0000000015 */
[----:B------:R-:W5:Y:S04]  /*2f70*/  @!P1 LDG.E.U16 R21, desc[UR20][R4.64+0x40] ;  /* 0x0000401404159981 */ /* 0x000f68000c1e1500 */
[----:B------:R-:W5:Y:S01]  /*2f80*/  @!P0 LDG.E.U16 R14, desc[UR20][R4.64+0x80] ;  /* 0x00008014040e8981 */ /* 0x000f62000c1e1500 */
[-C--:B------:R-:W-:Y:S02]  /*2f90*/  ISETP.GE.AND P0, PT, R53, R95.reuse, PT ;  /* 0x0000005f3500720c */ /* 0x080fe40003f06270 */
[----:B------:R-:W-:Y:S02]  /*2fa0*/  ISETP.GE.AND P1, PT, R52, R95, PT ;  /* 0x0000005f3400720c */ /* 0x000fe40003f26270 */
[----:B------:R-:W-:-:S09]  /*2fb0*/  PRMT R15, RZ, 0x7610, R15 ;  /* 0x00007610ff0f7816 */ /* 0x000fd2000000000f */
[----:B------:R-:W5:Y:S01]  /*2fc0*/  @!P0 LDG.E.U16 R9, desc[UR20][R4.64+0x100] ;  /* 0x0001001404098981 */ /* 0x000f62000c1e1500 */
[-C--:B------:R-:W-:Y:S02]  /*2fd0*/  ISETP.GE.AND P0, PT, R55, R95.reuse, PT ;  /* 0x0000005f3700720c */ /* 0x080fe40003f06270 */
[----:B------:R-:W-:Y:S01]  /*2fe0*/  PRMT R11, RZ, 0x7610, R11 ;  /* 0x00007610ff0b7816 */ /* 0x000fe2000000000b */
[----:B------:R-:W5:Y:S01]  /*2ff0*/  @!P1 LDG.E.U16 R15, desc[UR20][R4.64+0xc0] ;  /* 0x0000c014040f9981 */ /* 0x000f62000c1e1500 */
[----:B------:R-:W-:Y:S01]  /*3000*/  ISETP.GE.AND P1, PT, R54, R95, PT ;  /* 0x0000005f3600720c */ /* 0x000fe20003f26270 */
[----:B--2---:R-:W-:Y:S01]  /*3010*/  FMUL.FTZ R134, R7, R94 ;  /* 0x0000005e07867220 */ /* 0x004fe20000410000 */
[----:B------:R-:W-:-:S07]  /*3020*/  PRMT R20, RZ, 0x7610, R20 ;  /* 0x00007610ff147816 */ /* 0x000fce0000000014 */
[----:B------:R-:W2:Y:S01]  /*3030*/  @!P0 LDG.E.U16 R11, desc[UR20][R4.64+0x180] ;  /* 0x00018014040b8981 */ /* 0x000ea2000c1e1500 */
[-C--:B------:R-:W-:Y:S01]  /*3040*/  ISETP.GE.AND P0, PT, R57, R95.reuse, PT ;  /* 0x0000005f3900720c */ /* 0x080fe20003f06270 */
[----:B---3--:R-:W-:Y:S01]  /*3050*/  FMUL.RZ R140, R134, 0.15915493667125701904 ;  /* 0x3e22f983868c7820 */ /* 0x008fe2000040c000 */
[-C--:B------:R-:W-:Y:S01]  /*3060*/  FMUL.FTZ R134, R7, R82.reuse ;  /* 0x0000005207867220 */ /* 0x080fe20000410000 */
[----:B------:R-:W-:Y:S01]  /*3070*/  FMUL.FTZ R139, R6, 1.4426950216293334961 ;  /* 0x3fb8aa3b068b7820 */ /* 0x000fe20000410000 */
[----:B------:R-:W3:Y:S01]  /*3080*/  @!P1 LDG.E.U16 R20, desc[UR20][R4.64+0x140] ;  /* 0x0001401404149981 */ /* 0x000ee2000c1e1500 */
[----:B------:R-:W-:Y:S01]  /*3090*/  PRMT R135, RZ, 0x7610, R135 ;  /* 0x00007610ff877816 */ /* 0x000fe20000000087 */
[----:B------:R-:W-:Y:S01]  /*30a0*/  FMUL.RZ R144, R134, 0.15915493667125701904 ;  /* 0x3e22f98386907820 */ /* 0x000fe2000040c000 */
[----:B------:R-:W-:Y:S01]  /*30b0*/  ISETP.GE.AND P1, PT, R56, R95, PT ;  /* 0x0000005f3800720c */ /* 0x000fe20003f26270 */
[C---:B------:R-:W-:Y:S01]  /*30c0*/  FMUL.FTZ R134, R139.reuse, R82 ;  /* 0x000000528b867220 */ /* 0x040fe20000410000 */
[----:B------:R-:W-:Y:S01]  /*30d0*/  FMUL.FTZ R6, R139, R94 ;  /* 0x0000005e8b067220 */ /* 0x000fe20000410000 */
[----:B------:R-:W0:Y:S01]  /*30e0*/  MUFU.COS R141, R140 ;  /* 0x0000008c008d7308 */ /* 0x000e220000000000 */
[----:B------:R-:W-:-:S02]  /*30f0*/  PRMT R12, RZ, 0x7610, R12 ;  /* 0x00007610ff0c7816 */ /* 0x000fc4000000000c */
[----:B------:R-:W2:Y:S01]  /*3100*/  @!P0 LDG.E.U16 R135, desc[UR20][R4.64+0x200] ;  /* 0x0002001404878981 */ /* 0x000ea2000c1e1500 */
[----:B------:R-:W-:Y:S01]  /*3110*/  ISETP.NE.AND P0, PT, R143, RZ, PT ;  /* 0x000000ff8f00720c */ /* 0x000fe20003f05270 */
[----:B------:R-:W-:-:S03]  /*3120*/  FMUL.FTZ R136, R7, R84 ;  /* 0x0000005407887220 */ /* 0x000fc60000410000 */
[----:B------:R1:W-:Y:S02]  /*3130*/  MUFU.EX2 R138, R134 ;  /* 0x00000086008a7308 */ /* 0x0003e40000000800 */
[----:B------:R-:W2:Y:S02]  /*3140*/  @!P1 LDG.E.U16 R12, desc[UR20][R4.64+0x1c0] ;  /* 0x0001c014040c9981 */ /* 0x000ea4000c1e1500 */
[----:B------:R-:W0:Y:S01]  /*3150*/  MUFU.SIN R143, R144 ;  /* 0x00000090008f7308 */ /* 0x000e220000000400 */
[----:B------:R-:W-:Y:S01]  /*3160*/  FMUL.RZ R146, R136, 0.15915493667125701904 ;  /* 0x3e22f98388927820 */ /* 0x000fe2000040c000 */
[----:B-1----:R-:W-:-:S06]  /*3170*/  FMUL.FTZ R134, R7, R88 ;  /* 0x0000005807867220 */ /* 0x002fcc0000410000 */
[----:B------:R-:W-:Y:S01]  /*3180*/  MUFU.COS R145, R144 ;  /* 0x0000009000917308 */ /* 0x000fe20000000000 */
[----:B------:R-:W-:Y:S01]  /*3190*/  FMUL.RZ R150, R134, 0.15915493667125701904 ;  /* 0x3e22f98386967820 */ /* 0x000fe2000040c000 */
[----:B------:R-:W-:-:S06]  /*31a0*/  FMUL.FTZ R134, R7, R90 ;  /* 0x0000005a07867220 */ /* 0x000fcc0000410000 */
[----:B------:R1:W0:Y:S01]  /*31b0*/  MUFU.SIN R137, R140 ;  /* 0x0000008c00897308 */ /* 0x0002220000000400 */
[----:B------:R-:W-:Y:S01]  /*31c0*/  ISETP.NE.AND P1, PT, R142, RZ, PT ;  /* 0x000000ff8e00720c */ /* 0x000fe20003f25270 */
[----:B------:R-:W-:Y:S01]  /*31d0*/  FMUL.FTZ R136, R139, R84 ;  /* 0x000000548b887220 */ /* 0x000fe20000410000 */
[----:B------:R-:W-:-:S05]  /*31e0*/  FMUL.FTZ R142, R7, R86 ;  /* 0x00000056078e7220 */ /* 0x000fca0000410000 */
[----:B------:R-:W0:Y:S01]  /*31f0*/  MUFU.EX2 R6, R6 ;  /* 0x0000000600067308 */ /* 0x000e220000000800 */
[----:B------:R-:W-:-:S03]  /*3200*/  FMUL.RZ R156, R134, 0.15915493667125701904 ;  /* 0x3e22f983869c7820 */ /* 0x000fc6000040c000 */
[----:B------:R-:W0:Y:S01]  /*3210*/  MUFU.SIN R147, R146 ;  /* 0x0000009200937308 */ /* 0x000e220000000400 */
[----:B------:R-:W0:Y:S01]  /*3220*/  LDS.U16 R134, [R117] ;  /* 0x0000000075867984 */ /* 0x000e220000000400 */
[----:B------:R-:W-:Y:S01]  /*3230*/  FMUL.RZ R148, R142, 0.15915493667125701904 ;  /* 0x3e22f9838e947820 */ /* 0x000fe2000040c000 */
[----:B------:R-:W-:-:S05]  /*3240*/  FMUL.FTZ R142, R139, R86 ;  /* 0x000000568b8e7220 */ /* 0x000fca0000410000 */
[----:B-1----:R1:W1:Y:S01]  /*3250*/  MUFU.EX2 R140, R136 ;  /* 0x00000088008c7308 */ /* 0x0022620000000800 */
[----:B------:R-:W-:Y:S01]  /*3260*/  PRMT R10, RZ, 0x7610, R10 ;  /* 0x00007610ff0a7816 */ /* 0x000fe2000000000a */
[----:B0-----:R-:W-:Y:S01]  /*3270*/  FMUL.FTZ R155, R6, R141 ;  /* 0x0000008d069b7220 */ /* 0x001fe20000410000 */
[----:B------:R-:W-:Y:S01]  /*3280*/  FMUL.FTZ R141, R138, R143 ;  /* 0x0000008f8a8d7220 */ /* 0x000fe20000410000 */
[----:B------:R0:W0:Y:S01]  /*3290*/  MUFU.EX2 R144, R142 ;  /* 0x0000008e00907308 */ /* 0x0000220000000800 */
[----:B------:R-:W-:Y:S02]  /*32a0*/  FMUL.FTZ R159, R6, R137 ;  /* 0x00000089069f7220 */ /* 0x000fe40000410000 */
[----:B------:R-:W-:Y:S04]  /*32b0*/  LDS.U16 R137, [R111+0x4] ;  /* 0x000004006f897984 */ /* 0x000fe80000000400 */
[----:B-1----:R-:W1:Y:S01]  /*32c0*/  LDS.U16 R136, [R110+0x2] ;  /* 0x000002006e887984 */ /* 0x002e620000000400 */
[----:B------:R0:W-:Y:S02]  /*32d0*/  MUFU.COS R149, R146 ;  /* 0x0000009200957308 */ /* 0x0001e40000000000 */
[----:B0-----:R-:W-:-:S02]  /*32e0*/  FMUL.FTZ R142, R138, R145 ;  /* 0x000000918a8e7220 */ /* 0x001fc40000410000 */
[----:B------:R-:W0:Y:S04]  /*32f0*/  LDS.U16 R138, [R112+0x6] ;  /* 0x00000600708a7984 */ /* 0x000e280000000400 */
[----:B------:R-:W2:Y:S01]  /*3300*/  @!P0 LDG.E.U16 R10, desc[UR20][R4.64+0x240] ;  /* 0x00024014040a8981 */ /* 0x000ea2000c1e1500 */
[----:B------:R-:W-:Y:S01]  /*3310*/  FMUL.FTZ R146, R139, R88 ;  /* 0x000000588b927220 */ /* 0x000fe20000410000 */
[----:B------:R-:W-:Y:S08]  /*3320*/  MUFU.SIN R151, R148 ;  /* 0x0000009400977308 */ /* 0x000ff00000000400 */
[----:B------:R1:W0:Y:S08]  /*3330*/  MUFU.COS R153, R148 ;  /* 0x0000009400997308 */ /* 0x0002300000000000 */
[----:B------:R-:W-:Y:S01]  /*3340*/  MUFU.SIN R157, R150 ;  /* 0x00000096009d7308 */ /* 0x000fe20000000400 */
[----:B-1----:R-:W-:Y:S01]  /*3350*/  FMUL.FTZ R148, R140, R147 ;  /* 0x000000938c947220 */ /* 0x002fe20000410000 */
[----:B------:R-:W-:-:S06]  /*3360*/  FMUL.FTZ R147, R7, R92 ;  /* 0x0000005c07937220 */ /* 0x000fcc0000410000 */
[----:B------:R1:W0:Y:S01]  /*3370*/  MUFU.COS R161, R150 ;  /* 0x0000009600a17308 */ /* 0x0002220000000000 */
[----:B------:R-:W-:Y:S01]  /*3380*/  PRMT R13, RZ, 0x7610, R13 ;  /* 0x00007610ff0d7816 */ /* 0x000fe2000000000d */
[----:B------:R-:W-:Y:S02]  /*3390*/  FMUL.RZ R162, R147, 0.15915493667125701904 ;  /* 0x3e22f98393a27820 */ /* 0x000fe4000040c000 */
[----:B------:R-:W0:Y:S04]  /*33a0*/  LDS.U16 R147, [R113+0x8] ;  /* 0x0000080071937984 */ /* 0x000e280000000400 */
[----:B------:R-:W0:Y:S01]  /*33b0*/  MUFU.EX2 R146, R146 ;  /* 0x0000009200927308 */ /* 0x000e220000000800 */
[----:B------:R-:W-:Y:S01]  /*33c0*/  FMUL.FTZ R160, R7, R96 ;  /* 0x0000006007a07220 */ /* 0x000fe20000410000 */
[----:B-1----:R-:W-:Y:S01]  /*33d0*/  FMUL.FTZ R150, R139, R90 ;  /* 0x0000005a8b967220 */ /* 0x002fe20000410000 */
[----:B------:R-:W1:Y:S01]  /*33e0*/  LDS.U16 R7, [R114+0xa] ;  /* 0x00000a0072077984 */ /* 0x000e620000000400 */
[----:B------:R-:W-:Y:S01]  /*33f0*/  MUFU.SIN R163, R156 ;  /* 0x0000009c00a37308 */ /* 0x000fe20000000400 */
[----:B0-----:R-:W-:-:S02]  /*3400*/  FMUL.FTZ R152, R144, R153 ;  /* 0x0000009990987220 */ /* 0x001fc40000410000 */
[----:B------:R-:W2:Y:S01]  /*3410*/  @!P1 LDG.E.U16 R13, desc[UR20][R4.64+0x280] ;  /* 0x00028014040d9981 */ /* 0x000ea2000c1e1500 */
[----:B------:R-:W-:Y:S01]  /*3420*/  FMUL.FTZ R151, R144, R151 ;  /* 0x0000009790977220 */ /* 0x000fe20000410000 */
[----:B------:R-:W-:-:S03]  /*3430*/  PRMT R145, RZ, 0x7610, R145 ;  /* 0x00007610ff917816 */ /* 0x000fc60000000091 */
[----:B------:R-:W0:Y:S01]  /*3440*/  MUFU.COS R165, R156 ;  /* 0x0000009c00a57308 */ /* 0x000e220000000000 */
[----:B------:R-:W-:Y:S01]  /*3450*/  PRMT R144, RZ, 0x7610, R144 ;  /* 0x00007610ff907816 */ /* 0x000fe20000000090 */
[C---:B------:R-:W-:Y:S01]  /*3460*/  FMUL.FTZ R154, R146.reuse, R161 ;  /* 0x000000a1929a7220 */ /* 0x040fe20000410000 */
[----:B------:R-:W-:Y:S01]  /*3470*/  FMUL.FTZ R157, R146, R157 ;  /* 0x0000009d929d7220 */ /* 0x000fe20000410000 */
[----:B------:R-:W-:Y:S02]  /*3480*/  PRMT R146, RZ, 0x7610, R146 ;  /* 0x00007610ff927816 */ /* 0x000fe40000000092 */
[----:B------:R-:W-:Y:S02]  /*3490*/  PRMT R143, RZ, 0x7610, R143 ;  /* 0x00007610ff8f7816 */ /* 0x000fe4000000008f */
[----:B------:R-:W-:Y:S01]  /*34a0*/  PRMT R6, RZ, 0x7610, R6 ;  /* 0x00007610ff067816 */ /* 0x000fe20000000006 */
[----:B------:R-:W0:Y:S01]  /*34b0*/  MUFU.EX2 R150, R150 ;  /* 0x0000009600967308 */ /* 0x000e220000000800 */
[----:B------:R-:W-:Y:S01]  /*34c0*/  FMUL.FTZ R149, R140, R149 ;  /* 0x000000958c957220 */ /* 0x000fe20000410000 */
[----:B------:R-:W-:Y:S01]  /*34d0*/  FMUL.FTZ R140, R139, R92 ;  /* 0x0000005c8b8c7220 */ /* 0x000fe20000410000 */
[----:B------:R-:W2:Y:S04]  /*34e0*/  @!P2 LDG.E.U16 R146, desc[UR20][R4.64+0x2c0] ;  /* 0x0002c0140492a981 */ /* 0x000ea8000c1e1500 */
[----:B------:R-:W2:Y:S01]  /*34f0*/  @!P3 LDG.E.U16 R145, desc[UR20][R4.64+0x300] ;  /* 0x000300140491b981 */ /* 0x000ea2000c1e1500 */
[----:B------:R0:W1:Y:S03]  /*3500*/  MUFU.EX2 R153, R140 ;  /* 0x0000008c00997308 */ /* 0x0000660000000800 */
[----:B------:R-:W2:Y:S04]  /*3510*/  @!P4 LDG.E.U16 R144, desc[UR20][R4.64+0x340] ;  /* 0x000340140490c981 */ /* 0x000ea8000c1e1500 */
[----:B------:R-:W2:Y:S04]  /*3520*/  @!P5 LDG.E.U16 R143, desc[UR20][R4.64+0x380] ;  /* 0x00038014048fd981 */ /* 0x000ea8000c1e1500 */
[----:B------:R1:W2:Y:S01]  /*3530*/  @!P6 LDG.E.U16 R6, desc[UR20][R4.64+0x3c0] ;  /* 0x0003c0140406e981 */ /* 0x0002a2000c1e1500 */
[----:B0-----:R-:W-:Y:S01]  /*3540*/  SHF.L.U32 R140, R134, 0x10, RZ ;  /* 0x00000010868c7819 */ /* 0x001fe200000006ff */
[----:B------:R-:W-:Y:S01]  /*3550*/  IMAD.U32 R136, R136, 0x10000, RZ ;  /* 0x0001000088887824 */ /* 0x000fe200078e00ff */
[----:B------:R-:W-:Y:S01]  /*3560*/  ISETP.GE.U32.AND P1, PT, R31, R69, PT ;  /* 0x000000451f00720c */ /* 0x000fe20003f26070 */
[----:B-1----:R-:W0:Y:S04]  /*3570*/  LDS.U16 R4, [R115+0xc] ;  /* 0x00000c0073047984 */ /* 0x002e280000000400 */
[----:B------:R-:W1:Y:S01]  /*3580*/  LDS.U16 R5, [R116+0xe] ;  /* 0x00000e0074057984 */ /* 0x000e620000000400 */
[----:B------:R-:W-:Y:S01]  /*3590*/  FMUL.FTZ R158, R139, R96 ;  /* 0x000000608b9e7220 */ /* 0x000fe20000410000 */
[C---:B------:R-:W-:Y:S01]  /*35a0*/  FMUL.FTZ R161, R150.reuse, R165 ;  /* 0x000000a596a17220 */ /* 0x040fe20000410000 */
[----:B------:R-:W-:Y:S01]  /*35b0*/  FMUL.FTZ R163, R150, R163 ;  /* 0x000000a396a37220 */ /* 0x000fe20000410000 */
[----:B------:R-:W-:Y:S01]  /*35c0*/  FMUL.FTZ R139, R107, R140 ;  /* 0x0000008c6b8b7220 */ /* 0x000fe20000410000 */
[----:B------:R-:W-:Y:S01]  /*35d0*/  MUFU.SIN R150, R162 ;  /* 0x000000a200967308 */ /* 0x000fe20000000400 */
[----:B------:R-:W-:-:S02]  /*35e0*/  ISETP.GE.U32.AND P0, PT, R28, R69, PT ;  /* 0x000000451c00720c */ /* 0x000fc40003f06070 */
[----:B------:R-:W-:Y:S01]  /*35f0*/  FSEL R134, R141, RZ, !P1 ;  /* 0x000000ff8d867208 */ /* 0x000fe20004800000 */
[----:B------:R-:W-:Y:S01]  /*3600*/  FMUL.FTZ R141, R107, R136 ;  /* 0x000000886b8d7220 */ /* 0x000fe20000410000 */
[----:B------:R-:W-:-:S03]  /*3610*/  SHF.L.U32 R140, R138, 0x10, RZ ;  /* 0x000000108a8c7819 */ /* 0x000fc600000006ff */
[----:B------:R0:W1:Y:S01]  /*3620*/  MUFU.COS R156, R162 ;  /* 0x000000a2009c7308 */ /* 0x0000620000000000 */
[----:B------:R-:W-:Y:S02]  /*3630*/  SHF.L.U32 R138, R137, 0x10, RZ ;  /* 0x00000010898a7819 */ /* 0x000fe400000006ff */
[----:B------:R-:W-:Y:S02]  /*3640*/  FSEL R137, R139, RZ, !P0 ;  /* 0x000000ff8b897208 */ /* 0x000fe40004000000 */
[----:B------:R-:W-:Y:S01]  /*3650*/  FSEL R139, R141, RZ, !P0 ;  /* 0x000000ff8d8b7208 */ /* 0x000fe20004000000 */
[----:B------:R-:W-:Y:S01]  /*3660*/  FMUL.FTZ R141, R105, R140 ;  /* 0x0000008c698d7220 */ /* 0x000fe20000410000 */
[----:B------:R-:W-:Y:S01]  /*3670*/  FSEL R136, R142, 1, !P1 ;  /* 0x3f8000008e887808 */ /* 0x000fe20004800000 */
[----:B0-----:R-:W-:Y:S01]  /*3680*/  FMUL.FTZ R162, R137, R134 ;  /* 0x0000008689a27220 */ /* 0x001fe20000410000 */
[----:B------:R-:W-:Y:S01]  /*3690*/  ISETP.GE.U32.AND P2, PT, R32, R69, PT ;  /* 0x000000452000720c */ /* 0x000fe20003f46070 */
[----:B------:R-:W-:Y:S01]  /*36a0*/  FMUL.FTZ R140, R105, R138 ;  /* 0x0000008a698c7220 */ /* 0x000fe20000410000 */
[----:B------:R-:W-:Y:S01]  /*36b0*/  FSEL R138, R141, RZ, !P1 ;  /* 0x000000ff8d8a7208 */ /* 0x000fe20004800000 */
[C---:B------:R-:W-:Y:S01]  /*36c0*/  FMUL.FTZ R142, R139.reuse, R134 ;  /* 0x000000868b8e7220 */ /* 0x040fe20000410000 */
[----:B------:R-:W-:Y:S01]  /*36d0*/  FFMA.FTZ R167, R139, R136, R162 ;  /* 0x000000888ba77223 */ /* 0x000fe200000100a2 */
[----:B------:R-:W-:-:S02]  /*36e0*/  FSEL R141, R148, RZ, !P2 ;  /* 0x000000ff948d7208 */ /* 0x000fc40005000000 */
[----:B------:R-:W-:Y:S01]  /*36f0*/  FSEL R140, R140, RZ, !P1 ;  /* 0x000000ff8c8c7208 */ /* 0x000fe20004800000 */
[----:B------:R-:W-:Y:S01]  /*3700*/  FFMA.FTZ R165, R137, R136, -R142 ;  /* 0x0000008889a57223 */ /* 0x000fe2000001088e */
[----:B------:R-:W-:Y:S01]  /*3710*/  SHF.L.U32 R148, R147, 0x10, RZ ;  /* 0x0000001093947819 */ /* 0x000fe200000006ff */
[----:B------:R-:W-:Y:S01]  /*3720*/  FADD.FTZ R162, R138, R167 ;  /* 0x000000a78aa27221 */ /* 0x000fe20000010000 */
[C---:B-1----:R-:W-:Y:S01]  /*3730*/  FMUL.FTZ R164, R153.reuse, R156 ;  /* 0x0000009c99a47220 */ /* 0x042fe20000410000 */
[----:B------:R-:W-:Y:S01]  /*3740*/  FMUL.FTZ R167, R153, R150 ;  /* 0x0000009699a77220 */ /* 0x000fe20000410000 */
[----:B------:R-:W-:Y:S01]  /*3750*/  IMAD.U32 R150, R7, 0x10000, RZ ;  /* 0x0001000007967824 */ /* 0x000fe200078e00ff */
[----:B------:R-:W0:Y:S01]  /*3760*/  LDS.U16 R156, [R127+0x12] ;  /* 0x000012007f9c7984 */ /* 0x000e220000000400 */
[----:B------:R-:W-:Y:S01]  /*3770*/  FADD.FTZ R165, R140, R165 ;  /* 0x000000a58ca57221 */ /* 0x000fe20000010000 */
[----:B------:R-:W-:Y:S02]  /*3780*/  FMUL.FTZ R148, R103, R148 ;  /* 0x0000009467947220 */ /* 0x000fe40000410000 */
[----:B------:R-:W1:Y:S01]  /*3790*/  LDS.U16 R7, [R126+0x10] ;  /* 0x000010007e077984 */ /* 0x000e620000000400 */
[----:B------:R-:W-:Y:S01]  /*37a0*/  FSEL R142, R149, 1, !P2 ;  /* 0x3f800000958e7808 */ /* 0x000fe20005000000 */
[C---:B------:R-:W-:Y:S01]  /*37b0*/  FMUL.FTZ R149, R141.reuse, R162 ;  /* 0x000000a28d957220 */ /* 0x040fe20000410000 */
[----:B------:R-:W-:Y:S01]  /*37c0*/  FMUL.RZ R166, R160, 0.15915493667125701904 ;  /* 0x3e22f983a0a67820 */ /* 0x000fe2000040c000 */
[----:B------:R-:W-:Y:S01]  /*37d0*/  FMUL.FTZ R153, R141, R165 ;  /* 0x000000a58d997220 */ /* 0x000fe20000410000 */
[----:B------:R-:W-:Y:S01]  /*37e0*/  FMUL.FTZ R150, R103, R150 ;  /* 0x0000009667967220 */ /* 0x000fe20000410000 */
[----:B------:R-:W-:Y:S01]  /*37f0*/  ISETP.GE.U32.AND P1, PT, R33, R69, PT ;  /* 0x000000452100720c */ /* 0x000fe20003f26070 */
[----:B------:R-:W-:Y:S01]  /*3800*/  FFMA.FTZ R149, R142, R165, -R149 ;  /* 0x000000a58e957223 */ /* 0x000fe20000010895 */
[----:B------:R-:W-:Y:S01]  /*3810*/  FSEL R148, R148, RZ, !P2 ;  /* 0x000000ff94947208 */ /* 0x000fe20005000000 */
[----:B------:R-:W0:Y:S01]  /*3820*/  MUFU.COS R169, R166 ;  /* 0x000000a600a97308 */ /* 0x000e220000000000 */
[----:B------:R-:W-:Y:S01]  /*3830*/  FFMA.FTZ R162, R142, R162, R153 ;  /* 0x000000a28ea27223 */ /* 0x000fe20000010099 */
[----:B------:R-:W-:-:S02]  /*3840*/  FSEL R147, R151, RZ, !P1 ;  /* 0x000000ff97937208 */ /* 0x000fc40004800000 */
[----:B------:R-:W-:Y:S01]  /*3850*/  FSEL R153, R150, RZ, !P2 ;  /* 0x000000ff96997208 */ /* 0x000fe20005000000 */
[----:B------:R-:W-:Y:S01]  /*3860*/  FADD.FTZ R160, R148, R149 ;  /* 0x0000009594a07221 */ /* 0x000fe20000010000 */
[----:B------:R-:W-:Y:S02]  /*3870*/  FSEL R150, R152, 1, !P1 ;  /* 0x3f80000098967808 */ /* 0x000fe40004800000 */
[----:B------:R-:W-:Y:S01]  /*3880*/  SHF.L.U32 R4, R4, 0x10, RZ ;  /* 0x0000001004047819 */ /* 0x000fe200000006ff */
[----:B------:R-:W0:Y:S01]  /*3890*/  MUFU.EX2 R158, R158 ;  /* 0x0000009e009e7308 */ /* 0x000e220000000800 */
[----:B------:R-:W-:Y:S01]  /*38a0*/  SHF.L.U32 R152, R5, 0x10, RZ ;  /* 0x0000001005987819 */ /* 0x000fe200000006ff */
[----:B------:R-:W-:Y:S01]  /*38b0*/  FADD.FTZ R162, R153, R162 ;  /* 0x000000a299a27221 */ /* 0x000fe20000010000 */
[----:B------:R-:W-:Y:S01]  /*38c0*/  FMUL.FTZ R171, R147, R160 ;  /* 0x000000a093ab7220 */ /* 0x000fe20000410000 */
[----:B------:R0:W1:Y:S01]  /*38d0*/  MUFU.SIN R165, R166 ;  /* 0x000000a600a57308 */ /* 0x0000620000000400 */
[C---:B------:R-:W-:Y:S01]  /*38e0*/  FMUL.FTZ R151, R101.reuse, R4 ;  /* 0x0000000465977220 */ /* 0x040fe20000410000 */
[----:B------:R-:W-:Y:S01]  /*38f0*/  FMUL.FTZ R149, R101, R152 ;  /* 0x0000009865957220 */ /* 0x000fe20000410000 */
[----:B------:R-:W4:Y:S01]  /*3900*/  LDS.U16 R4, [R128+0x14] ;  /* 0x0000140080047984 */ /* 0x000f220000000400 */
[----:B------:R-:W-:-:S03]  /*3910*/  ISETP.GE.U32.AND P3, PT, R34, R69, PT ;  /* 0x000000452200720c */ /* 0x000fc60003f66070 */
[----:B------:R-:W4:Y:S01]  /*3920*/  LDS.U16 R5, [R129+0x16] ;  /* 0x0000160081057984 */ /* 0x000f220000000400 */
[CC--:B0-----:R-:W-:Y:S01]  /*3930*/  FFMA.FTZ R166, R150.reuse, R162.reuse, R171 ;  /* 0x000000a296a67223 */ /* 0x0c1fe200000100ab */
[----:B------:R-:W-:Y:S01]  /*3940*/  FMUL.FTZ R171, R147, R162 ;  /* 0x000000a293ab7220 */ /* 0x000fe20000410000 */
[----:B------:R-:W-:Y:S02]  /*3950*/  FSEL R149, R149, RZ, !P1 ;  /* 0x000000ff95957208 */ /* 0x000fe40004800000 */
[----:B------:R-:W-:Y:S01]  /*3960*/  FSEL R151, R151, RZ, !P1 ;  /* 0x000000ff97977208 */ /* 0x000fe20004800000 */
[----:B------:R-:W-:Y:S01]  /*3970*/  FFMA.FTZ R160, R150, R160, -R171 ;  /* 0x000000a096a07223 */ /* 0x000fe200000108ab */
[----:B------:R-:W-:Y:S01]  /*3980*/  FMUL.FTZ R168, R158, R169 ;  /* 0x000000a99ea87220 */ /* 0x000fe20000410000 */
[----:B------:R-:W-:Y:S01]  /*3990*/  FSEL R152, R157, RZ, !P3 ;  /* 0x000000ff9d987208 */ /* 0x000fe20005800000 */
[----:B------:R-:W-:Y:S01]  /*39a0*/  FADD.FTZ R169, R149, R166 ;  /* 0x000000a695a97221 */ /* 0x000fe20000010000 */
[----:B------:R-:W-:Y:S01]  /*39b0*/  FSEL R155, R155, 1, !P0 ;  /* 0x3f8000009b9b7808 */ /* 0x000fe20004000000 */
[----:B------:R-:W-:Y:S01]  /*39c0*/  FADD.FTZ R157, R151, R160 ;  /* 0x000000a0979d7221 */ /* 0x000fe20000010000 */
[----:B------:R-:W0:Y:S01]  /*39d0*/  LDS.U16 R166, [R131+0x1a] ;  /* 0x00001a0083a67984 */ /* 0x000e220000000400 */
[----:B------:R-:W-:Y:S01]  /*39e0*/  FSEL R154, R154, 1, !P3 ;  /* 0x3f8000009a9a7808 */ /* 0x000fe20005800000 */
[C---:B------:R-:W-:Y:S01]  /*39f0*/  FMUL.FTZ R171, R152.reuse, R169 ;  /* 0x000000a998ab7220 */ /* 0x040fe20000410000 */
[----:B------:R-:W-:Y:S01]  /*3a00*/  FSEL R159, R159, RZ, !P0 ;  /* 0x000000ff9f9f7208 */ /* 0x000fe20004000000 */
[----:B------:R-:W-:Y:S01]  /*3a10*/  FMUL.FTZ R160, R152, R157 ;  /* 0x0000009d98a07220 */ /* 0x000fe20000410000 */
[----:B------:R-:W-:Y:S01]  /*3a20*/  FMUL.FTZ R162, R155, R134 ;  /* 0x000000869ba27220 */ /* 0x000fe20000410000 */
[----:B-1----:R-:W-:Y:S01]  /*3a30*/  FMUL.FTZ R170, R158, R165 ;  /* 0x000000a59eaa7220 */ /* 0x002fe20000410000 */
[C---:B------:R-:W-:Y:S01]  /*3a40*/  FFMA.FTZ R173, R154.reuse, R157, -R171 ;  /* 0x0000009d9aad7223 */ /* 0x040fe200000108ab */
[----:B------:R-:W1:Y:S01]  /*3a50*/  LDS.U16 R165, [R130+0x18] ;  /* 0x0000180082a57984 */ /* 0x000e620000000400 */
[----:B------:R-:W-:Y:S01]  /*3a60*/  FFMA.FTZ R175, R154, R169, R160 ;  /* 0x000000a99aaf7223 */ /* 0x000fe200000100a0 */
[C---:B------:R-:W-:Y:S01]  /*3a70*/  FFMA.FTZ R171, R159.reuse, R136, R162 ;  /* 0x000000889fab7223 */ /* 0x040fe200000100a2 */
[----:B------:R-:W-:Y:S01]  /*3a80*/  FMUL.FTZ R160, R159, R134 ;  /* 0x000000869fa07220 */ /* 0x000fe20000410000 */
[----:B------:R-:W-:Y:S01]  /*3a90*/  SHF.L.U32 R158, R156, 0x10, RZ ;  /* 0x000000109c9e7819 */ /* 0x000fe200000006ff */
[----:B------:R-:W-:-:S02]  /*3aa0*/  IMAD.U32 R156, R7, 0x10000, RZ ;  /* 0x00010000079c7824 */ /* 0x000fc400078e00ff */
[----:B------:R-:W-:Y:S01]  /*3ab0*/  FMUL.FTZ R169, R141, R171 ;  /* 0x000000ab8da97220 */ /* 0x000fe20000410000 */
[----:B------:R-:W-:Y:S01]  /*3ac0*/  FFMA.FTZ R7, R155, R136, -R160 ;  /* 0x000000889b077223 */ /* 0x000fe200000108a0 */
[----:B------:R-:W-:-:S03]  /*3ad0*/  ISETP.GE.U32.AND P0, PT, R35, R69, PT ;  /* 0x000000452300720c */ /* 0x000fc60003f06070 */
[-C--:B------:R-:W-:Y:S02]  /*3ae0*/  FFMA.FTZ R172, R142, R7.reuse, -R169 ;  /* 0x000000078eac7223 */ /* 0x080fe400000108a9 */
[----:B------:R-:W5:Y:S01]  /*3af0*/  LDS.U16 R169, [R133+0x1e] ;  /* 0x00001e0085a97984 */ /* 0x000f620000000400 */
[----:B------:R-:W-:Y:S01]  /*3b00*/  FSEL R157, R161, 1, !P0 ;  /* 0x3f800000a19d7808 */ /* 0x000fe20004000000 */
[----:B------:R-:W-:Y:S01]  /*3b10*/  FMUL.FTZ R161, R141, R7 ;  /* 0x000000078da17220 */ /* 0x000fe20000410000 */
[C---:B------:R-:W-:Y:S01]  /*3b20*/  FMUL.FTZ R158, R99.reuse, R158 ;  /* 0x0000009e639e7220 */ /* 0x040fe20000410000 */
[----:B------:R-:W3:Y:S01]  /*3b30*/  LDS.U16 R7, [R132+0x1c] ;  /* 0x00001c0084077984 */ /* 0x000ee20000000400 */
[----:B------:R-:W-:Y:S01]  /*3b40*/  FMUL.FTZ R160, R99, R156 ;  /* 0x0000009c63a07220 */ /* 0x000fe20000410000 */
[----:B----4-:R-:W-:Y:S02]  /*3b50*/  SHF.L.U32 R4, R4, 0x10, RZ ;  /* 0x0000001004047819 */ /* 0x010fe400000006ff */
[----:B------:R-:W-:-:S02]  /*3b60*/  FSEL R158, R158, RZ, !P3 ;  /* 0x000000ff9e9e7208 */ /* 0x000fc40005800000 */
[----:B------:R-:W-:Y:S02]  /*3b70*/  FSEL R156, R163, RZ, !P0 ;  /* 0x000000ffa39c7208 */ /* 0x000fe40004000000 */
[----:B------:R-:W-:Y:S01]  /*3b80*/  FSEL R160, R160, RZ, !P3 ;  /* 0x000000ffa0a07208 */ /* 0x000fe20005800000 */
[----:B------:R-:W-:Y:S01]  /*3b90*/  FADD.FTZ R175, R158, R175 ;  /* 0x000000af9eaf7221 */ /* 0x000fe20000010000 */
[----:B------:R-:W-:Y:S01]  /*3ba0*/  SHF.L.U32 R162, R5, 0x10, RZ ;  /* 0x0000001005a27819 */ /* 0x000fe200000006ff */
[C---:B------:R-:W-:Y:S01]  /*3bb0*/  FMUL.FTZ R4, R97.reuse, R4 ;  /* 0x0000000461047220 */ /* 0x040fe20000410000 */
[----:B------:R-:W-:Y:S01]  /*3bc0*/  FFMA.FTZ R171, R142, R171, R161 ;  /* 0x000000ab8eab7223 */ /* 0x000fe200000100a1 */
[----:B------:R-:W-:Y:S01]  /*3bd0*/  FADD.FTZ R173, R160, R173 ;  /* 0x000000ada0ad7221 */ /* 0x000fe20000010000 */
[----:B------:R-:W-:Y:S01]  /*3be0*/  FMUL.FTZ R174, R156, R175 ;  /* 0x000000af9cae7220 */ /* 0x000fe20000410000 */
[----:B------:R-:W-:Y:S01]  /*3bf0*/  FMUL.FTZ R161, R97, R162 ;  /* 0x000000a261a17220 */ /* 0x000fe20000410000 */
[----:B------:R-:W-:Y:S01]  /*3c00*/  ISETP.GE.U32.AND P1, PT, R36, R69, PT ;  /* 0x000000452400720c */ /* 0x000fe20003f26070 */
[-C--:B------:R-:W-:Y:S01]  /*3c10*/  FMUL.FTZ R176, R156, R173.reuse ;  /* 0x000000ad9cb07220 */ /* 0x080fe20000410000 */
[----:B------:R-:W-:Y:S01]  /*3c20*/  FSEL R163, R4, RZ, !P0 ;  /* 0x000000ff04a37208 */ /* 0x000fe20004000000 */
[----:B------:R-:W-:Y:S01]  /*3c30*/  FFMA.FTZ R174, R157, R173, -R174 ;  /* 0x000000ad9dae7223 */ /* 0x000fe200000108ae */
[----:B0-----:R-:W-:Y:S01]  /*3c40*/  SHF.L.U32 R166, R166, 0x10, RZ ;  /* 0x00000010a6a67819 */ /* 0x001fe200000006ff */
[----:B------:R-:W-:Y:S01]  /*3c50*/  FMUL.FTZ R5, R147, R171 ;  /* 0x000000ab93057220 */ /* 0x000fe20000410000 */
[----:B------:R-:W-:Y:S01]  /*3c60*/  FSEL R161, R161, RZ, !P0 ;  /* 0x000000ffa1a17208 */ /* 0x000fe20004000000 */
[----:B------:R-:W-:Y:S01]  /*3c70*/  FFMA.FTZ R176, R157, R175, R176 ;  /* 0x000000af9db07223 */ /* 0x000fe200000100b0 */
[----:B------:R-:W-:Y:S01]  /*3c80*/  FSEL R162, R167, RZ, !P1 ;  /* 0x000000ffa7a27208 */ /* 0x000fe20004800000 */
[----:B------:R-:W-:Y:S01]  /*3c90*/  FADD.FTZ R173, R163, R174 ;  /* 0x000000aea3ad7221 */ /* 0x000fe20000010000 */
[----:B------:R-:W-:Y:S01]  /*3ca0*/  FMUL.FTZ R167, R147, R172 ;  /* 0x000000ac93a77220 */ /* 0x000fe20000410000 */
[----:B-1----:R-:W-:-:S02]  /*3cb0*/  IMAD.U32 R4, R165, 0x10000, RZ ;  /* 0x00010000a5047824 */ /* 0x002fc400078e00ff */
[----:B------:R-:W-:Y:S01]  /*3cc0*/  FMUL.FTZ R166, R93, R166 ;  /* 0x000000a65da67220 */ /* 0x000fe20000410000 */
[----:B------:R-:W-:Y:S01]  /*3cd0*/  FSEL R164, R164, 1, !P1 ;  /* 0x3f800000a4a47808 */ /* 0x000fe20004800000 */
[----:B------:R-:W-:Y:S01]  /*3ce0*/  FFMA.FTZ R5, R150, R172, -R5 ;  /* 0x000000ac96057223 */ /* 0x000fe20000010805 */
[----:B------:R-:W-:Y:S01]  /*3cf0*/  FADD.FTZ R175, R161, R176 ;  /* 0x000000b0a1af7221 */ /* 0x000fe20000010000 */
[----:B------:R-:W-:Y:S01]  /*3d00*/  FMUL.FTZ R172, R162, R173 ;  /* 0x000000ada2ac7220 */ /* 0x000fe20000410000 */
[----:B------:R-:W-:Y:S01]  /*3d10*/  FFMA.FTZ R171, R150, R171, R167 ;  /* 0x000000ab96ab7223 */ /* 0x000fe200000100a7 */
[----:B------:R-:W-:Y:S01]  /*3d20*/  ISETP.GE.U32.AND P0, PT, R37, R69, PT ;  /* 0x000000452500720c */ /* 0x000fe20003f06070 */
[----:B------:R-:W-:Y:S01]  /*3d30*/  FMUL.FTZ R4, R93, R4 ;  /* 0x000000045d047220 */ /* 0x000fe20000410000 */
[----:B------:R-:W-:Y:S01]  /*3d40*/  FSEL R167, R166, RZ, !P1 ;  /* 0x000000ffa6a77208 */ /* 0x000fe20004800000 */
[-C--:B------:R-:W-:Y:S01]  /*3d50*/  FMUL.FTZ R177, R162, R175.reuse ;  /* 0x000000afa2b17220 */ /* 0x080fe20000410000 */
[----:B------:R-:W-:Y:S01]  /*3d60*/  FFMA.FTZ R172, R164, R175, R172 ;  /* 0x000000afa4ac7223 */ /* 0x000fe200000100ac */
[----:B------:R-:W-:-:S02]  /*3d70*/  FSEL R166, R168, 1, !P0 ;  /* 0x3f800000a8a67808 */ /* 0x000fc40004000000 */
[----:B------:R-:W-:Y:S01]  /*3d80*/  FSEL R165, R170, RZ, !P0 ;  /* 0x000000ffaaa57208 */ /* 0x000fe20004000000 */
[----:B------:R-:W-:Y:S01]  /*3d90*/  FFMA.FTZ R177, R164, R173, -R177 ;  /* 0x000000ada4b17223 */ /* 0x000fe200000108b1 */
[----:B------:R-:W-:Y:S01]  /*3da0*/  FSEL R168, R4, RZ, !P1 ;  /* 0x000000ff04a87208 */ /* 0x000fe20004800000 */
[----:B------:R-:W-:Y:S01]  /*3db0*/  FADD.FTZ R172, R167, R172 ;  /* 0x000000aca7ac7221 */ /* 0x000fe20000010000 */
[----:B------:R-:W-:Y:S01]  /*3dc0*/  FMUL.FTZ R173, R152, R171 ;  /* 0x000000ab98ad7220 */ /* 0x000fe20000410000 */
[----:B-----5:R-:W-:Y:S02]  /*3dd0*/  SHF.L.U32 R170, R169, 0x10, RZ ;  /* 0x00000010a9aa7819 */ /* 0x020fe400000006ff */
[----:B------:R-:W-:Y:S01]  /*3de0*/  FADD.FTZ R177, R168, R177 ;  /* 0x000000b1a8b17221 */ /* 0x000fe20000010000 */
[----:B------:R-:W-:Y:S01]  /*3df0*/  FMUL.FTZ R175, R165, R172 ;  /* 0x000000aca5af7220 */ /* 0x000fe20000410000 */
[-C--:B------:R-:W-:Y:S01]  /*3e00*/  FFMA.FTZ R173, R154, R5.reuse, -R173 ;  /* 0x000000059aad7223 */ /* 0x080fe200000108ad */
[----:B---3--:R-:W-:Y:S01]  /*3e10*/  SHF.L.U32 R4, R7, 0x10, RZ ;  /* 0x0000001007047819 */ /* 0x008fe200000006ff */
[----:B------:R-:W-:Y:S01]  /*3e20*/  FMUL.FTZ R5, R152, R5 ;  /* 0x0000000598057220 */ /* 0x000fe20000410000 */
[----:B------:R-:W-:Y:S01]  /*3e30*/  FMUL.FTZ R169, R91, R170 ;  /* 0x000000aa5ba97220 */ /* 0x000fe20000410000 */
[-C--:B------:R-:W-:Y:S01]  /*3e40*/  FFMA.FTZ R175, R166, R177.reuse, -R175 ;  /* 0x000000b1a6af7223 */ /* 0x080fe200000108af */
[----:B------:R-:W-:Y:S01]  /*3e50*/  FMUL.FTZ R177, R165, R177 ;  /* 0x000000b1a5b17220 */ /* 0x000fe20000410000 */
[----:B------:R-:W-:Y:S01]  /*3e60*/  FFMA.FTZ R5, R154, R171, R5 ;  /* 0x000000ab9a057223 */ /* 0x000fe20000010005 */
[----:B------:R-:W-:Y:S01]  /*3e70*/  FMUL.FTZ R170, R156, R173 ;  /* 0x000000ad9caa7220 */ /* 0x000fe20000410000 */
[----:B------:R-:W-:Y:S01]  /*3e80*/  FMUL.FTZ R4, R91, R4 ;  /* 0x000000045b047220 */ /* 0x000fe20000410000 */
[----:B------:R-:W-:Y:S01]  /*3e90*/  FSEL R169, R169, RZ, !P0 ;  /* 0x000000ffa9a97208 */ /* 0x000fe20004000000 */
[----:B------:R-:W-:Y:S01]  /*3ea0*/  FFMA.FTZ R172, R166, R172, R177 ;  /* 0x000000aca6ac7223 */ /* 0x000fe200000100b1 */
[----:B------:R-:W-:-:S02]  /*3eb0*/  FFMA.FTZ R7, R157, R5, R170 ;  /* 0x000000059d077223 */ /* 0x000fc400000100aa */
[----:B------:R-:W-:Y:S01]  /*3ec0*/  FSEL R170, R4, RZ, !P0 ;  /* 0x000000ff04aa7208 */ /* 0x000fe20004000000 */
[----:B------:R-:W-:Y:S01]  /*3ed0*/  FADD.FTZ R172, R169, R172 ;  /* 0x000000aca9ac7221 */ /* 0x000fe20000010000 */
[----:B------:R-:W-:Y:S01]  /*3ee0*/  FMUL.FTZ R174, R156, R5 ;  /* 0x000000059cae7220 */ /* 0x000fe20000410000 */
[----:B------:R-:W-:Y:S02]  /*3ef0*/  FMUL.FTZ R5, R162, R7 ;  /* 0x00000007a2057220 */ /* 0x000fe40000410000 */
[----:B------:R-:W-:Y:S01]  /*3f00*/  FADD.FTZ R171, R170, R175 ;  /* 0x000000afaaab7221 */ /* 0x000fe20000010000 */
[----:B------:R-:W-:Y:S01]  /*3f10*/  FFMA.FTZ R173, R157, R173, -R174 ;  /* 0x000000ad9dad7223 */ /* 0x000fe200000108ae */
[----:B------:R-:W0:Y:S03]  /*3f20*/  SHFL.UP PT, R176, R172, 0x1, RZ ;  /* 0x04200000acb07989 */ /* 0x000e2600000e00ff */
[-C--:B------:R-:W-:Y:S01]  /*3f30*/  FMUL.FTZ R4, R162, R173.reuse ;  /* 0x000000ada2047220 */ /* 0x080fe20000410000 */
[----:B------:R-:W1:Y:S01]  /*3f40*/  SHFL.UP PT, R175, R171, 0x1, RZ ;  /* 0x04200000abaf7989 */ /* 0x000e6200000e00ff */
[----:B------:R-:W-:-:S02]  /*3f50*/  FFMA.FTZ R5, R164, R173, -R5 ;  /* 0x000000ada4057223 */ /* 0x000fc40000010805 */
[----:B------:R-:W-:Y:S02]  /*3f60*/  FFMA.FTZ R4, R164, R7, R4 ;  /* 0x00000007a4047223 */ /* 0x000fe40000010004 */
[----:B------:R-:W-:-:S04]  /*3f70*/  FMUL.FTZ R7, R165, R5 ;  /* 0x00000005a5077220 */ /* 0x000fc80000410000 */
[-C--:B------:R-:W-:Y:S01]  /*3f80*/  FFMA.FTZ R174, R166, R4.reuse, R7 ;  /* 0x00000004a6ae7223 */ /* 0x080fe20000010007 */
[----:B------:R-:W-:Y:S01]  /*3f90*/  FMUL.FTZ R4, R165, R4 ;  /* 0x00000004a5047220 */ /* 0x000fe20000410000 */
[----:B------:R-:W-:-:S03]  /*3fa0*/  ISETP.GE.AND P0, PT, R79, 0x1, PT ;  /* 0x000000014f00780c */ /* 0x000fc60003f06270 */
[----:B------:R-:W-:Y:S02]  /*3fb0*/  FFMA.FTZ R173, R166, R5, -R4 ;  /* 0x00000005a6ad7223 */ /* 0x000fe40000010804 */
        /* <DEDUP_REMOVED lines=38> */
[-C--:B---3--:R-:W-:Y:S01]  /*4220*/  FMUL.FTZ R7, R173, R5.reuse ;  /* 0x00000005ad077220 */ /* 0x088fe20000410000 */
[C---:B------:R-:W-:Y:S02]  /*4230*/  FMUL.FTZ R176, R174.reuse, R5 ;  /* 0x00000005aeb07220 */ /* 0x040fe40000410000 */
[----:B------:R-:W0:Y:S01]  /*4240*/  SHFL.UP PT, R175, R172, 0x8, RZ ;  /* 0x05000000acaf7989 */ /* 0x000e2200000e00ff */
[----:B----4-:R-:W-:-:S03]  /*4250*/  @P0 FFMA.FTZ R174, R174, R4, R7 ;  /* 0x00000004aeae0223 */ /* 0x010fc60000010007 */
[----:B------:R-:W1:Y:S01]  /*4260*/  SHFL.UP PT, R7, R171, 0x8, RZ ;  /* 0x05000000ab077989 */ /* 0x000e6200000e00ff */
[----:B------:R-:W-:-:S03]  /*4270*/  @P0 FFMA.FTZ R173, R173, R4, -R176 ;  /* 0x00000004adad0223 */ /* 0x000fc600000108b0 */
[----:B------:R-:W3:Y:S04]  /*4280*/  SHFL.UP PT, R5, R174, 0x8, RZ ;  /* 0x05000000ae057989 */ /* 0x000ee800000e00ff */
[----:B------:R-:W4:Y:S01]  /*4290*/  SHFL.UP PT, R4, R173, 0x8, RZ ;  /* 0x05000000ad047989 */ /* 0x000f2200000e00ff */
[----:B------:R-:W-:-:S03]  /*42a0*/  ISETP.GE.AND P0, PT, R79, 0x8, PT ;  /* 0x000000084f00780c */ /* 0x000fc60003f06270 */
[----:B------:R0:W-:Y:S04]  /*42b0*/  STS.U16 [R73+0x420], R8 ;  /* 0x0004200849007388 */ /* 0x0001e80000000400 */
[----:B------:R-:W-:Y:S04]  /*42c0*/  STS.U16 [R72+0x460], R21 ;  /* 0x0004601548007388 */ /* 0x000fe80000000400 */
[----:B------:R-:W-:Y:S04]  /*42d0*/  STS.U16 [R71+0x4a0], R14 ;  /* 0x0004a00e47007388 */ /* 0x000fe80000000400 */
[----:B------:R-:W-:Y:S01]  /*42e0*/  STS.U16 [R70+0x4e0], R15 ;  /* 0x0004e00f46007388 */ /* 0x000fe20000000400 */
[----:B0-----:R-:W-:-:S03]  /*42f0*/  FMUL.FTZ R8, R174, R175 ;  /* 0x000000afae087220 */ /* 0x001fc60000410000 */
[----:B------:R0:W-:Y:S04]  /*4300*/  STS.U16 [R78+0x520], R9 ;  /* 0x000520094e007388 */ /* 0x0001e80000000400 */
[----:B------:R-:W-:Y:S04]  /*4310*/  STS.U16 [R77+0x560], R20 ;  /* 0x000560144d007388 */ /* 0x000fe80000000400 */
[----:B--2---:R-:W-:Y:S01]  /*4320*/  STS.U16 [R76+0x5a0], R11 ;  /* 0x0005a00b4c007388 */ /* 0x004fe20000000400 */
[----:B0-----:R-:W-:-:S03]  /*4330*/  FMUL.FTZ R9, R173, R175 ;  /* 0x000000afad097220 */ /* 0x001fc60000410000 */
[----:B------:R-:W-:Y:S01]  /*4340*/  STS.U16 [R75+0x5e0], R12 ;  /* 0x0005e00c4b007388 */ /* 0x000fe20000000400 */
[----:B-1----:R-:W-:-:S03]  /*4350*/  FFMA.FTZ R9, R174, R7, R9 ;  /* 0x00000007ae097223 */ /* 0x002fc60000010009 */
[----:B------:R-:W-:Y:S04]  /*4360*/  STS.U16 [R118+0x620], R135 ;  /* 0x0006208776007388 */ /* 0x000fe80000000400 */
[----:B------:R0:W-:Y:S01]  /*4370*/  STS.U16 [R119+0x660], R10 ;  /* 0x0006600a77007388 */ /* 0x0001e20000000400 */
[----:B------:R-:W-:Y:S01]  /*4380*/  @P0 FADD.FTZ R172, R172, R9 ;  /* 0x00000009acac0221 */ /* 0x000fe20000010000 */
[C---:B0-----:R-:W-:Y:S01]  /*4390*/  FFMA.FTZ R10, R173.reuse, R7, -R8 ;  /* 0x00000007ad0a7223 */ /* 0x041fe20000010808 */
[-C--:B---3--:R-:W-:Y:S01]  /*43a0*/  FMUL.FTZ R7, R173, R5.reuse ;  /* 0x00000005ad077220 */ /* 0x088fe20000410000 */
[C---:B------:R-:W-:Y:S01]  /*43b0*/  FMUL.FTZ R8, R174.reuse, R5 ;  /* 0x00000005ae087220 */ /* 0x040fe20000410000 */
[----:B------:R-:W0:Y:S01]  /*43c0*/  S2R R15, SR_CgaCtaId ;  /* 0x00000000000f7919 */ /* 0x000e220000008800 */
[----:B------:R-:W-:Y:S01]  /*43d0*/  @P0 FADD.FTZ R171, R171, R10 ;  /* 0x0000000aabab0221 */ /* 0x000fe20000010000 */
[----:B----4-:R-:W-:-:S02]  /*43e0*/  @P0 FFMA.FTZ R174, R174, R4, R7 ;  /* 0x00000004aeae0223 */ /* 0x010fc40000010007 */
[----:B------:R-:W1:Y:S01]  /*43f0*/  SHFL.UP PT, R7, R172, 0x10, RZ ;  /* 0x06000000ac077989 */ /* 0x000e6200000e00ff */
[----:B------:R-:W-:-:S03]  /*4400*/  @P0 FFMA.FTZ R173, R173, R4, -R8 ;  /* 0x00000004adad0223 */ /* 0x000fc60000010808 */
[----:B------:R-:W2:Y:S04]  /*4410*/  SHFL.UP PT, R4, R174, 0x10, RZ ;  /* 0x06000000ae047989 */ /* 0x000ea800000e00ff */
[----:B------:R-:W3:Y:S01]  /*4420*/  SHFL.UP PT, R5, R171, 0x10, RZ ;  /* 0x06000000ab057989 */ /* 0x000ee200000e00ff */
[----:B------:R-:W-:-:S03]  /*4430*/  ISETP.NE.AND P4, PT, R182, RZ, PT ;  /* 0x000000ffb600720c */ /* 0x000fc60003f85270 */
[----:B------:R-:W-:Y:S04]  /*4440*/  STS.U16 [R120+0x6a0], R13 ;  /* 0x0006a00d78007388 */ /* 0x000fe80000000400 */
[----:B------:R-:W4:Y:S01]  /*4450*/  SHFL.UP PT, R13, R173, 0x10, RZ ;  /* 0x06000000ad0d7989 */ /* 0x000f2200000e00ff */
[----:B------:R-:W-:Y:S01]  /*4460*/  IMAD.MOV.U32 R8, RZ, RZ, 0x3f800000 ;  /* 0x3f800000ff087424 */ /* 0x000fe200078e00ff */
[----:B------:R-:W-:Y:S02]  /*4470*/  CS2R R10, SRZ ;  /* 0x00000000000a7805 */ /* 0x000fe4000001ff00 */
[----:B------:R-:W-:Y:S01]  /*4480*/  MOV R9, RZ ;  /* 0x000000ff00097202 */ /* 0x000fe20000000f00 */
[----:B------:R-:W-:Y:S01]  /*4490*/  STS.U16 [R121+0x6e0], R146 ;  /* 0x0006e09279007388 */ /* 0x000fe20000000400 */
[----:B------:R-:W-:-:S03]  /*44a0*/  LEA R191, R108, R74, 0x4 ;  /* 0x0000004a6cbf7211 */ /* 0x000fc600078e20ff */
[----:B------:R-:W-:Y:S04]  /*44b0*/  STS.U16 [R122+0x720], R145 ;  /* 0x000720917a007388 */ /* 0x000fe80000000400 */
[----:B------:R-:W-:Y:S04]  /*44c0*/  STS.U16 [R123+0x760], R144 ;  /* 0x000760907b007388 */ /* 0x000fe80000000400 */
[----:B------:R-:W-:Y:S04]  /*44d0*/  STS.U16 [R124+0x7a0], R143 ;  /* 0x0007a08f7c007388 */ /* 0x000fe80000000400 */
[----:B------:R1:W-:Y:S01]  /*44e0*/  STS.U16 [R125+0x7e0], R6 ;  /* 0x0007e0067d007388 */ /* 0x0003e20000000400 */
[----:B------:R-:W-:-:S03]  /*44f0*/  NOP ;  /* 0x0000000000007918 */ /* 0x000fc60000000000 */
[----:B------:R-:W5:Y:S01]  /*4500*/  @P4 LDS.128 R8, [R191+0x880] ;  /* 0x00088000bf084984 */ /* 0x000f620000000c00 */
[----:B------:R-:W-:Y:S01]  /*4510*/  ISETP.NE.AND P0, PT, R79, 0x1f, PT ;  /* 0x0000001f4f00780c */ /* 0x000fe20003f05270 */
[CC--:B-1----:R-:W-:Y:S01]  /*4520*/  FMUL.FTZ R6, R174.reuse, R7.reuse ;  /* 0x00000007ae067220 */ /* 0x0c2fe20000410000 */
[C---:B------:R-:W-:Y:S01]  /*4530*/  FMUL.FTZ R7, R173.reuse, R7 ;  /* 0x00000007ad077220 */ /* 0x040fe20000410000 */
[----:B------:R-:W-:Y:S01]  /*4540*/  MOV R74, 0x400 ;  /* 0x00000400004a7802 */ /* 0x000fe20000000f00 */
[CC--:B--2---:R-:W-:Y:S01]  /*4550*/  FMUL.FTZ R12, R174.reuse, R4.reuse ;  /* 0x00000004ae0c7220 */ /* 0x0c4fe20000410000 */
[C---:B------:R-:W-:Y:S01]  /*4560*/  FMUL.FTZ R4, R173.reuse, R4 ;  /* 0x00000004ad047220 */ /* 0x040fe20000410000 */
[-C--:B---3--:R-:W-:Y:S01]  /*4570*/  FFMA.FTZ R6, R173, R5.reuse, -R6 ;  /* 0x00000005ad067223 */ /* 0x088fe20000010806 */
[C---:B------:R-:W-:Y:S01]  /*4580*/  FFMA.FTZ R7, R174.reuse, R5, R7 ;  /* 0x00000005ae077223 */ /* 0x040fe20000010007 */
[----:B0-----:R-:W-:Y:S01]  /*4590*/  LEA R74, R15, R74, 0x18 ;  /* 0x0000004a0f4a7211 */ /* 0x001fe200078ec0ff */
        /* <DEDUP_REMOVED lines=39> */
[----:B--2---:R-:W-:Y:S02]  /*4810*/  @!P1 IMAD.MOV.U32 R12, RZ, RZ, R11 ;  /* 0x000000ffff0c9224 */ /* 0x004fe400078e000b */
        /* <DEDUP_REMOVED lines=51> */
.L_x_2092:
[----:B------:R-:W-:Y:S05]  /*4b50*/  BSYNC.RECONVERGENT B0 ;  /* 0x0000000000007941 */ /* 0x000fea0003800200 */
.L_x_2091:
[----:B0-----:R-:W-:Y:S01]  /*4b60*/  FADD.FTZ R9, R151, R12 ;  /* 0x0000000c97097221 */ /* 0x001fe20000010000 */
[----:B------:R-:W-:Y:S01]  /*4b70*/  FADD.FTZ R150, R149, R150 ;  /* 0x0000009695967221 */ /* 0x000fe20000010000 */
[----:B------:R-:W-:Y:S01]  /*4b80*/  SHF.L.U32 R180, R180, 0x10, RZ ;  /* 0x00000010b4b47819 */ /* 0x000fe200000006ff */
[----:B------:R-:W-:Y:S02]  /*4b90*/  IMAD.U32 R179, R179, 0x10000, RZ ;  /* 0x00010000b3b37824 */ /* 0x000fe400078e00ff */
[CC--:B------:R-:W-:Y:S01]  /*4ba0*/  FMUL.FTZ R7, R152.reuse, R9.reuse ;  /* 0x0000000998077220 */ /* 0x0c0fe20000410000 */
[-C--:B------:R-:W-:Y:S01]  /*4bb0*/  FMUL.FTZ R5, R152, R150.reuse ;  /* 0x0000009698057220 */ /* 0x080fe20000410000 */
[----:B------:R-:W-:Y:S01]  /*4bc0*/  SHF.L.U32 R181, R181, 0x10, RZ ;  /* 0x00000010b5b57819 */ /* 0x000fe200000006ff */
[----:B------:R-:W-:Y:S02]  /*4bd0*/  IMAD.U32 R175, R175, 0x10000, RZ ;  /* 0x00010000afaf7824 */ /* 0x000fe400078e00ff */
[C---:B------:R-:W-:Y:S01]  /*4be0*/  FFMA.FTZ R7, R154.reuse, R150, R7 ;  /* 0x000000969a077223 */ /* 0x040fe20000010007 */
[----:B------:R-:W-:Y:S01]  /*4bf0*/  FFMA.FTZ R5, R154, R9, -R5 ;  /* 0x000000099a057223 */ /* 0x000fe20000010805 */
[----:B------:R-:W-:Y:S01]  /*4c00*/  SHF.L.U32 R178, R178, 0x10, RZ ;  /* 0x00000010b2b27819 */ /* 0x000fe200000006ff */
[----:B------:R-:W-:Y:S01]  /*4c10*/  FMUL.FTZ R6, R181, R142 ;  /* 0x0000008eb5067220 */ /* 0x000fe20000410000 */
[----:B------:R-:W-:Y:S01]  /*4c20*/  FADD.FTZ R13, R158, R7 ;  /* 0x000000079e0d7221 */ /* 0x000fe20000010000 */
[----:B------:R-:W-:Y:S01]  /*4c30*/  FADD.FTZ R11, R160, R5 ;  /* 0x00000005a00b7221 */ /* 0x000fe20000010000 */
[----:B------:R-:W-:Y:S01]  /*4c40*/  FMUL.FTZ R5, R180, R150 ;  /* 0x00000096b4057220 */ /* 0x000fe20000410000 */
[----:B------:R-:W-:Y:S01]  /*4c50*/  FFMA.FTZ R6, R179, R148, -R6 ;  /* 0x00000094b3067223 */ /* 0x000fe20000010806 */
[C---:B------:R-:W-:Y:S01]  /*4c60*/  FMUL.FTZ R4, R156.reuse, R13 ;  /* 0x0000000d9c047220 */ /* 0x040fe20000410000 */
[----:B------:R-:W-:Y:S01]  /*4c70*/  FMUL.FTZ R156, R156, R11 ;  /* 0x0000000b9c9c7220 */ /* 0x000fe20000410000 */
[----:B------:R-:W-:Y:S01]  /*4c80*/  FFMA.FTZ R9, R178, R9, -R5 ;  /* 0x00000009b2097223 */ /* 0x000fe20000010805 */
[----:B------:R-:W-:Y:S01]  /*4c90*/  FFMA.FTZ R85, R6, 2, R85 ;  /* 0x4000000006557823 */ /* 0x000fe20000010055 */
[C---:B------:R-:W-:Y:S01]  /*4ca0*/  FFMA.FTZ R4, R157.reuse, R11, -R4 ;  /* 0x0000000b9d047223 */ /* 0x040fe20000010804 */
[----:B------:R-:W-:Y:S01]  /*4cb0*/  FFMA.FTZ R156, R157, R13, R156 ;  /* 0x0000000d9d9c7223 */ /* 0x000fe2000001009c */
[----:B------:R-:W-:Y:S01]  /*4cc0*/  IADD3 R108, PT, PT, R108, 0x1, RZ ;  /* 0x000000016c6c7810 */ /* 0x000fe20007ffe0ff */
[----:B------:R-:W-:Y:S01]  /*4cd0*/  FMUL.FTZ R185, R185, R139 ;  /* 0x0000008bb9b97220 */ /* 0x000fe20000410000 */
[----:B------:R-:W-:Y:S01]  /*4ce0*/  FADD.FTZ R8, R163, R4 ;  /* 0x00000004a3087221 */ /* 0x000fe20000010000 */
[----:B------:R-:W-:Y:S01]  /*4cf0*/  FADD.FTZ R156, R161, R156 ;  /* 0x0000009ca19c7221 */ /* 0x000fe20000010000 */
[----:B------:R-:W-:Y:S01]  /*4d00*/  SHF.L.U32 R146, R146, 0x10, RZ ;  /* 0x0000001092927819 */ /* 0x000fe200000006ff */
[----:B------:R-:W-:-:S02]  /*4d10*/  IMAD.U32 R184, R184, 0x10000, RZ ;  /* 0x00010000b8b87824 */ /* 0x000fc400078e00ff */
[C---:B------:R-:W-:Y:S01]  /*4d20*/  FMUL.FTZ R7, R162.reuse, R8 ;  /* 0x00000008a2077220 */ /* 0x040fe20000410000 */
[-C--:B------:R-:W-:Y:S01]  /*4d30*/  FMUL.FTZ R5, R162, R156.reuse ;  /* 0x0000009ca2057220 */ /* 0x080fe20000410000 */
[----:B------:R-:W-:Y:S01]  /*4d40*/  ISETP.GE.AND P0, PT, R108, UR5, PT ;  /* 0x000000056c007c0c */ /* 0x000fe2000bf06270 */
[----:B------:R-:W-:Y:S02]  /*4d50*/  IMAD.U32 R144, R144, 0x10000, RZ ;  /* 0x0001000090907824 */ /* 0x000fe400078e00ff */
[C---:B------:R-:W-:Y:S01]  /*4d60*/  FFMA.FTZ R4, R164.reuse, R156, R7 ;  /* 0x0000009ca4047223 */ /* 0x040fe20000010007 */
[----:B------:R-:W-:Y:S01]  /*4d70*/  FFMA.FTZ R5, R164, R8, -R5 ;  /* 0x00000008a4057223 */ /* 0x000fe20000010805 */
[----:B------:R-:W-:Y:S01]  /*4d80*/  SHF.L.U32 R187, R187, 0x10, RZ ;  /* 0x00000010bbbb7819 */ /* 0x000fe200000006ff */
[----:B------:R-:W-:Y:S01]  /*4d90*/  FFMA.FTZ R184, R184, R14, -R185 ;  /* 0x0000000eb8b87223 */ /* 0x000fe200000108b9 */
        /* <DEDUP_REMOVED lines=12> */
[----:B------:R-:W-:Y:S01]  /*4e60*/  SHF.L.U32 R176, R176, 0x10, RZ ;  /* 0x00000010b0b07819 */ /* 0x000fe200000006ff */
[----:B------:R-:W-:Y:S01]  /*4e70*/  FADD.FTZ R6, R169, R166 ;  /* 0x000000a6a9067221 */ /* 0x000fe20000010000 */
[----:B------:R-:W-:Y:S01]  /*4e80*/  SHF.L.U32 R143, R143, 0x10, RZ ;  /* 0x000000108f8f7819 */ /* 0x000fe200000006ff */
[----:B------:R-:W-:Y:S01]  /*4e90*/  FMUL.FTZ R4, R175, R156 ;  /* 0x0000009caf047220 */ /* 0x000fe20000410000 */
[----:B------:R-:W-:Y:S01]  /*4ea0*/  SHF.L.U32 R135, R135, 0x10, RZ ;  /* 0x0000001087877819 */ /* 0x000fe200000006ff */
[----:B------:R-:W-:Y:S01]  /*4eb0*/  FADD.FTZ R5, R170, R5 ;  /* 0x00000005aa057221 */ /* 0x000fe20000010000 */
[----:B------:R-:W-:Y:S01]  /*4ec0*/  FMUL.FTZ R6, R145, R6 ;  /* 0x0000000691067220 */ /* 0x000fe20000410000 */
        /* <DEDUP_REMOVED lines=13> */
.L_x_2090:
        /* <DEDUP_REMOVED lines=21> */
[----:B-----5:R-:W-:-:S03]  /*50f0*/  IMAD.MOV.U32 R5, RZ, RZ, RZ ;  /* 0x000000ffff057224 */ /* 0x020fc600078e00ff */
        /* <DEDUP_REMOVED lines=19> */
[----:B------:R-:W-:Y:S01]  /*5230*/  LEA R8, P3, R9, UR6, 0x1 ;  /* 0x0000000609087c11 */ /* 0x000fe2000f8608ff */
        /* <DEDUP_REMOVED lines=40> */
[----:B---3--:R-:W-:Y:S02]  /*54c0*/  PRMT R13, RZ, 0x7610, R13 ;  /* 0x00007610ff0d7816 */ /* 0x008fe4000000000d */
        /* <DEDUP_REMOVED lines=14> */
[----:B------:R-:W-:-:S03]  /*55b0*/  VIADD R27, R27, 0x1 ;  /* 0x000000011b1b7836 */ /* 0x000fc60000000000 */
        /* <DEDUP_REMOVED lines=13> */
[----:B------:R-:W5:Y:S04]  /*5690*/  LDS.U16 R14, [R81] ;  /* 0x00000000510e7984 */ /* 0x000f680000000400 */
[----:B------:R-:W0:Y:S04]  /*56a0*/  LDS.U16 R10, [R81+0x6] ;  /* 0x00000600510a7984 */ /* 0x000e280000000400 */
[----:B------:R-:W0:Y:S04]  /*56b0*/  LDS.U16 R8, [R81+0x8] ;  /* 0x0000080051087984 */ /* 0x000e280000000400 */
[----:B------:R-:W0:Y:S01]  /*56c0*/  LDS.U16 R6, [R81+0x2] ;  /* 0x0000020051067984 */ /* 0x000e220000000400 */
[----:B-1----:R-:W-:Y:S01]  /*56d0*/  SHF.L.U32 R15, R7, 0x10, RZ ;  /* 0x00000010070f7819 */ /* 0x002fe200000006ff */
[----:B--2---:R-:W-:Y:S01]  /*56e0*/  IMAD.U32 R18, R9, 0x10000, RZ ;  /* 0x0001000009127824 */ /* 0x004fe200078e00ff */
[----:B---3--:R-:W-:-:S03]  /*56f0*/  SHF.L.U32 R19, R11, 0x10, RZ ;  /* 0x000000100b137819 */ /* 0x008fc600000006ff */
[----:B------:R-:W-:Y:S01]  /*5700*/  FMUL.FTZ R11, R18, -1.4426950216293334961 ;  /* 0xbfb8aa3b120b7820 */ /* 0x000fe20000410000 */
[----:B----4-:R-:W-:Y:S01]  /*5710*/  SHF.L.U32 R20, R12, 0x10, RZ ;  /* 0x000000100c147819 */ /* 0x010fe200000006ff */
[----:B------:R-:W-:-:S04]  /*5720*/  FMUL.FTZ R12, R19, -1.4426950216293334961 ;  /* 0xbfb8aa3b130c7820 */ /* 0x000fc80000410000 */
[----:B------:R-:W1:Y:S01]  /*5730*/  MUFU.EX2 R11, R11 ;  /* 0x0000000b000b7308 */ /* 0x000e620000000800 */
[----:B-----5:R-:W-:Y:S01]  /*5740*/  SHF.L.U32 R14, R14, 0x10, RZ ;  /* 0x000000100e0e7819 */ /* 0x020fe200000006ff */
[----:B------:R-:W-:Y:S02]  /*5750*/  FMUL.FTZ R21, R20, -1.4426950216293334961 ;  /* 0xbfb8aa3b14157820 */ /* 0x000fe40000410000 */
[----:B------:R-:W2:Y:S01]  /*5760*/  MUFU.EX2 R12, R12 ;  /* 0x0000000c000c7308 */ /* 0x000ea20000000800 */
[----:B0-----:R-:W-:Y:S01]  /*5770*/  SHF.L.U32 R16, R10, 0x10, RZ ;  /* 0x000000100a107819 */ /* 0x001fe200000006ff */
[----:B------:R-:W-:Y:S02]  /*5780*/  FMUL.FTZ R10, R15, -1.4426950216293334961 ;  /* 0xbfb8aa3b0f0a7820 */ /* 0x000fe40000410000 */
[----:B------:R-:W0:Y:S01]  /*5790*/  MUFU.EX2 R21, R21 ;  /* 0x0000001500157308 */ /* 0x000e220000000800 */
[----:B------:R-:W-:Y:S01]  /*57a0*/  SHF.L.U32 R17, R8, 0x10, RZ ;  /* 0x0000001008117819 */ /* 0x000fe200000006ff */
[----:B------:R-:W-:-:S02]  /*57b0*/  FMUL.FTZ R8, R16, -1.4426950216293334961 ;  /* 0xbfb8aa3b10087820 */ /* 0x000fc40000410000 */
[----:B------:R-:W3:Y:S01]  /*57c0*/  MUFU.EX2 R10, R10 ;  /* 0x0000000a000a7308 */ /* 0x000ee20000000800 */
[----:B------:R-:W-:Y:S02]  /*57d0*/  IMAD.U32 R13, R6, 0x10000, RZ ;  /* 0x00010000060d7824 */ /* 0x000fe400078e00ff */
[----:B------:R-:W-:Y:S01]  /*57e0*/  FMUL.FTZ R6, R14, -1.4426950216293334961 ;  /* 0xbfb8aa3b0e067820 */ /* 0x000fe20000410000 */
[----:B------:R-:W-:Y:S01]  /*57f0*/  FMUL.FTZ R9, R17, -1.4426950216293334961 ;  /* 0xbfb8aa3b11097820 */ /* 0x000fe20000410000 */
[----:B------:R-:W4:Y:S01]  /*5800*/  MUFU.EX2 R8, R8 ;  /* 0x0000000800087308 */ /* 0x000f220000000800 */
[----:B------:R-:W-:Y:S01]  /*5810*/  FMUL.FTZ R7, R13, -1.4426950216293334961 ;  /* 0xbfb8aa3b0d077820 */ /* 0x000fe20000410000 */
[----:B-1----:R-:W-:Y:S01]  /*5820*/  FADD.FTZ R11, R11, 1 ;  /* 0x3f8000000b0b7421 */ /* 0x002fe20000010000 */
[----:B--2---:R-:W-:Y:S01]  /*5830*/  FADD.FTZ R12, R12, 1 ;  /* 0x3f8000000c0c7421 */ /* 0x004fe20000010000 */
[----:B------:R-:W1:Y:S01]  /*5840*/  MUFU.EX2 R6, R6 ;  /* 0x0000000600067308 */ /* 0x000e620000000800 */
[----:B0-----:R-:W-:-:S03]  /*5850*/  FADD.FTZ R21, R21, 1 ;  /* 0x3f80000015157421 */ /* 0x001fc60000010000 */
[----:B------:R-:W0:Y:S01]  /*5860*/  MUFU.EX2 R7, R7 ;  /* 0x0000000700077308 */ /* 0x000e220000000800 */
[----:B---3--:R-:W-:-:S03]  /*5870*/  FADD.FTZ R10, R10, 1 ;  /* 0x3f8000000a0a7421 */ /* 0x008fc60000010000 */
[----:B------:R-:W2:Y:S01]  /*5880*/  MUFU.EX2 R9, R9 ;  /* 0x0000000900097308 */ /* 0x000ea20000000800 */
[----:B----4-:R-:W-:-:S03]  /*5890*/  FADD.FTZ R8, R8, 1 ;  /* 0x3f80000008087421 */ /* 0x010fc60000010000 */
[----:B------:R-:W3:Y:S01]  /*58a0*/  MUFU.RCP R10, R10 ;  /* 0x0000000a000a7308 */ /* 0x000ee20000001000 */
[----:B-1----:R-:W-:Y:S01]  /*58b0*/  FADD.FTZ R6, R6, 1 ;  /* 0x3f80000006067421 */ /* 0x002fe20000010000 */
[----:B0-----:R-:W-:-:S06]  /*58c0*/  FADD.FTZ R7, R7, 1 ;  /* 0x3f80000007077421 */ /* 0x001fcc0000010000 */
[----:B------:R-:W-:Y:S01]  /*58d0*/  MUFU.RCP R11, R11 ;  /* 0x0000000b000b7308 */ /* 0x000fe20000001000 */
[----:B--2---:R-:W-:-:S07]  /*58e0*/  FADD.FTZ R9, R9, 1 ;  /* 0x3f80000009097421 */ /* 0x004fce0000010000 */
[----:B------:R3:W0:Y:S08]  /*58f0*/  MUFU.RCP R79, R6 ;  /* 0x00000006004f7308 */ /* 0x0006300000001000 */
[----:B------:R-:W1:Y:S01]  /*5900*/  MUFU.RCP R80, R7 ;  /* 0x0000000700507308 */ /* 0x000e620000001000 */
[----:B---3--:R-:W-:-:S04]  /*5910*/  FMUL.FTZ R6, R15, R10 ;  /* 0x0000000a0f067220 */ /* 0x008fc80000410000 */
[----:B------:R-:W-:-:S03]  /*5920*/  FMUL.FTZ R6, R6, R85 ;  /* 0x0000005506067220 */ /* 0x000fc60000410000 */
        /* <DEDUP_REMOVED lines=9> */
[----:B------:R-:W-:Y:S01]  /*59c0*/  F2FP.BF16.F32.PACK_AB R13, R13, R14 ;  /* 0x0000000e0d0d723e */ /* 0x000fe200000010ff */
[----:B------:R-:W-:Y:S01]  /*59d0*/  BAR.SYNC.DEFER_BLOCKING 0x0 ;  /* 0x0000000000007b1d */ /* 0x000fe20000010000 */
[----:B------:R-:W-:Y:S01]  /*59e0*/  FMUL.FTZ R9, R9, R104 ;  /* 0x0000006809097220 */ /* 0x000fe20000410000 */
[----:B------:R-:W-:-:S04]  /*59f0*/  FMUL.FTZ R7, R7, R102 ;  /* 0x0000006607077220 */ /* 0x000fc80000410000 */
[----:B------:R-:W0:Y:S01]  /*5a00*/  MUFU.RCP R21, R21 ;  /* 0x0000001500157308 */ /* 0x000e220000001000 */
[----:B---3--:R-:W-:Y:S01]  /*5a10*/  FMUL.FTZ R8, R17, R82 ;  /* 0x0000005211087220 */ /* 0x008fe20000410000 */
[----:B------:R-:W-:Y:S01]  /*5a20*/  F2FP.BF16.F32.PACK_AB R6, R7, R6 ;  /* 0x000000060706723e */ /* 0x000fe200000010ff */
[----:B------:R-:W2:Y:S01]  /*5a30*/  LDC.64 R14, c[0x0][0x430] ;  /* 0x00010c00ff0e7b82 */ /* 0x000ea20000000a00 */
[----:B------:R-:W-:Y:S01]  /*5a40*/  PRMT R7, R13, 0x7632, R7 ;  /* 0x000076320d077816 */ /* 0x000fe20000000007 */
[----:B------:R-:W-:Y:S01]  /*5a50*/  FMUL.FTZ R8, R8, R87 ;  /* 0x0000005708087220 */ /* 0x000fe20000410000 */
[----:B-1----:R-:W-:-:S04]  /*5a60*/  FMUL.FTZ R10, R19, R12 ;  /* 0x0000000c130a7220 */ /* 0x002fc80000410000 */
[----:B------:R-:W-:Y:S01]  /*5a70*/  F2FP.BF16.F32.PACK_AB R8, R9, R8 ;  /* 0x000000080908723e */ /* 0x000fe200000010ff */
[----:B------:R-:W-:-:S03]  /*5a80*/  FMUL.FTZ R10, R10, R89 ;  /* 0x000000590a0a7220 */ /* 0x000fc60000410000 */
[----:B------:R-:W-:Y:S01]  /*5a90*/  PRMT R12, R8, 0x7632, R12 ;  /* 0x00007632080c7816 */ /* 0x000fe2000000000c */
[----:B0-----:R-:W-:Y:S01]  /*5aa0*/  FMUL.FTZ R11, R20, R21 ;  /* 0x00000015140b7220 */ /* 0x001fe20000410000 */
[----:B------:R-:W-:Y:S03]  /*5ab0*/  STS.U16 [R81], R13 ;  /* 0x0000000d51007388 */ /* 0x000fe60000000400 */
[----:B------:R-:W-:Y:S01]  /*5ac0*/  FMUL.FTZ R11, R11, R106 ;  /* 0x0000006a0b0b7220 */ /* 0x000fe20000410000 */
[----:B------:R-:W-:Y:S04]  /*5ad0*/  STS.U16 [R81+0x2], R7 ;  /* 0x0000020751007388 */ /* 0x000fe80000000400 */
[----:B------:R-:W-:Y:S01]  /*5ae0*/  F2FP.BF16.F32.PACK_AB R10, R11, R10 ;  /* 0x0000000a0b0a723e */ /* 0x000fe200000010ff */
[----:B------:R-:W-:Y:S01]  /*5af0*/  STS.U16 [R81+0x4], R6 ;  /* 0x0000040651007388 */ /* 0x000fe20000000400 */
[----:B------:R-:W-:Y:S01]  /*5b00*/  PRMT R11, R6, 0x7632, R11 ;  /* 0x00007632060b7816 */ /* 0x000fe2000000000b */
[----:B--2---:R-:W-:Y:S01]  /*5b10*/  IMAD.WIDE.U32 R4, R14, UR18, R4 ;  /* 0x000000120e047c25 */ /* 0x004fe2000f8e0004 */
[----:B------:R-:W-:Y:S01]  /*5b20*/  PRMT R16, R10, 0x7632, R16 ;  /* 0x000076320a107816 */ /* 0x000fe20000000010 */
[----:B------:R-:W-:Y:S02]  /*5b30*/  STS.U16 [R81+0x8], R8 ;  /* 0x0000080851007388 */ /* 0x000fe40000000400 */
[----:B------:R-:W-:-:S02]  /*5b40*/  IMAD R5, R15, UR18, R5 ;  /* 0x000000120f057c24 */ /* 0x000fc4000f8e0205 */
[----:B------:R-:W-:Y:S04]  /*5b50*/  STS.U16 [R81+0x6], R11 ;  /* 0x0000060b51007388 */ /* 0x000fe80000000400 */
        /* <DEDUP_REMOVED lines=49> */
.L_x_2095:
        /* <DEDUP_REMOVED lines=9> */
.L_x_5053:


//--------------------- .text._Z25selective_scan_fwd_kernelI32Selective_Scan_fwd_kernel_traitsILi32ELi8ELi1ELb1ELb0ELb0ELb0EN3c108BFloat16ENS1_7complexIfEEEEv13SSMParamsBase --------------------------
	.section	.text._Z25selective_scan_fwd_kernelI32Selective_Scan_fwd_kernel_traitsILi32ELi8ELi1ELb1ELb0ELb0ELb0EN3c108BFloat16ENS1_7complexIfEEEEv13SSMParamsBase,"ax",@progbits
	.align	128
        .global         _Z25selective_scan_fwd_kernelI32Selective_Scan_fwd_kernel_traitsILi32ELi8ELi1ELb1ELb0ELb0ELb0EN3c108BFloat16ENS1_7complexIfEEEEv13SSMParamsBase
        .type           _Z25selective_scan_fwd_kernelI32Selective_Scan_fwd_kernel_traitsILi32ELi8ELi1ELb1ELb0ELb0ELb0EN3c108BFloat16ENS1_7complexIfEEEEv13SSMParamsBase,@function
        .size           _Z25selective_scan_fwd_kernelI32Selective_Scan_fwd_kernel_traitsILi32ELi8ELi1ELb1ELb0ELb0ELb0EN3c108BFloat16ENS1_7complexIfEEEEv13SSMParamsBase,(.L_x_5054 - _Z25selective_scan_fwd_kernelI32Selective_Scan_fwd_kernel_traitsILi32ELi8ELi1ELb1ELb0ELb0ELb0EN3c108BFloat16ENS1_7complexIfEEEEv13SSMParamsBase)
        .other          _Z25selective_scan_fwd_kernelI32Selective_Scan_fwd_kernel_traitsILi32ELi8ELi1ELb1ELb0ELb0ELb0EN3c108BFloat16ENS1_7complexIfEEEEv13SSMParamsBase,@"STO_CUDA_ENTRY STV_DEFAULT"
_Z25selective_scan_fwd_kernelI32Selective_Scan_fwd_kernel_traitsILi32ELi8ELi1ELb1ELb0ELb0ELb0EN3c108BFloat16ENS1_7complexIfEEEEv13SSMParamsBase:
.text._Z25selective_scan_fwd_kernelI32Selective_Scan_fwd_kernel_traitsILi32ELi8ELi1ELb1ELb0ELb0ELb0EN3c108BFloat16ENS1_7complexIfEEEEv13SSMParamsBase:
        /* <DEDUP_REMOVED lines=16> */
[----:B------:R-:W1:Y:S02]  /*0100*/  LDC R0, c[0x0][0x384] ;  /* 0x0000e100ff007b82 */ /* 0x000e640000000800 */
[----:B------:R-:W-:-:S04]  /*0110*/  @P0 LEA.HI.X R3, R9, R3, RZ, 0x2, P2 ;  /* 0x0000000309030211 */ /* 0x000fc800010f14ff */
[----:B------:R-:W-:Y:S02]  /*0120*/  @P1 LEA R4, P3, R9, R4, 0x2 ;  /* 0x0000000409041211 */ /* 0x000fe400078610ff */
        /* <DEDUP_REMOVED lines=13> */
[----:B------:R-:W0:Y:S01]  /*0200*/  LDC.64 R16, c[0x0][0x428] ;  /* 0x00010a00ff107b82 */ /* 0x000e220000000a00 */
[----:B------:R-:W2:Y:S01]  /*0210*/  S2R R32, SR_TID.X ;  /* 0x0000000000207919 */ /* 0x000ea20000002100 */
[----:B------:R-:W-:Y:S01]  /*0220*/  MOV R6, UR6 ;  /* 0x0000000600067c02 */ /* 0x000fe20008000f00 */
[----:B------:R-:W3:Y:S01]  /*0230*/  LDCU UR4, c[0x0][0x38c] ;  /* 0x00007180ff0477ac */ /* 0x000ee20008000800 */
[----:B------:R-:W-:Y:S01]  /*0240*/  MOV R7, UR7 ;  /* 0x0000000700077c02 */ /* 0x000fe20008000f00 */
[----:B-1----:R-:W-:Y:S01]  /*0250*/  IMAD R0, R0, UR18, R9 ;  /* 0x0000001200007c24 */ /* 0x002fe2000f8e0209 */
[----:B------:R-:W-:Y:S01]  /*0260*/  MOV R2, R4 ;  /* 0x0000000400027202 */ /* 0x000fe20000000f00 */
[----:B------:R-:W1:Y:S01]  /*0270*/  LDCU.64 UR6, c[0x0][0x3d8] ;  /* 0x00007b00ff0677ac */ /* 0x000e620008000a00 */
[----:B------:R-:W2:Y:S01]  /*0280*/  LDC.64 R34, c[0x0][0x3a0] ;  /* 0x0000e800ff227b82 */ /* 0x000ea20000000a00 */
[----:B------:R-:W-:Y:S01]  /*0290*/  MOV R5, UR8 ;  /* 0x0000000800057c02 */ /* 0x000fe20008000f00 */
[----:B------:R-:W-:Y:S01]  /*02a0*/  IMAD R0, R0, R15, RZ ;  /* 0x0000000f00007224 */ /* 0x000fe200078e02ff */
[----:B------:R-:W2:Y:S01]  /*02b0*/  LDCU.64 UR8, c[0x0][0x3b8] ;  /* 0x00007700ff0877ac */ /* 0x000ea20008000a00 */
[----:B------:R-:W-:Y:S01]  /*02c0*/  MOV R4, R6 ;  /* 0x0000000600047202 */ /* 0x000fe20000000f00 */
[C---:B------:R-:W-:Y:S01]  /*02d0*/  IMAD.WIDE.U32 R2, R9.reuse, UR10, R2 ;  /* 0x0000000a09027c25 */ /* 0x040fe2000f8e0002 */
[----:B------:R-:W1:Y:S02]  /*02e0*/  LDCU.U8 UR5, c[0x0][0x39e] ;  /* 0x000073c0ff0577ac */ /* 0x000e640008000000 */
[----:B------:R-:W2:Y:S01]  /*02f0*/  LDC.64 R40, c[0x0][0x440] ;  /* 0x00011000ff287b82 */ /* 0x000ea20000000a00 */
[C---:B------:R-:W-:Y:S01]  /*0300*/  IMAD R43, R9.reuse, UR11, R3 ;  /* 0x0000000b092b7c24 */ /* 0x040fe2000f8e0203 */
[----:B----4-:R-:W-:Y:S01]  /*0310*/  LEA R42, P0, R2, R10, 0x1 ;  /* 0x0000000a022a7211 */ /* 0x010fe200078008ff */
[----:B------:R-:W-:Y:S01]  /*0320*/  IMAD.WIDE.U32 R4, R9, UR14, R4 ;  /* 0x0000000e09047c25 */ /* 0x000fe2000f8e0004 */
[----:B---3--:R-:W-:-:S02]  /*0330*/  UISETP.LT.AND UP1, UPT, UR4, 0x1, UPT ;  /* 0x000000010400788c */ /* 0x008fc4000bf21270 */
[----:B------:R-:W-:Y:S01]  /*0340*/  LEA.HI.X R43, R2, R11, R43, 0x1, P0 ;  /* 0x0000000b022b7211 */ /* 0x000fe200000f0c2b */
[C---:B------:R-:W-:Y:S01]  /*0350*/  IMAD R45, R9.reuse, UR15, R5 ;  /* 0x0000000f092d7c24 */ /* 0x040fe2000f8e0205 */
[----:B------:R-:W3:Y:S01]  /*0360*/  LDC.64 R26, c[0x0][0x450] ;  /* 0x00011400ff1a7b82 */ /* 0x000ee20000000a00 */
[----:B------:R-:W-:Y:S01]  /*0370*/  LEA R44, P0, R4, R12, 0x1 ;  /* 0x0000000c042c7211 */ /* 0x000fe200078008ff */
[----:B0-----:R-:W-:-:S03]  /*0380*/  IMAD.WIDE.U32 R2, R9, R16, RZ ;  /* 0x0000001009027225 */ /* 0x001fc600078e00ff */
[----:B------:R-:W-:Y:S01]  /*0390*/  LEA.HI.X R45, R4, R13, R45, 0x1, P0 ;  /* 0x0000000d042d7211 */ /* 0x000fe200000f0c2d */
[C---:B-1----:R-:W-:Y:S02]  /*03a0*/  IMAD.WIDE.U32 R36, R9.reuse, UR6, RZ ;  /* 0x0000000609247c25 */ /* 0x042fe4000f8e00ff */
[----:B------:R-:W0:Y:S01]  /*03b0*/  LDC.64 R28, c[0x0][0x448] ;  /* 0x00011200ff1c7b82 */ /* 0x000e220000000a00 */
[----:B------:R-:W-:Y:S01]  /*03c0*/  UISETP.NE.AND UP0, UPT, UR5, URZ, UPT ;  /* 0x000000ff0500728c */ /* 0x000fe2000bf05270 */
[----:B--2---:R-:W-:-:S04]  /*03d0*/  IMAD.WIDE.U32 R38, R9, R34, RZ ;  /* 0x0000002209267225 */ /* 0x004fc800078e00ff */
[C---:B------:R-:W-:Y:S02]  /*03e0*/  IMAD.WIDE.U32 R4, R9.reuse, UR8, RZ ;  /* 0x0000000809047c25 */ /* 0x040fe4000f8e00ff */
[----:B------:R-:W1:Y:S02]  /*03f0*/  LDC.64 R24, c[0x0][0x420] ;  /* 0x00010800ff187b82 */ /* 0x000e640000000a00 */
[C---:B------:R-:W-:Y:S02]  /*0400*/  IMAD R3, R9.reuse, R17, R3 ;  /* 0x0000001109037224 */ /* 0x040fe400078e0203 */
[C---:B------:R-:W-:Y:S01]  /*0410*/  IMAD R8, R9.reuse, R35, R39 ;  /* 0x0000002309087224 */ /* 0x040fe200078e0227 */
[----:B------:R-:W-:Y:S01]  /*0420*/  LEA R35, P2, R38, R40, 0x3 ;  /* 0x0000002826237211 */ /* 0x000fe200078418ff */
[C---:B------:R-:W-:Y:S02]  /*0430*/  IMAD R10, R9.reuse, UR7, R37 ;  /* 0x00000007090a7c24 */ /* 0x040fe4000f8e0225 */
[----:B------:R-:W2:Y:S01]  /*0440*/  LDC.64 R6, c[0x0][0x478] ;  /* 0x00011e00ff067b82 */ /* 0x000ea20000000a00 */
[----:B------:R-:W-:Y:S01]  /*0450*/  IMAD R37, R9, UR9, R5 ;  /* 0x0000000909257c24 */ /* 0x000fe2000f8e0205 */
[----:B---3--:R-:W-:Y:S01]  /*0460*/  LEA R33, P0, R36, R26, 0x3 ;  /* 0x0000001a24217211 */ /* 0x008fe200078018ff */
[----:B------:R-:W-:Y:S01]  /*0470*/  IMAD R40, R0, UR4, RZ ;  /* 0x0000000400287c24 */ /* 0x000fe2000f8e02ff */
[----:B------:R-:W-:Y:S01]  /*0480*/  LEA.HI.X R38, R38, R41, R8, 0x3, P2 ;  /* 0x0000002926267211 */ /* 0x000fe200010f1c08 */
[----:B------:R-:W-:Y:S01]  /*0490*/  HFMA2 R41, -RZ, RZ, 0, 0 ;  /* 0x00000000ff297431 */ /* 0x000fe200000001ff */
[----:B------:R-:W-:Y:S01]  /*04a0*/  USEL UR4, UR4, 0x1, !UP1 ;  /* 0x0000000104047887 */ /* 0x000fe2000c800000 */
[----:B------:R-:W-:Y:S01]  /*04b0*/  LEA.HI.X R36, R36, R27, R10, 0x3, P0 ;  /* 0x0000001b24247211 */ /* 0x000fe200000f1c0a */
[----:B------:R-:W3:Y:S01]  /*04c0*/  LDC.64 R22, c[0x0][0x3e0] ;  /* 0x0000f800ff167b82 */ /* 0x000ee20000000a00 */
[----:B0-----:R-:W-:Y:S01]  /*04d0*/  LEA R34, P1, R4, R28, 0x3 ;  /* 0x0000001c04227211 */ /* 0x001fe200078218ff */
[----:B------:R-:W-:-:S03]  /*04e0*/  UIADD3 UR6, UPT, UPT, -UR4, URZ, URZ ;  /* 0x000000ff04067290 */ /* 0x000fc6000fffe1ff */
[----:B------:R-:W-:-:S03]  /*04f0*/  LEA.HI.X R37, R4, R29, R37, 0x3, P1 ;  /* 0x0000001d04257211 */ /* 0x000fc600008f1c25 */
[----:B------:R-:W0:Y:S01]  /*0500*/  LDC.64 R20, c[0x0][0x3c0] ;  /* 0x0000f000ff147b82 */ /* 0x000e220000000a00 */
[----:B-1----:R-:W-:-:S04]  /*0510*/  IMAD.WIDE.U32 R16, R24, UR18, R2 ;  /* 0x0000001218107c25 */ /* 0x002fc8000f8e0002 */
[----:B------:R-:W-:-:S03]  /*0520*/  IMAD R39, R25, UR18, R17 ;  /* 0x0000001219277c24 */ /* 0x000fc6000f8e0211 */
[----:B------:R-:W1:Y:S01]  /*0530*/  LDC.64 R18, c[0x0][0x3a8] ;  /* 0x0000ea00ff127b82 */ /* 0x000e620000000a00 */
[----:B--2---:R-:W-:Y:S01]  /*0540*/  IMAD.WIDE.U32 R2, R32, 0x10, R6 ;  /* 0x0000001020027825 */ /* 0x004fe200078e0006 */
[----:B---3--:R-:W-:Y:S02]  /*0550*/  SHF.L.U64.HI R23, R22, 0x3, R23 ;  /* 0x0000000316177819 */ /* 0x008fe40000010217 */
[----:B0-----:R-:W-:Y:S02]  /*0560*/  SHF.L.U64.HI R21, R20, 0x3, R21 ;  /* 0x0000000314157819 */ /* 0x001fe40000010215 */
[----:B-1----:R-:W-:-:S07]  /*0570*/  SHF.L.U64.HI R19, R18, 0x3, R19 ;  /* 0x0000000312137819 */ /* 0x002fce0000010213 */
.L_x_2116:
[----:B------:R-:W-:Y:S01]  /*0580*/  BAR.SYNC.DEFER_BLOCKING 0x0 ;  /* 0x0000000000007b1d */ /* 0x000fe20000010000 */
[----:B-1----:R-:W-:-:S04]  /*0590*/  IMAD.WIDE.U32 R8, R32, 0x10, R42 ;  /* 0x0000001020087825 */ /* 0x002fc800078e002a */
[----:B------:R-:W-:Y:S02]  /*05a0*/  IMAD.WIDE.U32 R4, R32, 0x10, R44 ;  /* 0x0000001020047825 */ /* 0x000fe400078e002c */
[----:B-----5:R-:W5:Y:S04]  /*05b0*/  LDG.E.128 R8, desc[UR16][R8.64] ;  /* 0x0000001008087981 */ /* 0x020f68000c1e1d00 */
[----:B------:R-:W5:Y:S01]  /*05c0*/  LDG.E.128 R4, desc[UR16][R4.64] ;  /* 0x0000001004047981 */ /* 0x000f62000c1e1d00 */
[----:B------:R-:W-:Y:S05]  /*05d0*/  BRA.U UP0, `(.L_x_2096) ;  /* 0x0000000100a47547 */ /* 0x000fea000b800000 */
[C---:B-----5:R-:W-:Y:S02]  /*05e0*/  PRMT R65, R9.reuse, 0x7632, R65 ;  /* 0x0000763209417816 */ /* 0x060fe40000000041 */
[----:B------:R-:W-:Y:S02]  /*05f0*/  SHF.L.U32 R13, R9, 0x10, RZ ;  /* 0x00000010090d7819 */ /* 0x000fe400000006ff */
[C---:B------:R-:W-:Y:S02]  /*0600*/  PRMT R0, R8.reuse, 0x7632, R0 ;  /* 0x0000763208007816 */ /* 0x040fe40000000000 */
[----:B------:R-:W-:Y:S02]  /*0610*/  SHF.L.U32 R47, R8, 0x10, RZ ;  /* 0x00000010082f7819 */ /* 0x000fe400000006ff */
[C---:B------:R-:W-:Y:S02]  /*0620*/  PRMT R67, R10.reuse, 0x7632, R67 ;  /* 0x000076320a437816 */ /* 0x040fe40000000043 */
[----:B------:R-:W-:-:S02]  /*0630*/  SHF.L.U32 R9, R10, 0x10, RZ ;  /* 0x000000100a097819 */ /* 0x000fc400000006ff */
[C---:B------:R-:W-:Y:S02]  /*0640*/  PRMT R12, R11.reuse, 0x7632, R12 ;  /* 0x000076320b0c7816 */ /* 0x040fe4000000000c */
[----:B------:R-:W-:Y:S02]  /*0650*/  SHF.L.U32 R15, R11, 0x10, RZ ;  /* 0x000000100b0f7819 */ /* 0x000fe400000006ff */
[----:B------:R-:W-:Y:S02]  /*0660*/  PRMT R8, R4, 0x7632, R8 ;  /* 0x0000763204087816 */ /* 0x000fe40000000008 */
[----:B------:R-:W-:Y:S02]  /*0670*/  PRMT R10, R5, 0x7632, R10 ;  /* 0x00007632050a7816 */ /* 0x000fe4000000000a */
[----:B------:R-:W-:Y:S02]  /*0680*/  PRMT R11, R6, 0x7632, R11 ;  /* 0x00007632060b7816 */ /* 0x000fe4000000000b */
[----:B------:R-:W-:-:S02]  /*0690*/  PRMT R14, R7, 0x7632, R14 ;  /* 0x00007632070e7816 */ /* 0x000fc4000000000e */
[----:B------:R-:W-:Y:S02]  /*06a0*/  SHF.L.U32 R4, R4, 0x10, RZ ;  /* 0x0000001004047819 */ /* 0x000fe400000006ff */
[----:B------:R-:W-:Y:S02]  /*06b0*/  SHF.L.U32 R54, R5, 0x10, RZ ;  /* 0x0000001005367819 */ /* 0x000fe400000006ff */
[----:B------:R-:W-:Y:S01]  /*06c0*/  SHF.L.U32 R6, R6, 0x10, RZ ;  /* 0x0000001006067819 */ /* 0x000fe200000006ff */
[--C-:B------:R-:W-:Y:S01]  /*06d0*/  FADD.FTZ R56, R4, R31.reuse ;  /* 0x0000001f04387221 */ /* 0x100fe20000010000 */
        /* <DEDUP_REMOVED lines=13> */
[----:B------:R-:W-:Y:S01]  /*07b0*/  FADD.FTZ R60, R14, R31 ;  /* 0x0000001f0e3c7221 */ /* 0x000fe20000010000 */
[----:B------:R-:W-:Y:S01]  /*07c0*/  SHF.L.U32 R67, R67, 0x10, RZ ;  /* 0x0000001043437819 */ /* 0x000fe200000006ff */
[----:B------:R-:W-:Y:S01]  /*07d0*/  FMUL.FTZ R49, R47, R56 ;  /* 0x000000382f317220 */ /* 0x000fe20000410000 */
[----:B------:R-:W-:Y:S01]  /*07e0*/  SHF.L.U32 R7, R12, 0x10, RZ ;  /* 0x000000100c077819 */ /* 0x000fe200000006ff */
[----:B------:R-:W-:Y:S01]  /*07f0*/  FMUL.FTZ R51, R13, R54 ;  /* 0x000000360d337220 */ /* 0x000fe20000410000 */
[----:B------:R-:W-:Y:S01]  /*0800*/  FMUL.FTZ R53, R9, R52 ;  /* 0x0000003409357220 */ /* 0x000fe20000410000 */
[----:B------:R-:W-:Y:S01]  /*0810*/  FMUL.FTZ R55, R15, R50 ;  /* 0x000000320f377220 */ /* 0x000fe20000410000 */
[----:B------:R-:W-:Y:S01]  /*0820*/  FMUL.FTZ R57, R5, R48 ;  /* 0x0000003005397220 */ /* 0x000fe20000410000 */
[----:B------:R-:W-:Y:S01]  /*0830*/  FMUL.FTZ R59, R65, R46 ;  /* 0x0000002e413b7220 */ /* 0x000fe20000410000 */
[----:B------:R-:W-:Y:S01]  /*0840*/  FMUL.FTZ R61, R67, R58 ;  /* 0x0000003a433d7220 */ /* 0x000fe20000410000 */
[----:B------:R-:W-:Y:S01]  /*0850*/  FMUL.FTZ R63, R7, R60 ;  /* 0x0000003c073f7220 */ /* 0x000fe20000410000 */
[----:B------:R-:W-:Y:S06]  /*0860*/  BRA `(.L_x_2097) ;  /* 0x0000001000e07947 */ /* 0x000fec0003800000 */
.L_x_2096:
[C---:B-----5:R-:W-:Y:S01]  /*0870*/  SHF.L.U32 R56, R4.reuse, 0x10, RZ ;  /* 0x0000001004387819 */ /* 0x060fe200000006ff */
[----:B------:R-:W-:Y:S01]  /*0880*/  BSSY.RECONVERGENT B0, `(.L_x_2098) ;  /* 0x0000039000007945 */ /* 0x000fe20003800200 */
[C---:B------:R-:W-:Y:S02]  /*0890*/  SHF.L.U32 R54, R5.reuse, 0x10, RZ ;  /* 0x0000001005367819 */ /* 0x040fe400000006ff */
[----:B------:R-:W-:Y:S01]  /*08a0*/  PRMT R4, R4, 0x7632, R4 ;  /* 0x0000763204047816 */ /* 0x000fe20000000004 */
[----:B------:R-:W-:Y:S01]  /*08b0*/  FADD.FTZ R56, R56, R31 ;  /* 0x0000001f38387221 */ /* 0x000fe20000010000 */
[----:B------:R-:W-:Y:S01]  /*08c0*/  PRMT R5, R5, 0x7632, R5 ;  /* 0x0000763205057816 */ /* 0x000fe20000000005 */
[----:B------:R-:W-:Y:S01]  /*08d0*/  FADD.FTZ R54, R54, R31 ;  /* 0x0000001f36367221 */ /* 0x000fe20000010000 */
[----:B------:R-:W-:Y:S02]  /*08e0*/  SHF.L.U32 R52, R6, 0x10, RZ ;  /* 0x0000001006347819 */ /* 0x000fe400000006ff */
[----:B------:R-:W-:-:S02]  /*08f0*/  FSETP.GTU.FTZ.AND P4, PT, R56, 20, PT ;  /* 0x41a000003800780b */ /* 0x000fc40003f9c000 */
[----:B------:R-:W-:Y:S01]  /*0900*/  SHF.L.U32 R50, R7, 0x10, RZ ;  /* 0x0000001007327819 */ /* 0x000fe200000006ff */
[--C-:B------:R-:W-:Y:S01]  /*0910*/  FADD.FTZ R52, R52, R31.reuse ;  /* 0x0000001f34347221 */ /* 0x100fe20000010000 */
[----:B------:R-:W-:Y:S02]  /*0920*/  SHF.L.U32 R4, R4, 0x10, RZ ;  /* 0x0000001004047819 */ /* 0x000fe400000006ff */
[----:B------:R-:W-:Y:S01]  /*0930*/  SHF.L.U32 R46, R5, 0x10, RZ ;  /* 0x00000010052e7819 */ /* 0x000fe200000006ff */
[--C-:B------:R-:W-:Y:S01]  /*0940*/  FADD.FTZ R50, R50, R31.reuse ;  /* 0x0000001f32327221 */ /* 0x100fe20000010000 */
[----:B------:R-:W-:Y:S01]  /*0950*/  PRMT R6, R6, 0x7632, R6 ;  /* 0x0000763206067816 */ /* 0x000fe20000000006 */
[--C-:B------:R-:W-:Y:S01]  /*0960*/  FADD.FTZ R48, R4, R31.reuse ;  /* 0x0000001f04307221 */ /* 0x100fe20000010000 */
[----:B------:R-:W-:Y:S01]  /*0970*/  FSETP.GTU.FTZ.AND P0, PT, R54, 20, PT ;  /* 0x41a000003600780b */ /* 0x000fe20003f1c000 */
[----:B------:R-:W-:Y:S01]  /*0980*/  FADD.FTZ R46, R46, R31 ;  /* 0x0000001f2e2e7221 */ /* 0x000fe20000010000 */
[----:B------:R-:W-:-:S02]  /*0990*/  SHF.L.U32 R6, R6, 0x10, RZ ;  /* 0x0000001006067819 */ /* 0x000fc400000006ff */
[----:B------:R-:W-:Y:S02]  /*09a0*/  FSETP.GTU.FTZ.AND P1, PT, R52, 20, PT ;  /* 0x41a000003400780b */ /* 0x000fe40003f3c000 */
[----:B------:R-:W-:Y:S01]  /*09b0*/  FSETP.GTU.FTZ.AND P2, PT, R50, 20, PT ;  /* 0x41a000003200780b */ /* 0x000fe20003f5c000 */
[----:B------:R-:W-:Y:S01]  /*09c0*/  FADD.FTZ R58, R6, R31 ;  /* 0x0000001f063a7221 */ /* 0x000fe20000010000 */
[----:B------:R-:W-:Y:S02]  /*09d0*/  FSETP.GTU.FTZ.AND P5, PT, R48, 20, PT ;  /* 0x41a000003000780b */ /* 0x000fe40003fbc000 */
[----:B------:R-:W-:Y:S02]  /*09e0*/  FSETP.GTU.FTZ.AND P3, PT, R46, 20, PT ;  /* 0x41a000002e00780b */ /* 0x000fe40003f7c000 */
[----:B------:R-:W-:Y:S02]  /*09f0*/  PRMT R12, R7, 0x7632, R12 ;  /* 0x00007632070c7816 */ /* 0x000fe4000000000c */
[----:B------:R-:W-:-:S02]  /*0a00*/  SHF.L.U32 R47, R8, 0x10, RZ ;  /* 0x00000010082f7819 */ /* 0x000fc400000006ff */
[----:B------:R-:W-:Y:S01]  /*0a10*/  PRMT R5, R8, 0x7632, R5 ;  /* 0x0000763208057816 */ /* 0x000fe20000000005 */
[----:B------:R-:W-:Y:S06]  /*0a20*/  @P4 BRA `(.L_x_2099) ;  /* 0x0000000000784947 */ /* 0x000fec0003800000 */
        /* <DEDUP_REMOVED lines=30> */
.L_x_2099:
[----:B------:R-:W-:Y:S05]  /*0c10*/  BSYNC.RECONVERGENT B0 ;  /* 0x0000000000007941 */ /* 0x000fea0003800200 */
.L_x_2098:
[----:B------:R-:W-:Y:S01]  /*0c20*/  SHF.L.U32 R12, R12, 0x10, RZ ;  /* 0x000000100c0c7819 */ /* 0x000fe200000006ff */
[----:B------:R-:W-:Y:S01]  /*0c30*/  BSSY.RECONVERGENT B0, `(.L_x_2100) ;  /* 0x0000026000007945 */ /* 0x000fe20003800200 */
[C---:B------:R-:W-:Y:S02]  /*0c40*/  SHF.L.U32 R13, R9.reuse, 0x10, RZ ;  /* 0x00000010090d7819 */ /* 0x040fe400000006ff */
[----:B------:R-:W-:Y:S01]  /*0c50*/  PRMT R65, R9, 0x7632, R65 ;  /* 0x0000763209417816 */ /* 0x000fe20000000041 */
[----:B------:R-:W-:Y:S01]  /*0c60*/  FADD.FTZ R60, R12, R31 ;  /* 0x0000001f0c3c7221 */ /* 0x000fe20000010000 */
[----:B------:R-:W-:Y:S02]  /*0c70*/  SHF.L.U32 R9, R10, 0x10, RZ ;  /* 0x000000100a097819 */ /* 0x000fe400000006ff */
        /* <DEDUP_REMOVED lines=33> */
.L_x_2101:
[----:B------:R-:W-:Y:S05]  /*0e90*/  BSYNC.RECONVERGENT B0 ;  /* 0x0000000000007941 */ /* 0x000fea0003800200 */
.L_x_2100:
[C---:B------:R-:W-:Y:S01]  /*0ea0*/  PRMT R7, R11.reuse, 0x7632, R7 ;  /* 0x000076320b077816 */ /* 0x040fe20000000007 */
[----:B------:R-:W-:Y:S01]  /*0eb0*/  BSSY.RECONVERGENT B0, `(.L_x_2102) ;  /* 0x0000026000007945 */ /* 0x000fe20003800200 */
[----:B------:R-:W-:Y:S02]  /*0ec0*/  FSETP.GTU.FTZ.AND P5, PT, R60, 20, PT ;  /* 0x41a000003c00780b */ /* 0x000fe40003fbc000 */
        /* <DEDUP_REMOVED lines=36> */
.L_x_2103:
[----:B------:R-:W-:Y:S05]  /*1110*/  BSYNC.RECONVERGENT B0 ;  /* 0x0000000000007941 */ /* 0x000fea0003800200 */
.L_x_2102:
        /* <DEDUP_REMOVED lines=32> */
.L_x_2105:
[----:B------:R-:W-:Y:S05]  /*1320*/  BSYNC.RECONVERGENT B0 ;  /* 0x0000000000007941 */ /* 0x000fea0003800200 */
.L_x_2104:
        /* <DEDUP_REMOVED lines=32> */
.L_x_2107:
[----:B------:R-:W-:Y:S05]  /*1530*/  BSYNC.RECONVERGENT B0 ;  /* 0x0000000000007941 */ /* 0x000fea0003800200 */
.L_x_2106:
        /* <DEDUP_REMOVED lines=32> */
.L_x_2109:
[----:B------:R-:W-:Y:S05]  /*1740*/  BSYNC.RECONVERGENT B0 ;  /* 0x0000000000007941 */ /* 0x000fea0003800200 */
.L_x_2108:
        /* <DEDUP_REMOVED lines=32> */
.L_x_2111:
[----:B------:R-:W-:Y:S05]  /*1950*/  BSYNC.RECONVERGENT B0 ;  /* 0x0000000000007941 */ /* 0x000fea0003800200 */
.L_x_2110:
        /* <DEDUP_REMOVED lines=32> */
.L_x_2113:
[----:B------:R-:W-:Y:S05]  /*1b60*/  BSYNC.RECONVERGENT B0 ;  /* 0x0000000000007941 */ /* 0x000fea0003800200 */
.L_x_2112:
[----:B------:R-:W-:Y:S01]  /*1b70*/  FMUL.FTZ R63, R7, R60 ;  /* 0x0000003c073f7220 */ /* 0x000fe20000410000 */
[----:B------:R-:W-:Y:S01]  /*1b80*/  FMUL.FTZ R49, R47, R56 ;  /* 0x000000382f317220 */ /* 0x000fe20000410000 */
[----:B------:R-:W-:Y:S01]  /*1b90*/  FMUL.FTZ R57, R5, R48 ;  /* 0x0000003005397220 */ /* 0x000fe20000410000 */
[----:B------:R-:W-:Y:S01]  /*1ba0*/  FMUL.FTZ R51, R13, R54 ;  /* 0x000000360d337220 */ /* 0x000fe20000410000 */
[----:B------:R-:W-:Y:S01]  /*1bb0*/  FMUL.FTZ R59, R65, R46 ;  /* 0x0000002e413b7220 */ /* 0x000fe20000410000 */
[----:B------:R-:W-:Y:S01]  /*1bc0*/  FMUL.FTZ R53, R9, R52 ;  /* 0x0000003409357220 */ /* 0x000fe20000410000 */
[----:B------:R-:W-:Y:S01]  /*1bd0*/  FMUL.FTZ R61, R67, R58 ;  /* 0x0000003a433d7220 */ /* 0x000fe20000410000 */
[----:B------:R-:W-:-:S07]  /*1be0*/  FMUL.FTZ R55, R15, R50 ;  /* 0x000000320f377220 */ /* 0x000fce0000410000 */
.L_x_2097:
[----:B------:R-:W0:Y:S01]  /*1bf0*/  LDCU UR7, c[0x0][0x38c] ;  /* 0x00007180ff0777ac */ /* 0x000e220008000800 */
        /* <DEDUP_REMOVED lines=11> */
[----:B------:R-:W0:Y:S01]  /*1cb0*/  S2UR UR5, SR_CgaCtaId ;  /* 0x00000000000579c3 */ /* 0x000e220000008800 */
[----:B------:R-:W1:Y:S01]  /*1cc0*/  S2R R94, SR_LANEID ;  /* 0x00000000005e7919 */ /* 0x000e620000000000 */
[C---:B------:R-:W-:Y:S01]  /*1cd0*/  ISETP.NE.AND P0, PT, R41.reuse, RZ, PT ;  /* 0x000000ff2900720c */ /* 0x040fe20003f05270 */
[----:B------:R-:W-:Y:S01]  /*1ce0*/  UMOV UR4, 0x400 ;  /* 0x0000040000047882 */ /* 0x000fe20000000000 */
[----:B------:R-:W-:Y:S01]  /*1cf0*/  IMAD R71, R41, UR7, RZ ;  /* 0x0000000729477c24 */ /* 0x000fe2000f8e02ff */
[----:B------:R-:W-:Y:S02]  /*1d00*/  MOV R73, R35 ;  /* 0x0000002300497202 */ /* 0x000fe40000000f00 */
[----:B------:R-:W-:Y:S02]  /*1d10*/  ISETP.EQ.AND P0, PT, R32, RZ, P0 ;  /* 0x000000ff2000720c */ /* 0x000fe40000702270 */
[----:B------:R-:W-:Y:S02]  /*1d20*/  MOV R74, R38 ;  /* 0x00000026004a7202 */ /* 0x000fe40000000f00 */
[----:B------:R-:W-:-:S02]  /*1d30*/  MOV R75, R34 ;  /* 0x00000022004b7202 */ /* 0x000fc40000000f00 */
[----:B------:R-:W-:Y:S02]  /*1d40*/  MOV R72, R37 ;  /* 0x0000002500487202 */ /* 0x000fe40000000f00 */
[----:B------:R-:W-:Y:S02]  /*1d50*/  MOV R77, R33 ;  /* 0x00000021004d7202 */ /* 0x000fe40000000f00 */
[----:B------:R-:W-:Y:S01]  /*1d60*/  MOV R70, R36 ;  /* 0x0000002400467202 */ /* 0x000fe20000000f00 */
[----:B0-----:R-:W-:-:S03]  /*1d70*/  ULEA UR4, UR5, UR4, 0x18 ;  /* 0x0000000405047291 */ /* 0x001fc6000f8ec0ff */
[----:B------:R-:W-:Y:S01]  /*1d80*/  UMOV UR5, UR6 ;  /* 0x0000000600057c82 */ /* 0x000fe20008000000 */
[----:B------:R-:W-:-:S12]  /*1d90*/  UIADD3 UR4, UPT, UPT, UR4, 0x260, URZ ;  /* 0x0000026004047890 */ /* 0x000fd8000fffe0ff */
.L_x_2115:
[----:B------:R-:W-:Y:S02]  /*1da0*/  MOV R8, R73 ;  /* 0x0000004900087202 */ /* 0x000fe40000000f00 */
[----:B------:R-:W-:-:S05]  /*1db0*/  MOV R9, R74 ;  /* 0x0000004a00097202 */ /* 0x000fca0000000f00 */
[----:B------:R-:W2:Y:S01]  /*1dc0*/  LDG.E.64 R4, desc[UR16][R8.64] ;  /* 0x0000001008047981 */ /* 0x000ea2000c1e1b00 */
[----:B-1----:R-:W-:Y:S01]  /*1dd0*/  ISETP.GE.AND P1, PT, R94, 0x1, PT ;  /* 0x000000015e00780c */ /* 0x002fe20003f26270 */
[----:B------:R-:W0:Y:S01]  /*1de0*/  S2UR UR8, SR_CgaCtaId ;  /* 0x00000000000879c3 */ /* 0x000e220000008800 */
[----:B------:R-:W-:Y:S01]  /*1df0*/  UMOV UR7, 0x400 ;  /* 0x0000040000077882 */ /* 0x000fe20000000000 */
[C---:B--2---:R-:W-:Y:S01]  /*1e00*/  FMUL.FTZ R0, R5.reuse, R56 ;  /* 0x0000003805007220 */ /* 0x044fe20000410000 */
[----:B------:R-:W-:Y:S01]  /*1e10*/  FMUL.FTZ R7, R4, 1.4426950216293334961 ;  /* 0x3fb8aa3b04077820 */ /* 0x000fe20000410000 */
[C---:B------:R-:W-:Y:S02]  /*1e20*/  FMUL.FTZ R8, R5.reuse, R54 ;  /* 0x0000003605087220 */ /* 0x040fe40000410000 */
        /* <DEDUP_REMOVED lines=8> */
[----:B------:R-:W1:Y:S08]  /*1eb0*/  MUFU.SIN R11, R12 ;  /* 0x0000000c000b7308 */ /* 0x000e700000000400 */
[----:B------:R2:W3:Y:S08]  /*1ec0*/  MUFU.COS R9, R12 ;  /* 0x0000000c00097308 */ /* 0x0004f00000000000 */
[----:B------:R-:W1:Y:S01]  /*1ed0*/  MUFU.EX2 R0, R0 ;  /* 0x0000000000007308 */ /* 0x000e620000000800 */
[----:B--2---:R-:W-:-:S03]  /*1ee0*/  FMUL.FTZ R12, R5, R52 ;  /* 0x00000034050c7220 */ /* 0x004fc60000410000 */
[----:B------:R-:W2:Y:S01]  /*1ef0*/  MUFU.SIN R79, R14 ;  /* 0x0000000e004f7308 */ /* 0x000ea20000000400 */
[----:B------:R-:W-:Y:S01]  /*1f00*/  FMUL.RZ R26, R12, 0.15915493667125701904 ;  /* 0x3e22f9830c1a7820 */ /* 0x000fe2000040c000 */
[----:B------:R-:W-:-:S06]  /*1f10*/  FMUL.FTZ R12, R7, R52 ;  /* 0x00000034070c7220 */ /* 0x000fcc0000410000 */
[----:B------:R4:W-:Y:S01]  /*1f20*/  MUFU.COS R4, R10 ;  /* 0x0000000a00047308 */ /* 0x0009e20000000000 */
[C---:B-1----:R-:W-:Y:S01]  /*1f30*/  FMUL.FTZ R76, R0.reuse, R11 ;  /* 0x0000000b004c7220 */ /* 0x042fe20000410000 */
[----:B---3--:R-:W-:Y:S01]  /*1f40*/  FMUL.FTZ R82, R0, R9 ;  /* 0x0000000900527220 */ /* 0x008fe20000410000 */
[C---:B------:R-:W-:Y:S02]  /*1f50*/  FMUL.FTZ R11, R5.reuse, R50 ;  /* 0x00000032050b7220 */ /* 0x040fe40000410000 */
[----:B------:R-:W-:Y:S01]  /*1f60*/  FMUL.FTZ R0, R76, R49 ;  /* 0x000000314c007220 */ /* 0x000fe20000410000 */
[----:B------:R-:W-:Y:S02]  /*1f70*/  FMUL.FTZ R9, RZ, R76 ;  /* 0x0000004cff097220 */ /* 0x000fe40000410000 */
[----:B------:R1:W3:Y:S01]  /*1f80*/  MUFU.COS R13, R14 ;  /* 0x0000000e000d7308 */ /* 0x0002e20000000000 */
[----:B----4-:R-:W-:Y:S01]  /*1f90*/  FMUL.FTZ R10, R5, R46 ;  /* 0x0000002e050a7220 */ /* 0x010fe20000410000 */
[----:B------:R-:W-:Y:S01]  /*1fa0*/  FFMA.FTZ R0, RZ, R82, R0 ;  /* 0x00000052ff007223 */ /* 0x000fe20000010000 */
[----:B------:R-:W-:-:S02]  /*1fb0*/  FMUL.RZ R29, R11, 0.15915493667125701904 ;  /* 0x3e22f9830b1d7820 */ /* 0x000fc4000040c000 */
[----:B------:R-:W-:Y:S01]  /*1fc0*/  FMUL.RZ R24, R10, 0.15915493667125701904 ;  /* 0x3e22f9830a187820 */ /* 0x000fe2000040c000 */
[----:B------:R-:W-:Y:S02]  /*1fd0*/  FMUL.FTZ R10, R7, R46 ;  /* 0x0000002e070a7220 */ /* 0x000fe40000410000 */
[----:B------:R-:W2:Y:S01]  /*1fe0*/  MUFU.EX2 R8, R8 ;  /* 0x0000000800087308 */ /* 0x000ea20000000800 */
[----:B-1----:R-:W-:-:S03]  /*1ff0*/  FMUL.FTZ R14, R5, R58 ;  /* 0x0000003a050e7220 */ /* 0x002fc60000410000 */
[----:B------:R-:W1:Y:S01]  /*2000*/  MUFU.SIN R15, R24 ;  /* 0x00000018000f7308 */ /* 0x000e620000000400 */
[----:B------:R-:W-:Y:S01]  /*2010*/  FMUL.RZ R28, R14, 0.15915493667125701904 ;  /* 0x3e22f9830e1c7820 */ /* 0x000fe2000040c000 */
[----:B------:R-:W-:-:S06]  /*2020*/  FMUL.FTZ R14, R7, R58 ;  /* 0x0000003a070e7220 */ /* 0x000fcc0000410000 */
[----:B------:R4:W5:Y:S01]  /*2030*/  MUFU.COS R83, R24 ;  /* 0x0000001800537308 */ /* 0x0009620000000000 */
[C---:B--2---:R-:W-:Y:S01]  /*2040*/  FMUL.FTZ R79, R8.reuse, R79 ;  /* 0x0000004f084f7220 */ /* 0x044fe20000410000 */
[----:B---3--:R-:W-:-:S06]  /*2050*/  FMUL.FTZ R78, R8, R13 ;  /* 0x0000000d084e7220 */ /* 0x008fcc0000410000 */
[----:B------:R-:W1:Y:S01]  /*2060*/  MUFU.EX2 R10, R10 ;  /* 0x0000000a000a7308 */ /* 0x000e620000000800 */
[C---:B----4-:R-:W-:Y:S01]  /*2070*/  FMUL.FTZ R24, R7.reuse, R50 ;  /* 0x0000003207187220 */ /* 0x050fe20000410000 */
[----:B------:R-:W-:Y:S02]  /*2080*/  FMUL.FTZ R7, R7, R60 ;  /* 0x0000003c07077220 */ /* 0x000fe40000410000 */
[----:B------:R-:W-:Y:S08]  /*2090*/  MUFU.SIN R25, R26 ;  /* 0x0000001a00197308 */ /* 0x000ff00000000400 */
[----:B------:R2:W3:Y:S01]  /*20a0*/  MUFU.COS R81, R26 ;  /* 0x0000001a00517308 */ /* 0x0004e20000000000 */
[C---:B-1----:R-:W-:Y:S01]  /*20b0*/  FMUL.FTZ R80, R10.reuse, R15 ;  /* 0x0000000f0a507220 */ /* 0x042fe20000410000 */
[----:B-----5:R-:W-:-:S06]  /*20c0*/  FMUL.FTZ R83, R10, R83 ;  /* 0x000000530a537220 */ /* 0x020fcc0000410000 */
[----:B------:R-:W3:Y:S01]  /*20d0*/  MUFU.EX2 R12, R12 ;  /* 0x0000000c000c7308 */ /* 0x000ee20000000800 */
[----:B--2---:R-:W-:Y:S01]  /*20e0*/  FFMA.FTZ R26, R82, R49, -R9 ;  /* 0x00000031521a7223 */ /* 0x004fe20000010809 */
[----:B------:R-:W-:Y:S01]  /*20f0*/  FADD.FTZ R9, RZ, R0 ;  /* 0x00000000ff097221 */ /* 0x000fe20000010000 */
[----:B------:R-:W-:Y:S01]  /*2100*/  FMUL.FTZ R0, R5, R60 ;  /* 0x0000003c05007220 */ /* 0x000fe20000410000 */
[----:B------:R-:W1:Y:S01]  /*2110*/  MUFU.SIN R85, R28 ;  /* 0x0000001c00557308 */ /* 0x000e620000000400 */
[----:B------:R-:W-:Y:S01]  /*2120*/  FADD.FTZ R26, R26, R57 ;  /* 0x000000391a1a7221 */ /* 0x000fe20000010000 */
[----:B------:R-:W-:-:S03]  /*2130*/  FMUL.FTZ R11, R79, R9 ;  /* 0x000000094f0b7220 */ /* 0x000fc60000410000 */
[-C--:B------:R-:W-:Y:S01]  /*2140*/  FMUL.FTZ R13, R79, R26.reuse ;  /* 0x0000001a4f0d7220 */ /* 0x080fe20000410000 */
[----:B------:R-:W-:Y:S01]  /*2150*/  FFMA.FTZ R26, R78, R26, -R11 ;  /* 0x0000001a4e1a7223 */ /* 0x000fe2000001080b */
[----:B------:R-:W-:Y:S01]  /*2160*/  FMUL.RZ R11, R0, 0.15915493667125701904 ;  /* 0x3e22f983000b7820 */ /* 0x000fe2000040c000 */
[----:B------:R-:W2:Y:S01]  /*2170*/  MUFU.EX2 R93, R93 ;  /* 0x0000005d005d7308 */ /* 0x000ea20000000800 */
[----:B------:R-:W-:Y:S01]  /*2180*/  FFMA.FTZ R13, R78, R9, R13 ;  /* 0x000000094e0d7223 */ /* 0x000fe2000001000d */
[----:B------:R-:W-:Y:S01]  /*2190*/  FADD.FTZ R26, R26, R51 ;  /* 0x000000331a1a7221 */ /* 0x000fe20000010000 */
[----:B---3--:R-:W-:Y:S01]  /*21a0*/  FMUL.FTZ R81, R12, R81 ;  /* 0x000000510c517220 */ /* 0x008fe20000410000 */
[----:B------:R-:W-:Y:S01]  /*21b0*/  MUFU.SIN R8, R11 ;  /* 0x0000000b00087308 */ /* 0x000fe20000000400 */
[----:B------:R-:W-:Y:S01]  /*21c0*/  FADD.FTZ R13, RZ, R13 ;  /* 0x0000000dff0d7221 */ /* 0x000fe20000010000 */
[----:B------:R-:W-:-:S03]  /*21d0*/  FMUL.FTZ R10, R80, R26 ;  /* 0x0000001a500a7220 */ /* 0x000fc60000410000 */
[-C--:B------:R-:W-:Y:S01]  /*21e0*/  FMUL.FTZ R0, R80, R13.reuse ;  /* 0x0000000d50007220 */ /* 0x080fe20000410000 */
[C---:B------:R-:W-:Y:S02]  /*21f0*/  FFMA.FTZ R10, R83.reuse, R13, R10 ;  /* 0x0000000d530a7223 */ /* 0x040fe4000001000a */
[----:B------:R3:W-:Y:S01]  /*2200*/  MUFU.COS R88, R11 ;  /* 0x0000000b00587308 */ /* 0x0007e20000000000 */
[----:B------:R-:W-:Y:S01]  /*2210*/  FFMA.FTZ R26, R83, R26, -R0 ;  /* 0x0000001a531a7223 */ /* 0x000fe20000010800 */
[----:B------:R-:W-:Y:S01]  /*2220*/  FMUL.FTZ R0, R12, R25 ;  /* 0x000000190c007220 */ /* 0x000fe20000410000 */
[----:B------:R-:W-:Y:S01]  /*2230*/  FADD.FTZ R10, RZ, R10 ;  /* 0x0000000aff0a7221 */ /* 0x000fe20000010000 */
[C---:B--2---:R-:W-:Y:S01]  /*2240*/  FMUL.FTZ R91, R93.reuse, R4 ;  /* 0x000000045d5b7220 */ /* 0x044fe20000410000 */
[----:B------:R-:W-:Y:S01]  /*2250*/  FADD.FTZ R26, R26, R59 ;  /* 0x0000003b1a1a7221 */ /* 0x000fe20000010000 */
[----:B------:R-:W-:Y:S01]  /*2260*/  FMUL.FTZ R93, R93, R6 ;  /* 0x000000065d5d7220 */ /* 0x000fe20000410000 */
[C---:B------:R-:W-:Y:S01]  /*2270*/  FMUL.FTZ R9, R0.reuse, R10 ;  /* 0x0000000a00097220 */ /* 0x040fe20000410000 */
[----:B------:R-:W2:Y:S01]  /*2280*/  MUFU.COS R27, R28 ;  /* 0x0000001c001b7308 */ /* 0x000ea20000000000 */
[----:B------:R-:W-:Y:S01]  /*2290*/  FMUL.FTZ R12, R0, R26 ;  /* 0x0000001a000c7220 */ /* 0x000fe20000410000 */
[----:B------:R-:W-:Y:S01]  /*22a0*/  FMUL.FTZ R6, R91, R76 ;  /* 0x0000004c5b067220 */ /* 0x000fe20000410000 */
[----:B------:R-:W-:Y:S01]  /*22b0*/  FFMA.FTZ R26, R81, R26, -R9 ;  /* 0x0000001a511a7223 */ /* 0x000fe20000010809 */
[----:B------:R-:W-:Y:S01]  /*22c0*/  FMUL.FTZ R4, R93, R76 ;  /* 0x0000004c5d047220 */ /* 0x000fe20000410000 */
[----:B------:R-:W-:Y:S01]  /*22d0*/  FFMA.FTZ R12, R81, R10, R12 ;  /* 0x0000000a510c7223 */ /* 0x000fe2000001000c */
[----:B------:R-:W-:Y:S01]  /*22e0*/  FFMA.FTZ R9, R93, R82, R6 ;  /* 0x000000525d097223 */ /* 0x000fe20000010006 */
[----:B------:R-:W-:Y:S01]  /*22f0*/  FADD.FTZ R26, R26, R53 ;  /* 0x000000351a1a7221 */ /* 0x000fe20000010000 */
[----:B------:R-:W1:Y:S01]  /*2300*/  MUFU.EX2 R14, R14 ;  /* 0x0000000e000e7308 */ /* 0x000e620000000800 */
[----:B------:R-:W-:Y:S01]  /*2310*/  FADD.FTZ R12, RZ, R12 ;  /* 0x0000000cff0c7221 */ /* 0x000fe20000010000 */
[----:B---3--:R-:W-:Y:S01]  /*2320*/  FMUL.FTZ R11, R79, R9 ;  /* 0x000000094f0b7220 */ /* 0x008fe20000410000 */
[----:B------:R-:W-:Y:S01]  /*2330*/  MOV R6, R75 ;  /* 0x0000004b00067202 */ /* 0x000fe20000000f00 */
[----:B------:R-:W3:Y:S08]  /*2340*/  MUFU.COS R5, R29 ;  /* 0x0000001d00057308 */ /* 0x000ef00000000000 */
[----:B------:R-:W4:Y:S01]  /*2350*/  MUFU.EX2 R7, R7 ;  /* 0x0000000700077308 */ /* 0x000f220000000800 */
[C---:B-1----:R-:W-:Y:S01]  /*2360*/  FMUL.FTZ R85, R14.reuse, R85 ;  /* 0x000000550e557220 */ /* 0x042fe20000410000 */
[----:B--2---:R-:W-:-:S02]  /*2370*/  FMUL.FTZ R84, R14, R27 ;  /* 0x0000001b0e547220 */ /* 0x004fc40000410000 */
[----:B------:R-:W3:Y:S04]  /*2380*/  MUFU.EX2 R24, R24 ;  /* 0x0000001800187308 */ /* 0x000ee80000000800 */
[----:B------:R-:W1:Y:S01]  /*2390*/  MUFU.SIN R87, R29 ;  /* 0x0000001d00577308 */ /* 0x000e620000000400 */
[C---:B----4-:R-:W-:Y:S01]  /*23a0*/  FMUL.FTZ R88, R7.reuse, R88 ;  /* 0x0000005807587220 */ /* 0x050fe20000410000 */
[----:B------:R-:W-:Y:S01]  /*23b0*/  FMUL.FTZ R89, R7, R8 ;  /* 0x0000000807597220 */ /* 0x000fe20000410000 */
[----:B------:R-:W-:Y:S01]  /*23c0*/  FMUL.FTZ R7, R85, R26 ;  /* 0x0000001a55077220 */ /* 0x000fe20000410000 */
[----:B------:R-:W-:Y:S01]  /*23d0*/  FFMA.FTZ R8, R91, R82, -R4 ;  /* 0x000000525b087223 */ /* 0x000fe20000010804 */
[----:B---3--:R-:W-:Y:S01]  /*23e0*/  FMUL.FTZ R86, R24, R5 ;  /* 0x0000000518567220 */ /* 0x008fe20000410000 */
[-C--:B------:R-:W-:Y:S01]  /*23f0*/  FMUL.FTZ R5, R85, R12.reuse ;  /* 0x0000000c55057220 */ /* 0x080fe20000410000 */
[----:B------:R-:W-:Y:S01]  /*2400*/  FFMA.FTZ R12, R84, R12, R7 ;  /* 0x0000000c540c7223 */ /* 0x000fe20000010007 */
[-C--:B------:R-:W-:Y:S01]  /*2410*/  FFMA.FTZ R11, R78, R8.reuse, -R11 ;  /* 0x000000084e0b7223 */ /* 0x080fe2000001080b */
[----:B------:R-:W-:Y:S01]  /*2420*/  FMUL.FTZ R13, R79, R8 ;  /* 0x000000084f0d7220 */ /* 0x000fe20000410000 */
[----:B------:R-:W-:Y:S01]  /*2430*/  FFMA.FTZ R26, R84, R26, -R5 ;  /* 0x0000001a541a7223 */ /* 0x000fe20000010805 */
[----:B------:R-:W-:Y:S01]  /*2440*/  FADD.FTZ R12, RZ, R12 ;  /* 0x0000000cff0c7221 */ /* 0x000fe20000010000 */
[----:B------:R-:W-:Y:S01]  /*2450*/  MOV R7, R72 ;  /* 0x0000004800077202 */ /* 0x000fe20000000f00 */
[----:B-1----:R-:W-:Y:S01]  /*2460*/  FMUL.FTZ R87, R24, R87 ;  /* 0x0000005718577220 */ /* 0x002fe20000410000 */
[----:B------:R-:W-:Y:S01]  /*2470*/  FADD.FTZ R8, R26, R61 ;  /* 0x0000003d1a087221 */ /* 0x000fe20000010000 */
[----:B------:R-:W-:Y:S01]  /*2480*/  FFMA.FTZ R13, R78, R9, R13 ;  /* 0x000000094e0d7223 */ /* 0x000fe2000001000d */
[----:B------:R-:W-:Y:S01]  /*2490*/  MOV R4, R77 ;  /* 0x0000004d00047202 */ /* 0x000fe20000000f00 */
[C---:B------:R-:W-:Y:S01]  /*24a0*/  FMUL.FTZ R15, R87.reuse, R12 ;  /* 0x0000000c570f7220 */ /* 0x040fe20000410000 */
[----:B------:R-:W-:Y:S01]  /*24b0*/  FMUL.FTZ R9, R87, R8 ;  /* 0x0000000857097220 */ /* 0x000fe20000410000 */
[----:B------:R1:W2:Y:S01]  /*24c0*/  LDG.E.64 R24, desc[UR16][R6.64] ;  /* 0x0000001006187981 */ /* 0x0002a2000c1e1b00 */
[----:B------:R-:W-:Y:S01]  /*24d0*/  MOV R5, R70 ;  /* 0x0000004600057202 */ /* 0x000fe20000000f00 */
[----:B------:R-:W-:Y:S01]  /*24e0*/  FFMA.FTZ R10, R86, R8, -R15 ;  /* 0x00000008560a7223 */ /* 0x000fe2000001080f */
[----:B------:R-:W-:Y:S01]  /*24f0*/  FMUL.FTZ R8, R80, R11 ;  /* 0x0000000b50087220 */ /* 0x000fe20000410000 */
[----:B------:R-:W-:-:S02]  /*2500*/  FFMA.FTZ R9, R86, R12, R9 ;  /* 0x0000000c56097223 */ /* 0x000fc40000010009 */
[----:B------:R-:W-:Y:S01]  /*2510*/  FADD.FTZ R10, R10, R55 ;  /* 0x000000370a0a7221 */ /* 0x000fe20000010000 */
[CC--:B------:R-:W-:Y:S01]  /*2520*/  FFMA.FTZ R8, R83.reuse, R13.reuse, R8 ;  /* 0x0000000d53087223 */ /* 0x0c0fe20000010008 */
[----:B-1----:R-:W-:Y:S01]  /*2530*/  FMUL.FTZ R6, R80, R13 ;  /* 0x0000000d50067220 */ /* 0x002fe20000410000 */
[----:B------:R-:W-:Y:S01]  /*2540*/  FADD.FTZ R9, RZ, R9 ;  /* 0x00000009ff097221 */ /* 0x000fe20000010000 */
[----:B------:R1:W2:Y:S02]  /*2550*/  LDG.E.64 R26, desc[UR16][R4.64] ;  /* 0x00000010041a7981 */ /* 0x0002a4000c1e1b00 */
[----:B------:R-:W-:Y:S01]  /*2560*/  FFMA.FTZ R6, R83, R11, -R6 ;  /* 0x0000000b53067223 */ /* 0x000fe20000010806 */
[C---:B------:R-:W-:Y:S01]  /*2570*/  FMUL.FTZ R11, R89.reuse, R10 ;  /* 0x0000000a590b7220 */ /* 0x040fe20000410000 */
[----:B------:R-:W-:-:S03]  /*2580*/  FMUL.FTZ R7, R89, R9 ;  /* 0x0000000959077220 */ /* 0x000fc60000410000 */
[----:B------:R-:W-:Y:S01]  /*2590*/  FFMA.FTZ R11, R88, R9, R11 ;  /* 0x00000009580b7223 */ /* 0x000fe2000001000b */
[C---:B-1----:R-:W-:Y:S01]  /*25a0*/  FMUL.FTZ R4, R0.reuse, R8 ;  /* 0x0000000800047220 */ /* 0x042fe20000410000 */
[----:B------:R-:W-:Y:S01]  /*25b0*/  FMUL.FTZ R5, R0, R6 ;  /* 0x0000000600057220 */ /* 0x000fe20000410000 */
[----:B------:R-:W-:Y:S02]  /*25c0*/  FFMA.FTZ R10, R88, R10, -R7 ;  /* 0x0000000a580a7223 */ /* 0x000fe40000010807 */
[C---:B------:R-:W-:Y:S01]  /*25d0*/  FFMA.FTZ R4, R81.reuse, R6, -R4 ;  /* 0x0000000651047223 */ /* 0x040fe20000010804 */
[----:B------:R-:W-:Y:S01]  /*25e0*/  FADD.FTZ R90, RZ, R11 ;  /* 0x0000000bff5a7221 */ /* 0x000fe20000010000 */
[----:B------:R-:W-:Y:S02]  /*25f0*/  FFMA.FTZ R5, R81, R8, R5 ;  /* 0x0000000851057223 */ /* 0x000fe40000010005 */
[C---:B------:R-:W-:Y:S01]  /*2600*/  FMUL.FTZ R9, R85.reuse, R4 ;  /* 0x0000000455097220 */ /* 0x040fe20000410000 */
[----:B------:R-:W-:Y:S01]  /*2610*/  FADD.FTZ R95, R10, R63 ;  /* 0x0000003f0a5f7221 */ /* 0x000fe20000010000 */
[-C--:B------:R-:W-:Y:S01]  /*2620*/  FMUL.FTZ R7, R85, R5.reuse ;  /* 0x0000000555077220 */ /* 0x080fe20000410000 */
[----:B------:R-:W1:Y:S01]  /*2630*/  SHFL.UP PT, R10, R90, 0x1, RZ ;  /* 0x042000005a0a7989 */ /* 0x000e6200000e00ff */
[----:B------:R-:W-:-:S02]  /*2640*/  FFMA.FTZ R9, R84, R5, R9 ;  /* 0x0000000554097223 */ /* 0x000fc40000010009 */
[----:B------:R-:W-:Y:S01]  /*2650*/  FFMA.FTZ R7, R84, R4, -R7 ;  /* 0x0000000454077223 */ /* 0x000fe20000010807 */
[----:B------:R-:W3:Y:S01]  /*2660*/  SHFL.UP PT, R8, R95, 0x1, RZ ;  /* 0x042000005f087989 */ /* 0x000ee200000e00ff */
[C---:B------:R-:W-:Y:S02]  /*2670*/  FMUL.FTZ R5, R87.reuse, R9 ;  /* 0x0000000957057220 */ /* 0x040fe40000410000 */
[-C--:B------:R-:W-:Y:S02]  /*2680*/  FMUL.FTZ R4, R87, R7.reuse ;  /* 0x0000000757047220 */ /* 0x080fe40000410000 */
[C---:B------:R-:W-:Y:S02]  /*2690*/  FFMA.FTZ R5, R86.reuse, R7, -R5 ;  /* 0x0000000756057223 */ /* 0x040fe40000010805 */
[----:B------:R-:W-:Y:S02]  /*26a0*/  FFMA.FTZ R4, R86, R9, R4 ;  /* 0x0000000956047223 */ /* 0x000fe40000010004 */
[----:B------:R-:W-:-:S02]  /*26b0*/  FMUL.FTZ R7, R89, R5 ;  /* 0x0000000559077220 */ /* 0x000fc40000410000 */
[-C--:B------:R-:W-:Y:S02]  /*26c0*/  FMUL.FTZ R6, R89, R4.reuse ;  /* 0x0000000459067220 */ /* 0x080fe40000410000 */
[C---:B------:R-:W-:Y:S02]  /*26d0*/  FFMA.FTZ R92, R88.reuse, R4, R7 ;  /* 0x00000004585c7223 */ /* 0x040fe40000010007 */
        /* <DEDUP_REMOVED lines=58> */
[----:B------:R-:W-:-:S03]  /*2a80*/  @P1 FFMA.FTZ R97, R97, R4, -R6 ;  /* 0x0000000461611223 */ /* 0x000fc60000010806 */
[----:B------:R-:W3:Y:S04]  /*2a90*/  SHFL.UP PT, R5, R95, 0x10, RZ ;  /* 0x060000005f057989 */ /* 0x000ee800000e00ff */
[----:B------:R-:W4:Y:S04]  /*2aa0*/  SHFL.UP PT, R4, R92, 0x10, RZ ;  /* 0x060000005c047989 */ /* 0x000f2800000e00ff */
[----:B------:R-:W5:Y:S01]  /*2ab0*/  SHFL.UP PT, R13, R97, 0x10, RZ ;  /* 0x06000000610d7989 */ /* 0x000f6200000e00ff */
[----:B------:R-:W-:Y:S01]  /*2ac0*/  HFMA2 R8, -RZ, RZ, 1.875, 0 ;  /* 0x3f800000ff087431 */ /* 0x000fe200000001ff */
[----:B------:R-:W-:-:S02]  /*2ad0*/  CS2R R10, SRZ ;  /* 0x00000000000a7805 */ /* 0x000fc4000001ff00 */
[----:B------:R-:W-:Y:S02]  /*2ae0*/  MOV R9, RZ ;  /* 0x000000ff00097202 */ /* 0x000fe40000000f00 */
[----:B------:R-:W-:-:S04]  /*2af0*/  ISETP.NE.AND P1, PT, R94, 0x1f, PT ;  /* 0x0000001f5e00780c */ /* 0x000fc80003f25270 */
[----:B------:R-:W5:Y:S01]  /*2b00*/  @P0 LDS.128 R8, [UR4] ;  /* 0x00000004ff080984 */ /* 0x000f620008000c00 */
        /* <DEDUP_REMOVED lines=48> */
[----:B------:R-:W-:Y:S02]  /*2e10*/  ISETP.NE.AND P1, PT, R32, RZ, PT ;  /* 0x000000ff2000720c */ /* 0x000fe40003f25270 */
[----:B------:R-:W-:Y:S01]  /*2e20*/  FADD.FTZ R29, R12, R57 ;  /* 0x000000390c1d7221 */ /* 0x000fe20000010000 */
[----:B------:R-:W-:-:S03]  /*2e30*/  FADD.FTZ R14, RZ, R14 ;  /* 0x0000000eff0e7221 */ /* 0x000fc60000010000 */
[C---:B------:R-:W-:Y:S01]  /*2e40*/  FMUL.FTZ R95, R79.reuse, R29 ;  /* 0x0000001d4f5f7220 */ /* 0x040fe20000410000 */
[----:B------:R-:W-:-:S03]  /*2e50*/  FMUL.FTZ R28, R79, R14 ;  /* 0x0000000e4f1c7220 */ /* 0x000fc60000410000 */
[C---:B------:R-:W-:Y:S01]  /*2e60*/  FFMA.FTZ R95, R78.reuse, R14, R95 ;  /* 0x0000000e4e5f7223 */ /* 0x040fe2000001005f */
[----:B------:R-:W-:Y:S01]  /*2e70*/  FFMA.FTZ R78, R78, R29, -R28 ;  /* 0x0000001d4e4e7223 */ /* 0x000fe2000001081c */
[-C--:B--2---:R-:W-:Y:S01]  /*2e80*/  FMUL.FTZ R93, R25, R27.reuse ;  /* 0x0000001b195d7220 */ /* 0x084fe20000410000 */
[----:B------:R-:W0:Y:S01]  /*2e90*/  @!P1 LDC.64 R12, c[0x0][0x480] ;  /* 0x00012000ff0c9b82 */ /* 0x000e220000000a00 */
[----:B------:R-:W-:Y:S01]  /*2ea0*/  FMUL.FTZ R76, R24, R27 ;  /* 0x0000001b184c7220 */ /* 0x000fe20000410000 */
[----:B------:R-:W-:Y:S01]  /*2eb0*/  FADD.FTZ R27, R78, R51 ;  /* 0x000000334e1b7221 */ /* 0x000fe20000010000 */
[----:B------:R-:W-:-:S03]  /*2ec0*/  FADD.FTZ R28, RZ, R95 ;  /* 0x0000005fff1c7221 */ /* 0x000fc60000010000 */
[C---:B------:R-:W-:Y:S01]  /*2ed0*/  FMUL.FTZ R97, R80.reuse, R27 ;  /* 0x0000001b50617220 */ /* 0x040fe20000410000 */
[----:B------:R-:W-:-:S03]  /*2ee0*/  FMUL.FTZ R78, R80, R28 ;  /* 0x0000001c504e7220 */ /* 0x000fc60000410000 */
[C---:B------:R-:W-:Y:S01]  /*2ef0*/  FFMA.FTZ R97, R83.reuse, R28, R97 ;  /* 0x0000001c53617223 */ /* 0x040fe20000010061 */
[----:B------:R-:W-:Y:S01]  /*2f00*/  FFMA.FTZ R78, R83, R27, -R78 ;  /* 0x0000001b534e7223 */ /* 0x000fe2000001084e */
[C---:B------:R-:W-:Y:S02]  /*2f10*/  FMUL.FTZ R79, R5.reuse, R11 ;  /* 0x0000000b054f7220 */ /* 0x040fe40000410000 */
[----:B------:R-:W-:Y:S01]  /*2f20*/  FADD.FTZ R97, RZ, R97 ;  /* 0x00000061ff617221 */ /* 0x000fe20000010000 */
[----:B------:R-:W-:Y:S01]  /*2f30*/  FADD.FTZ R80, R78, R59 ;  /* 0x0000003b4e507221 */ /* 0x000fe20000010000 */
[----:B------:R-:W-:Y:S01]  /*2f40*/  FFMA.FTZ R24, R24, R26, -R93 ;  /* 0x0000001a18187223 */ /* 0x000fe2000001085d */
[-C--:B------:R-:W-:Y:S01]  /*2f50*/  FFMA.FTZ R93, R4, R10.reuse, -R79 ;  /* 0x0000000a045d7223 */ /* 0x080fe2000001084f */
[----:B------:R-:W-:Y:S01]  /*2f60*/  FMUL.FTZ R78, R0, R97 ;  /* 0x00000061004e7220 */ /* 0x000fe20000410000 */
[C---:B------:R-:W-:Y:S01]  /*2f70*/  FMUL.FTZ R95, R5.reuse, R10 ;  /* 0x0000000a055f7220 */ /* 0x040fe20000410000 */
[----:B------:R-:W-:Y:S01]  /*2f80*/  @!P1 IADD3 R82, P2, PT, R40, R71, RZ ;  /* 0x0000004728529210 */ /* 0x000fe20007f5e0ff */
[CC--:B------:R-:W-:Y:S01]  /*2f90*/  FMUL.FTZ R79, R5.reuse, R9.reuse ;  /* 0x00000009054f7220 */ /* 0x0c0fe20000410000 */
[----:B------:R-:W-:Y:S01]  /*2fa0*/  FMUL.FTZ R10, R5, R8 ;  /* 0x00000008050a7220 */ /* 0x000fe20000410000 */
[-C--:B------:R-:W-:Y:S01]  /*2fb0*/  FMUL.FTZ R0, R0, R80.reuse ;  /* 0x0000005000007220 */ /* 0x080fe20000410000 */
[C---:B------:R-:W-:Y:S01]  /*2fc0*/  FFMA.FTZ R78, R81.reuse, R80, -R78 ;  /* 0x00000050514e7223 */ /* 0x040fe2000001084e */
[C---:B------:R-:W-:Y:S01]  /*2fd0*/  FFMA.FTZ R8, R4.reuse, R8, -R79 ;  /* 0x0000000804087223 */ /* 0x040fe2000001084f */
[----:B------:R-:W-:Y:S01]  /*2fe0*/  FFMA.FTZ R9, R4, R9, R10 ;  /* 0x0000000904097223 */ /* 0x000fe2000001000a */
[----:B------:R-:W-:Y:S01]  /*2ff0*/  @!P1 LEA.HI.X.SX32 R5, R40, RZ, 0x1, P2 ;  /* 0x000000ff28059211 */ /* 0x000fe200010f0eff */
[----:B------:R-:W-:Y:S01]  /*3000*/  FFMA.FTZ R4, R4, R11, R95 ;  /* 0x0000000b04047223 */ /* 0x000fe2000001005f */
[----:B0-----:R-:W-:Y:S01]  /*3010*/  @!P1 LEA R12, P2, R82, R12, 0x4 ;  /* 0x0000000c520c9211 */ /* 0x001fe200078420ff */
[----:B------:R-:W-:Y:S01]  /*3020*/  FFMA.FTZ R0, R81, R97, R0 ;  /* 0x0000006151007223 */ /* 0x000fe20000010000 */
[----:B------:R-:W-:Y:S01]  /*3030*/  FADD.FTZ R78, R78, R53 ;  /* 0x000000354e4e7221 */ /* 0x000fe20000010000 */
[----:B------:R-:W-:Y:S01]  /*3040*/  FADD.FTZ R11, R7, R4 ;  /* 0x00000004070b7221 */ /* 0x000fe20000010000 */
[----:B------:R-:W-:Y:S01]  /*3050*/  @!P1 LEA.HI.X R13, R82, R13, R5, 0x4, P2 ;  /* 0x0000000d520d9211 */ /* 0x000fe200010f2405 */
[----:B------:R-:W-:Y:S01]  /*3060*/  FADD.FTZ R4, RZ, R0 ;  /* 0x00000000ff047221 */ /* 0x000fe20000010000 */
[----:B------:R-:W-:Y:S01]  /*3070*/  FMUL.FTZ R5, R85, R78 ;  /* 0x0000004e55057220 */ /* 0x000fe20000410000 */
[----:B------:R-:W-:-:S02]  /*3080*/  FFMA.FTZ R25, R25, R26, R76 ;  /* 0x0000001a19197223 */ /* 0x000fc4000001004c */
[-C--:B------:R-:W-:Y:S01]  /*3090*/  FMUL.FTZ R85, R85, R4.reuse ;  /* 0x0000000455557220 */ /* 0x080fe20000410000 */
[----:B------:R-:W-:Y:S01]  /*30a0*/  FFMA.FTZ R5, R84, R4, R5 ;  /* 0x0000000454057223 */ /* 0x000fe20000010005 */
[----:B------:R-:W-:Y:S01]  /*30b0*/  FADD.FTZ R10, R6, R93 ;  /* 0x0000005d060a7221 */ /* 0x000fe20000010000 */
[----:B------:R-:W-:Y:S01]  /*30c0*/  FMUL.FTZ R91, R25, R91 ;  /* 0x0000005b195b7220 */ /* 0x000fe20000410000 */
[----:B------:R-:W-:Y:S01]  /*30d0*/  FFMA.FTZ R84, R84, R78, -R85 ;  /* 0x0000004e54547223 */ /* 0x000fe20000010855 */
[----:B------:R-:W-:Y:S02]  /*30e0*/  FADD.FTZ R6, RZ, R5 ;  /* 0x00000005ff067221 */ /* 0x000fe40000010000 */
[----:B------:R-:W-:Y:S01]  /*30f0*/  FFMA.FTZ R0, R24, R15, -R91 ;  /* 0x0000000f18007223 */ /* 0x000fe2000001085b */
[----:B------:R-:W-:Y:S01]  /*3100*/  FADD.FTZ R84, R84, R61 ;  /* 0x0000003d54547221 */ /* 0x000fe20000010000 */
[C---:B------:R-:W-:Y:S02]  /*3110*/  FMUL.FTZ R5, R87.reuse, R6 ;  /* 0x0000000657057220 */ /* 0x040fe40000410000 */
[----:B------:R-:W-:Y:S01]  /*3120*/  FFMA.FTZ R47, R0, 2, R47 ;  /* 0x40000000002f7823 */ /* 0x000fe2000001002f */
[-C--:B------:R-:W-:Y:S01]  /*3130*/  FMUL.FTZ R87, R87, R84.reuse ;  /* 0x0000005457577220 */ /* 0x080fe20000410000 */
[C---:B------:R-:W-:Y:S01]  /*3140*/  FFMA.FTZ R0, R86.reuse, R84, -R5 ;  /* 0x0000005456007223 */ /* 0x040fe20000010805 */
[----:B------:R-:W-:Y:S01]  /*3150*/  @!P1 STG.E.128 desc[UR16][R12.64], R8 ;  /* 0x000000080c009986 */ /* 0x000fe2000c101d10 */
[----:B------:R-:W-:Y:S01]  /*3160*/  FMUL.FTZ R5, R25, R97 ;  /* 0x0000006119057220 */ /* 0x000fe20000410000 */
[----:B------:R-:W-:-:S02]  /*3170*/  FFMA.FTZ R87, R86, R6, R87 ;  /* 0x0000000656577223 */ /* 0x000fc40000010057 */
[----:B------:R0:W-:Y:S01]  /*3180*/  @!P1 STS.128 [UR4], R8 ;  /* 0x00000008ff009988 */ /* 0x0001e20008000c04 */
[----:B------:R-:W-:Y:S01]  /*3190*/  FMUL.FTZ R7, R25, R28 ;  /* 0x0000001c19077220 */ /* 0x000fe20000410000 */
[----:B------:R-:W-:-:S03]  /*31a0*/  UIADD3 UR5, UPT, UPT, UR5, 0x1, URZ ;  /* 0x0000000105057890 */ /* 0x000fc6000fffe0ff */
[----:B------:R-:W-:Y:S01]  /*31b0*/  FFMA.FTZ R7, R24, R27, -R7 ;  /* 0x0000001b18077223 */ /* 0x000fe20000010807 */
[----:B0-----:R-:W-:Y:S01]  /*31c0*/  FADD.FTZ R8, R0, R55 ;  /* 0x0000003700087221 */ /* 0x001fe20000010000 */
[----:B------:R-:W-:Y:S01]  /*31d0*/  FFMA.FTZ R0, R24, R80, -R5 ;  /* 0x0000005018007223 */ /* 0x000fe20000010805 */
[----:B------:R-:W-:Y:S01]  /*31e0*/  FMUL.FTZ R9, R25, R4 ;  /* 0x0000000419097220 */ /* 0x000fe20000410000 */
[----:B------:R-:W-:Y:S01]  /*31f0*/  FADD.FTZ R4, RZ, R87 ;  /* 0x00000057ff047221 */ /* 0x000fe20000010000 */
[C---:B------:R-:W-:Y:S01]  /*3200*/  FMUL.FTZ R5, R89.reuse, R8 ;  /* 0x0000000859057220 */ /* 0x040fe20000410000 */
[----:B------:R-:W-:Y:S02]  /*3210*/  FFMA.FTZ R65, R0, 2, R65 ;  /* 0x4000000000417823 */ /* 0x000fe40000010041 */
[-C--:B------:R-:W-:Y:S01]  /*3220*/  FMUL.FTZ R89, R89, R4.reuse ;  /* 0x0000000459597220 */ /* 0x080fe20000410000 */
[C---:B------:R-:W-:Y:S01]  /*3230*/  FFMA.FTZ R0, R88.reuse, R4, R5 ;  /* 0x0000000458007223 */ /* 0x040fe20000010005 */
[----:B------:R-:W-:Y:S01]  /*3240*/  FFMA.FTZ R64, R7, 2, R64 ;  /* 0x4000000007407823 */ /* 0x000fe20000010040 */
[C---:B------:R-:W-:Y:S01]  /*3250*/  FMUL.FTZ R5, R25.reuse, R6 ;  /* 0x0000000619057220 */ /* 0x040fe20000410000 */
[C---:B------:R-:W-:Y:S01]  /*3260*/  FMUL.FTZ R7, R25.reuse, R4 ;  /* 0x0000000419077220 */ /* 0x040fe20000410000 */
[----:B------:R-:W-:Y:S01]  /*3270*/  FADD.FTZ R4, RZ, R0 ;  /* 0x00000000ff047221 */ /* 0x000fe20000010000 */
[----:B------:R-:W-:Y:S01]  /*3280*/  FFMA.FTZ R88, R88, R8, -R89 ;  /* 0x0000000858587223 */ /* 0x000fe20000010859 */
[----:B------:R-:W-:Y:S01]  /*3290*/  UISETP.NE.AND UP1, UPT, UR5, URZ, UPT ;  /* 0x000000ff0500728c */ /* 0x000fe2000bf25270 */
[C---:B------:R-:W-:Y:S01]  /*32a0*/  FMUL.FTZ R14, R25.reuse, R14 ;  /* 0x0000000e190e7220 */ /* 0x040fe20000410000 */
[----:B------:R-:W-:Y:S01]  /*32b0*/  FFMA.FTZ R0, R24, R84, -R5 ;  /* 0x0000005418007223 */ /* 0x000fe20000010805 */
[----:B------:R-:W-:Y:S01]  /*32c0*/  FMUL.FTZ R11, R25, R4 ;  /* 0x00000004190b7220 */ /* 0x000fe20000410000 */
[----:B------:R-:W-:Y:S01]  /*32d0*/  FADD.FTZ R5, R88, R63 ;  /* 0x0000003f58057221 */ /* 0x000fe20000010000 */
[C---:B------:R-:W-:Y:S01]  /*32e0*/  FFMA.FTZ R29, R24.reuse, R29, -R14 ;  /* 0x0000001d181d7223 */ /* 0x040fe2000001080e */
[C---:B------:R-:W-:Y:S01]  /*32f0*/  FFMA.FTZ R9, R24.reuse, R78, -R9 ;  /* 0x0000004e18097223 */ /* 0x040fe20000010809 */
[C---:B------:R-:W-:Y:S01]  /*3300*/  FFMA.FTZ R7, R24.reuse, R8, -R7 ;  /* 0x0000000818077223 */ /* 0x040fe20000010807 */
[----:B------:R-:W-:Y:S01]  /*3310*/  FFMA.FTZ R24, R24, R5, -R11 ;  /* 0x0000000518187223 */ /* 0x000fe2000001080b */
[----:B------:R-:W-:-:S02]  /*3320*/  LEA R77, P1, R22, R77, 0x3 ;  /* 0x0000004d164d7211 */ /* 0x000fc400078218ff */
[----:B------:R-:W-:Y:S02]  /*3330*/  LEA R75, P2, R20, R75, 0x3 ;  /* 0x0000004b144b7211 */ /* 0x000fe400078418ff */
[----:B------:R-:W-:Y:S01]  /*3340*/  LEA R73, P3, R18, R73, 0x3 ;  /* 0x0000004912497211 */ /* 0x000fe200078618ff */
[----:B------:R-:W-:Y:S01]  /*3350*/  FFMA.FTZ R62, R29, 2, R62 ;  /* 0x400000001d3e7823 */ /* 0x000fe2000001003e */
[----:B------:R-:W-:Y:S01]  /*3360*/  FFMA.FTZ R66, R9, 2, R66 ;  /* 0x4000000009427823 */ /* 0x000fe20000010042 */
[----:B------:R-:W-:Y:S01]  /*3370*/  FFMA.FTZ R67, R0, 2, R67 ;  /* 0x4000000000437823 */ /* 0x000fe20000010043 */
[----:B------:R-:W-:Y:S01]  /*3380*/  FFMA.FTZ R68, R7, 2, R68 ;  /* 0x4000000007447823 */ /* 0x000fe20000010044 */
[----:B------:R-:W-:Y:S01]  /*3390*/  FFMA.FTZ R69, R24, 2, R69 ;  /* 0x4000000018457823 */ /* 0x000fe20000010045 */
[----:B------:R-:W-:Y:S02]  /*33a0*/  IADD3 R71, PT, PT, R71, 0x1, RZ ;  /* 0x0000000147477810 */ /* 0x000fe40007ffe0ff */
[----:B------:R-:W-:-:S02]  /*33b0*/  IADD3.X R70, PT, PT, R70, R23, RZ, P1, !PT ;  /* 0x0000001746467210 */ /* 0x000fc40000ffe4ff */
[----:B------:R-:W-:Y:S02]  /*33c0*/  IADD3.X R72, PT, PT, R72, R21, RZ, P2, !PT ;  /* 0x0000001548487210 */ /* 0x000fe400017fe4ff */
[----:B------:R-:W-:Y:S01]  /*33d0*/  IADD3.X R74, PT, PT, R74, R19, RZ, P3, !PT ;  /* 0x000000134a4a7210 */ /* 0x000fe20001ffe4ff */
[----:B------:R-:W-:Y:S01]  /*33e0*/  UIADD3 UR4, UPT, UPT, UR4, 0x10, URZ ;  /* 0x0000001004047890 */ /* 0x000fe2000fffe0ff */
[----:B------:R-:W-:Y:S11]  /*33f0*/  BRA.U UP1, `(.L_x_2115) ;  /* 0xffffffe901687547 */ /* 0x000ff6000b83ffff */
.L_x_2114:
[----:B------:R-:W-:Y:S01]  /*3400*/  BAR.SYNC.DEFER_BLOCKING 0x0 ;  /* 0x0000000000007b1d */ /* 0x000fe20000010000 */
[----:B------:R-:W-:Y:S02]  /*3410*/  LEA R5, P0, R41, R16, 0x8 ;  /* 0x0000001029057211 */ /* 0x000fe400078040ff */
[----:B------:R-:W-:Y:S02]  /*3420*/  F2FP.BF16.F32.PACK_AB R7, R69, R68 ;  /* 0x000000444507723e */ /* 0x000fe400000010ff */
[----:B------:R-:W-:Y:S01]  /*3430*/  IADD3.X R0, PT, PT, RZ, R39, RZ, P0, !PT ;  /* 0x00000027ff007210 */ /* 0x000fe200007fe4ff */
[----:B------:R-:W0:Y:S01]  /*3440*/  LDCU UR4, c[0x0][0x394] ;  /* 0x00007280ff0477ac */ /* 0x000e220008000800 */
[----:B------:R-:W-:Y:S02]  /*3450*/  LEA R8, P0, R5, R2, 0x1 ;  /* 0x0000000205087211 */ /* 0x000fe400078008ff */
[----:B------:R-:W-:Y:S02]  /*3460*/  F2FP.BF16.F32.PACK_AB R6, R67, R66 ;  /* 0x000000424306723e */ /* 0x000fe400000010ff */
[----:B------:R-:W-:-:S02]  /*3470*/  LEA.HI.X R9, R5, R3, R0, 0x1, P0 ;  /* 0x0000000305097211 */ /* 0x000fc400000f0c00 */
[----:B------:R-:W-:Y:S02]  /*3480*/  F2FP.BF16.F32.PACK_AB R5, R65, R64 ;  /* 0x000000404105723e */ /* 0x000fe400000010ff */
[----:B------:R-:W-:Y:S02]  /*3490*/  F2FP.BF16.F32.PACK_AB R4, R62, R47 ;  /* 0x0000002f3e04723e */ /* 0x000fe400000010ff */
[----:B------:R-:W-:Y:S02]  /*34a0*/  IADD3 R41, PT, PT, R41, 0x1, RZ ;  /* 0x0000000129297810 */ /* 0x000fe40007ffe0ff */
[----:B------:R-:W-:Y:S02]  /*34b0*/  IADD3 R44, P1, PT, R44, 0x200, RZ ;  /* 0x000002002c2c7810 */ /* 0x000fe40007f3e0ff */
[----:B------:R-:W-:Y:S02]  /*34c0*/  IADD3 R42, P2, PT, R42, 0x200, RZ ;  /* 0x000002002a2a7810 */ /* 0x000fe40007f5e0ff */
[----:B------:R-:W-:Y:S01]  /*34d0*/  IADD3.X R45, PT, PT, RZ, R45, RZ, P1, !PT ;  /* 0x0000002dff2d7210 */ /* 0x000fe20000ffe4ff */
[----:B------:R1:W-:Y:S01]  /*34e0*/  STG.E.128 desc[UR16][R8.64], R4 ;  /* 0x0000000408007986 */ /* 0x0003e2000c101d10 */
[----:B0-----:R-:W-:-:S02]  /*34f0*/  ISETP.GE.AND P0, PT, R41, UR4, PT ;  /* 0x0000000429007c0c */ /* 0x001fc4000bf06270 */
[----:B------:R-:W-:-:S11]  /*3500*/  IADD3.X R43, PT, PT, RZ, R43, RZ, P2, !PT ;  /* 0x0000002bff2b7210 */ /* 0x000fd600017fe4ff */
[----:B------:R-:W-:Y:S05]  /*3510*/  @!P0 BRA `(.L_x_2116) ;  /* 0xffffffd000188947 */ /* 0x000fea000383ffff */
[----:B------:R-:W-:Y:S05]  /*3520*/  EXIT ;  /* 0x000000000000794d */ /* 0x000fea0003800000 */
.L_x_2117:
        /* <DEDUP_REMOVED lines=13> */
.L_x_5054:


//--------------------- .text._Z25selective_scan_fwd_kernelI32Selective_Scan_fwd_kernel_traitsILi32ELi8ELi1ELb1ELb0ELb0ELb1EN3c108BFloat16ENS1_7complexIfEEEEv13SSMParamsBase --------------------------
	.section	.text._Z25selective_scan_fwd_kernelI32Selective_Scan_fwd_kernel_traitsILi32ELi8ELi1ELb1ELb0ELb0ELb1EN3c108BFloat16ENS1_7complexIfEEEEv13SSMParamsBase,"ax",@progbits
	.align	128
        .global         _Z25selective_scan_fwd_kernelI32Selective_Scan_fwd_kernel_traitsILi32ELi8ELi1ELb1ELb0ELb0ELb1EN3c108BFloat16ENS1_7complexIfEEEEv13SSMParamsBase
        .type           _Z25selective_scan_fwd_kernelI32Selective_Scan_fwd_kernel_traitsILi32ELi8ELi1ELb1ELb0ELb0ELb1EN3c108BFloat16ENS1_7complexIfEEEEv13SSMParamsBase,@function
        .size           _Z25selective_scan_fwd_kernelI32Selective_Scan_fwd_kernel_traitsILi32ELi8ELi1ELb1ELb0ELb0ELb1EN3c108BFloat16ENS1_7complexIfEEEEv13SSMParamsBase,(.L_x_5055 - _Z25selective_scan_fwd_kernelI32Selective_Scan_fwd_kernel_traitsILi32ELi8ELi1ELb1ELb0ELb0ELb1EN3c108BFloat16ENS1_7complexIfEEEEv13SSMParamsBase)
        .other          _Z25selective_scan_fwd_kernelI32Selective_Scan_fwd_kernel_traitsILi32ELi8ELi1ELb1ELb0ELb0ELb1EN3c108BFloat16ENS1_7complexIfEEEEv13SSMParamsBase,@"STO_CUDA_ENTRY STV_DEFAULT"
_Z25selective_scan_fwd_kernelI32Selective_Scan_fwd_kernel_traitsILi32ELi8ELi1ELb1ELb0ELb0ELb1EN3c108BFloat16ENS1_7complexIfEEEEv13SSMParamsBase:
.text._Z25selective_scan_fwd_kernelI32Selective_Scan_fwd_kernel_traitsILi32ELi8ELi1ELb1ELb0ELb0ELb1EN3c108BFloat16ENS1_7complexIfEEEEv13SSMParamsBase:
        /* <DEDUP_REMOVED lines=33> */
[----:B------:R-:W2:Y:S01]  /*0210*/  LDCU.64 UR4, c[0x0][0x3d8] ;  /* 0x00007b00ff0477ac */ /* 0x000ea20008000a00 */
[----:B------:R-:W-:Y:S01]  /*0220*/  MOV R2, R4 ;  /* 0x0000000400027202 */ /* 0x000fe20000000f00 */
[----:B------:R-:W3:Y:S01]  /*0230*/  S2R R42, SR_TID.X ;  /* 0x00000000002a7919 */ /* 0x000ee20000002100 */
[----:B------:R-:W-:Y:S01]  /*0240*/  MOV R6, UR6 ;  /* 0x0000000600067c02 */ /* 0x000fe20008000f00 */
[----:B----4-:R-:W-:Y:S01]  /*0250*/  IMAD R0, R0, UR18, R11 ;  /* 0x0000001200007c24 */ /* 0x010fe2000f8e020b */
[----:B------:R-:W-:Y:S01]  /*0260*/  MOV R7, UR7 ;  /* 0x0000000700077c02 */ /* 0x000fe20008000f00 */
[----:B------:R-:W4:Y:S01]  /*0270*/  LDCU.64 UR6, c[0x0][0x3b8] ;  /* 0x00007700ff0677ac */ /* 0x000f220008000a00 */
[----:B------:R-:W3:Y:S01]  /*0280*/  LDC.64 R18, c[0x0][0x448] ;  /* 0x00011200ff127b82 */ /* 0x000ee20000000a00 */
[----:B------:R-:W-:Y:S01]  /*0290*/  IMAD.WIDE.U32 R2, R11, UR10, R2 ;  /* 0x0000000a0b027c25 */ /* 0x000fe2000f8e0002 */
[----:B------:R-:W-:-:S02]  /*02a0*/  MOV R5, UR8 ;  /* 0x0000000800057c02 */ /* 0x000fc40008000f00 */
[----:B------:R-:W-:Y:S01]  /*02b0*/  MOV R4, R6 ;  /* 0x0000000600047202 */ /* 0x000fe20000000f00 */
[C---:B------:R-:W-:Y:S01]  /*02c0*/  IMAD R51, R11.reuse, UR11, R3 ;  /* 0x0000000b0b337c24 */ /* 0x040fe2000f8e0203 */
[----:B-1----:R-:W-:Y:S01]  /*02d0*/  LEA R54, P0, R2, R54, 0x1 ;  /* 0x0000003602367211 */ /* 0x002fe200078008ff */
[----:B------:R-:W-:Y:S01]  /*02e0*/  IMAD R0, R0, R9, RZ ;  /* 0x0000000900007224 */ /* 0x000fe200078e02ff */
[----:B------:R-:W1:Y:S01]  /*02f0*/  LDC.64 R16, c[0x0][0x418] ;  /* 0x00010600ff107b82 */ /* 0x000e620000000a00 */
[----:B------:R-:W-:Y:S01]  /*0300*/  IMAD.WIDE.U32 R4, R11, UR14, R4 ;  /* 0x0000000e0b047c25 */ /* 0x000fe2000f8e0004 */
[----:B------:R-:W-:-:S03]  /*0310*/  LEA.HI.X R51, R2, R55, R51, 0x1, P0 ;  /* 0x0000003702337211 */ /* 0x000fc600000f0c33 */
[C---:B--2---:R-:W-:Y:S01]  /*0320*/  IMAD.WIDE.U32 R2, R11.reuse, UR4, RZ ;  /* 0x000000040b027c25 */ /* 0x044fe2000f8e00ff */
[----:B------:R-:W-:Y:S01]  /*0330*/  LEA R52, P1, R4, R52, 0x1 ;  /* 0x0000003404347211 */ /* 0x000fe200078208ff */
[----:B------:R-:W2:Y:S01]  /*0340*/  LDCU UR4, c[0x0][0x38c] ;  /* 0x00007180ff0477ac */ /* 0x000ea20008000800 */
[----:B------:R-:W2:Y:S01]  /*0350*/  LDC.64 R12, c[0x0][0x428] ;  /* 0x00010a00ff0c7b82 */ /* 0x000ea20000000a00 */
[C---:B------:R-:W-:Y:S01]  /*0360*/  IMAD R10, R11.reuse, UR15, R5 ;  /* 0x0000000f0b0a7c24 */ /* 0x040fe2000f8e0205 */
[----:B0-----:R-:W-:Y:S01]  /*0370*/  LEA R40, P0, R2, R14, 0x3 ;  /* 0x0000000e02287211 */ /* 0x001fe200078018ff */
[C---:B------:R-:W-:Y:S01]  /*0380*/  IMAD R41, R11.reuse, UR5, R3 ;  /* 0x000000050b297c24 */ /* 0x040fe2000f8e0203 */
[----:B------:R-:W0:Y:S01]  /*0390*/  LDCU.U8 UR5, c[0x0][0x39e] ;  /* 0x000073c0ff0577ac */ /* 0x000e220008000000 */
[C---:B----4-:R-:W-:Y:S01]  /*03a0*/  IMAD.WIDE.U32 R44, R11.reuse, UR6, RZ ;  /* 0x000000060b2c7c25 */ /* 0x050fe2000f8e00ff */
[----:B------:R-:W-:Y:S02]  /*03b0*/  LEA.HI.X R10, R4, R53, R10, 0x1, P1 ;  /* 0x00000035040a7211 */ /* 0x000fe400008f0c0a */
[----:B------:R-:W4:Y:S01]  /*03c0*/  LDC.64 R20, c[0x0][0x438] ;  /* 0x00010e00ff147b82 */ /* 0x000f220000000a00 */
[----:B------:R-:W-:Y:S01]  /*03d0*/  LEA.HI.X R41, R2, R15, R41, 0x3, P0 ;  /* 0x0000000f02297211 */ /* 0x000fe200000f1c29 */
[----:B------:R-:W-:Y:S01]  /*03e0*/  IMAD R6, R11, UR7, R45 ;  /* 0x000000070b067c24 */ /* 0x000fe2000f8e022d */
[----:B---3--:R-:W-:-:S04]  /*03f0*/  LEA R43, P0, R44, R18, 0x3 ;  /* 0x000000122c2b7211 */ /* 0x008fc800078018ff */
[----:B------:R-:W-:Y:S01]  /*0400*/  LEA.HI.X R44, R44, R19, R6, 0x3, P0 ;  /* 0x000000132c2c7211 */ /* 0x000fe200000f1c06 */
[----:B------:R-:W3:Y:S01]  /*0410*/  LDC.64 R22, c[0x0][0x3a0] ;  /* 0x0000e800ff167b82 */ /* 0x000ee20000000a00 */
[----:B-1----:R-:W-:Y:S01]  /*0420*/  IMAD.WIDE.U32 R4, R11, R16, RZ ;  /* 0x000000100b047225 */ /* 0x002fe200078e00ff */
[----:B--2---:R-:W-:-:S03]  /*0430*/  UISETP.LT.AND UP1, UPT, UR4, 0x1, UPT ;  /* 0x000000010400788c */ /* 0x004fc6000bf21270 */
[C---:B------:R-:W-:Y:S01]  /*0440*/  IMAD R5, R11.reuse, R17, R5 ;  /* 0x000000110b057224 */ /* 0x040fe200078e0205 */
[----:B0-----:R-:W-:Y:S01]  /*0450*/  UISETP.NE.AND UP0, UPT, UR5, URZ, UPT ;  /* 0x000000ff0500728c */ /* 0x001fe2000bf05270 */
[----:B------:R-:W-:Y:S01]  /*0460*/  IMAD R50, R0, UR4, RZ ;  /* 0x0000000400327c24 */ /* 0x000fe2000f8e02ff */
[----:B------:R-:W0:Y:S01]  /*0470*/  LDC.64 R34, c[0x0][0x440] ;  /* 0x00011000ff227b82 */ /* 0x000e220000000a00 */
[----:B------:R-:W-:Y:S01]  /*0480*/  IMAD.WIDE.U32 R2, R11, R12, RZ ;  /* 0x0000000c0b027225 */ /* 0x000fe200078e00ff */
[----:B------:R-:W-:-:S03]  /*0490*/  USEL UR4, UR4, 0x1, !UP1 ;  /* 0x0000000104047887 */ /* 0x000fc6000c800000 */
[C---:B------:R-:W-:Y:S01]  /*04a0*/  IMAD R3, R11.reuse, R13, R3 ;  /* 0x0000000d0b037224 */ /* 0x040fe200078e0203 */
[----:B------:R-:W-:Y:S02]  /*04b0*/  UIADD3 UR8, UPT, UPT, -UR4, URZ, URZ ;  /* 0x000000ff04087290 */ /* 0x000fe4000fffe1ff */
[----:B------:R-:W1:Y:S01]  /*04c0*/  LDC.64 R14, c[0x0][0x420] ;  /* 0x00010800ff0e7b82 */ /* 0x000e620000000a00 */
[----:B----4-:R-:W-:Y:S01]  /*04d0*/  IMAD.WIDE.U32 R6, R11, R20, RZ ;  /* 0x000000140b067225 */ /* 0x010fe200078e00ff */
[----:B------:R-:W-:-:S03]  /*04e0*/  UMOV UR4, URZ ;  /* 0x000000ff00047c82 */ /* 0x000fc60008000000 */
[----:B------:R-:W-:-:S03]  /*04f0*/  IMAD R7, R11, R21, R7 ;  /* 0x000000150b077224 */ /* 0x000fc600078e0207 */
[----:B------:R-:W2:Y:S01]  /*0500*/  LDC.64 R32, c[0x0][0x410] ;  /* 0x00010400ff207b82 */ /* 0x000ea20000000a00 */
[----:B---3--:R-:W-:-:S04]  /*0510*/  IMAD.WIDE.U32 R46, R11, R22, RZ ;  /* 0x000000160b2e7225 */ /* 0x008fc800078e00ff */
[----:B------:R-:W-:-:S03]  /*0520*/  IMAD R11, R11, R23, R47 ;  /* 0x000000170b0b7224 */ /* 0x000fc600078e022f */
[----:B------:R-:W3:Y:S01]  /*0530*/  LDC.64 R48, c[0x0][0x430] ;  /* 0x00010c00ff307b82 */ /* 0x000ee20000000a00 */
[----:B0-----:R-:W-:-:S04]  /*0540*/  LEA R45, P0, R46, R34, 0x3 ;  /* 0x000000222e2d7211 */ /* 0x001fc800078018ff */
[----:B------:R-:W-:-:S03]  /*0550*/  LEA.HI.X R46, R46, R35, R11, 0x3, P0 ;  /* 0x000000232e2e7211 */ /* 0x000fc600000f1c0b */
[----:B------:R-:W0:Y:S01]  /*0560*/  LDC.64 R26, c[0x0][0x3a8] ;  /* 0x0000ea00ff1a7b82 */ /* 0x000e220000000a00 */
[----:B-1----:R-:W-:-:S04]  /*0570*/  IMAD.WIDE.U32 R24, R14, UR18, R2 ;  /* 0x000000120e187c25 */ /* 0x002fc8000f8e0002 */
[----:B------:R-:W-:-:S03]  /*0580*/  IMAD R47, R15, UR18, R25 ;  /* 0x000000120f2f7c24 */ /* 0x000fc6000f8e0219 */
[----:B------:R-:W1:Y:S01]  /*0590*/  LDC.64 R18, c[0x0][0x478] ;  /* 0x00011e00ff127b82 */ /* 0x000e620000000a00 */
[----:B--2---:R-:W-:-:S07]  /*05a0*/  IMAD.WIDE.U32 R22, R32, UR18, R4 ;  /* 0x0000001220167c25 */ /* 0x004fce000f8e0004 */
[----:B------:R-:W2:Y:S01]  /*05b0*/  LDC.64 R16, c[0x0][0x488] ;  /* 0x00012200ff107b82 */ /* 0x000ea20000000a00 */
[----:B---3--:R-:W-:-:S04]  /*05c0*/  IMAD.WIDE.U32 R20, R48, UR18, R6 ;  /* 0x0000001230147c25 */ /* 0x008fc8000f8e0006 */
[----:B------:R-:W-:Y:S02]  /*05d0*/  IMAD R48, R33, UR18, R23 ;  /* 0x0000001221307c24 */ /* 0x000fe4000f8e0217 */
[----:B------:R-:W-:Y:S01]  /*05e0*/  IMAD R49, R49, UR18, R21 ;  /* 0x0000001231317c24 */ /* 0x000fe2000f8e0215 */
[----:B------:R-:W3:Y:S01]  /*05f0*/  LDC.64 R8, c[0x0][0x490] ;  /* 0x00012400ff087b82 */ /* 0x000ee20000000a00 */
[----:B0-----:R-:W-:Y:S02]  /*0600*/  SHF.L.U64.HI R53, R26, 0x3, R27 ;  /* 0x000000031a357819 */ /* 0x001fe4000001021b */
[----:B------:R-:W-:-:S05]  /*0610*/  MOV R27, R10 ;  /* 0x0000000a001b7202 */ /* 0x000fca0000000f00 */
[----:B------:R-:W0:Y:S01]  /*0620*/  LDC.64 R30, c[0x0][0x3e0] ;  /* 0x0000f800ff1e7b82 */ /* 0x000e220000000a00 */
[----:B-1----:R-:W-:-:S07]  /*0630*/  IMAD.WIDE.U32 R18, R42, 0x10, R18 ;  /* 0x000000102a127825 */ /* 0x002fce00078e0012 */
[----:B------:R-:W1:Y:S01]  /*0640*/  LDC.64 R28, c[0x0][0x3c0] ;  /* 0x0000f000ff1c7b82 */ /* 0x000e620000000a00 */
[----:B--2---:R-:W-:-:S04]  /*0650*/  IMAD.WIDE.U32 R16, R42, 0x10, R16 ;  /* 0x000000102a107825 */ /* 0x004fc800078e0010 */
[----:B---3--:R-:W-:Y:S01]  /*0660*/  IMAD.WIDE.U32 R2, R42, 0x10, R8 ;  /* 0x000000102a027825 */ /* 0x008fe200078e0008 */
[----:B0-----:R-:W-:Y:S02]  /*0670*/  SHF.L.U64.HI R31, R30, 0x3, R31 ;  /* 0x000000031e1f7819 */ /* 0x001fe4000001021f */
[----:B-1----:R-:W-:-:S07]  /*0680*/  SHF.L.U64.HI R29, R28, 0x3, R29 ;  /* 0x000000031c1d7819 */ /* 0x002fce000001021d */
.L_x_2138:
[----:B------:R-:W-:Y:S01]  /*0690*/  BAR.SYNC.DEFER_BLOCKING 0x0 ;  /* 0x0000000000007b1d */ /* 0x000fe20000010000 */
[----:B------:R-:W-:Y:S02]  /*06a0*/  MOV R55, R51 ;  /* 0x0000003300377202 */ /* 0x000fe40000000f00 */
[----:B0-----:R-:W-:Y:S02]  /*06b0*/  MOV R6, R52 ;  /* 0x0000003400067202 */ /* 0x001fe40000000f00 */
[----:B------:R-:W-:Y:S01]  /*06c0*/  MOV R7, R27 ;  /* 0x0000001b00077202 */ /* 0x000fe20000000f00 */
[----:B------:R-:W-:-:S04]  /*06d0*/  IMAD.WIDE.U32 R4, R42, 0x10, R54 ;  /* 0x000000102a047825 */ /* 0x000fc800078e0036 */
        /* <DEDUP_REMOVED lines=44> */
[----:B------:R-:W-:Y:S06]  /*09a0*/  BRA `(.L_x_2119) ;  /* 0x0000001000e07947 */ /* 0x000fec0003800000 */
.L_x_2118:
        /* <DEDUP_REMOVED lines=16> */
[----:B------:R-:W-:Y:S01]  /*0ab0*/  SHF.L.U32 R55, R4, 0x10, RZ ;  /* 0x0000001004377819 */ /* 0x000fe200000006ff */
        /* <DEDUP_REMOVED lines=8> */
[----:B------:R-:W-:-:S02]  /*0b40*/  PRMT R11, R11, 0x7632, R11 ;  /* 0x000076320b0b7816 */ /* 0x000fc4000000000b */
        /* <DEDUP_REMOVED lines=32> */
.L_x_2121:
[----:B------:R-:W-:Y:S05]  /*0d50*/  BSYNC.RECONVERGENT B0 ;  /* 0x0000000000007941 */ /* 0x000fea0003800200 */
.L_x_2120:
        /* <DEDUP_REMOVED lines=39> */
.L_x_2123:
[----:B------:R-:W-:Y:S05]  /*0fd0*/  BSYNC.RECONVERGENT B0 ;  /* 0x0000000000007941 */ /* 0x000fea0003800200 */
.L_x_2122:
[C---:B------:R-:W-:Y:S01]  /*0fe0*/  PRMT R11, R7.reuse, 0x7632, R11 ;  /* 0x00007632070b7816 */ /* 0x040fe2000000000b */
[----:B------:R-:W-:Y:S01]  /*0ff0*/  BSSY.RECONVERGENT B0, `(.L_x_2124) ;  /* 0x0000026000007945 */ /* 0x000fe20003800200 */
[----:B------:R-:W-:Y:S02]  /*1000*/  SHF.L.U32 R61, R7, 0x10, RZ ;  /* 0x00000010073d7819 */ /* 0x000fe400000006ff */
[----:B------:R-:W-:Y:S02]  /*1010*/  FSETP.GTU.FTZ.AND P5, PT, R76, 20, PT ;  /* 0x41a000004c00780b */ /* 0x000fe40003fbc000 */
        /* <DEDUP_REMOVED lines=35> */
.L_x_2125:
[----:B------:R-:W-:Y:S05]  /*1250*/  BSYNC.RECONVERGENT B0 ;  /* 0x0000000000007941 */ /* 0x000fea0003800200 */
.L_x_2124:
        /* <DEDUP_REMOVED lines=32> */
.L_x_2127:
[----:B------:R-:W-:Y:S05]  /*1460*/  BSYNC.RECONVERGENT B0 ;  /* 0x0000000000007941 */ /* 0x000fea0003800200 */
.L_x_2126:
        /* <DEDUP_REMOVED lines=32> */
.L_x_2129:
[----:B------:R-:W-:Y:S05]  /*1670*/  BSYNC.RECONVERGENT B0 ;  /* 0x0000000000007941 */ /* 0x000fea0003800200 */
.L_x_2128:
        /* <DEDUP_REMOVED lines=32> */
.L_x_2131:
[----:B------:R-:W-:Y:S05]  /*1880*/  BSYNC.RECONVERGENT B0 ;  /* 0x0000000000007941 */ /* 0x000fea0003800200 */
.L_x_2130:
        /* <DEDUP_REMOVED lines=32> */
.L_x_2133:
[----:B------:R-:W-:Y:S05]  /*1a90*/  BSYNC.RECONVERGENT B0 ;  /* 0x0000000000007941 */ /* 0x000fea0003800200 */
.L_x_2132:
        /* <DEDUP_REMOVED lines=32> */
.L_x_2135:
[----:B------:R-:W-:Y:S05]  /*1ca0*/  BSYNC.RECONVERGENT B0 ;  /* 0x0000000000007941 */ /* 0x000fea0003800200 */
.L_x_2134:
        /* <DEDUP_REMOVED lines=8> */
.L_x_2119:
        /* <DEDUP_REMOVED lines=14> */
[----:B------:R-:W-:Y:S01]  /*1e10*/  ISETP.NE.AND P0, PT, RZ, UR4, PT ;  /* 0x00000004ff007c0c */ /* 0x000fe2000bf05270 */
[----:B------:R-:W-:Y:S01]  /*1e20*/  UMOV UR5, 0x400 ;  /* 0x0000040000057882 */ /* 0x000fe20000000000 */
[----:B------:R-:W-:Y:S02]  /*1e30*/  MOV R79, R45 ;  /* 0x0000002d004f7202 */ /* 0x000fe40000000f00 */
[----:B------:R-:W-:Y:S02]  /*1e40*/  ISETP.EQ.AND P0, PT, R42, RZ, P0 ;  /* 0x000000ff2a00720c */ /* 0x000fe40000702270 */
[----:B------:R-:W-:Y:S02]  /*1e50*/  MOV R84, R46 ;  /* 0x0000002e00547202 */ /* 0x000fe40000000f00 */
[----:B------:R-:W-:-:S02]  /*1e60*/  MOV R81, R43 ;  /* 0x0000002b00517202 */ /* 0x000fc40000000f00 */
[----:B------:R-:W-:Y:S02]  /*1e70*/  MOV R82, R44 ;  /* 0x0000002c00527202 */ /* 0x000fe40000000f00 */
[----:B------:R-:W-:Y:S02]  /*1e80*/  MOV R83, R40 ;  /* 0x0000002800537202 */ /* 0x000fe40000000f00 */
[----:B------:R-:W-:Y:S01]  /*1e90*/  MOV R80, R41 ;  /* 0x0000002900507202 */ /* 0x000fe20000000f00 */
[----:B0-----:R-:W-:Y:S02]  /*1ea0*/  ULEA UR5, UR6, UR5, 0x18 ;  /* 0x0000000506057291 */ /* 0x001fe4000f8ec0ff */
[----:B------:R-:W-:Y:S02]  /*1eb0*/  UIMAD UR6, UR4, UR7, URZ ;  /* 0x00000007040672a4 */ /* 0x000fe4000f8e02ff */
[----:B------:R-:W-:Y:S01]  /*1ec0*/  UIADD3 UR5, UPT, UPT, UR5, 0x260, URZ ;  /* 0x0000026005057890 */ /* 0x000fe2000fffe0ff */
[----:B------:R-:W-:-:S11]  /*1ed0*/  UMOV UR7, UR8 ;  /* 0x0000000800077c82 */ /* 0x000fd60008000000 */
.L_x_2137:
        /* <DEDUP_REMOVED lines=8> */
[C---:B------:R-:W-:Y:S01]  /*1f60*/  FMUL.FTZ R6, R5.reuse, R60 ;  /* 0x0000003c05067220 */ /* 0x040fe20000410000 */
        /* <DEDUP_REMOVED lines=8> */
[----:B------:R-:W-:Y:S01]  /*1ff0*/  FMUL.RZ R33, R8, 0.15915493667125701904 ;  /* 0x3e22f98308217820 */ /* 0x000fe2000040c000 */
[C---:B------:R-:W-:Y:S01]  /*2000*/  FMUL.FTZ R8, R7.reuse, R68 ;  /* 0x0000004407087220 */ /* 0x040fe20000410000 */
[C---:B------:R-:W-:Y:S01]  /*2010*/  FMUL.FTZ R91, R7.reuse, R64 ;  /* 0x00000040075b7220 */ /* 0x040fe20000410000 */
[----:B------:R-:W-:-:S02]  /*2020*/  FMUL.FTZ R4, R7, R58 ;  /* 0x0000003a07047220 */ /* 0x000fc40000410000 */
[----:B------:R-:W1:Y:S08]  /*2030*/  MUFU.SIN R11, R13 ;  /* 0x0000000d000b7308 */ /* 0x000e700000000400 */
[----:B------:R2:W3:Y:S08]  /*2040*/  MUFU.COS R9, R13 ;  /* 0x0000000d00097308 */ /* 0x0004f00000000000 */
[----:B------:R-:W1:Y:S01]  /*2050*/  MUFU.EX2 R0, R0 ;  /* 0x0000000000007308 */ /* 0x000e620000000800 */
[----:B--2---:R-:W-:-:S03]  /*2060*/  FMUL.FTZ R13, R5, R62 ;  /* 0x0000003e050d7220 */ /* 0x004fc60000410000 */
[----:B------:R-:W2:Y:S01]  /*2070*/  MUFU.SIN R10, R15 ;  /* 0x0000000f000a7308 */ /* 0x000ea20000000400 */
[----:B------:R-:W-:Y:S01]  /*2080*/  FMUL.RZ R34, R13, 0.15915493667125701904 ;  /* 0x3e22f9830d227820 */ /* 0x000fe2000040c000 */
[----:B------:R-:W-:-:S06]  /*2090*/  FMUL.FTZ R13, R7, R62 ;  /* 0x0000003e070d7220 */ /* 0x000fcc0000410000 */
[----:B------:R-:W-:Y:S01]  /*20a0*/  MUFU.COS R99, R12 ;  /* 0x0000000c00637308 */ /* 0x000fe20000000000 */
[C---:B-1----:R-:W-:Y:S01]  /*20b0*/  FMUL.FTZ R94, R0.reuse, R11 ;  /* 0x0000000b005e7220 */ /* 0x042fe20000410000 */
[----:B---3--:R-:W-:-:S03]  /*20c0*/  FMUL.FTZ R96, R0, R9 ;  /* 0x0000000900607220 */ /* 0x008fc60000410000 */
[-C--:B------:R-:W-:Y:S01]  /*20d0*/  FMUL.FTZ R0, R94, R77.reuse ;  /* 0x0000004d5e007220 */ /* 0x080fe20000410000 */
[----:B------:R-:W-:Y:S02]  /*20e0*/  FMUL.FTZ R9, RZ, R94 ;  /* 0x0000005eff097220 */ /* 0x000fe40000410000 */
[----:B------:R1:W3:Y:S01]  /*20f0*/  MUFU.COS R12, R15 ;  /* 0x0000000f000c7308 */ /* 0x0002e20000000000 */
[----:B------:R-:W-:Y:S01]  /*2100*/  FFMA.FTZ R11, RZ, R96, R0 ;  /* 0x00000060ff0b7223 */ /* 0x000fe20000010000 */
[----:B------:R-:W-:-:S04]  /*2110*/  FFMA.FTZ R0, R96, R77, -R9 ;  /* 0x0000004d60007223 */ /* 0x000fc80000010809 */
[----:B------:R-:W-:Y:S02]  /*2120*/  FADD.FTZ R0, R0, R69 ;  /* 0x0000004500007221 */ /* 0x000fe40000010000 */
[----:B------:R4:W2:Y:S01]  /*2130*/  MUFU.EX2 R97, R6 ;  /* 0x0000000600617308 */ /* 0x0008a20000000800 */
[C---:B-1----:R-:W-:Y:S01]  /*2140*/  FMUL.FTZ R15, R7.reuse, R72 ;  /* 0x00000048070f7220 */ /* 0x042fe20000410000 */
[----:B------:R-:W-:Y:S02]  /*2150*/  FMUL.FTZ R7, R7, R76 ;  /* 0x0000004c07077220 */ /* 0x000fe40000410000 */
[----:B------:R-:W1:Y:S01]  /*2160*/  MUFU.COS R86, R33 ;  /* 0x0000002100567308 */ /* 0x000e620000000000 */
[----:B----4-:R-:W-:-:S07]  /*2170*/  FMUL.FTZ R6, R5, R72 ;  /* 0x0000004805067220 */ /* 0x010fce0000410000 */
[----:B------:R4:W5:Y:S01]  /*2180*/  MUFU.SIN R14, R33 ;  /* 0x00000021000e7308 */ /* 0x0009620000000400 */
[----:B------:R-:W-:Y:S01]  /*2190*/  FMUL.RZ R35, R6, 0.15915493667125701904 ;  /* 0x3e22f98306237820 */ /* 0x000fe2000040c000 */
[----:B--2---:R-:W-:Y:S01]  /*21a0*/  FMUL.FTZ R95, R97, R10 ;  /* 0x0000000a615f7220 */ /* 0x004fe20000410000 */
[----:B------:R-:W-:Y:S01]  /*21b0*/  FADD.FTZ R10, RZ, R11 ;  /* 0x0000000bff0a7221 */ /* 0x000fe20000010000 */
[C---:B------:R-:W-:Y:S01]  /*21c0*/  FMUL.FTZ R6, R5.reuse, R64 ;  /* 0x0000004005067220 */ /* 0x040fe20000410000 */
[----:B------:R-:W-:Y:S01]  /*21d0*/  FMUL.FTZ R5, R5, R76 ;  /* 0x0000004c05057220 */ /* 0x000fe20000410000 */
[----:B---3--:R-:W-:Y:S01]  /*21e0*/  FMUL.FTZ R97, R97, R12 ;  /* 0x0000000c61617220 */ /* 0x008fe20000410000 */
[----:B------:R-:W-:Y:S01]  /*21f0*/  FMUL.FTZ R12, R95, R10 ;  /* 0x0000000a5f0c7220 */ /* 0x000fe20000410000 */
[----:B------:R-:W1:Y:S01]  /*2200*/  MUFU.EX2 R87, R8 ;  /* 0x0000000800577308 */ /* 0x000e620000000800 */
[----:B----4-:R-:W-:Y:S02]  /*2210*/  FMUL.RZ R33, R6, 0.15915493667125701904 ;  /* 0x3e22f98306217820 */ /* 0x010fe4000040c000 */
[-C--:B------:R-:W-:Y:S01]  /*2220*/  FFMA.FTZ R12, R97, R0.reuse, -R12 ;  /* 0x00000000610c7223 */ /* 0x080fe2000001080c */
[----:B------:R2:W-:Y:S03]  /*2230*/  MUFU.EX2 R8, R15 ;  /* 0x0000000f00087308 */ /* 0x0005e60000000800 */
[----:B------:R-:W-:Y:S01]  /*2240*/  FADD.FTZ R12, R12, R75 ;  /* 0x0000004b0c0c7221 */ /* 0x000fe20000010000 */
[----:B------:R-:W3:Y:S01]  /*2250*/  MUFU.SIN R88, R34 ;  /* 0x0000002200587308 */ /* 0x000ee20000000400 */
[----:B--2---:R-:W-:Y:S01]  /*2260*/  FMUL.RZ R15, R5, 0.15915493667125701904 ;  /* 0x3e22f983050f7820 */ /* 0x004fe2000040c000 */
[----:B------:R-:W-:Y:S01]  /*2270*/  FMUL.FTZ R5, R95, R0 ;  /* 0x000000005f057220 */ /* 0x000fe20000410000 */
[----:B-1----:R-:W-:-:S05]  /*2280*/  FMUL.FTZ R86, R87, R86 ;  /* 0x0000005657567220 */ /* 0x002fca0000410000 */
[----:B------:R-:W1:Y:S01]  /*2290*/  MUFU.COS R32, R34 ;  /* 0x0000002200207308 */ /* 0x000e620000000000 */
[----:B-----5:R-:W-:Y:S01]  /*22a0*/  FMUL.FTZ R87, R87, R14 ;  /* 0x0000000e57577220 */ /* 0x020fe20000410000 */
[----:B------:R-:W-:-:S03]  /*22b0*/  FFMA.FTZ R5, R97, R10, R5 ;  /* 0x0000000a61057223 */ /* 0x000fc60000010005 */
[CC--:B------:R-:W-:Y:S01]  /*22c0*/  FMUL.FTZ R11, R87.reuse, R12.reuse ;  /* 0x0000000c570b7220 */ /* 0x0c0fe20000410000 */
[----:B------:R-:W-:Y:S02]  /*22d0*/  FADD.FTZ R5, RZ, R5 ;  /* 0x00000005ff057221 */ /* 0x000fe40000010000 */
[----:B------:R-:W3:Y:S02]  /*22e0*/  MUFU.EX2 R13, R13 ;  /* 0x0000000d000d7308 */ /* 0x000ee40000000800 */
[-C--:B------:R-:W-:Y:S01]  /*22f0*/  FMUL.FTZ R9, R87, R5.reuse ;  /* 0x0000000557097220 */ /* 0x080fe20000410000 */
[C---:B------:R-:W-:Y:S01]  /*2300*/  FFMA.FTZ R11, R86.reuse, R5, R11 ;  /* 0x00000005560b7223 */ /* 0x040fe2000001000b */
[----:B------:R-:W2:Y:S02]  /*2310*/  MUFU.COS R34, R33 ;  /* 0x0000002100227308 */ /* 0x000ea40000000000 */
[----:B------:R-:W-:Y:S01]  /*2320*/  FFMA.FTZ R12, R86, R12, -R9 ;  /* 0x0000000c560c7223 */ /* 0x000fe20000010809 */
[----:B------:R-:W-:-:S03]  /*2330*/  FADD.FTZ R11, RZ, R11 ;  /* 0x0000000bff0b7221 */ /* 0x000fc60000010000 */
[----:B------:R-:W-:Y:S02]  /*2340*/  FADD.FTZ R5, R12, R67 ;  /* 0x000000430c057221 */ /* 0x000fe40000010000 */
[----:B------:R-:W4:Y:S01]  /*2350*/  MUFU.SIN R6, R33 ;  /* 0x0000002100067308 */ /* 0x000f220000000400 */
[C---:B---3--:R-:W-:Y:S01]  /*2360*/  FMUL.FTZ R88, R13.reuse, R88 ;  /* 0x000000580d587220 */ /* 0x048fe20000410000 */
[----:B-1----:R-:W-:-:S03]  /*2370*/  FMUL.FTZ R0, R13, R32 ;  /* 0x000000200d007220 */ /* 0x002fc60000410000 */
[----:B------:R-:W-:-:S03]  /*2380*/  FMUL.FTZ R9, R88, R11 ;  /* 0x0000000b58097220 */ /* 0x000fc60000410000 */
[----:B------:R-:W2:Y:S04]  /*2390*/  MUFU.EX2 R91, R91 ;  /* 0x0000005b005b7308 */ /* 0x000ea80000000800 */
[----:B------:R-:W1:Y:S04]  /*23a0*/  MUFU.EX2 R4, R4 ;  /* 0x0000000400047308 */ /* 0x000e680000000800 */
[----:B------:R-:W-:Y:S01]  /*23b0*/  MUFU.SIN R92, R15 ;  /* 0x0000000f005c7308 */ /* 0x000fe20000000400 */
[C---:B--2---:R-:W-:Y:S01]  /*23c0*/  FMUL.FTZ R89, R91.reuse, R34 ;  /* 0x000000225b597220 */ /* 0x044fe20000410000 */
[----:B----4-:R-:W-:-:S06]  /*23d0*/  FMUL.FTZ R91, R91, R6 ;  /* 0x000000065b5b7220 */ /* 0x010fcc0000410000 */
[----:B------:R-:W-:Y:S01]  /*23e0*/  MUFU.COS R10, R15 ;  /* 0x0000000f000a7308 */ /* 0x000fe20000000000 */
[----:B------:R-:W-:Y:S01]  /*23f0*/  FMUL.FTZ R6, R88, R5 ;  /* 0x0000000558067220 */ /* 0x000fe20000410000 */
[C---:B-1----:R-:W-:Y:S01]  /*2400*/  FMUL.FTZ R99, R4.reuse, R99 ;  /* 0x0000006304637220 */ /* 0x042fe20000410000 */
[----:B------:R-:W-:Y:S01]  /*2410*/  FMUL.FTZ R101, R4, R101 ;  /* 0x0000006504657220 */ /* 0x000fe20000410000 */
[C---:B------:R-:W-:Y:S01]  /*2420*/  FFMA.FTZ R4, R0.reuse, R5, -R9 ;  /* 0x0000000500047223 */ /* 0x040fe20000010809 */
[----:B------:R-:W-:Y:S01]  /*2430*/  FFMA.FTZ R11, R0, R11, R6 ;  /* 0x0000000b000b7223 */ /* 0x000fe20000010006 */
[----:B------:R-:W-:Y:S02]  /*2440*/  FMUL.FTZ R6, R99, R94 ;  /* 0x0000005e63067220 */ /* 0x000fe40000410000 */
[----:B------:R-:W1:Y:S01]  /*2450*/  MUFU.SIN R90, R35 ;  /* 0x00000023005a7308 */ /* 0x000e620000000400 */
[----:B------:R-:W-:Y:S01]  /*2460*/  FADD.FTZ R11, RZ, R11 ;  /* 0x0000000bff0b7221 */ /* 0x000fe20000010000 */
[----:B------:R-:W-:-:S06]  /*2470*/  FFMA.FTZ R6, R101, R96, R6 ;  /* 0x0000006065067223 */ /* 0x000fcc0000010006 */
[----:B------:R-:W2:Y:S08]  /*2480*/  MUFU.COS R85, R35 ;  /* 0x0000002300557308 */ /* 0x000eb00000000000 */
[----:B------:R-:W3:Y:S01]  /*2490*/  MUFU.EX2 R7, R7 ;  /* 0x0000000700077308 */ /* 0x000ee20000000800 */
[C---:B-1----:R-:W-:Y:S01]  /*24a0*/  FMUL.FTZ R90, R8.reuse, R90 ;  /* 0x0000005a085a7220 */ /* 0x042fe20000410000 */
[----:B--2---:R-:W-:Y:S01]  /*24b0*/  FMUL.FTZ R85, R8, R85 ;  /* 0x0000005508557220 */ /* 0x004fe20000410000 */
[C---:B---3--:R-:W-:Y:S01]  /*24c0*/  FMUL.FTZ R93, R7.reuse, R10 ;  /* 0x0000000a075d7220 */ /* 0x048fe20000410000 */
[----:B------:R-:W-:Y:S01]  /*24d0*/  FMUL.FTZ R92, R7, R92 ;  /* 0x0000005c075c7220 */ /* 0x000fe20000410000 */
[----:B------:R-:W-:Y:S01]  /*24e0*/  FADD.FTZ R7, R4, R73 ;  /* 0x0000004904077221 */ /* 0x000fe20000010000 */
[----:B------:R-:W-:Y:S01]  /*24f0*/  FMUL.FTZ R10, R90, R11 ;  /* 0x0000000b5a0a7220 */ /* 0x000fe20000410000 */
[----:B------:R-:W-:-:S02]  /*2500*/  FMUL.FTZ R4, R101, R94 ;  /* 0x0000005e65047220 */ /* 0x000fc40000410000 */
[-C--:B------:R-:W-:Y:S01]  /*2510*/  FMUL.FTZ R8, R90, R7.reuse ;  /* 0x000000075a087220 */ /* 0x080fe20000410000 */
[----:B------:R-:W-:Y:S01]  /*2520*/  FFMA.FTZ R10, R85, R7, -R10 ;  /* 0x00000007550a7223 */ /* 0x000fe2000001080a */
[----:B------:R-:W-:Y:S01]  /*2530*/  FFMA.FTZ R4, R99, R96, -R4 ;  /* 0x0000006063047223 */ /* 0x000fe20000010804 */
[----:B------:R-:W-:Y:S01]  /*2540*/  MOV R7, R82 ;  /* 0x0000005200077202 */ /* 0x000fe20000000f00 */
[----:B------:R-:W-:Y:S01]  /*2550*/  FFMA.FTZ R11, R85, R11, R8 ;  /* 0x0000000b550b7223 */ /* 0x000fe20000010008 */
[C---:B------:R-:W-:Y:S01]  /*2560*/  FMUL.FTZ R8, R95.reuse, R6 ;  /* 0x000000065f087220 */ /* 0x040fe20000410000 */
[-C--:B------:R-:W-:Y:S01]  /*2570*/  FMUL.FTZ R5, R95, R4.reuse ;  /* 0x000000045f057220 */ /* 0x080fe20000410000 */
[----:B------:R-:W-:Y:S01]  /*2580*/  FADD.FTZ R10, R10, R65 ;  /* 0x000000410a0a7221 */ /* 0x000fe20000010000 */
[----:B------:R-:W-:Y:S01]  /*2590*/  FADD.FTZ R12, RZ, R11 ;  /* 0x0000000bff0c7221 */ /* 0x000fe20000010000 */
[C---:B------:R-:W-:Y:S01]  /*25a0*/  FFMA.FTZ R8, R97.reuse, R4, -R8 ;  /* 0x0000000461087223 */ /* 0x040fe20000010808 */
[----:B------:R-:W-:Y:S01]  /*25b0*/  FFMA.FTZ R9, R97, R6, R5 ;  /* 0x0000000661097223 */ /* 0x000fe20000010005 */
[----:B------:R-:W-:Y:S01]  /*25c0*/  MOV R6, R81 ;  /* 0x0000005100067202 */ /* 0x000fe20000000f00 */
[----:B------:R-:W-:Y:S01]  /*25d0*/  FMUL.FTZ R14, R91, R12 ;  /* 0x0000000c5b0e7220 */ /* 0x000fe20000410000 */
[----:B------:R-:W-:Y:S01]  /*25e0*/  FMUL.FTZ R13, R87, R8 ;  /* 0x00000008570d7220 */ /* 0x000fe20000410000 */
[----:B------:R-:W-:-:S02]  /*25f0*/  MOV R4, R83 ;  /* 0x0000005300047202 */ /* 0x000fc40000000f00 */
[-C--:B------:R-:W-:Y:S01]  /*2600*/  FFMA.FTZ R14, R89, R10.reuse, -R14 ;  /* 0x0000000a590e7223 */ /* 0x080fe2000001080e */
[----:B------:R-:W-:Y:S01]  /*2610*/  FMUL.FTZ R10, R91, R10 ;  /* 0x0000000a5b0a7220 */ /* 0x000fe20000410000 */
[-C--:B------:R-:W-:Y:S01]  /*2620*/  FMUL.FTZ R11, R87, R9.reuse ;  /* 0x00000009570b7220 */ /* 0x080fe20000410000 */
[----:B------:R-:W-:Y:S01]  /*2630*/  FFMA.FTZ R13, R86, R9, R13 ;  /* 0x00000009560d7223 */ /* 0x000fe2000001000d */
[----:B------:R-:W-:Y:S01]  /*2640*/  FADD.FTZ R14, R14, R71 ;  /* 0x000000470e0e7221 */ /* 0x000fe20000010000 */
[----:B------:R-:W-:Y:S01]  /*2650*/  FFMA.FTZ R10, R89, R12, R10 ;  /* 0x0000000c590a7223 */ /* 0x000fe2000001000a */
[----:B------:R-:W-:Y:S01]  /*2660*/  MOV R5, R80 ;  /* 0x0000005000057202 */ /* 0x000fe20000000f00 */
[----:B------:R-:W-:Y:S01]  /*2670*/  FFMA.FTZ R11, R86, R8, -R11 ;  /* 0x00000008560b7223 */ /* 0x000fe2000001080b */
[----:B------:R1:W2:Y:S01]  /*2680*/  LDG.E.64 R32, desc[UR16][R6.64] ;  /* 0x0000001006207981 */ /* 0x0002a2000c1e1b00 */
[----:B------:R-:W-:Y:S01]  /*2690*/  FADD.FTZ R10, RZ, R10 ;  /* 0x0000000aff0a7221 */ /* 0x000fe20000010000 */
[----:B------:R-:W-:-:S02]  /*26a0*/  FMUL.FTZ R8, R92, R14 ;  /* 0x0000000e5c087220 */ /* 0x000fc40000410000 */
[----:B------:R3:W2:Y:S01]  /*26b0*/  LDG.E.64 R34, desc[UR16][R4.64] ;  /* 0x0000001004227981 */ /* 0x0006a2000c1e1b00 */
[----:B0-----:R-:W-:Y:S01]  /*26c0*/  ULEA UR9, UR10, UR9, 0x18 ;  /* 0x000000090a097291 */ /* 0x001fe2000f8ec0ff */
[CC--:B------:R-:W-:Y:S01]  /*26d0*/  FFMA.FTZ R8, R93.reuse, R10.reuse, R8 ;  /* 0x0000000a5d087223 */ /* 0x0c0fe20000010008 */
[----:B------:R-:W-:Y:S01]  /*26e0*/  ISETP.NE.AND P2, PT, R102, RZ, PT ;  /* 0x000000ff6600720c */ /* 0x000fe20003f45270 */
[----:B------:R-:W-:Y:S01]  /*26f0*/  UIADD3 UR7, UPT, UPT, UR7, 0x1, URZ ;  /* 0x0000000107077890 */ /* 0x000fe2000fffe0ff */
[----:B------:R-:W-:Y:S01]  /*2700*/  ISETP.NE.AND P3, PT, R42, RZ, PT ;  /* 0x000000ff2a00720c */ /* 0x000fe20003f65270 */
[C---:B-1----:R-:W-:Y:S01]  /*2710*/  FMUL.FTZ R7, R88.reuse, R13 ;  /* 0x0000000d58077220 */ /* 0x042fe20000410000 */
[-C--:B------:R-:W-:Y:S01]  /*2720*/  FMUL.FTZ R6, R88, R11.reuse ;  /* 0x0000000b58067220 */ /* 0x080fe20000410000 */
[----:B------:R-:W-:Y:S01]  /*2730*/  FADD.FTZ R98, RZ, R8 ;  /* 0x00000008ff627221 */ /* 0x000fe20000010000 */
[----:B------:R-:W-:Y:S01]  /*2740*/  UISETP.NE.AND UP1, UPT, UR7, URZ, UPT ;  /* 0x000000ff0700728c */ /* 0x000fe2000bf25270 */
[----:B---3--:R-:W-:Y:S01]  /*2750*/  FMUL.FTZ R5, R92, R10 ;  /* 0x0000000a5c057220 */ /* 0x008fe20000410000 */
[C---:B------:R-:W-:Y:S01]  /*2760*/  FFMA.FTZ R7, R0.reuse, R11, -R7 ;  /* 0x0000000b00077223 */ /* 0x040fe20000010807 */
[----:B------:R-:W-:Y:S01]  /*2770*/  FFMA.FTZ R6, R0, R13, R6 ;  /* 0x0000000d00067223 */ /* 0x000fe20000010006 */
[----:B------:R-:W0:Y:S01]  /*2780*/  SHFL.UP PT, R9, R98, 0x1, RZ ;  /* 0x0420000062097989 */ /* 0x000e2200000e00ff */
[----:B------:R-:W-:Y:S01]  /*2790*/  FFMA.FTZ R14, R93, R14, -R5 ;  /* 0x0000000e5d0e7223 */ /* 0x000fe20000010805 */
[C---:B------:R-:W-:Y:S01]  /*27a0*/  FMUL.FTZ R8, R90.reuse, R7 ;  /* 0x000000075a087220 */ /* 0x040fe20000410000 */
[----:B------:R-:W-:-:S02]  /*27b0*/  FMUL.FTZ R4, R90, R6 ;  /* 0x000000065a047220 */ /* 0x000fc40000410000 */
[----:B------:R-:W-:Y:S01]  /*27c0*/  FADD.FTZ R103, R14, R63 ;  /* 0x0000003f0e677221 */ /* 0x000fe20000010000 */
[C---:B------:R-:W-:Y:S01]  /*27d0*/  FFMA.FTZ R8, R85.reuse, R6, R8 ;  /* 0x0000000655087223 */ /* 0x040fe20000010008 */
[----:B------:R-:W-:-:S03]  /*27e0*/  FFMA.FTZ R4, R85, R7, -R4 ;  /* 0x0000000755047223 */ /* 0x000fc60000010804 */
[----:B------:R-:W1:Y:S01]  /*27f0*/  SHFL.UP PT, R7, R103, 0x1, RZ ;  /* 0x0420000067077989 */ /* 0x000e6200000e00ff */
[C---:B------:R-:W-:Y:S01]  /*2800*/  FMUL.FTZ R6, R91.reuse, R8 ;  /* 0x000000085b067220 */ /* 0x040fe20000410000 */
[----:B------:R-:W-:-:S03]  /*2810*/  FMUL.FTZ R5, R91, R4 ;  /* 0x000000045b057220 */ /* 0x000fc60000410000 */
[C---:B------:R-:W-:Y:S01]  /*2820*/  FFMA.FTZ R6, R89.reuse, R4, -R6 ;  /* 0x0000000459067223 */ /* 0x040fe20000010806 */
[----:B------:R-:W-:-:S03]  /*2830*/  FFMA.FTZ R5, R89, R8, R5 ;  /* 0x0000000859057223 */ /* 0x000fc60000010005 */
[C---:B------:R-:W-:Y:S01]  /*2840*/  FMUL.FTZ R100, R92.reuse, R6 ;  /* 0x000000065c647220 */ /* 0x040fe20000410000 */
[----:B------:R-:W-:-:S03]  /*2850*/  FMUL.FTZ R105, R92, R5 ;  /* 0x000000055c697220 */ /* 0x000fc60000410000 */
[C---:B------:R-:W-:Y:S01]  /*2860*/  FFMA.FTZ R100, R93.reuse, R5, R100 ;  /* 0x000000055d647223 */ /* 0x040fe20000010064 */
[----:B------:R-:W-:-:S03]  /*2870*/  FFMA.FTZ R105, R93, R6, -R105 ;  /* 0x000000065d697223 */ /* 0x000fc60000010869 */
[-C--:B0-----:R-:W-:Y:S01]  /*2880*/  FMUL.FTZ R6, R100, R9.reuse ;  /* 0x0000000964067220 */ /* 0x081fe20000410000 */
[----:B------:R-:W0:Y:S01]  /*2890*/  SHFL.UP PT, R5, R100, 0x1, RZ ;  /* 0x0420000064057989 */ /* 0x000e2200000e00ff */
[----:B------:R-:W-:-:S03]  /*28a0*/  FMUL.FTZ R11, R105, R9 ;  /* 0x00000009690b7220 */ /* 0x000fc60000410000 */
[----:B------:R-:W3:Y:S01]  /*28b0*/  SHFL.UP PT, R4, R105, 0x1, RZ ;  /* 0x0420000069047989 */ /* 0x000ee200000e00ff */
[-C--:B-1----:R-:W-:Y:S01]  /*28c0*/  FFMA.FTZ R11, R100, R7.reuse, R11 ;  /* 0x00000007640b7223 */ /* 0x082fe2000001000b */
[----:B------:R-:W-:-:S03]  /*28d0*/  FFMA.FTZ R6, R105, R7, -R6 ;  /* 0x0000000769067223 */ /* 0x000fc60000010806 */
[----:B------:R-:W-:Y:S01]  /*28e0*/  @P1 FADD.FTZ R98, R98, R11 ;  /* 0x0000000b62621221 */ /* 0x000fe20000010000 */
[----:B------:R-:W-:Y:S01]  /*28f0*/  @P1 FADD.FTZ R103, R103, R6 ;  /* 0x0000000667671221 */ /* 0x000fe20000010000 */
[----:B------:R-:W-:-:S03]  /*2900*/  CS2R R10, SRZ ;  /* 0x00000000000a7805 */ /* 0x000fc6000001ff00 */
[----:B------:R-:W1:Y:S04]  /*2910*/  SHFL.UP PT, R9, R98, 0x2, RZ ;  /* 0x0440000062097989 */ /* 0x000e6800000e00ff */
[----:B------:R-:W4:Y:S01]  /*2920*/  SHFL.UP PT, R8, R103, 0x2, RZ ;  /* 0x0440000067087989 */ /* 0x000f2200000e00ff */
[-C--:B0-----:R-:W-:Y:S01]  /*2930*/  FMUL.FTZ R7, R105, R5.reuse ;  /* 0x0000000569077220 */ /* 0x081fe20000410000 */
[----:B------:R-:W-:-:S03]  /*2940*/  FMUL.FTZ R6, R100, R5 ;  /* 0x0000000564067220 */ /* 0x000fc60000410000 */
[-C--:B---3--:R-:W-:Y:S01]  /*2950*/  @P1 FFMA.FTZ R100, R100, R4.reuse, R7 ;  /* 0x0000000464641223 */ /* 0x088fe20000010007 */
[----:B------:R-:W-:Y:S01]  /*2960*/  @P1 FFMA.FTZ R105, R105, R4, -R6 ;  /* 0x0000000469691223 */ /* 0x000fe20000010806 */
[----:B------:R-:W-:-:S03]  /*2970*/  ISETP.GE.AND P1, PT, R102, 0x2, PT ;  /* 0x000000026600780c */ /* 0x000fc60003f26270 */
[----:B------:R-:W0:Y:S04]  /*2980*/  SHFL.UP PT, R5, R100, 0x2, RZ ;  /* 0x0440000064057989 */ /* 0x000e2800000e00ff */
[----:B------:R-:W3:Y:S01]  /*2990*/  SHFL.UP PT, R4, R105, 0x2, RZ ;  /* 0x0440000069047989 */ /* 0x000ee200000e00ff */
[-C--:B-1----:R-:W-:Y:S01]  /*29a0*/  FMUL.FTZ R7, R105, R9.reuse ;  /* 0x0000000969077220 */ /* 0x082fe20000410000 */
[----:B------:R-:W-:-:S03]  /*29b0*/  FMUL.FTZ R6, R100, R9 ;  /* 0x0000000964067220 */ /* 0x000fc60000410000 */
        /* <DEDUP_REMOVED lines=23> */
[-C--:B---3--:R-:W-:Y:S01]  /*2b30*/  @P1 FFMA.FTZ R100, R100, R4.reuse, R7 ;  /* 0x0000000464641223 */ /* 0x088fe20000010007 */
[----:B------:R-:W-:Y:S01]  /*2b40*/  @P1 FFMA.FTZ R105, R105, R4, -R6 ;  /* 0x0000000469691223 */ /* 0x000fe20000010806 */
[----:B------:R-:W-:-:S03]  /*2b50*/  ISETP.GE.AND P1, PT, R102, 0x8, PT ;  /* 0x000000086600780c */ /* 0x000fc60003f26270 */
[----:B------:R-:W3:Y:S04]  /*2b60*/  SHFL.UP PT, R5, R100, 0x8, RZ ;  /* 0x0500000064057989 */ /* 0x000ee800000e00ff */
[----:B------:R-:W4:Y:S01]  /*2b70*/  SHFL.UP PT, R4, R105, 0x8, RZ ;  /* 0x0500000069047989 */ /* 0x000f2200000e00ff */
[-C--:B-1----:R-:W-:Y:S01]  /*2b80*/  FMUL.FTZ R6, R100, R9.reuse ;  /* 0x0000000964067220 */ /* 0x082fe20000410000 */
[----:B------:R-:W-:-:S03]  /*2b90*/  FMUL.FTZ R9, R105, R9 ;  /* 0x0000000969097220 */ /* 0x000fc60000410000 */
[-C--:B0-----:R-:W-:Y:S01]  /*2ba0*/  FFMA.FTZ R6, R105, R8.reuse, -R6 ;  /* 0x0000000869067223 */ /* 0x081fe20000010806 */
[----:B------:R-:W-:Y:S01]  /*2bb0*/  FFMA.FTZ R9, R100, R8, R9 ;  /* 0x0000000864097223 */ /* 0x000fe20000010009 */
[----:B------:R-:W-:Y:S02]  /*2bc0*/  HFMA2 R8, -RZ, RZ, 1.875, 0 ;  /* 0x3f800000ff087431 */ /* 0x000fe400000001ff */
[----:B------:R-:W-:Y:S01]  /*2bd0*/  @P1 FADD.FTZ R103, R103, R6 ;  /* 0x0000000667671221 */ /* 0x000fe20000010000 */
[----:B------:R-:W-:Y:S01]  /*2be0*/  @P1 FADD.FTZ R98, R98, R9 ;  /* 0x0000000962621221 */ /* 0x000fe20000010000 */
[CC--:B---3--:R-:W-:Y:S01]  /*2bf0*/  FMUL.FTZ R7, R105.reuse, R5.reuse ;  /* 0x0000000569077220 */ /* 0x0c8fe20000410000 */
[C---:B------:R-:W-:Y:S01]  /*2c00*/  FMUL.FTZ R6, R100.reuse, R5 ;  /* 0x0000000564067220 */ /* 0x040fe20000410000 */
[----:B------:R-:W-:Y:S01]  /*2c10*/  MOV R9, RZ ;  /* 0x000000ff00097202 */ /* 0x000fe20000000f00 */
[----:B------:R-:W-:Y:S01]  /*2c20*/  SHFL.UP PT, R5, R103, 0x10, RZ ;  /* 0x0600000067057989 */ /* 0x000fe200000e00ff */
[-C--:B----4-:R-:W-:Y:S01]  /*2c30*/  @P1 FFMA.FTZ R100, R100, R4.reuse, R7 ;  /* 0x0000000464641223 */ /* 0x090fe20000010007 */
[----:B------:R-:W-:Y:S01]  /*2c40*/  @P1 FFMA.FTZ R105, R105, R4, -R6 ;  /* 0x0000000469691223 */ /* 0x000fe20000010806 */
[----:B------:R-:W-:Y:S01]  /*2c50*/  ISETP.NE.AND P1, PT, R102, 0x1f, PT ;  /* 0x0000001f6600780c */ /* 0x000fe20003f25270 */
[----:B------:R-:W0:Y:S04]  /*2c60*/  SHFL.UP PT, R12, R98, 0x10, RZ ;  /* 0x06000000620c7989 */ /* 0x000e2800000e00ff */
[----:B------:R-:W1:Y:S04]  /*2c70*/  SHFL.UP PT, R4, R100, 0x10, RZ ;  /* 0x0600000064047989 */ /* 0x000e6800000e00ff */
[----:B------:R-:W3:Y:S04]  /*2c80*/  SHFL.UP PT, R13, R105, 0x10, RZ ;  /* 0x06000000690d7989 */ /* 0x000ee800000e00ff */
[----:B------:R-:W4:Y:S01]  /*2c90*/  @P0 LDS.128 R8, [UR5] ;  /* 0x00000005ff080984 */ /* 0x000f220008000c00 */
[-C--:B0-----:R-:W-:Y:S01]  /*2ca0*/  FMUL.FTZ R6, R100, R12.reuse ;  /* 0x0000000c64067220 */ /* 0x081fe20000410000 */
[----:B------:R-:W-:-:S03]  /*2cb0*/  FMUL.FTZ R7, R105, R12 ;  /* 0x0000000c69077220 */ /* 0x000fc60000410000 */
[CC--:B------:R-:W-:Y:S01]  /*2cc0*/  FFMA.FTZ R6, R105.reuse, R5.reuse, -R6 ;  /* 0x0000000569067223 */ /* 0x0c0fe20000010806 */
[C---:B------:R-:W-:Y:S01]  /*2cd0*/  FFMA.FTZ R7, R100.reuse, R5, R7 ;  /* 0x0000000564077223 */ /* 0x040fe20000010007 */
[-C--:B-1----:R-:W-:Y:S01]  /*2ce0*/  FMUL.FTZ R12, R100, R4.reuse ;  /* 0x00000004640c7220 */ /* 0x082fe20000410000 */
        /* <DEDUP_REMOVED lines=15> */
[----:B------:R-:W3:Y:S04]  /*2de0*/  SHFL.UP PT, R12, R15, 0x1, RZ ;  /* 0x042000000f0c7989 */ /* 0x000ee800000e00ff */
[----:B------:R-:W5:Y:S04]  /*2df0*/  SHFL.UP PT, R98, R14, 0x1, RZ ;  /* 0x042000000e627989 */ /* 0x000f6800000e00ff */
[----:B----4-:R-:W-:Y:S04]  /*2e00*/  @!P2 STS.128 [UR9+0x240], R8 ;  /* 0x00024008ff00a988 */ /* 0x010fe80008000c09 */
[----:B------:R-:W-:Y:S01]  /*2e10*/  LDS.128 R4, [UR9+0x220] ;  /* 0x00022009ff047984 */ /* 0x000fe20008000c00 */
[----:B------:R-:W-:Y:S01]  /*2e20*/  BAR.SYNC.DEFER_BLOCKING 0x0 ;  /* 0x0000000000007b1d */ /* 0x000fe20000010000 */
[----:B-1----:R-:W-:-:S02]  /*2e30*/  @!P2 MOV R104, R9 ;  /* 0x000000090068a202 */ /* 0x002fc40000000f00 */
[----:B0-----:R-:W-:Y:S02]  /*2e40*/  @!P2 MOV R106, R8 ;  /* 0x00000008006aa202 */ /* 0x001fe40000000f00 */
[----:B---3--:R-:W-:Y:S02]  /*2e50*/  @!P2 MOV R12, R11 ;  /* 0x0000000b000ca202 */ /* 0x008fe40000000f00 */
[----:B-----5:R-:W-:Y:S01]  /*2e60*/  @!P2 MOV R98, R10 ;  /* 0x0000000a0062a202 */ /* 0x020fe20000000f00 */
[----:B------:R-:W0:Y:S02]  /*2e70*/  @P3 LDS.64 R36, [UR9+0x248] ;  /* 0x00024809ff243984 */ /* 0x000e240008000a00 */
[-C--:B0-----:R-:W-:Y:S01]  /*2e80*/  @P3 FMUL.FTZ R108, R36, R104.reuse ;  /* 0x00000068246c3220 */ /* 0x081fe20000410000 */
[----:B------:R-:W-:-:S03]  /*2e90*/  @P3 FMUL.FTZ R13, R37, R104 ;  /* 0x00000068250d3220 */ /* 0x000fc60000410000 */
[-C--:B------:R-:W-:Y:S01]  /*2ea0*/  @P3 FFMA.FTZ R37, R37, R106.reuse, R108 ;  /* 0x0000006a25253223 */ /* 0x080fe2000001006c */
[----:B------:R-:W-:-:S03]  /*2eb0*/  @P3 FFMA.FTZ R13, R36, R106, -R13 ;  /* 0x0000006a240d3223 */ /* 0x000fc6000001080d */
[----:B------:R-:W-:Y:S01]  /*2ec0*/  @P3 FADD.FTZ R12, R12, R37 ;  /* 0x000000250c0c3221 */ /* 0x000fe20000010000 */
[----:B------:R-:W-:Y:S01]  /*2ed0*/  @P3 FADD.FTZ R98, R98, R13 ;  /* 0x0000000d62623221 */ /* 0x000fe20000010000 */
[----:B------:R-:W-:Y:S02]  /*2ee0*/  LEA R79, P3, R26, R79, 0x3 ;  /* 0x0000004f1a4f7211 */ /* 0x000fe400078618ff */
[C---:B------:R-:W-:Y:S01]  /*2ef0*/  FMUL.FTZ R14, R101.reuse, R12 ;  /* 0x0000000c650e7220 */ /* 0x040fe20000410000 */
[-C--:B------:R-:W-:Y:S01]  /*2f00*/  FMUL.FTZ R101, R101, R98.reuse ;  /* 0x0000006265657220 */ /* 0x080fe20000410000 */
[----:B------:R-:W-:Y:S02]  /*2f10*/  IADD3.X R84, PT, PT, R84, R53, RZ, P3, !PT ;  /* 0x0000003554547210 */ /* 0x000fe40001ffe4ff */
        /* <DEDUP_REMOVED lines=10> */
[----:B------:R-:W0:Y:S02]  /*2fc0*/  @!P1 LDC.64 R12, c[0x0][0x480] ;  /* 0x00012000ff0c9b82 */ /* 0x000e240000000a00 */
[C---:B------:R-:W-:Y:S01]  /*2fd0*/  FMUL.FTZ R94, R95.reuse, R14 ;  /* 0x0000000e5f5e7220 */ /* 0x040fe20000410000 */
[-C--:B------:R-:W-:Y:S01]  /*2fe0*/  FMUL.FTZ R99, R95, R36.reuse ;  /* 0x000000245f637220 */ /* 0x080fe20000410000 */
[-C--:B--2---:R-:W-:Y:S02]  /*2ff0*/  FMUL.FTZ R95, R33, R35.reuse ;  /* 0x00000023215f7220 */ /* 0x084fe40000410000 */
[C---:B------:R-:W-:Y:S01]  /*3000*/  FFMA.FTZ R96, R97.reuse, R36, -R94 ;  /* 0x0000002461607223 */ /* 0x040fe2000001085e */
[----:B------:R-:W-:Y:S01]  /*3010*/  FFMA.FTZ R99, R97, R14, R99 ;  /* 0x0000000e61637223 */ /* 0x000fe20000010063 */
[C---:B------:R-:W-:Y:S01]  /*3020*/  FMUL.FTZ R94, R32.reuse, R35 ;  /* 0x00000023205e7220 */ /* 0x040fe20000410000 */
[----:B------:R-:W-:Y:S01]  /*3030*/  FFMA.FTZ R32, R32, R34, -R95 ;  /* 0x0000002220207223 */ /* 0x000fe2000001085f */
[----:B------:R-:W-:Y:S01]  /*3040*/  FADD.FTZ R95, R96, R75 ;  /* 0x0000004b605f7221 */ /* 0x000fe20000010000 */
[----:B------:R-:W-:Y:S01]  /*3050*/  FADD.FTZ R35, RZ, R99 ;  /* 0x00000063ff237221 */ /* 0x000fe20000010000 */
[C---:B------:R-:W-:Y:S01]  /*3060*/  FMUL.FTZ R97, R5.reuse, R11 ;  /* 0x0000000b05617220 */ /* 0x040fe20000410000 */
[-C--:B------:R-:W-:Y:S01]  /*3070*/  FMUL.FTZ R99, R5, R10.reuse ;  /* 0x0000000a05637220 */ /* 0x080fe20000410000 */
[C---:B------:R-:W-:Y:S01]  /*3080*/  FMUL.FTZ R98, R87.reuse, R95 ;  /* 0x0000005f57627220 */ /* 0x040fe20000410000 */
[-C--:B------:R-:W-:Y:S01]  /*3090*/  FMUL.FTZ R101, R87, R35.reuse ;  /* 0x0000002357657220 */ /* 0x080fe20000410000 */
[----:B------:R-:W-:Y:S01]  /*30a0*/  FFMA.FTZ R97, R4, R10, -R97 ;  /* 0x0000000a04617223 */ /* 0x000fe20000010861 */
[CC--:B------:R-:W-:Y:S01]  /*30b0*/  FMUL.FTZ R10, R5.reuse, R8.reuse ;  /* 0x00000008050a7220 */ /* 0x0c0fe20000410000 */
[C---:B------:R-:W-:Y:S01]  /*30c0*/  FFMA.FTZ R98, R86.reuse, R35, R98 ;  /* 0x0000002356627223 */ /* 0x040fe20000010062 */
[----:B------:R-:W-:Y:S01]  /*30d0*/  FFMA.FTZ R96, R86, R95, -R101 ;  /* 0x0000005f56607223 */ /* 0x000fe20000010865 */
[----:B------:R-:W-:Y:S01]  /*30e0*/  @!P1 IADD3 R86, P2, PT, R50, UR6, RZ ;  /* 0x0000000632569c10 */ /* 0x000fe2000ff5e0ff */
[-C--:B------:R-:W-:Y:S01]  /*30f0*/  FMUL.FTZ R87, R5, R9.reuse ;  /* 0x0000000905577220 */ /* 0x080fe20000410000 */
[----:B------:R-:W-:Y:S01]  /*3100*/  FADD.FTZ R98, RZ, R98 ;  /* 0x00000062ff627221 */ /* 0x000fe20000010000 */
[----:B------:R-:W-:Y:S01]  /*3110*/  FFMA.FTZ R9, R4, R9, R10 ;  /* 0x0000000904097223 */ /* 0x000fe2000001000a */
[----:B------:R-:W-:Y:S01]  /*3120*/  @!P1 LEA.HI.X.SX32 R10, R50, RZ, 0x1, P2 ;  /* 0x000000ff320a9211 */ /* 0x000fe200010f0eff */
[----:B------:R-:W-:Y:S01]  /*3130*/  FFMA.FTZ R8, R4, R8, -R87 ;  /* 0x0000000804087223 */ /* 0x000fe20000010857 */
[----:B0-----:R-:W-:Y:S01]  /*3140*/  @!P1 LEA R12, P2, R86, R12, 0x4 ;  /* 0x0000000c560c9211 */ /* 0x001fe200078420ff */
[----:B------:R-:W-:Y:S01]  /*3150*/  FADD.FTZ R5, R96, R67 ;  /* 0x0000004360057221 */ /* 0x000fe20000010000 */
[----:B------:R-:W-:Y:S01]  /*3160*/  FMUL.FTZ R87, R88, R98 ;  /* 0x0000006258577220 */ /* 0x000fe20000410000 */
[----:B------:R-:W-:Y:S01]  /*3170*/  FFMA.FTZ R4, R4, R11, R99 ;  /* 0x0000000b04047223 */ /* 0x000fe20000010063 */
[----:B------:R-:W-:Y:S01]  /*3180*/  @!P1 LEA.HI.X R13, R86, R13, R10, 0x4, P2 ;  /* 0x0000000d560d9211 */ /* 0x000fe200010f240a */
[-C--:B------:R-:W-:Y:S01]  /*3190*/  FMUL.FTZ R99, R88, R5.reuse ;  /* 0x0000000558637220 */ /* 0x080fe20000410000 */
[C---:B------:R-:W-:Y:S01]  /*31a0*/  FFMA.FTZ R86, R0.reuse, R5, -R87 ;  /* 0x0000000500567223 */ /* 0x040fe20000010857 */
[----:B------:R-:W-:Y:S01]  /*31b0*/  FFMA.FTZ R94, R33, R34, R94 ;  /* 0x00000022215e7223 */ /* 0x000fe2000001005e */
[----:B------:R-:W-:Y:S01]  /*31c0*/  FADD.FTZ R11, R7, R4 ;  /* 0x00000004070b7221 */ /* 0x000fe20000010000 */
[----:B------:R-:W-:Y:S01]  /*31d0*/  FFMA.FTZ R99, R0, R98, R99 ;  /* 0x0000006200637223 */ /* 0x000fe20000010063 */
[----:B------:R-:W-:Y:S01]  /*31e0*/  FADD.FTZ R87, R86, R73 ;  /* 0x0000004956577221 */ /* 0x000fe20000010000 */
[----:B------:R-:W-:Y:S01]  /*31f0*/  FMUL.FTZ R37, R94, R37 ;  /* 0x000000255e257220 */ /* 0x000fe20000410000 */
[----:B------:R-:W-:Y:S01]  /*3200*/  FADD.FTZ R10, R6, R97 ;  /* 0x00000061060a7221 */ /* 0x000fe20000010000 */
[----:B------:R-:W-:Y:S01]  /*3210*/  FADD.FTZ R99, RZ, R99 ;  /* 0x00000063ff637221 */ /* 0x000fe20000010000 */
[----:B------:R-:W-:Y:S01]  /*3220*/  FMUL.FTZ R0, R90, R87 ;  /* 0x000000575a007220 */ /* 0x000fe20000410000 */
[----:B------:R-:W-:Y:S01]  /*3230*/  FFMA.FTZ R4, R32, R15, -R37 ;  /* 0x0000000f20047223 */ /* 0x000fe20000010825 */
[----:B------:R-:W-:Y:S01]  /*3240*/  FMUL.FTZ R7, R94, R14 ;  /* 0x0000000e5e077220 */ /* 0x000fe20000410000 */
[-C--:B------:R-:W-:Y:S01]  /*3250*/  FMUL.FTZ R90, R90, R99.reuse ;  /* 0x000000635a5a7220 */ /* 0x080fe20000410000 */
[C---:B------:R-:W-:Y:S01]  /*3260*/  FFMA.FTZ R0, R85.reuse, R99, R0 ;  /* 0x0000006355007223 */ /* 0x040fe20000010000 */
[----:B------:R-:W-:Y:S01]  /*3270*/  FFMA.FTZ R55, R4, 2, R55 ;  /* 0x4000000004377823 */ /* 0x000fe20000010037 */
[----:B------:R-:W-:Y:S01]  /*3280*/  @!P1 STG.E.128 desc[UR16][R12.64], R8 ;  /* 0x000000080c009986 */ /* 0x000fe2000c101d10 */
[----:B------:R-:W-:Y:S01]  /*3290*/  FFMA.FTZ R90, R85, R87, -R90 ;  /* 0x00000057555a7223 */ /* 0x000fe2000001085a */
[----:B------:R-:W-:Y:S01]  /*32a0*/  FADD.FTZ R33, RZ, R0 ;  /* 0x00000000ff217221 */ /* 0x000fe20000010000 */
[----:B------:R-:W-:Y:S01]  /*32b0*/  FFMA.FTZ R7, R32, R36, -R7 ;  /* 0x0000002420077223 */ /* 0x000fe20000010807 */
[----:B------:R0:W-:Y:S01]  /*32c0*/  @!P1 STS.128 [UR5], R8 ;  /* 0x00000008ff009988 */ /* 0x0001e20008000c05 */
[----:B------:R-:W-:Y:S01]  /*32d0*/  FADD.FTZ R90, R90, R65 ;  /* 0x000000415a5a7221 */ /* 0x000fe20000010000 */
[----:B------:R-:W-:Y:S01]  /*32e0*/  FMUL.FTZ R0, R91, R33 ;  /* 0x000000215b007220 */ /* 0x000fe20000410000 */
[----:B------:R-:W-:Y:S01]  /*32f0*/  FFMA.FTZ R56, R7, 2, R56 ;  /* 0x4000000007387823 */ /* 0x000fe20000010038 */
[C---:B------:R-:W-:Y:S01]  /*3300*/  FMUL.FTZ R35, R94.reuse, R35 ;  /* 0x000000235e237220 */ /* 0x040fe20000410000 */
[-C--:B------:R-:W-:Y:S01]  /*3310*/  FMUL.FTZ R4, R91, R90.reuse ;  /* 0x0000005a5b047220 */ /* 0x080fe20000410000 */
[CC--:B------:R-:W-:Y:S01]  /*3320*/  FFMA.FTZ R0, R89.reuse, R90.reuse, -R0 ;  /* 0x0000005a59007223 */ /* 0x0c0fe20000010800 */
[----:B------:R-:W-:Y:S01]  /*3330*/  FMUL.FTZ R7, R94, R33 ;  /* 0x000000215e077220 */ /* 0x000fe20000410000 */
[----:B------:R-:W-:Y:S01]  /*3340*/  FFMA.FTZ R6, R32, R95, -R35 ;  /* 0x0000005f20067223 */ /* 0x000fe20000010823 */
[----:B------:R-:W-:Y:S01]  /*3350*/  FFMA.FTZ R4, R89, R33, R4 ;  /* 0x0000002159047223 */ /* 0x000fe20000010004 */
[----:B------:R-:W-:Y:S01]  /*3360*/  LEA R83, P1, R30, R83, 0x3 ;  /* 0x000000531e537211 */ /* 0x000fe200078218ff */
[----:B------:R-:W-:Y:S01]  /*3370*/  FFMA.FTZ R7, R32, R90, -R7 ;  /* 0x0000005a20077223 */ /* 0x000fe20000010807 */
[----:B------:R-:W-:Y:S01]  /*3380*/  LEA R81, P2, R28, R81, 0x3 ;  /* 0x000000511c517211 */ /* 0x000fe200078418ff */
[----:B------:R-:W-:Y:S01]  /*3390*/  FFMA.FTZ R57, R6, 2, R57 ;  /* 0x4000000006397823 */ /* 0x000fe20000010039 */
[----:B0-----:R-:W-:Y:S01]  /*33a0*/  FADD.FTZ R11, R0, R71 ;  /* 0x00000047000b7221 */ /* 0x001fe20000010000 */
[----:B------:R-:W-:Y:S01]  /*33b0*/  FMUL.FTZ R8, R94, R98 ;  /* 0x000000625e087220 */ /* 0x000fe20000410000 */
[----:B------:R-:W-:Y:S01]  /*33c0*/  FADD.FTZ R9, RZ, R4 ;  /* 0x00000004ff097221 */ /* 0x000fe20000010000 */
[----:B------:R-:W-:Y:S01]  /*33d0*/  FFMA.FTZ R74, R7, 2, R74 ;  /* 0x40000000074a7823 */ /* 0x000fe2000001004a */
[----:B------:R-:W-:Y:S01]  /*33e0*/  FMUL.FTZ R0, R92, R11 ;  /* 0x0000000b5c007220 */ /* 0x000fe20000410000 */
[----:B------:R-:W-:Y:S01]  /*33f0*/  FFMA.FTZ R5, R32, R5, -R8 ;  /* 0x0000000520057223 */ /* 0x000fe20000010808 */
[----:B------:R-:W-:Y:S01]  /*3400*/  FMUL.FTZ R92, R92, R9 ;  /* 0x000000095c5c7220 */ /* 0x000fe20000410000 */
[----:B------:R-:W-:Y:S01]  /*3410*/  IADD3.X R80, PT, PT, R80, R31, RZ, P1, !PT ;  /* 0x0000001f50507210 */ /* 0x000fe20000ffe4ff */
[----:B------:R-:W-:Y:S01]  /*3420*/  FFMA.FTZ R4, R93, R9, R0 ;  /* 0x000000095d047223 */ /* 0x000fe20000010000 */
[----:B------:R-:W-:Y:S01]  /*3430*/  FFMA.FTZ R70, R5, 2, R70 ;  /* 0x4000000005467823 */ /* 0x000fe20000010046 */
[----:B------:R-:W-:Y:S01]  /*3440*/  FMUL.FTZ R5, R94, R99 ;  /* 0x000000635e057220 */ /* 0x000fe20000410000 */
[----:B------:R-:W-:Y:S01]  /*3450*/  FFMA.FTZ R92, R93, R11, -R92 ;  /* 0x0000000b5d5c7223 */ /* 0x000fe2000001085c */
[----:B------:R-:W-:Y:S01]  /*3460*/  FADD.FTZ R4, RZ, R4 ;  /* 0x00000004ff047221 */ /* 0x000fe20000010000 */
[----:B------:R-:W-:Y:S01]  /*3470*/  IADD3.X R82, PT, PT, R82, R29, RZ, P2, !PT ;  /* 0x0000001d52527210 */ /* 0x000fe200017fe4ff */
[----:B------:R-:W-:Y:S01]  /*3480*/  FFMA.FTZ R0, R32, R87, -R5 ;  /* 0x0000005720007223 */ /* 0x000fe20000010805 */
[C---:B------:R-:W-:Y:S01]  /*3490*/  FMUL.FTZ R5, R94.reuse, R9 ;  /* 0x000000095e057220 */ /* 0x040fe20000410000 */
[----:B------:R-:W-:Y:S01]  /*34a0*/  FMUL.FTZ R4, R94, R4 ;  /* 0x000000045e047220 */ /* 0x000fe20000410000 */
[----:B------:R-:W-:Y:S01]  /*34b0*/  FADD.FTZ R9, R92, R63 ;  /* 0x0000003f5c097221 */ /* 0x000fe20000010000 */
[----:B------:R-:W-:Y:S01]  /*34c0*/  FFMA.FTZ R59, R0, 2, R59 ;  /* 0x40000000003b7823 */ /* 0x000fe2000001003b */
[C---:B------:R-:W-:Y:S01]  /*34d0*/  FFMA.FTZ R0, R32.reuse, R11, -R5 ;  /* 0x0000000b20007223 */ /* 0x040fe20000010805 */
[----:B------:R-:W-:Y:S01]  /*34e0*/  UIADD3 UR6, UPT, UPT, UR6, 0x1, URZ ;  /* 0x0000000106067890 */ /* 0x000fe2000fffe0ff */
[----:B------:R-:W-:Y:S01]  /*34f0*/  FFMA.FTZ R9, R32, R9, -R4 ;  /* 0x0000000920097223 */ /* 0x000fe20000010804 */
[----:B------:R-:W-:Y:S01]  /*3500*/  UIADD3 UR5, UPT, UPT, UR5, 0x10, URZ ;  /* 0x0000001005057890 */ /* 0x000fe2000fffe0ff */
[----:B------:R-:W-:-:S02]  /*3510*/  FFMA.FTZ R61, R0, 2, R61 ;  /* 0x40000000003d7823 */ /* 0x000fc4000001003d */
[----:B------:R-:W-:Y:S01]  /*3520*/  FFMA.FTZ R78, R9, 2, R78 ;  /* 0x40000000094e7823 */ /* 0x000fe2000001004e */
[----:B------:R-:W-:Y:S08]  /*3530*/  BRA.U UP1, `(.L_x_2137) ;  /* 0xffffffe901687547 */ /* 0x000ff0000b83ffff */
.L_x_2136:
[----:B------:R-:W-:Y:S01]  /*3540*/  BAR.SYNC.DEFER_BLOCKING 0x0 ;  /* 0x0000000000007b1d */ /* 0x000fe20000010000 */
[----:B------:R-:W-:Y:S01]  /*3550*/  USHF.L.U32 UR5, UR4, 0x8, URZ ;  /* 0x0000000804057899 */ /* 0x000fe200080006ff */
[----:B------:R-:W-:-:S05]  /*3560*/  F2FP.BF16.F32.PACK_AB R6, R74, R59 ;  /* 0x0000003b4a06723e */ /* 0x000fca00000010ff */
[----:B------:R-:W-:Y:S02]  /*3570*/  IADD3 R7, P0, PT, R24, UR5, RZ ;  /* 0x0000000518077c10 */ /* 0x000fe4000ff1e0ff */
[----:B------:R-:W-:Y:S02]  /*3580*/  IADD3 R5, P1, PT, R22, UR5, RZ ;  /* 0x0000000516057c10 */ /* 0x000fe4000ff3e0ff */
[----:B------:R-:W-:Y:S02]  /*3590*/  IADD3.X R4, PT, PT, RZ, R47, RZ, P0, !PT ;  /* 0x0000002fff047210 */ /* 0x000fe400007fe4ff */
[----:B------:R-:W-:Y:S02]  /*35a0*/  IADD3.X R0, PT, PT, RZ, R48, RZ, P1, !PT ;  /* 0x00000030ff007210 */ /* 0x000fe40000ffe4ff */
[----:B------:R-:W-:Y:S02]  /*35b0*/  LEA R12, P0, R7, R18, 0x1 ;  /* 0x00000012070c7211 */ /* 0x000fe400078008ff */
[----:B------:R-:W-:-:S02]  /*35c0*/  LEA R8, P1, R5, R16, 0x1 ;  /* 0x0000001005087211 */ /* 0x000fc400078208ff */
[----:B------:R-:W-:Y:S02]  /*35d0*/  LEA.HI.X R13, R7, R19, R4, 0x1, P0 ;  /* 0x00000013070d7211 */ /* 0x000fe400000f0c04 */
[----:B------:R-:W-:Y:S02]  /*35e0*/  LEA.HI.X R9, R5, R17, R0, 0x1, P1 ;  /* 0x0000001105097211 */ /* 0x000fe400008f0c00 */
[----:B------:R-:W-:Y:S02]  /*35f0*/  F2FP.BF16.F32.PACK_AB R7, R78, R61 ;  /* 0x0000003d4e07723e */ /* 0x000fe400000010ff */
[----:B------:R-:W-:Y:S02]  /*3600*/  F2FP.BF16.F32.PACK_AB R5, R70, R57 ;  /* 0x000000394605723e */ /* 0x000fe400000010ff */
[----:B------:R-:W-:-:S05]  /*3610*/  F2FP.BF16.F32.PACK_AB R4, R56, R55 ;  /* 0x000000373804723e */ /* 0x000fca00000010ff */
[----:B------:R0:W-:Y:S01]  /*3620*/  STG.E.128 desc[UR16][R12.64], R4 ;  /* 0x000000040c007986 */ /* 0x0001e2000c101d10 */
[----:B------:R-:W-:Y:S06]  /*3630*/  BAR.SYNC.DEFER_BLOCKING 0x0 ;  /* 0x0000000000007b1d */ /* 0x000fec0000010000 */
[----:B------:R-:W2:Y:S01]  /*3640*/  LDG.E.128 R8, desc[UR16][R8.64] ;  /* 0x0000001008087981 */ /* 0x000ea2000c1e1d00 */
[----:B------:R-:W-:Y:S01]  /*3650*/  UIADD3 UR4, UPT, UPT, UR4, 0x1, URZ ;  /* 0x0000000104047890 */ /* 0x000fe2000fffe0ff */
[----:B------:R-:W-:Y:S01]  /*3660*/  BAR.SYNC.DEFER_BLOCKING 0x0 ;  /* 0x0000000000007b1d */ /* 0x000fe20000010000 */
[----:B------:R-:W-:-:S04]  /*3670*/  IADD3 R54, P1, PT, R54, 0x200, RZ ;  /* 0x0000020036367810 */ /* 0x000fc80007f3e0ff */
[----:B------:R-:W-:Y:S02]  /*3680*/  IADD3.X R51, PT, PT, RZ, R51, RZ, P1, !PT ;  /* 0x00000033ff337210 */ /* 0x000fe40000ffe4ff */
[----:B--2---:R-:W-:Y:S02]  /*3690*/  SHF.L.U32 R34, R10, 0x10, RZ ;  /* 0x000000100a227819 */ /* 0x004fe400000006ff */
[----:B------:R-:W-:Y:S02]  /*36a0*/  PRMT R10, R9, 0x7632, R10 ;  /* 0x00007632090a7816 */ /* 0x000fe4000000000a */
[C---:B0-----:R-:W-:Y:S01]  /*36b0*/  SHF.L.U32 R12, R11.reuse, 0x10, RZ ;  /* 0x000000100b0c7819 */ /* 0x041fe200000006ff */
[----:B------:R-:W-:Y:S01]  /*36c0*/  FMUL.FTZ R6, R34, -1.4426950216293334961 ;  /* 0xbfb8aa3b22067820 */ /* 0x000fe20000410000 */
[----:B------:R-:W-:Y:S02]  /*36d0*/  PRMT R4, R10, 0x7632, R4 ;  /* 0x000076320a047816 */ /* 0x000fe40000000004 */
[----:B------:R-:W-:Y:S01]  /*36e0*/  PRMT R11, R11, 0x7632, R11 ;  /* 0x000076320b0b7816 */ /* 0x000fe2000000000b */
[----:B------:R-:W-:Y:S01]  /*36f0*/  FMUL.FTZ R7, R12, -1.4426950216293334961 ;  /* 0xbfb8aa3b0c077820 */ /* 0x000fe20000410000 */
[C---:B------:R-:W-:Y:S01]  /*3700*/  PRMT R0, R8.reuse, 0x7632, R0 ;  /* 0x0000763208007816 */ /* 0x040fe20000000000 */
[----:B------:R-:W0:Y:S01]  /*3710*/  MUFU.EX2 R6, R6 ;  /* 0x0000000600067308 */ /* 0x000e220000000800 */
[----:B------:R-:W-:-:S02]  /*3720*/  SHF.L.U32 R14, R8, 0x10, RZ ;  /* 0x00000010080e7819 */ /* 0x000fc400000006ff */
[----:B------:R-:W-:Y:S01]  /*3730*/  SHF.L.U32 R32, R9, 0x10, RZ ;  /* 0x0000001009207819 */ /* 0x000fe200000006ff */
[----:B------:R0:W1:Y:S01]  /*3740*/  MUFU.EX2 R13, R7 ;  /* 0x00000007000d7308 */ /* 0x0000620000000800 */
        /* <DEDUP_REMOVED lines=8> */
[----:B------:R-:W2:Y:S01]  /*37d0*/  MUFU.EX2 R15, R15 ;  /* 0x0000000f000f7308 */ /* 0x000ea20000000800 */
[----:B------:R-:W-:Y:S01]  /*37e0*/  FMUL.FTZ R4, R0, -1.4426950216293334961 ;  /* 0xbfb8aa3b00047820 */ /* 0x000fe20000410000 */
[----:B0-----:R-:W-:Y:S01]  /*37f0*/  FADD.FTZ R7, R6, 1 ;  /* 0x3f80000006077421 */ /* 0x001fe20000010000 */
[----:B------:R-:W-:Y:S01]  /*3800*/  FMUL.FTZ R5, R10, -1.4426950216293334961 ;  /* 0xbfb8aa3b0a057820 */ /* 0x000fe20000410000 */
[----:B------:R-:W0:Y:S01]  /*3810*/  MUFU.EX2 R33, R33 ;  /* 0x0000002100217308 */ /* 0x000e220000000800 */
[----:B-1----:R-:W-:-:S03]  /*3820*/  FADD.FTZ R13, R13, 1 ;  /* 0x3f8000000d0d7421 */ /* 0x002fc60000010000 */
[----:B------:R-:W1:Y:S04]  /*3830*/  MUFU.EX2 R9, R9 ;  /* 0x0000000900097308 */ /* 0x000e680000000800 */
[----:B------:R-:W3:Y:S01]  /*3840*/  MUFU.EX2 R35, R35 ;  /* 0x0000002300237308 */ /* 0x000ee20000000800 */
[----:B--2---:R-:W-:-:S03]  /*3850*/  FADD.FTZ R15, R15, 1 ;  /* 0x3f8000000f0f7421 */ /* 0x004fc60000010000 */
[----:B------:R-:W2:Y:S01]  /*3860*/  MUFU.EX2 R4, R4 ;  /* 0x0000000400047308 */ /* 0x000ea20000000800 */
[----:B0-----:R-:W-:-:S03]  /*3870*/  FADD.FTZ R33, R33, 1 ;  /* 0x3f80000021217421 */ /* 0x001fc60000010000 */
[----:B------:R-:W0:Y:S01]  /*3880*/  MUFU.EX2 R5, R5 ;  /* 0x0000000500057308 */ /* 0x000e220000000800 */
[----:B-1----:R-:W-:-:S03]  /*3890*/  FADD.FTZ R9, R9, 1 ;  /* 0x3f80000009097421 */ /* 0x002fc60000010000 */
[----:B------:R-:W1:Y:S01]  /*38a0*/  MUFU.RCP R7, R7 ;  /* 0x0000000700077308 */ /* 0x000e620000001000 */
[----:B---3--:R-:W-:Y:S01]  /*38b0*/  FADD.FTZ R35, R35, 1 ;  /* 0x3f80000023237421 */ /* 0x008fe20000010000 */
[----:B--2---:R-:W-:-:S06]  /*38c0*/  FADD.FTZ R4, R4, 1 ;  /* 0x3f80000004047421 */ /* 0x004fcc0000010000 */
[----:B------:R2:W3:Y:S01]  /*38d0*/  MUFU.RCP R36, R35 ;  /* 0x0000002300247308 */ /* 0x0004e20000001000 */
[----:B0-----:R-:W-:-:S07]  /*38e0*/  FADD.FTZ R6, R5, 1 ;  /* 0x3f80000005067421 */ /* 0x001fce0000010000 */
[----:B------:R-:W0:Y:S01]  /*38f0*/  MUFU.RCP R15, R15 ;  /* 0x0000000f000f7308 */ /* 0x000e220000001000 */
[----:B--2---:R-:W-:Y:S01]  /*3900*/  IADD3 R35, P0, PT, R20, UR5, RZ ;  /* 0x0000000514237c10 */ /* 0x004fe2000ff1e0ff */
[----:B-1----:R-:W-:Y:S01]  /*3910*/  FMUL.FTZ R34, R34, R7 ;  /* 0x0000000722227220 */ /* 0x002fe20000410000 */
[----:B------:R-:W1:Y:S05]  /*3920*/  LDCU UR5, c[0x0][0x394] ;  /* 0x00007280ff0577ac */ /* 0x000e6a0008000800 */
[----:B------:R-:W2:Y:S01]  /*3930*/  MUFU.RCP R33, R33 ;  /* 0x0000002100217308 */ /* 0x000ea20000001000 */
[----:B---3--:R-:W-:-:S07]  /*3940*/  FMUL.FTZ R11, R11, R36 ;  /* 0x000000240b0b7220 */ /* 0x008fce0000410000 */
[----:B------:R-:W3:Y:S01]  /*3950*/  MUFU.RCP R13, R13 ;  /* 0x0000000d000d7308 */ /* 0x000ee20000001000 */
[----:B0-----:R-:W-:Y:S01]  /*3960*/  FMUL.FTZ R14, R14, R15 ;  /* 0x0000000f0e0e7220 */ /* 0x001fe20000410000 */
[----:B-1----:R-:W-:-:S06]  /*3970*/  UISETP.GE.AND UP1, UPT, UR4, UR5, UPT ;  /* 0x000000050400728c */ /* 0x002fcc000bf26270 */
[----:B------:R0:W1:Y:S01]  /*3980*/  MUFU.RCP R37, R4 ;  /* 0x0000000400257308 */ /* 0x0000620000001000 */
[----:B--2---:R-:W-:Y:S01]  /*3990*/  FMUL.FTZ R32, R32, R33 ;  /* 0x0000002120207220 */ /* 0x004fe20000410000 */
[----:B------:R-:W-:-:S03]  /*39a0*/  FMUL.FTZ R33, R11, R78 ;  /* 0x0000004e0b217220 */ /* 0x000fc60000410000 */
[----:B------:R-:W-:-:S03]  /*39b0*/  FMUL.FTZ R32, R32, R57 ;  /* 0x0000003920207220 */ /* 0x000fc60000410000 */
[----:B------:R2:W4:Y:S01]  /*39c0*/  MUFU.RCP R63, R6 ;  /* 0x00000006003f7308 */ /* 0x0005220000001000 */
[----:B0-----:R-:W-:Y:S01]  /*39d0*/  FMUL.FTZ R4, R14, R55 ;  /* 0x000000370e047220 */ /* 0x001fe20000410000 */
[----:B---3--:R-:W-:-:S04]  /*39e0*/  FMUL.FTZ R12, R12, R13 ;  /* 0x0000000d0c0c7220 */ /* 0x008fc80000410000 */
[----:B------:R-:W-:Y:S02]  /*39f0*/  FMUL.FTZ R12, R12, R61 ;  /* 0x0000003d0c0c7220 */ /* 0x000fe40000410000 */
[----:B------:R-:W0:Y:S01]  /*3a00*/  MUFU.RCP R9, R9 ;  /* 0x0000000900097308 */ /* 0x000e220000001000 */
[----:B--2---:R-:W-:Y:S01]  /*3a10*/  FMUL.FTZ R6, R34, R59 ;  /* 0x0000003b22067220 */ /* 0x004fe20000410000 */
[----:B-1----:R-:W-:Y:S01]  /*3a20*/  FMUL.FTZ R5, R0, R37 ;  /* 0x0000002500057220 */ /* 0x002fe20000410000 */
[----:B------:R-:W-:-:S03]  /*3a30*/  IADD3.X R0, PT, PT, RZ, R49, RZ, P0, !PT ;  /* 0x00000031ff007210 */ /* 0x000fc600007fe4ff */
[----:B------:R-:W-:Y:S01]  /*3a40*/  FMUL.FTZ R11, R5, R56 ;  /* 0x00000038050b7220 */ /* 0x000fe20000410000 */
[----:B----4-:R-:W-:-:S04]  /*3a50*/  FMUL.FTZ R7, R10, R63 ;  /* 0x0000003f0a077220 */ /* 0x010fc80000410000 */
[----:B------:R-:W-:Y:S01]  /*3a60*/  F2FP.BF16.F32.PACK_AB R4, R11, R4 ;  /* 0x000000040b04723e */ /* 0x000fe200000010ff */
[----:B------:R-:W-:Y:S01]  /*3a70*/  FMUL.FTZ R13, R7, R70 ;  /* 0x00000046070d7220 */ /* 0x000fe20000410000 */
[----:B------:R-:W-:Y:S01]  /*3a80*/  F2FP.BF16.F32.PACK_AB R7, R33, R12 ;  /* 0x0000000c2107723e */ /* 0x000fe200000010ff */
[----:B0-----:R-:W-:Y:S01]  /*3a90*/  FMUL.FTZ R9, R8, R9 ;  /* 0x0000000908097220 */ /* 0x001fe20000410000 */
[----:B------:R-:W-:Y:S02]  /*3aa0*/  LEA R8, P0, R35, R2, 0x1 ;  /* 0x0000000223087211 */ /* 0x000fe400078008ff */
[----:B------:R-:W-:Y:S01]  /*3ab0*/  F2FP.BF16.F32.PACK_AB R5, R13, R32 ;  /* 0x000000200d05723e */ /* 0x000fe200000010ff */
[----:B------:R-:W-:Y:S01]  /*3ac0*/  FMUL.FTZ R15, R9, R74 ;  /* 0x0000004a090f7220 */ /* 0x000fe20000410000 */
[----:B------:R-:W-:Y:S02]  /*3ad0*/  LEA.HI.X R9, R35, R3, R0, 0x1, P0 ;  /* 0x0000000323097211 */ /* 0x000fe400000f0c00 */
[----:B------:R-:W-:-:S02]  /*3ae0*/  IADD3 R52, P0, PT, R52, 0x200, RZ ;  /* 0x0000020034347810 */ /* 0x000fc40007f1e0ff */
[----:B------:R-:W-:Y:S02]  /*3af0*/  F2FP.BF16.F32.PACK_AB R6, R15, R6 ;  /* 0x000000060f06723e */ /* 0x000fe400000010ff */
[----:B------:R-:W-:-:S03]  /*3b00*/  IADD3.X R27, PT, PT, RZ, R27, RZ, P0, !PT ;  /* 0x0000001bff1b7210 */ /* 0x000fc600007fe4ff */
[----:B------:R0:W-:Y:S01]  /*3b10*/  STG.E.128 desc[UR16][R8.64], R4 ;  /* 0x0000000408007986 */ /* 0x0001e2000c101d10 */
[----:B------:R-:W-:Y:S05]  /*3b20*/  BRA.U !UP1, `(.L_x_2138) ;  /* 0xffffffc909d87547 */ /* 0x000fea000b83ffff */
[----:B------:R-:W-:Y:S05]  /*3b30*/  EXIT ;  /* 0x000000000000794d */ /* 0x000fea0003800000 */
.L_x_2139:
        /* <DEDUP_REMOVED lines=12> */
.L_x_5055:


//--------------------- .text._Z25selective_scan_fwd_kernelI32Selective_Scan_fwd_kernel_traitsILi32ELi8ELi1ELb1ELb0ELb1ELb0EN3c108BFloat16ENS1_7complexIfEEEEv13SSMParamsBase --------------------------
	.section	.text._Z25selective_scan_fwd_kernelI32Selective_Scan_fwd_kernel_traitsILi32ELi8ELi1ELb1ELb0ELb1ELb0EN3c108BFloat16ENS1_7complexIfEEEEv13SSMParamsBase,"ax",@progbits
	.align	128
        .global         _Z25selective_scan_fwd_kernelI32Selective_Scan_fwd_kernel_traitsILi32ELi8ELi1ELb1ELb0ELb1ELb0EN3c108BFloat16ENS1_7complexIfEEEEv13SSMParamsBase
        .type           _Z25selective_scan_fwd_kernelI32Selective_Scan_fwd_kernel_traitsILi32ELi8ELi1ELb1ELb0ELb1ELb0EN3c108BFloat16ENS1_7complexIfEEEEv13SSMParamsBase,@function
        .size           _Z25selective_scan_fwd_kernelI32Selective_Scan_fwd_kernel_traitsILi32ELi8ELi1ELb1ELb0ELb1ELb0EN3c108BFloat16ENS1_7complexIfEEEEv13SSMParamsBase,(.L_x_5056 - _Z25selective_scan_fwd_kernelI32Selective_Scan_fwd_kernel_traitsILi32ELi8ELi1ELb1ELb0ELb1ELb0EN3c108BFloat16ENS1_7complexIfEEEEv13SSMParamsBase)
        .other          _Z25selective_scan_fwd_kernelI32Selective_Scan_fwd_kernel_traitsILi32ELi8ELi1ELb1ELb0ELb1ELb0EN3c108BFloat16ENS1_7complexIfEEEEv13SSMParamsBase,@"STO_CUDA_ENTRY STV_DEFAULT"
_Z25selective_scan_fwd_kernelI32Selective_Scan_fwd_kernel_traitsILi32ELi8ELi1ELb1ELb0ELb1ELb0EN3c108BFloat16ENS1_7complexIfEEEEv13SSMParamsBase:
.text._Z25selective_scan_fwd_kernelI32Selective_Scan_fwd_kernel_traitsILi32ELi8ELi1ELb1ELb0ELb1ELb0EN3c108BFloat16ENS1_7complexIfEEEEv13SSMParamsBase:
        /* <DEDUP_REMOVED lines=21> */
[----:B------:R-:W-:-:S06]  /*0150*/  @P0 LEA.HI.X R3, R11, R3, RZ, 0x2, P2 ;  /* 0x000000030b030211 */ /* 0x000fcc00010f14ff */
[----:B------:R-:W1:Y:S01]  /*0160*/  LDC.64 R58, c[0x0][0x3e8] ;  /* 0x0000fa00ff3a7b82 */ /* 0x000e620000000a00 */
[----:B------:R2:W5:Y:S01]  /*0170*/  @P0 LDG.E R51, desc[UR16][R2.64] ;  /* 0x0000001002330981 */ /* 0x000562000c1e1900 */
[----:B0-----:R-:W-:Y:S02]  /*0180*/  ISETP.GE.AND P4, PT, R17, 0x1, PT ;  /* 0x000000011100780c */ /* 0x001fe40003f86270 */
[----:B---3--:R-:W-:Y:S01]  /*0190*/  IADD3 R6, PT, PT, R0, 0xffffffe, RZ ;  /* 0x0ffffffe00067810 */ /* 0x008fe20007ffe0ff */
[----:B----4-:R-:W-:Y:S01]  /*01a0*/  UIMAD.WIDE.U32 UR6, UR18, UR12, URZ ;  /* 0x0000000c120672a5 */ /* 0x010fe2000f8e00ff */
[C---:B------:R-:W-:Y:S02]  /*01b0*/  @P1 LEA R4, P3, R11.reuse, R4, 0x2 ;  /* 0x000000040b041211 */ /* 0x040fe400078610ff */
[----:B------:R0:W3:Y:S01]  /*01c0*/  F2I.FTZ.U32.TRUNC.NTZ R7, R6 ;  /* 0x0000000600077305 */ /* 0x0000e2000021f000 */
[----:B------:R-:W-:Y:S01]  /*01d0*/  IABS R0, R11 ;  /* 0x0000000b00007213 */ /* 0x000fe20000000000 */
[----:B------:R-:W-:Y:S01]  /*01e0*/  UIMAD.WIDE.U32 UR4, UR18, UR8, URZ ;  /* 0x00000008120472a5 */ /* 0x000fe2000f8e00ff */
[----:B------:R-:W-:Y:S01]  /*01f0*/  @P1 LEA.HI.X R5, R11, R5, RZ, 0x2, P3 ;  /* 0x000000050b051211 */ /* 0x000fe200018f14ff */
[----:B0-----:R-:W-:Y:S01]  /*0200*/  HFMA2 R6, -RZ, RZ, 0, 0 ;  /* 0x00000000ff067431 */ /* 0x001fe200000001ff */
[----:B---3--:R-:W-:Y:S01]  /*0210*/  IADD3 R10, PT, PT, RZ, -R7, RZ ;  /* 0x80000007ff0a7210 */ /* 0x008fe20007ffe0ff */
[----:B------:R-:W-:-:S02]  /*0220*/  UIMAD UR9, UR18, UR9, UR5 ;  /* 0x00000009120972a4 */ /* 0x000fc4000f8e0205 */
[----:B------:R0:W5:Y:S02]  /*0230*/  @P1 LDG.E R50, desc[UR16][R4.64] ;  /* 0x0000001004321981 */ /* 0x000164000c1e1900 */
[----:B--2---:R-:W-:-:S04]  /*0240*/  IMAD R3, R10, R9, RZ ;  /* 0x000000090a037224 */ /* 0x004fc800078e02ff */
[----:B------:R-:W-:-:S06]  /*0250*/  IMAD.HI.U32 R7, R7, R3, R6 ;  /* 0x0000000307077227 */ /* 0x000fcc00078e0006 */
[----:B------:R-:W-:-:S05]  /*0260*/  IMAD.HI.U32 R7, R7, R0, RZ ;  /* 0x0000000007077227 */ /* 0x000fca00078e00ff */
[----:B------:R-:W-:-:S05]  /*0270*/  IADD3 R2, PT, PT, -R7, RZ, RZ ;  /* 0x000000ff07027210 */ /* 0x000fca0007ffe1ff */
[----:B------:R-:W-:-:S05]  /*0280*/  IMAD R0, R9, R2, R0 ;  /* 0x0000000209007224 */ /* 0x000fca00078e0200 */
[----:B------:R-:W-:Y:S01]  /*0290*/  ISETP.GT.U32.AND P2, PT, R9, R0, PT ;  /* 0x000000000900720c */ /* 0x000fe20003f44070 */
[----:B------:R-:W-:Y:S01]  /*02a0*/  UIMAD UR8, UR18, UR13, UR7 ;  /* 0x0000000d120872a4 */ /* 0x000fe2000f8e0207 */
[----:B------:R-:W-:Y:S02]  /*02b0*/  MOV R3, UR5 ;  /* 0x0000000500037c02 */ /* 0x000fe40008000f00 */
[----:B0-----:R-:W-:Y:S02]  /*02c0*/  MOV R4, UR6 ;  /* 0x0000000600047c02 */ /* 0x001fe40008000f00 */
[----:B------:R-:W-:Y:S01]  /*02d0*/  MOV R5, UR7 ;  /* 0x0000000700057c02 */ /* 0x000fe20008000f00 */
[----:B------:R-:W0:Y:S01]  /*02e0*/  LDCU.64 UR6, c[0x0][0x3d0] ;  /* 0x00007a00ff0677ac */ /* 0x000e220008000a00 */
[----:B------:R-:W-:Y:S02]  /*02f0*/  LOP3.LUT R6, R11, R8, RZ, 0x3c, !PT ;  /* 0x000000080b067212 */ /* 0x000fe400078e3cff */
[----:B------:R-:W-:-:S02]  /*0300*/  MOV R2, UR4 ;  /* 0x0000000400027c02 */ /* 0x000fc40008000f00 */
[----:B------:R-:W-:Y:S02]  /*0310*/  MOV R3, UR9 ;  /* 0x0000000900037c02 */ /* 0x000fe40008000f00 */
[-C--:B------:R-:W-:Y:S02]  /*0320*/  @!P2 IADD3 R0, PT, PT, R0, -R9.reuse, RZ ;  /* 0x800000090000a210 */ /* 0x080fe40007ffe0ff */
[----:B------:R-:W-:Y:S02]  /*0330*/  MOV R5, UR8 ;  /* 0x0000000800057c02 */ /* 0x000fe40008000f00 */
[----:B------:R-:W-:Y:S02]  /*0340*/  ISETP.GE.U32.AND P0, PT, R0, R9, PT ;  /* 0x000000090000720c */ /* 0x000fe40003f06070 */
[----:B------:R-:W-:Y:S02]  /*0350*/  ISETP.GE.AND P3, PT, R6, RZ, PT ;  /* 0x000000ff0600720c */ /* 0x000fe40003f66270 */
[----:B------:R-:W-:-:S02]  /*0360*/  ISETP.NE.AND P1, PT, R8, RZ, PT ;  /* 0x000000ff0800720c */ /* 0x000fc40003f25270 */
[----:B------:R-:W-:Y:S01]  /*0370*/  @!P2 IADD3 R7, PT, PT, R7, 0x1, RZ ;  /* 0x000000010707a810 */ /* 0x000fe20007ffe0ff */
[----:B01----:R-:W-:Y:S10]  /*0380*/  @!P4 EXIT ;  /* 0x000000000000c94d */ /* 0x003ff40003800000 */
[----:B------:R-:W0:Y:S01]  /*0390*/  LDC.64 R18, c[0x0][0x428] ;  /* 0x00010a00ff127b82 */ /* 0x000e220000000a00 */
[----:B------:R-:W-:Y:S01]  /*03a0*/  @P0 IADD3 R7, PT, PT, R7, 0x1, RZ ;  /* 0x0000000107070810 */ /* 0x000fe20007ffe0ff */
[----:B------:R-:W-:Y:S01]  /*03b0*/  UIMAD.WIDE.U32 UR4, UR18, UR6, URZ ;  /* 0x00000006120472a5 */ /* 0x000fe2000f8e00ff */
[----:B------:R-:W1:Y:S01]  /*03c0*/  S2R R49, SR_TID.X ;  /* 0x0000000000317919 */ /* 0x000e620000002100 */
[----:B------:R-:W-:Y:S01]  /*03d0*/  IMAD.WIDE.U32 R2, R11, UR10, R2 ;  /* 0x0000000a0b027c25 */ /* 0x000fe2000f8e0002 */
[----:B------:R-:W-:Y:S01]  /*03e0*/  @!P3 IADD3 R7, PT, PT, -R7, RZ, RZ ;  /* 0x000000ff0707b210 */ /* 0x000fe20007ffe1ff */
[----:B------:R-:W-:Y:S01]  /*03f0*/  UIMAD UR5, UR18, UR7, UR5 ;  /* 0x00000007120572a4 */ /* 0x000fe2000f8e0205 */
[----:B------:R-:W-:Y:S01]  /*0400*/  @!P1 LOP3.LUT R7, RZ, R8, RZ, 0x33, !PT ;  /* 0x00000008ff079212 */ /* 0x000fe200078e33ff */
[----:B------:R-:W2:Y:S01]  /*0410*/  LDC.64 R44, c[0x0][0x3a0] ;  /* 0x0000e800ff2c7b82 */ /* 0x000ea20000000a00 */
[----:B------:R-:W3:Y:S01]  /*0420*/  LDCU.64 UR6, c[0x0][0x3b8] ;  /* 0x00007700ff0677ac */ /* 0x000ee20008000a00 */
[C---:B------:R-:W-:Y:S01]  /*0430*/  IMAD R55, R11.reuse, UR11, R3 ;  /* 0x0000000b0b377c24 */ /* 0x040fe2000f8e0203 */
[----:B------:R-:W-:Y:S01]  /*0440*/  SHF.R.S32.HI R3, RZ, 0x1f, R7 ;  /* 0x0000001fff037819 */ /* 0x000fe20000011407 */
[----:B------:R-:W-:Y:S01]  /*0450*/  IMAD.WIDE.U32 R4, R11, UR14, R4 ;  /* 0x0000000e0b047c25 */ /* 0x000fe2000f8e0004 */
[C---:B------:R-:W-:Y:S01]  /*0460*/  LEA R52, P0, R2.reuse, R52, 0x1 ;  /* 0x0000003402347211 */ /* 0x040fe200078008ff */
[----:B------:R-:W4:Y:S01]  /*0470*/  LDCU.U8 UR9, c[0x0][0x39e] ;  /* 0x000073c0ff0977ac */ /* 0x000f220008000000 */
[----:B------:R-:W-:Y:S01]  /*0480*/  MOV R43, RZ ;  /* 0x000000ff002b7202 */ /* 0x000fe20000000f00 */
[----:B------:R-:W4:Y:S01]  /*0490*/  LDC R10, c[0x0][0x384] ;  /* 0x0000e100ff0a7b82 */ /* 0x000f220000000800 */
[----:B------:R-:W-:Y:S01]  /*04a0*/  LEA.HI.X R55, R2, R53, R55, 0x1, P0 ;  /* 0x0000003502377211 */ /* 0x000fe200000f0c37 */
[----:B------:R-:W-:Y:S01]  /*04b0*/  IMAD R0, R3, R58, RZ ;  /* 0x0000003a03007224 */ /* 0x000fe200078e02ff */
[----:B------:R-:W-:Y:S01]  /*04c0*/  LEA R54, P0, R4, R12, 0x1 ;  /* 0x0000000c04367211 */ /* 0x000fe200078008ff */
[----:B------:R-:W-:Y:S01]  /*04d0*/  IMAD.WIDE.U32 R2, R7, R58, UR4 ;  /* 0x0000000407027e25 */ /* 0x000fe2000f8e003a */
[----:B------:R-:W1:Y:S03]  /*04e0*/  LDCU UR4, c[0x0][0x38c] ;  /* 0x00007180ff0477ac */ /* 0x000e660008000800 */
[----:B------:R-:W4:Y:S01]  /*04f0*/  LDC.64 R24, c[0x0][0x440] ;  /* 0x00011000ff187b82 */ /* 0x000f220000000a00 */
[----:B------:R-:W-:-:S02]  /*0500*/  IMAD R57, R11, UR15, R5 ;  /* 0x0000000f0b397c24 */ /* 0x000fc4000f8e0205 */
[----:B------:R-:W-:Y:S02]  /*0510*/  IMAD R59, R7, R59, R0 ;  /* 0x0000003b073b7224 */ /* 0x000fe400078e0200 */
[C---:B---3--:R-:W-:Y:S01]  /*0520*/  IMAD.WIDE.U32 R46, R11.reuse, UR6, RZ ;  /* 0x000000060b2e7c25 */ /* 0x048fe2000f8e00ff */
[----:B------:R-:W-:Y:S02]  /*0530*/  LEA.HI.X R57, R4, R13, R57, 0x1, P0 ;  /* 0x0000000d04397211 */ /* 0x000fe400000f0c39 */
[----:B------:R-:W3:Y:S01]  /*0540*/  LDC.64 R14, c[0x0][0x450] ;  /* 0x00011400ff0e7b82 */ /* 0x000ee20000000a00 */
[----:B0-----:R-:W-:Y:S01]  /*0550*/  IMAD.WIDE.U32 R4, R11, R18, RZ ;  /* 0x000000120b047225 */ /* 0x001fe200078e00ff */
[----:B------:R-:W-:-:S03]  /*0560*/  IADD3 R59, PT, PT, R3, R59, RZ ;  /* 0x0000003b033b7210 */ /* 0x000fc60007ffe0ff */
[C---:B--2---:R-:W-:Y:S01]  /*0570*/  IMAD.WIDE.U32 R6, R11.reuse, R44, RZ ;  /* 0x0000002c0b067225 */ /* 0x044fe200078e00ff */
[----:B-1----:R-:W-:Y:S02]  /*0580*/  UISETP.LT.AND UP0, UPT, UR4, 0x1, UPT ;  /* 0x000000010400788c */ /* 0x002fe4000bf01270 */
[----:B------:R-:W0:Y:S01]  /*0590*/  LDC.64 R22, c[0x0][0x448] ;  /* 0x00011200ff167b82 */ /* 0x000e220000000a00 */
[C---:B------:R-:W-:Y:S02]  /*05a0*/  IMAD R5, R11.reuse, R19, R5 ;  /* 0x000000130b057224 */ /* 0x040fe400078e0205 */
[C---:B------:R-:W-:Y:S02]  /*05b0*/  IMAD R45, R11.reuse, R45, R7 ;  /* 0x0000002d0b2d7224 */ /* 0x040fe400078e0207 */
[----:B----4-:R-:W-:Y:S02]  /*05c0*/  IMAD R0, R10, UR18, R11 ;  /* 0x000000120a007c24 */ /* 0x010fe4000f8e020b */
[----:B------:R-:W-:Y:S01]  /*05d0*/  IMAD R11, R11, UR7, R47 ;  /* 0x000000070b0b7c24 */ /* 0x000fe2000f8e022f */
[----:B------:R-:W1:Y:S01]  /*05e0*/  LDC.64 R20, c[0x0][0x420] ;  /* 0x00010800ff147b82 */ /* 0x000e620000000a00 */
[----:B------:R-:W-:Y:S01]  /*05f0*/  LEA R47, P1, R6, R24, 0x3 ;  /* 0x00000018062f7211 */ /* 0x000fe200078218ff */
[----:B------:R-:W-:-:S03]  /*0600*/  IMAD R0, R0, R17, RZ ;  /* 0x0000001100007224 */ /* 0x000fc600078e02ff */
[----:B------:R-:W-:Y:S01]  /*0610*/  LEA.HI.X R45, R6, R25, R45, 0x3, P1 ;  /* 0x00000019062d7211 */ /* 0x000fe200008f1c2d */
[----:B------:R-:W-:Y:S02]  /*0620*/  IMAD.WIDE.U32 R24, R49, 0x20, RZ ;  /* 0x0000002031187825 */ /* 0x000fe400078e00ff */
[----:B------:R-:W2:Y:S01]  /*0630*/  LDC.64 R8, c[0x0][0x478] ;  /* 0x00011e00ff087b82 */ /* 0x000ea20000000a00 */
[----:B---3--:R-:W-:Y:S01]  /*0640*/  LEA R56, P0, R2, R14, 0x1 ;  /* 0x0000000e02387211 */ /* 0x008fe200078008ff */
[----:B------:R-:W-:Y:S01]  /*0650*/  IMAD R42, R0, UR4, RZ ;  /* 0x00000004002a7c24 */ /* 0x000fe2000f8e02ff */
[----:B------:R-:W-:Y:S01]  /*0660*/  USEL UR4, UR4, 0x1, !UP0 ;  /* 0x0000000104047887 */ /* 0x000fe2000c000000 */
[----:B------:R-:W-:Y:S02]  /*0670*/  LOP3.LUT R53, R24, 0x10, RZ, 0xfc, !PT ;  /* 0x0000001018357812 */ /* 0x000fe400078efcff */
[----:B------:R-:W-:Y:S01]  /*0680*/  LEA.HI.X R59, R2, R15, R59, 0x1, P0 ;  /* 0x0000000f023b7211 */ /* 0x000fe200000f0c3b */
[----:B------:R-:W-:Y:S01]  /*0690*/  UIADD3 UR6, UPT, UPT, -UR4, URZ, URZ ;  /* 0x000000ff04067290 */ /* 0x000fe2000fffe1ff */
[----:B------:R-:W3:Y:S01]  /*06a0*/  LDC.64 R32, c[0x0][0x3c0] ;  /* 0x0000f000ff207b82 */ /* 0x000ee20000000a00 */
[----:B0-----:R-:W-:-:S04]  /*06b0*/  LEA R48, P0, R46, R22, 0x3 ;  /* 0x000000162e307211 */ /* 0x001fc800078018ff */
        /* <DEDUP_REMOVED lines=9> */
.L_x_2162:
[----:B------:R-:W-:Y:S01]  /*0750*/  BAR.SYNC.DEFER_BLOCKING 0x0 ;  /* 0x0000000000007b1d */ /* 0x000fe20000010000 */
[----:B-1----:R-:W-:Y:S02]  /*0760*/  MOV R4, R52 ;  /* 0x0000003400047202 */ /* 0x002fe40000000f00 */
[----:B------:R-:W-:Y:S02]  /*0770*/  MOV R5, R55 ;  /* 0x0000003700057202 */ /* 0x000fe40000000f00 */
[----:B------:R-:W-:Y:S02]  /*0780*/  MOV R6, R54 ;  /* 0x0000003600067202 */ /* 0x000fe40000000f00 */
[----:B------:R-:W-:Y:S01]  /*0790*/  MOV R7, R57 ;  /* 0x0000003900077202 */ /* 0x000fe20000000f00 */
[----:B------:R-:W-:-:S04]  /*07a0*/  IMAD.WIDE.U32 R8, R49, 0x10, R4 ;  /* 0x0000001031087825 */ /* 0x000fc800078e0004 */
[----:B------:R-:W-:Y:S02]  /*07b0*/  IMAD.WIDE.U32 R4, R49, 0x10, R6 ;  /* 0x0000001031047825 */ /* 0x000fe400078e0006 */
[----:B-----5:R-:W5:Y:S04]  /*07c0*/  LDG.E.128 R8, desc[UR16][R8.64] ;  /* 0x0000001008087981 */ /* 0x020f68000c1e1d00 */
[----:B------:R-:W5:Y:S01]  /*07d0*/  LDG.E.128 R4, desc[UR16][R4.64] ;  /* 0x0000001004047981 */ /* 0x000f62000c1e1d00 */
[----:B------:R-:W-:-:S09]  /*07e0*/  UISETP.NE.AND UP0, UPT, UR9, URZ, UPT ;  /* 0x000000ff0900728c */ /* 0x000fd2000bf05270 */
[----:B------:R-:W-:Y:S05]  /*07f0*/  BRA.U UP0, `(.L_x_2140) ;  /* 0x0000000100a47547 */ /* 0x000fea000b800000 */
[C---:B-----5:R-:W-:Y:S02]  /*0800*/  PRMT R0, R8.reuse, 0x7632, R0 ;  /* 0x0000763208007816 */ /* 0x060fe40000000000 */
[----:B------:R-:W-:Y:S02]  /*0810*/  SHF.L.U32 R61, R8, 0x10, RZ ;  /* 0x00000010083d7819 */ /* 0x000fe400000006ff */
[C---:B------:R-:W-:Y:S02]  /*0820*/  PRMT R12, R9.reuse, 0x7632, R12 ;  /* 0x00007632090c7816 */ /* 0x040fe4000000000c */
[----:B------:R-:W-:Y:S02]  /*0830*/  SHF.L.U32 R63, R9, 0x10, RZ ;  /* 0x00000010093f7819 */ /* 0x000fe400000006ff */
[C---:B------:R-:W-:Y:S02]  /*0840*/  PRMT R14, R10.reuse, 0x7632, R14 ;  /* 0x000076320a0e7816 */ /* 0x040fe4000000000e */
[----:B------:R-:W-:-:S02]  /*0850*/  SHF.L.U32 R79, R10, 0x10, RZ ;  /* 0x000000100a4f7819 */ /* 0x000fc400000006ff */
[----:B------:R-:W-:Y:S02]  /*0860*/  SHF.L.U32 R17, R6, 0x10, RZ ;  /* 0x0000001006117819 */ /* 0x000fe400000006ff */
[C---:B------:R-:W-:Y:S02]  /*0870*/  PRMT R8, R4.reuse, 0x7632, R8 ;  /* 0x0000763204087816 */ /* 0x040fe40000000008 */
[----:B------:R-:W-:Y:S01]  /*0880*/  SHF.L.U32 R9, R4, 0x10, RZ ;  /* 0x0000001004097819 */ /* 0x000fe200000006ff */
[----:B------:R-:W-:Y:S01]  /*0890*/  FADD.FTZ R64, R17, R50 ;  /* 0x0000003211407221 */ /* 0x000fe20000010000 */
[----:B------:R-:W-:Y:S02]  /*08a0*/  PRMT R10, R6, 0x7632, R10 ;  /* 0x00007632060a7816 */ /* 0x000fe4000000000a */
[----:B------:R-:W-:Y:S01]  /*08b0*/  PRMT R4, R5, 0x7632, R4 ;  /* 0x0000763205047816 */ /* 0x000fe20000000004 */
[----:B------:R-:W-:Y:S01]  /*08c0*/  FADD.FTZ R68, R9, R50 ;  /* 0x0000003209447221 */ /* 0x000fe20000010000 */
[----:B------:R-:W-:Y:S01]  /*08d0*/  PRMT R6, R7, 0x7632, R6 ;  /* 0x0000763207067816 */ /* 0x000fe20000000006 */
[----:B------:R-:W-:Y:S01]  /*08e0*/  FMUL.FTZ R69, R79, R64 ;  /* 0x000000404f457220 */ /* 0x000fe20000410000 */
[----:B------:R-:W-:Y:S01]  /*08f0*/  PRMT R16, R11, 0x7632, R16 ;  /* 0x000076320b107816 */ /* 0x000fe20000000010 */
[----:B------:R-:W-:Y:S01]  /*0900*/  FMUL.FTZ R65, R61, R68 ;  /* 0x000000443d417220 */ /* 0x000fe20000410000 */
[----:B------:R-:W-:-:S02]  /*0910*/  SHF.L.U32 R81, R11, 0x10, RZ ;  /* 0x000000100b517819 */ /* 0x000fc400000006ff */
        /* <DEDUP_REMOVED lines=23> */
.L_x_2140:
[C---:B-----5:R-:W-:Y:S01]  /*0a90*/  SHF.L.U32 R13, R4.reuse, 0x10, RZ ;  /* 0x00000010040d7819 */ /* 0x060fe200000006ff */
[----:B------:R-:W-:Y:S01]  /*0aa0*/  BSSY.RECONVERGENT B0, `(.L_x_2142) ;  /* 0x0000039000007945 */ /* 0x000fe20003800200 */
[----:B------:R-:W-:Y:S02]  /*0ab0*/  PRMT R0, R5, 0x7632, R0 ;  /* 0x0000763205007816 */ /* 0x000fe40000000000 */
[----:B------:R-:W-:Y:S01]  /*0ac0*/  PRMT R4, R4, 0x7632, R4 ;  /* 0x0000763204047816 */ /* 0x000fe20000000004 */
[--C-:B------:R-:W-:Y:S01]  /*0ad0*/  FADD.FTZ R68, R13, R50.reuse ;  /* 0x000000320d447221 */ /* 0x100fe20000010000 */
[----:B------:R-:W-:Y:S02]  /*0ae0*/  SHF.L.U32 R15, R5, 0x10, RZ ;  /* 0x00000010050f7819 */ /* 0x000fe400000006ff */
[----:B------:R-:W-:Y:S02]  /*0af0*/  SHF.L.U32 R13, R0, 0x10, RZ ;  /* 0x00000010000d7819 */ /* 0x000fe400000006ff */
[----:B------:R-:W-:Y:S01]  /*0b00*/  FSETP.GTU.FTZ.AND P4, PT, R68, 20, PT ;  /* 0x41a000004400780b */ /* 0x000fe20003f9c000 */
[--C-:B------:R-:W-:Y:S01]  /*0b10*/  FADD.FTZ R66, R15, R50.reuse ;  /* 0x000000320f427221 */ /* 0x100fe20000010000 */
[----:B------:R-:W-:Y:S01]  /*0b20*/  SHF.L.U32 R17, R6, 0x10, RZ ;  /* 0x0000001006117819 */ /* 0x000fe200000006ff */
[----:B------:R-:W-:Y:S01]  /*0b30*/  FADD.FTZ R58, R13, R50 ;  /* 0x000000320d3a7221 */ /* 0x000fe20000010000 */
[----:B------:R-:W-:-:S02]  /*0b40*/  SHF.L.U32 R19, R7, 0x10, RZ ;  /* 0x0000001007137819 */ /* 0x000fc400000006ff */
[----:B------:R-:W-:Y:S01]  /*0b50*/  SHF.L.U32 R5, R4, 0x10, RZ ;  /* 0x0000001004057819 */ /* 0x000fe200000006ff */
[----:B------:R-:W-:Y:S01]  /*0b60*/  FADD.FTZ R64, R17, R50 ;  /* 0x0000003211407221 */ /* 0x000fe20000010000 */
[----:B------:R-:W-:Y:S01]  /*0b70*/  PRMT R6, R6, 0x7632, R6 ;  /* 0x0000763206067816 */ /* 0x000fe20000000006 */
[--C-:B------:R-:W-:Y:S01]  /*0b80*/  FADD.FTZ R62, R19, R50.reuse ;  /* 0x00000032133e7221 */ /* 0x100fe20000010000 */
[----:B------:R-:W-:Y:S01]  /*0b90*/  FSETP.GTU.FTZ.AND P0, PT, R66, 20, PT ;  /* 0x41a000004200780b */ /* 0x000fe20003f1c000 */
[--C-:B------:R-:W-:Y:S01]  /*0ba0*/  FADD.FTZ R60, R5, R50.reuse ;  /* 0x00000032053c7221 */ /* 0x100fe20000010000 */
[----:B------:R-:W-:Y:S02]  /*0bb0*/  SHF.L.U32 R13, R6, 0x10, RZ ;  /* 0x00000010060d7819 */ /* 0x000fe400000006ff */
[----:B------:R-:W-:Y:S02]  /*0bc0*/  FSETP.GTU.FTZ.AND P1, PT, R64, 20, PT ;  /* 0x41a000004000780b */ /* 0x000fe40003f3c000 */
[----:B------:R-:W-:Y:S01]  /*0bd0*/  FSETP.GTU.FTZ.AND P2, PT, R62, 20, PT ;  /* 0x41a000003e00780b */ /* 0x000fe20003f5c000 */
[----:B------:R-:W-:Y:S01]  /*0be0*/  FADD.FTZ R70, R13, R50 ;  /* 0x000000320d467221 */ /* 0x000fe20000010000 */
[----:B------:R-:W-:-:S02]  /*0bf0*/  FSETP.GTU.FTZ.AND P5, PT, R60, 20, PT ;  /* 0x41a000003c00780b */ /* 0x000fc40003fbc000 */
[----:B------:R-:W-:Y:S02]  /*0c00*/  FSETP.GTU.FTZ.AND P3, PT, R58, 20, PT ;  /* 0x41a000003a00780b */ /* 0x000fe40003f7c000 */
        /* <DEDUP_REMOVED lines=34> */
.L_x_2143:
[----:B------:R-:W-:Y:S05]  /*0e30*/  BSYNC.RECONVERGENT B0 ;  /* 0x0000000000007941 */ /* 0x000fea0003800200 */
.L_x_2142:
        /* <DEDUP_REMOVED lines=39> */
.L_x_2145:
[----:B------:R-:W-:Y:S05]  /*10b0*/  BSYNC.RECONVERGENT B0 ;  /* 0x0000000000007941 */ /* 0x000fea0003800200 */
.L_x_2144:
[C---:B------:R-:W-:Y:S01]  /*10c0*/  SHF.L.U32 R81, R11.reuse, 0x10, RZ ;  /* 0x000000100b517819 */ /* 0x040fe200000006ff */
[----:B------:R-:W-:Y:S01]  /*10d0*/  BSSY.RECONVERGENT B0, `(.L_x_2146) ;  /* 0x0000026000007945 */ /* 0x000fe20003800200 */
[----:B------:R-:W-:Y:S02]  /*10e0*/  PRMT R11, R11, 0x7632, R11 ;  /* 0x000076320b0b7816 */ /* 0x000fe4000000000b */
[----:B------:R-:W-:Y:S02]  /*10f0*/  SHF.L.U32 R7, R9, 0x10, RZ ;  /* 0x0000001009077819 */ /* 0x000fe400000006ff */
[----:B------:R-:W-:Y:S02]  /*1100*/  FSETP.GTU.FTZ.AND P5, PT, R74, 20, PT ;  /* 0x41a000004a00780b */ /* 0x000fe40003fbc000 */
        /* <DEDUP_REMOVED lines=34> */
.L_x_2147:
[----:B------:R-:W-:Y:S05]  /*1330*/  BSYNC.RECONVERGENT B0 ;  /* 0x0000000000007941 */ /* 0x000fea0003800200 */
.L_x_2146:
        /* <DEDUP_REMOVED lines=32> */
.L_x_2149:
[----:B------:R-:W-:Y:S05]  /*1540*/  BSYNC.RECONVERGENT B0 ;  /* 0x0000000000007941 */ /* 0x000fea0003800200 */
.L_x_2148:
        /* <DEDUP_REMOVED lines=32> */
.L_x_2151:
[----:B------:R-:W-:Y:S05]  /*1750*/  BSYNC.RECONVERGENT B0 ;  /* 0x0000000000007941 */ /* 0x000fea0003800200 */
.L_x_2150:
        /* <DEDUP_REMOVED lines=32> */
.L_x_2153:
[----:B------:R-:W-:Y:S05]  /*1960*/  BSYNC.RECONVERGENT B0 ;  /* 0x0000000000007941 */ /* 0x000fea0003800200 */
.L_x_2152:
        /* <DEDUP_REMOVED lines=32> */
.L_x_2155:
[----:B------:R-:W-:Y:S05]  /*1b70*/  BSYNC.RECONVERGENT B0 ;  /* 0x0000000000007941 */ /* 0x000fea0003800200 */
.L_x_2154:
        /* <DEDUP_REMOVED lines=32> */
.L_x_2157:
[----:B------:R-:W-:Y:S05]  /*1d80*/  BSYNC.RECONVERGENT B0 ;  /* 0x0000000000007941 */ /* 0x000fea0003800200 */
.L_x_2156:
        /* <DEDUP_REMOVED lines=8> */
.L_x_2141:
[----:B------:R-:W0:Y:S01]  /*1e10*/  LDC R0, c[0x0][0x38c] ;  /* 0x0000e300ff007b82 */ /* 0x000e220000000800 */
        /* <DEDUP_REMOVED lines=8> */
[----:B------:R-:W-:Y:S01]  /*1ea0*/  BAR.SYNC.DEFER_BLOCKING 0x0 ;  /* 0x0000000000007b1d */ /* 0x000fe20000010000 */
[----:B0-----:R-:W-:-:S13]  /*1eb0*/  ISETP.GE.AND P0, PT, R0, 0x1, PT ;  /* 0x000000010000780c */ /* 0x001fda0003f06270 */
[----:B------:R-:W-:Y:S05]  /*1ec0*/  @!P0 BRA `(.L_x_2158) ;  /* 0x0000001800a88947 */ /* 0x000fea0003800000 */
[----:B------:R-:W0:Y:S01]  /*1ed0*/  S2UR UR5, SR_CgaCtaId ;  /* 0x00000000000579c3 */ /* 0x000e220000008800 */
[----:B------:R-:W1:Y:S01]  /*1ee0*/  S2R R102, SR_LANEID ;  /* 0x0000000000667919 */ /* 0x000e620000000000 */
[C---:B------:R-:W-:Y:S01]  /*1ef0*/  ISETP.NE.AND P0, PT, R43.reuse, RZ, PT ;  /* 0x000000ff2b00720c */ /* 0x040fe20003f05270 */
[----:B------:R-:W-:Y:S01]  /*1f00*/  UMOV UR4, 0x400 ;  /* 0x0000040000047882 */ /* 0x000fe20000000000 */
[----:B------:R-:W-:Y:S01]  /*1f10*/  IADD3 R36, P1, PT, R56, R53, RZ ;  /* 0x0000003538247210 */ /* 0x000fe20007f3e0ff */
[----:B------:R-:W-:Y:S01]  /*1f20*/  IMAD R83, R43, R0, RZ ;  /* 0x000000002b537224 */ /* 0x000fe200078e02ff */
[----:B------:R-:W-:Y:S02]  /*1f30*/  ISETP.EQ.AND P0, PT, R49, RZ, P0 ;  /* 0x000000ff3100720c */ /* 0x000fe40000702270 */
[----:B------:R-:W2:Y:S01]  /*1f40*/  LDC.64 R34, c[0x0][0x480] ;  /* 0x00012000ff227b82 */ /* 0x000ea20000000a00 */
[----:B------:R-:W-:Y:S02]  /*1f50*/  MOV R84, R47 ;  /* 0x0000002f00547202 */ /* 0x000fe40000000f00 */
[----:B------:R-:W-:-:S02]  /*1f60*/  MOV R85, R45 ;  /* 0x0000002d00557202 */ /* 0x000fc40000000f00 */
[----:B------:R-:W-:Y:S02]  /*1f70*/  MOV R87, R48 ;  /* 0x0000003000577202 */ /* 0x000fe40000000f00 */
[----:B------:R-:W-:Y:S02]  /*1f80*/  MOV R86, R46 ;  /* 0x0000002e00567202 */ /* 0x000fe40000000f00 */
[----:B------:R-:W-:Y:S01]  /*1f90*/  IADD3.X R37, PT, PT, R25, R59, RZ, P1, !PT ;  /* 0x0000003b19257210 */ /* 0x000fe20000ffe4ff */
[----:B0-----:R-:W-:-:S03]  /*1fa0*/  ULEA UR4, UR5, UR4, 0x18 ;  /* 0x0000000405047291 */ /* 0x001fc6000f8ec0ff */
[----:B------:R-:W-:Y:S01]  /*1fb0*/  UMOV UR5, UR6 ;  /* 0x0000000600057c82 */ /* 0x000fe20008000000 */
[----:B------:R-:W-:-:S12]  /*1fc0*/  UIADD3 UR4, UPT, UPT, UR4, 0x460, URZ ;  /* 0x0000046004047890 */ /* 0x000fd8000fffe0ff */
.L_x_2161:
[----:B------:R-:W3:Y:S01]  /*1fd0*/  LDG.E.64 R8, desc[UR16][R84.64] ;  /* 0x0000001054087981 */ /* 0x000ee2000c1e1b00 */
[----:B-1----:R-:W-:Y:S01]  /*1fe0*/  ISETP.GE.AND P1, PT, R102, 0x1, PT ;  /* 0x000000016600780c */ /* 0x002fe20003f26270 */
[----:B------:R-:W0:Y:S01]  /*1ff0*/  S2UR UR8, SR_CgaCtaId ;  /* 0x00000000000879c3 */ /* 0x000e220000008800 */
[----:B------:R-:W-:Y:S01]  /*2000*/  UMOV UR7, 0x400 ;  /* 0x0000040000077882 */ /* 0x000fe20000000000 */
[C---:B---3--:R-:W-:Y:S01]  /*2010*/  FMUL.FTZ R0, R9.reuse, R68 ;  /* 0x0000004409007220 */ /* 0x048fe20000410000 */
        /* <DEDUP_REMOVED lines=9> */
[C---:B------:R-:W-:Y:S01]  /*20b0*/  FMUL.FTZ R10, R11.reuse, R68 ;  /* 0x000000440b0a7220 */ /* 0x040fe20000410000 */
[----:B------:R-:W-:-:S04]  /*20c0*/  FMUL.FTZ R100, R11, R62 ;  /* 0x0000003e0b647220 */ /* 0x000fc80000410000 */
[----:B------:R-:W1:Y:S08]  /*20d0*/  MUFU.SIN R5, R12 ;  /* 0x0000000c00057308 */ /* 0x000e700000000400 */
[----:B------:R3:W4:Y:S08]  /*20e0*/  MUFU.COS R7, R12 ;  /* 0x0000000c00077308 */ /* 0x0007300000000000 */
[----:B------:R-:W1:Y:S01]  /*20f0*/  MUFU.EX2 R0, R0 ;  /* 0x0000000000007308 */ /* 0x000e620000000800 */
[----:B---3--:R-:W-:-:S03]  /*2100*/  FMUL.FTZ R12, R9, R64 ;  /* 0x00000040090c7220 */ /* 0x008fc60000410000 */
[----:B------:R-:W-:Y:S01]  /*2110*/  MUFU.SIN R17, R14 ;  /* 0x0000000e00117308 */ /* 0x000fe20000000400 */
[----:B------:R-:W-:Y:S01]  /*2120*/  FMUL.RZ R18, R12, 0.15915493667125701904 ;  /* 0x3e22f9830c127820 */ /* 0x000fe2000040c000 */
[----:B------:R-:W-:-:S06]  /*2130*/  FMUL.FTZ R12, R11, R70 ;  /* 0x000000460b0c7220 */ /* 0x000fcc0000410000 */
[----:B------:R3:W-:Y:S01]  /*2140*/  MUFU.COS R95, R6 ;  /* 0x00000006005f7308 */ /* 0x0007e20000000000 */
[C---:B-1----:R-:W-:Y:S01]  /*2150*/  FMUL.FTZ R90, R0.reuse, R5 ;  /* 0x00000005005a7220 */ /* 0x042fe20000410000 */
[----:B----4-:R-:W-:-:S06]  /*2160*/  FMUL.FTZ R88, R0, R7 ;  /* 0x0000000700587220 */ /* 0x010fcc0000410000 */
[----:B------:R1:W4:Y:S01]  /*2170*/  MUFU.EX2 R8, R4 ;  /* 0x0000000400087308 */ /* 0x0003220000000800 */
[----:B---3--:R-:W-:-:S03]  /*2180*/  FMUL.FTZ R6, R9, R58 ;  /* 0x0000003a09067220 */ /* 0x008fc60000410000 */
[----:B------:R3:W4:Y:S01]  /*2190*/  MUFU.COS R89, R14 ;  /* 0x0000000e00597308 */ /* 0x0007220000000000 */
[----:B------:R-:W-:Y:S01]  /*21a0*/  FMUL.RZ R15, R6, 0.15915493667125701904 ;  /* 0x3e22f983060f7820 */ /* 0x000fe2000040c000 */
[----:B------:R-:W-:Y:S01]  /*21b0*/  FMUL.FTZ R21, RZ, R90 ;  /* 0x0000005aff157220 */ /* 0x000fe20000410000 */
[----:B------:R-:W-:Y:S01]  /*21c0*/  FMUL.FTZ R0, R90, R65 ;  /* 0x000000415a007220 */ /* 0x000fe20000410000 */
[----:B------:R-:W-:Y:S01]  /*21d0*/  FMUL.FTZ R6, R11, R58 ;  /* 0x0000003a0b067220 */ /* 0x000fe20000410000 */
[----:B-1----:R-:W-:-:S03]  /*21e0*/  FMUL.FTZ R4, R9, R70 ;  /* 0x0000004609047220 */ /* 0x002fc60000410000 */
[----:B------:R-:W1:Y:S01]  /*21f0*/  MUFU.SIN R16, R15 ;  /* 0x0000000f00107308 */ /* 0x000e620000000400 */
[----:B------:R-:W-:Y:S01]  /*2200*/  FMUL.RZ R20, R4, 0.15915493667125701904 ;  /* 0x3e22f98304147820 */ /* 0x000fe2000040c000 */
[----:B---3--:R-:W-:Y:S01]  /*2210*/  FMUL.FTZ R14, R11, R64 ;  /* 0x000000400b0e7220 */ /* 0x008fe20000410000 */
[----:B------:R-:W-:-:S05]  /*2220*/  FMUL.FTZ R4, R9, R62 ;  /* 0x0000003e09047220 */ /* 0x000fca0000410000 */
[----:B------:R-:W-:Y:S08]  /*2230*/  MUFU.SIN R97, R20 ;  /* 0x0000001400617308 */ /* 0x000ff00000000400 */
[----:B------:R3:W-:Y:S01]  /*2240*/  MUFU.COS R93, R20 ;  /* 0x00000014005d7308 */ /* 0x0007e20000000000 */
[----:B----4-:R-:W-:-:S07]  /*2250*/  FMUL.FTZ R89, R8, R89 ;  /* 0x0000005908597220 */ /* 0x010fce0000410000 */
[----:B------:R-:W4:Y:S01]  /*2260*/  MUFU.COS R92, R15 ;  /* 0x0000000f005c7308 */ /* 0x000f220000000000 */
[----:B---3--:R-:W-:Y:S01]  /*2270*/  FFMA.FTZ R20, R88, R65, -R21 ;  /* 0x0000004158147223 */ /* 0x008fe20000010815 */
[----:B------:R-:W-:Y:S01]  /*2280*/  FFMA.FTZ R21, RZ, R88, R0 ;  /* 0x00000058ff157223 */ /* 0x000fe20000010000 */
[----:B------:R-:W-:-:S05]  /*2290*/  FMUL.FTZ R0, R8, R17 ;  /* 0x0000001108007220 */ /* 0x000fca0000410000 */
[----:B------:R-:W1:Y:S01]  /*22a0*/  MUFU.EX2 R19, R6 ;  /* 0x0000000600137308 */ /* 0x000e620000000800 */
[----:B------:R-:W-:Y:S01]  /*22b0*/  FADD.FTZ R21, RZ, R21 ;  /* 0x00000015ff157221 */ /* 0x000fe20000010000 */
[----:B------:R-:W-:Y:S02]  /*22c0*/  FADD.FTZ R20, R20, R73 ;  /* 0x0000004914147221 */ /* 0x000fe40000010000 */
[----:B------:R-:W3:Y:S01]  /*22d0*/  MUFU.SIN R13, R18 ;  /* 0x00000012000d7308 */ /* 0x000ee20000000400 */
[C---:B------:R-:W-:Y:S01]  /*22e0*/  FMUL.FTZ R23, R0.reuse, R21 ;  /* 0x0000001500177220 */ /* 0x040fe20000410000 */
[----:B------:R-:W-:-:S06]  /*22f0*/  FMUL.FTZ R22, R0, R20 ;  /* 0x0000001400167220 */ /* 0x000fcc0000410000 */
[----:B------:R5:W2:Y:S01]  /*2300*/  MUFU.COS R101, R18 ;  /* 0x0000001200657308 */ /* 0x000aa20000000000 */
[C---:B------:R-:W-:Y:S01]  /*2310*/  FFMA.FTZ R20, R89.reuse, R20, -R23 ;  /* 0x0000001459147223 */ /* 0x040fe20000010817 */
[----:B------:R-:W-:Y:S01]  /*2320*/  FFMA.FTZ R22, R89, R21, R22 ;  /* 0x0000001559167223 */ /* 0x000fe20000010016 */
[----:B-1----:R-:W-:-:S05]  /*2330*/  FMUL.FTZ R91, R19, R16 ;  /* 0x00000010135b7220 */ /* 0x002fca0000410000 */
[----:B------:R-:W-:Y:S01]  /*2340*/  MUFU.EX2 R10, R10 ;  /* 0x0000000a000a7308 */ /* 0x000fe20000000800 */
[----:B------:R-:W-:-:S03]  /*2350*/  FADD.FTZ R20, R20, R67 ;  /* 0x0000004314147221 */ /* 0x000fc60000010000 */
[----:B------:R-:W3:Y:S01]  /*2360*/  MUFU.EX2 R14, R14 ;  /* 0x0000000e000e7308 */ /* 0x000ee20000000800 */
[----:B-----5:R-:W-:Y:S01]  /*2370*/  FMUL.FTZ R18, R9, R74 ;  /* 0x0000004a09127220 */ /* 0x020fe20000410000 */
[----:B------:R-:W-:Y:S01]  /*2380*/  FADD.FTZ R22, RZ, R22 ;  /* 0x00000016ff167221 */ /* 0x000fe20000010000 */
[----:B----4-:R-:W-:Y:S01]  /*2390*/  FMUL.FTZ R92, R19, R92 ;  /* 0x0000005c135c7220 */ /* 0x010fe20000410000 */
[----:B------:R-:W-:Y:S01]  /*23a0*/  FMUL.FTZ R21, R91, R20 ;  /* 0x000000145b157220 */ /* 0x000fe20000410000 */
[----:B------:R-:W1:Y:S01]  /*23b0*/  MUFU.EX2 R12, R12 ;  /* 0x0000000c000c7308 */ /* 0x000e620000000800 */
[----:B------:R-:W-:Y:S01]  /*23c0*/  MOV R8, R87 ;  /* 0x0000005700087202 */ /* 0x000fe20000000f00 */
[----:B------:R-:W-:Y:S01]  /*23d0*/  FMUL.FTZ R11, R11, R74 ;  /* 0x0000004a0b0b7220 */ /* 0x000fe20000410000 */
[----:B------:R-:W-:Y:S01]  /*23e0*/  MOV R9, R86 ;  /* 0x0000005600097202 */ /* 0x000fe20000000f00 */
[----:B------:R-:W-:Y:S01]  /*23f0*/  FMUL.RZ R18, R18, 0.15915493667125701904 ;  /* 0x3e22f98312127820 */ /* 0x000fe2000040c000 */
[-C--:B------:R-:W-:Y:S01]  /*2400*/  FMUL.FTZ R19, R91, R22.reuse ;  /* 0x000000165b137220 */ /* 0x080fe20000410000 */
[----:B------:R-:W-:Y:S01]  /*2410*/  FFMA.FTZ R21, R92, R22, R21 ;  /* 0x000000165c157223 */ /* 0x000fe20000010015 */
[----:B------:R-:W-:Y:S01]  /*2420*/  FMUL.RZ R40, R4, 0.15915493667125701904 ;  /* 0x3e22f98304287820 */ /* 0x000fe2000040c000 */
[----:B------:R4:W5:Y:S01]  /*2430*/  LDG.E.64 R38, desc[UR16][R8.64] ;  /* 0x0000001008267981 */ /* 0x000962000c1e1b00 */
[----:B------:R-:W-:Y:S01]  /*2440*/  FFMA.FTZ R20, R92, R20, -R19 ;  /* 0x000000145c147223 */ /* 0x000fe20000010813 */
[----:B---3--:R-:W-:Y:S01]  /*2450*/  FMUL.FTZ R94, R14, R13 ;  /* 0x0000000d0e5e7220 */ /* 0x008fe20000410000 */
[----:B------:R-:W-:Y:S01]  /*2460*/  FADD.FTZ R21, RZ, R21 ;  /* 0x00000015ff157221 */ /* 0x000fe20000010000 */
[C---:B------:R-:W-:Y:S01]  /*2470*/  FMUL.FTZ R95, R10.reuse, R95 ;  /* 0x0000005f0a5f7220 */ /* 0x040fe20000410000 */
[----:B------:R-:W-:Y:S01]  /*2480*/  FMUL.FTZ R103, R10, R103 ;  /* 0x000000670a677220 */ /* 0x000fe20000410000 */
[----:B------:R-:W3:Y:S01]  /*2490*/  MUFU.EX2 R11, R11 ;  /* 0x0000000b000b7308 */ /* 0x000ee20000000800 */
[----:B--2---:R-:W-:Y:S01]  /*24a0*/  FMUL.FTZ R101, R14, R101 ;  /* 0x000000650e657220 */ /* 0x004fe20000410000 */
[C---:B-1----:R-:W-:Y:S01]  /*24b0*/  FMUL.FTZ R93, R12.reuse, R93 ;  /* 0x0000005d0c5d7220 */ /* 0x042fe20000410000 */
[----:B------:R-:W-:Y:S01]  /*24c0*/  FMUL.FTZ R97, R12, R97 ;  /* 0x000000610c617220 */ /* 0x000fe20000410000 */
[----:B----4-:R-:W3:Y:S01]  /*24d0*/  MUFU.COS R8, R18 ;  /* 0x0000001200087308 */ /* 0x010ee20000000000 */
[----:B------:R-:W-:Y:S01]  /*24e0*/  FADD.FTZ R20, R20, R75 ;  /* 0x0000004b14147221 */ /* 0x000fe20000010000 */
[C---:B------:R-:W-:Y:S01]  /*24f0*/  FMUL.FTZ R10, R94.reuse, R21 ;  /* 0x000000155e0a7220 */ /* 0x040fe20000410000 */
[----:B------:R-:W2:Y:S02]  /*2500*/  LDG.E.128 R4, desc[UR16][R36.64+-0x10] ;  /* 0xfffff01024047981 */ /* 0x000ea4000c1e1d00 */
[----:B------:R-:W-:-:S03]  /*2510*/  FMUL.FTZ R12, R94, R20 ;  /* 0x000000145e0c7220 */ /* 0x000fc60000410000 */
[----:B------:R-:W1:Y:S01]  /*2520*/  MUFU.COS R17, R40 ;  /* 0x0000002800117308 */ /* 0x000e620000000000 */
[C---:B------:R-:W-:Y:S01]  /*2530*/  FFMA.FTZ R10, R101.reuse, R20, -R10 ;  /* 0x00000014650a7223 */ /* 0x040fe2000001080a */
[----:B------:R-:W-:-:S06]  /*2540*/  FFMA.FTZ R21, R101, R21, R12 ;  /* 0x0000001565157223 */ /* 0x000fcc000001000c */
[----:B------:R-:W4:Y:S01]  /*2550*/  MUFU.SIN R15, R40 ;  /* 0x00000028000f7308 */ /* 0x000f220000000400 */
[----:B------:R-:W-:-:S07]  /*2560*/  FADD.FTZ R16, R10, R69 ;  /* 0x000000450a107221 */ /* 0x000fce0000010000 */
[----:B------:R-:W1:Y:S04]  /*2570*/  MUFU.EX2 R100, R100 ;  /* 0x0000006400647308 */ /* 0x000e680000000800 */
[----:B------:R0:W4:Y:S01]  /*2580*/  MUFU.SIN R98, R18 ;  /* 0x0000001200627308 */ /* 0x0001220000000400 */
[----:B------:R-:W-:Y:S01]  /*2590*/  FMUL.FTZ R20, R97, R16 ;  /* 0x0000001061147220 */ /* 0x000fe20000410000 */
[----:B------:R-:W-:Y:S01]  /*25a0*/  FMUL.FTZ R10, R95, R90 ;  /* 0x0000005a5f0a7220 */ /* 0x000fe20000410000 */
[----:B---3--:R-:W-:Y:S01]  /*25b0*/  FMUL.FTZ R99, R11, R8 ;  /* 0x000000080b637220 */ /* 0x008fe20000410000 */
[C---:B------:R-:W-:Y:S01]  /*25c0*/  FMUL.FTZ R8, R103.reuse, R90 ;  /* 0x0000005a67087220 */ /* 0x040fe20000410000 */
[----:B0-----:R-:W-:Y:S01]  /*25d0*/  FADD.FTZ R18, RZ, R21 ;  /* 0x00000015ff127221 */ /* 0x001fe20000010000 */
[----:B------:R-:W-:-:S03]  /*25e0*/  FFMA.FTZ R10, R103, R88, R10 ;  /* 0x00000058670a7223 */ /* 0x000fc6000001000a */
[-C--:B------:R-:W-:Y:S01]  /*25f0*/  FMUL.FTZ R9, R97, R18.reuse ;  /* 0x0000001261097220 */ /* 0x080fe20000410000 */
[----:B------:R-:W-:Y:S01]  /*2600*/  FFMA.FTZ R20, R93, R18, R20 ;  /* 0x000000125d147223 */ /* 0x000fe20000010014 */
[C---:B-1----:R-:W-:Y:S01]  /*2610*/  FMUL.FTZ R96, R100.reuse, R17 ;  /* 0x0000001164607220 */ /* 0x042fe20000410000 */
[----:B------:R-:W-:Y:S01]  /*2620*/  FFMA.FTZ R8, R95, R88, -R8 ;  /* 0x000000585f087223 */ /* 0x000fe20000010808 */
[----:B----4-:R-:W-:Y:S01]  /*2630*/  FMUL.FTZ R100, R100, R15 ;  /* 0x0000000f64647220 */ /* 0x010fe20000410000 */
[----:B------:R-:W-:Y:S01]  /*2640*/  FFMA.FTZ R18, R93, R16, -R9 ;  /* 0x000000105d127223 */ /* 0x000fe20000010809 */
[----:B------:R-:W-:Y:S01]  /*2650*/  FADD.FTZ R19, RZ, R20 ;  /* 0x00000014ff137221 */ /* 0x000fe20000010000 */
[C---:B------:R-:W-:Y:S01]  /*2660*/  FMUL.FTZ R16, R0.reuse, R10 ;  /* 0x0000000a00107220 */ /* 0x040fe20000410000 */
[----:B------:R-:W-:Y:S01]  /*2670*/  FMUL.FTZ R98, R11, R98 ;  /* 0x000000620b627220 */ /* 0x000fe20000410000 */
[-C--:B------:R-:W-:Y:S01]  /*2680*/  FMUL.FTZ R9, R0, R8.reuse ;  /* 0x0000000800097220 */ /* 0x080fe20000410000 */
[----:B------:R-:W-:Y:S01]  /*2690*/  FADD.FTZ R11, R18, R77 ;  /* 0x0000004d120b7221 */ /* 0x000fe20000010000 */
[C---:B------:R-:W-:Y:S01]  /*26a0*/  FMUL.FTZ R17, R100.reuse, R19 ;  /* 0x0000001364117220 */ /* 0x040fe20000410000 */
[C---:B------:R-:W-:Y:S01]  /*26b0*/  FFMA.FTZ R16, R89.reuse, R8, -R16 ;  /* 0x0000000859107223 */ /* 0x040fe20000010810 */
[----:B------:R-:W-:Y:S01]  /*26c0*/  FFMA.FTZ R9, R89, R10, R9 ;  /* 0x0000000a59097223 */ /* 0x000fe20000010009 */
[-C--:B------:R-:W-:Y:S01]  /*26d0*/  FMUL.FTZ R10, R100, R11.reuse ;  /* 0x0000000b640a7220 */ /* 0x080fe20000410000 */
[C---:B------:R-:W-:Y:S01]  /*26e0*/  FFMA.FTZ R8, R96.reuse, R11, -R17 ;  /* 0x0000000b60087223 */ /* 0x040fe20000010811 */
[CC--:B------:R-:W-:Y:S01]  /*26f0*/  FMUL.FTZ R17, R91.reuse, R16.reuse ;  /* 0x000000105b117220 */ /* 0x0c0fe20000410000 */
[----:B------:R-:W-:Y:S01]  /*2700*/  FMUL.FTZ R11, R91, R9 ;  /* 0x000000095b0b7220 */ /* 0x000fe20000410000 */
[----:B------:R-:W-:Y:S01]  /*2710*/  FFMA.FTZ R10, R96, R19, R10 ;  /* 0x00000013600a7223 */ /* 0x000fe2000001000a */
[----:B------:R-:W-:Y:S01]  /*2720*/  FADD.FTZ R18, R8, R71 ;  /* 0x0000004708127221 */ /* 0x000fe20000010000 */
[C---:B------:R-:W-:Y:S01]  /*2730*/  FFMA.FTZ R17, R92.reuse, R9, R17 ;  /* 0x000000095c117223 */ /* 0x040fe20000010011 */
[----:B------:R-:W-:Y:S01]  /*2740*/  FFMA.FTZ R11, R92, R16, -R11 ;  /* 0x000000105c0b7223 */ /* 0x000fe2000001080b */
[----:B------:R-:W-:Y:S01]  /*2750*/  FADD.FTZ R9, RZ, R10 ;  /* 0x0000000aff097221 */ /* 0x000fe20000010000 */
[-C--:B------:R-:W-:Y:S01]  /*2760*/  FMUL.FTZ R16, R98, R18.reuse ;  /* 0x0000001262107220 */ /* 0x080fe20000410000 */
[C---:B------:R-:W-:Y:S01]  /*2770*/  FMUL.FTZ R8, R94.reuse, R17 ;  /* 0x000000115e087220 */ /* 0x040fe20000410000 */
[----:B------:R-:W-:Y:S01]  /*2780*/  FMUL.FTZ R10, R94, R11 ;  /* 0x0000000b5e0a7220 */ /* 0x000fe20000410000 */
[-C--:B------:R-:W-:Y:S01]  /*2790*/  FMUL.FTZ R19, R98, R9.reuse ;  /* 0x0000000962137220 */ /* 0x080fe20000410000 */
[----:B------:R-:W-:Y:S01]  /*27a0*/  FFMA.FTZ R16, R99, R9, R16 ;  /* 0x0000000963107223 */ /* 0x000fe20000010010 */
[----:B------:R-:W-:Y:S01]  /*27b0*/  FFMA.FTZ R8, R101, R11, -R8 ;  /* 0x0000000b65087223 */ /* 0x000fe20000010808 */
[----:B------:R-:W3:Y:S01]  /*27c0*/  LDG.E.128 R12, desc[UR16][R36.64] ;  /* 0x00000010240c7981 */ /* 0x000ee2000c1e1d00 */
[----:B------:R-:W-:Y:S01]  /*27d0*/  FFMA.FTZ R19, R99, R18, -R19 ;  /* 0x0000001263137223 */ /* 0x000fe20000010813 */
[----:B------:R-:W-:Y:S01]  /*27e0*/  FADD.FTZ R104, RZ, R16 ;  /* 0x00000010ff687221 */ /* 0x000fe20000010000 */
[----:B------:R-:W-:Y:S01]  /*27f0*/  FFMA.FTZ R10, R101, R17, R10 ;  /* 0x00000011650a7223 */ /* 0x000fe2000001000a */
[----:B------:R-:W-:Y:S01]  /*2800*/  FMUL.FTZ R16, R97, R8 ;  /* 0x0000000861107220 */ /* 0x000fe20000410000 */
[----:B------:R-:W-:-:S02]  /*2810*/  FADD.FTZ R105, R19, R78 ;  /* 0x0000004e13697221 */ /* 0x000fc40000010000 */
[-C--:B------:R-:W-:Y:S01]  /*2820*/  FMUL.FTZ R9, R97, R10.reuse ;  /* 0x0000000a61097220 */ /* 0x080fe20000410000 */
[----:B------:R-:W0:Y:S01]  /*2830*/  SHFL.UP PT, R18, R104, 0x1, RZ ;  /* 0x0420000068127989 */ /* 0x000e2200000e00ff */
[C---:B------:R-:W-:Y:S02]  /*2840*/  FFMA.FTZ R11, R93.reuse, R10, R16 ;  /* 0x0000000a5d0b7223 */ /* 0x040fe40000010010 */
[----:B------:R-:W-:Y:S01]  /*2850*/  FFMA.FTZ R9, R93, R8, -R9 ;  /* 0x000000085d097223 */ /* 0x000fe20000010809 */
[----:B------:R-:W1:Y:S01]  /*2860*/  SHFL.UP PT, R16, R105, 0x1, RZ ;  /* 0x0420000069107989 */ /* 0x000e6200000e00ff */
[C---:B------:R-:W-:Y:S02]  /*2870*/  FMUL.FTZ R17, R100.reuse, R11 ;  /* 0x0000000b64117220 */ /* 0x040fe40000410000 */
[-C--:B------:R-:W-:Y:S02]  /*2880*/  FMUL.FTZ R8, R100, R9.reuse ;  /* 0x0000000964087220 */ /* 0x080fe40000410000 */
[----:B------:R-:W-:-:S02]  /*2890*/  FFMA.FTZ R17, R96, R9, -R17 ;  /* 0x0000000960117223 */ /* 0x000fc40000010811 */
[----:B------:R-:W-:Y:S02]  /*28a0*/  FFMA.FTZ R8, R96, R11, R8 ;  /* 0x0000000b60087223 */ /* 0x000fe40000010008 */
[CC--:B------:R-:W-:Y:S02]  /*28b0*/  FMUL.FTZ R106, R98.reuse, R17.reuse ;  /* 0x00000011626a7220 */ /* 0x0c0fe40000410000 */
[-C--:B------:R-:W-:Y:S02]  /*28c0*/  FMUL.FTZ R10, R98, R8.reuse ;  /* 0x00000008620a7220 */ /* 0x080fe40000410000 */
[C---:B------:R-:W-:Y:S02]  /*28d0*/  FFMA.FTZ R106, R99.reuse, R8, R106 ;  /* 0x00000008636a7223 */ /* 0x040fe4000001006a */
[----:B------:R-:W-:-:S03]  /*28e0*/  FFMA.FTZ R107, R99, R17, -R10 ;  /* 0x00000011636b7223 */ /* 0x000fc6000001080a */
[----:B------:R-:W4:Y:S01]  /*28f0*/  SHFL.UP PT, R9, R106, 0x1, RZ ;  /* 0x042000006a097989 */ /* 0x000f2200000e00ff */
        /* <DEDUP_REMOVED lines=8> */
[----:B------:R-:W1:Y:S01]  /*2980*/  SHFL.UP PT, R16, R105, 0x2, RZ ;  /* 0x0440000069107989 */ /* 0x000e6200000e00ff */
[-C--:B----4-:R-:W-:Y:S01]  /*2990*/  FMUL.FTZ R11, R107, R9.reuse ;  /* 0x000000096b0b7220 */ /* 0x090fe20000410000 */
[----:B------:R-:W-:-:S03]  /*29a0*/  FMUL.FTZ R10, R106, R9 ;  /* 0x000000096a0a7220 */ /* 0x000fc60000410000 */
[-C--:B0-----:R-:W-:Y:S01]  /*29b0*/  @P1 FFMA.FTZ R106, R106, R8.reuse, R11 ;  /* 0x000000086a6a1223 */ /* 0x081fe2000001000b */
[----:B------:R-:W-:Y:S01]  /*29c0*/  @P1 FFMA.FTZ R107, R107, R8, -R10 ;  /* 0x000000086b6b1223 */ /* 0x000fe2000001080a */
[----:B------:R-:W-:-:S03]  /*29d0*/  ISETP.GE.AND P1, PT, R102, 0x2, PT ;  /* 0x000000026600780c */ /* 0x000fc60003f26270 */
[----:B------:R-:W0:Y:S04]  /*29e0*/  SHFL.UP PT, R9, R106, 0x2, RZ ;  /* 0x044000006a097989 */ /* 0x000e2800000e00ff */
[----:B------:R-:W4:Y:S01]  /*29f0*/  SHFL.UP PT, R8, R107, 0x2, RZ ;  /* 0x044000006b087989 */ /* 0x000f2200000e00ff */
[-C--:B-1----:R-:W-:Y:S01]  /*2a00*/  FMUL.FTZ R11, R107, R17.reuse ;  /* 0x000000116b0b7220 */ /* 0x082fe20000410000 */
        /* <DEDUP_REMOVED lines=9> */
[-C--:B----4-:R-:W-:Y:S01]  /*2aa0*/  @P1 FFMA.FTZ R106, R106, R8.reuse, R11 ;  /* 0x000000086a6a1223 */ /* 0x090fe2000001000b */
[----:B------:R-:W-:-:S04]  /*2ab0*/  @P1 FFMA.FTZ R107, R107, R8, -R10 ;  /* 0x000000086b6b1223 */ /* 0x000fc8000001080a */
[----:B------:R-:W0:Y:S01]  /*2ac0*/  SHFL.UP PT, R9, R106, 0x4, RZ ;  /* 0x048000006a097989 */ /* 0x000e2200000e00ff */
[----:B------:R-:W-:-:S03]  /*2ad0*/  ISETP.GE.AND P1, PT, R102, 0x4, PT ;  /* 0x000000046600780c */ /* 0x000fc60003f26270 */
[----:B------:R-:W4:Y:S01]  /*2ae0*/  SHFL.UP PT, R8, R107, 0x4, RZ ;  /* 0x048000006b087989 */ /* 0x000f2200000e00ff */
[-C--:B-1----:R-:W-:Y:S01]  /*2af0*/  FMUL.FTZ R11, R107, R17.reuse ;  /* 0x000000116b0b7220 */ /* 0x082fe20000410000 */
[----:B------:R-:W-:-:S03]  /*2b00*/  FMUL.FTZ R10, R106, R17 ;  /* 0x000000116a0a7220 */ /* 0x000fc60000410000 */
[-C--:B------:R-:W-:Y:S01]  /*2b10*/  FFMA.FTZ R11, R106, R16.reuse, R11 ;  /* 0x000000106a0b7223 */ /* 0x080fe2000001000b */
[----:B------:R-:W-:-:S04]  /*2b20*/  FFMA.FTZ R10, R107, R16, -R10 ;  /* 0x000000106b0a7223 */ /* 0x000fc8000001080a */
[----:B------:R-:W-:Y:S01]  /*2b30*/  @P1 FADD.FTZ R104, R104, R11 ;  /* 0x0000000b68681221 */ /* 0x000fe20000010000 */
[----:B------:R-:W-:-:S04]  /*2b40*/  @P1 FADD.FTZ R105, R105, R10 ;  /* 0x0000000a69691221 */ /* 0x000fc80000010000 */
[----:B------:R-:W1:Y:S01]  /*2b50*/  SHFL.UP PT, R17, R104, 0x8, RZ ;  /* 0x0500000068117989 */ /* 0x000e6200000e00ff */
[CC--:B0-----:R-:W-:Y:S01]  /*2b60*/  FMUL.FTZ R11, R107.reuse, R9.reuse ;  /* 0x000000096b0b7220 */ /* 0x0c1fe20000410000 */
[C---:B------:R-:W-:Y:S02]  /*2b70*/  FMUL.FTZ R10, R106.reuse, R9 ;  /* 0x000000096a0a7220 */ /* 0x040fe40000410000 */
[----:B------:R-:W0:Y:S01]  /*2b80*/  SHFL.UP PT, R16, R105, 0x8, RZ ;  /* 0x0500000069107989 */ /* 0x000e2200000e00ff */
[-C--:B----4-:R-:W-:Y:S01]  /*2b90*/  @P1 FFMA.FTZ R106, R106, R8.reuse, R11 ;  /* 0x000000086a6a1223 */ /* 0x090fe2000001000b */
[----:B------:R-:W-:-:S04]  /*2ba0*/  @P1 FFMA.FTZ R107, R107, R8, -R10 ;  /* 0x000000086b6b1223 */ /* 0x000fc8000001080a */
[----:B------:R-:W4:Y:S04]  /*2bb0*/  SHFL.UP PT, R9, R106, 0x8, RZ ;  /* 0x050000006a097989 */ /* 0x000f2800000e00ff */
[----:B------:R-:W4:Y:S01]  /*2bc0*/  SHFL.UP PT, R8, R107, 0x8, RZ ;  /* 0x050000006b087989 */ /* 0x000f2200000e00ff */
[----:B------:R-:W-:Y:S01]  /*2bd0*/  ISETP.GE.AND P1, PT, R102, 0x8, PT ;  /* 0x000000086600780c */ /* 0x000fe20003f26270 */
[-C--:B-1----:R-:W-:Y:S01]  /*2be0*/  FMUL.FTZ R10, R106, R17.reuse ;  /* 0x000000116a0a7220 */ /* 0x082fe20000410000 */
[----:B------:R-:W-:-:S04]  /*2bf0*/  FMUL.FTZ R17, R107, R17 ;  /* 0x000000116b117220 */ /* 0x000fc80000410000 */
[-C--:B0-----:R-:W-:Y:S01]  /*2c00*/  FFMA.FTZ R17, R106, R16.reuse, R17 ;  /* 0x000000106a117223 */ /* 0x081fe20000010011 */
[----:B------:R-:W-:-:S06]  /*2c10*/  FFMA.FTZ R10, R107, R16, -R10 ;  /* 0x000000106b0a7223 */ /* 0x000fcc000001080a */
[----:B------:R-:W-:Y:S01]  /*2c20*/  @P1 FADD.FTZ R104, R104, R17 ;  /* 0x0000001168681221 */ /* 0x000fe20000010000 */
[-C--:B----4-:R-:W-:Y:S01]  /*2c30*/  FMUL.FTZ R11, R107, R9.reuse ;  /* 0x000000096b0b7220 */ /* 0x090fe20000410000 */
[----:B------:R-:W-:Y:S01]  /*2c40*/  @P1 FADD.FTZ R105, R105, R10 ;  /* 0x0000000a69691221 */ /* 0x000fe20000010000 */
[C---:B------:R-:W-:Y:S02]  /*2c50*/  FMUL.FTZ R10, R106.reuse, R9 ;  /* 0x000000096a0a7220 */ /* 0x040fe40000410000 */
[-C--:B------:R-:W-:Y:S01]  /*2c60*/  @P1 FFMA.FTZ R106, R106, R8.reuse, R11 ;  /* 0x000000086a6a1223 */ /* 0x080fe2000001000b */
[----:B------:R-:W0:Y:S01]  /*2c70*/  SHFL.UP PT, R20, R104, 0x10, RZ ;  /* 0x0600000068147989 */ /* 0x000e2200000e00ff */
[----:B------:R-:W-:-:S03]  /*2c80*/  @P1 FFMA.FTZ R107, R107, R8, -R10 ;  /* 0x000000086b6b1223 */ /* 0x000fc6000001080a */
[----:B------:R-:W1:Y:S04]  /*2c90*/  SHFL.UP PT, R9, R105, 0x10, RZ ;  /* 0x0600000069097989 */ /* 0x000e6800000e00ff */
[----:B------:R-:W4:Y:S04]  /*2ca0*/  SHFL.UP PT, R8, R106, 0x10, RZ ;  /* 0x060000006a087989 */ /* 0x000f2800000e00ff */
[----:B------:R-:W4:Y:S01]  /*2cb0*/  SHFL.UP PT, R21, R107, 0x10, RZ ;  /* 0x060000006b157989 */ /* 0x000f2200000e00ff */
[----:B------:R-:W-:Y:S01]  /*2cc0*/  HFMA2 R16, -RZ, RZ, 1.875, 0 ;  /* 0x3f800000ff107431 */ /* 0x000fe200000001ff */
[----:B------:R-:W-:-:S02]  /*2cd0*/  CS2R R18, SRZ ;  /* 0x0000000000127805 */ /* 0x000fc4000001ff00 */
[----:B------:R-:W-:Y:S02]  /*2ce0*/  MOV R17, RZ ;  /* 0x000000ff00117202 */ /* 0x000fe40000000f00 */
[----:B------:R-:W-:-:S04]  /*2cf0*/  ISETP.NE.AND P1, PT, R102, 0x1f, PT ;  /* 0x0000001f6600780c */ /* 0x000fc80003f25270 */
[----:B------:R-:W5:Y:S01]  /*2d00*/  @P0 LDS.128 R16, [UR4] ;  /* 0x00000004ff100984 */ /* 0x000f620008000c00 */
[CC--:B0-----:R-:W-:Y:S01]  /*2d10*/  FMUL.FTZ R10, R106.reuse, R20.reuse ;  /* 0x000000146a0a7220 */ /* 0x0c1fe20000410000 */
[C---:B------:R-:W-:Y:S01]  /*2d20*/  FMUL.FTZ R11, R107.reuse, R20 ;  /* 0x000000146b0b7220 */ /* 0x040fe20000410000 */
[----:B------:R-:W-:Y:S02]  /*2d30*/  ULEA UR7, UR8, UR7, 0x18 ;  /* 0x0000000708077291 */ /* 0x000fe4000f8ec0ff */
[CC--:B-1----:R-:W-:Y:S01]  /*2d40*/  FFMA.FTZ R10, R107.reuse, R9.reuse, -R10 ;  /* 0x000000096b0a7223 */ /* 0x0c2fe2000001080a */
[C---:B------:R-:W-:Y:S01]  /*2d50*/  FFMA.FTZ R11, R106.reuse, R9, R11 ;  /* 0x000000096a0b7223 */ /* 0x040fe2000001000b */
[-C--:B----4-:R-:W-:Y:S01]  /*2d60*/  FMUL.FTZ R20, R106, R8.reuse ;  /* 0x000000086a147220 */ /* 0x090fe20000410000 */
[----:B------:R-:W-:Y:S01]  /*2d70*/  FMUL.FTZ R9, R107, R8 ;  /* 0x000000086b097220 */ /* 0x000fe20000410000 */
[----:B------:R-:W-:Y:S01]  /*2d80*/  FADD.FTZ R22, R105, R10 ;  /* 0x0000000a69167221 */ /* 0x000fe20000010000 */
[----:B------:R-:W-:Y:S01]  /*2d90*/  FADD.FTZ R23, R104, R11 ;  /* 0x0000000b68177221 */ /* 0x000fe20000010000 */
[-C--:B------:R-:W-:Y:S01]  /*2da0*/  FFMA.FTZ R20, R107, R21.reuse, -R20 ;  /* 0x000000156b147223 */ /* 0x080fe20000010814 */
[----:B------:R-:W-:-:S05]  /*2db0*/  FFMA.FTZ R21, R106, R21, R9 ;  /* 0x000000156a157223 */ /* 0x000fca0000010009 */
[----:B------:R2:W-:Y:S01]  /*2dc0*/  @!P1 STS.128 [UR7+0x420], R20 ;  /* 0x00042014ff009988 */ /* 0x0005e20008000c07 */
[----:B------:R-:W-:Y:S01]  /*2dd0*/  BAR.SYNC.DEFER_BLOCKING 0x0 ;  /* 0x0000000000007b1d */ /* 0x000fe20000010000 */
[----:B------:R-:W-:Y:S02]  /*2de0*/  ISETP.NE.AND P2, PT, R102, RZ, PT ;  /* 0x000000ff6600720c */ /* 0x000fe40003f45270 */
[----:B------:R-:W-:-:S11]  /*2df0*/  ISETP.NE.AND P3, PT, R49, RZ, PT ;  /* 0x000000ff3100720c */ /* 0x000fd60003f65270 */
[----:B-----5:R-:W-:Y:S04]  /*2e00*/  @!P2 STS.128 [UR7+0x440], R16 ;  /* 0x00044010ff00a988 */ /* 0x020fe80008000c07 */
[----:B------:R-:W-:Y:S01]  /*2e10*/  LDS.128 R8, [UR7+0x420] ;  /* 0x00042007ff087984 */ /* 0x000fe20008000c00 */
[----:B------:R-:W-:Y:S01]  /*2e20*/  BAR.SYNC.DEFER_BLOCKING 0x0 ;  /* 0x0000000000007b1d */ /* 0x000fe20000010000 */
[----:B------:R-:W-:-:S04]  /*2e30*/  ISETP.GE.AND P1, PT, R102, 0x10, PT ;  /* 0x000000106600780c */ /* 0x000fc80003f26270 */
[----:B------:R-:W-:Y:S02]  /*2e40*/  FSEL R108, R106, R21, !P1 ;  /* 0x000000156a6c7208 */ /* 0x000fe40004800000 */
[----:B------:R-:W-:-:S03]  /*2e50*/  FSEL R106, R107, R20, !P1 ;  /* 0x000000146b6a7208 */ /* 0x000fc60004800000 */
[----:B------:R-:W0:Y:S04]  /*2e60*/  SHFL.UP PT, R107, R108, 0x1, RZ ;  /* 0x042000006c6b7989 */ /* 0x000e2800000e00ff */
[----:B------:R-:W-:Y:S01]  /*2e70*/  @P3 LDS.64 R40, [UR7+0x448] ;  /* 0x00044807ff283984 */ /* 0x000fe20008000a00 */
[----:B------:R-:W-:Y:S02]  /*2e80*/  FSEL R110, R104, R23, !P1 ;  /* 0x00000017686e7208 */ /* 0x000fe40004800000 */
[----:B------:R-:W-:Y:S01]  /*2e90*/  FSEL R109, R105, R22, !P1 ;  /* 0x00000016696d7208 */ /* 0x000fe20004800000 */
[----:B------:R-:W1:Y:S01]  /*2ea0*/  SHFL.UP PT, R106, R106, 0x1, RZ ;  /* 0x042000006a6a7989 */ /* 0x000e6200000e00ff */
[C---:B--2---:R-:W-:Y:S02]  /*2eb0*/  PRMT R20, R4.reuse, 0x7632, R20 ;  /* 0x0000763204147816 */ /* 0x044fe40000000014 */
[----:B------:R-:W-:Y:S01]  /*2ec0*/  SHF.L.U32 R112, R4, 0x10, RZ ;  /* 0x0000001004707819 */ /* 0x000fe200000006ff */
[----:B------:R-:W2:Y:S04]  /*2ed0*/  SHFL.UP PT, R104, R109, 0x1, RZ ;  /* 0x042000006d687989 */ /* 0x000ea800000e00ff */
[----:B------:R-:W4:Y:S01]  /*2ee0*/  SHFL.UP PT, R4, R110, 0x1, RZ ;  /* 0x042000006e047989 */ /* 0x000f2200000e00ff */
[----:B------:R-:W-:-:S02]  /*2ef0*/  PRMT R22, R6, 0x7632, R22 ;  /* 0x0000763206167816 */ /* 0x000fc40000000016 */
[----:B0-----:R-:W-:Y:S02]  /*2f00*/  @!P2 MOV R107, R17 ;  /* 0x00000011006ba202 */ /* 0x001fe40000000f00 */
[----:B------:R-:W-:Y:S02]  /*2f10*/  SHF.L.U32 R108, R22, 0x10, RZ ;  /* 0x00000010166c7819 */ /* 0x000fe400000006ff */
[----:B------:R-:W-:Y:S02]  /*2f20*/  PRMT R105, R7, 0x7632, R105 ;  /* 0x0000763207697816 */ /* 0x000fe40000000069 */
[----:B------:R-:W-:Y:S02]  /*2f30*/  SHF.L.U32 R23, R6, 0x10, RZ ;  /* 0x0000001006177819 */ /* 0x000fe400000006ff */
[----:B-1----:R-:W-:Y:S02]  /*2f40*/  @!P2 MOV R106, R16 ;  /* 0x00000010006aa202 */ /* 0x002fe40000000f00 */
[----:B--2---:R-:W-:-:S02]  /*2f50*/  @!P2 MOV R104, R18 ;  /* 0x000000120068a202 */ /* 0x004fc40000000f00 */
[----:B----4-:R-:W-:Y:S01]  /*2f60*/  @!P2 MOV R4, R19 ;  /* 0x000000130004a202 */ /* 0x010fe20000000f00 */
[-C--:B------:R-:W-:Y:S01]  /*2f70*/  @P3 FMUL.FTZ R22, R40, R107.reuse ;  /* 0x0000006b28163220 */ /* 0x080fe20000410000 */
[----:B------:R-:W-:-:S03]  /*2f80*/  @P3 FMUL.FTZ R109, R41, R107 ;  /* 0x0000006b296d3220 */ /* 0x000fc60000410000 */
[-C--:B------:R-:W-:Y:S01]  /*2f90*/  @P3 FFMA.FTZ R41, R41, R106.reuse, R22 ;  /* 0x0000006a29293223 */ /* 0x080fe20000010016 */
[----:B------:R-:W-:Y:S01]  /*2fa0*/  @P3 FFMA.FTZ R109, R40, R106, -R109 ;  /* 0x0000006a286d3223 */ /* 0x000fe2000001086d */
[CC--:B------:R-:W-:Y:S01]  /*2fb0*/  FMUL.FTZ R22, R108.reuse, R39.reuse ;  /* 0x000000276c167220 */ /* 0x0c0fe20000410000 */
[-C--:B------:R-:W-:Y:S01]  /*2fc0*/  FMUL.FTZ R40, R108, R38.reuse ;  /* 0x000000266c287220 */ /* 0x080fe20000410000 */
[----:B------:R-:W-:Y:S01]  /*2fd0*/  SHF.L.U32 R105, R105, 0x10, RZ ;  /* 0x0000001069697819 */ /* 0x000fe200000006ff */
[----:B------:R-:W-:Y:S01]  /*2fe0*/  @P3 FADD.FTZ R4, R4, R41 ;  /* 0x0000002904043221 */ /* 0x000fe20000010000 */
[----:B------:R-:W-:Y:S01]  /*2ff0*/  @P3 FADD.FTZ R104, R104, R109 ;  /* 0x0000006d68683221 */ /* 0x000fe20000010000 */
[----:B------:R-:W-:Y:S01]  /*3000*/  PRMT R21, R5, 0x7632, R21 ;  /* 0x0000763205157816 */ /* 0x000fe20000000015 */
[----:B------:R-:W-:Y:S01]  /*3010*/  FFMA.FTZ R22, R23, R38, -R22 ;  /* 0x0000002617167223 */ /* 0x000fe20000010816 */
[----:B------:R-:W-:Y:S01]  /*3020*/  SHF.L.U32 R114, R5, 0x10, RZ ;  /* 0x0000001005727819 */ /* 0x000fe200000006ff */
[-C--:B------:R-:W-:Y:S01]  /*3030*/  FFMA.FTZ R23, R23, R39.reuse, R40 ;  /* 0x0000002717177223 */ /* 0x080fe20000010028 */
[----:B------:R-:W-:Y:S01]  /*3040*/  SHF.L.U32 R5, R7, 0x10, RZ ;  /* 0x0000001007057819 */ /* 0x000fe200000006ff */
[----:B------:R-:W-:Y:S01]  /*3050*/  FMUL.FTZ R106, R103, R4 ;  /* 0x00000004676a7220 */ /* 0x000fe20000410000 */
[-C--:B------:R-:W-:Y:S01]  /*3060*/  FMUL.FTZ R40, R105, R39.reuse ;  /* 0x0000002769287220 */ /* 0x080fe20000410000 */
[----:B------:R-:W-:Y:S01]  /*3070*/  FMUL.FTZ R103, R103, R104 ;  /* 0x0000006867677220 */ /* 0x000fe20000410000 */
[----:B------:R-:W-:Y:S01]  /*3080*/  FMUL.FTZ R108, R105, R38 ;  /* 0x00000026696c7220 */ /* 0x000fe20000410000 */
[----:B------:R-:W-:Y:S01]  /*3090*/  FFMA.FTZ R106, R95, R104, -R106 ;  /* 0x000000685f6a7223 */ /* 0x000fe2000001086a */
[----:B------:R-:W-:Y:S01]  /*30a0*/  FFMA.FTZ R41, R5, R38, -R40 ;  /* 0x0000002605297223 */ /* 0x000fe20000010828 */
[----:B------:R-:W-:Y:S01]  /*30b0*/  FFMA.FTZ R104, R95, R4, R103 ;  /* 0x000000045f687223 */ /* 0x000fe20000010067 */
[----:B------:R-:W-:Y:S01]  /*30c0*/  FFMA.FTZ R40, R5, R39, R108 ;  /* 0x0000002705287223 */ /* 0x000fe2000001006c */
[----:B---3--:R-:W-:-:S02]  /*30d0*/  PRMT R4, R12, 0x7632, R4 ;  /* 0x000076320c047816 */ /* 0x008fc40000000004 */
[----:B------:R-:W-:Y:S02]  /*30e0*/  SHF.L.U32 R108, R12, 0x10, RZ ;  /* 0x000000100c6c7819 */ /* 0x000fe400000006ff */
[C---:B------:R-:W-:Y:S02]  /*30f0*/  PRMT R12, R13.reuse, 0x7632, R12 ;  /* 0x000076320d0c7816 */ /* 0x040fe4000000000c */
[----:B------:R-:W-:Y:S01]  /*3100*/  SHF.L.U32 R103, R13, 0x10, RZ ;  /* 0x000000100d677819 */ /* 0x000fe200000006ff */
[----:B------:R-:W-:Y:S01]  /*3110*/  FADD.FTZ R13, R106, R65 ;  /* 0x000000416a0d7221 */ /* 0x000fe20000010000 */
[C---:B------:R-:W-:Y:S02]  /*3120*/  PRMT R95, R14.reuse, 0x7632, R95 ;  /* 0x000076320e5f7816 */ /* 0x040fe4000000005f */
[----:B------:R-:W-:Y:S02]  /*3130*/  SHF.L.U32 R105, R14, 0x10, RZ ;  /* 0x000000100e697819 */ /* 0x000fe400000006ff */
[----:B------:R-:W-:-:S02]  /*3140*/  SHF.L.U32 R14, R4, 0x10, RZ ;  /* 0x00000010040e7819 */ /* 0x000fc400000006ff */
[C---:B------:R-:W-:Y:S02]  /*3150*/  PRMT R5, R15.reuse, 0x7632, R5 ;  /* 0x000076320f057816 */ /* 0x040fe40000000005 */
[----:B------:R-:W-:Y:S01]  /*3160*/  SHF.L.U32 R4, R15, 0x10, RZ ;  /* 0x000000100f047819 */ /* 0x000fe200000006ff */
[----:B------:R-:W-:Y:S01]  /*3170*/  FADD.FTZ R15, RZ, R104 ;  /* 0x00000068ff0f7221 */ /* 0x000fe20000010000 */
[----:B------:R-:W-:Y:S01]  /*3180*/  FMUL.FTZ R107, R90, R13 ;  /* 0x0000000d5a6b7220 */ /* 0x000fe20000410000 */
[----:B------:R-:W-:Y:S02]  /*3190*/  FMUL.FTZ R109, R14, R39 ;  /* 0x000000270e6d7220 */ /* 0x000fe40000410000 */
[-C--:B------:R-:W-:Y:S01]  /*31a0*/  FMUL.FTZ R90, R90, R15.reuse ;  /* 0x0000000f5a5a7220 */ /* 0x080fe20000410000 */
[----:B------:R-:W-:Y:S01]  /*31b0*/  FFMA.FTZ R107, R88, R15, R107 ;  /* 0x0000000f586b7223 */ /* 0x000fe2000001006b */
[----:B------:R-:W-:Y:S01]  /*31c0*/  SHF.L.U32 R110, R12, 0x10, RZ ;  /* 0x000000100c6e7819 */ /* 0x000fe200000006ff */
[-C--:B------:R-:W-:Y:S01]  /*31d0*/  FFMA.FTZ R12, R108, R38.reuse, -R109 ;  /* 0x000000266c0c7223 */ /* 0x080fe2000001086d */
[----:B------:R-:W-:Y:S01]  /*31e0*/  FFMA.FTZ R88, R88, R13, -R90 ;  /* 0x0000000d58587223 */ /* 0x000fe2000001085a */
[----:B------:R-:W-:Y:S01]  /*31f0*/  SHF.L.U32 R109, R95, 0x10, RZ ;  /* 0x000000105f6d7819 */ /* 0x000fe200000006ff */
[----:B------:R-:W-:Y:S01]  /*3200*/  FADD.FTZ R95, RZ, R107 ;  /* 0x0000006bff5f7221 */ /* 0x000fe20000010000 */
[-C--:B------:R-:W-:Y:S01]  /*3210*/  FMUL.FTZ R14, R14, R38.reuse ;  /* 0x000000260e0e7220 */ /* 0x080fe20000410000 */
[----:B------:R-:W-:Y:S01]  /*3220*/  FADD.FTZ R88, R88, R73 ;  /* 0x0000004958587221 */ /* 0x000fe20000010000 */
[----:B------:R-:W-:Y:S01]  /*3230*/  SHF.L.U32 R20, R20, 0x10, RZ ;  /* 0x0000001014147819 */ /* 0x000fe200000006ff */
[----:B------:R-:W-:Y:S01]  /*3240*/  FMUL.FTZ R104, R0, R95 ;  /* 0x0000005f00687220 */ /* 0x000fe20000410000 */
[-C--:B------:R-:W-:Y:S01]  /*3250*/  FFMA.FTZ R14, R108, R39.reuse, R14 ;  /* 0x000000276c0e7223 */ /* 0x080fe2000001000e */
[CC--:B------:R-:W-:Y:S01]  /*3260*/  FMUL.FTZ R90, R110.reuse, R39.reuse ;  /* 0x000000276e5a7220 */ /* 0x0c0fe20000410000 */
[----:B------:R-:W-:Y:S01]  /*3270*/  FMUL.FTZ R108, R110, R38 ;  /* 0x000000266e6c7220 */ /* 0x000fe20000410000 */
[-C--:B------:R-:W-:Y:S01]  /*3280*/  FMUL.FTZ R106, R0, R88.reuse ;  /* 0x00000058006a7220 */ /* 0x080fe20000410000 */
[----:B------:R-:W-:Y:S01]  /*3290*/  FFMA.FTZ R104, R89, R88, -R104 ;  /* 0x0000005859687223 */ /* 0x000fe20000010868 */
[-C--:B------:R-:W-:Y:S01]  /*32a0*/  FMUL.FTZ R111, R20, R39.reuse ;  /* 0x00000027146f7220 */ /* 0x080fe20000410000 */
[CC--:B------:R-:W-:Y:S01]  /*32b0*/  FFMA.FTZ R90, R103.reuse, R38.reuse, -R90 ;  /* 0x00000026675a7223 */ /* 0x0c0fe2000001085a */
[----:B------:R-:W-:Y:S01]  /*32c0*/  FFMA.FTZ R0, R103, R39, R108 ;  /* 0x0000002767007223 */ /* 0x000fe2000001006c */
[----:B------:R-:W-:Y:S01]  /*32d0*/  FFMA.FTZ R106, R89, R95, R106 ;  /* 0x0000005f596a7223 */ /* 0x000fe2000001006a */
[----:B------:R-:W-:Y:S01]  /*32e0*/  FADD.FTZ R103, R104, R67 ;  /* 0x0000004368677221 */ /* 0x000fe20000010000 */
[----:B------:R-:W-:Y:S01]  /*32f0*/  SHF.L.U32 R6, R21, 0x10, RZ ;  /* 0x0000001015067819 */ /* 0x000fe200000006ff */
[----:B------:R-:W-:Y:S01]  /*3300*/  FFMA.FTZ R21, R112, R38, -R111 ;  /* 0x0000002670157223 */ /* 0x000fe2000001086f */
[----:B------:R-:W-:Y:S01]  /*3310*/  SHF.L.U32 R111, R5, 0x10, RZ ;  /* 0x00000010056f7819 */ /* 0x000fe200000006ff */
[----:B------:R-:W-:Y:S01]  /*3320*/  FADD.FTZ R104, RZ, R106 ;  /* 0x0000006aff687221 */ /* 0x000fe20000010000 */
[----:B------:R-:W-:-:S03]  /*3330*/  FMUL.FTZ R5, R91, R103 ;  /* 0x000000675b057220 */ /* 0x000fc60000410000 */
[-C--:B------:R-:W-:Y:S01]  /*3340*/  FMUL.FTZ R106, R91, R104.reuse ;  /* 0x000000685b6a7220 */ /* 0x080fe20000410000 */
[----:B------:R-:W-:Y:S01]  /*3350*/  FFMA.FTZ R91, R92, R104, R5 ;  /* 0x000000685c5b7223 */ /* 0x000fe20000010005 */
[-C--:B------:R-:W-:Y:S01]  /*3360*/  FMUL.FTZ R7, R6, R39.reuse ;  /* 0x0000002706077220 */ /* 0x080fe20000410000 */
[C---:B------:R-:W-:Y:S01]  /*3370*/  FMUL.FTZ R108, R109.reuse, R39 ;  /* 0x000000276d6c7220 */ /* 0x040fe20000410000 */
[----:B------:R-:W-:Y:S01]  /*3380*/  FFMA.FTZ R92, R92, R103, -R106 ;  /* 0x000000675c5c7223 */ /* 0x000fe2000001086a */
[----:B------:R-:W-:Y:S01]  /*3390*/  FADD.FTZ R91, RZ, R91 ;  /* 0x0000005bff5b7221 */ /* 0x000fe20000010000 */
[-C--:B------:R-:W-:Y:S01]  /*33a0*/  FMUL.FTZ R20, R20, R38.reuse ;  /* 0x0000002614147220 */ /* 0x080fe20000410000 */
[-C--:B------:R-:W-:Y:S01]  /*33b0*/  FMUL.FTZ R6, R6, R38.reuse ;  /* 0x0000002606067220 */ /* 0x080fe20000410000 */
[-C--:B------:R-:W-:Y:S01]  /*33c0*/  FMUL.FTZ R110, R109, R38.reuse ;  /* 0x000000266d6e7220 */ /* 0x080fe20000410000 */
[----:B------:R-:W-:Y:S01]  /*33d0*/  ISETP.NE.AND P1, PT, R49, RZ, PT ;  /* 0x000000ff3100720c */ /* 0x000fe20003f25270 */
[C---:B------:R-:W-:Y:S01]  /*33e0*/  FMUL.FTZ R107, R111.reuse, R39 ;  /* 0x000000276f6b7220 */ /* 0x040fe20000410000 */
[-C--:B------:R-:W-:Y:S01]  /*33f0*/  FMUL.FTZ R109, R111, R38.reuse ;  /* 0x000000266f6d7220 */ /* 0x080fe20000410000 */
[----:B------:R-:W-:Y:S01]  /*3400*/  FMUL.FTZ R5, R9, R19 ;  /* 0x0000001309057220 */ /* 0x000fe20000410000 */
[----:B------:R-:W-:Y:S01]  /*3410*/  FADD.FTZ R92, R92, R75 ;  /* 0x0000004b5c5c7221 */ /* 0x000fe20000010000 */
[CC--:B------:R-:W-:Y:S01]  /*3420*/  FFMA.FTZ R89, R105.reuse, R38.reuse, -R108 ;  /* 0x0000002669597223 */ /* 0x0c0fe2000001086c */
[----:B------:R-:W-:Y:S01]  /*3430*/  FMUL.FTZ R106, R94, R91 ;  /* 0x0000005b5e6a7220 */ /* 0x000fe20000410000 */
[-C--:B------:R-:W-:Y:S01]  /*3440*/  FFMA.FTZ R20, R112, R39.reuse, R20 ;  /* 0x0000002770147223 */ /* 0x080fe20000010014 */
[CC--:B------:R-:W-:Y:S01]  /*3450*/  FFMA.FTZ R7, R114.reuse, R38.reuse, -R7 ;  /* 0x0000002672077223 */ /* 0x0c0fe20000010807 */
[-C--:B------:R-:W-:Y:S01]  /*3460*/  FFMA.FTZ R6, R114, R39.reuse, R6 ;  /* 0x0000002772067223 */ /* 0x080fe20000010006 */
[-C--:B------:R-:W-:Y:S01]  /*3470*/  FFMA.FTZ R105, R105, R39.reuse, R110 ;  /* 0x0000002769697223 */ /* 0x080fe2000001006e */
[C---:B------:R-:W-:Y:S01]  /*3480*/  FFMA.FTZ R38, R4.reuse, R38, -R107 ;  /* 0x0000002604267223 */ /* 0x040fe2000001086b */
[----:B------:R-:W-:Y:S01]  /*3490*/  FFMA.FTZ R39, R4, R39, R109 ;  /* 0x0000002704277223 */ /* 0x000fe2000001006d */
[----:B------:R-:W-:Y:S01]  /*34a0*/  FFMA.FTZ R107, R8, R18, -R5 ;  /* 0x00000012086b7223 */ /* 0x000fe20000010805 */
[----:B------:R-:W-:Y:S01]  /*34b0*/  FMUL.FTZ R108, R94, R92 ;  /* 0x0000005c5e6c7220 */ /* 0x000fe20000410000 */
[C---:B------:R-:W-:Y:S01]  /*34c0*/  FMUL.FTZ R4, R9.reuse, R16 ;  /* 0x0000001009047220 */ /* 0x040fe20000410000 */
[----:B------:R-:W-:Y:S01]  /*34d0*/  FMUL.FTZ R18, R9, R18 ;  /* 0x0000001209127220 */ /* 0x000fe20000410000 */
[----:B------:R-:W-:Y:S01]  /*34e0*/  FFMA.FTZ R94, R101, R92, -R106 ;  /* 0x0000005c655e7223 */ /* 0x000fe2000001086a */
[-C--:B------:R-:W-:Y:S01]  /*34f0*/  FMUL.FTZ R5, R9, R17.reuse ;  /* 0x0000001109057220 */ /* 0x080fe20000410000 */
[----:B------:R-:W-:Y:S01]  /*3500*/  FFMA.FTZ R17, R8, R17, R4 ;  /* 0x0000001108117223 */ /* 0x000fe20000010004 */
[----:B------:R-:W-:Y:S01]  /*3510*/  LEA R36, P4, R30, R36, 0x1 ;  /* 0x000000241e247211 */ /* 0x000fe200078808ff */
[----:B------:R-:W-:Y:S01]  /*3520*/  FFMA.FTZ R108, R101, R91, R108 ;  /* 0x0000005b656c7223 */ /* 0x000fe2000001006c */
[----:B------:R-:W-:Y:S01]  /*3530*/  FADD.FTZ R94, R94, R69 ;  /* 0x000000455e5e7221 */ /* 0x000fe20000010000 */
[C---:B------:R-:W-:Y:S01]  /*3540*/  FFMA.FTZ R4, R8.reuse, R19, R18 ;  /* 0x0000001308047223 */ /* 0x040fe20000010012 */
[----:B------:R-:W-:Y:S01]  /*3550*/  BSSY.RECONVERGENT B0, `(.L_x_2159) ;  /* 0x000000f000007945 */ /* 0x000fe20003800200 */
[----:B------:R-:W-:Y:S01]  /*3560*/  FFMA.FTZ R16, R8, R16, -R5 ;  /* 0x0000001008107223 */ /* 0x000fe20000010805 */
[----:B------:R-:W-:Y:S01]  /*3570*/  FADD.FTZ R18, R10, R107 ;  /* 0x0000006b0a127221 */ /* 0x000fe20000010000 */
[----:B------:R-:W-:Y:S01]  /*3580*/  IADD3.X R37, PT, PT, R37, R31, RZ, P4, !PT ;  /* 0x0000001f25257210 */ /* 0x000fe200027fe4ff */
        /* <DEDUP_REMOVED lines=11> */
.L_x_2160:
[----:B------:R-:W-:Y:S05]  /*3640*/  BSYNC.RECONVERGENT B0 ;  /* 0x0000000000007941 */ /* 0x000fea0003800200 */
.L_x_2159:
[-C--:B------:R-:W-:Y:S01]  /*3650*/  FMUL.FTZ R97, R97, R8.reuse ;  /* 0x0000000861617220 */ /* 0x080fe20000410000 */
[----:B------:R-:W-:Y:S01]  /*3660*/  FFMA.FTZ R10, R93, R8, R10 ;  /* 0x000000085d0a7223 */ /* 0x000fe2000001000a */
[----:B------:R-:W-:Y:S01]  /*3670*/  FMUL.FTZ R95, R95, R6 ;  /* 0x000000065f5f7220 */ /* 0x000fe20000410000 */
[----:B------:R-:W-:Y:S01]  /*3680*/  UIADD3 UR5, UPT, UPT, UR5, 0x1, URZ ;  /* 0x0000000105057890 */ /* 0x000fe2000fffe0ff */
[----:B0-----:R-:W-:Y:S01]  /*3690*/  FFMA.FTZ R4, R93, R94, -R97 ;  /* 0x0000005e5d047223 */ /* 0x001fe20000010861 */
[----:B------:R-:W-:Y:S01]  /*36a0*/  FADD.FTZ R10, RZ, R10 ;  /* 0x0000000aff0a7221 */ /* 0x000fe20000010000 */
[----:B------:R-:W-:Y:S01]  /*36b0*/  FFMA.FTZ R7, R88, R7, -R95 ;  /* 0x0000000758077223 */ /* 0x000fe2000001085f */
[----:B------:R-:W-:Y:S01]  /*36c0*/  UISETP.NE.AND UP0, UPT, UR5, URZ, UPT ;  /* 0x000000ff0500728c */ /* 0x000fe2000bf05270 */
[----:B------:R-:W-:Y:S01]  /*36d0*/  FADD.FTZ R6, R4, R77 ;  /* 0x0000004d04067221 */ /* 0x000fe20000010000 */
[C---:B------:R-:W-:Y:S01]  /*36e0*/  FMUL.FTZ R5, R100.reuse, R10 ;  /* 0x0000000a64057220 */ /* 0x040fe20000410000 */
[----:B------:R-:W-:Y:S01]  /*36f0*/  FFMA.FTZ R72, R7, 2, R72 ;  /* 0x4000000007487823 */ /* 0x000fe20000010048 */
[----:B------:R-:W-:Y:S01]  /*3700*/  FMUL.FTZ R20, R15, R20 ;  /* 0x000000140f147220 */ /* 0x000fe20000410000 */
[-C--:B------:R-:W-:Y:S01]  /*3710*/  FMUL.FTZ R7, R100, R6.reuse ;  /* 0x0000000664077220 */ /* 0x080fe20000410000 */
[----:B------:R-:W-:Y:S01]  /*3720*/  FFMA.FTZ R4, R96, R6, -R5 ;  /* 0x0000000660047223 */ /* 0x000fe20000010805 */
[----:B------:R-:W-:Y:S01]  /*3730*/  FMUL.FTZ R5, R8, R14 ;  /* 0x0000000e08057220 */ /* 0x000fe20000410000 */
[----:B------:R-:W-:Y:S01]  /*3740*/  FMUL.FTZ R104, R104, R23 ;  /* 0x0000001768687220 */ /* 0x000fe20000410000 */
[----:B------:R-:W-:Y:S01]  /*3750*/  FFMA.FTZ R7, R96, R10, R7 ;  /* 0x0000000a60077223 */ /* 0x000fe20000010007 */
[----:B------:R-:W-:Y:S01]  /*3760*/  FADD.FTZ R9, R4, R71 ;  /* 0x0000004704097221 */ /* 0x000fe20000010000 */
[----:B------:R-:W-:Y:S01]  /*3770*/  FFMA.FTZ R12, R94, R12, -R5 ;  /* 0x0000000c5e0c7223 */ /* 0x000fe20000010805 */
[----:B------:R-:W-:Y:S01]  /*3780*/  FMUL.FTZ R91, R91, R40 ;  /* 0x000000285b5b7220 */ /* 0x000fe20000410000 */
[----:B------:R-:W-:Y:S01]  /*3790*/  FADD.FTZ R11, RZ, R7 ;  /* 0x00000007ff0b7221 */ /* 0x000fe20000010000 */
[----:B------:R-:W-:Y:S01]  /*37a0*/  FMUL.FTZ R4, R98, R9 ;  /* 0x0000000962047220 */ /* 0x000fe20000410000 */
[----:B------:R-:W-:Y:S01]  /*37b0*/  FMUL.FTZ R7, R10, R0 ;  /* 0x000000000a077220 */ /* 0x000fe20000410000 */
        /* <DEDUP_REMOVED lines=12> */
[----:B------:R-:W-:Y:S01]  /*3880*/  LEA R87, P1, R32, R87, 0x3 ;  /* 0x0000005720577211 */ /* 0x000fe200078218ff */
[----:B------:R-:W-:Y:S01]  /*3890*/  FFMA.FTZ R61, R20, 2, R61 ;  /* 0x40000000143d7823 */ /* 0x000fe2000001003d */
        /* <DEDUP_REMOVED lines=8> */
[----:B------:R-:W-:Y:S01]  /*3920*/  IADD3.X R86, PT, PT, R86, R33, RZ, P1, !PT ;  /* 0x0000002156567210 */ /* 0x000fe20000ffe4ff */
[----:B------:R-:W-:Y:S01]  /*3930*/  UIADD3 UR4, UPT, UPT, UR4, 0x10, URZ ;  /* 0x0000001004047890 */ /* 0x000fe2000fffe0ff */
[----:B------:R-:W-:-:S02]  /*3940*/  IADD3.X R85, PT, PT, R85, R29, RZ, P2, !PT ;  /* 0x0000001d55557210 */ /* 0x000fc400017fe4ff */
[----:B------:R-:W-:Y:S01]  /*3950*/  IADD3 R83, PT, PT, R83, 0x1, RZ ;  /* 0x0000000153537810 */ /* 0x000fe20007ffe0ff */
[----:B------:R-:W-:Y:S08]  /*3960*/  BRA.U UP0, `(.L_x_2161) ;  /* 0xffffffe500987547 */ /* 0x000ff0000b83ffff */
.L_x_2158:
[----:B------:R-:W-:Y:S01]  /*3970*/  BAR.SYNC.DEFER_BLOCKING 0x0 ;  /* 0x0000000000007b1d */ /* 0x000fe20000010000 */
[----:B------:R-:W-:Y:S02]  /*3980*/  LEA R5, P0, R43, R26, 0x8 ;  /* 0x0000001a2b057211 */ /* 0x000fe400078040ff */
[----:B------:R-:W-:Y:S02]  /*3990*/  F2FP.BF16.F32.PACK_AB R7, R82, R81 ;  /* 0x000000515207723e */ /* 0x000fe400000010ff */
[----:B------:R-:W-:Y:S01]  /*39a0*/  IADD3.X R0, PT, PT, RZ, R44, RZ, P0, !PT ;  /* 0x0000002cff007210 */ /* 0x000fe200007fe4ff */
[----:B------:R-:W0:Y:S01]  /*39b0*/  LDCU UR4, c[0x0][0x394] ;  /* 0x00007280ff0477ac */ /* 0x000e220008000800 */
[C---:B------:R-:W-:Y:S02]  /*39c0*/  LEA R8, P0, R5.reuse, R2, 0x1 ;  /* 0x0000000205087211 */ /* 0x040fe400078008ff */
[----:B------:R-:W-:Y:S02]  /*39d0*/  F2FP.BF16.F32.PACK_AB R6, R80, R79 ;  /* 0x0000004f5006723e */ /* 0x000fe400000010ff */
[----:B------:R-:W-:-:S02]  /*39e0*/  LEA.HI.X R9, R5, R3, R0, 0x1, P0 ;  /* 0x0000000305097211 */ /* 0x000fc400000f0c00 */
[----:B------:R-:W-:Y:S02]  /*39f0*/  F2FP.BF16.F32.PACK_AB R5, R76, R63 ;  /* 0x0000003f4c05723e */ /* 0x000fe400000010ff */
[----:B------:R-:W-:Y:S02]  /*3a00*/  F2FP.BF16.F32.PACK_AB R4, R72, R61 ;  /* 0x0000003d4804723e */ /* 0x000fe400000010ff */
[----:B------:R-:W-:Y:S02]  /*3a10*/  IADD3 R43, PT, PT, R43, 0x1, RZ ;  /* 0x000000012b2b7810 */ /* 0x000fe40007ffe0ff */
[----:B------:R-:W-:Y:S02]  /*3a20*/  IADD3 R56, P1, PT, R56, 0x400, RZ ;  /* 0x0000040038387810 */ /* 0x000fe40007f3e0ff */
[----:B------:R-:W-:Y:S02]  /*3a30*/  IADD3 R54, P2, PT, R54, 0x200, RZ ;  /* 0x0000020036367810 */ /* 0x000fe40007f5e0ff */
[----:B------:R-:W-:Y:S01]  /*3a40*/  IADD3 R52, P3, PT, R52, 0x200, RZ ;  /* 0x0000020034347810 */ /* 0x000fe20007f7e0ff */
[----:B------:R1:W-:Y:S01]  /*3a50*/  STG.E.128 desc[UR16][R8.64], R4 ;  /* 0x0000000408007986 */ /* 0x0003e2000c101d10 */
[----:B0-----:R-:W-:-:S02]  /*3a60*/  ISETP.GE.AND P0, PT, R43, UR4, PT ;  /* 0x000000042b007c0c */ /* 0x001fc4000bf06270 */
[----:B------:R-:W-:Y:S02]  /*3a70*/  IADD3.X R59, PT, PT, RZ, R59, RZ, P1, !PT ;  /* 0x0000003bff3b7210 */ /* 0x000fe40000ffe4ff */
[----:B------:R-:W-:Y:S02]  /*3a80*/  IADD3.X R57, PT, PT, RZ, R57, RZ, P2, !PT ;  /* 0x00000039ff397210 */ /* 0x000fe400017fe4ff */
[----:B------:R-:W-:-:S07]  /*3a90*/  IADD3.X R55, PT, PT, RZ, R55, RZ, P3, !PT ;  /* 0x00000037ff377210 */ /* 0x000fce0001ffe4ff */
[----:B------:R-:W-:Y:S05]  /*3aa0*/  @!P0 BRA `(.L_x_2162) ;  /* 0xffffffcc00288947 */ /* 0x000fea000383ffff */
[----:B------:R-:W-:Y:S05]  /*3ab0*/  EXIT ;  /* 0x000000000000794d */ /* 0x000fea0003800000 */
.L_x_2163:
        /* <DEDUP_REMOVED lines=12> */
.L_x_5056:


//--------------------- .text._Z25selective_scan_fwd_kernelI32Selective_Scan_fwd_kernel_traitsILi32ELi8ELi1ELb1ELb0ELb1ELb1EN3c108BFloat16ENS1_7complexIfEEEEv13SSMParamsBase --------------------------
	.section	.text._Z25selective_scan_fwd_kernelI32Selective_Scan_fwd_kernel_traitsILi32ELi8ELi1ELb1ELb0ELb1ELb1EN3c108BFloat16ENS1_7complexIfEEEEv13SSMParamsBase,"ax",@progbits
	.align	128
        .global         _Z25selective_scan_fwd_kernelI32Selective_Scan_fwd_kernel_traitsILi32ELi8ELi1ELb1ELb0ELb1ELb1EN3c108BFloat16ENS1_7complexIfEEEEv13SSMParamsBase
        .type           _Z25selective_scan_fwd_kernelI32Selective_Scan_fwd_kernel_traitsILi32ELi8ELi1ELb1ELb0ELb1ELb1EN3c108BFloat16ENS1_7complexIfEEEEv13SSMParamsBase,@function
        .size           _Z25selective_scan_fwd_kernelI32Selective_Scan_fwd_kernel_traitsILi32ELi8ELi1ELb1ELb0ELb1ELb1EN3c108BFloat16ENS1_7complexIfEEEEv13SSMParamsBase,(.L_x_5057 - _Z25selective_scan_fwd_kernelI32Selective_Scan_fwd_kernel_traitsILi32ELi8ELi1ELb1ELb0ELb1ELb1EN3c108BFloat16ENS1_7complexIfEEEEv13SSMParamsBase)
        .other          _Z25selective_scan_fwd_kernelI32Selective_Scan_fwd_kernel_traitsILi32ELi8ELi1ELb1ELb0ELb1ELb1EN3c108BFloat16ENS1_7complexIfEEEEv13SSMParamsBase,@"STO_CUDA_ENTRY STV_DEFAULT"
_Z25selective_scan_fwd_kernelI32Selective_Scan_fwd_kernel_traitsILi32ELi8ELi1ELb1ELb0ELb1ELb1EN3c108BFloat16ENS1_7complexIfEEEEv13SSMParamsBase:
.text._Z25selective_scan_fwd_kernelI32Selective_Scan_fwd_kernel_traitsILi32ELi8ELi1ELb1ELb0ELb1ELb1EN3c108BFloat16ENS1_7complexIfEEEEv13SSMParamsBase:
        /* <DEDUP_REMOVED lines=24> */
[----:B------:R-:W1:Y:S01]  /*0180*/  LDC R16, c[0x0][0x384] ;  /* 0x0000e100ff107b82 */ /* 0x000e620000000800 */
[----:B0-----:R-:W-:Y:S02]  /*0190*/  IADD3 R6, PT, PT, R0, 0xffffffe, RZ ;  /* 0x0ffffffe00067810 */ /* 0x001fe40007ffe0ff */
[----:B------:R-:W-:Y:S02]  /*01a0*/  @P1 LEA.HI.X R5, R13, R5, RZ, 0x2, P3 ;  /* 0x000000050d051211 */ /* 0x000fe400018f14ff */
[----:B------:R0:W4:Y:S01]  /*01b0*/  F2I.FTZ.U32.TRUNC.NTZ R7, R6 ;  /* 0x0000000600077305 */ /* 0x000122000021f000 */
[----:B---3--:R-:W-:Y:S02]  /*01c0*/  IABS R2, R13 ;  /* 0x0000000d00027213 */ /* 0x008fe40000000000 */
        /* <DEDUP_REMOVED lines=17> */
[----:B------:R-:W-:-:S04]  /*02e0*/  UIMAD.WIDE.U32 UR4, UR18, UR8, URZ ;  /* 0x00000008120472a5 */ /* 0x000fc8000f8e00ff */
[----:B------:R-:W-:Y:S01]  /*02f0*/  @P0 IADD3 R7, PT, PT, R7, 0x1, RZ ;  /* 0x0000000107070810 */ /* 0x000fe20007ffe0ff */
[----:B------:R-:W-:Y:S01]  /*0300*/  UIMAD UR8, UR18, UR13, UR7 ;  /* 0x0000000d120872a4 */ /* 0x000fe2000f8e0207 */
[----:B------:R-:W4:Y:S02]  /*0310*/  LDCU.64 UR12, c[0x0][0x3d0] ;  /* 0x00007a00ff0c77ac */ /* 0x000f240008000a00 */
[----:B------:R-:W-:-:S04]  /*0320*/  MOV R0, R7 ;  /* 0x0000000700007202 */ /* 0x000fc80000000f00 */
[----:B------:R-:W-:Y:S02]  /*0330*/  @!P2 IADD3 R0, PT, PT, -R0, RZ, RZ ;  /* 0x000000ff0000a210 */ /* 0x000fe40007ffe1ff */
[----:B------:R-:W-:Y:S02]  /*0340*/  @!P1 LOP3.LUT R0, RZ, R8, RZ, 0x33, !PT ;  /* 0x00000008ff009212 */ /* 0x000fe400078e33ff */
[----:B------:R-:W0:Y:S01]  /*0350*/  LDC.64 R8, c[0x0][0x450] ;  /* 0x00011400ff087b82 */ /* 0x000e220000000a00 */
[----:B------:R-:W-:Y:S01]  /*0360*/  UIMAD UR9, UR18, UR9, UR5 ;  /* 0x00000009120972a4 */ /* 0x000fe2000f8e0205 */
[----:B------:R-:W-:Y:S02]  /*0370*/  ISETP.GE.AND P0, PT, R17, 0x1, PT ;  /* 0x000000011100780c */ /* 0x000fe40003f06270 */
[----:B------:R-:W-:Y:S02]  /*0380*/  MOV R3, UR5 ;  /* 0x0000000500037c02 */ /* 0x000fe40008000f00 */
[----:B---3--:R-:W-:-:S02]  /*0390*/  MOV R5, UR7 ;  /* 0x0000000700057c02 */ /* 0x008fc40008000f00 */
[----:B------:R-:W-:Y:S02]  /*03a0*/  MOV R2, UR4 ;  /* 0x0000000400027c02 */ /* 0x000fe40008000f00 */
[----:B------:R-:W-:Y:S02]  /*03b0*/  MOV R4, UR6 ;  /* 0x0000000600047c02 */ /* 0x000fe40008000f00 */
[----:B------:R-:W-:Y:S02]  /*03c0*/  MOV R3, UR9 ;  /* 0x0000000900037c02 */ /* 0x000fe40008000f00 */
[----:B------:R-:W-:Y:S01]  /*03d0*/  MOV R5, UR8 ;  /* 0x0000000800057c02 */ /* 0x000fe20008000f00 */
[----:B----4-:R-:W-:Y:S01]  /*03e0*/  UIMAD.WIDE.U32 UR4, UR18, UR12, URZ ;  /* 0x0000000c120472a5 */ /* 0x010fe2000f8e00ff */
[----:B------:R-:W-:-:S04]  /*03f0*/  IMAD.WIDE.U32 R2, R13, UR10, R2 ;  /* 0x0000000a0d027c25 */ /* 0x000fc8000f8e0002 */
[----:B------:R-:W-:Y:S01]  /*0400*/  IMAD.WIDE.U32 R4, R13, UR14, R4 ;  /* 0x0000000e0d047c25 */ /* 0x000fe2000f8e0004 */
[----:B------:R-:W-:-:S03]  /*0410*/  UIMAD UR6, UR18, UR13, UR5 ;  /* 0x0000000d120672a4 */ /* 0x000fc6000f8e0205 */
[C---:B------:R-:W-:Y:S02]  /*0420*/  IMAD R65, R13.reuse, UR11, R3 ;  /* 0x0000000b0d417c24 */ /* 0x040fe4000f8e0203 */
[----:B------:R-:W-:Y:S01]  /*0430*/  IMAD R63, R13, UR15, R5 ;  /* 0x0000000f0d3f7c24 */ /* 0x000fe2000f8e0205 */
[----:B-12---:R-:W-:Y:S06]  /*0440*/  @!P0 EXIT ;  /* 0x000000000000894d */ /* 0x006fec0003800000 */
[----:B------:R-:W1:Y:S01]  /*0450*/  LDC.64 R24, c[0x0][0x448] ;  /* 0x00011200ff187b82 */ /* 0x000e620000000a00 */
[----:B------:R-:W2:Y:S01]  /*0460*/  LDCU.64 UR8, c[0x0][0x3b8] ;  /* 0x00007700ff0877ac */ /* 0x000ea20008000a00 */
[----:B------:R-:W-:Y:S01]  /*0470*/  SHF.R.S32.HI R3, RZ, 0x1f, R0 ;  /* 0x0000001fff037819 */ /* 0x000fe20000011400 */
[----:B------:R-:W3:Y:S01]  /*0480*/  S2R R59, SR_TID.X ;  /* 0x00000000003b7919 */ /* 0x000ee20000002100 */
[----:B------:R-:W-:Y:S01]  /*0490*/  LEA R66, P0, R2, R66, 0x1 ;  /* 0x0000004202427211 */ /* 0x000fe200078008ff */
[----:B------:R-:W-:Y:S01]  /*04a0*/  UMOV UR5, UR6 ;  /* 0x0000000600057c82 */ /* 0x000fe20008000000 */
[----:B0-----:R-:W-:Y:S01]  /*04b0*/  LEA R64, P1, R4, R10, 0x1 ;  /* 0x0000000a04407211 */ /* 0x001fe200078208ff */
[-C--:B------:R-:W-:Y:S01]  /*04c0*/  IMAD R3, R3, R14.reuse, RZ ;  /* 0x0000000e03037224 */ /* 0x080fe200078e02ff */
[----:B------:R-:W0:Y:S01]  /*04d0*/  LDC.64 R54, c[0x0][0x3a0] ;  /* 0x0000e800ff367b82 */ /* 0x000e220000000a00 */
[----:B------:R-:W-:Y:S01]  /*04e0*/  IMAD.WIDE.U32 R6, R0, R14, UR4 ;  /* 0x0000000400067e25 */ /* 0x000fe2000f8e000e */
[----:B------:R-:W-:Y:S01]  /*04f0*/  LEA.HI.X R65, R2, R67, R65, 0x1, P0 ;  /* 0x0000004302417211 */ /* 0x000fe200000f0c41 */
[----:B------:R-:W4:Y:S01]  /*0500*/  LDCU UR4, c[0x0][0x38c] ;  /* 0x00007180ff0477ac */ /* 0x000f220008000800 */
[----:B------:R-:W-:Y:S01]  /*0510*/  LEA.HI.X R63, R4, R11, R63, 0x1, P1 ;  /* 0x0000000b043f7211 */ /* 0x000fe200008f0c3f */
[----:B------:R-:W-:Y:S01]  /*0520*/  IMAD R3, R0, R15, R3 ;  /* 0x0000000f00037224 */ /* 0x000fe200078e0203 */
[----:B------:R-:W-:Y:S01]  /*0530*/  LEA R62, P0, R6, R8, 0x1 ;  /* 0x00000008063e7211 */ /* 0x000fe200078008ff */
[----:B------:R-:W-:Y:S01]  /*0540*/  IMAD R0, R16, UR18, R13 ;  /* 0x0000001210007c24 */ /* 0x000fe2000f8e020d */
[----:B------:R-:W3:Y:S01]  /*0550*/  LDC.64 R18, c[0x0][0x428] ;  /* 0x00010a00ff127b82 */ /* 0x000ee20000000a00 */
[----:B------:R-:W-:-:S02]  /*0560*/  MOV R51, RZ ;  /* 0x000000ff00337202 */ /* 0x000fc40000000f00 */
[----:B------:R-:W-:Y:S01]  /*0570*/  IADD3 R12, PT, PT, R7, R3, RZ ;  /* 0x00000003070c7210 */ /* 0x000fe20007ffe0ff */
[----:B--2---:R-:W-:-:S03]  /*0580*/  IMAD.WIDE.U32 R2, R13, UR8, RZ ;  /* 0x000000080d027c25 */ /* 0x004fc6000f8e00ff */
[----:B------:R-:W-:Y:S01]  /*0590*/  LEA.HI.X R12, R6, R9, R12, 0x1, P0 ;  /* 0x00000009060c7211 */ /* 0x000fe200000f0c0c */
[----:B------:R-:W2:Y:S01]  /*05a0*/  LDC.64 R20, c[0x0][0x418] ;  /* 0x00010600ff147b82 */ /* 0x000ea20000000a00 */
[C---:B------:R-:W-:Y:S01]  /*05b0*/  IMAD R57, R13.reuse, UR9, R3 ;  /* 0x000000090d397c24 */ /* 0x040fe2000f8e0203 */
[----:B-1----:R-:W-:Y:S01]  /*05c0*/  LEA R58, P0, R2, R24, 0x3 ;  /* 0x00000018023a7211 */ /* 0x002fe200078018ff */
[----:B------:R-:W-:Y:S01]  /*05d0*/  IMAD R0, R0, R17, RZ ;  /* 0x0000001100007224 */ /* 0x000fe200078e02ff */
[----:B------:R-:W1:Y:S02]  /*05e0*/  LDCU.U8 UR9, c[0x0][0x39e] ;  /* 0x000073c0ff0977ac */ /* 0x000e640008000000 */
[----:B------:R-:W-:Y:S01]  /*05f0*/  LEA.HI.X R57, R2, R25, R57, 0x3, P0 ;  /* 0x0000001902397211 */ /* 0x000fe200000f1c39 */
[----:B----4-:R-:W-:Y:S01]  /*0600*/  IMAD R50, R0, UR4, RZ ;  /* 0x0000000400327c24 */ /* 0x010fe2000f8e02ff */
[----:B------:R-:W4:Y:S01]  /*0610*/  LDC.64 R22, c[0x0][0x438] ;  /* 0x00010e00ff167b82 */ /* 0x000f220000000a00 */
[----:B0-----:R-:W-:Y:S01]  /*0620*/  IMAD.WIDE.U32 R10, R13, R54, RZ ;  /* 0x000000360d0a7225 */ /* 0x001fe200078e00ff */
[----:B------:R-:W-:-:S03]  /*0630*/  UISETP.LT.AND UP0, UPT, UR4, 0x1, UPT ;  /* 0x000000010400788c */ /* 0x000fc6000bf01270 */
[C---:B------:R-:W-:Y:S01]  /*0640*/  IMAD R55, R13.reuse, R55, R11 ;  /* 0x000000370d377224 */ /* 0x040fe200078e020b */
[----:B------:R-:W-:Y:S02]  /*0650*/  USEL UR4, UR4, 0x1, !UP0 ;  /* 0x0000000104047887 */ /* 0x000fe4000c000000 */
[----:B------:R-:W0:Y:S01]  /*0660*/  LDC.64 R34, c[0x0][0x440] ;  /* 0x00011000ff227b82 */ /* 0x000e220000000a00 */
[----:B---3--:R-:W-:Y:S01]  /*0670*/  IMAD.WIDE.U32 R4, R13, R18, RZ ;  /* 0x000000120d047225 */ /* 0x008fe200078e00ff */
[----:B------:R-:W-:-:S03]  /*0680*/  UIADD3 UR6, UPT, UPT, -UR4, URZ, URZ ;  /* 0x000000ff04067290 */ /* 0x000fc6000fffe1ff */
[----:B------:R-:W-:-:S03]  /*0690*/  IMAD R5, R13, R19, R5 ;  /* 0x000000130d057224 */ /* 0x000fc600078e0205 */
[----:B------:R-:W3:Y:S01]  /*06a0*/  LDC.64 R14, c[0x0][0x420] ;  /* 0x00010800ff0e7b82 */ /* 0x000ee20000000a00 */
[----:B--2---:R-:W-:-:S04]  /*06b0*/  IMAD.WIDE.U32 R6, R13, R20, RZ ;  /* 0x000000140d067225 */ /* 0x004fc800078e00ff */
[----:B------:R-:W-:-:S03]  /*06c0*/  IMAD R7, R13, R21, R7 ;  /* 0x000000150d077224 */ /* 0x000fc600078e0207 */
[----:B------:R-:W2:Y:S01]  /*06d0*/  LDC.64 R52, c[0x0][0x410] ;  /* 0x00010400ff347b82 */ /* 0x000ea20000000a00 */
[----:B----4-:R-:W-:-:S04]  /*06e0*/  IMAD.WIDE.U32 R8, R13, R22, RZ ;  /* 0x000000160d087225 */ /* 0x010fc800078e00ff */
[----:B------:R-:W-:-:S03]  /*06f0*/  IMAD R9, R13, R23, R9 ;  /* 0x000000170d097224 */ /* 0x000fc600078e0209 */
[----:B------:R-:W4:Y:S01]  /*0700*/  LDC.64 R16, c[0x0][0x430] ;  /* 0x00010c00ff107b82 */ /* 0x000f220000000a00 */
[----:B0-----:R-:W-:-:S04]  /*0710*/  LEA R56, P0, R10, R34, 0x3 ;  /* 0x000000220a387211 */ /* 0x001fc800078018ff */
[----:B------:R-:W-:Y:S01]  /*0720*/  LEA.HI.X R55, R10, R35, R55, 0x3, P0 ;  /* 0x000000230a377211 */ /* 0x000fe200000f1c37 */
[----:B------:R-:W-:Y:S02]  /*0730*/  IMAD.WIDE.U32 R34, R59, 0x20, RZ ;  /* 0x000000203b227825 */ /* 0x000fe400078e00ff */
[----:B------:R-:W0:Y:S02]  /*0740*/  LDC.64 R26, c[0x0][0x3a8] ;  /* 0x0000ea00ff1a7b82 */ /* 0x000e240000000a00 */
[----:B---3--:R-:W-:Y:S01]  /*0750*/  IMAD.WIDE.U32 R28, R14, UR18, R4 ;  /* 0x000000120e1c7c25 */ /* 0x008fe2000f8e0004 */
[----:B------:R-:W-:-:S03]  /*0760*/  LOP3.LUT R67, R34, 0x10, RZ, 0xfc, !PT ;  /* 0x0000001022437812 */ /* 0x000fc600078efcff */
[----:B------:R-:W-:Y:S02]  /*0770*/  IMAD R54, R15, UR18, R29 ;  /* 0x000000120f367c24 */ /* 0x000fe4000f8e021d */
[----:B------:R-:W3:Y:S01]  /*0780*/  LDC.64 R36, c[0x0][0x478] ;  /* 0x00011e00ff247b82 */ /* 0x000ee20000000a00 */
[----:B--2---:R-:W-:-:S04]  /*0790*/  IMAD.WIDE.U32 R30, R52, UR18, R6 ;  /* 0x00000012341e7c25 */ /* 0x004fc8000f8e0006 */
[----:B------:R-:W-:-:S03]  /*07a0*/  IMAD R53, R53, UR18, R31 ;  /* 0x0000001235357c24 */ /* 0x000fc6000f8e021f */
[----:B------:R-:W2:Y:S01]  /*07b0*/  LDC.64 R38, c[0x0][0x488] ;  /* 0x00012200ff267b82 */ /* 0x000ea20000000a00 */
[----:B----4-:R-:W-:-:S04]  /*07c0*/  IMAD.WIDE.U32 R32, R16, UR18, R8 ;  /* 0x0000001210207c25 */ /* 0x010fc8000f8e0008 */
[----:B------:R-:W-:-:S03]  /*07d0*/  IMAD R52, R17, UR18, R33 ;  /* 0x0000001211347c24 */ /* 0x000fc6000f8e0221 */
[----:B------:R-:W4:Y:S01]  /*07e0*/  LDC.64 R40, c[0x0][0x490] ;  /* 0x00012400ff287b82 */ /* 0x000f220000000a00 */
[----:B0-----:R-:W-:Y:S02]  /*07f0*/  SHF.L.U64.HI R68, R26, 0x3, R27 ;  /* 0x000000031a447819 */ /* 0x001fe4000001021b */
[----:B------:R-:W-:-:S05]  /*0800*/  MOV R27, R12 ;  /* 0x0000000c001b7202 */ /* 0x000fca0000000f00 */
[----:B------:R-:W0:Y:S01]  /*0810*/  LDC.64 R2, c[0x0][0x3c0] ;  /* 0x0000f000ff027b82 */ /* 0x000e220000000a00 */
[----:B---3--:R-:W-:-:S07]  /*0820*/  IMAD.WIDE.U32 R36, R59, 0x10, R36 ;  /* 0x000000103b247825 */ /* 0x008fce00078e0024 */
[----:B------:R-:W3:Y:S01]  /*0830*/  LDC.64 R24, c[0x0][0x3e0] ;  /* 0x0000f800ff187b82 */ /* 0x000ee20000000a00 */
[----:B--2---:R-:W-:-:S04]  /*0840*/  IMAD.WIDE.U32 R38, R59, 0x10, R38 ;  /* 0x000000103b267825 */ /* 0x004fc800078e0026 */
[----:B----4-:R-:W-:Y:S01]  /*0850*/  IMAD.WIDE.U32 R40, R59, 0x10, R40 ;  /* 0x000000103b287825 */ /* 0x010fe200078e0028 */
[----:B0-----:R-:W-:Y:S02]  /*0860*/  SHF.L.U64.HI R3, R2, 0x3, R3 ;  /* 0x0000000302037819 */ /* 0x001fe40000010203 */
[----:B-1-3--:R-:W-:-:S07]  /*0870*/  SHF.L.U64.HI R25, R24, 0x1, R25 ;  /* 0x0000000118197819 */ /* 0x00afce0000010219 */
.L_x_2186:
[----:B------:R-:W-:Y:S01]  /*0880*/  BAR.SYNC.DEFER_BLOCKING 0x0 ;  /* 0x0000000000007b1d */ /* 0x000fe20000010000 */
[----:B0-----:R-:W-:Y:S02]  /*0890*/  MOV R4, R66 ;  /* 0x0000004200047202 */ /* 0x001fe40000000f00 */
        /* <DEDUP_REMOVED lines=16> */
[C---:B------:R-:W-:Y:S01]  /*09a0*/  PRMT R14, R6.reuse, 0x7632, R14 ;  /* 0x00007632060e7816 */ /* 0x040fe2000000000e */
[--C-:B------:R-:W-:Y:S01]  /*09b0*/  FADD.FTZ R78, R7, R60.reuse ;  /* 0x0000003c074e7221 */ /* 0x100fe20000010000 */
[----:B------:R-:W-:Y:S01]  /*09c0*/  SHF.L.U32 R73, R6, 0x10, RZ ;  /* 0x0000001006497819 */ /* 0x000fe200000006ff */
[----:B------:R-:W-:Y:S01]  /*09d0*/  FADD.FTZ R82, R17, R60 ;  /* 0x0000003c11527221 */ /* 0x000fe20000010000 */
[----:B------:R-:W-:Y:S01]  /*09e0*/  PRMT R8, R10, 0x7632, R8 ;  /* 0x000076320a087816 */ /* 0x000fe20000000008 */
[----:B------:R-:W-:Y:S01]  /*09f0*/  FMUL.FTZ R77, R69, R78 ;  /* 0x0000004e454d7220 */ /* 0x000fe20000410000 */
[----:B------:R-:W-:Y:S01]  /*0a00*/  PRMT R6, R9, 0x7632, R6 ;  /* 0x0000763209067816 */ /* 0x000fe20000000006 */
[----:B------:R-:W-:Y:S01]  /*0a10*/  FMUL.FTZ R81, R73, R82 ;  /* 0x0000005249517220 */ /* 0x000fe20000410000 */
[----:B------:R-:W-:-:S02]  /*0a20*/  PRMT R10, R11, 0x7632, R10 ;  /* 0x000076320b0a7816 */ /* 0x000fc4000000000a */
[----:B------:R-:W-:Y:S02]  /*0a30*/  SHF.L.U32 R9, R9, 0x10, RZ ;  /* 0x0000001009097819 */ /* 0x000fe400000006ff */
[----:B------:R-:W-:Y:S02]  /*0a40*/  PRMT R12, R5, 0x7632, R12 ;  /* 0x00007632050c7816 */ /* 0x000fe4000000000c */
[----:B------:R-:W-:Y:S01]  /*0a50*/  SHF.L.U32 R19, R11, 0x10, RZ ;  /* 0x000000100b137819 */ /* 0x000fe200000006ff */
[--C-:B------:R-:W-:Y:S01]  /*0a60*/  FADD.FTZ R80, R9, R60.reuse ;  /* 0x0000003c09507221 */ /* 0x100fe20000010000 */
        /* <DEDUP_REMOVED lines=17> */
[----:B------:R-:W-:Y:S01]  /*0b80*/  FMUL.FTZ R87, R7, R88 ;  /* 0x0000005807577220 */ /* 0x000fe20000410000 */
[----:B------:R-:W-:-:S02]  /*0b90*/  FMUL.FTZ R89, R9, R90 ;  /* 0x0000005a09597220 */ /* 0x000fc40000410000 */
[----:B------:R-:W-:Y:S01]  /*0ba0*/  FMUL.FTZ R91, R11, R92 ;  /* 0x0000005c0b5b7220 */ /* 0x000fe20000410000 */
[----:B------:R-:W-:Y:S06]  /*0bb0*/  BRA `(.L_x_2165) ;  /* 0x0000001000e07947 */ /* 0x000fec0003800000 */
.L_x_2164:
        /* <DEDUP_REMOVED lines=16> */
[----:B------:R-:W-:Y:S01]  /*0cc0*/  SHF.L.U32 R69, R4, 0x10, RZ ;  /* 0x0000001004457819 */ /* 0x000fe200000006ff */
[--C-:B------:R-:W-:Y:S01]  /*0cd0*/  FADD.FTZ R88, R13, R60.reuse ;  /* 0x0000003c0d587221 */ /* 0x100fe20000010000 */
[----:B------:R-:W-:Y:S02]  /*0ce0*/  SHF.L.U32 R9, R10, 0x10, RZ ;  /* 0x000000100a097819 */ /* 0x000fe400000006ff */
[----:B------:R-:W-:Y:S02]  /*0cf0*/  FSETP.GTU.FTZ.AND P0, PT, R80, 20, PT ;  /* 0x41a000005000780b */ /* 0x000fe40003f1c000 */
[----:B------:R-:W-:Y:S01]  /*0d00*/  FSETP.GTU.FTZ.AND P1, PT, R82, 20, PT ;  /* 0x41a000005200780b */ /* 0x000fe20003f3c000 */
[----:B------:R-:W-:Y:S01]  /*0d10*/  FADD.FTZ R90, R9, R60 ;  /* 0x0000003c095a7221 */ /* 0x000fe20000010000 */
[----:B------:R-:W-:-:S02]  /*0d20*/  FSETP.GTU.FTZ.AND P2, PT, R84, 20, PT ;  /* 0x41a000005400780b */ /* 0x000fc40003f5c000 */
[----:B------:R-:W-:Y:S02]  /*0d30*/  FSETP.GTU.FTZ.AND P5, PT, R86, 20, PT ;  /* 0x41a000005600780b */ /* 0x000fe40003fbc000 */
        /* <DEDUP_REMOVED lines=34> */
.L_x_2167:
[----:B------:R-:W-:Y:S05]  /*0f60*/  BSYNC.RECONVERGENT B0 ;  /* 0x0000000000007941 */ /* 0x000fea0003800200 */
.L_x_2166:
        /* <DEDUP_REMOVED lines=39> */
.L_x_2169:
[----:B------:R-:W-:Y:S05]  /*11e0*/  BSYNC.RECONVERGENT B0 ;  /* 0x0000000000007941 */ /* 0x000fea0003800200 */
.L_x_2168:
        /* <DEDUP_REMOVED lines=39> */
.L_x_2171:
[----:B------:R-:W-:Y:S05]  /*1460*/  BSYNC.RECONVERGENT B0 ;  /* 0x0000000000007941 */ /* 0x000fea0003800200 */
.L_x_2170:
        /* <DEDUP_REMOVED lines=32> */
.L_x_2173:
[----:B------:R-:W-:Y:S05]  /*1670*/  BSYNC.RECONVERGENT B0 ;  /* 0x0000000000007941 */ /* 0x000fea0003800200 */
.L_x_2172:
        /* <DEDUP_REMOVED lines=32> */
.L_x_2175:
[----:B------:R-:W-:Y:S05]  /*1880*/  BSYNC.RECONVERGENT B0 ;  /* 0x0000000000007941 */ /* 0x000fea0003800200 */
.L_x_2174:
        /* <DEDUP_REMOVED lines=32> */
.L_x_2177:
[----:B------:R-:W-:Y:S05]  /*1a90*/  BSYNC.RECONVERGENT B0 ;  /* 0x0000000000007941 */ /* 0x000fea0003800200 */
.L_x_2176:
        /* <DEDUP_REMOVED lines=32> */
.L_x_2179:
[----:B------:R-:W-:Y:S05]  /*1ca0*/  BSYNC.RECONVERGENT B0 ;  /* 0x0000000000007941 */ /* 0x000fea0003800200 */
.L_x_2178:
        /* <DEDUP_REMOVED lines=32> */
.L_x_2181:
[----:B------:R-:W-:Y:S05]  /*1eb0*/  BSYNC.RECONVERGENT B0 ;  /* 0x0000000000007941 */ /* 0x000fea0003800200 */
.L_x_2180:
        /* <DEDUP_REMOVED lines=8> */
.L_x_2165:
        /* <DEDUP_REMOVED lines=28> */
.L_x_2185:
[----:B------:R-:W-:Y:S02]  /*2100*/  MOV R4, R95 ;  /* 0x0000005f00047202 */ /* 0x000fe40000000f00 */
[----:B------:R-:W-:-:S05]  /*2110*/  MOV R5, R94 ;  /* 0x0000005e00057202 */ /* 0x000fca0000000f00 */
[----:B------:R-:W3:Y:S01]  /*2120*/  LDG.E.64 R8, desc[UR16][R4.64] ;  /* 0x0000001004087981 */ /* 0x000ee2000c1e1b00 */
[----:B-1----:R-:W-:Y:S01]  /*2130*/  ISETP.GE.AND P1, PT, R110, 0x1, PT ;  /* 0x000000016e00780c */ /* 0x002fe20003f26270 */
[----:B------:R-:W0:Y:S01]  /*2140*/  S2UR UR8, SR_CgaCtaId ;  /* 0x00000000000879c3 */ /* 0x000e220000008800 */
[----:B------:R-:W-:Y:S01]  /*2150*/  UMOV UR7, 0x400 ;  /* 0x0000040000077882 */ /* 0x000fe20000000000 */
[C---:B---3--:R-:W-:Y:S01]  /*2160*/  FMUL.FTZ R0, R9.reuse, R78 ;  /* 0x0000004e09007220 */ /* 0x048fe20000410000 */
        /* <DEDUP_REMOVED lines=11> */
[C---:B------:R-:W-:Y:S01]  /*2220*/  FMUL.FTZ R14, R13.reuse, R82 ;  /* 0x000000520d0e7220 */ /* 0x040fe20000410000 */
[C---:B------:R-:W-:Y:S01]  /*2230*/  FMUL.FTZ R10, R13.reuse, R78 ;  /* 0x0000004e0d0a7220 */ /* 0x040fe20000410000 */
[----:B------:R-:W-:-:S02]  /*2240*/  FMUL.FTZ R99, R13, R84 ;  /* 0x000000540d637220 */ /* 0x000fc40000410000 */
[----:B------:R-:W1:Y:S08]  /*2250*/  MUFU.SIN R7, R8 ;  /* 0x0000000800077308 */ /* 0x000e700000000400 */
[----:B------:R-:W3:Y:S08]  /*2260*/  MUFU.COS R103, R8 ;  /* 0x0000000800677308 */ /* 0x000ef00000000000 */
[----:B------:R-:W1:Y:S04]  /*2270*/  MUFU.EX2 R0, R0 ;  /* 0x0000000000007308 */ /* 0x000e680000000800 */
[----:B------:R-:W4:Y:S08]  /*2280*/  MUFU.COS R105, R12 ;  /* 0x0000000c00697308 */ /* 0x000f300000000000 */
[----:B------:R5:W2:Y:S01]  /*2290*/  MUFU.SIN R19, R12 ;  /* 0x0000000c00137308 */ /* 0x000aa20000000400 */
[C---:B-1----:R-:W-:Y:S01]  /*22a0*/  FMUL.FTZ R104, R0.reuse, R7 ;  /* 0x0000000700687220 */ /* 0x042fe20000410000 */
[----:B---3--:R-:W-:-:S06]  /*22b0*/  FMUL.FTZ R103, R0, R103 ;  /* 0x0000006700677220 */ /* 0x008fcc0000410000 */
[----:B------:R1:W4:Y:S01]  /*22c0*/  MUFU.EX2 R106, R4 ;  /* 0x00000004006a7308 */ /* 0x0003220000000800 */
[----:B------:R-:W-:-:S03]  /*22d0*/  FMUL.FTZ R0, R104, R77 ;  /* 0x0000004d68007220 */ /* 0x000fc60000410000 */
[----:B------:R3:W-:Y:S01]  /*22e0*/  MUFU.COS R11, R6 ;  /* 0x00000006000b7308 */ /* 0x0007e20000000000 */
[----:B------:R-:W-:Y:S01]  /*22f0*/  FMUL.FTZ R8, RZ, R104 ;  /* 0x00000068ff087220 */ /* 0x000fe20000410000 */
[----:B------:R-:W-:Y:S01]  /*2300*/  FFMA.FTZ R18, RZ, R103, R0 ;  /* 0x00000067ff127223 */ /* 0x000fe20000010000 */
[-C--:B-----5:R-:W-:Y:S01]  /*2310*/  FMUL.FTZ R12, R13, R90.reuse ;  /* 0x0000005a0d0c7220 */ /* 0x0a0fe20000410000 */
[----:B-1----:R-:W-:-:S04]  /*2320*/  FMUL.FTZ R4, R9, R90 ;  /* 0x0000005a09047220 */ /* 0x002fc80000410000 */
[----:B------:R-:W1:Y:S01]  /*2330*/  MUFU.EX2 R17, R17 ;  /* 0x0000001100117308 */ /* 0x000e620000000800 */
[----:B---3--:R-:W-:Y:S01]  /*2340*/  FMUL.RZ R6, R5, 0.15915493667125701904 ;  /* 0x3e22f98305067820 */ /* 0x008fe2000040c000 */
[----:B------:R-:W-:Y:S01]  /*2350*/  FMUL.FTZ R5, R9, R82 ;  /* 0x0000005209057220 */ /* 0x000fe20000410000 */
[C---:B----4-:R-:W-:Y:S01]  /*2360*/  FMUL.FTZ R105, R106.reuse, R105 ;  /* 0x000000696a697220 */ /* 0x050fe20000410000 */
[----:B------:R-:W-:Y:S01]  /*2370*/  FFMA.FTZ R8, R103, R77, -R8 ;  /* 0x0000004d67087223 */ /* 0x000fe20000010808 */
[----:B------:R-:W1:Y:S01]  /*2380*/  MUFU.SIN R107, R6 ;  /* 0x00000006006b7308 */ /* 0x000e620000000400 */
[----:B--2---:R-:W-:Y:S01]  /*2390*/  FMUL.FTZ R106, R106, R19 ;  /* 0x000000136a6a7220 */ /* 0x004fe20000410000 */
[----:B------:R-:W-:Y:S01]  /*23a0*/  FADD.FTZ R18, RZ, R18 ;  /* 0x00000012ff127221 */ /* 0x000fe20000010000 */
[----:B------:R-:W-:Y:S01]  /*23b0*/  FMUL.RZ R5, R5, 0.15915493667125701904 ;  /* 0x3e22f98305057820 */ /* 0x000fe2000040c000 */
[----:B------:R-:W-:-:S04]  /*23c0*/  FMUL.RZ R16, R4, 0.15915493667125701904 ;  /* 0x3e22f98304107820 */ /* 0x000fc8000040c000 */
[----:B------:R-:W2:Y:S01]  /*23d0*/  MUFU.COS R108, R6 ;  /* 0x00000006006c7308 */ /* 0x000ea20000000000 */
[----:B------:R-:W-:Y:S01]  /*23e0*/  FADD.FTZ R19, R8, R85 ;  /* 0x0000005508137221 */ /* 0x000fe20000010000 */
[C---:B------:R-:W-:Y:S01]  /*23f0*/  FMUL.FTZ R20, R106.reuse, R18 ;  /* 0x000000126a147220 */ /* 0x040fe20000410000 */
[----:B------:R-:W-:Y:S02]  /*2400*/  FMUL.FTZ R4, R9, R84 ;  /* 0x0000005409047220 */ /* 0x000fe40000410000 */
[-C--:B------:R-:W-:Y:S01]  /*2410*/  FMUL.FTZ R22, R106, R19.reuse ;  /* 0x000000136a167220 */ /* 0x080fe20000410000 */
[C---:B------:R-:W-:Y:S02]  /*2420*/  FFMA.FTZ R20, R105.reuse, R19, -R20 ;  /* 0x0000001369147223 */ /* 0x040fe40000010814 */
[----:B------:R-:W3:Y:S01]  /*2430*/  MUFU.SIN R109, R5 ;  /* 0x00000005006d7308 */ /* 0x000ee20000000400 */
[----:B------:R-:W-:Y:S01]  /*2440*/  FFMA.FTZ R22, R105, R18, R22 ;  /* 0x0000001269167223 */ /* 0x000fe20000010016 */
[----:B-1----:R-:W-:Y:S01]  /*2450*/  FMUL.FTZ R107, R17, R107 ;  /* 0x0000006b116b7220 */ /* 0x002fe20000410000 */
[----:B------:R-:W-:-:S05]  /*2460*/  FADD.FTZ R20, R20, R79 ;  /* 0x0000004f14147221 */ /* 0x000fca0000010000 */
[----:B------:R1:W4:Y:S01]  /*2470*/  MUFU.COS R111, R5 ;  /* 0x00000005006f7308 */ /* 0x0003220000000000 */
[----:B------:R-:W-:Y:S01]  /*2480*/  FADD.FTZ R22, RZ, R22 ;  /* 0x00000016ff167221 */ /* 0x000fe20000010000 */
[----:B--2---:R-:W-:-:S06]  /*2490*/  FMUL.FTZ R108, R17, R108 ;  /* 0x0000006c116c7220 */ /* 0x004fcc0000410000 */
[----:B------:R-:W3:Y:S01]  /*24a0*/  MUFU.EX2 R14, R14 ;  /* 0x0000000e000e7308 */ /* 0x000ee20000000800 */
[----:B------:R-:W-:-:S03]  /*24b0*/  FMUL.FTZ R19, R107, R20 ;  /* 0x000000146b137220 */ /* 0x000fc60000410000 */
[----:B------:R-:W2:Y:S01]  /*24c0*/  MUFU.EX2 R10, R10 ;  /* 0x0000000a000a7308 */ /* 0x000ea20000000800 */
[----:B------:R-:W-:Y:S01]  /*24d0*/  FMUL.FTZ R0, R9, R92 ;  /* 0x0000005c09007220 */ /* 0x000fe20000410000 */
[----:B------:R-:W-:Y:S01]  /*24e0*/  MOV R8, R97 ;  /* 0x0000006100087202 */ /* 0x000fe20000000f00 */
[----:B------:R-:W-:Y:S01]  /*24f0*/  FMUL.FTZ R17, R107, R22 ;  /* 0x000000166b117220 */ /* 0x000fe20000410000 */
[----:B------:R-:W5:Y:S01]  /*2500*/  MUFU.SIN R101, R16 ;  /* 0x0000001000657308 */ /* 0x000f620000000400 */
[----:B------:R-:W-:Y:S01]  /*2510*/  MOV R9, R96 ;  /* 0x0000006000097202 */ /* 0x000fe20000000f00 */
[----:B------:R-:W-:Y:S01]  /*2520*/  FFMA.FTZ R19, R108, R22, R19 ;  /* 0x000000166c137223 */ /* 0x000fe20000010013 */
[----:B------:R-:W-:Y:S01]  /*2530*/  FMUL.RZ R21, R4, 0.15915493667125701904 ;  /* 0x3e22f98304157820 */ /* 0x000fe2000040c000 */
[----:B------:R-:W-:Y:S01]  /*2540*/  FFMA.FTZ R20, R108, R20, -R17 ;  /* 0x000000146c147223 */ /* 0x000fe20000010811 */
[----:B-1----:R-:W5:Y:S01]  /*2550*/  LDG.E.128 R4, desc[UR16][R44.64+-0x10] ;  /* 0xfffff0102c047981 */ /* 0x002f62000c1e1d00 */
[----:B---3--:R-:W-:-:S02]  /*2560*/  FMUL.FTZ R109, R14, R109 ;  /* 0x0000006d0e6d7220 */ /* 0x008fc40000410000 */
[----:B------:R-:W1:Y:S01]  /*2570*/  MUFU.COS R15, R16 ;  /* 0x00000010000f7308 */ /* 0x000e620000000000 */
[----:B------:R3:W5:Y:S01]  /*2580*/  LDG.E.64 R46, desc[UR16][R8.64] ;  /* 0x00000010082e7981 */ /* 0x000762000c1e1b00 */
[C---:B--2---:R-:W-:Y:S01]  /*2590*/  FMUL.FTZ R112, R10.reuse, R11 ;  /* 0x0000000b0a707220 */ /* 0x044fe20000410000 */
[----:B------:R-:W-:-:S05]  /*25a0*/  FMUL.FTZ R113, R10, R113 ;  /* 0x000000710a717220 */ /* 0x000fca0000410000 */
[----:B------:R-:W5:Y:S01]  /*25b0*/  MUFU.EX2 R12, R12 ;  /* 0x0000000c000c7308 */ /* 0x000f620000000800 */
[----:B---3--:R-:W-:-:S03]  /*25c0*/  FADD.FTZ R8, RZ, R19 ;  /* 0x00000013ff087221 */ /* 0x008fc60000010000 */
[----:B------:R-:W2:Y:S01]  /*25d0*/  MUFU.COS R100, R21 ;  /* 0x0000001500647308 */ /* 0x000ea20000000000 */
[----:B------:R-:W-:Y:S01]  /*25e0*/  FADD.FTZ R20, R20, R87 ;  /* 0x0000005714147221 */ /* 0x000fe20000010000 */
[----:B----4-:R-:W-:Y:S01]  /*25f0*/  FMUL.FTZ R111, R14, R111 ;  /* 0x0000006f0e6f7220 */ /* 0x010fe20000410000 */
[C---:B------:R-:W-:Y:S02]  /*2600*/  FMUL.FTZ R10, R109.reuse, R8 ;  /* 0x000000086d0a7220 */ /* 0x040fe40000410000 */
[----:B------:R-:W-:-:S03]  /*2610*/  FMUL.FTZ R9, R109, R20 ;  /* 0x000000146d097220 */ /* 0x000fc60000410000 */
[----:B------:R-:W3:Y:S01]  /*2620*/  MUFU.SIN R16, R21 ;  /* 0x0000001500107308 */ /* 0x000ee20000000400 */
[C---:B------:R-:W-:Y:S01]  /*2630*/  FFMA.FTZ R10, R111.reuse, R20, -R10 ;  /* 0x000000146f0a7223 */ /* 0x040fe2000001080a */
[----:B------:R-:W-:Y:S01]  /*2640*/  FFMA.FTZ R9, R111, R8, R9 ;  /* 0x000000086f097223 */ /* 0x000fe20000010009 */
[----:B-----5:R-:W-:-:S05]  /*2650*/  FMUL.FTZ R101, R12, R101 ;  /* 0x000000650c657220 */ /* 0x020fca0000410000 */
[----:B------:R-:W2:Y:S01]  /*2660*/  MUFU.EX2 R99, R99 ;  /* 0x0000006300637308 */ /* 0x000ea20000000800 */
[----:B------:R-:W-:Y:S01]  /*2670*/  FADD.FTZ R10, R10, R81 ;  /* 0x000000510a0a7221 */ /* 0x000fe20000010000 */
[----:B------:R-:W-:Y:S01]  /*2680*/  FMUL.RZ R23, R0, 0.15915493667125701904 ;  /* 0x3e22f98300177820 */ /* 0x000fe2000040c000 */
[----:B------:R-:W-:Y:S01]  /*2690*/  FADD.FTZ R11, RZ, R9 ;  /* 0x00000009ff0b7221 */ /* 0x000fe20000010000 */
[----:B------:R-:W-:Y:S01]  /*26a0*/  FMUL.FTZ R13, R13, R92 ;  /* 0x0000005c0d0d7220 */ /* 0x000fe20000410000 */
[----:B-1----:R-:W-:Y:S01]  /*26b0*/  FMUL.FTZ R102, R12, R15 ;  /* 0x0000000f0c667220 */ /* 0x002fe20000410000 */
[----:B------:R-:W-:Y:S01]  /*26c0*/  FMUL.FTZ R19, R101, R10 ;  /* 0x0000000a65137220 */ /* 0x000fe20000410000 */
[-C--:B------:R-:W-:Y:S01]  /*26d0*/  FMUL.FTZ R8, R112, R104.reuse ;  /* 0x0000006870087220 */ /* 0x080fe20000410000 */
[----:B------:R-:W1:Y:S01]  /*26e0*/  MUFU.SIN R0, R23 ;  /* 0x0000001700007308 */ /* 0x000e620000000400 */
[----:B------:R-:W-:Y:S01]  /*26f0*/  FMUL.FTZ R9, R113, R104 ;  /* 0x0000006871097220 */ /* 0x000fe20000410000 */
[-C--:B------:R-:W-:Y:S01]  /*2700*/  FMUL.FTZ R17, R101, R11.reuse ;  /* 0x0000000b65117220 */ /* 0x080fe20000410000 */
[----:B------:R-:W-:Y:S01]  /*2710*/  FFMA.FTZ R19, R102, R11, R19 ;  /* 0x0000000b66137223 */ /* 0x000fe20000010013 */
[-C--:B------:R-:W-:Y:S01]  /*2720*/  FFMA.FTZ R8, R113, R103.reuse, R8 ;  /* 0x0000006771087223 */ /* 0x080fe20000010008 */
[----:B------:R-:W-:Y:S01]  /*2730*/  FFMA.FTZ R9, R112, R103, -R9 ;  /* 0x0000006770097223 */ /* 0x000fe20000010809 */
[C---:B--2---:R-:W-:Y:S01]  /*2740*/  FMUL.FTZ R100, R99.reuse, R100 ;  /* 0x0000006463647220 */ /* 0x044fe20000410000 */
[----:B---3--:R-:W-:Y:S01]  /*2750*/  FMUL.FTZ R99, R99, R16 ;  /* 0x0000001063637220 */ /* 0x008fe20000410000 */
[----:B------:R-:W2:Y:S01]  /*2760*/  MUFU.COS R98, R23 ;  /* 0x0000001700627308 */ /* 0x000ea20000000000 */
[----:B------:R-:W-:Y:S01]  /*2770*/  FFMA.FTZ R16, R102, R10, -R17 ;  /* 0x0000000a66107223 */ /* 0x000fe20000010811 */
[----:B------:R-:W-:Y:S01]  /*2780*/  FADD.FTZ R19, RZ, R19 ;  /* 0x00000013ff137221 */ /* 0x000fe20000010000 */
[C---:B------:R-:W-:Y:S01]  /*2790*/  FMUL.FTZ R10, R106.reuse, R8 ;  /* 0x000000086a0a7220 */ /* 0x040fe20000410000 */
[----:B------:R-:W-:-:S04]  /*27a0*/  FMUL.FTZ R11, R106, R9 ;  /* 0x000000096a0b7220 */ /* 0x000fc80000410000 */
[----:B------:R-:W1:Y:S01]  /*27b0*/  MUFU.EX2 R13, R13 ;  /* 0x0000000d000d7308 */ /* 0x000e620000000800 */
[----:B------:R-:W-:Y:S01]  /*27c0*/  FADD.FTZ R16, R16, R89 ;  /* 0x0000005910107221 */ /* 0x000fe20000010000 */
[----:B------:R-:W-:Y:S01]  /*27d0*/  FMUL.FTZ R17, R99, R19 ;  /* 0x0000001363117220 */ /* 0x000fe20000410000 */
[C---:B------:R-:W-:Y:S01]  /*27e0*/  FFMA.FTZ R10, R105.reuse, R9, -R10 ;  /* 0x00000009690a7223 */ /* 0x040fe2000001080a */
[----:B------:R-:W-:Y:S01]  /*27f0*/  FFMA.FTZ R11, R105, R8, R11 ;  /* 0x00000008690b7223 */ /* 0x000fe2000001000b */
[-C--:B------:R-:W-:Y:S01]  /*2800*/  FMUL.FTZ R8, R99, R16.reuse ;  /* 0x0000001063087220 */ /* 0x080fe20000410000 */
[C---:B------:R-:W-:Y:S01]  /*2810*/  FFMA.FTZ R16, R100.reuse, R16, -R17 ;  /* 0x0000001064107223 */ /* 0x040fe20000010811 */
[C---:B------:R-:W-:Y:S02]  /*2820*/  FMUL.FTZ R17, R107.reuse, R10 ;  /* 0x0000000a6b117220 */ /* 0x040fe40000410000 */
[----:B------:R-:W-:Y:S01]  /*2830*/  FFMA.FTZ R19, R100, R19, R8 ;  /* 0x0000001364137223 */ /* 0x000fe20000010008 */
[----:B------:R-:W-:Y:S01]  /*2840*/  FADD.FTZ R21, R16, R83 ;  /* 0x0000005310157221 */ /* 0x000fe20000010000 */
[-C--:B------:R-:W-:Y:S01]  /*2850*/  FMUL.FTZ R9, R107, R11.reuse ;  /* 0x0000000b6b097220 */ /* 0x080fe20000410000 */
[C---:B------:R-:W-:Y:S01]  /*2860*/  FFMA.FTZ R8, R108.reuse, R11, R17 ;  /* 0x0000000b6c087223 */ /* 0x040fe20000010011 */
[C---:B-1----:R-:W-:Y:S01]  /*2870*/  FMUL.FTZ R0, R13.reuse, R0 ;  /* 0x000000000d007220 */ /* 0x042fe20000410000 */
[----:B------:R-:W-:Y:S01]  /*2880*/  FADD.FTZ R19, RZ, R19 ;  /* 0x00000013ff137221 */ /* 0x000fe20000010000 */
[----:B--2---:R-:W-:Y:S01]  /*2890*/  FMUL.FTZ R98, R13, R98 ;  /* 0x000000620d627220 */ /* 0x004fe20000410000 */
[----:B------:R-:W-:Y:S01]  /*28a0*/  FFMA.FTZ R10, R108, R10, -R9 ;  /* 0x0000000a6c0a7223 */ /* 0x000fe20000010809 */
[C---:B------:R-:W-:Y:S01]  /*28b0*/  FMUL.FTZ R11, R0.reuse, R21 ;  /* 0x00000015000b7220 */ /* 0x040fe20000410000 */
[C---:B------:R-:W-:Y:S01]  /*28c0*/  FMUL.FTZ R16, R109.reuse, R8 ;  /* 0x000000086d107220 */ /* 0x040fe20000410000 */
[-C--:B------:R-:W-:Y:S01]  /*28d0*/  FMUL.FTZ R18, R0, R19.reuse ;  /* 0x0000001300127220 */ /* 0x080fe20000410000 */
[-C--:B------:R-:W-:Y:S01]  /*28e0*/  FMUL.FTZ R9, R109, R10.reuse ;  /* 0x0000000a6d097220 */ /* 0x080fe20000410000 */
[C---:B------:R-:W-:Y:S01]  /*28f0*/  FFMA.FTZ R11, R98.reuse, R19, R11 ;  /* 0x00000013620b7223 */ /* 0x040fe2000001000b */
[C---:B------:R-:W-:Y:S01]  /*2900*/  FFMA.FTZ R16, R111.reuse, R10, -R16 ;  /* 0x0000000a6f107223 */ /* 0x040fe20000010810 */
[----:B------:R-:W2:Y:S01]  /*2910*/  LDG.E.128 R12, desc[UR16][R44.64] ;  /* 0x000000102c0c7981 */ /* 0x000ea2000c1e1d00 */
[----:B------:R-:W-:Y:S01]  /*2920*/  FFMA.FTZ R18, R98, R21, -R18 ;  /* 0x0000001562127223 */ /* 0x000fe20000010812 */
[----:B------:R-:W-:Y:S01]  /*2930*/  FADD.FTZ R116, RZ, R11 ;  /* 0x0000000bff747221 */ /* 0x000fe20000010000 */
[----:B------:R-:W-:Y:S01]  /*2940*/  FFMA.FTZ R9, R111, R8, R9 ;  /* 0x000000086f097223 */ /* 0x000fe20000010009 */
[----:B------:R-:W-:Y:S01]  /*2950*/  FMUL.FTZ R17, R101, R16 ;  /* 0x0000001065117220 */ /* 0x000fe20000410000 */
[----:B------:R-:W-:-:S02]  /*2960*/  FADD.FTZ R117, R18, R91 ;  /* 0x0000005b12757221 */ /* 0x000fc40000010000 */
[-C--:B------:R-:W-:Y:S01]  /*2970*/  FMUL.FTZ R11, R101, R9.reuse ;  /* 0x00000009650b7220 */ /* 0x080fe20000410000 */
[----:B------:R-:W1:Y:S01]  /*2980*/  SHFL.UP PT, R18, R116, 0x1, RZ ;  /* 0x0420000074127989 */ /* 0x000e6200000e00ff */
[C---:B------:R-:W-:Y:S02]  /*2990*/  FFMA.FTZ R17, R102.reuse, R9, R17 ;  /* 0x0000000966117223 */ /* 0x040fe40000010011 */
[----:B------:R-:W-:Y:S01]  /*29a0*/  FFMA.FTZ R11, R102, R16, -R11 ;  /* 0x00000010660b7223 */ /* 0x000fe2000001080b */
[----:B------:R-:W3:Y:S01]  /*29b0*/  SHFL.UP PT, R10, R117, 0x1, RZ ;  /* 0x04200000750a7989 */ /* 0x000ee200000e00ff */
[C---:B------:R-:W-:Y:S02]  /*29c0*/  FMUL.FTZ R9, R99.reuse, R17 ;  /* 0x0000001163097220 */ /* 0x040fe40000410000 */
[-C--:B------:R-:W-:Y:S02]  /*29d0*/  FMUL.FTZ R8, R99, R11.reuse ;  /* 0x0000000b63087220 */ /* 0x080fe40000410000 */
[----:B------:R-:W-:-:S02]  /*29e0*/  FFMA.FTZ R9, R100, R11, -R9 ;  /* 0x0000000b64097223 */ /* 0x000fc40000010809 */
[----:B------:R-:W-:Y:S02]  /*29f0*/  FFMA.FTZ R17, R100, R17, R8 ;  /* 0x0000001164117223 */ /* 0x000fe40000010008 */
[C---:B------:R-:W-:Y:S02]  /*2a00*/  FMUL.FTZ R11, R0.reuse, R9 ;  /* 0x00000009000b7220 */ /* 0x040fe40000410000 */
        /* <DEDUP_REMOVED lines=92> */
[----:B------:R-:W-:-:S03]  /*2fd0*/  FSEL R121, R116, R23, !P1 ;  /* 0x0000001774797208 */ /* 0x000fc60004800000 */
[----:B------:R-:W3:Y:S01]  /*2fe0*/  SHFL.UP PT, R114, R114, 0x1, RZ ;  /* 0x0420000072727989 */ /* 0x000ee200000e00ff */
[----:B------:R-:W-:Y:S02]  /*2ff0*/  FSEL R120, R117, R22, !P1 ;  /* 0x0000001675787208 */ /* 0x000fe40004800000 */
[C---:B------:R-:W-:Y:S02]  /*3000*/  PRMT R118, R5.reuse, 0x7632, R118 ;  /* 0x0000763205767816 */ /* 0x040fe40000000076 */
[----:B0-----:R-:W-:Y:S02]  /*3010*/  SHF.L.U32 R22, R5, 0x10, RZ ;  /* 0x0000001005167819 */ /* 0x001fe400000006ff */
[----:B------:R-:W0:Y:S01]  /*3020*/  SHFL.UP PT, R5, R121, 0x1, RZ ;  /* 0x0420000079057989 */ /* 0x000e2200000e00ff */
[C---:B------:R-:W-:Y:S02]  /*3030*/  PRMT R21, R4.reuse, 0x7632, R21 ;  /* 0x0000763204157816 */ /* 0x040fe40000000015 */
[----:B------:R-:W-:-:S02]  /*3040*/  SHF.L.U32 R20, R4, 0x10, RZ ;  /* 0x0000001004147819 */ /* 0x000fc400000006ff */
[----:B------:R4:W5:Y:S01]  /*3050*/  SHFL.UP PT, R4, R120, 0x1, RZ ;  /* 0x0420000078047989 */ /* 0x00096200000e00ff */
[----:B------:R-:W-:Y:S02]  /*3060*/  SHF.L.U32 R116, R21, 0x10, RZ ;  /* 0x0000001015747819 */ /* 0x000fe400000006ff */
[----:B-1----:R-:W-:Y:S02]  /*3070*/  @!P2 MOV R115, R17 ;  /* 0x000000110073a202 */ /* 0x002fe40000000f00 */
[----:B------:R-:W-:Y:S01]  /*3080*/  PRMT R119, R6, 0x7632, R119 ;  /* 0x0000763206777816 */ /* 0x000fe20000000077 */
[-C--:B------:R-:W-:Y:S01]  /*3090*/  FMUL.FTZ R21, R116, R47.reuse ;  /* 0x0000002f74157220 */ /* 0x080fe20000410000 */
[----:B------:R-:W-:Y:S01]  /*30a0*/  SHF.L.U32 R117, R6, 0x10, RZ ;  /* 0x0000001006757819 */ /* 0x000fe200000006ff */
[----:B------:R-:W-:Y:S01]  /*30b0*/  FMUL.FTZ R6, R116, R46 ;  /* 0x0000002e74067220 */ /* 0x000fe20000410000 */
[----:B------:R-:W-:Y:S02]  /*30c0*/  SHF.L.U32 R122, R118, 0x10, RZ ;  /* 0x00000010767a7819 */ /* 0x000fe400000006ff */
[----:B---3--:R-:W-:Y:S01]  /*30d0*/  @!P2 MOV R114, R16 ;  /* 0x000000100072a202 */ /* 0x008fe20000000f00 */
[CC--:B------:R-:W-:Y:S01]  /*30e0*/  FFMA.FTZ R21, R20.reuse, R46.reuse, -R21 ;  /* 0x0000002e14157223 */ /* 0x0c0fe20000010815 */
[----:B------:R-:W-:Y:S01]  /*30f0*/  SHF.L.U32 R118, R119, 0x10, RZ ;  /* 0x0000001077767819 */ /* 0x000fe200000006ff */
[----:B------:R-:W-:Y:S01]  /*3100*/  FFMA.FTZ R20, R20, R47, R6 ;  /* 0x0000002f14147223 */ /* 0x000fe20000010006 */
[C---:B------:R-:W-:Y:S01]  /*3110*/  PRMT R23, R7.reuse, 0x7632, R23 ;  /* 0x0000763207177816 */ /* 0x040fe20000000017 */
[----:B------:R-:W-:Y:S01]  /*3120*/  FMUL.FTZ R6, R122, R46 ;  /* 0x0000002e7a067220 */ /* 0x000fe20000410000 */
[----:B------:R-:W-:-:S02]  /*3130*/  SHF.L.U32 R116, R7, 0x10, RZ ;  /* 0x0000001007747819 */ /* 0x000fc400000006ff */
[----:B0-----:R-:W-:Y:S01]  /*3140*/  @!P2 MOV R5, R19 ;  /* 0x000000130005a202 */ /* 0x001fe20000000f00 */
[-C--:B----4-:R-:W-:Y:S01]  /*3150*/  @P3 FMUL.FTZ R120, R48, R115.reuse ;  /* 0x0000007330783220 */ /* 0x090fe20000410000 */
[C---:B------:R-:W-:Y:S01]  /*3160*/  @P3 FMUL.FTZ R119, R49.reuse, R115 ;  /* 0x0000007331773220 */ /* 0x040fe20000410000 */
[-C--:B------:R-:W-:Y:S02]  /*3170*/  FMUL.FTZ R7, R122, R47.reuse ;  /* 0x0000002f7a077220 */ /* 0x080fe40000410000 */
[----:B------:R-:W-:Y:S01]  /*3180*/  @P3 FFMA.FTZ R120, R49, R114, R120 ;  /* 0x0000007231783223 */ /* 0x000fe20000010078 */
[----:B-----5:R-:W-:Y:S01]  /*3190*/  @!P2 MOV R4, R18 ;  /* 0x000000120004a202 */ /* 0x020fe20000000f00 */
[----:B------:R-:W-:Y:S01]  /*31a0*/  @P3 FFMA.FTZ R119, R48, R114, -R119 ;  /* 0x0000007230773223 */ /* 0x000fe20000010877 */
[CC--:B------:R-:W-:Y:S01]  /*31b0*/  FFMA.FTZ R7, R22.reuse, R46.reuse, -R7 ;  /* 0x0000002e16077223 */ /* 0x0c0fe20000010807 */
[----:B------:R-:W-:Y:S01]  /*31c0*/  @P3 FADD.FTZ R5, R5, R120 ;  /* 0x0000007805053221 */ /* 0x000fe20000010000 */
[-C--:B------:R-:W-:Y:S01]  /*31d0*/  FFMA.FTZ R6, R22, R47.reuse, R6 ;  /* 0x0000002f16067223 */ /* 0x080fe20000010006 */
[----:B------:R-:W-:Y:S01]  /*31e0*/  SHF.L.U32 R48, R23, 0x10, RZ ;  /* 0x0000001017307819 */ /* 0x000fe200000006ff */
[C---:B------:R-:W-:Y:S01]  /*31f0*/  FMUL.FTZ R22, R118.reuse, R47 ;  /* 0x0000002f76167220 */ /* 0x040fe20000410000 */
[-C--:B------:R-:W-:Y:S01]  /*3200*/  FMUL.FTZ R118, R118, R46.reuse ;  /* 0x0000002e76767220 */ /* 0x080fe20000410000 */
[----:B------:R-:W-:Y:S01]  /*3210*/  @P3 FADD.FTZ R4, R4, R119 ;  /* 0x0000007704043221 */ /* 0x000fe20000010000 */
[----:B------:R-:W-:Y:S01]  /*3220*/  FMUL.FTZ R115, R113, R5 ;  /* 0x0000000571737220 */ /* 0x000fe20000410000 */
[CC--:B------:R-:W-:Y:S01]  /*3230*/  FFMA.FTZ R23, R117.reuse, R46.reuse, -R22 ;  /* 0x0000002e75177223 */ /* 0x0c0fe20000010816 */
[CC--:B------:R-:W-:Y:S01]  /*3240*/  FMUL.FTZ R49, R48.reuse, R47.reuse ;  /* 0x0000002f30317220 */ /* 0x0c0fe20000410000 */
[-C--:B------:R-:W-:Y:S01]  /*3250*/  FFMA.FTZ R22, R117, R47.reuse, R118 ;  /* 0x0000002f75167223 */ /* 0x080fe20000010076 */
[----:B------:R-:W-:Y:S01]  /*3260*/  FMUL.FTZ R48, R48, R46 ;  /* 0x0000002e30307220 */ /* 0x000fe20000410000 */
[-C--:B------:R-:W-:Y:S01]  /*3270*/  FMUL.FTZ R114, R113, R4.reuse ;  /* 0x0000000471727220 */ /* 0x080fe20000410000 */
[----:B------:R-:W-:Y:S01]  /*3280*/  FFMA.FTZ R118, R112, R4, -R115 ;  /* 0x0000000470767223 */ /* 0x000fe20000010873 */
[----:B--2---:R-:W-:Y:S01]  /*3290*/  PRMT R4, R12, 0x7632, R4 ;  /* 0x000076320c047816 */ /* 0x004fe20000000004 */
[C---:B------:R-:W-:Y:S01]  /*32a0*/  FFMA.FTZ R49, R116.reuse, R46, -R49 ;  /* 0x0000002e74317223 */ /* 0x040fe20000010831 */
[----:B------:R-:W-:Y:S01]  /*32b0*/  FFMA.FTZ R48, R116, R47, R48 ;  /* 0x0000002f74307223 */ /* 0x000fe20000010030 */
[----:B------:R-:W-:Y:S01]  /*32c0*/  FFMA.FTZ R117, R112, R5, R114 ;  /* 0x0000000570757223 */ /* 0x000fe20000010072 */
[----:B------:R-:W-:Y:S01]  /*32d0*/  SHF.L.U32 R116, R12, 0x10, RZ ;  /* 0x000000100c747819 */ /* 0x000fe200000006ff */
[----:B------:R-:W-:Y:S01]  /*32e0*/  FADD.FTZ R12, R118, R77 ;  /* 0x0000004d760c7221 */ /* 0x000fe20000010000 */
[----:B------:R-:W-:-:S02]  /*32f0*/  PRMT R113, R14, 0x7632, R113 ;  /* 0x000076320e717816 */ /* 0x000fc40000000071 */
[----:B------:R-:W-:Y:S02]  /*3300*/  SHF.L.U32 R115, R14, 0x10, RZ ;  /* 0x000000100e737819 */ /* 0x000fe400000006ff */
[----:B------:R-:W-:Y:S02]  /*3310*/  SHF.L.U32 R14, R4, 0x10, RZ ;  /* 0x00000010040e7819 */ /* 0x000fe400000006ff */
[C---:B------:R-:W-:Y:S02]  /*3320*/  PRMT R114, R13.reuse, 0x7632, R114 ;  /* 0x000076320d727816 */ /* 0x040fe40000000072 */
[----:B------:R-:W-:Y:S01]  /*3330*/  SHF.L.U32 R5, R13, 0x10, RZ ;  /* 0x000000100d057819 */ /* 0x000fe200000006ff */
[----:B------:R-:W-:Y:S01]  /*3340*/  FADD.FTZ R13, RZ, R117 ;  /* 0x00000075ff0d7221 */ /* 0x000fe20000010000 */
[C---:B------:R-:W-:Y:S01]  /*3350*/  PRMT R112, R15.reuse, 0x7632, R112 ;  /* 0x000076320f707816 */ /* 0x040fe20000000070 */
[----:B------:R-:W-:Y:S01]  /*3360*/  FMUL.FTZ R118, R104, R12 ;  /* 0x0000000c68767220 */ /* 0x000fe20000410000 */
[----:B------:R-:W-:Y:S01]  /*3370*/  SHF.L.U32 R4, R15, 0x10, RZ ;  /* 0x000000100f047819 */ /* 0x000fe200000006ff */
[C---:B------:R-:W-:Y:S01]  /*3380*/  FMUL.FTZ R15, R14.reuse, R47 ;  /* 0x0000002f0e0f7220 */ /* 0x040fe20000410000 */
[-C--:B------:R-:W-:Y:S01]  /*3390*/  FMUL.FTZ R14, R14, R46.reuse ;  /* 0x0000002e0e0e7220 */ /* 0x080fe20000410000 */
[-C--:B------:R-:W-:Y:S01]  /*33a0*/  FMUL.FTZ R117, R104, R13.reuse ;  /* 0x0000000d68757220 */ /* 0x080fe20000410000 */
[----:B------:R-:W-:Y:S01]  /*33b0*/  SHF.L.U32 R114, R114, 0x10, RZ ;  /* 0x0000001072727819 */ /* 0x000fe200000006ff */
[C---:B------:R-:W-:Y:S01]  /*33c0*/  FFMA.FTZ R118, R103.reuse, R13, R118 ;  /* 0x0000000d67767223 */ /* 0x040fe20000010076 */
[C---:B------:R-:W-:Y:S01]  /*33d0*/  FFMA.FTZ R15, R116.reuse, R46, -R15 ;  /* 0x0000002e740f7223 */ /* 0x040fe2000001080f */
[-C--:B------:R-:W-:Y:S01]  /*33e0*/  FFMA.FTZ R14, R116, R47.reuse, R14 ;  /* 0x0000002f740e7223 */ /* 0x080fe2000001000e */
[----:B------:R-:W-:Y:S01]  /*33f0*/  FFMA.FTZ R104, R103, R12, -R117 ;  /* 0x0000000c67687223 */ /* 0x000fe20000010875 */
[----:B------:R-:W-:Y:S01]  /*3400*/  SHF.L.U32 R116, R113, 0x10, RZ ;  /* 0x0000001071747819 */ /* 0x000fe200000006ff */
[----:B------:R-:W-:Y:S01]  /*3410*/  FADD.FTZ R113, RZ, R118 ;  /* 0x00000076ff717221 */ /* 0x000fe20000010000 */
[----:B------:R-:W-:Y:S01]  /*3420*/  FMUL.FTZ R120, R114, R47 ;  /* 0x0000002f72787220 */ /* 0x000fe20000410000 */
[----:B------:R-:W-:Y:S01]  /*3430*/  FADD.FTZ R104, R104, R85 ;  /* 0x0000005568687221 */ /* 0x000fe20000010000 */
[-C--:B------:R-:W-:Y:S01]  /*3440*/  FMUL.FTZ R118, R114, R46.reuse ;  /* 0x0000002e72767220 */ /* 0x080fe20000410000 */
[C---:B------:R-:W-:Y:S01]  /*3450*/  FMUL.FTZ R114, R106.reuse, R113 ;  /* 0x000000716a727220 */ /* 0x040fe20000410000 */
[C---:B------:R-:W-:Y:S01]  /*3460*/  FFMA.FTZ R103, R5.reuse, R46, -R120 ;  /* 0x0000002e05677223 */ /* 0x040fe20000010878 */
[-C--:B------:R-:W-:Y:S01]  /*3470*/  FMUL.FTZ R120, R106, R104.reuse ;  /* 0x000000686a787220 */ /* 0x080fe20000410000 */
[----:B------:R-:W-:Y:S01]  /*3480*/  FFMA.FTZ R106, R5, R47, R118 ;  /* 0x0000002f056a7223 */ /* 0x000fe20000010076 */
[C---:B------:R-:W-:Y:S01]  /*3490*/  FFMA.FTZ R118, R105.reuse, R104, -R114 ;  /* 0x0000006869767223 */ /* 0x040fe20000010872 */
[----:B------:R-:W-:Y:S01]  /*34a0*/  SHF.L.U32 R119, R112, 0x10, RZ ;  /* 0x0000001070777819 */ /* 0x000fe200000006ff */
[----:B------:R-:W-:-:S02]  /*34b0*/  FFMA.FTZ R105, R105, R113, R120 ;  /* 0x0000007169697223 */ /* 0x000fc40000010078 */
[----:B------:R-:W-:Y:S01]  /*34c0*/  FADD.FTZ R112, R118, R79 ;  /* 0x0000004f76707221 */ /* 0x000fe20000010000 */
[CC--:B------:R-:W-:Y:S01]  /*34d0*/  FMUL.FTZ R122, R116.reuse, R47.reuse ;  /* 0x0000002f747a7220 */ /* 0x0c0fe20000410000 */
[----:B------:R-:W-:Y:S01]  /*34e0*/  FADD.FTZ R105, RZ, R105 ;  /* 0x00000069ff697221 */ /* 0x000fe20000010000 */
[----:B------:R-:W-:Y:S01]  /*34f0*/  FMUL.FTZ R117, R119, R47 ;  /* 0x0000002f77757220 */ /* 0x000fe20000410000 */
[----:B------:R-:W-:Y:S01]  /*3500*/  FMUL.FTZ R5, R107, R112 ;  /* 0x000000706b057220 */ /* 0x000fe20000410000 */
[-C--:B------:R-:W-:Y:S01]  /*3510*/  FMUL.FTZ R116, R116, R46.reuse ;  /* 0x0000002e74747220 */ /* 0x080fe20000410000 */
[-C--:B------:R-:W-:Y:S01]  /*3520*/  FFMA.FTZ R114, R115, R46.reuse, -R122 ;  /* 0x0000002e73727223 */ /* 0x080fe2000001087a */
[-C--:B------:R-:W-:Y:S01]  /*3530*/  FMUL.FTZ R119, R119, R46.reuse ;  /* 0x0000002e77777220 */ /* 0x080fe20000410000 */
[-C--:B------:R-:W-:Y:S01]  /*3540*/  FMUL.FTZ R107, R107, R105.reuse ;  /* 0x000000696b6b7220 */ /* 0x080fe20000410000 */
[----:B------:R-:W-:Y:S01]  /*3550*/  FFMA.FTZ R46, R4, R46, -R117 ;  /* 0x0000002e042e7223 */ /* 0x000fe20000010875 */
[C---:B------:R-:W-:Y:S01]  /*3560*/  FFMA.FTZ R117, R108.reuse, R105, R5 ;  /* 0x000000696c757223 */ /* 0x040fe20000010005 */
[----:B------:R-:W-:Y:S01]  /*3570*/  FFMA.FTZ R115, R115, R47, R116 ;  /* 0x0000002f73737223 */ /* 0x000fe20000010074 */
[----:B------:R-:W-:Y:S01]  /*3580*/  FFMA.FTZ R116, R108, R112, -R107 ;  /* 0x000000706c747223 */ /* 0x000fe2000001086b */
[----:B------:R-:W-:Y:S01]  /*3590*/  ISETP.NE.AND P1, PT, R59, RZ, PT ;  /* 0x000000ff3b00720c */ /* 0x000fe20003f25270 */
[----:B------:R-:W-:Y:S01]  /*35a0*/  FADD.FTZ R108, RZ, R117 ;  /* 0x00000075ff6c7221 */ /* 0x000fe20000010000 */
[----:B------:R-:W-:Y:S01]  /*35b0*/  FMUL.FTZ R5, R9, R19 ;  /* 0x0000001309057220 */ /* 0x000fe20000410000 */
[----:B------:R-:W-:-:S02]  /*35c0*/  FADD.FTZ R116, R116, R87 ;  /* 0x0000005774747221 */ /* 0x000fc40000010000 */
[----:B------:R-:W-:Y:S01]  /*35d0*/  FMUL.FTZ R118, R109, R108 ;  /* 0x0000006c6d767220 */ /* 0x000fe20000410000 */
[----:B------:R-:W-:Y:S01]  /*35e0*/  FFMA.FTZ R47, R4, R47, R119 ;  /* 0x0000002f042f7223 */ /* 0x000fe20000010077 */
[C---:B------:R-:W-:Y:S01]  /*35f0*/  FFMA.FTZ R107, R8.reuse, R18, -R5 ;  /* 0x00000012086b7223 */ /* 0x040fe20000010805 */
[CC--:B------:R-:W-:Y:S01]  /*3600*/  FMUL.FTZ R5, R9.reuse, R17.reuse ;  /* 0x0000001109057220 */ /* 0x0c0fe20000410000 */
[C---:B------:R-:W-:Y:S01]  /*3610*/  FMUL.FTZ R4, R9.reuse, R16 ;  /* 0x0000001009047220 */ /* 0x040fe20000410000 */
[----:B------:R-:W-:Y:S01]  /*3620*/  FMUL.FTZ R18, R9, R18 ;  /* 0x0000001209127220 */ /* 0x000fe20000410000 */
[-C--:B------:R-:W-:Y:S01]  /*3630*/  FMUL.FTZ R109, R109, R116.reuse ;  /* 0x000000746d6d7220 */ /* 0x080fe20000410000 */
[C---:B------:R-:W-:Y:S01]  /*3640*/  FFMA.FTZ R118, R111.reuse, R116, -R118 ;  /* 0x000000746f767223 */ /* 0x040fe20000010876 */
[C---:B------:R-:W-:Y:S01]  /*3650*/  FFMA.FTZ R16, R8.reuse, R16, -R5 ;  /* 0x0000001008107223 */ /* 0x040fe20000010805 */
[----:B------:R-:W-:Y:S01]  /*3660*/  FFMA.FTZ R17, R8, R17, R4 ;  /* 0x0000001108117223 */ /* 0x000fe20000010004 */
[----:B------:R-:W-:Y:S01]  /*3670*/  LEA R44, P4, R24, R44, 0x1 ;  /* 0x0000002c182c7211 */ /* 0x000fe200078808ff */
[----:B------:R-:W-:Y:S01]  /*3680*/  FFMA.FTZ R9, R111, R108, R109 ;  /* 0x0000006c6f097223 */ /* 0x000fe2000001006d */
[----:B------:R-:W-:Y:S01]  /*3690*/  FADD.FTZ R118, R118, R81 ;  /* 0x0000005176767221 */ /* 0x000fe20000010000 */
[----:B------:R-:W-:Y:S01]  /*36a0*/  FFMA.FTZ R8, R8, R19, R18 ;  /* 0x0000001308087223 */ /* 0x000fe20000010012 */
[----:B------:R-:W-:Y:S01]  /*36b0*/  BSSY.RECONVERGENT B0, `(.L_x_2183) ;  /* 0x000000e000007945 */ /* 0x000fe20003800200 */
        /* <DEDUP_REMOVED lines=13> */
.L_x_2184:
[----:B------:R-:W-:Y:S05]  /*3790*/  BSYNC.RECONVERGENT B0 ;  /* 0x0000000000007941 */ /* 0x000fea0003800200 */
.L_x_2183:
[-C--:B------:R-:W-:Y:S01]  /*37a0*/  FMUL.FTZ R101, R101, R9.reuse ;  /* 0x0000000965657220 */ /* 0x080fe20000410000 */
[C---:B------:R-:W-:Y:S01]  /*37b0*/  FFMA.FTZ R107, R102.reuse, R9, R107 ;  /* 0x00000009666b7223 */ /* 0x040fe2000001006b */
[----:B------:R-:W-:Y:S01]  /*37c0*/  FMUL.FTZ R113, R113, R6 ;  /* 0x0000000671717220 */ /* 0x000fe20000410000 */
[----:B------:R-:W-:Y:S01]  /*37d0*/  UIADD3 UR5, UPT, UPT, UR5, 0x1, URZ ;  /* 0x0000000105057890 */ /* 0x000fe2000fffe0ff */
[----:B------:R-:W-:Y:S01]  /*37e0*/  FFMA.FTZ R102, R102, R118, -R101 ;  /* 0x0000007666667223 */ /* 0x000fe20000010865 */
[----:B------:R-:W-:Y:S01]  /*37f0*/  FADD.FTZ R6, RZ, R107 ;  /* 0x0000006bff067221 */ /* 0x000fe20000010000 */
[----:B------:R-:W-:Y:S01]  /*3800*/  FFMA.FTZ R7, R104, R7, -R113 ;  /* 0x0000000768077223 */ /* 0x000fe20000010871 */
[----:B------:R-:W-:Y:S01]  /*3810*/  UISETP.NE.AND UP0, UPT, UR5, URZ, UPT ;  /* 0x000000ff0500728c */ /* 0x000fe2000bf05270 */
[----:B------:R-:W-:Y:S01]  /*3820*/  FADD.FTZ R11, R102, R89 ;  /* 0x00000059660b7221 */ /* 0x000fe20000010000 */
[----:B0-----:R-:W-:Y:S01]  /*3830*/  FMUL.FTZ R5, R99, R6 ;  /* 0x0000000663057220 */ /* 0x001fe20000410000 */
        /* <DEDUP_REMOVED lines=14> */
[----:B------:R-:W-:Y:S01]  /*3920*/  FMUL.FTZ R115, R99, R115 ;  /* 0x0000007363737220 */ /* 0x000fe20000410000 */
[-C--:B------:R-:W-:Y:S01]  /*3930*/  FFMA.FTZ R7, R98, R99.reuse, R5 ;  /* 0x0000006362077223 */ /* 0x080fe20000010005 */
[----:B------:R-:W-:Y:S01]  /*3940*/  FMUL.FTZ R5, R0, R99 ;  /* 0x0000006300057220 */ /* 0x000fe20000410000 */
[----:B------:R-:W-:Y:S01]  /*3950*/  FFMA.FTZ R112, R112, R23, -R105 ;  /* 0x0000001770707223 */ /* 0x000fe20000010869 */
[----:B------:R-:W-:Y:S01]  /*3960*/  FFMA.FTZ R118, R118, R15, -R9 ;  /* 0x0000000f76767223 */ /* 0x000fe20000010809 */
[----:B------:R-:W-:Y:S01]  /*3970*/  FADD.FTZ R0, RZ, R7 ;  /* 0x00000007ff007221 */ /* 0x000fe20000010000 */
[----:B------:R-:W-:Y:S01]  /*3980*/  FFMA.FTZ R98, R98, R4, -R5 ;  /* 0x0000000462627223 */ /* 0x000fe20000010805 */
[----:B------:R-:W-:Y:S01]  /*3990*/  FFMA.FTZ R103, R11, R103, -R106 ;  /* 0x000000670b677223 */ /* 0x000fe2000001086a */
[----:B------:R-:W-:Y:S01]  /*39a0*/  FFMA.FTZ R114, R4, R114, -R115 ;  /* 0x0000007204727223 */ /* 0x000fe20000010873 */
[----:B------:R-:W-:Y:S01]  /*39b0*/  FMUL.FTZ R47, R47, R0 ;  /* 0x000000002f2f7220 */ /* 0x000fe20000410000 */
[----:B------:R-:W-:Y:S01]  /*39c0*/  FADD.FTZ R5, R98, R91 ;  /* 0x0000005b62057221 */ /* 0x000fe20000010000 */
        /* <DEDUP_REMOVED lines=15> */
.L_x_2182:
[----:B------:R-:W-:Y:S01]  /*3ac0*/  BAR.SYNC.DEFER_BLOCKING 0x0 ;  /* 0x0000000000007b1d */ /* 0x000fe20000010000 */
[----:B------:R-:W-:Y:S02]  /*3ad0*/  SHF.L.U32 R15, R51, 0x8, RZ ;  /* 0x00000008330f7819 */ /* 0x000fe400000006ff */
[----:B------:R-:W-:Y:S02]  /*3ae0*/  F2FP.BF16.F32.PACK_AB R6, R74, R73 ;  /* 0x000000494a06723e */ /* 0x000fe400000010ff */
[C---:B------:R-:W-:Y:S01]  /*3af0*/  IADD3 R7, P0, PT, R15.reuse, R28, RZ ;  /* 0x0000001c0f077210 */ /* 0x040fe20007f1e0ff */
[----:B------:R-:W0:Y:S01]  /*3b00*/  LDCU UR4, c[0x0][0x394] ;  /* 0x00007280ff0477ac */ /* 0x000e220008000800 */
[----:B------:R-:W-:Y:S02]  /*3b10*/  IADD3 R5, P1, PT, R15, R30, RZ ;  /* 0x0000001e0f057210 */ /* 0x000fe40007f3e0ff */
[----:B------:R-:W-:Y:S02]  /*3b20*/  IADD3.X R4, PT, PT, RZ, R54, RZ, P0, !PT ;  /* 0x00000036ff047210 */ /* 0x000fe400007fe4ff */
[----:B------:R-:W-:-:S02]  /*3b30*/  IADD3.X R0, PT, PT, RZ, R53, RZ, P1, !PT ;  /* 0x00000035ff007210 */ /* 0x000fc40000ffe4ff */
[----:B------:R-:W-:Y:S02]  /*3b40*/  LEA R12, P0, R7, R36, 0x1 ;  /* 0x00000024070c7211 */ /* 0x000fe400078008ff */
[----:B------:R-:W-:Y:S02]  /*3b50*/  LEA R8, P1, R5, R38, 0x1 ;  /* 0x0000002605087211 */ /* 0x000fe400078208ff */
[----:B------:R-:W-:Y:S02]  /*3b60*/  LEA.HI.X R13, R7, R37, R4, 0x1, P0 ;  /* 0x00000025070d7211 */ /* 0x000fe400000f0c04 */
[----:B------:R-:W-:Y:S02]  /*3b70*/  LEA.HI.X R9, R5, R39, R0, 0x1, P1 ;  /* 0x0000002705097211 */ /* 0x000fe400008f0c00 */
[----:B------:R-:W-:Y:S02]  /*3b80*/  F2FP.BF16.F32.PACK_AB R7, R76, R75 ;  /* 0x0000004b4c07723e */ /* 0x000fe400000010ff */
[----:B------:R-:W-:-:S02]  /*3b90*/  F2FP.BF16.F32.PACK_AB R5, R72, R71 ;  /* 0x000000474805723e */ /* 0x000fc400000010ff */
[----:B------:R-:W-:-:S05]  /*3ba0*/  F2FP.BF16.F32.PACK_AB R4, R70, R69 ;  /* 0x000000454604723e */ /* 0x000fca00000010ff */
[----:B------:R1:W-:Y:S01]  /*3bb0*/  STG.E.128 desc[UR16][R12.64], R4 ;  /* 0x000000040c007986 */ /* 0x0003e2000c101d10 */
[----:B------:R-:W-:Y:S06]  /*3bc0*/  BAR.SYNC.DEFER_BLOCKING 0x0 ;  /* 0x0000000000007b1d */ /* 0x000fec0000010000 */
[----:B------:R-:W2:Y:S01]  /*3bd0*/  LDG.E.128 R8, desc[UR16][R8.64] ;  /* 0x0000001008087981 */ /* 0x000ea2000c1e1d00 */
[----:B------:R-:W-:Y:S02]  /*3be0*/  IADD3 R15, P0, PT, R15, R32, RZ ;  /* 0x000000200f0f7210 */ /* 0x000fe40007f1e0ff */
[----:B------:R-:W-:-:S02]  /*3bf0*/  IADD3 R51, PT, PT, R51, 0x1, RZ ;  /* 0x0000000133337810 */ /* 0x000fc40007ffe0ff */
[----:B------:R-:W-:Y:S02]  /*3c00*/  IADD3 R62, P1, PT, R62, 0x400, RZ ;  /* 0x000004003e3e7810 */ /* 0x000fe40007f3e0ff */
[----:B------:R-:W-:Y:S02]  /*3c10*/  IADD3 R64, P2, PT, R64, 0x200, RZ ;  /* 0x0000020040407810 */ /* 0x000fe40007f5e0ff */
[----:B------:R-:W-:Y:S02]  /*3c20*/  IADD3 R66, P3, PT, R66, 0x200, RZ ;  /* 0x0000020042427810 */ /* 0x000fe40007f7e0ff */
[----:B------:R-:W-:Y:S02]  /*3c30*/  IADD3.X R27, PT, PT, RZ, R27, RZ, P1, !PT ;  /* 0x0000001bff1b7210 */ /* 0x000fe40000ffe4ff */
[----:B------:R-:W-:Y:S02]  /*3c40*/  IADD3.X R63, PT, PT, RZ, R63, RZ, P2, !PT ;  /* 0x0000003fff3f7210 */ /* 0x000fe400017fe4ff */
[----:B------:R-:W-:Y:S01]  /*3c50*/  IADD3.X R65, PT, PT, RZ, R65, RZ, P3, !PT ;  /* 0x00000041ff417210 */ /* 0x000fe20001ffe4ff */
[----:B------:R-:W-:Y:S01]  /*3c60*/  BAR.SYNC.DEFER_BLOCKING 0x0 ;  /* 0x0000000000007b1d */ /* 0x000fe20000010000 */
[----:B--2---:R-:W-:-:S02]  /*3c70*/  SHF.L.U32 R19, R10, 0x10, RZ ;  /* 0x000000100a137819 */ /* 0x004fc400000006ff */
[----:B------:R-:W-:Y:S02]  /*3c80*/  PRMT R10, R9, 0x7632, R10 ;  /* 0x00007632090a7816 */ /* 0x000fe4000000000a */
[----:B------:R-:W-:Y:S01]  /*3c90*/  SHF.L.U32 R14, R8, 0x10, RZ ;  /* 0x00000010080e7819 */ /* 0x000fe200000006ff */
[----:B-1----:R-:W-:Y:S01]  /*3ca0*/  FMUL.FTZ R6, R19, -1.4426950216293334961 ;  /* 0xbfb8aa3b13067820 */ /* 0x002fe20000410000 */
[----:B------:R-:W-:Y:S02]  /*3cb0*/  PRMT R5, R11, 0x7632, R5 ;  /* 0x000076320b057816 */ /* 0x000fe40000000005 */
[----:B------:R-:W-:Y:S01]  /*3cc0*/  PRMT R4, R10, 0x7632, R4 ;  /* 0x000076320a047816 */ /* 0x000fe20000000004 */
[----:B------:R-:W-:Y:S01]  /*3cd0*/  FMUL.FTZ R16, R14, -1.4426950216293334961 ;  /* 0xbfb8aa3b0e107820 */ /* 0x000fe20000410000 */
[----:B------:R-:W-:Y:S01]  /*3ce0*/  PRMT R0, R8, 0x7632, R0 ;  /* 0x0000763208007816 */ /* 0x000fe20000000000 */
[----:B------:R-:W1:Y:S01]  /*3cf0*/  MUFU.EX2 R6, R6 ;  /* 0x0000000600067308 */ /* 0x000e620000000800 */
[----:B------:R-:W-:-:S02]  /*3d00*/  SHF.L.U32 R17, R9, 0x10, RZ ;  /* 0x0000001009117819 */ /* 0x000fc400000006ff */
[----:B------:R-:W-:Y:S01]  /*3d10*/  SHF.L.U32 R20, R11, 0x10, RZ ;  /* 0x000000100b147819 */ /* 0x000fe200000006ff */
[----:B------:R-:W2:Y:S01]  /*3d20*/  MUFU.EX2 R16, R16 ;  /* 0x0000001000107308 */ /* 0x000ea20000000800 */
        /* <DEDUP_REMOVED lines=8> */
[----:B------:R-:W3:Y:S01]  /*3db0*/  MUFU.EX2 R18, R18 ;  /* 0x0000001200127308 */ /* 0x000ee20000000800 */
[----:B------:R-:W-:Y:S01]  /*3dc0*/  FMUL.FTZ R4, R0, -1.4426950216293334961 ;  /* 0xbfb8aa3b00047820 */ /* 0x000fe20000410000 */
[----:B-1----:R-:W-:Y:S01]  /*3dd0*/  FADD.FTZ R6, R6, 1 ;  /* 0x3f80000006067421 */ /* 0x002fe20000010000 */
[----:B------:R-:W-:Y:S01]  /*3de0*/  FMUL.FTZ R5, R10, -1.4426950216293334961 ;  /* 0xbfb8aa3b0a057820 */ /* 0x000fe20000410000 */
[----:B------:R-:W-:Y:S01]  /*3df0*/  MUFU.EX2 R9, R9 ;  /* 0x0000000900097308 */ /* 0x000fe20000000800 */
[----:B--2---:R-:W-:-:S03]  /*3e00*/  FADD.FTZ R16, R16, 1 ;  /* 0x3f80000010107421 */ /* 0x004fc60000010000 */
[----:B------:R-:W1:Y:S04]  /*3e10*/  MUFU.EX2 R7, R7 ;  /* 0x0000000700077308 */ /* 0x000e680000000800 */
[----:B------:R-:W2:Y:S01]  /*3e20*/  MUFU.EX2 R8, R8 ;  /* 0x0000000800087308 */ /* 0x000ea20000000800 */
[----:B---3--:R-:W-:-:S03]  /*3e30*/  FADD.FTZ R18, R18, 1 ;  /* 0x3f80000012127421 */ /* 0x008fc60000010000 */
[----:B------:R-:W3:Y:S04]  /*3e40*/  MUFU.EX2 R4, R4 ;  /* 0x0000000400047308 */ /* 0x000ee80000000800 */
[----:B------:R-:W4:Y:S01]  /*3e50*/  MUFU.EX2 R5, R5 ;  /* 0x0000000500057308 */ /* 0x000f220000000800 */
[----:B-1----:R-:W-:-:S03]  /*3e60*/  FADD.FTZ R13, R7, 1 ;  /* 0x3f800000070d7421 */ /* 0x002fc60000010000 */
[----:B------:R1:W5:Y:S01]  /*3e70*/  MUFU.RCP R23, R16 ;  /* 0x0000001000177308 */ /* 0x0003620000001000 */
[----:B--2---:R-:W-:Y:S01]  /*3e80*/  FADD.FTZ R8, R8, 1 ;  /* 0x3f80000008087421 */ /* 0x004fe20000010000 */
[----:B---3--:R-:W-:-:S06]  /*3e90*/  FADD.FTZ R4, R4, 1 ;  /* 0x3f80000004047421 */ /* 0x008fcc0000010000 */
[----:B------:R-:W2:Y:S01]  /*3ea0*/  MUFU.RCP R22, R13 ;  /* 0x0000000d00167308 */ /* 0x000ea20000001000 */
[----:B-1----:R-:W-:Y:S01]  /*3eb0*/  FADD.FTZ R16, R9, 1 ;  /* 0x3f80000009107421 */ /* 0x002fe20000010000 */
[----:B----4-:R-:W-:-:S06]  /*3ec0*/  FADD.FTZ R5, R5, 1 ;  /* 0x3f80000005057421 */ /* 0x010fcc0000010000 */
[----:B------:R-:W-:Y:S01]  /*3ed0*/  MUFU.RCP R18, R18 ;  /* 0x0000001200127308 */ /* 0x000fe20000001000 */
[----:B-----5:R-:W-:-:S07]  /*3ee0*/  FMUL.FTZ R14, R14, R23 ;  /* 0x000000170e0e7220 */ /* 0x020fce0000410000 */
[----:B------:R1:W3:Y:S01]  /*3ef0*/  MUFU.RCP R12, R6 ;  /* 0x00000006000c7308 */ /* 0x0002e20000001000 */
[----:B--2---:R-:W-:-:S04]  /*3f00*/  FMUL.FTZ R11, R11, R22 ;  /* 0x000000160b0b7220 */ /* 0x004fc80000410000 */
[----:B------:R-:W-:-:S03]  /*3f10*/  FMUL.FTZ R13, R11, R74 ;  /* 0x0000004a0b0d7220 */ /* 0x000fc60000410000 */
[----:B------:R2:W4:Y:S01]  /*3f20*/  MUFU.RCP R47, R8 ;  /* 0x00000008002f7308 */ /* 0x0005220000001000 */
[----:B-1----:R-:W-:-:S07]  /*3f30*/  IADD3.X R6, PT, PT, RZ, R52, RZ, P0, !PT ;  /* 0x00000034ff067210 */ /* 0x002fce00007fe4ff */
[----:B------:R1:W5:Y:S01]  /*3f40*/  MUFU.RCP R43, R4 ;  /* 0x00000004002b7308 */ /* 0x0003620000001000 */
[----:B--2---:R-:W-:Y:S01]  /*3f50*/  LEA R8, P0, R15, R40, 0x1 ;  /* 0x000000280f087211 */ /* 0x004fe200078008ff */
[----:B---3--:R-:W-:-:S03]  /*3f60*/  FMUL.FTZ R12, R19, R12 ;  /* 0x0000000c130c7220 */ /* 0x008fc60000410000 */
[----:B------:R-:W-:Y:S01]  /*3f70*/  LEA.HI.X R9, R15, R41, R6, 0x1, P0 ;  /* 0x000000290f097211 */ /* 0x000fe200000f0c06 */
[----:B------:R-:W-:Y:S01]  /*3f80*/  FMUL.FTZ R6, R17, R18 ;  /* 0x0000001211067220 */ /* 0x000fe20000410000 */
[----:B------:R-:W-:Y:S01]  /*3f90*/  FMUL.FTZ R12, R12, R73 ;  /* 0x000000490c0c7220 */ /* 0x000fe20000410000 */
[----:B------:R5:W2:Y:S01]  /*3fa0*/  MUFU.RCP R45, R5 ;  /* 0x00000005002d7308 */ /* 0x000aa20000001000 */
[----:B-1----:R-:W-:Y:S01]  /*3fb0*/  FMUL.FTZ R4, R14, R69 ;  /* 0x000000450e047220 */ /* 0x002fe20000410000 */
[----:B----4-:R-:W-:Y:S01]  /*3fc0*/  FMUL.FTZ R20, R20, R47 ;  /* 0x0000002f14147220 */ /* 0x010fe20000410000 */
[----:B------:R-:W-:Y:S01]  /*3fd0*/  FMUL.FTZ R71, R6, R71 ;  /* 0x0000004706477220 */ /* 0x000fe20000410000 */
[----:B------:R-:W-:Y:S02]  /*3fe0*/  F2FP.BF16.F32.PACK_AB R6, R13, R12 ;  /* 0x0000000c0d06723e */ /* 0x000fe400000010ff */
[----:B------:R-:W-:Y:S01]  /*3ff0*/  FMUL.FTZ R20, R20, R75 ;  /* 0x0000004b14147220 */ /* 0x000fe20000410000 */
[----:B0-----:R-:W-:Y:S01]  /*4000*/  ISETP.GE.AND P0, PT, R51, UR4, PT ;  /* 0x0000000433007c0c */ /* 0x001fe2000bf06270 */
[----:B------:R-:W0:Y:S01]  /*4010*/  MUFU.RCP R16, R16 ;  /* 0x0000001000107308 */ /* 0x000e220000001000 */
[----:B-----5:R-:W-:-:S04]  /*4020*/  FMUL.FTZ R5, R0, R43 ;  /* 0x0000002b00057220 */ /* 0x020fc80000410000 */
[----:B------:R-:W-:Y:S01]  /*4030*/  FMUL.FTZ R11, R5, R70 ;  /* 0x00000046050b7220 */ /* 0x000fe20000410000 */
[----:B--2---:R-:W-:-:S04]  /*4040*/  FMUL.FTZ R7, R10, R45 ;  /* 0x0000002d0a077220 */ /* 0x004fc80000410000 */
[----:B------:R-:W-:Y:S01]  /*4050*/  F2FP.BF16.F32.PACK_AB R4, R11, R4 ;  /* 0x000000040b04723e */ /* 0x000fe200000010ff */
[----:B------:R-:W-:Y:S01]  /*4060*/  FMUL.FTZ R72, R7, R72 ;  /* 0x0000004807487220 */ /* 0x000fe20000410000 */
[----:B0-----:R-:W-:-:S04]  /*4070*/  FMUL.FTZ R21, R21, R16 ;  /* 0x0000001015157220 */ /* 0x001fc80000410000 */
[----:B------:R-:W-:Y:S01]  /*4080*/  F2FP.BF16.F32.PACK_AB R5, R72, R71 ;  /* 0x000000474805723e */ /* 0x000fe200000010ff */
[----:B------:R-:W-:-:S05]  /*4090*/  FMUL.FTZ R21, R21, R76 ;  /* 0x0000004c15157220 */ /* 0x000fca0000410000 */
[----:B------:R-:W-:-:S05]  /*40a0*/  F2FP.BF16.F32.PACK_AB R7, R21, R20 ;  /* 0x000000141507723e */ /* 0x000fca00000010ff */
[----:B------:R0:W-:Y:S01]  /*40b0*/  STG.E.128 desc[UR16][R8.64], R4 ;  /* 0x0000000408007986 */ /* 0x0001e2000c101d10 */
[----:B------:R-:W-:Y:S05]  /*40c0*/  @!P0 BRA `(.L_x_2186) ;  /* 0xffffffc400ec8947 */ /* 0x000fea000383ffff */
[----:B------:R-:W-:Y:S05]  /*40d0*/  EXIT ;  /* 0x000000000000794d */ /* 0x000fea0003800000 */
.L_x_2187:
        /* <DEDUP_REMOVED lines=10> */
.L_x_5057:


//--------------------- .text._Z25selective_scan_fwd_kernelI32Selective_Scan_fwd_kernel_traitsILi32ELi8ELi1ELb1ELb1ELb0ELb0EN3c108BFloat16ENS1_7complexIfEEEEv13SSMParamsBase --------------------------
	.section	.text._Z25selective_scan_fwd_kernelI32Selective_Scan_fwd_kernel_traitsILi32ELi8ELi1ELb1ELb1ELb0ELb0EN3c108BFloat16ENS1_7complexIfEEEEv13SSMParamsBase,"ax",@progbits
	.align	128
        .global         _Z25selective_scan_fwd_kernelI32Selective_Scan_fwd_kernel_traitsILi32ELi8ELi1ELb1ELb1ELb0ELb0EN3c108BFloat16ENS1_7complexIfEEEEv13SSMParamsBase
        .type           _Z25selective_scan_fwd_kernelI32Selective_Scan_fwd_kernel_traitsILi32ELi8ELi1ELb1ELb1ELb0ELb0EN3c108BFloat16ENS1_7complexIfEEEEv13SSMParamsBase,@function
        .size           _Z25selective_scan_fwd_kernelI32Selective_Scan_fwd_kernel_traitsILi32ELi8ELi1ELb1ELb1ELb0ELb0EN3c108BFloat16ENS1_7complexIfEEEEv13SSMParamsBase,(.L_x_5058 - _Z25selective_scan_fwd_kernelI32Selective_Scan_fwd_kernel_traitsILi32ELi8ELi1ELb1ELb1ELb0ELb0EN3c108BFloat16ENS1_7complexIfEEEEv13SSMParamsBase)
        .other          _Z25selective_scan_fwd_kernelI32Selective_Scan_fwd_kernel_traitsILi32ELi8ELi1ELb1ELb1ELb0ELb0EN3c108BFloat16ENS1_7complexIfEEEEv13SSMParamsBase,@"STO_CUDA_ENTRY STV_DEFAULT"
_Z25selective_scan_fwd_kernelI32Selective_Scan_fwd_kernel_traitsILi32ELi8ELi1ELb1ELb1ELb0ELb0EN3c108BFloat16ENS1_7complexIfEEEEv13SSMParamsBase:
.text._Z25selective_scan_fwd_kernelI32Selective_Scan_fwd_kernel_traitsILi32ELi8ELi1ELb1ELb1ELb0ELb0EN3c108BFloat16ENS1_7complexIfEEEEv13SSMParamsBase:
        /* <DEDUP_REMOVED lines=22> */
[----:B------:R-:W-:Y:S02]  /*0160*/  @P0 LEA.HI.X R3, R9, R3, RZ, 0x2, P2 ;  /* 0x0000000309030211 */ /* 0x000fe400010f14ff */
[----:B0-----:R-:W-:-:S03]  /*0170*/  ISETP.GE.AND P4, PT, R17, 0x1, PT ;  /* 0x000000011100780c */ /* 0x001fc60003f86270 */
[C---:B------:R-:W-:Y:S01]  /*0180*/  @P1 LEA R4, P3, R9.reuse, R4, 0x2 ;  /* 0x0000000409041211 */ /* 0x040fe200078610ff */
[----:B------:R0:W5:Y:S01]  /*0190*/  @P0 LDG.E R42, desc[UR16][R2.64] ;  /* 0x00000010022a0981 */ /* 0x000162000c1e1900 */
[----:B---3--:R-:W-:Y:S01]  /*01a0*/  IADD3 R6, PT, PT, R0, 0xffffffe, RZ ;  /* 0x0ffffffe00067810 */ /* 0x008fe20007ffe0ff */
[----:B----4-:R-:W-:Y:S01]  /*01b0*/  UIMAD.WIDE.U32 UR6, UR18, UR12, URZ ;  /* 0x0000000c120672a5 */ /* 0x010fe2000f8e00ff */
[----:B------:R-:W-:Y:S02]  /*01c0*/  @P1 LEA.HI.X R5, R9, R5, RZ, 0x2, P3 ;  /* 0x0000000509051211 */ /* 0x000fe400018f14ff */
[----:B------:R3:W4:Y:S01]  /*01d0*/  F2I.FTZ.U32.TRUNC.NTZ R7, R6 ;  /* 0x0000000600077305 */ /* 0x000722000021f000 */
[----:B------:R-:W-:Y:S01]  /*01e0*/  IABS R0, R9 ;  /* 0x0000000900007213 */ /* 0x000fe20000000000 */
[----:B------:R-:W-:Y:S01]  /*01f0*/  UIMAD.WIDE.U32 UR4, UR18, UR8, URZ ;  /* 0x00000008120472a5 */ /* 0x000fe2000f8e00ff */
[----:B------:R2:W5:Y:S01]  /*0200*/  @P1 LDG.E R41, desc[UR16][R4.64] ;  /* 0x0000001004291981 */ /* 0x000562000c1e1900 */
[----:B---3--:R-:W-:Y:S01]  /*0210*/  HFMA2 R6, -RZ, RZ, 0, 0 ;  /* 0x00000000ff067431 */ /* 0x008fe200000001ff */
[----:B----4-:R-:W-:-:S05]  /*0220*/  IADD3 R10, PT, PT, RZ, -R7, RZ ;  /* 0x80000007ff0a7210 */ /* 0x010fca0007ffe0ff */
[----:B0-----:R-:W-:-:S04]  /*0230*/  IMAD R3, R10, R11, RZ ;  /* 0x0000000b0a037224 */ /* 0x001fc800078e02ff */
[----:B------:R-:W-:-:S06]  /*0240*/  IMAD.HI.U32 R7, R7, R3, R6 ;  /* 0x0000000307077227 */ /* 0x000fcc00078e0006 */
[----:B------:R-:W-:-:S05]  /*0250*/  IMAD.HI.U32 R7, R7, R0, RZ ;  /* 0x0000000007077227 */ /* 0x000fca00078e00ff */
[----:B------:R-:W-:-:S05]  /*0260*/  IADD3 R2, PT, PT, -R7, RZ, RZ ;  /* 0x000000ff07027210 */ /* 0x000fca0007ffe1ff */
[----:B------:R-:W-:-:S05]  /*0270*/  IMAD R0, R11, R2, R0 ;  /* 0x000000020b007224 */ /* 0x000fca00078e0200 */
[----:B------:R-:W-:-:S13]  /*0280*/  ISETP.GT.U32.AND P2, PT, R11, R0, PT ;  /* 0x000000000b00720c */ /* 0x000fda0003f44070 */
[----:B------:R-:W-:-:S04]  /*0290*/  @!P2 IADD3 R0, PT, PT, R0, -R11, RZ ;  /* 0x8000000b0000a210 */ /* 0x000fc80007ffe0ff */
[----:B------:R-:W-:Y:S02]  /*02a0*/  ISETP.GE.U32.AND P0, PT, R0, R11, PT ;  /* 0x0000000b0000720c */ /* 0x000fe40003f06070 */
[----:B------:R-:W0:Y:S01]  /*02b0*/  LDC.64 R10, c[0x0][0x468] ;  /* 0x00011a00ff0a7b82 */ /* 0x000e220000000a00 */
[----:B------:R-:W-:Y:S02]  /*02c0*/  UIMAD UR9, UR18, UR9, UR5 ;  /* 0x00000009120972a4 */ /* 0x000fe4000f8e0205 */
[----:B------:R-:W-:Y:S01]  /*02d0*/  UIMAD UR8, UR18, UR13, UR7 ;  /* 0x0000000d120872a4 */ /* 0x000fe2000f8e0207 */
[----:B------:R-:W-:Y:S02]  /*02e0*/  MOV R3, UR5 ;  /* 0x0000000500037c02 */ /* 0x000fe40008000f00 */
[----:B--2---:R-:W-:Y:S02]  /*02f0*/  MOV R4, UR6 ;  /* 0x0000000600047c02 */ /* 0x004fe40008000f00 */
[----:B------:R-:W-:Y:S01]  /*0300*/  MOV R5, UR7 ;  /* 0x0000000700057c02 */ /* 0x000fe20008000f00 */
[----:B------:R-:W2:Y:S01]  /*0310*/  LDCU.64 UR6, c[0x0][0x3b0] ;  /* 0x00007600ff0677ac */ /* 0x000ea20008000a00 */
[----:B------:R-:W-:-:S02]  /*0320*/  LOP3.LUT R6, R9, R8, RZ, 0x3c, !PT ;  /* 0x0000000809067212 */ /* 0x000fc400078e3cff */
[----:B------:R-:W-:Y:S02]  /*0330*/  MOV R2, UR4 ;  /* 0x0000000400027c02 */ /* 0x000fe40008000f00 */
[----:B------:R-:W-:Y:S02]  /*0340*/  MOV R3, UR9 ;  /* 0x0000000900037c02 */ /* 0x000fe40008000f00 */
[----:B------:R-:W-:Y:S02]  /*0350*/  MOV R5, UR8 ;  /* 0x0000000800057c02 */ /* 0x000fe40008000f00 */
[----:B------:R-:W-:Y:S02]  /*0360*/  ISETP.GE.AND P3, PT, R6, RZ, PT ;  /* 0x000000ff0600720c */ /* 0x000fe40003f66270 */
[----:B------:R-:W-:Y:S02]  /*0370*/  ISETP.NE.AND P1, PT, R8, RZ, PT ;  /* 0x000000ff0800720c */ /* 0x000fe40003f25270 */
[----:B------:R-:W-:Y:S01]  /*0380*/  @!P2 IADD3 R7, PT, PT, R7, 0x1, RZ ;  /* 0x000000010707a810 */ /* 0x000fe20007ffe0ff */
[----:B-12---:R-:W-:Y:S10]  /*0390*/  @!P4 EXIT ;  /* 0x000000000000c94d */ /* 0x006ff40003800000 */
[----:B------:R-:W-:Y:S01]  /*03a0*/  @P0 IADD3 R7, PT, PT, R7, 0x1, RZ ;  /* 0x0000000107070810 */ /* 0x000fe20007ffe0ff */
[----:B------:R-:W-:Y:S01]  /*03b0*/  IMAD.WIDE.U32 R2, R9, UR10, R2 ;  /* 0x0000000a09027c25 */ /* 0x000fe2000f8e0002 */
[----:B------:R-:W1:Y:S01]  /*03c0*/  LDC.64 R14, c[0x0][0x448] ;  /* 0x00011200ff0e7b82 */ /* 0x000e620000000a00 */
[----:B------:R-:W2:Y:S01]  /*03d0*/  S2R R40, SR_TID.X ;  /* 0x0000000000287919 */ /* 0x000ea20000002100 */
[----:B------:R-:W-:Y:S01]  /*03e0*/  @!P3 IADD3 R7, PT, PT, -R7, RZ, RZ ;  /* 0x000000ff0707b210 */ /* 0x000fe20007ffe1ff */
[C---:B------:R-:W-:Y:S01]  /*03f0*/  IMAD R47, R9.reuse, UR11, R3 ;  /* 0x0000000b092f7c24 */ /* 0x040fe2000f8e0203 */
[----:B------:R-:W-:Y:S01]  /*0400*/  @!P1 LOP3.LUT R7, RZ, R8, RZ, 0x33, !PT ;  /* 0x00000008ff079212 */ /* 0x000fe200078e33ff */
[C---:B------:R-:W-:Y:S01]  /*0410*/  IMAD.WIDE.U32 R4, R9.reuse, UR14, R4 ;  /* 0x0000000e09047c25 */ /* 0x040fe2000f8e0004 */
[----:B------:R-:W-:Y:S01]  /*0420*/  UIMAD.WIDE.U32 UR4, UR18, UR6, URZ ;  /* 0x00000006120472a5 */ /* 0x000fe2000f8e00ff */
[C---:B------:R-:W-:Y:S01]  /*0430*/  LEA R48, P0, R2.reuse, R48, 0x1 ;  /* 0x0000003002307211 */ /* 0x040fe200078008ff */
[----:B------:R-:W3:Y:S01]  /*0440*/  LDC.64 R18, c[0x0][0x428] ;  /* 0x00010a00ff127b82 */ /* 0x000ee20000000a00 */
[----:B------:R-:W-:Y:S01]  /*0450*/  SHF.R.S32.HI R3, RZ, 0x1f, R7 ;  /* 0x0000001fff037819 */ /* 0x000fe20000011407 */
[----:B------:R-:W-:Y:S01]  /*0460*/  IMAD R45, R9, UR15, R5 ;  /* 0x0000000f092d7c24 */ /* 0x000fe2000f8e0205 */
[----:B------:R-:W-:Y:S01]  /*0470*/  UIMAD UR5, UR18, UR7, UR5 ;  /* 0x00000007120572a4 */ /* 0x000fe2000f8e0205 */
[----:B------:R-:W-:Y:S01]  /*0480*/  LEA.HI.X R47, R2, R49, R47, 0x1, P0 ;  /* 0x00000031022f7211 */ /* 0x000fe200000f0c2f */
[----:B------:R-:W4:Y:S01]  /*0490*/  LDCU.64 UR6, c[0x0][0x3d8] ;  /* 0x00007b00ff0677ac */ /* 0x000f220008000a00 */
[C---:B0-----:R-:W-:Y:S01]  /*04a0*/  LEA R46, P0, R4.reuse, R10, 0x1 ;  /* 0x0000000a042e7211 */ /* 0x041fe200078008ff */
[-C--:B------:R-:W-:Y:S01]  /*04b0*/  IMAD R0, R3, R12.reuse, RZ ;  /* 0x0000000c03007224 */ /* 0x080fe200078e02ff */
[----:B------:R-:W0:Y:S01]  /*04c0*/  LDC.64 R30, c[0x0][0x3a0] ;  /* 0x0000e800ff1e7b82 */ /* 0x000e220000000a00 */
[C---:B------:R-:W-:Y:S01]  /*04d0*/  IMAD.WIDE.U32 R2, R7.reuse, R12, UR4 ;  /* 0x0000000407027e25 */ /* 0x040fe2000f8e000c */
[----:B------:R-:W-:Y:S01]  /*04e0*/  LEA.HI.X R45, R4, R11, R45, 0x1, P0 ;  /* 0x0000000b042d7211 */ /* 0x000fe200000f0c2d */
[----:B------:R-:W2:Y:S01]  /*04f0*/  LDCU UR4, c[0x0][0x38c] ;  /* 0x00007180ff0477ac */ /* 0x000ea20008000800 */
[----:B------:R-:W-:Y:S01]  /*0500*/  MOV R35, RZ ;  /* 0x000000ff00237202 */ /* 0x000fe20000000f00 */
[----:B------:R-:W-:Y:S01]  /*0510*/  IMAD R11, R7, R13, R0 ;  /* 0x0000000d070b7224 */ /* 0x000fe200078e0200 */
[----:B------:R-:W0:Y:S02]  /*0520*/  LDCU.U8 UR9, c[0x0][0x39e] ;  /* 0x000073c0ff0977ac */ /* 0x000e240008000000 */
[----:B------:R-:W0:Y:S01]  /*0530*/  LDC R16, c[0x0][0x384] ;  /* 0x0000e100ff107b82 */ /* 0x000e220000000800 */
[----:B-1----:R-:W-:-:S02]  /*0540*/  LEA R43, P0, R2, R14, 0x1 ;  /* 0x0000000e022b7211 */ /* 0x002fc400078008ff */
[----:B------:R-:W-:-:S04]  /*0550*/  IADD3 R10, PT, PT, R3, R11, RZ ;  /* 0x0000000b030a7210 */ /* 0x000fc80007ffe0ff */
[----:B------:R-:W-:Y:S01]  /*0560*/  LEA.HI.X R10, R2, R15, R10, 0x1, P0 ;  /* 0x0000000f020a7211 */ /* 0x000fe200000f0c0a */
[----:B------:R-:W1:Y:S01]  /*0570*/  LDC.64 R28, c[0x0][0x450] ;  /* 0x00011400ff1c7b82 */ /* 0x000e620000000a00 */
[----:B---3--:R-:W-:-:S04]  /*0580*/  IMAD.WIDE.U32 R4, R9, R18, RZ ;  /* 0x0000001209047225 */ /* 0x008fc800078e00ff */
[C---:B----4-:R-:W-:Y:S01]  /*0590*/  IMAD.WIDE.U32 R2, R9.reuse, UR6, RZ ;  /* 0x0000000609027c25 */ /* 0x050fe2000f8e00ff */
[----:B--2---:R-:W-:Y:S02]  /*05a0*/  UISETP.LT.AND UP0, UPT, UR4, 0x1, UPT ;  /* 0x000000010400788c */ /* 0x004fe4000bf01270 */
[----:B------:R-:W2:Y:S01]  /*05b0*/  LDC.64 R32, c[0x0][0x440] ;  /* 0x00011000ff207b82 */ /* 0x000ea20000000a00 */
[----:B0-----:R-:W-:-:S04]  /*05c0*/  IMAD.WIDE.U32 R36, R9, R30, RZ ;  /* 0x0000001e09247225 */ /* 0x001fc800078e00ff */
[C---:B------:R-:W-:Y:S02]  /*05d0*/  IMAD R5, R9.reuse, R19, R5 ;  /* 0x0000001309057224 */ /* 0x040fe400078e0205 */
[C---:B------:R-:W-:Y:S01]  /*05e0*/  IMAD R8, R9.reuse, R31, R37 ;  /* 0x0000001f09087224 */ /* 0x040fe200078e0225 */
[----:B------:R-:W0:Y:S01]  /*05f0*/  LDC.64 R26, c[0x0][0x420] ;  /* 0x00010800ff1a7b82 */ /* 0x000e220000000a00 */
[----:B------:R-:W-:Y:S02]  /*0600*/  IMAD R0, R16, UR18, R9 ;  /* 0x0000001210007c24 */ /* 0x000fe4000f8e0209 */
[----:B------:R-:W-:Y:S02]  /*0610*/  IMAD R37, R9, UR7, R3 ;  /* 0x0000000709257c24 */ /* 0x000fe4000f8e0203 */
[----:B------:R-:W-:Y:S02]  /*0620*/  IMAD R0, R0, R17, RZ ;  /* 0x0000001100007224 */ /* 0x000fe400078e02ff */
[----:B------:R-:W-:Y:S01]  /*0630*/  IMAD.WIDE.U32 R16, R40, 0x20, RZ ;  /* 0x0000002028107825 */ /* 0x000fe200078e00ff */
[----:B------:R-:W3:Y:S01]  /*0640*/  LDC.64 R20, c[0x0][0x3a8] ;  /* 0x0000ea00ff147b82 */ /* 0x000ee20000000a00 */
[----:B-1----:R-:W-:-:S02]  /*0650*/  LEA R39, P0, R2, R28, 0x3 ;  /* 0x0000001c02277211 */ /* 0x002fc400078018ff */
[----:B------:R-:W-:Y:S01]  /*0660*/  IMAD R0, R0, UR4, RZ ;  /* 0x0000000400007c24 */ /* 0x000fe2000f8e02ff */
[----:B------:R-:W-:Y:S01]  /*0670*/  USEL UR4, UR4, 0x1, !UP0 ;  /* 0x0000000104047887 */ /* 0x000fe2000c000000 */
[----:B------:R-:W-:Y:S02]  /*0680*/  LEA.HI.X R37, R2, R29, R37, 0x3, P0 ;  /* 0x0000001d02257211 */ /* 0x000fe400000f1c25 */
[----:B------:R-:W-:Y:S01]  /*0690*/  LOP3.LUT R44, R16, 0x10, RZ, 0xfc, !PT ;  /* 0x00000010102c7812 */ /* 0x000fe200078efcff */
[----:B------:R-:W1:Y:S01]  /*06a0*/  LDC.64 R6, c[0x0][0x478] ;  /* 0x00011e00ff067b82 */ /* 0x000e620000000a00 */
[----:B--2---:R-:W-:Y:S01]  /*06b0*/  LEA R38, P1, R36, R32, 0x3 ;  /* 0x0000002024267211 */ /* 0x004fe200078218ff */
[----:B------:R-:W-:-:S03]  /*06c0*/  UIADD3 UR6, UPT, UPT, -UR4, URZ, URZ ;  /* 0x000000ff04067290 */ /* 0x000fc6000fffe1ff */
[----:B------:R-:W-:-:S03]  /*06d0*/  LEA.HI.X R36, R36, R33, R8, 0x3, P1 ;  /* 0x0000002124247211 */ /* 0x000fc600008f1c08 */
[----:B------:R-:W2:Y:S01]  /*06e0*/  LDC.64 R24, c[0x0][0x3e0] ;  /* 0x0000f800ff187b82 */ /* 0x000ea20000000a00 */
[----:B0-----:R-:W-:-:S04]  /*06f0*/  IMAD.WIDE.U32 R18, R26, UR18, R4 ;  /* 0x000000121a127c25 */ /* 0x001fc8000f8e0004 */
[----:B------:R-:W-:-:S03]  /*0700*/  IMAD R34, R27, UR18, R19 ;  /* 0x000000121b227c24 */ /* 0x000fc6000f8e0213 */
[----:B------:R-:W0:Y:S01]  /*0710*/  LDC.64 R22, c[0x0][0x3c0] ;  /* 0x0000f000ff167b82 */ /* 0x000e220000000a00 */
[----:B---3--:R-:W-:Y:S02]  /*0720*/  SHF.L.U64.HI R49, R20, 0x3, R21 ;  /* 0x0000000314317819 */ /* 0x008fe40000010215 */
[----:B------:R-:W-:Y:S01]  /*0730*/  MOV R21, R10 ;  /* 0x0000000a00157202 */ /* 0x000fe20000000f00 */
[----:B-1----:R-:W-:Y:S01]  /*0740*/  IMAD.WIDE.U32 R2, R40, 0x10, R6 ;  /* 0x0000001028027825 */ /* 0x002fe200078e0006 */
[----:B--2---:R-:W-:Y:S02]  /*0750*/  SHF.L.U64.HI R25, R24, 0x3, R25 ;  /* 0x0000000318197819 */ /* 0x004fe40000010219 */
[----:B0-----:R-:W-:-:S07]  /*0760*/  SHF.L.U64.HI R23, R22, 0x1, R23 ;  /* 0x0000000116177819 */ /* 0x001fce0000010217 */
.L_x_2210:
        /* <DEDUP_REMOVED lines=19> */
[C---:B------:R-:W-:Y:S02]  /*08a0*/  PRMT R10, R5.reuse, 0x7632, R10 ;  /* 0x00007632050a7816 */ /* 0x040fe4000000000a */
[----:B------:R-:W-:Y:S02]  /*08b0*/  SHF.L.U32 R58, R5, 0x10, RZ ;  /* 0x00000010053a7819 */ /* 0x000fe400000006ff */
[----:B------:R-:W-:Y:S02]  /*08c0*/  PRMT R8, R4, 0x7632, R8 ;  /* 0x0000763204087816 */ /* 0x000fe40000000008 */
[----:B------:R-:W-:Y:S01]  /*08d0*/  PRMT R5, R6, 0x7632, R5 ;  /* 0x0000763206057816 */ /* 0x000fe20000000005 */
[----:B------:R-:W-:Y:S01]  /*08e0*/  FADD.FTZ R58, R58, R41 ;  /* 0x000000293a3a7221 */ /* 0x000fe20000010000 */
[----:B------:R-:W-:-:S02]  /*08f0*/  PRMT R11, R7, 0x7632, R11 ;  /* 0x00007632070b7816 */ /* 0x000fc4000000000b */
[----:B------:R-:W-:Y:S01]  /*0900*/  SHF.L.U32 R4, R4, 0x10, RZ ;  /* 0x0000001004047819 */ /* 0x000fe200000006ff */
[----:B------:R-:W-:Y:S01]  /*0910*/  FMUL.FTZ R59, R15, R58 ;  /* 0x0000003a0f3b7220 */ /* 0x000fe20000410000 */
        /* <DEDUP_REMOVED lines=24> */
[----:B------:R-:W-:Y:S06]  /*0aa0*/  BRA `(.L_x_2189) ;  /* 0x0000001000e07947 */ /* 0x000fec0003800000 */
.L_x_2188:
        /* <DEDUP_REMOVED lines=58> */
.L_x_2191:
[----:B------:R-:W-:Y:S05]  /*0e50*/  BSYNC.RECONVERGENT B0 ;  /* 0x0000000000007941 */ /* 0x000fea0003800200 */
.L_x_2190:
        /* <DEDUP_REMOVED lines=39> */
.L_x_2193:
[----:B------:R-:W-:Y:S05]  /*10d0*/  BSYNC.RECONVERGENT B0 ;  /* 0x0000000000007941 */ /* 0x000fea0003800200 */
.L_x_2192:
[C---:B------:R-:W-:Y:S01]  /*10e0*/  SHF.L.U32 R27, R11.reuse, 0x10, RZ ;  /* 0x000000100b1b7819 */ /* 0x040fe200000006ff */
[----:B------:R-:W-:Y:S01]  /*10f0*/  BSSY.RECONVERGENT B0, `(.L_x_2194) ;  /* 0x0000026000007945 */ /* 0x000fe20003800200 */
[----:B------:R-:W-:Y:S02]  /*1100*/  PRMT R11, R11, 0x7632, R11 ;  /* 0x000076320b0b7816 */ /* 0x000fe4000000000b */
        /* <DEDUP_REMOVED lines=36> */
.L_x_2195:
[----:B------:R-:W-:Y:S05]  /*1350*/  BSYNC.RECONVERGENT B0 ;  /* 0x0000000000007941 */ /* 0x000fea0003800200 */
.L_x_2194:
        /* <DEDUP_REMOVED lines=32> */
.L_x_2197:
[----:B------:R-:W-:Y:S05]  /*1560*/  BSYNC.RECONVERGENT B0 ;  /* 0x0000000000007941 */ /* 0x000fea0003800200 */
.L_x_2196:
        /* <DEDUP_REMOVED lines=32> */
.L_x_2199:
[----:B------:R-:W-:Y:S05]  /*1770*/  BSYNC.RECONVERGENT B0 ;  /* 0x0000000000007941 */ /* 0x000fea0003800200 */
.L_x_2198:
        /* <DEDUP_REMOVED lines=32> */
.L_x_2201:
[----:B------:R-:W-:Y:S05]  /*1980*/  BSYNC.RECONVERGENT B0 ;  /* 0x0000000000007941 */ /* 0x000fea0003800200 */
.L_x_2200:
        /* <DEDUP_REMOVED lines=32> */
.L_x_2203:
[----:B------:R-:W-:Y:S05]  /*1b90*/  BSYNC.RECONVERGENT B0 ;  /* 0x0000000000007941 */ /* 0x000fea0003800200 */
.L_x_2202:
        /* <DEDUP_REMOVED lines=32> */
.L_x_2205:
[----:B------:R-:W-:Y:S05]  /*1da0*/  BSYNC.RECONVERGENT B0 ;  /* 0x0000000000007941 */ /* 0x000fea0003800200 */
.L_x_2204:
        /* <DEDUP_REMOVED lines=8> */
.L_x_2189:
        /* <DEDUP_REMOVED lines=14> */
[----:B------:R-:W-:Y:S01]  /*1f10*/  ISETP.NE.AND P0, PT, R35, RZ, PT ;  /* 0x000000ff2300720c */ /* 0x000fe20003f05270 */
        /* <DEDUP_REMOVED lines=13> */
.L_x_2209:
[----:B------:R-:W-:Y:S01]  /*1ff0*/  MOV R12, R74 ;  /* 0x0000004a000c7202 */ /* 0x000fe20000000f00 */
[----:B------:R-:W3:Y:S01]  /*2000*/  LDG.E.128 R4, desc[UR16][R28.64+-0x10] ;  /* 0xfffff0101c047981 */ /* 0x000ee2000c1e1d00 */
[----:B------:R-:W-:-:S03]  /*2010*/  MOV R13, R77 ;  /* 0x0000004d000d7202 */ /* 0x000fc60000000f00 */
[----:B------:R-:W4:Y:S04]  /*2020*/  LDG.E.128 R8, desc[UR16][R28.64] ;  /* 0x000000101c087981 */ /* 0x000f28000c1e1d00 */
[----:B------:R-:W2:Y:S01]  /*2030*/  LDG.E.64 R12, desc[UR16][R12.64] ;  /* 0x000000100c0c7981 */ /* 0x000ea2000c1e1b00 */
[----:B-1----:R-:W-:Y:S01]  /*2040*/  ISETP.GE.AND P1, PT, R107, 0x1, PT ;  /* 0x000000016b00780c */ /* 0x002fe20003f26270 */
[----:B------:R-:W0:Y:S01]  /*2050*/  S2UR UR8, SR_CgaCtaId ;  /* 0x00000000000879c3 */ /* 0x000e220000008800 */
[C---:B--2---:R-:W-:Y:S01]  /*2060*/  FMUL.FTZ R14, R13.reuse, R60 ;  /* 0x0000003c0d0e7220 */ /* 0x044fe20000410000 */
[----:B------:R-:W-:Y:S01]  /*2070*/  FMUL.FTZ R15, R12, 1.4426950216293334961 ;  /* 0x3fb8aa3b0c0f7820 */ /* 0x000fe20000410000 */
[C---:B------:R-:W-:Y:S01]  /*2080*/  FMUL.FTZ R30, R13.reuse, R52 ;  /* 0x000000340d1e7220 */ /* 0x040fe20000410000 */
[C---:B------:R-:W-:Y:S01]  /*2090*/  FMUL.FTZ R32, R13.reuse, R58 ;  /* 0x0000003a0d207220 */ /* 0x040fe20000410000 */
[----:B------:R-:W-:Y:S01]  /*20a0*/  FMUL.RZ R33, R14, 0.15915493667125701904 ;  /* 0x3e22f9830e217820 */ /* 0x000fe2000040c000 */
[----:B------:R-:W-:Y:S01]  /*20b0*/  FMUL.FTZ R78, R13, R50 ;  /* 0x000000320d4e7220 */ /* 0x000fe20000410000 */
[C---:B------:R-:W-:Y:S01]  /*20c0*/  FMUL.FTZ R14, R15.reuse, R60 ;  /* 0x0000003c0f0e7220 */ /* 0x040fe20000410000 */
[----:B------:R-:W-:Y:S01]  /*20d0*/  FMUL.RZ R80, R30, 0.15915493667125701904 ;  /* 0x3e22f9831e507820 */ /* 0x000fe2000040c000 */
[----:B------:R-:W1:Y:S01]  /*20e0*/  MUFU.SIN R81, R33 ;  /* 0x0000002100517308 */ /* 0x000e620000000400 */
[----:B------:R-:W-:Y:S01]  /*20f0*/  FMUL.RZ R84, R32, 0.15915493667125701904 ;  /* 0x3e22f98320547820 */ /* 0x000fe2000040c000 */
[----:B------:R-:W-:Y:S01]  /*2100*/  FMUL.RZ R89, R78, 0.15915493667125701904 ;  /* 0x3e22f9834e597820 */ /* 0x000fe2000040c000 */
[----:B------:R-:W-:-:S05]  /*2110*/  FMUL.FTZ R32, R15, R58 ;  /* 0x0000003a0f207220 */ /* 0x000fca0000410000 */
[----:B------:R-:W2:Y:S01]  /*2120*/  MUFU.COS R31, R33 ;  /* 0x00000021001f7308 */ /* 0x000ea20000000000 */
[----:B------:R-:W-:-:S07]  /*2130*/  FMUL.FTZ R12, R15, R52 ;  /* 0x000000340f0c7220 */ /* 0x000fce0000410000 */
[----:B------:R-:W1:Y:S04]  /*2140*/  MUFU.EX2 R14, R14 ;  /* 0x0000000e000e7308 */ /* 0x000e680000000800 */
[----:B------:R-:W-:Y:S08]  /*2150*/  MUFU.SIN R30, R80 ;  /* 0x00000050001e7308 */ /* 0x000ff00000000400 */
[----:B------:R0:W-:Y:S08]  /*2160*/  MUFU.COS R82, R80 ;  /* 0x0000005000527308 */ /* 0x0001f00000000000 */
[----:B------:R-:W-:Y:S01]  /*2170*/  MUFU.SIN R85, R84 ;  /* 0x0000005400557308 */ /* 0x000fe20000000400 */
[----:B0-----:R-:W-:-:S07]  /*2180*/  FMUL.FTZ R80, R15, R50 ;  /* 0x000000320f507220 */ /* 0x001fce0000410000 */
[----:B------:R-:W0:Y:S08]  /*2190*/  MUFU.COS R33, R84 ;  /* 0x0000005400217308 */ /* 0x000e300000000000 */
[----:B------:R-:W3:Y:S08]  /*21a0*/  MUFU.COS R86, R89 ;  /* 0x0000005900567308 */ /* 0x000ef00000000000 */
[----:B------:R-:W4:Y:S08]  /*21b0*/  MUFU.SIN R88, R89 ;  /* 0x0000005900587308 */ /* 0x000f300000000400 */
[----:B------:R-:W0:Y:S04]  /*21c0*/  MUFU.EX2 R32, R32 ;  /* 0x0000002000207308 */ /* 0x000e280000000800 */
[----:B------:R2:W3:Y:S01]  /*21d0*/  MUFU.EX2 R87, R80 ;  /* 0x0000005000577308 */ /* 0x0004e20000000800 */
[----:B-1----:R-:W-:-:S03]  /*21e0*/  FMUL.FTZ R81, R14, R81 ;  /* 0x000000510e517220 */ /* 0x002fc60000410000 */
[----:B------:R1:W4:Y:S01]  /*21f0*/  MUFU.EX2 R83, R12 ;  /* 0x0000000c00537308 */ /* 0x0003220000000800 */
[----:B--2---:R-:W-:Y:S01]  /*2200*/  FMUL.FTZ R80, R14, R31 ;  /* 0x0000001f0e507220 */ /* 0x004fe20000410000 */
[C---:B------:R-:W-:Y:S01]  /*2210*/  FMUL.FTZ R14, R13.reuse, R54 ;  /* 0x000000360d0e7220 */ /* 0x040fe20000410000 */
[----:B-1----:R-:W-:Y:S01]  /*2220*/  FMUL.FTZ R12, R13, R56 ;  /* 0x000000380d0c7220 */ /* 0x002fe20000410000 */
[C---:B0-----:R-:W-:Y:S01]  /*2230*/  FMUL.FTZ R84, R32.reuse, R33 ;  /* 0x0000002120547220 */ /* 0x041fe20000410000 */
[----:B------:R-:W-:Y:S01]  /*2240*/  FMUL.FTZ R85, R32, R85 ;  /* 0x0000005520557220 */ /* 0x000fe20000410000 */
[C---:B---3--:R-:W-:Y:S01]  /*2250*/  FMUL.FTZ R86, R87.reuse, R86 ;  /* 0x0000005657567220 */ /* 0x048fe20000410000 */
[----:B------:R-:W-:Y:S01]  /*2260*/  FMUL.RZ R90, R12, 0.15915493667125701904 ;  /* 0x3e22f9830c5a7820 */ /* 0x000fe2000040c000 */
[----:B------:R-:W-:Y:S01]  /*2270*/  FMUL.RZ R32, R14, 0.15915493667125701904 ;  /* 0x3e22f9830e207820 */ /* 0x000fe2000040c000 */
[----:B----4-:R-:W-:Y:S01]  /*2280*/  FMUL.FTZ R87, R87, R88 ;  /* 0x0000005857577220 */ /* 0x010fe20000410000 */
[C---:B------:R-:W-:Y:S01]  /*2290*/  PRMT R14, R4.reuse, 0x7632, R14 ;  /* 0x00007632040e7816 */ /* 0x040fe2000000000e */
[C---:B------:R-:W-:Y:S01]  /*22a0*/  FMUL.FTZ R12, R15.reuse, R56 ;  /* 0x000000380f0c7220 */ /* 0x040fe20000410000 */
[----:B------:R-:W-:Y:S01]  /*22b0*/  SHF.L.U32 R88, R4, 0x10, RZ ;  /* 0x0000001004587819 */ /* 0x000fe200000006ff */
[----:B------:R-:W0:Y:S01]  /*22c0*/  MUFU.COS R93, R90 ;  /* 0x0000005a005d7308 */ /* 0x000e220000000000 */
[----:B------:R-:W-:Y:S01]  /*22d0*/  FMUL.FTZ R89, R15, R64 ;  /* 0x000000400f597220 */ /* 0x000fe20000410000 */
[----:B------:R-:W-:Y:S01]  /*22e0*/  SHF.L.U32 R14, R14, 0x10, RZ ;  /* 0x000000100e0e7819 */ /* 0x000fe200000006ff */
[----:B------:R-:W-:Y:S01]  /*22f0*/  FMUL.FTZ R82, R83, R82 ;  /* 0x0000005253527220 */ /* 0x000fe20000410000 */
[----:B------:R-:W-:Y:S01]  /*2300*/  PRMT R4, R5, 0x7632, R4 ;  /* 0x0000763205047816 */ /* 0x000fe20000000004 */
[----:B------:R-:W-:Y:S01]  /*2310*/  FMUL.FTZ R83, R83, R30 ;  /* 0x0000001e53537220 */ /* 0x000fe20000410000 */
[----:B------:R-:W-:Y:S01]  /*2320*/  FMUL.FTZ R88, R88, R57 ;  /* 0x0000003958587220 */ /* 0x000fe20000410000 */
[----:B------:R-:W-:Y:S01]  /*2330*/  FMUL.FTZ R78, R13, R64 ;  /* 0x000000400d4e7220 */ /* 0x000fe20000410000 */
[----:B------:R1:W2:Y:S03]  /*2340*/  MUFU.SIN R95, R90 ;  /* 0x0000005a005f7308 */ /* 0x0002a60000000400 */
[----:B------:R-:W-:-:S05]  /*2350*/  FMUL.RZ R91, R78, 0.15915493667125701904 ;  /* 0x3e22f9834e5b7820 */ /* 0x000fca000040c000 */
[----:B------:R-:W0:Y:S01]  /*2360*/  MUFU.EX2 R12, R12 ;  /* 0x0000000c000c7308 */ /* 0x000e220000000800 */
[----:B-1----:R-:W-:-:S03]  /*2370*/  SHF.L.U32 R90, R4, 0x10, RZ ;  /* 0x00000010045a7819 */ /* 0x002fc600000006ff */
[----:B------:R1:W-:Y:S01]  /*2380*/  MUFU.EX2 R31, R89 ;  /* 0x00000059001f7308 */ /* 0x0003e20000000800 */
[----:B------:R-:W-:Y:S01]  /*2390*/  SHF.L.U32 R4, R5, 0x10, RZ ;  /* 0x0000001005047819 */ /* 0x000fe200000006ff */
[----:B------:R-:W-:Y:S01]  /*23a0*/  FMUL.FTZ R90, R90, R65 ;  /* 0x000000415a5a7220 */ /* 0x000fe20000410000 */
[----:B-1----:R-:W-:Y:S01]  /*23b0*/  FMUL.FTZ R89, R14, R57 ;  /* 0x000000390e597220 */ /* 0x002fe20000410000 */
[-C--:B------:R-:W-:Y:S01]  /*23c0*/  FMUL.FTZ R14, R88, R83.reuse ;  /* 0x00000053580e7220 */ /* 0x080fe20000410000 */
[----:B------:R-:W-:Y:S02]  /*23d0*/  MUFU.SIN R94, R91 ;  /* 0x0000005b005e7308 */ /* 0x000fe40000000400 */
[C---:B------:R-:W-:Y:S01]  /*23e0*/  FMUL.FTZ R5, R89.reuse, R83 ;  /* 0x0000005359057220 */ /* 0x040fe20000410000 */
[----:B------:R-:W-:-:S05]  /*23f0*/  FFMA.FTZ R97, R89, R82, R14 ;  /* 0x0000005259617223 */ /* 0x000fca000001000e */
[----:B------:R1:W-:Y:S01]  /*2400*/  MUFU.COS R78, R91 ;  /* 0x0000005b004e7308 */ /* 0x0003e20000000000 */
[----:B------:R-:W-:Y:S01]  /*2410*/  FADD.FTZ R97, R90, R97 ;  /* 0x000000615a617221 */ /* 0x000fe20000010000 */
[----:B0-----:R-:W-:Y:S01]  /*2420*/  FMUL.FTZ R92, R12, R93 ;  /* 0x0000005d0c5c7220 */ /* 0x001fe20000410000 */
[----:B-1----:R-:W-:Y:S01]  /*2430*/  FMUL.FTZ R91, R4, R65 ;  /* 0x00000041045b7220 */ /* 0x002fe20000410000 */
[----:B------:R-:W-:Y:S01]  /*2440*/  FFMA.FTZ R4, R88, R82, -R5 ;  /* 0x0000005258047223 */ /* 0x000fe20000010805 */
[----:B------:R-:W-:-:S03]  /*2450*/  FMUL.FTZ R93, R85, R97 ;  /* 0x00000061555d7220 */ /* 0x000fc60000410000 */
[--C-:B------:R-:W-:Y:S01]  /*2460*/  FADD.FTZ R5, R91, R4.reuse ;  /* 0x000000045b057221 */ /* 0x100fe20000010000 */
[----:B------:R-:W-:Y:S01]  /*2470*/  PRMT R4, R6, 0x7632, R4 ;  /* 0x0000763206047816 */ /* 0x000fe20000000004 */
[----:B--2---:R-:W-:Y:S01]  /*2480*/  FMUL.FTZ R95, R12, R95 ;  /* 0x0000005f0c5f7220 */ /* 0x004fe20000410000 */
[----:B------:R-:W-:Y:S01]  /*2490*/  SHF.L.U32 R6, R6, 0x10, RZ ;  /* 0x0000001006067819 */ /* 0x000fe200000006ff */
[-C--:B------:R-:W-:Y:S01]  /*24a0*/  FFMA.FTZ R12, R84, R5.reuse, -R93 ;  /* 0x00000005540c7223 */ /* 0x080fe2000001085d */
[----:B------:R-:W-:Y:S01]  /*24b0*/  FMUL.FTZ R5, R85, R5 ;  /* 0x0000000555057220 */ /* 0x000fe20000410000 */
[----:B------:R-:W-:Y:S01]  /*24c0*/  FMUL.FTZ R30, R13, R70 ;  /* 0x000000460d1e7220 */ /* 0x000fe20000410000 */
[----:B------:R-:W-:Y:S01]  /*24d0*/  SHF.L.U32 R4, R4, 0x10, RZ ;  /* 0x0000001004047819 */ /* 0x000fe200000006ff */
[----:B------:R-:W-:Y:S01]  /*24e0*/  FMUL.FTZ R99, R6, R59 ;  /* 0x0000003b06637220 */ /* 0x000fe20000410000 */
[----:B------:R-:W-:Y:S01]  /*24f0*/  FMUL.FTZ R96, R15, R54 ;  /* 0x000000360f607220 */ /* 0x000fe20000410000 */
[--C-:B------:R-:W-:Y:S01]  /*2500*/  FFMA.FTZ R97, R84, R97, R5.reuse ;  /* 0x0000006154617223 */ /* 0x100fe20000010005 */
[----:B------:R-:W0:Y:S01]  /*2510*/  MUFU.COS R13, R32 ;  /* 0x00000020000d7308 */ /* 0x000e220000000000 */
[----:B------:R-:W-:Y:S01]  /*2520*/  FMUL.RZ R30, R30, 0.15915493667125701904 ;  /* 0x3e22f9831e1e7820 */ /* 0x000fe2000040c000 */
[----:B------:R-:W-:Y:S01]  /*2530*/  PRMT R5, R7, 0x7632, R5 ;  /* 0x0000763207057816 */ /* 0x000fe20000000005 */
[----:B------:R-:W-:Y:S01]  /*2540*/  FMUL.FTZ R100, R4, R59 ;  /* 0x0000003b04647220 */ /* 0x000fe20000410000 */
[----:B------:R-:W-:Y:S01]  /*2550*/  FADD.FTZ R12, R99, R12 ;  /* 0x0000000c630c7221 */ /* 0x000fe20000010000 */
[----:B------:R-:W-:Y:S01]  /*2560*/  FMUL.FTZ R15, R15, R70 ;  /* 0x000000460f0f7220 */ /* 0x000fe20000410000 */
[----:B------:R-:W-:Y:S01]  /*2570*/  SHF.L.U32 R4, R5, 0x10, RZ ;  /* 0x0000001005047819 */ /* 0x000fe200000006ff */
[----:B------:R-:W-:Y:S01]  /*2580*/  FADD.FTZ R97, R100, R97 ;  /* 0x0000006164617221 */ /* 0x000fe20000010000 */
[----:B------:R-:W0:Y:S01]  /*2590*/  MUFU.EX2 R96, R96 ;  /* 0x0000006000607308 */ /* 0x000e220000000800 */
[----:B------:R-:W-:-:S03]  /*25a0*/  FMUL.FTZ R5, R87, R12 ;  /* 0x0000000c57057220 */ /* 0x000fc60000410000 */
[----:B------:R-:W1:Y:S01]  /*25b0*/  MUFU.SIN R14, R30 ;  /* 0x0000001e000e7308 */ /* 0x000e620000000400 */
[-C--:B------:R-:W-:Y:S01]  /*25c0*/  FFMA.FTZ R6, R86, R97.reuse, R5 ;  /* 0x0000006156067223 */ /* 0x080fe20000010005 */
[----:B------:R-:W-:Y:S01]  /*25d0*/  SHF.L.U32 R110, R7, 0x10, RZ ;  /* 0x00000010076e7819 */ /* 0x000fe200000006ff */
[----:B------:R-:W-:Y:S01]  /*25e0*/  FMUL.FTZ R5, R87, R97 ;  /* 0x0000006157057220 */ /* 0x000fe20000410000 */
[----:B------:R-:W-:-:S04]  /*25f0*/  FMUL.FTZ R109, R4, R67 ;  /* 0x00000043046d7220 */ /* 0x000fc80000410000 */
[----:B------:R-:W1:Y:S04]  /*2600*/  MUFU.EX2 R15, R15 ;  /* 0x0000000f000f7308 */ /* 0x000e680000000800 */
[----:B------:R-:W2:Y:S01]  /*2610*/  MUFU.COS R98, R30 ;  /* 0x0000001e00627308 */ /* 0x000ea20000000000 */
[----:B------:R-:W-:Y:S01]  /*2620*/  FFMA.FTZ R5, R86, R12, -R5 ;  /* 0x0000000c56057223 */ /* 0x000fe20000010805 */
[----:B------:R-:W-:Y:S01]  /*2630*/  FMUL.FTZ R110, R110, R67 ;  /* 0x000000436e6e7220 */ /* 0x000fe20000410000 */
[----:B------:R-:W-:Y:S01]  /*2640*/  FADD.FTZ R12, R109, R6 ;  /* 0x000000066d0c7221 */ /* 0x000fe20000010000 */
[----:B------:R-:W-:Y:S01]  /*2650*/  PRMT R4, R8, 0x7632, R4 ;  /* 0x0000763208047816 */ /* 0x000fe20000000004 */
[----:B0-----:R-:W-:Y:S01]  /*2660*/  FMUL.FTZ R93, R96, R13 ;  /* 0x0000000d605d7220 */ /* 0x001fe20000410000 */
[-C--:B------:R-:W-:Y:S01]  /*2670*/  FMUL.FTZ R6, R80, R83.reuse ;  /* 0x0000005350067220 */ /* 0x080fe20000410000 */
[----:B------:R-:W-:Y:S01]  /*2680*/  FADD.FTZ R7, R110, R5 ;  /* 0x000000056e077221 */ /* 0x000fe20000010000 */
[----:B------:R-:W-:Y:S01]  /*2690*/  FMUL.FTZ R13, R95, R12 ;  /* 0x0000000c5f0d7220 */ /* 0x000fe20000410000 */
[----:B------:R-:W-:Y:S01]  /*26a0*/  SHF.L.U32 R8, R8, 0x10, RZ ;  /* 0x0000001008087819 */ /* 0x000fe200000006ff */
[----:B------:R-:W0:Y:S01]  /*26b0*/  MUFU.SIN R33, R32 ;  /* 0x0000002000217308 */ /* 0x000e220000000400 */
[----:B------:R-:W-:Y:S01]  /*26c0*/  SHF.L.U32 R4, R4, 0x10, RZ ;  /* 0x0000001004047819 */ /* 0x000fe200000006ff */
[----:B-1----:R-:W-:Y:S01]  /*26d0*/  FMUL.FTZ R97, R15, R14 ;  /* 0x0000000e0f617220 */ /* 0x002fe20000410000 */
[C---:B------:R-:W-:Y:S01]  /*26e0*/  FMUL.FTZ R5, R81.reuse, R83 ;  /* 0x0000005351057220 */ /* 0x040fe20000410000 */
[-C--:B------:R-:W-:Y:S01]  /*26f0*/  FFMA.FTZ R6, R81, R82.reuse, R6 ;  /* 0x0000005251067223 */ /* 0x080fe20000010006 */
[-C--:B------:R-:W-:Y:S01]  /*2700*/  FFMA.FTZ R14, R92, R7.reuse, -R13 ;  /* 0x000000075c0e7223 */ /* 0x080fe2000001080d */
[----:B------:R-:W-:Y:S01]  /*2710*/  FMUL.FTZ R13, R95, R7 ;  /* 0x000000075f0d7220 */ /* 0x000fe20000410000 */
[-C--:B------:R-:W-:Y:S01]  /*2720*/  FMUL.FTZ R111, R8, R61.reuse ;  /* 0x0000003d086f7220 */ /* 0x080fe20000410000 */
[----:B------:R-:W-:Y:S01]  /*2730*/  FFMA.FTZ R5, R80, R82, -R5 ;  /* 0x0000005250057223 */ /* 0x000fe20000010805 */
[----:B------:R-:W-:Y:S01]  /*2740*/  FMUL.FTZ R7, R85, R6 ;  /* 0x0000000655077220 */ /* 0x000fe20000410000 */
[----:B------:R-:W-:Y:S01]  /*2750*/  FMUL.FTZ R108, R4, R61 ;  /* 0x0000003d046c7220 */ /* 0x000fe20000410000 */
[----:B--2---:R-:W-:Y:S01]  /*2760*/  FMUL.FTZ R98, R15, R98 ;  /* 0x000000620f627220 */ /* 0x004fe20000410000 */
[----:B------:R-:W-:Y:S01]  /*2770*/  PRMT R4, R9, 0x7632, R4 ;  /* 0x0000763209047816 */ /* 0x000fe20000000004 */
[----:B------:R-:W-:Y:S01]  /*2780*/  FMUL.FTZ R94, R31, R94 ;  /* 0x0000005e1f5e7220 */ /* 0x000fe20000410000 */
[----:B------:R-:W-:Y:S01]  /*2790*/  FFMA.FTZ R13, R92, R12, R13 ;  /* 0x0000000c5c0d7223 */ /* 0x000fe2000001000d */
[----:B------:R-:W-:Y:S01]  /*27a0*/  FADD.FTZ R15, R111, R14 ;  /* 0x0000000e6f0f7221 */ /* 0x000fe20000010000 */
[-C--:B------:R-:W-:Y:S01]  /*27b0*/  FFMA.FTZ R7, R84, R5.reuse, -R7 ;  /* 0x0000000554077223 */ /* 0x080fe20000010807 */
[----:B------:R-:W-:Y:S01]  /*27c0*/  FMUL.FTZ R78, R31, R78 ;  /* 0x0000004e1f4e7220 */ /* 0x000fe20000410000 */
        /* <DEDUP_REMOVED lines=9> */
[----:B0-----:R-:W-:Y:S01]  /*2860*/  FMUL.FTZ R96, R96, R33 ;  /* 0x0000002160607220 */ /* 0x001fe20000410000 */
[----:B------:R-:W-:Y:S01]  /*2870*/  FFMA.FTZ R6, R78, R15, -R6 ;  /* 0x0000000f4e067223 */ /* 0x000fe20000010806 */
[----:B------:R-:W-:Y:S01]  /*2880*/  FMUL.FTZ R101, R4, R69 ;  /* 0x0000004504657220 */ /* 0x000fe20000410000 */
[----:B------:R-:W-:Y:S01]  /*2890*/  FADD.FTZ R31, R102, R31 ;  /* 0x0000001f661f7221 */ /* 0x000fe20000010000 */
[----:B------:R-:W-:Y:S01]  /*28a0*/  FMUL.FTZ R9, R87, R5 ;  /* 0x0000000557097220 */ /* 0x000fe20000410000 */
[----:B------:R-:W-:Y:S01]  /*28b0*/  PRMT R4, R10, 0x7632, R4 ;  /* 0x000076320a047816 */ /* 0x000fe20000000004 */
[----:B------:R-:W-:Y:S01]  /*28c0*/  FADD.FTZ R6, R101, R6 ;  /* 0x0000000665067221 */ /* 0x000fe20000010000 */
[----:B------:R-:W-:Y:S01]  /*28d0*/  FMUL.FTZ R8, R96, R31 ;  /* 0x0000001f60087220 */ /* 0x000fe20000410000 */
[----:B------:R-:W-:Y:S01]  /*28e0*/  SHF.L.U32 R10, R10, 0x10, RZ ;  /* 0x000000100a0a7819 */ /* 0x000fe200000006ff */
[-C--:B------:R-:W-:Y:S01]  /*28f0*/  FFMA.FTZ R9, R86, R7.reuse, -R9 ;  /* 0x0000000756097223 */ /* 0x080fe20000010809 */
        /* <DEDUP_REMOVED lines=10> */
[----:B------:R-:W-:Y:S01]  /*29a0*/  SHF.L.U32 R104, R11, 0x10, RZ ;  /* 0x000000100b687819 */ /* 0x000fe200000006ff */
[----:B------:R-:W-:Y:S01]  /*29b0*/  FMUL.FTZ R11, R95, R7 ;  /* 0x000000075f0b7220 */ /* 0x000fe20000410000 */
[----:B------:R-:W-:Y:S01]  /*29c0*/  SHF.L.U32 R4, R5, 0x10, RZ ;  /* 0x0000001005047819 */ /* 0x000fe200000006ff */
[----:B------:R-:W-:Y:S01]  /*29d0*/  FADD.FTZ R31, R106, R31 ;  /* 0x0000001f6a1f7221 */ /* 0x000fe20000010000 */
[-C--:B------:R-:W-:Y:S01]  /*29e0*/  FMUL.FTZ R13, R97, R8.reuse ;  /* 0x00000008610d7220 */ /* 0x080fe20000410000 */
[-C--:B------:R-:W-:Y:S01]  /*29f0*/  FFMA.FTZ R11, R92, R9.reuse, -R11 ;  /* 0x000000095c0b7223 */ /* 0x080fe2000001080b */
[----:B------:R-:W-:Y:S01]  /*2a00*/  FMUL.FTZ R9, R95, R9 ;  /* 0x000000095f097220 */ /* 0x000fe20000410000 */
[-C--:B------:R-:W-:Y:S01]  /*2a10*/  FMUL.FTZ R5, R97, R31.reuse ;  /* 0x0000001f61057220 */ /* 0x080fe20000410000 */
[----:B------:R-:W-:Y:S01]  /*2a20*/  FFMA.FTZ R112, R98, R31, R13 ;  /* 0x0000001f62707223 */ /* 0x000fe2000001000d */
[----:B------:R-:W-:Y:S01]  /*2a30*/  FMUL.FTZ R105, R4, R71 ;  /* 0x0000004704697220 */ /* 0x000fe20000410000 */
[----:B------:R-:W-:Y:S01]  /*2a40*/  FFMA.FTZ R9, R92, R7, R9 ;  /* 0x000000075c097223 */ /* 0x000fe20000010009 */
[----:B------:R-:W-:Y:S01]  /*2a50*/  FFMA.FTZ R113, R98, R8, -R5 ;  /* 0x0000000862717223 */ /* 0x000fe20000010805 */
[----:B------:R-:W-:Y:S01]  /*2a60*/  FMUL.FTZ R104, R104, R71 ;  /* 0x0000004768687220 */ /* 0x000fe20000410000 */
[----:B------:R-:W-:Y:S01]  /*2a70*/  FADD.FTZ R112, R105, R112 ;  /* 0x0000007069707221 */ /* 0x000fe20000010000 */
        /* <DEDUP_REMOVED lines=14> */
[----:B------:R-:W-:-:S04]  /*2b60*/  FFMA.FTZ R115, R98, R6, -R115 ;  /* 0x0000000662737223 */ /* 0x000fc80000010873 */
        /* <DEDUP_REMOVED lines=10> */
[----:B------:R-:W-:Y:S01]  /*2c10*/  MOV R4, R79 ;  /* 0x0000004f00047202 */ /* 0x000fe20000000f00 */
[-C--:B--2---:R-:W-:Y:S01]  /*2c20*/  FMUL.FTZ R9, R115, R7.reuse ;  /* 0x0000000773097220 */ /* 0x084fe20000410000 */
[----:B------:R-:W-:Y:S01]  /*2c30*/  MOV R5, R76 ;  /* 0x0000004c00057202 */ /* 0x000fe20000000f00 */
[----:B------:R-:W-:-:S02]  /*2c40*/  FMUL.FTZ R8, R114, R7 ;  /* 0x0000000772087220 */ /* 0x000fc40000410000 */
[-C--:B0-----:R-:W-:Y:S02]  /*2c50*/  @P1 FFMA.FTZ R114, R114, R6.reuse, R9 ;  /* 0x0000000672721223 */ /* 0x081fe40000010009 */
[----:B------:R0:W5:Y:S01]  /*2c60*/  LDG.E.64 R30, desc[UR16][R4.64] ;  /* 0x00000010041e7981 */ /* 0x000162000c1e1b00 */
[----:B------:R-:W-:Y:S01]  /*2c70*/  @P1 FFMA.FTZ R115, R115, R6, -R8 ;  /* 0x0000000673731223 */ /* 0x000fe20000010808 */
[----:B------:R-:W-:Y:S02]  /*2c80*/  ISETP.GE.AND P1, PT, R107, 0x2, PT ;  /* 0x000000026b00780c */ /* 0x000fe40003f26270 */
[----:B0-----:R-:W0:Y:S01]  /*2c90*/  SHFL.UP PT, R5, R114, 0x2, RZ ;  /* 0x0440000072057989 */ /* 0x001e2200000e00ff */
[----:B-1----:R-:W-:-:S03]  /*2ca0*/  FMUL.FTZ R7, R115, R11 ;  /* 0x0000000b73077220 */ /* 0x002fc60000410000 */
[----:B------:R-:W1:Y:S01]  /*2cb0*/  SHFL.UP PT, R4, R115, 0x2, RZ ;  /* 0x0440000073047989 */ /* 0x000e6200000e00ff */
[C---:B------:R-:W-:Y:S01]  /*2cc0*/  FMUL.FTZ R6, R114.reuse, R11 ;  /* 0x0000000b72067220 */ /* 0x040fe20000410000 */
[----:B---3--:R-:W-:-:S03]  /*2cd0*/  FFMA.FTZ R7, R114, R10, R7 ;  /* 0x0000000a72077223 */ /* 0x008fc60000010007 */
[----:B------:R-:W-:Y:S02]  /*2ce0*/  FFMA.FTZ R6, R115, R10, -R6 ;  /* 0x0000000a73067223 */ /* 0x000fe40000010806 */
[----:B------:R-:W-:Y:S02]  /*2cf0*/  @P1 FADD.FTZ R112, R112, R7 ;  /* 0x0000000770701221 */ /* 0x000fe40000010000 */
[----:B------:R-:W-:-:S03]  /*2d00*/  @P1 FADD.FTZ R113, R113, R6 ;  /* 0x0000000671711221 */ /* 0x000fc60000010000 */
[----:B------:R-:W2:Y:S04]  /*2d10*/  SHFL.UP PT, R9, R112, 0x4, RZ ;  /* 0x0480000070097989 */ /* 0x000ea800000e00ff */
[----:B------:R-:W3:Y:S01]  /*2d20*/  SHFL.UP PT, R8, R113, 0x4, RZ ;  /* 0x0480000071087989 */ /* 0x000ee200000e00ff */
        /* <DEDUP_REMOVED lines=9> */
[-C--:B---3--:R-:W-:Y:S01]  /*2dc0*/  FFMA.FTZ R7, R114, R8.reuse, R7 ;  /* 0x0000000872077223 */ /* 0x088fe20000010007 */
[----:B------:R-:W-:-:S04]  /*2dd0*/  FFMA.FTZ R6, R115, R8, -R6 ;  /* 0x0000000873067223 */ /* 0x000fc80000010806 */
[----:B------:R-:W-:Y:S01]  /*2de0*/  @P1 FADD.FTZ R112, R112, R7 ;  /* 0x0000000770701221 */ /* 0x000fe20000010000 */
[----:B------:R-:W-:-:S04]  /*2df0*/  @P1 FADD.FTZ R113, R113, R6 ;  /* 0x0000000671711221 */ /* 0x000fc80000010000 */
[----:B------:R-:W2:Y:S01]  /*2e00*/  SHFL.UP PT, R9, R112, 0x8, RZ ;  /* 0x0500000070097989 */ /* 0x000ea200000e00ff */
[CC--:B0-----:R-:W-:Y:S01]  /*2e10*/  FMUL.FTZ R7, R115.reuse, R5.reuse ;  /* 0x0000000573077220 */ /* 0x0c1fe20000410000 */
[C---:B------:R-:W-:Y:S02]  /*2e20*/  FMUL.FTZ R6, R114.reuse, R5 ;  /* 0x0000000572067220 */ /* 0x040fe40000410000 */
[----:B------:R-:W0:Y:S01]  /*2e30*/  SHFL.UP PT, R8, R113, 0x8, RZ ;  /* 0x0500000071087989 */ /* 0x000e2200000e00ff */
[-C--:B-1----:R-:W-:Y:S01]  /*2e40*/  @P1 FFMA.FTZ R114, R114, R4.reuse, R7 ;  /* 0x0000000472721223 */ /* 0x082fe20000010007 */
[----:B------:R-:W-:-:S04]  /*2e50*/  @P1 FFMA.FTZ R115, R115, R4, -R6 ;  /* 0x0000000473731223 */ /* 0x000fc80000010806 */
[----:B------:R-:W1:Y:S04]  /*2e60*/  SHFL.UP PT, R5, R114, 0x8, RZ ;  /* 0x0500000072057989 */ /* 0x000e6800000e00ff */
[----:B------:R-:W3:Y:S01]  /*2e70*/  SHFL.UP PT, R4, R115, 0x8, RZ ;  /* 0x0500000073047989 */ /* 0x000ee200000e00ff */
[----:B------:R-:W-:Y:S01]  /*2e80*/  ISETP.GE.AND P1, PT, R107, 0x8, PT ;  /* 0x000000086b00780c */ /* 0x000fe20003f26270 */
[-C--:B--2---:R-:W-:Y:S01]  /*2e90*/  FMUL.FTZ R6, R114, R9.reuse ;  /* 0x0000000972067220 */ /* 0x084fe20000410000 */
        /* <DEDUP_REMOVED lines=8> */
[-C--:B---3--:R-:W-:Y:S01]  /*2f20*/  @P1 FFMA.FTZ R114, R114, R4.reuse, R7 ;  /* 0x0000000472721223 */ /* 0x088fe20000010007 */
[----:B------:R-:W-:Y:S02]  /*2f30*/  @P1 FFMA.FTZ R115, R115, R4, -R6 ;  /* 0x0000000473731223 */ /* 0x000fe40000010806 */
[----:B------:R-:W1:Y:S04]  /*2f40*/  SHFL.UP PT, R5, R113, 0x10, RZ ;  /* 0x0600000071057989 */ /* 0x000e6800000e00ff */
[----:B------:R-:W2:Y:S04]  /*2f50*/  SHFL.UP PT, R4, R114, 0x10, RZ ;  /* 0x0600000072047989 */ /* 0x000ea800000e00ff */
[----:B------:R-:W3:Y:S01]  /*2f60*/  SHFL.UP PT, R13, R115, 0x10, RZ ;  /* 0x06000000730d7989 */ /* 0x000ee200000e00ff */
[----:B------:R-:W-:Y:S01]  /*2f70*/  HFMA2 R8, -RZ, RZ, 1.875, 0 ;  /* 0x3f800000ff087431 */ /* 0x000fe200000001ff */
[----:B------:R-:W-:-:S02]  /*2f80*/  CS2R R10, SRZ ;  /* 0x00000000000a7805 */ /* 0x000fc4000001ff00 */
[----:B------:R-:W-:Y:S02]  /*2f90*/  MOV R9, RZ ;  /* 0x000000ff00097202 */ /* 0x000fe40000000f00 */
[----:B------:R-:W-:-:S04]  /*2fa0*/  ISETP.NE.AND P1, PT, R107, 0x1f, PT ;  /* 0x0000001f6b00780c */ /* 0x000fc80003f25270 */
[----:B------:R-:W4:Y:S01]  /*2fb0*/  @P0 LDS.128 R8, [UR4] ;  /* 0x00000004ff080984 */ /* 0x000f220008000c00 */
[CC--:B0-----:R-:W-:Y:S01]  /*2fc0*/  FMUL.FTZ R6, R114.reuse, R12.reuse ;  /* 0x0000000c72067220 */ /* 0x0c1fe20000410000 */
[C---:B------:R-:W-:Y:S01]  /*2fd0*/  FMUL.FTZ R7, R115.reuse, R12 ;  /* 0x0000000c73077220 */ /* 0x040fe20000410000 */
[----:B------:R-:W-:Y:S02]  /*2fe0*/  UMOV UR7, 0x400 ;  /* 0x0000040000077882 */ /* 0x000fe40000000000 */
[CC--:B-1----:R-:W-:Y:S01]  /*2ff0*/  FFMA.FTZ R6, R115.reuse, R5.reuse, -R6 ;  /* 0x0000000573067223 */ /* 0x0c2fe20000010806 */
[C---:B------:R-:W-:Y:S01]  /*3000*/  FFMA.FTZ R7, R114.reuse, R5, R7 ;  /* 0x0000000572077223 */ /* 0x040fe20000010007 */
[----:B------:R-:W-:Y:S01]  /*3010*/  ULEA UR7, UR8, UR7, 0x18 ;  /* 0x0000000708077291 */ /* 0x000fe2000f8ec0ff */
        /* <DEDUP_REMOVED lines=8> */
[----:B------:R-:W-:Y:S02]  /*30a0*/  ISETP.NE.AND P2, PT, R107, RZ, PT ;  /* 0x000000ff6b00720c */ /* 0x000fe40003f45270 */
[----:B------:R-:W-:-:S11]  /*30b0*/  ISETP.NE.AND P3, PT, R40, RZ, PT ;  /* 0x000000ff2800720c */ /* 0x000fd60003f65270 */
[----:B----4-:R-:W-:Y:S04]  /*30c0*/  @!P2 STS.128 [UR7+0x440], R8 ;  /* 0x00044008ff00a988 */ /* 0x010fe80008000c07 */
        /* <DEDUP_REMOVED lines=40> */
[CC--:B------:R-:W-:Y:S01]  /*3350*/  FMUL.FTZ R15, R87.reuse, R99.reuse ;  /* 0x00000063570f7220 */ /* 0x0c0fe20000410000 */
[----:B------:R-:W-:Y:S01]  /*3360*/  FMUL.FTZ R14, R87, R100 ;  /* 0x00000064570e7220 */ /* 0x000fe20000410000 */
[----:B------:R-:W-:Y:S02]  /*3370*/  LEA R28, P1, R22, R28, 0x1 ;  /* 0x0000001c161c7211 */ /* 0x000fe400078208ff */
[C---:B------:R-:W-:Y:S01]  /*3380*/  FFMA.FTZ R32, R86.reuse, R100, R15 ;  /* 0x0000006456207223 */ /* 0x040fe2000001000f */
[----:B------:R-:W-:Y:S01]  /*3390*/  FFMA.FTZ R15, R86, R99, -R14 ;  /* 0x00000063560f7223 */ /* 0x000fe2000001080e */
[----:B------:R-:W-:Y:S02]  /*33a0*/  IADD3.X R29, PT, PT, R29, R23, RZ, P1, !PT ;  /* 0x000000171d1d7210 */ /* 0x000fe40000ffe4ff */
[----:B------:R-:W-:Y:S01]  /*33b0*/  FADD.FTZ R14, R109, R32 ;  /* 0x000000206d0e7221 */ /* 0x000fe20000010000 */
[----:B------:R-:W-:Y:S01]  /*33c0*/  ISETP.NE.AND P1, PT, R40, RZ, PT ;  /* 0x000000ff2800720c */ /* 0x000fe20003f25270 */
[----:B------:R-:W-:-:S02]  /*33d0*/  FADD.FTZ R15, R110, R15 ;  /* 0x0000000f6e0f7221 */ /* 0x000fc40000010000 */
[----:B------:R-:W-:Y:S01]  /*33e0*/  FMUL.FTZ R81, R95, R14 ;  /* 0x0000000e5f517220 */ /* 0x000fe20000410000 */
[----:B------:R-:W-:Y:S01]  /*33f0*/  FMUL.FTZ R33, R5, R11 ;  /* 0x0000000b05217220 */ /* 0x000fe20000410000 */
[-C--:B------:R-:W-:Y:S01]  /*3400*/  FMUL.FTZ R95, R95, R15.reuse ;  /* 0x0000000f5f5f7220 */ /* 0x080fe20000410000 */
[CC--:B------:R-:W-:Y:S01]  /*3410*/  FMUL.FTZ R32, R5.reuse, R10.reuse ;  /* 0x0000000a05207220 */ /* 0x0c0fe20000410000 */
        /* <DEDUP_REMOVED lines=8> */
[C---:B------:R-:W-:Y:S01]  /*34a0*/  FFMA.FTZ R8, R4.reuse, R8, -R33 ;  /* 0x0000000804087223 */ /* 0x040fe20000010821 */
[----:B------:R-:W-:Y:S01]  /*34b0*/  FFMA.FTZ R9, R4, R9, R10 ;  /* 0x0000000904097223 */ /* 0x000fe2000001000a */
[----:B------:R-:W-:Y:S01]  /*34c0*/  FADD.FTZ R95, R108, R95 ;  /* 0x0000005f6c5f7221 */ /* 0x000fe20000010000 */
[----:B------:R-:W-:Y:S01]  /*34d0*/  FADD.FTZ R10, R6, R81 ;  /* 0x00000051060a7221 */ /* 0x000fe20000010000 */
        /* <DEDUP_REMOVED lines=10> */
.L_x_2208:
[----:B------:R-:W-:Y:S05]  /*3580*/  BSYNC.RECONVERGENT B0 ;  /* 0x0000000000007941 */ /* 0x000fea0003800200 */
.L_x_2207:
[-C--:B------:R-:W-:Y:S01]  /*3590*/  FMUL.FTZ R94, R94, R95.reuse ;  /* 0x0000005f5e5e7220 */ /* 0x080fe20000410000 */
[C---:B------:R-:W-:Y:S01]  /*35a0*/  FFMA.FTZ R33, R78.reuse, R95, R33 ;  /* 0x0000005f4e217223 */ /* 0x040fe20000010021 */
[----:B0----5:R-:W-:Y:S01]  /*35b0*/  FMUL.FTZ R5, R31, R12 ;  /* 0x0000000c1f057220 */ /* 0x021fe20000410000 */
[----:B------:R-:W-:Y:S01]  /*35c0*/  UIADD3 UR5, UPT, UPT, UR5, 0x1, URZ ;  /* 0x0000000105057890 */ /* 0x000fe2000fffe0ff */
[----:B------:R-:W-:Y:S01]  /*35d0*/  FFMA.FTZ R94, R78, R111, -R94 ;  /* 0x0000006f4e5e7223 */ /* 0x000fe2000001085e */
[----:B------:R-:W-:Y:S01]  /*35e0*/  FADD.FTZ R33, R102, R33 ;  /* 0x0000002166217221 */ /* 0x000fe20000010000 */
        /* <DEDUP_REMOVED lines=12> */
[----:B------:R-:W-:Y:S01]  /*36b0*/  FMUL.FTZ R14, R31, R14 ;  /* 0x0000000e1f0e7220 */ /* 0x000fe20000410000 */
[----:B------:R-:W-:Y:S01]  /*36c0*/  FFMA.FTZ R66, R5, 2, R66 ;  /* 0x4000000005427823 */ /* 0x000fe20000010042 */
[----:B------:R-:W-:Y:S01]  /*36d0*/  FADD.FTZ R106, R106, R93 ;  /* 0x0000005d6a6a7221 */ /* 0x000fe20000010000 */
        /* <DEDUP_REMOVED lines=8> */
[----:B------:R-:W-:Y:S01]  /*3760*/  FADD.FTZ R8, R105, R4 ;  /* 0x0000000469087221 */ /* 0x000fe20000010000 */
[----:B------:R-:W-:Y:S01]  /*3770*/  FFMA.FTZ R4, R30, R94, -R5 ;  /* 0x0000005e1e047223 */ /* 0x000fe20000010805 */
        /* <DEDUP_REMOVED lines=19> */
.L_x_2206:
        /* <DEDUP_REMOVED lines=21> */
.L_x_2211:
        /* <DEDUP_REMOVED lines=16> */
.L_x_5058:


//--------------------- .text._Z25selective_scan_fwd_kernelI32Selective_Scan_fwd_kernel_traitsILi32ELi8ELi1ELb1ELb1ELb0ELb1EN3c108BFloat16ENS1_7complexIfEEEEv13SSMParamsBase --------------------------
	.section	.text._Z25selective_scan_fwd_kernelI32Selective_Scan_fwd_kernel_traitsILi32ELi8ELi1ELb1ELb1ELb0ELb1EN3c108BFloat16ENS1_7complexIfEEEEv13SSMParamsBase,"ax",@progbits
	.align	128
        .global         _Z25selective_scan_fwd_kernelI32Selective_Scan_fwd_kernel_traitsILi32ELi8ELi1ELb1ELb1ELb0ELb1EN3c108BFloat16ENS1_7complexIfEEEEv13SSMParamsBase
        .type           _Z25selective_scan_fwd_kernelI32Selective_Scan_fwd_kernel_traitsILi32ELi8ELi1ELb1ELb1ELb0ELb1EN3c108BFloat16ENS1_7complexIfEEEEv13SSMParamsBase,@function
        .size           _Z25selective_scan_fwd_kernelI32Selective_Scan_fwd_kernel_traitsILi32ELi8ELi1ELb1ELb1ELb0ELb1EN3c108BFloat16ENS1_7complexIfEEEEv13SSMParamsBase,(.L_x_5059 - _Z25selective_scan_fwd_kernelI32Selective_Scan_fwd_kernel_traitsILi32ELi8ELi1ELb1ELb1ELb0ELb1EN3c108BFloat16ENS1_7complexIfEEEEv13SSMParamsBase)
        .other          _Z25selective_scan_fwd_kernelI32Selective_Scan_fwd_kernel_traitsILi32ELi8ELi1ELb1ELb1ELb0ELb1EN3c108BFloat16ENS1_7complexIfEEEEv13SSMParamsBase,@"STO_CUDA_ENTRY STV_DEFAULT"
_Z25selective_scan_fwd_kernelI32Selective_Scan_fwd_kernel_traitsILi32ELi8ELi1ELb1ELb1ELb0ELb1EN3c108BFloat16ENS1_7complexIfEEEEv13SSMParamsBase:
.text._Z25selective_scan_fwd_kernelI32Selective_Scan_fwd_kernel_traitsILi32ELi8ELi1ELb1ELb1ELb0ELb1EN3c108BFloat16ENS1_7complexIfEEEEv13SSMParamsBase:
        /* <DEDUP_REMOVED lines=48> */
[----:B------:R-:W-:Y:S02]  /*0300*/  UIMAD.WIDE.U32 UR4, UR18, UR8, URZ ;  /* 0x00000008120472a5 */ /* 0x000fe4000f8e00ff */
[----:B------:R-:W-:Y:S01]  /*0310*/  UIMAD UR8, UR18, UR13, UR7 ;  /* 0x0000000d120872a4 */ /* 0x000fe2000f8e0207 */
[----:B------:R-:W-:Y:S01]  /*0320*/  MOV R0, R7 ;  /* 0x0000000700007202 */ /* 0x000fe20000000f00 */
[----:B------:R-:W0:Y:S03]  /*0330*/  LDCU.64 UR12, c[0x0][0x3b0] ;  /* 0x00007600ff0c77ac */ /* 0x000e260008000a00 */
[----:B------:R-:W-:Y:S02]  /*0340*/  @!P2 IADD3 R0, PT, PT, -R0, RZ, RZ ;  /* 0x000000ff0000a210 */ /* 0x000fe40007ffe1ff */
[----:B------:R-:W-:-:S02]  /*0350*/  @!P1 LOP3.LUT R0, RZ, R8, RZ, 0x33, !PT ;  /* 0x00000008ff009212 */ /* 0x000fc400078e33ff */
[----:B------:R-:W4:Y:S01]  /*0360*/  LDC R8, c[0x0][0x384] ;  /* 0x0000e100ff087b82 */ /* 0x000f220000000800 */
[----:B------:R-:W-:Y:S01]  /*0370*/  UIMAD UR9, UR18, UR9, UR5 ;  /* 0x00000009120972a4 */ /* 0x000fe2000f8e0205 */
[----:B------:R-:W-:Y:S02]  /*0380*/  ISETP.GE.AND P0, PT, R27, 0x1, PT ;  /* 0x000000011b00780c */ /* 0x000fe40003f06270 */
[----:B------:R-:W-:Y:S02]  /*0390*/  MOV R3, UR5 ;  /* 0x0000000500037c02 */ /* 0x000fe40008000f00 */
[----:B---3--:R-:W-:Y:S02]  /*03a0*/  MOV R5, UR7 ;  /* 0x0000000700057c02 */ /* 0x008fe40008000f00 */
[----:B------:R-:W-:Y:S02]  /*03b0*/  MOV R2, UR4 ;  /* 0x0000000400027c02 */ /* 0x000fe40008000f00 */
[----:B------:R-:W-:-:S02]  /*03c0*/  MOV R4, UR6 ;  /* 0x0000000600047c02 */ /* 0x000fc40008000f00 */
[----:B------:R-:W-:Y:S02]  /*03d0*/  MOV R3, UR9 ;  /* 0x0000000900037c02 */ /* 0x000fe40008000f00 */
[----:B------:R-:W-:Y:S01]  /*03e0*/  MOV R5, UR8 ;  /* 0x0000000800057c02 */ /* 0x000fe20008000f00 */
[----:B0-----:R-:W-:Y:S01]  /*03f0*/  UIMAD.WIDE.U32 UR4, UR18, UR12, URZ ;  /* 0x0000000c120472a5 */ /* 0x001fe2000f8e00ff */
[----:B------:R-:W-:-:S04]  /*0400*/  IMAD.WIDE.U32 R2, R13, UR10, R2 ;  /* 0x0000000a0d027c25 */ /* 0x000fc8000f8e0002 */
[----:B------:R-:W-:Y:S01]  /*0410*/  IMAD.WIDE.U32 R4, R13, UR14, R4 ;  /* 0x0000000e0d047c25 */ /* 0x000fe2000f8e0004 */
[----:B------:R-:W-:-:S03]  /*0420*/  UIMAD UR6, UR18, UR13, UR5 ;  /* 0x0000000d120672a4 */ /* 0x000fc6000f8e0205 */
[C---:B------:R-:W-:Y:S02]  /*0430*/  IMAD R19, R13.reuse, UR11, R3 ;  /* 0x0000000b0d137c24 */ /* 0x040fe4000f8e0203 */
[----:B------:R-:W-:Y:S01]  /*0440*/  IMAD R17, R13, UR15, R5 ;  /* 0x0000000f0d117c24 */ /* 0x000fe2000f8e0205 */
[----:B-12---:R-:W-:Y:S06]  /*0450*/  @!P0 EXIT ;  /* 0x000000000000894d */ /* 0x006fec0003800000 */
[----:B------:R-:W-:Y:S01]  /*0460*/  SHF.R.S32.HI R3, RZ, 0x1f, R0 ;  /* 0x0000001fff037819 */ /* 0x000fe20000011400 */
[----:B------:R-:W-:Y:S01]  /*0470*/  UMOV UR5, UR6 ;  /* 0x0000000600057c82 */ /* 0x000fe20008000000 */
[----:B------:R-:W0:Y:S01]  /*0480*/  LDC.64 R34, c[0x0][0x450] ;  /* 0x00011400ff227b82 */ /* 0x000e220000000a00 */
[----:B------:R-:W1:Y:S01]  /*0490*/  LDCU.64 UR8, c[0x0][0x3d8] ;  /* 0x00007b00ff0877ac */ /* 0x000e620008000a00 */
[----:B------:R-:W-:Y:S01]  /*04a0*/  LEA R20, P0, R2, R20, 0x1 ;  /* 0x0000001402147211 */ /* 0x000fe200078008ff */
[-C--:B------:R-:W-:Y:S01]  /*04b0*/  IMAD R3, R3, R22.reuse, RZ ;  /* 0x0000001603037224 */ /* 0x080fe200078e02ff */
[----:B------:R-:W2:Y:S01]  /*04c0*/  S2R R10, SR_TID.X ;  /* 0x00000000000a7919 */ /* 0x000ea20000002100 */
[----:B------:R-:W-:Y:S01]  /*04d0*/  IMAD.WIDE.U32 R6, R0, R22, UR4 ;  /* 0x0000000400067e25 */ /* 0x000fe2000f8e0016 */
[----:B------:R-:W-:Y:S01]  /*04e0*/  LEA.HI.X R19, R2, R21, R19, 0x1, P0 ;  /* 0x0000001502137211 */ /* 0x000fe200000f0c13 */
[----:B------:R-:W3:Y:S01]  /*04f0*/  LDCU UR4, c[0x0][0x38c] ;  /* 0x00007180ff0477ac */ /* 0x000ee20008000800 */
[----:B------:R-:W2:Y:S01]  /*0500*/  LDC.64 R52, c[0x0][0x438] ;  /* 0x00010e00ff347b82 */ /* 0x000ea20000000a00 */
[----:B------:R-:W-:Y:S01]  /*0510*/  IMAD R3, R0, R23, R3 ;  /* 0x0000001700037224 */ /* 0x000fe200078e0203 */
[----:B------:R-:W-:Y:S01]  /*0520*/  LEA R16, P0, R6, R24, 0x1 ;  /* 0x0000001806107211 */ /* 0x000fe200078008ff */
[----:B----4-:R-:W-:Y:S01]  /*0530*/  IMAD R0, R8, UR18, R13 ;  /* 0x0000001208007c24 */ /* 0x010fe2000f8e020d */
[----:B------:R-:W-:-:S02]  /*0540*/  LEA R18, P1, R4, R14, 0x1 ;  /* 0x0000000e04127211 */ /* 0x000fc400078208ff */
[----:B------:R-:W-:Y:S01]  /*0550*/  IADD3 R23, PT, PT, R7, R3, RZ ;  /* 0x0000000307177210 */ /* 0x000fe20007ffe0ff */
[----:B------:R-:W-:Y:S01]  /*0560*/  IMAD R0, R0, R27, RZ ;  /* 0x0000001b00007224 */ /* 0x000fe200078e02ff */
[----:B------:R-:W4:Y:S01]  /*0570*/  LDC.64 R28, c[0x0][0x428] ;  /* 0x00010a00ff1c7b82 */ /* 0x000f220000000a00 */
[----:B------:R-:W-:Y:S02]  /*0580*/  LEA.HI.X R17, R4, R15, R17, 0x1, P1 ;  /* 0x0000000f04117211 */ /* 0x000fe400008f0c11 */
[----:B------:R-:W-:Y:S01]  /*0590*/  LEA.HI.X R23, R6, R25, R23, 0x1, P0 ;  /* 0x0000001906177211 */ /* 0x000fe200000f0c17 */
[----:B-1----:R-:W-:-:S04]  /*05a0*/  IMAD.WIDE.U32 R8, R13, UR8, RZ ;  /* 0x000000080d087c25 */ /* 0x002fc8000f8e00ff */
[----:B------:R-:W1:Y:S01]  /*05b0*/  LDC.64 R30, c[0x0][0x418] ;  /* 0x00010600ff1e7b82 */ /* 0x000e620000000a00 */
[C---:B------:R-:W-:Y:S01]  /*05c0*/  IMAD R14, R13.reuse, UR9, R9 ;  /* 0x000000090d0e7c24 */ /* 0x040fe2000f8e0209 */
[----:B0-----:R-:W-:Y:S01]  /*05d0*/  LEA R9, P0, R8, R34, 0x3 ;  /* 0x0000002208097211 */ /* 0x001fe200078018ff */
[----:B---3--:R-:W-:Y:S02]  /*05e0*/  UISETP.LT.AND UP0, UPT, UR4, 0x1, UPT ;  /* 0x000000010400788c */ /* 0x008fe4000bf01270 */
[----:B------:R-:W-:Y:S01]  /*05f0*/  IMAD R0, R0, UR4, RZ ;  /* 0x0000000400007c24 */ /* 0x000fe2000f8e02ff */
[----:B------:R-:W0:Y:S01]  /*0600*/  LDCU.U8 UR9, c[0x0][0x39e] ;  /* 0x000073c0ff0977ac */ /* 0x000e220008000000 */
[----:B------:R-:W-:Y:S01]  /*0610*/  LEA.HI.X R8, R8, R35, R14, 0x3, P0 ;  /* 0x0000002308087211 */ /* 0x000fe200000f1c0e */
[----:B------:R-:W3:Y:S01]  /*0620*/  LDC.64 R36, c[0x0][0x3a0] ;  /* 0x0000e800ff247b82 */ /* 0x000ee20000000a00 */
[----:B--2---:R-:W-:Y:S01]  /*0630*/  IMAD.WIDE.U32 R6, R13, R52, RZ ;  /* 0x000000340d067225 */ /* 0x004fe200078e00ff */
[----:B------:R-:W-:-:S03]  /*0640*/  USEL UR4, UR4, 0x1, !UP0 ;  /* 0x0000000104047887 */ /* 0x000fc6000c000000 */
[C---:B------:R-:W-:Y:S01]  /*0650*/  IMAD R53, R13.reuse, R53, R7 ;  /* 0x000000350d357224 */ /* 0x040fe200078e0207 */
[----:B------:R-:W-:Y:S01]  /*0660*/  MOV R52, R6 ;  /* 0x0000000600347202 */ /* 0x000fe20000000f00 */
[----:B------:R-:W-:Y:S01]  /*0670*/  IMAD.WIDE.U32 R50, R10, 0x20, RZ ;  /* 0x000000200a327825 */ /* 0x000fe200078e00ff */
[----:B------:R-:W2:Y:S01]  /*0680*/  LDC.64 R38, c[0x0][0x440] ;  /* 0x00011000ff267b82 */ /* 0x000ea20000000a00 */
[----:B------:R-:W-:Y:S02]  /*0690*/  UIADD3 UR6, UPT, UPT, -UR4, URZ, URZ ;  /* 0x000000ff04067290 */ /* 0x000fe4000fffe1ff */
[----:B----4-:R-:W-:Y:S01]  /*06a0*/  IMAD.WIDE.U32 R2, R13, R28, RZ ;  /* 0x0000001c0d027225 */ /* 0x010fe200078e00ff */
[----:B------:R-:W-:-:S03]  /*06b0*/  LOP3.LUT R21, R50, 0x10, RZ, 0xfc, !PT ;  /* 0x0000001032157812 */ /* 0x000fc600078efcff */
[C---:B------:R-:W-:Y:S01]  /*06c0*/  IMAD R3, R13.reuse, R29, R3 ;  /* 0x0000001d0d037224 */ /* 0x040fe200078e0203 */
[----:B------:R-:W4:Y:S01]  /*06d0*/  LDC.64 R24, c[0x0][0x420] ;  /* 0x00010800ff187b82 */ /* 0x000f220000000a00 */
[----:B-1----:R-:W-:-:S04]  /*06e0*/  IMAD.WIDE.U32 R4, R13, R30, RZ ;  /* 0x0000001e0d047225 */ /* 0x002fc800078e00ff */
[----:B------:R-:W-:-:S03]  /*06f0*/  IMAD R5, R13, R31, R5 ;  /* 0x0000001f0d057224 */ /* 0x000fc600078e0205 */
[----:B------:R-:W1:Y:S01]  /*0700*/  LDC.64 R26, c[0x0][0x410] ;  /* 0x00010400ff1a7b82 */ /* 0x000e620000000a00 */
[----:B---3--:R-:W-:-:S04]  /*0710*/  IMAD.WIDE.U32 R14, R13, R36, RZ ;  /* 0x000000240d0e7225 */ /* 0x008fc800078e00ff */
[----:B------:R-:W-:Y:S01]  /*0720*/  IMAD R6, R13, R37, R15 ;  /* 0x000000250d067224 */ /* 0x000fe200078e020f */
[----:B------:R-:W-:Y:S02]  /*0730*/  MOV R15, R23 ;  /* 0x00000017000f7202 */ /* 0x000fe40000000f00 */
[----:B------:R-:W3:Y:S01]  /*0740*/  LDC.64 R32, c[0x0][0x430] ;  /* 0x00010c00ff207b82 */ /* 0x000ee20000000a00 */
[----:B--2---:R-:W-:-:S04]  /*0750*/  LEA R7, P0, R14, R38, 0x3 ;  /* 0x000000260e077211 */ /* 0x004fc800078018ff */
[----:B------:R-:W-:-:S03]  /*0760*/  LEA.HI.X R6, R14, R39, R6, 0x3, P0 ;  /* 0x000000270e067211 */ /* 0x000fc600000f1c06 */
[----:B------:R-:W2:Y:S01]  /*0770*/  LDC.64 R48, c[0x0][0x478] ;  /* 0x00011e00ff307b82 */ /* 0x000ea20000000a00 */
[----:B----4-:R-:W-:Y:S01]  /*0780*/  IMAD.WIDE.U32 R56, R24, UR18, R2 ;  /* 0x0000001218387c25 */ /* 0x010fe2000f8e0002 */
[----:B------:R-:W-:-:S06]  /*0790*/  MOV R2, RZ ;  /* 0x000000ff00027202 */ /* 0x000fcc0000000f00 */
[----:B------:R-:W4:Y:S01]  /*07a0*/  LDC.64 R46, c[0x0][0x488] ;  /* 0x00012200ff2e7b82 */ /* 0x000f220000000a00 */
[----:B-1----:R-:W-:-:S04]  /*07b0*/  IMAD.WIDE.U32 R54, R26, UR18, R4 ;  /* 0x000000121a367c25 */ /* 0x002fc8000f8e0004 */
[----:B------:R-:W-:Y:S02]  /*07c0*/  IMAD R5, R25, UR18, R57 ;  /* 0x0000001219057c24 */ /* 0x000fe4000f8e0239 */
[----:B------:R-:W-:Y:S01]  /*07d0*/  IMAD R4, R27, UR18, R55 ;  /* 0x000000121b047c24 */ /* 0x000fe2000f8e0237 */
[----:B------:R-:W1:Y:S01]  /*07e0*/  LDC.64 R44, c[0x0][0x490] ;  /* 0x00012400ff2c7b82 */ /* 0x000e620000000a00 */
[----:B---3--:R-:W-:-:S04]  /*07f0*/  IMAD.WIDE.U32 R52, R32, UR18, R52 ;  /* 0x0000001220347c25 */ /* 0x008fc8000f8e0034 */
[----:B------:R-:W-:-:S03]  /*0800*/  IMAD R3, R33, UR18, R53 ;  /* 0x0000001221037c24 */ /* 0x000fc6000f8e0235 */
[----:B------:R-:W3:Y:S01]  /*0810*/  LDC.64 R62, c[0x0][0x3e0] ;  /* 0x0000f800ff3e7b82 */ /* 0x000ee20000000a00 */
[----:B--2---:R-:W-:-:S07]  /*0820*/  IMAD.WIDE.U32 R48, R10, 0x10, R48 ;  /* 0x000000100a307825 */ /* 0x004fce00078e0030 */
[----:B------:R-:W2:Y:S01]  /*0830*/  LDC.64 R60, c[0x0][0x3c0] ;  /* 0x0000f000ff3c7b82 */ /* 0x000ea20000000a00 */
[----:B----4-:R-:W-:-:S07]  /*0840*/  IMAD.WIDE.U32 R46, R10, 0x10, R46 ;  /* 0x000000100a2e7825 */ /* 0x010fce00078e002e */
[----:B------:R-:W4:Y:S01]  /*0850*/  LDC.64 R58, c[0x0][0x3a8] ;  /* 0x0000ea00ff3a7b82 */ /* 0x000f220000000a00 */
[----:B-1----:R-:W-:Y:S01]  /*0860*/  IMAD.WIDE.U32 R44, R10, 0x10, R44 ;  /* 0x000000100a2c7825 */ /* 0x002fe200078e002c */
[----:B---3--:R-:W-:Y:S02]  /*0870*/  SHF.L.U64.HI R13, R62, 0x3, R63 ;  /* 0x000000033e0d7819 */ /* 0x008fe4000001023f */
[----:B--2---:R-:W-:Y:S02]  /*0880*/  SHF.L.U64.HI R14, R60, 0x1, R61 ;  /* 0x000000013c0e7819 */ /* 0x004fe4000001023d */
[----:B0---4-:R-:W-:-:S07]  /*0890*/  SHF.L.U64.HI R22, R58, 0x3, R59 ;  /* 0x000000033a167819 */ /* 0x011fce000001023b */
.L_x_2234:
        /* <DEDUP_REMOVED lines=52> */
.L_x_2212:
        /* <DEDUP_REMOVED lines=58> */
.L_x_2215:
[----:B------:R-:W-:Y:S05]  /*0f80*/  BSYNC.RECONVERGENT B0 ;  /* 0x0000000000007941 */ /* 0x000fea0003800200 */
.L_x_2214:
        /* <DEDUP_REMOVED lines=39> */
.L_x_2217:
[----:B------:R-:W-:Y:S05]  /*1200*/  BSYNC.RECONVERGENT B0 ;  /* 0x0000000000007941 */ /* 0x000fea0003800200 */
.L_x_2216:
[C---:B------:R-:W-:Y:S01]  /*1210*/  PRMT R26, R27.reuse, 0x7632, R26 ;  /* 0x000076321b1a7816 */ /* 0x040fe2000000001a */
[----:B------:R-:W-:Y:S01]  /*1220*/  BSSY.RECONVERGENT B0, `(.L_x_2218) ;  /* 0x0000026000007945 */ /* 0x000fe20003800200 */
[----:B------:R-:W-:Y:S02]  /*1230*/  SHF.L.U32 R41, R27, 0x10, RZ ;  /* 0x000000101b297819 */ /* 0x000fe400000006ff */
        /* <DEDUP_REMOVED lines=36> */
.L_x_2219:
[----:B------:R-:W-:Y:S05]  /*1480*/  BSYNC.RECONVERGENT B0 ;  /* 0x0000000000007941 */ /* 0x000fea0003800200 */
.L_x_2218:
        /* <DEDUP_REMOVED lines=32> */
.L_x_2221:
[----:B------:R-:W-:Y:S05]  /*1690*/  BSYNC.RECONVERGENT B0 ;  /* 0x0000000000007941 */ /* 0x000fea0003800200 */
.L_x_2220:
        /* <DEDUP_REMOVED lines=32> */
.L_x_2223:
[----:B------:R-:W-:Y:S05]  /*18a0*/  BSYNC.RECONVERGENT B0 ;  /* 0x0000000000007941 */ /* 0x000fea0003800200 */
.L_x_2222:
        /* <DEDUP_REMOVED lines=32> */
.L_x_2225:
[----:B------:R-:W-:Y:S05]  /*1ab0*/  BSYNC.RECONVERGENT B0 ;  /* 0x0000000000007941 */ /* 0x000fea0003800200 */
.L_x_2224:
        /* <DEDUP_REMOVED lines=32> */
.L_x_2227:
[----:B------:R-:W-:Y:S05]  /*1cc0*/  BSYNC.RECONVERGENT B0 ;  /* 0x0000000000007941 */ /* 0x000fea0003800200 */
.L_x_2226:
        /* <DEDUP_REMOVED lines=32> */
.L_x_2229:
[----:B------:R-:W-:Y:S05]  /*1ed0*/  BSYNC.RECONVERGENT B0 ;  /* 0x0000000000007941 */ /* 0x000fea0003800200 */
.L_x_2228:
        /* <DEDUP_REMOVED lines=8> */
.L_x_2213:
        /* <DEDUP_REMOVED lines=28> */
.L_x_2233:
[----:B------:R-:W-:Y:S01]  /*2120*/  MOV R89, R59 ;  /* 0x0000003b00597202 */ /* 0x000fe20000000f00 */
[----:B------:R-:W3:Y:S04]  /*2130*/  LDG.E.128 R28, desc[UR16][R84.64+-0x10] ;  /* 0xfffff010541c7981 */ /* 0x000ee8000c1e1d00 */
[----:B------:R-:W4:Y:S04]  /*2140*/  LDG.E.64 R36, desc[UR16][R88.64] ;  /* 0x0000001058247981 */ /* 0x000f28000c1e1b00 */
[----:B------:R-:W2:Y:S01]  /*2150*/  LDG.E.128 R32, desc[UR16][R84.64] ;  /* 0x0000001054207981 */ /* 0x000ea2000c1e1d00 */
[----:B-1----:R-:W-:Y:S01]  /*2160*/  ISETP.GE.AND P1, PT, R63, 0x1, PT ;  /* 0x000000013f00780c */ /* 0x002fe20003f26270 */
[----:B------:R-:W0:Y:S01]  /*2170*/  S2UR UR8, SR_CgaCtaId ;  /* 0x00000000000879c3 */ /* 0x000e220000008800 */
[----:B----4-:R-:W-:-:S04]  /*2180*/  FMUL.FTZ R38, R37, R64 ;  /* 0x0000004025267220 */ /* 0x010fc80000410000 */
[----:B------:R-:W-:Y:S01]  /*2190*/  FMUL.RZ R91, R38, 0.15915493667125701904 ;  /* 0x3e22f983265b7820 */ /* 0x000fe2000040c000 */
[C---:B------:R-:W-:Y:S01]  /*21a0*/  FMUL.FTZ R38, R37.reuse, R72 ;  /* 0x0000004825267220 */ /* 0x040fe20000410000 */
[----:B------:R-:W-:Y:S01]  /*21b0*/  FMUL.FTZ R39, R36, 1.4426950216293334961 ;  /* 0x3fb8aa3b24277820 */ /* 0x000fe20000410000 */
[----:B------:R-:W-:Y:S02]  /*21c0*/  FMUL.FTZ R89, R37, R74 ;  /* 0x0000004a25597220 */ /* 0x000fe40000410000 */
[----:B------:R-:W-:Y:S01]  /*21d0*/  FMUL.RZ R92, R38, 0.15915493667125701904 ;  /* 0x3e22f983265c7820 */ /* 0x000fe2000040c000 */
[----:B------:R-:W-:Y:S01]  /*21e0*/  FMUL.FTZ R38, R39, R72 ;  /* 0x0000004827267220 */ /* 0x000fe20000410000 */
[----:B------:R-:W-:Y:S02]  /*21f0*/  FMUL.RZ R94, R89, 0.15915493667125701904 ;  /* 0x3e22f983595e7820 */ /* 0x000fe4000040c000 */
[----:B------:R-:W1:Y:S01]  /*2200*/  MUFU.COS R96, R92 ;  /* 0x0000005c00607308 */ /* 0x000e620000000000 */
[----:B------:R-:W-:Y:S01]  /*2210*/  FMUL.FTZ R87, R37, R66 ;  /* 0x0000004225577220 */ /* 0x000fe20000410000 */
[----:B------:R-:W-:-:S06]  /*2220*/  FMUL.FTZ R89, R39, R74 ;  /* 0x0000004a27597220 */ /* 0x000fcc0000410000 */
[----:B------:R-:W4:Y:S01]  /*2230*/  MUFU.SIN R86, R92 ;  /* 0x0000005c00567308 */ /* 0x000f220000000400 */
[----:B------:R-:W-:Y:S01]  /*2240*/  FMUL.RZ R93, R87, 0.15915493667125701904 ;  /* 0x3e22f983575d7820 */ /* 0x000fe2000040c000 */
[----:B------:R-:W-:-:S06]  /*2250*/  FMUL.FTZ R87, R39, R66 ;  /* 0x0000004227577220 */ /* 0x000fcc0000410000 */
[----:B------:R-:W1:Y:S04]  /*2260*/  MUFU.EX2 R97, R38 ;  /* 0x0000002600617308 */ /* 0x000e680000000800 */
[----:B------:R-:W-:Y:S08]  /*2270*/  MUFU.SIN R102, R94 ;  /* 0x0000005e00667308 */ /* 0x000ff00000000400 */
[----:B------:R-:W0:Y:S08]  /*2280*/  MUFU.COS R100, R94 ;  /* 0x0000005e00647308 */ /* 0x000e300000000000 */
[----:B------:R-:W0:Y:S04]  /*2290*/  MUFU.EX2 R89, R89 ;  /* 0x0000005900597308 */ /* 0x000e280000000800 */
[----:B------:R-:W-:Y:S08]  /*22a0*/  MUFU.SIN R90, R93 ;  /* 0x0000005d005a7308 */ /* 0x000ff00000000400 */
[----:B------:R-:W2:Y:S01]  /*22b0*/  MUFU.COS R98, R93 ;  /* 0x0000005d00627308 */ /* 0x000ea20000000000 */
[----:B-1----:R-:W-:Y:S01]  /*22c0*/  FMUL.FTZ R96, R97, R96 ;  /* 0x0000006061607220 */ /* 0x002fe20000410000 */
[----:B------:R-:W-:-:S06]  /*22d0*/  FMUL.FTZ R38, R37, R68 ;  /* 0x0000004425267220 */ /* 0x000fcc0000410000 */
[----:B------:R-:W-:Y:S01]  /*22e0*/  MUFU.SIN R95, R91 ;  /* 0x0000005b005f7308 */ /* 0x000fe20000000400 */
[----:B----4-:R-:W-:-:S07]  /*22f0*/  FMUL.FTZ R97, R97, R86 ;  /* 0x0000005661617220 */ /* 0x010fce0000410000 */
[----:B------:R1:W4:Y:S01]  /*2300*/  MUFU.COS R83, R91 ;  /* 0x0000005b00537308 */ /* 0x0003220000000000 */
[----:B------:R-:W-:-:S07]  /*2310*/  FMUL.FTZ R86, R37, R70 ;  /* 0x0000004625567220 */ /* 0x000fce0000410000 */
[----:B------:R-:W2:Y:S01]  /*2320*/  MUFU.EX2 R87, R87 ;  /* 0x0000005700577308 */ /* 0x000ea20000000800 */
[----:B-1----:R-:W-:Y:S01]  /*2330*/  FMUL.FTZ R91, R37, R76 ;  /* 0x0000004c255b7220 */ /* 0x002fe20000410000 */
[----:B------:R-:W-:-:S03]  /*2340*/  FMUL.FTZ R36, R39, R64 ;  /* 0x0000004027247220 */ /* 0x000fc60000410000 */
[----:B------:R-:W-:Y:S01]  /*2350*/  FMUL.RZ R101, R91, 0.15915493667125701904 ;  /* 0x3e22f9835b657820 */ /* 0x000fe2000040c000 */
[----:B------:R-:W-:Y:S01]  /*2360*/  FMUL.RZ R99, R38, 0.15915493667125701904 ;  /* 0x3e22f98326637820 */ /* 0x000fe2000040c000 */
[----:B0-----:R-:W-:Y:S02]  /*2370*/  FMUL.FTZ R100, R89, R100 ;  /* 0x0000006459647220 */ /* 0x001fe40000410000 */
[----:B------:R-:W-:Y:S01]  /*2380*/  MUFU.SIN R92, R101 ;  /* 0x00000065005c7308 */ /* 0x000fe20000000400 */
[----:B---3--:R-:W-:-:S07]  /*2390*/  SHF.L.U32 R104, R28, 0x10, RZ ;  /* 0x000000101c687819 */ /* 0x008fce00000006ff */
[----:B------:R0:W-:Y:S01]  /*23a0*/  MUFU.COS R93, R101 ;  /* 0x00000065005d7308 */ /* 0x0001e20000000000 */
[----:B--2---:R-:W-:Y:S01]  /*23b0*/  FMUL.FTZ R98, R87, R98 ;  /* 0x0000006257627220 */ /* 0x004fe20000410000 */
[----:B------:R-:W-:Y:S01]  /*23c0*/  FMUL.FTZ R38, R39, R68 ;  /* 0x0000004427267220 */ /* 0x000fe20000410000 */
[----:B0-----:R-:W-:Y:S01]  /*23d0*/  FMUL.FTZ R101, R89, R102 ;  /* 0x0000006659657220 */ /* 0x001fe20000410000 */
[----:B------:R-:W-:Y:S01]  /*23e0*/  FMUL.RZ R89, R86, 0.15915493667125701904 ;  /* 0x3e22f98356597820 */ /* 0x000fe2000040c000 */
[----:B------:R-:W-:-:S03]  /*23f0*/  PRMT R86, R28, 0x7632, R86 ;  /* 0x000076321c567816 */ /* 0x000fc60000000056 */
[----:B------:R-:W4:Y:S01]  /*2400*/  MUFU.EX2 R36, R36 ;  /* 0x0000002400247308 */ /* 0x000f220000000800 */
[----:B------:R-:W-:-:S03]  /*2410*/  FMUL.FTZ R104, R104, R79 ;  /* 0x0000004f68687220 */ /* 0x000fc60000410000 */
[----:B------:R-:W-:Y:S01]  /*2420*/  MUFU.SIN R107, R99 ;  /* 0x00000063006b7308 */ /* 0x000fe20000000400 */
[----:B------:R-:W-:-:S07]  /*2430*/  SHF.L.U32 R86, R86, 0x10, RZ ;  /* 0x0000001056567819 */ /* 0x000fce00000006ff */
[----:B------:R0:W1:Y:S01]  /*2440*/  MUFU.COS R109, R99 ;  /* 0x00000063006d7308 */ /* 0x0000620000000000 */
[----:B------:R-:W-:Y:S01]  /*2450*/  FMUL.FTZ R111, R86, R79 ;  /* 0x0000004f566f7220 */ /* 0x000fe20000410000 */
[----:B0-----:R-:W-:Y:S01]  /*2460*/  FMUL.FTZ R99, R87, R90 ;  /* 0x0000005a57637220 */ /* 0x001fe20000410000 */
[----:B------:R-:W-:Y:S01]  /*2470*/  PRMT R87, R29, 0x7632, R87 ;  /* 0x000076321d577816 */ /* 0x000fe20000000057 */
[----:B------:R-:W-:-:S04]  /*2480*/  FMUL.FTZ R90, R104, R97 ;  /* 0x00000061685a7220 */ /* 0x000fc80000410000 */
[----:B------:R-:W1:Y:S01]  /*2490*/  MUFU.EX2 R38, R38 ;  /* 0x0000002600267308 */ /* 0x000e620000000800 */
[----:B------:R-:W-:Y:S01]  /*24a0*/  SHF.L.U32 R108, R87, 0x10, RZ ;  /* 0x00000010576c7819 */ /* 0x000fe200000006ff */
[----:B------:R-:W-:Y:S01]  /*24b0*/  FFMA.FTZ R87, R111, R96, R90 ;  /* 0x000000606f577223 */ /* 0x000fe2000001005a */
[----:B------:R-:W-:Y:S01]  /*24c0*/  SHF.L.U32 R110, R29, 0x10, RZ ;  /* 0x000000101d6e7819 */ /* 0x000fe200000006ff */
[----:B------:R-:W-:Y:S02]  /*24d0*/  FMUL.FTZ R29, R111, R97 ;  /* 0x000000616f1d7220 */ /* 0x000fe40000410000 */
[----:B------:R-:W-:Y:S01]  /*24e0*/  FMUL.FTZ R108, R108, R71 ;  /* 0x000000476c6c7220 */ /* 0x000fe20000410000 */
[----:B------:R-:W-:Y:S01]  /*24f0*/  FMUL.FTZ R91, R39, R76 ;  /* 0x0000004c275b7220 */ /* 0x000fe20000410000 */
[----:B----4-:R-:W-:Y:S01]  /*2500*/  FMUL.FTZ R94, R36, R83 ;  /* 0x00000053245e7220 */ /* 0x010fe20000410000 */
[----:B------:R-:W-:Y:S01]  /*2510*/  FMUL.FTZ R37, R37, R78 ;  /* 0x0000004e25257220 */ /* 0x000fe20000410000 */
[C---:B------:R-:W-:Y:S01]  /*2520*/  FMUL.FTZ R83, R39.reuse, R70 ;  /* 0x0000004627537220 */ /* 0x040fe20000410000 */
[----:B------:R-:W-:Y:S01]  /*2530*/  FMUL.FTZ R110, R110, R71 ;  /* 0x000000476e6e7220 */ /* 0x000fe20000410000 */
[----:B------:R-:W-:Y:S01]  /*2540*/  FFMA.FTZ R29, R104, R96, -R29 ;  /* 0x00000060681d7223 */ /* 0x000fe2000001081d */
[----:B------:R-:W-:Y:S01]  /*2550*/  FADD.FTZ R87, R108, R87 ;  /* 0x000000576c577221 */ /* 0x000fe20000010000 */
[----:B------:R-:W-:Y:S01]  /*2560*/  FMUL.FTZ R95, R36, R95 ;  /* 0x0000005f245f7220 */ /* 0x000fe20000410000 */
[----:B------:R-:W0:Y:S01]  /*2570*/  MUFU.COS R86, R89 ;  /* 0x0000005900567308 */ /* 0x000e220000000000 */
[----:B------:R-:W-:Y:S01]  /*2580*/  SHF.L.U32 R114, R30, 0x10, RZ ;  /* 0x000000101e727819 */ /* 0x000fe200000006ff */
[----:B------:R-:W-:Y:S01]  /*2590*/  FMUL.FTZ R39, R39, R78 ;  /* 0x0000004e27277220 */ /* 0x000fe20000410000 */
[----:B-1----:R-:W-:-:S05]  /*25a0*/  FMUL.FTZ R109, R38, R109 ;  /* 0x0000006d266d7220 */ /* 0x002fca0000410000 */
[----:B------:R1:W-:Y:S04]  /*25b0*/  MUFU.EX2 R36, R91 ;  /* 0x0000005b00247308 */ /* 0x0003e80000000800 */
[----:B------:R2:W3:Y:S01]  /*25c0*/  MUFU.SIN R28, R89 ;  /* 0x00000059001c7308 */ /* 0x0004e20000000400 */
[----:B------:R-:W-:Y:S01]  /*25d0*/  FMUL.FTZ R107, R38, R107 ;  /* 0x0000006b266b7220 */ /* 0x000fe20000410000 */
[----:B-1----:R-:W-:Y:S01]  /*25e0*/  FMUL.RZ R91, R37, 0.15915493667125701904 ;  /* 0x3e22f983255b7820 */ /* 0x002fe2000040c000 */
[--C-:B------:R-:W-:Y:S01]  /*25f0*/  FADD.FTZ R37, R110, R29.reuse ;  /* 0x0000001d6e257221 */ /* 0x100fe20000010000 */
[----:B------:R-:W-:Y:S01]  /*2600*/  PRMT R29, R30, 0x7632, R29 ;  /* 0x000076321e1d7816 */ /* 0x000fe2000000001d */
[----:B--2---:R-:W-:-:S03]  /*2610*/  FMUL.FTZ R89, R99, R87 ;  /* 0x0000005763597220 */ /* 0x004fc60000410000 */
[----:B------:R-:W0:Y:S01]  /*2620*/  MUFU.EX2 R83, R83 ;  /* 0x0000005300537308 */ /* 0x000e220000000800 */
[----:B------:R-:W-:Y:S01]  /*2630*/  SHF.L.U32 R30, R29, 0x10, RZ ;  /* 0x000000101d1e7819 */ /* 0x000fe200000006ff */
[-C--:B------:R-:W-:Y:S02]  /*2640*/  FFMA.FTZ R89, R98, R37.reuse, -R89 ;  /* 0x0000002562597223 */ /* 0x080fe40000010859 */
[----:B------:R-:W1:Y:S01]  /*2650*/  MUFU.COS R38, R91 ;  /* 0x0000005b00267308 */ /* 0x000e620000000000 */
[----:B------:R-:W-:Y:S01]  /*2660*/  FMUL.FTZ R37, R99, R37 ;  /* 0x0000002563257220 */ /* 0x000fe20000410000 */
[-C--:B------:R-:W-:Y:S01]  /*2670*/  FMUL.FTZ R114, R114, R77.reuse ;  /* 0x0000004d72727220 */ /* 0x080fe20000410000 */
[----:B------:R-:W-:Y:S01]  /*2680*/  PRMT R29, R31, 0x7632, R29 ;  /* 0x000076321f1d7816 */ /* 0x000fe2000000001d */
[----:B------:R-:W-:Y:S01]  /*2690*/  FMUL.FTZ R113, R30, R77 ;  /* 0x0000004d1e717220 */ /* 0x000fe20000410000 */
[----:B------:R-:W-:Y:S01]  /*26a0*/  FFMA.FTZ R90, R98, R87, R37 ;  /* 0x00000057625a7223 */ /* 0x000fe20000010025 */
[----:B------:R-:W-:-:S02]  /*26b0*/  FADD.FTZ R37, R114, R89 ;  /* 0x0000005972257221 */ /* 0x000fc40000010000 */
[----:B------:R-:W1:Y:S01]  /*26c0*/  MUFU.EX2 R39, R39 ;  /* 0x0000002700277308 */ /* 0x000e620000000800 */
[----:B------:R-:W-:Y:S01]  /*26d0*/  SHF.L.U32 R30, R29, 0x10, RZ ;  /* 0x000000101d1e7819 */ /* 0x000fe200000006ff */
[----:B------:R-:W-:Y:S01]  /*26e0*/  FADD.FTZ R90, R113, R90 ;  /* 0x0000005a715a7221 */ /* 0x000fe20000010000 */
[----:B------:R-:W-:Y:S01]  /*26f0*/  FMUL.FTZ R29, R101, R37 ;  /* 0x00000025651d7220 */ /* 0x000fe20000410000 */
[C---:B0-----:R-:W-:Y:S01]  /*2700*/  FMUL.FTZ R89, R83.reuse, R86 ;  /* 0x0000005653597220 */ /* 0x041fe20000410000 */
[----:B---3--:R-:W-:Y:S01]  /*2710*/  FMUL.FTZ R83, R83, R28 ;  /* 0x0000001c53537220 */ /* 0x008fe20000410000 */
[----:B------:R-:W-:Y:S01]  /*2720*/  SHF.L.U32 R120, R31, 0x10, RZ ;  /* 0x000000101f787819 */ /* 0x000fe200000006ff */
[-C--:B------:R-:W-:Y:S01]  /*2730*/  FFMA.FTZ R28, R100, R90.reuse, R29 ;  /* 0x0000005a641c7223 */ /* 0x080fe2000001001d */
[----:B------:R-:W-:Y:S01]  /*2740*/  FMUL.FTZ R29, R101, R90 ;  /* 0x0000005a651d7220 */ /* 0x000fe20000410000 */
[-C--:B------:R-:W-:Y:S02]  /*2750*/  FMUL.FTZ R119, R30, R69.reuse ;  /* 0x000000451e777220 */ /* 0x080fe40000410000 */
[----:B------:R-:W-:Y:S01]  /*2760*/  FMUL.FTZ R120, R120, R69 ;  /* 0x0000004578787220 */ /* 0x000fe20000410000 */
[----:B------:R-:W-:Y:S01]  /*2770*/  FFMA.FTZ R29, R100, R37, -R29 ;  /* 0x00000025641d7223 */ /* 0x000fe2000001081d */
[----:B-1----:R-:W-:Y:S01]  /*2780*/  FMUL.FTZ R103, R39, R38 ;  /* 0x0000002627677220 */ /* 0x002fe20000410000 */
[--C-:B------:R-:W-:Y:S01]  /*2790*/  FADD.FTZ R38, R119, R28.reuse ;  /* 0x0000001c77267221 */ /* 0x100fe20000010000 */
[----:B------:R-:W-:Y:S01]  /*27a0*/  PRMT R28, R32, 0x7632, R28 ;  /* 0x00007632201c7816 */ /* 0x000fe2000000001c */
[----:B------:R-:W-:Y:S01]  /*27b0*/  FMUL.FTZ R30, R94, R97 ;  /* 0x000000615e1e7220 */ /* 0x000fe20000410000 */
[C---:B------:R-:W-:Y:S01]  /*27c0*/  FMUL.FTZ R93, R36.reuse, R93 ;  /* 0x0000005d245d7220 */ /* 0x040fe20000410000 */
[----:B------:R-:W-:Y:S01]  /*27d0*/  FMUL.FTZ R92, R36, R92 ;  /* 0x0000005c245c7220 */ /* 0x000fe20000410000 */
[----:B------:R-:W-:Y:S01]  /*27e0*/  FADD.FTZ R36, R120, R29 ;  /* 0x0000001d78247221 */ /* 0x000fe20000010000 */
[----:B------:R-:W-:Y:S01]  /*27f0*/  FMUL.FTZ R86, R107, R38 ;  /* 0x000000266b567220 */ /* 0x000fe20000410000 */
[----:B------:R-:W-:Y:S01]  /*2800*/  SHF.L.U32 R32, R32, 0x10, RZ ;  /* 0x0000001020207819 */ /* 0x000fe200000006ff */
[C---:B------:R-:W-:Y:S01]  /*2810*/  FMUL.FTZ R29, R95.reuse, R97 ;  /* 0x000000615f1d7220 */ /* 0x040fe20000410000 */
[----:B------:R-:W-:Y:S01]  /*2820*/  FFMA.FTZ R30, R95, R96, R30 ;  /* 0x000000605f1e7223 */ /* 0x000fe2000001001e */
[----:B------:R-:W-:Y:S01]  /*2830*/  SHF.L.U32 R28, R28, 0x10, RZ ;  /* 0x000000101c1c7819 */ /* 0x000fe200000006ff */
[-C--:B------:R-:W-:Y:S01]  /*2840*/  FFMA.FTZ R86, R109, R36.reuse, -R86 ;  /* 0x000000246d567223 */ /* 0x080fe20000010856 */
[----:B------:R-:W-:Y:S01]  /*2850*/  FMUL.FTZ R36, R107, R36 ;  /* 0x000000246b247220 */ /* 0x000fe20000410000 */
[-C--:B------:R-:W-:Y:S01]  /*2860*/  FMUL.FTZ R121, R32, R75.reuse ;  /* 0x0000004b20797220 */ /* 0x080fe20000410000 */
[----:B------:R-:W-:Y:S01]  /*2870*/  FFMA.FTZ R29, R94, R96, -R29 ;  /* 0x000000605e1d7223 */ /* 0x000fe2000001081d */
[----:B------:R-:W-:Y:S01]  /*2880*/  FMUL.FTZ R31, R99, R30 ;  /* 0x0000001e631f7220 */ /* 0x000fe20000410000 */
[----:B------:R-:W-:Y:S01]  /*2890*/  FMUL.FTZ R115, R28, R75 ;  /* 0x0000004b1c737220 */ /* 0x000fe20000410000 */
[----:B------:R-:W-:Y:S01]  /*28a0*/  PRMT R28, R33, 0x7632, R28 ;  /* 0x00007632211c7816 */ /* 0x000fe2000000001c */
[----:B------:R-:W-:Y:S01]  /*28b0*/  FFMA.FTZ R36, R109, R38, R36 ;  /* 0x000000266d247223 */ /* 0x000fe20000010024 */
[----:B------:R-:W-:Y:S01]  /*28c0*/  FADD.FTZ R86, R121, R86 ;  /* 0x0000005679567221 */ /* 0x000fe20000010000 */
[-C--:B------:R-:W-:Y:S01]  /*28d0*/  FFMA.FTZ R31, R98, R29.reuse, -R31 ;  /* 0x0000001d621f7223 */ /* 0x080fe2000001081f */
[----:B------:R-:W-:Y:S01]  /*28e0*/  FMUL.FTZ R29, R99, R29 ;  /* 0x0000001d631d7220 */ /* 0x000fe20000410000 */
[----:B------:R-:W-:Y:S01]  /*28f0*/  SHF.L.U32 R106, R28, 0x10, RZ ;  /* 0x000000101c6a7819 */ /* 0x000fe200000006ff */
[----:B------:R-:W-:Y:S01]  /*2900*/  FADD.FTZ R36, R115, R36 ;  /* 0x0000002473247221 */ /* 0x000fe20000010000 */
[----:B------:R-:W-:Y:S01]  /*2910*/  FMUL.FTZ R32, R92, R86 ;  /* 0x000000565c207220 */ /* 0x000fe20000410000 */
[----:B------:R-:W-:Y:S01]  /*2920*/  FFMA.FTZ R30, R98, R30, R29 ;  /* 0x0000001e621e7223 */ /* 0x000fe2000001001d */
[----:B------:R-:W0:Y:S01]  /*2930*/  MUFU.SIN R102, R91 ;  /* 0x0000005b00667308 */ /* 0x000e220000000400 */
[----:B------:R-:W-:Y:S01]  /*2940*/  SHF.L.U32 R28, R33, 0x10, RZ ;  /* 0x00000010211c7819 */ /* 0x000fe200000006ff */
[-C--:B------:R-:W-:Y:S01]  /*2950*/  FMUL.FTZ R33, R92, R36.reuse ;  /* 0x000000245c217220 */ /* 0x080fe20000410000 */
[----:B------:R-:W-:Y:S01]  /*2960*/  FFMA.FTZ R37, R93, R36, R32 ;  /* 0x000000245d257223 */ /* 0x000fe20000010020 */
[-C--:B------:R-:W-:Y:S01]  /*2970*/  FMUL.FTZ R106, R106, R67.reuse ;  /* 0x000000436a6a7220 */ /* 0x080fe20000410000 */
[----:B------:R-:W-:Y:S01]  /*2980*/  FMUL.FTZ R29, R101, R30 ;  /* 0x0000001e651d7220 */ /* 0x000fe20000410000 */
[----:B------:R-:W-:Y:S01]  /*2990*/  FFMA.FTZ R86, R93, R86, -R33 ;  /* 0x000000565d567223 */ /* 0x000fe20000010821 */
[----:B------:R-:W-:Y:S01]  /*29a0*/  FMUL.FTZ R105, R28, R67 ;  /* 0x000000431c697220 */ /* 0x000fe20000410000 */
[----:B------:R-:W-:Y:S01]  /*29b0*/  FADD.FTZ R32, R106, R37 ;  /* 0x000000256a207221 */ /* 0x000fe20000010000 */
[-CC-:B------:R-:W-:Y:S01]  /*29c0*/  FFMA.FTZ R28, R100, R31.reuse, -R29.reuse ;  /* 0x0000001f641c7223 */ /* 0x180fe2000001081d */
[----:B------:R-:W-:Y:S01]  /*29d0*/  FMUL.FTZ R31, R101, R31 ;  /* 0x0000001f651f7220 */ /* 0x000fe20000410000 */
[C---:B------:R-:W-:Y:S01]  /*29e0*/  PRMT R29, R34.reuse, 0x7632, R29 ;  /* 0x00007632221d7816 */ /* 0x040fe2000000001d */
[----:B------:R-:W-:Y:S01]  /*29f0*/  FADD.FTZ R86, R105, R86 ;  /* 0x0000005669567221 */ /* 0x000fe20000010000 */
[----:B------:R-:W-:Y:S01]  /*2a00*/  FMUL.FTZ R36, R83, R32 ;  /* 0x0000002053247220 */ /* 0x000fe20000410000 */
[----:B------:R-:W-:Y:S01]  /*2a10*/  SHF.L.U32 R112, R34, 0x10, RZ ;  /* 0x0000001022707819 */ /* 0x000fe200000006ff */
[----:B------:R-:W-:Y:S01]  /*2a20*/  FFMA.FTZ R30, R100, R30, R31 ;  /* 0x0000001e641e7223 */ /* 0x000fe2000001001f */
[----:B------:R-:W-:Y:S01]  /*2a30*/  SHF.L.U32 R118, R29, 0x10, RZ ;  /* 0x000000101d767819 */ /* 0x000fe200000006ff */
[-C--:B------:R-:W-:Y:S01]  /*2a40*/  FFMA.FTZ R31, R89, R86.reuse, -R36 ;  /* 0x00000056591f7223 */ /* 0x080fe20000010824 */
[----:B------:R-:W-:Y:S01]  /*2a50*/  FMUL.FTZ R86, R83, R86 ;  /* 0x0000005653567220 */ /* 0x000fe20000410000 */
[-C--:B------:R-:W-:Y:S01]  /*2a60*/  FMUL.FTZ R112, R112, R73.reuse ;  /* 0x0000004970707220 */ /* 0x080fe20000410000 */
[----:B------:R-:W-:Y:S01]  /*2a70*/  PRMT R29, R35, 0x7632, R29 ;  /* 0x00007632231d7816 */ /* 0x000fe2000000001d */
[----:B0-----:R-:W-:Y:S01]  /*2a80*/  FMUL.FTZ R102, R39, R102 ;  /* 0x0000006627667220 */ /* 0x001fe20000410000 */
[----:B------:R-:W-:Y:S01]  /*2a90*/  FFMA.FTZ R33, R89, R32, R86 ;  /* 0x0000002059217223 */ /* 0x000fe20000010056 */
[----:B------:R-:W-:Y:S01]  /*2aa0*/  FMUL.FTZ R118, R118, R73 ;  /* 0x0000004976767220 */ /* 0x000fe20000410000 */
[----:B------:R-:W-:Y:S01]  /*2ab0*/  FADD.FTZ R31, R112, R31 ;  /* 0x0000001f701f7221 */ /* 0x000fe20000010000 */
[----:B------:R-:W-:Y:S01]  /*2ac0*/  SHF.L.U32 R32, R29, 0x10, RZ ;  /* 0x000000101d207819 */ /* 0x000fe200000006ff */
[----:B------:R-:W-:Y:S01]  /*2ad0*/  FMUL.FTZ R34, R107, R30 ;  /* 0x0000001e6b227220 */ /* 0x000fe20000410000 */
[----:B------:R-:W-:Y:S01]  /*2ae0*/  FADD.FTZ R33, R118, R33 ;  /* 0x0000002176217221 */ /* 0x000fe20000010000 */
[C---:B------:R-:W-:Y:S01]  /*2af0*/  FMUL.FTZ R38, R102.reuse, R31 ;  /* 0x0000001f66267220 */ /* 0x040fe20000410000 */
[----:B------:R-:W-:Y:S01]  /*2b00*/  SHF.L.U32 R116, R35, 0x10, RZ ;  /* 0x0000001023747819 */ /* 0x000fe200000006ff */
[-C--:B------:R-:W-:Y:S01]  /*2b10*/  FFMA.FTZ R34, R109, R28.reuse, -R34 ;  /* 0x0000001c6d227223 */ /* 0x080fe20000010822 */
[-C--:B------:R-:W-:Y:S01]  /*2b20*/  FMUL.FTZ R36, R102, R33.reuse ;  /* 0x0000002166247220 */ /* 0x080fe20000410000 */
[----:B------:R-:W-:Y:S01]  /*2b30*/  FFMA.FTZ R38, R103, R33, R38 ;  /* 0x0000002167267223 */ /* 0x000fe20000010026 */
[----:B------:R-:W-:Y:S01]  /*2b40*/  FMUL.FTZ R117, R32, R65 ;  /* 0x0000004120757220 */ /* 0x000fe20000410000 */
[----:B------:R-:W-:Y:S01]  /*2b50*/  FMUL.FTZ R28, R107, R28 ;  /* 0x0000001c6b1c7220 */ /* 0x000fe20000410000 */
[----:B------:R-:W-:Y:S01]  /*2b60*/  FFMA.FTZ R31, R103, R31, -R36 ;  /* 0x0000001f671f7223 */ /* 0x000fe20000010824 */
[----:B------:R-:W-:Y:S01]  /*2b70*/  FMUL.FTZ R116, R116, R65 ;  /* 0x0000004174747220 */ /* 0x000fe20000410000 */
[----:B------:R-:W-:Y:S01]  /*2b80*/  FADD.FTZ R122, R117, R38 ;  /* 0x00000026757a7221 */ /* 0x000fe20000010000 */
        /* <DEDUP_REMOVED lines=27> */
[----:B--2---:R-:W-:Y:S01]  /*2d40*/  FMUL.FTZ R31, R125, R33 ;  /* 0x000000217d1f7220 */ /* 0x004fe20000410000 */
        /* <DEDUP_REMOVED lines=43> */
[-C--:B-1----:R-:W-:Y:S01]  /*3000*/  FMUL.FTZ R35, R125, R33.reuse ;  /* 0x000000217d237220 */ /* 0x082fe20000410000 */
        /* <DEDUP_REMOVED lines=20> */
[----:B------:R-:W-:-:S03]  /*3150*/  FMUL.FTZ R35, R125, R32 ;  /* 0x000000207d237220 */ /* 0x000fc60000410000 */
[-C--:B---3--:R-:W-:Y:S01]  /*3160*/  FFMA.FTZ R32, R125, R33.reuse, -R34 ;  /* 0x000000217d207223 */ /* 0x088fe20000010822 */
[----:B------:R-:W-:Y:S01]  /*3170*/  FFMA.FTZ R33, R124, R33, R35 ;  /* 0x000000217c217223 */ /* 0x000fe20000010023 */
[----:B------:R-:W-:Y:S01]  /*3180*/  FADD.FTZ R34, R123, R36 ;  /* 0x000000247b227221 */ /* 0x000fe20000010000 */
[----:B------:R-:W-:-:S05]  /*3190*/  FADD.FTZ R35, R122, R37 ;  /* 0x000000257a237221 */ /* 0x000fca0000010000 */
        /* <DEDUP_REMOVED lines=9> */
[----:B------:R-:W-:-:S04]  /*3230*/  FSEL R125, R125, R32, !P1 ;  /* 0x000000207d7d7208 */ /* 0x000fc80004800000 */
        /* <DEDUP_REMOVED lines=11> */
[----:B------:R-:W-:-:S03]  /*32f0*/  @P3 FMUL.FTZ R123, R91, R124 ;  /* 0x0000007c5b7b3220 */ /* 0x000fc60000410000 */
[-C--:B------:R-:W-:Y:S01]  /*3300*/  @P3 FFMA.FTZ R91, R91, R125.reuse, R122 ;  /* 0x0000007d5b5b3223 */ /* 0x080fe2000001007a */
[----:B---3--:R-:W-:Y:S01]  /*3310*/  @!P2 MOV R33, R30 ;  /* 0x0000001e0021a202 */ /* 0x008fe20000000f00 */
[----:B------:R-:W-:Y:S02]  /*3320*/  @P3 FFMA.FTZ R90, R90, R125, -R123 ;  /* 0x0000007d5a5a3223 */ /* 0x000fe4000001087b */
[----:B------:R-:W-:Y:S02]  /*3330*/  @P3 FADD.FTZ R32, R32, R91 ;  /* 0x0000005b20203221 */ /* 0x000fe40000010000 */
[----:B------:R-:W-:Y:S02]  /*3340*/  @P3 FADD.FTZ R33, R33, R90 ;  /* 0x0000005a21213221 */ /* 0x000fe40000010000 */
[C---:B------:R-:W-:Y:S02]  /*3350*/  FMUL.FTZ R35, R95.reuse, R32 ;  /* 0x000000205f237220 */ /* 0x040fe40000410000 */
[----:B------:R-:W-:-:S02]  /*3360*/  FMUL.FTZ R95, R95, R33 ;  /* 0x000000215f5f7220 */ /* 0x000fc40000410000 */
[C---:B------:R-:W-:Y:S02]  /*3370*/  FFMA.FTZ R35, R94.reuse, R33, -R35 ;  /* 0x000000215e237223 */ /* 0x040fe40000010823 */
[----:B------:R-:W-:Y:S02]  /*3380*/  FFMA.FTZ R34, R94, R32, R95 ;  /* 0x000000205e227223 */ /* 0x000fe4000001005f */
[----:B------:R-:W-:Y:S02]  /*3390*/  FADD.FTZ R35, R104, R35 ;  /* 0x0000002368237221 */ /* 0x000fe40000010000 */
[----:B------:R-:W-:Y:S02]  /*33a0*/  FADD.FTZ R34, R111, R34 ;  /* 0x000000226f227221 */ /* 0x000fe40000010000 */
[C---:B------:R-:W-:Y:S02]  /*33b0*/  FMUL.FTZ R33, R97.reuse, R35 ;  /* 0x0000002361217220 */ /* 0x040fe40000410000 */
[----:B------:R-:W-:-:S02]  /*33c0*/  FMUL.FTZ R32, R97, R34 ;  /* 0x0000002261207220 */ /* 0x000fc40000410000 */
[C---:B------:R-:W-:Y:S02]  /*33d0*/  FFMA.FTZ R33, R96.reuse, R34, R33 ;  /* 0x0000002260217223 */ /* 0x040fe40000010021 */
[----:B------:R-:W-:Y:S02]  /*33e0*/  FFMA.FTZ R91, R96, R35, -R32 ;  /* 0x00000023605b7223 */ /* 0x000fe40000010820 */
[----:B------:R-:W-:Y:S02]  /*33f0*/  FADD.FTZ R108, R108, R33 ;  /* 0x000000216c6c7221 */ /* 0x000fe40000010000 */
[----:B------:R-:W-:Y:S02]  /*3400*/  FADD.FTZ R91, R110, R91 ;  /* 0x0000005b6e5b7221 */ /* 0x000fe40000010000 */
[C---:B------:R-:W-:Y:S02]  /*3410*/  FMUL.FTZ R33, R99.reuse, R108 ;  /* 0x0000006c63217220 */ /* 0x040fe40000410000 */
[----:B------:R-:W-:-:S02]  /*3420*/  FMUL.FTZ R99, R99, R91 ;  /* 0x0000005b63637220 */ /* 0x000fc40000410000 */
[C---:B------:R-:W-:Y:S02]  /*3430*/  FFMA.FTZ R33, R98.reuse, R91, -R33 ;  /* 0x0000005b62217223 */ /* 0x040fe40000010821 */
[----:B------:R-:W-:Y:S02]  /*3440*/  FFMA.FTZ R90, R98, R108, R99 ;  /* 0x0000006c625a7223 */ /* 0x000fe40000010063 */
[----:B------:R-:W-:Y:S02]  /*3450*/  FADD.FTZ R95, R114, R33 ;  /* 0x00000021725f7221 */ /* 0x000fe40000010000 */
[----:B------:R-:W-:Y:S02]  /*3460*/  FADD.FTZ R90, R113, R90 ;  /* 0x0000005a715a7221 */ /* 0x000fe40000010000 */
[C---:B------:R-:W-:Y:S01]  /*3470*/  FMUL.FTZ R33, R101.reuse, R95 ;  /* 0x0000005f65217220 */ /* 0x040fe20000410000 */
[----:B------:R-:W-:Y:S01]  /*3480*/  LEA R84, P1, R60, R84, 0x1 ;  /* 0x000000543c547211 */ /* 0x000fe200078208ff */
[----:B------:R-:W-:-:S02]  /*3490*/  FMUL.FTZ R32, R101, R90 ;  /* 0x0000005a65207220 */ /* 0x000fc40000410000 */
[C---:B------:R-:W-:Y:S01]  /*34a0*/  FFMA.FTZ R94, R100.reuse, R90, R33 ;  /* 0x0000005a645e7223 */ /* 0x040fe20000010021 */
[----:B------:R-:W-:Y:S01]  /*34b0*/  IADD3.X R85, PT, PT, R85, R14, RZ, P1, !PT ;  /* 0x0000000e55557210 */ /* 0x000fe20000ffe4ff */
[----:B------:R-:W-:Y:S02]  /*34c0*/  FFMA.FTZ R33, R100, R95, -R32 ;  /* 0x0000005f64217223 */ /* 0x000fe40000010820 */
[----:B------:R-:W-:Y:S01]  /*34d0*/  FADD.FTZ R94, R119, R94 ;  /* 0x0000005e775e7221 */ /* 0x000fe20000010000 */
[----:B------:R-:W-:Y:S01]  /*34e0*/  ISETP.NE.AND P1, PT, R10, RZ, PT ;  /* 0x000000ff0a00720c */ /* 0x000fe20003f25270 */
[----:B------:R-:W-:Y:S02]  /*34f0*/  FADD.FTZ R120, R120, R33 ;  /* 0x0000002178787221 */ /* 0x000fe40000010000 */
[----:B------:R-:W-:Y:S01]  /*3500*/  FMUL.FTZ R32, R107, R94 ;  /* 0x0000005e6b207220 */ /* 0x000fe20000410000 */
[----:B------:R-:W-:Y:S01]  /*3510*/  FMUL.FTZ R33, R37, R31 ;  /* 0x0000001f25217220 */ /* 0x000fe20000410000 */
[----:B------:R-:W-:-:S02]  /*3520*/  FMUL.FTZ R107, R107, R120 ;  /* 0x000000786b6b7220 */ /* 0x000fc40000410000 */
[----:B------:R-:W-:Y:S01]  /*3530*/  FFMA.FTZ R96, R109, R120, -R32 ;  /* 0x000000786d607223 */ /* 0x000fe20000010820 */
[CC--:B------:R-:W-:Y:S01]  /*3540*/  FMUL.FTZ R32, R37.reuse, R30.reuse ;  /* 0x0000001e25207220 */ /* 0x0c0fe20000410000 */
[C---:B------:R-:W-:Y:S01]  /*3550*/  FFMA.FTZ R97, R36.reuse, R30, -R33 ;  /* 0x0000001e24617223 */ /* 0x040fe20000010821 */
        /* <DEDUP_REMOVED lines=20> */
.L_x_2232:
[----:B------:R-:W-:Y:S05]  /*36a0*/  BSYNC.RECONVERGENT B0 ;  /* 0x0000000000007941 */ /* 0x000fea0003800200 */
.L_x_2231:
[----:B0----5:R-:W-:Y:S01]  /*36b0*/  FMUL.FTZ R31, R87, R34 ;  /* 0x00000022571f7220 */ /* 0x021fe20000410000 */
[-C--:B------:R-:W-:Y:S01]  /*36c0*/  FMUL.FTZ R92, R92, R36.reuse ;  /* 0x000000245c5c7220 */ /* 0x080fe20000410000 */
[C---:B------:R-:W-:Y:S01]  /*36d0*/  FFMA.FTZ R29, R93.reuse, R36, R38 ;  /* 0x000000245d1d7223 */ /* 0x040fe20000010026 */
[----:B------:R-:W-:Y:S01]  /*36e0*/  UIADD3 UR5, UPT, UPT, UR5, 0x1, URZ ;  /* 0x0000000105057890 */ /* 0x000fe2000fffe0ff */
[----:B------:R-:W-:Y:S01]  /*36f0*/  FFMA.FTZ R28, R86, R35, -R31 ;  /* 0x00000023561c7223 */ /* 0x000fe2000001081f */
[----:B------:R-:W-:Y:S01]  /*3700*/  FFMA.FTZ R92, R93, R121, -R92 ;  /* 0x000000795d5c7223 */ /* 0x000fe2000001085c */
[----:B------:R-:W-:Y:S01]  /*3710*/  FADD.FTZ R106, R106, R29 ;  /* 0x0000001d6a6a7221 */ /* 0x000fe20000010000 */
[----:B------:R-:W-:Y:S01]  /*3720*/  FMUL.FTZ R31, R87, R90 ;  /* 0x0000005a571f7220 */ /* 0x000fe20000410000 */
[----:B------:R-:W-:Y:S01]  /*3730*/  FFMA.FTZ R23, R28, 2, R23 ;  /* 0x400000001c177823 */ /* 0x000fe20000010017 */
[----:B------:R-:W-:Y:S01]  /*3740*/  FADD.FTZ R92, R105, R92 ;  /* 0x0000005c695c7221 */ /* 0x000fe20000010000 */
[----:B------:R-:W-:Y:S01]  /*3750*/  FMUL.FTZ R28, R83, R106 ;  /* 0x0000006a531c7220 */ /* 0x000fe20000410000 */
[----:B------:R-:W-:Y:S01]  /*3760*/  UISETP.NE.AND UP0, UPT, UR5, URZ, UPT ;  /* 0x000000ff0500728c */ /* 0x000fe2000bf05270 */
        /* <DEDUP_REMOVED lines=8> */
[C---:B------:R-:W-:Y:S01]  /*37f0*/  FMUL.FTZ R29, R87.reuse, R36 ;  /* 0x00000024571d7220 */ /* 0x040fe20000410000 */
[----:B------:R-:W-:Y:S01]  /*3800*/  FADD.FTZ R89, R118, R89 ;  /* 0x0000005976597221 */ /* 0x000fe20000010000 */
[----:B------:R-:W-:Y:S01]  /*3810*/  FMUL.FTZ R28, R102, R35 ;  /* 0x00000023661c7220 */ /* 0x000fe20000410000 */
[----:B------:R-:W-:Y:S01]  /*3820*/  FMUL.FTZ R31, R87, R106 ;  /* 0x0000006a571f7220 */ /* 0x000fe20000410000 */
[----:B------:R-:W-:Y:S01]  /*3830*/  FFMA.FTZ R30, R86, R121, -R29 ;  /* 0x00000079561e7223 */ /* 0x000fe2000001081d */
[-C--:B------:R-:W-:Y:S01]  /*3840*/  FMUL.FTZ R102, R102, R89.reuse ;  /* 0x0000005966667220 */ /* 0x080fe20000410000 */
[-C--:B------:R-:W-:Y:S01]  /*3850*/  FFMA.FTZ R28, R103, R89.reuse, R28 ;  /* 0x00000059671c7223 */ /* 0x080fe2000001001c */
[----:B------:R-:W-:Y:S01]  /*3860*/  FMUL.FTZ R29, R87, R89 ;  /* 0x00000059571d7220 */ /* 0x000fe20000410000 */
[C---:B------:R-:W-:Y:S01]  /*3870*/  FFMA.FTZ R91, R86.reuse, R91, -R108 ;  /* 0x0000005b565b7223 */ /* 0x040fe2000001086c */
[-C--:B------:R-:W-:Y:S01]  /*3880*/  FFMA.FTZ R103, R103, R35.reuse, -R102 ;  /* 0x0000002367677223 */ /* 0x080fe20000010866 */
[----:B------:R-:W-:Y:S01]  /*3890*/  FADD.FTZ R28, R117, R28 ;  /* 0x0000001c751c7221 */ /* 0x000fe20000010000 */
[C---:B------:R-:W-:Y:S01]  /*38a0*/  FFMA.FTZ R33, R86.reuse, R120, -R33 ;  /* 0x0000007856217223 */ /* 0x040fe20000010821 */
        /* <DEDUP_REMOVED lines=18> */
.L_x_2230:
[----:B------:R-:W-:Y:S01]  /*39d0*/  BAR.SYNC.DEFER_BLOCKING 0x0 ;  /* 0x0000000000007b1d */ /* 0x000fe20000010000 */
[----:B------:R-:W-:-:S04]  /*39e0*/  SHF.L.U32 R39, R2, 0x8, RZ ;  /* 0x0000000802277819 */ /* 0x000fc800000006ff */
[C---:B------:R-:W-:Y:S01]  /*39f0*/  IADD3 R31, P0, PT, R39.reuse, R56, RZ ;  /* 0x00000038271f7210 */ /* 0x040fe20007f1e0ff */
[----:B------:R-:W0:Y:S01]  /*3a00*/  LDCU UR4, c[0x0][0x394] ;  /* 0x00007280ff0477ac */ /* 0x000e220008000800 */
[----:B------:R-:W-:Y:S02]  /*3a10*/  IADD3 R29, P1, PT, R39, R54, RZ ;  /* 0x00000036271d7210 */ /* 0x000fe40007f3e0ff */
        /* <DEDUP_REMOVED lines=8> */
[----:B------:R-:W-:Y:S02]  /*3aa0*/  F2FP.BF16.F32.PACK_AB R29, R26, R25 ;  /* 0x000000191a1d723e */ /* 0x000fe400000010ff */
        /* <DEDUP_REMOVED lines=15> */
[C---:B-1----:R-:W-:Y:S01]  /*3ba0*/  SHF.L.U32 R36, R35.reuse, 0x10, RZ ;  /* 0x0000001023247819 */ /* 0x042fe200000006ff */
[----:B------:R-:W-:Y:S01]  /*3bb0*/  FMUL.FTZ R30, R64, -1.4426950216293334961 ;  /* 0xbfb8aa3b401e7820 */ /* 0x000fe20000410000 */
[----:B------:R-:W-:Y:S02]  /*3bc0*/  PRMT R35, R35, 0x7632, R35 ;  /* 0x0000763223237816 */ /* 0x000fe40000000023 */
[C---:B------:R-:W-:Y:S02]  /*3bd0*/  SHF.L.U32 R43, R32.reuse, 0x10, RZ ;  /* 0x00000010202b7819 */ /* 0x040fe400000006ff */
[----:B------:R-:W-:Y:S01]  /*3be0*/  PRMT R38, R32, 0x7632, R38 ;  /* 0x0000763220267816 */ /* 0x000fe20000000026 */
[----:B------:R-:W-:Y:S01]  /*3bf0*/  FMUL.FTZ R32, R36, -1.4426950216293334961 ;  /* 0xbfb8aa3b24207820 */ /* 0x000fe20000410000 */
[C---:B------:R-:W-:Y:S01]  /*3c00*/  PRMT R28, R34.reuse, 0x7632, R28 ;  /* 0x00007632221c7816 */ /* 0x040fe2000000001c */
[----:B------:R-:W-:Y:S01]  /*3c10*/  FMUL.FTZ R59, R43, -1.4426950216293334961 ;  /* 0xbfb8aa3b2b3b7820 */ /* 0x000fe20000410000 */
[----:B------:R-:W-:Y:S01]  /*3c20*/  SHF.L.U32 R34, R34, 0x10, RZ ;  /* 0x0000001022227819 */ /* 0x000fe200000006ff */
[----:B------:R-:W1:Y:S01]  /*3c30*/  MUFU.EX2 R37, R32 ;  /* 0x0000002000257308 */ /* 0x000e620000000800 */
[----:B------:R-:W-:-:S02]  /*3c40*/  SHF.L.U32 R65, R35, 0x10, RZ ;  /* 0x0000001023417819 */ /* 0x000fc400000006ff */
[----:B------:R-:W-:Y:S01]  /*3c50*/  SHF.L.U32 R61, R33, 0x10, RZ ;  /* 0x00000010213d7819 */ /* 0x000fe200000006ff */
[----:B------:R-:W-:Y:S01]  /*3c60*/  FMUL.FTZ R29, R34, -1.4426950216293334961 ;  /* 0xbfb8aa3b221d7820 */ /* 0x000fe20000410000 */
[----:B------:R-:W-:Y:S01]  /*3c70*/  SHF.L.U32 R38, R38, 0x10, RZ ;  /* 0x0000001026267819 */ /* 0x000fe200000006ff */
[----:B------:R-:W-:Y:S01]  /*3c80*/  FMUL.FTZ R66, R65, -1.4426950216293334961 ;  /* 0xbfb8aa3b41427820 */ /* 0x000fe20000410000 */
[----:B------:R-:W-:Y:S01]  /*3c90*/  SHF.L.U32 R33, R28, 0x10, RZ ;  /* 0x000000101c217819 */ /* 0x000fe200000006ff */
[----:B------:R-:W-:Y:S01]  /*3ca0*/  FMUL.FTZ R63, R61, -1.4426950216293334961 ;  /* 0xbfb8aa3b3d3f7820 */ /* 0x000fe20000410000 */
[----:B------:R-:W2:Y:S01]  /*3cb0*/  MUFU.EX2 R59, R59 ;  /* 0x0000003b003b7308 */ /* 0x000ea20000000800 */
[----:B------:R-:W-:Y:S02]  /*3cc0*/  FMUL.FTZ R28, R38, -1.4426950216293334961 ;  /* 0xbfb8aa3b261c7820 */ /* 0x000fe40000410000 */
[----:B------:R-:W-:Y:S01]  /*3cd0*/  FMUL.FTZ R31, R33, -1.4426950216293334961 ;  /* 0xbfb8aa3b211f7820 */ /* 0x000fe20000410000 */
[----:B------:R-:W-:Y:S01]  /*3ce0*/  MUFU.EX2 R29, R29 ;  /* 0x0000001d001d7308 */ /* 0x000fe20000000800 */
[----:B-1----:R-:W-:-:S03]  /*3cf0*/  FADD.FTZ R37, R37, 1 ;  /* 0x3f80000025257421 */ /* 0x002fc60000010000 */
[----:B------:R-:W1:Y:S04]  /*3d00*/  MUFU.EX2 R66, R66 ;  /* 0x0000004200427308 */ /* 0x000e680000000800 */
[----:B------:R-:W3:Y:S01]  /*3d10*/  MUFU.EX2 R63, R63 ;  /* 0x0000003f003f7308 */ /* 0x000ee20000000800 */
[----:B--2---:R-:W-:-:S03]  /*3d20*/  FADD.FTZ R59, R59, 1 ;  /* 0x3f8000003b3b7421 */ /* 0x004fc60000010000 */
[----:B------:R-:W2:Y:S04]  /*3d30*/  MUFU.EX2 R30, R30 ;  /* 0x0000001e001e7308 */ /* 0x000ea80000000800 */
[----:B------:R-:W4:Y:S01]  /*3d40*/  MUFU.EX2 R28, R28 ;  /* 0x0000001c001c7308 */ /* 0x000f220000000800 */
[----:B-1----:R-:W-:-:S03]  /*3d50*/  FADD.FTZ R66, R66, 1 ;  /* 0x3f80000042427421 */ /* 0x002fc60000010000 */
[----:B------:R1:W5:Y:S01]  /*3d60*/  MUFU.EX2 R35, R31 ;  /* 0x0000001f00237308 */ /* 0x0003620000000800 */
[----:B---3--:R-:W-:-:S03]  /*3d70*/  FADD.FTZ R63, R63, 1 ;  /* 0x3f8000003f3f7421 */ /* 0x008fc60000010000 */
[----:B------:R-:W-:Y:S01]  /*3d80*/  MUFU.RCP R68, R59 ;  /* 0x0000003b00447308 */ /* 0x000fe20000001000 */
[----:B--2---:R-:W-:Y:S01]  /*3d90*/  FADD.FTZ R32, R30, 1 ;  /* 0x3f8000001e207421 */ /* 0x004fe20000010000 */
[----:B-1----:R-:W-:Y:S01]  /*3da0*/  FADD.FTZ R31, R29, 1 ;  /* 0x3f8000001d1f7421 */ /* 0x002fe20000010000 */
[----:B----4-:R-:W-:Y:S01]  /*3db0*/  FADD.FTZ R30, R28, 1 ;  /* 0x3f8000001c1e7421 */ /* 0x010fe20000010000 */
[----:B------:R-:W-:-:S04]  /*3dc0*/  IADD3.X R29, PT, PT, RZ, R3, RZ, P0, !PT ;  /* 0x00000003ff1d7210 */ /* 0x000fc800007fe4ff */
[----:B------:R-:W1:Y:S01]  /*3dd0*/  MUFU.RCP R70, R63 ;  /* 0x0000003f00467308 */ /* 0x000e620000001000 */
[----:B------:R-:W-:Y:S01]  /*3de0*/  LEA R28, P0, R39, R44, 0x1 ;  /* 0x0000002c271c7211 */ /* 0x000fe200078008ff */
[----:B-----5:R-:W-:-:S03]  /*3df0*/  FADD.FTZ R35, R35, 1 ;  /* 0x3f80000023237421 */ /* 0x020fc60000010000 */
[----:B------:R-:W-:Y:S02]  /*3e00*/  LEA.HI.X R29, R39, R45, R29, 0x1, P0 ;  /* 0x0000002d271d7211 */ /* 0x000fe400000f0c1d */
[----:B0-----:R-:W-:Y:S01]  /*3e10*/  ISETP.GE.AND P0, PT, R2, UR4, PT ;  /* 0x0000000402007c0c */ /* 0x001fe2000bf06270 */
[----:B------:R1:W0:Y:S08]  /*3e20*/  MUFU.RCP R69, R32 ;  /* 0x0000002000457308 */ /* 0x0002300000001000 */
[----:B------:R-:W2:Y:S01]  /*3e30*/  MUFU.RCP R37, R37 ;  /* 0x0000002500257308 */ /* 0x000ea20000001000 */
[----:B-1----:R-:W-:-:S04]  /*3e40*/  FMUL.FTZ R32, R61, R70 ;  /* 0x000000463d207220 */ /* 0x002fc80000410000 */
[----:B------:R-:W-:-:S03]  /*3e50*/  FMUL.FTZ R25, R32, R25 ;  /* 0x0000001920197220 */ /* 0x000fc60000410000 */
[----:B------:R1:W3:Y:S01]  /*3e60*/  MUFU.RCP R67, R30 ;  /* 0x0000001e00437308 */ /* 0x0002e20000001000 */
[----:B0-----:R-:W-:-:S04]  /*3e70*/  FMUL.FTZ R64, R64, R69 ;  /* 0x0000004540407220 */ /* 0x001fc80000410000 */
[----:B------:R-:W-:-:S03]  /*3e80*/  FMUL.FTZ R64, R64, R27 ;  /* 0x0000001b40407220 */ /* 0x000fc60000410000 */
[----:B------:R-:W0:Y:S01]  /*3e90*/  MUFU.RCP R31, R31 ;  /* 0x0000001f001f7308 */ /* 0x000e220000001000 */
[----:B-1----:R-:W-:Y:S01]  /*3ea0*/  FMUL.FTZ R30, R43, R68 ;  /* 0x000000442b1e7220 */ /* 0x002fe20000410000 */
[----:B--2---:R-:W-:-:S03]  /*3eb0*/  FMUL.FTZ R36, R36, R37 ;  /* 0x0000002524247220 */ /* 0x004fc60000410000 */
[----:B------:R-:W-:Y:S01]  /*3ec0*/  FMUL.FTZ R30, R30, R23 ;  /* 0x000000171e1e7220 */ /* 0x000fe20000410000 */
[----:B------:R-:W-:Y:S02]  /*3ed0*/  FMUL.FTZ R27, R36, R41 ;  /* 0x00000029241b7220 */ /* 0x000fe40000410000 */
[----:B------:R-:W1:Y:S01]  /*3ee0*/  MUFU.RCP R66, R66 ;  /* 0x0000004200427308 */ /* 0x000e620000001000 */
[----:B---3--:R-:W-:-:S04]  /*3ef0*/  FMUL.FTZ R23, R38, R67 ;  /* 0x0000004326177220 */ /* 0x008fc80000410000 */
[----:B------:R-:W-:-:S03]  /*3f00*/  FMUL.FTZ R23, R23, R24 ;  /* 0x0000001817177220 */ /* 0x000fc60000410000 */
[----:B------:R-:W2:Y:S01]  /*3f10*/  MUFU.RCP R72, R35 ;  /* 0x0000002300487308 */ /* 0x000ea20000001000 */
[----:B0-----:R-:W-:Y:S01]  /*3f20*/  FMUL.FTZ R31, R34, R31 ;  /* 0x0000001f221f7220 */ /* 0x001fe20000410000 */
[----:B------:R-:W-:-:S03]  /*3f30*/  F2FP.BF16.F32.PACK_AB R24, R23, R30 ;  /* 0x0000001e1718723e */ /* 0x000fc600000010ff */
[----:B------:R-:W-:Y:S01]  /*3f40*/  FMUL.FTZ R32, R31, R26 ;  /* 0x0000001a1f207220 */ /* 0x000fe20000410000 */
[----:B-1----:R-:W-:-:S04]  /*3f50*/  FMUL.FTZ R65, R65, R66 ;  /* 0x0000004241417220 */ /* 0x002fc80000410000 */
[----:B------:R-:W-:Y:S01]  /*3f60*/  F2FP.BF16.F32.PACK_AB R25, R32, R25 ;  /* 0x000000192019723e */ /* 0x000fe200000010ff */
[----:B------:R-:W-:Y:S01]  /*3f70*/  FMUL.FTZ R42, R65, R42 ;  /* 0x0000002a412a7220 */ /* 0x000fe20000410000 */
[----:B--2---:R-:W-:-:S04]  /*3f80*/  FMUL.FTZ R33, R33, R72 ;  /* 0x0000004821217220 */ /* 0x004fc80000410000 */
[----:B------:R-:W-:Y:S01]  /*3f90*/  F2FP.BF16.F32.PACK_AB R27, R42, R27 ;  /* 0x0000001b2a1b723e */ /* 0x000fe200000010ff */
[----:B------:R-:W-:-:S05]  /*3fa0*/  FMUL.FTZ R33, R33, R40 ;  /* 0x0000002821217220 */ /* 0x000fca0000410000 */
[----:B------:R-:W-:-:S05]  /*3fb0*/  F2FP.BF16.F32.PACK_AB R26, R33, R64 ;  /* 0x00000040211a723e */ /* 0x000fca00000010ff */
[----:B------:R0:W-:Y:S01]  /*3fc0*/  STG.E.128 desc[UR16][R28.64], R24 ;  /* 0x000000181c007986 */ /* 0x0001e2000c101d10 */
[----:B------:R-:W-:Y:S05]  /*3fd0*/  @!P0 BRA `(.L_x_2234) ;  /* 0xffffffc800308947 */ /* 0x000fea000383ffff */
[----:B------:R-:W-:Y:S05]  /*3fe0*/  EXIT ;  /* 0x000000000000794d */ /* 0x000fea0003800000 */
.L_x_2235:
        /* <DEDUP_REMOVED lines=9> */
.L_x_5059:


//--------------------- .text._Z25selective_scan_fwd_kernelI32Selective_Scan_fwd_kernel_traitsILi32ELi8ELi1ELb1ELb1ELb1ELb0EN3c108BFloat16ENS1_7complexIfEEEEv13SSMParamsBase --------------------------
	.section	.text._Z25selective_scan_fwd_kernelI32Selective_Scan_fwd_kernel_traitsILi32ELi8ELi1ELb1ELb1ELb1ELb0EN3c108BFloat16ENS1_7complexIfEEEEv13SSMParamsBase,"ax",@progbits
	.align	128
        .global         _Z25selective_scan_fwd_kernelI32Selective_Scan_fwd_kernel_traitsILi32ELi8ELi1ELb1ELb1ELb1ELb0EN3c108BFloat16ENS1_7complexIfEEEEv13SSMParamsBase
        .type           _Z25selective_scan_fwd_kernelI32Selective_Scan_fwd_kernel_traitsILi32ELi8ELi1ELb1ELb1ELb1ELb0EN3c108BFloat16ENS1_7complexIfEEEEv13SSMParamsBase,@function
        .size           _Z25selective_scan_fwd_kernelI32Selective_Scan_fwd_kernel_traitsILi32ELi8ELi1ELb1ELb1ELb1ELb0EN3c108BFloat16ENS1_7complexIfEEEEv13SSMParamsBase,(.L_x_5060 - _Z25selective_scan_fwd_kernelI32Selective_Scan_fwd_kernel_traitsILi32ELi8ELi1ELb1ELb1ELb1ELb0EN3c108BFloat16ENS1_7complexIfEEEEv13SSMParamsBase)
        .other          _Z25selective_scan_fwd_kernelI32Selective_Scan_fwd_kernel_traitsILi32ELi8ELi1ELb1ELb1ELb1ELb0EN3c108BFloat16ENS1_7complexIfEEEEv13SSMParamsBase,@"STO_CUDA_ENTRY STV_DEFAULT"
_Z25selective_scan_fwd_kernelI32Selective_Scan_fwd_kernel_traitsILi32ELi8ELi1ELb1ELb1ELb1ELb0EN3c108BFloat16ENS1_7complexIfEEEEv13SSMParamsBase:
.text._Z25selective_scan_fwd_kernelI32Selective_Scan_fwd_kernel_traitsILi32ELi8ELi1ELb1ELb1ELb1ELb0EN3c108BFloat16ENS1_7complexIfEEEEv13SSMParamsBase:
        /* <DEDUP_REMOVED lines=46> */
[----:B------:R-:W-:Y:S01]  /*02e0*/  ISETP.NE.AND P1, PT, R8, RZ, PT ;  /* 0x000000ff0800720c */ /* 0x000fe20003f25270 */
[----:B------:R-:W-:Y:S01]  /*02f0*/  UIMAD.WIDE.U32 UR4, UR20, UR8, URZ ;  /* 0x00000008140472a5 */ /* 0x000fe2000f8e00ff */
[----:B------:R-:W-:-:S05]  /*0300*/  ISETP.GE.AND P2, PT, R0, RZ, PT ;  /* 0x000000ff0000720c */ /* 0x000fca0003f46270 */
[----:B------:R-:W-:Y:S02]  /*0310*/  @P0 IADD3 R7, PT, PT, R7, 0x1, RZ ;  /* 0x0000000107070810 */ /* 0x000fe40007ffe0ff */
[----:B0-----:R-:W-:Y:S01]  /*0320*/  ISETP.GE.AND P0, PT, R21, 0x1, PT ;  /* 0x000000011500780c */ /* 0x001fe20003f06270 */
[----:B------:R-:W-:Y:S02]  /*0330*/  UIMAD UR9, UR20, UR9, UR5 ;  /* 0x00000009140972a4 */ /* 0x000fe4000f8e0205 */
[----:B------:R-:W-:Y:S01]  /*0340*/  UIMAD UR8, UR20, UR13, UR7 ;  /* 0x0000000d140872a4 */ /* 0x000fe2000f8e0207 */
[----:B------:R-:W-:Y:S02]  /*0350*/  MOV R0, R7 ;  /* 0x0000000700007202 */ /* 0x000fe40000000f00 */
[----:B------:R-:W-:Y:S02]  /*0360*/  MOV R3, UR5 ;  /* 0x0000000500037c02 */ /* 0x000fe40008000f00 */
[----:B----4-:R-:W-:-:S02]  /*0370*/  MOV R4, UR6 ;  /* 0x0000000600047c02 */ /* 0x010fc40008000f00 */
[----:B------:R-:W-:Y:S01]  /*0380*/  MOV R5, UR7 ;  /* 0x0000000700057c02 */ /* 0x000fe20008000f00 */
[----:B------:R-:W0:Y:S01]  /*0390*/  LDCU.64 UR6, c[0x0][0x3d0] ;  /* 0x00007a00ff0677ac */ /* 0x000e220008000a00 */
[----:B------:R-:W-:Y:S02]  /*03a0*/  MOV R2, UR4 ;  /* 0x0000000400027c02 */ /* 0x000fe40008000f00 */
[----:B------:R-:W-:Y:S02]  /*03b0*/  MOV R3, UR9 ;  /* 0x0000000900037c02 */ /* 0x000fe40008000f00 */
[----:B------:R-:W-:Y:S02]  /*03c0*/  MOV R5, UR8 ;  /* 0x0000000800057c02 */ /* 0x000fe40008000f00 */
[----:B------:R-:W-:Y:S02]  /*03d0*/  @!P2 IADD3 R0, PT, PT, -R0, RZ, RZ ;  /* 0x000000ff0000a210 */ /* 0x000fe40007ffe1ff */
[----:B------:R-:W-:Y:S01]  /*03e0*/  @!P1 LOP3.LUT R0, RZ, R8, RZ, 0x33, !PT ;  /* 0x00000008ff009212 */ /* 0x000fe200078e33ff */
[----:B012---:R-:W-:Y:S06]  /*03f0*/  @!P0 EXIT ;  /* 0x000000000000894d */ /* 0x007fec0003800000 */
[C---:B------:R-:W-:Y:S01]  /*0400*/  IMAD.WIDE.U32 R2, R9.reuse, UR10, R2 ;  /* 0x0000000a09027c25 */ /* 0x040fe2000f8e0002 */
[----:B------:R-:W0:Y:S01]  /*0410*/  LDC.64 R22, c[0x0][0x428] ;  /* 0x00010a00ff167b82 */ /* 0x000e220000000a00 */
[----:B------:R-:W1:Y:S01]  /*0420*/  S2R R44, SR_TID.X ;  /* 0x00000000002c7919 */ /* 0x000e620000002100 */
[----:B------:R-:W-:Y:S01]  /*0430*/  UIMAD.WIDE.U32 UR4, UR20, UR16, URZ ;  /* 0x00000010140472a5 */ /* 0x000fe2000f8e00ff */
[C---:B------:R-:W-:Y:S01]  /*0440*/  IMAD R49, R9.reuse, UR11, R3 ;  /* 0x0000000b09317c24 */ /* 0x040fe2000f8e0203 */
[C---:B------:R-:W-:Y:S01]  /*0450*/  LEA R48, P0, R2.reuse, R12, 0x1 ;  /* 0x0000000c02307211 */ /* 0x040fe200078008ff */
[C---:B------:R-:W-:Y:S01]  /*0460*/  IMAD.WIDE.U32 R4, R9.reuse, UR14, R4 ;  /* 0x0000000e09047c25 */ /* 0x040fe2000f8e0004 */
[----:B------:R-:W-:Y:S01]  /*0470*/  SHF.R.S32.HI R11, RZ, 0x1f, R0 ;  /* 0x0000001fff0b7819 */ /* 0x000fe20000011400 */
[----:B------:R-:W-:Y:S01]  /*0480*/  UIMAD UR5, UR20, UR17, UR5 ;  /* 0x00000011140572a4 */ /* 0x000fe2000f8e0205 */
[----:B------:R-:W-:Y:S01]  /*0490*/  LEA.HI.X R49, R2, R13, R49, 0x1, P0 ;  /* 0x0000000d02317211 */ /* 0x000fe200000f0c31 */
[----:B------:R-:W2:Y:S01]  /*04a0*/  LDC.64 R26, c[0x0][0x3a0] ;  /* 0x0000e800ff1a7b82 */ /* 0x000ea20000000a00 */
[----:B------:R-:W-:Y:S01]  /*04b0*/  IMAD R51, R9, UR15, R5 ;  /* 0x0000000f09337c24 */ /* 0x000fe2000f8e0205 */
[C---:B------:R-:W-:Y:S01]  /*04c0*/  LEA R50, P0, R4.reuse, R14, 0x1 ;  /* 0x0000000e04327211 */ /* 0x040fe200078008ff */
[-C--:B------:R-:W-:Y:S01]  /*04d0*/  IMAD R3, R11, R52.reuse, RZ ;  /* 0x000000340b037224 */ /* 0x080fe200078e02ff */
[----:B------:R-:W-:Y:S01]  /*04e0*/  MOV R41, RZ ;  /* 0x000000ff00297202 */ /* 0x000fe20000000f00 */
[----:B------:R-:W3:Y:S01]  /*04f0*/  LDCU.U8 UR8, c[0x0][0x39e] ;  /* 0x000073c0ff0877ac */ /* 0x000ee20008000000 */
[----:B------:R-:W-:Y:S01]  /*0500*/  LEA.HI.X R51, R4, R15, R51, 0x1, P0 ;  /* 0x0000000f04337211 */ /* 0x000fe200000f0c33 */
[C---:B------:R-:W-:Y:S01]  /*0510*/  IMAD R53, R0.reuse, R53, R3 ;  /* 0x0000003500357224 */ /* 0x040fe200078e0203 */
[----:B------:R-:W4:Y:S01]  /*0520*/  LDC.64 R12, c[0x0][0x3e8] ;  /* 0x0000fa00ff0c7b82 */ /* 0x000f220000000a00 */
[----:B------:R-:W-:Y:S01]  /*0530*/  IMAD.WIDE.U32 R2, R0, R52, UR4 ;  /* 0x0000000400027e25 */ /* 0x000fe2000f8e0034 */
[----:B------:R-:W-:Y:S01]  /*0540*/  UIMAD.WIDE.U32 UR4, UR20, UR6, URZ ;  /* 0x00000006140472a5 */ /* 0x000fe2000f8e00ff */
[----:B------:R-:W3:Y:S01]  /*0550*/  LDCU UR6, c[0x0][0x38c] ;  /* 0x00007180ff0677ac */ /* 0x000ee20008000800 */
[----:B------:R-:W-:Y:S01]  /*0560*/  LEA R52, P1, R2, R16, 0x1 ;  /* 0x0000001002347211 */ /* 0x000fe200078208ff */
[----:B0-----:R-:W-:-:S03]  /*0570*/  IMAD.WIDE.U32 R6, R9, R22, RZ ;  /* 0x0000001609067225 */ /* 0x001fc600078e00ff */
[----:B------:R-:W0:Y:S01]  /*0580*/  LDC R8, c[0x0][0x384] ;  /* 0x0000e100ff087b82 */ /* 0x000e220000000800 */
[----:B------:R-:W-:Y:S01]  /*0590*/  UIMAD UR5, UR20, UR7, UR5 ;  /* 0x00000007140572a4 */ /* 0x000fe2000f8e0205 */
[----:B------:R-:W-:Y:S01]  /*05a0*/  IADD3 R53, PT, PT, R3, R53, RZ ;  /* 0x0000003503357210 */ /* 0x000fe20007ffe0ff */
[----:B------:R-:W-:-:S03]  /*05b0*/  IMAD R7, R9, R23, R7 ;  /* 0x0000001709077224 */ /* 0x000fc600078e0207 */
[----:B------:R-:W-:Y:S02]  /*05c0*/  LEA.HI.X R53, R2, R17, R53, 0x1, P1 ;  /* 0x0000001102357211 */ /* 0x000fe400008f0c35 */
[----:B------:R-:W1:Y:S01]  /*05d0*/  LDC.64 R24, c[0x0][0x420] ;  /* 0x00010800ff187b82 */ /* 0x000e620000000a00 */
[----:B--2---:R-:W-:-:S07]  /*05e0*/  IMAD.WIDE.U32 R42, R9, R26, RZ ;  /* 0x0000001a092a7225 */ /* 0x004fce00078e00ff */
[----:B------:R-:W2:Y:S01]  /*05f0*/  LDC.64 R18, c[0x0][0x450] ;  /* 0x00011400ff127b82 */ /* 0x000ea20000000a00 */
[-C--:B----4-:R-:W-:Y:S02]  /*0600*/  IMAD R11, R11, R12.reuse, RZ ;  /* 0x0000000c0b0b7224 */ /* 0x090fe400078e02ff */
[----:B------:R-:W-:-:S04]  /*0610*/  IMAD.WIDE.U32 R2, R0, R12, UR4 ;  /* 0x0000000400027e25 */ /* 0x000fc8000f8e000c */
[----:B------:R-:W-:Y:S01]  /*0620*/  IMAD R11, R0, R13, R11 ;  /* 0x0000000d000b7224 */ /* 0x000fe200078e020b */
[----:B------:R-:W4:Y:S01]  /*0630*/  LDC.64 R34, c[0x0][0x440] ;  /* 0x00011000ff227b82 */ /* 0x000f220000000a00 */
[----:B0-----:R-:W-:Y:S02]  /*0640*/  IMAD R0, R8, UR20, R9 ;  /* 0x0000001408007c24 */ /* 0x001fe4000f8e0209 */
[----:B------:R-:W-:Y:S01]  /*0650*/  IMAD R9, R9, R27, R43 ;  /* 0x0000001b09097224 */ /* 0x000fe200078e022b */
[----:B------:R-:W-:Y:S01]  /*0660*/  IADD3 R55, PT, PT, R3, R11, RZ ;  /* 0x0000000b03377210 */ /* 0x000fe20007ffe0ff */
[----:B------:R-:W-:-:S03]  /*0670*/  IMAD R0, R0, R21, RZ ;  /* 0x0000001500007224 */ /* 0x000fc600078e02ff */
[----:B------:R-:W0:Y:S01]  /*0680*/  LDC.64 R4, c[0x0][0x478] ;  /* 0x00011e00ff047b82 */ /* 0x000e220000000a00 */
[----:B-1----:R-:W-:-:S04]  /*0690*/  IMAD.WIDE.U32 R26, R24, UR20, R6 ;  /* 0x00000014181a7c25 */ /* 0x002fc8000f8e0006 */
[----:B------:R-:W-:Y:S02]  /*06a0*/  IMAD R40, R25, UR20, R27 ;  /* 0x0000001419287c24 */ /* 0x000fe4000f8e021b */
[----:B------:R-:W-:Y:S01]  /*06b0*/  IMAD.WIDE.U32 R24, R44, 0x20, RZ ;  /* 0x000000202c187825 */ /* 0x000fe200078e00ff */
[----:B------:R-:W1:Y:S01]  /*06c0*/  LDC.64 R32, c[0x0][0x3e0] ;  /* 0x0000f800ff207b82 */ /* 0x000e620000000a00 */
[----:B--2---:R-:W-:Y:S02]  /*06d0*/  LEA R54, P0, R2, R18, 0x1 ;  /* 0x0000001202367211 */ /* 0x004fe400078008ff */
[----:B---3--:R-:W-:Y:S01]  /*06e0*/  IMAD R0, R0, UR6, RZ ;  /* 0x0000000600007c24 */ /* 0x008fe2000f8e02ff */
[----:B------:R-:W-:Y:S02]  /*06f0*/  LOP3.LUT R47, R24, 0x10, RZ, 0xfc, !PT ;  /* 0x00000010182f7812 */ /* 0x000fe400078efcff */
[----:B------:R-:W-:Y:S02]  /*0700*/  LEA.HI.X R55, R2, R19, R55, 0x1, P0 ;  /* 0x0000001302377211 */ /* 0x000fe400000f0c37 */
[----:B------:R-:W2:Y:S01]  /*0710*/  LDC.64 R30, c[0x0][0x3c0] ;  /* 0x0000f000ff1e7b82 */ /* 0x000ea20000000a00 */
[----:B----4-:R-:W-:-:S04]  /*0720*/  LEA R43, P1, R42, R34, 0x3 ;  /* 0x000000222a2b7211 */ /* 0x010fc800078218ff */
[----:B------:R-:W-:-:S03]  /*0730*/  LEA.HI.X R42, R42, R35, R9, 0x3, P1 ;  /* 0x000000232a2a7211 */ /* 0x000fc600008f1c09 */
[----:B------:R-:W3:Y:S01]  /*0740*/  LDC.64 R28, c[0x0][0x3a8] ;  /* 0x0000ea00ff1c7b82 */ /* 0x000ee20000000a00 */
[----:B0-----:R-:W-:Y:S01]  /*0750*/  IMAD.WIDE.U32 R2, R44, 0x10, R4 ;  /* 0x000000102c027825 */ /* 0x001fe200078e0004 */
[----:B-1----:R-:W-:Y:S02]  /*0760*/  SHF.L.U64.HI R33, R32, 0x1, R33 ;  /* 0x0000000120217819 */ /* 0x002fe40000010221 */
[----:B--2---:R-:W-:Y:S02]  /*0770*/  SHF.L.U64.HI R31, R30, 0x1, R31 ;  /* 0x000000011e1f7819 */ /* 0x004fe4000001021f */
[----:B---3--:R-:W-:-:S07]  /*0780*/  SHF.L.U64.HI R29, R28, 0x3, R29 ;  /* 0x000000031c1d7819 */ /* 0x008fce000001021d */
.L_x_2256:
[----:B------:R-:W-:Y:S01]  /*0790*/  BAR.SYNC.DEFER_BLOCKING 0x0 ;  /* 0x0000000000007b1d */ /* 0x000fe20000010000 */
[----:B-1----:R-:W-:-:S04]  /*07a0*/  IMAD.WIDE.U32 R8, R44, 0x10, R48 ;  /* 0x000000102c087825 */ /* 0x002fc800078e0030 */
        /* <DEDUP_REMOVED lines=46> */
.L_x_2236:
        /* <DEDUP_REMOVED lines=58> */
.L_x_2239:
[----:B------:R-:W-:Y:S05]  /*0e30*/  BSYNC.RECONVERGENT B0 ;  /* 0x0000000000007941 */ /* 0x000fea0003800200 */
.L_x_2238:
        /* <DEDUP_REMOVED lines=39> */
.L_x_2241:
[----:B------:R-:W-:Y:S05]  /*10b0*/  BSYNC.RECONVERGENT B0 ;  /* 0x0000000000007941 */ /* 0x000fea0003800200 */
.L_x_2240:
        /* <DEDUP_REMOVED lines=39> */
.L_x_2243:
[----:B------:R-:W-:Y:S05]  /*1330*/  BSYNC.RECONVERGENT B0 ;  /* 0x0000000000007941 */ /* 0x000fea0003800200 */
.L_x_2242:
        /* <DEDUP_REMOVED lines=32> */
.L_x_2245:
[----:B------:R-:W-:Y:S05]  /*1540*/  BSYNC.RECONVERGENT B0 ;  /* 0x0000000000007941 */ /* 0x000fea0003800200 */
.L_x_2244:
        /* <DEDUP_REMOVED lines=32> */
.L_x_2247:
[----:B------:R-:W-:Y:S05]  /*1750*/  BSYNC.RECONVERGENT B0 ;  /* 0x0000000000007941 */ /* 0x000fea0003800200 */
.L_x_2246:
        /* <DEDUP_REMOVED lines=32> */
.L_x_2249:
[----:B------:R-:W-:Y:S05]  /*1960*/  BSYNC.RECONVERGENT B0 ;  /* 0x0000000000007941 */ /* 0x000fea0003800200 */
.L_x_2248:
        /* <DEDUP_REMOVED lines=32> */
.L_x_2251:
[----:B------:R-:W-:Y:S05]  /*1b70*/  BSYNC.RECONVERGENT B0 ;  /* 0x0000000000007941 */ /* 0x000fea0003800200 */
.L_x_2250:
        /* <DEDUP_REMOVED lines=32> */
.L_x_2253:
[----:B------:R-:W-:Y:S05]  /*1d80*/  BSYNC.RECONVERGENT B0 ;  /* 0x0000000000007941 */ /* 0x000fea0003800200 */
.L_x_2252:
        /* <DEDUP_REMOVED lines=8> */
.L_x_2237:
        /* <DEDUP_REMOVED lines=14> */
[----:B------:R-:W-:Y:S01]  /*1ef0*/  UMOV UR4, 0x400 ;  /* 0x0000040000047882 */ /* 0x000fe20000000000 */
[C---:B------:R-:W-:Y:S01]  /*1f00*/  ISETP.NE.AND P0, PT, R41.reuse, RZ, PT ;  /* 0x000000ff2900720c */ /* 0x040fe20003f05270 */
[----:B------:R-:W-:Y:S01]  /*1f10*/  IMAD R81, R41, UR6, RZ ;  /* 0x0000000629517c24 */ /* 0x000fe2000f8e02ff */
[-C--:B------:R-:W-:Y:S01]  /*1f20*/  IADD3 R36, P1, PT, R54, R47.reuse, RZ ;  /* 0x0000002f36247210 */ /* 0x080fe20007f3e0ff */
[----:B------:R-:W2:Y:S01]  /*1f30*/  LDCU UR9, c[0x0][0x38c] ;  /* 0x00007180ff0977ac */ /* 0x000ea20008000800 */
[----:B------:R-:W-:Y:S02]  /*1f40*/  IADD3 R34, P2, PT, R52, R47, RZ ;  /* 0x0000002f34227210 */ /* 0x000fe40007f5e0ff */
[----:B------:R-:W-:Y:S02]  /*1f50*/  ISETP.EQ.AND P0, PT, R44, RZ, P0 ;  /* 0x000000ff2c00720c */ /* 0x000fe40000702270 */
[----:B------:R-:W-:-:S02]  /*1f60*/  MOV R83, R43 ;  /* 0x0000002b00537202 */ /* 0x000fc40000000f00 */
[----:B------:R-:W-:Y:S02]  /*1f70*/  MOV R80, R42 ;  /* 0x0000002a00507202 */ /* 0x000fe40000000f00 */
[C---:B------:R-:W-:Y:S02]  /*1f80*/  IADD3.X R37, PT, PT, R25.reuse, R55, RZ, P1, !PT ;  /* 0x0000003719257210 */ /* 0x040fe40000ffe4ff */
[----:B------:R-:W-:Y:S01]  /*1f90*/  IADD3.X R35, PT, PT, R25, R53, RZ, P2, !PT ;  /* 0x0000003519237210 */ /* 0x000fe200017fe4ff */
[----:B0-----:R-:W-:-:S04]  /*1fa0*/  ULEA UR4, UR5, UR4, 0x18 ;  /* 0x0000000405047291 */ /* 0x001fc8000f8ec0ff */
[----:B------:R-:W-:-:S03]  /*1fb0*/  UIADD3 UR5, UPT, UPT, UR4, 0x880, URZ ;  /* 0x0000088004057890 */ /* 0x000fc6000fffe0ff */
[----:B--2---:R-:W-:-:S09]  /*1fc0*/  UMOV UR4, URZ ;  /* 0x000000ff00047c82 */ /* 0x004fd20008000000 */
.L_x_2255:
[----:B------:R-:W-:Y:S01]  /*1fd0*/  MOV R12, R83 ;  /* 0x00000053000c7202 */ /* 0x000fe20000000f00 */
[----:B0-----:R-:W2:Y:S01]  /*1fe0*/  LDG.E.128 R4, desc[UR18][R34.64+-0x10] ;  /* 0xfffff01222047981 */ /* 0x001ea2000c1e1d00 */
[----:B------:R-:W-:-:S03]  /*1ff0*/  MOV R13, R80 ;  /* 0x00000050000d7202 */ /* 0x000fc60000000f00 */
[----:B------:R-:W3:Y:S04]  /*2000*/  LDG.E.128 R8, desc[UR18][R34.64] ;  /* 0x0000001222087981 */ /* 0x000ee8000c1e1d00 */
[----:B------:R-:W4:Y:S01]  /*2010*/  LDG.E.64 R12, desc[UR18][R12.64] ;  /* 0x000000120c0c7981 */ /* 0x000f22000c1e1b00 */
[----:B-1----:R-:W-:Y:S01]  /*2020*/  ISETP.GE.AND P1, PT, R105, 0x1, PT ;  /* 0x000000016900780c */ /* 0x002fe20003f26270 */
[----:B------:R-:W0:Y:S01]  /*2030*/  S2UR UR7, SR_CgaCtaId ;  /* 0x00000000000779c3 */ /* 0x000e220000008800 */
[----:B----4-:R-:W-:Y:S01]  /*2040*/  FMUL.FTZ R16, R13, R64 ;  /* 0x000000400d107220 */ /* 0x010fe20000410000 */
[----:B------:R-:W-:-:S03]  /*2050*/  FMUL.FTZ R15, R12, 1.4426950216293334961 ;  /* 0x3fb8aa3b0c0f7820 */ /* 0x000fc60000410000 */
[----:B------:R-:W-:Y:S01]  /*2060*/  FMUL.RZ R20, R16, 0.15915493667125701904 ;  /* 0x3e22f98310147820 */ /* 0x000fe2000040c000 */
[----:B------:R-:W-:Y:S01]  /*2070*/  FMUL.FTZ R12, R15, R64 ;  /* 0x000000400f0c7220 */ /* 0x000fe20000410000 */
[-C--:B------:R-:W-:Y:S02]  /*2080*/  FMUL.FTZ R14, R13, R56.reuse ;  /* 0x000000380d0e7220 */ /* 0x080fe40000410000 */
[----:B------:R-:W-:Y:S02]  /*2090*/  MUFU.SIN R93, R20 ;  /* 0x00000014005d7308 */ /* 0x000fe40000000400 */
[----:B------:R-:W-:Y:S01]  /*20a0*/  FMUL.RZ R17, R14, 0.15915493667125701904 ;  /* 0x3e22f9830e117820 */ /* 0x000fe2000040c000 */
[----:B------:R-:W-:-:S05]  /*20b0*/  FMUL.FTZ R14, R15, R56 ;  /* 0x000000380f0e7220 */ /* 0x000fca0000410000 */
[----:B------:R1:W4:Y:S01]  /*20c0*/  MUFU.COS R95, R20 ;  /* 0x00000014005f7308 */ /* 0x0003220000000000 */
[----:B------:R-:W-:-:S07]  /*20d0*/  FMUL.FTZ R16, R13, R58 ;  /* 0x0000003a0d107220 */ /* 0x000fce0000410000 */
[----:B------:R-:W4:Y:S01]  /*20e0*/  MUFU.EX2 R12, R12 ;  /* 0x0000000c000c7308 */ /* 0x000f220000000800 */
[-C--:B-1----:R-:W-:Y:S01]  /*20f0*/  FMUL.FTZ R20, R13, R60.reuse ;  /* 0x0000003c0d147220 */ /* 0x082fe20000410000 */
[----:B------:R-:W-:Y:S02]  /*2100*/  FMUL.RZ R22, R16, 0.15915493667125701904 ;  /* 0x3e22f98310167820 */ /* 0x000fe4000040c000 */
[----:B------:R-:W-:Y:S01]  /*2110*/  MUFU.SIN R19, R17 ;  /* 0x0000001100137308 */ /* 0x000fe20000000400 */
[----:B------:R-:W-:Y:S01]  /*2120*/  FMUL.RZ R82, R20, 0.15915493667125701904 ;  /* 0x3e22f98314527820 */ /* 0x000fe2000040c000 */
[C---:B------:R-:W-:Y:S01]  /*2130*/  FMUL.FTZ R20, R15.reuse, R60 ;  /* 0x0000003c0f147220 */ /* 0x040fe20000410000 */
[----:B------:R-:W-:-:S05]  /*2140*/  FMUL.FTZ R16, R15, R58 ;  /* 0x0000003a0f107220 */ /* 0x000fca0000410000 */
[----:B------:R1:W5:Y:S08]  /*2150*/  MUFU.COS R21, R17 ;  /* 0x0000001100157308 */ /* 0x0003700000000000 */
[----:B------:R-:W5:Y:S01]  /*2160*/  MUFU.EX2 R14, R14 ;  /* 0x0000000e000e7308 */ /* 0x000f620000000800 */
[----:B-1----:R-:W-:-:S03]  /*2170*/  FMUL.FTZ R17, R13, R66 ;  /* 0x000000420d117220 */ /* 0x002fc60000410000 */
[----:B------:R-:W1:Y:S01]  /*2180*/  MUFU.SIN R39, R82 ;  /* 0x0000005200277308 */ /* 0x000e620000000400 */
[----:B------:R-:W-:Y:S01]  /*2190*/  FMUL.RZ R38, R17, 0.15915493667125701904 ;  /* 0x3e22f98311267820 */ /* 0x000fe2000040c000 */
[----:B----4-:R-:W-:-:S06]  /*21a0*/  FMUL.FTZ R95, R12, R95 ;  /* 0x0000005f0c5f7220 */ /* 0x010fcc0000410000 */
[----:B------:R-:W-:Y:S01]  /*21b0*/  MUFU.COS R85, R82 ;  /* 0x0000005200557308 */ /* 0x000fe20000000000 */
[----:B------:R-:W-:Y:S01]  /*21c0*/  FMUL.FTZ R93, R12, R93 ;  /* 0x0000005d0c5d7220 */ /* 0x000fe20000410000 */
[----:B--2---:R-:W-:-:S06]  /*21d0*/  PRMT R12, R4, 0x7632, R12 ;  /* 0x00007632040c7816 */ /* 0x004fcc000000000c */
[----:B------:R-:W-:Y:S01]  /*21e0*/  MUFU.SIN R23, R22 ;  /* 0x0000001600177308 */ /* 0x000fe20000000400 */
[----:B------:R-:W-:-:S07]  /*21f0*/  SHF.L.U32 R116, R4, 0x10, RZ ;  /* 0x0000001004747819 */ /* 0x000fce00000006ff */
[----:B------:R2:W4:Y:S01]  /*2200*/  MUFU.COS R97, R22 ;  /* 0x0000001600617308 */ /* 0x0005220000000000 */
[----:B------:R-:W-:-:S07]  /*2210*/  FMUL.FTZ R17, R15, R66 ;  /* 0x000000420f117220 */ /* 0x000fce0000410000 */
[----:B------:R-:W1:Y:S04]  /*2220*/  MUFU.EX2 R20, R20 ;  /* 0x0000001400147308 */ /* 0x000e680000000800 */
[----:B------:R-:W4:Y:S01]  /*2230*/  MUFU.EX2 R16, R16 ;  /* 0x0000001000107308 */ /* 0x000f220000000800 */
[----:B--2---:R-:W-:-:S03]  /*2240*/  FMUL.FTZ R22, R13, R68 ;  /* 0x000000440d167220 */ /* 0x004fc60000410000 */
[----:B------:R-:W2:Y:S01]  /*2250*/  MUFU.COS R86, R38 ;  /* 0x0000002600567308 */ /* 0x000ea20000000000 */
[----:B------:R-:W-:Y:S01]  /*2260*/  PRMT R4, R5, 0x7632, R4 ;  /* 0x0000763205047816 */ /* 0x000fe20000000004 */
[----:B------:R-:W-:Y:S01]  /*2270*/  FMUL.FTZ R116, R116, R63 ;  /* 0x0000003f74747220 */ /* 0x000fe20000410000 */
[----:B------:R-:W-:Y:S01]  /*2280*/  SHF.L.U32 R12, R12, 0x10, RZ ;  /* 0x000000100c0c7819 */ /* 0x000fe200000006ff */
[----:B------:R-:W-:-:S04]  /*2290*/  FMUL.RZ R84, R22, 0.15915493667125701904 ;  /* 0x3e22f98316547820 */ /* 0x000fc8000040c000 */
[----:B------:R0:W3:Y:S01]  /*22a0*/  MUFU.SIN R18, R38 ;  /* 0x0000002600127308 */ /* 0x0000e20000000400 */
[C---:B-----5:R-:W-:Y:S01]  /*22b0*/  FMUL.FTZ R92, R14.reuse, R21 ;  /* 0x000000150e5c7220 */ /* 0x060fe20000410000 */
[----:B------:R-:W-:Y:S01]  /*22c0*/  FMUL.FTZ R94, R14, R19 ;  /* 0x000000130e5e7220 */ /* 0x000fe20000410000 */
[C---:B------:R-:W-:Y:S01]  /*22d0*/  FMUL.FTZ R14, R13.reuse, R62 ;  /* 0x0000003e0d0e7220 */ /* 0x040fe20000410000 */
[----:B------:R-:W-:Y:S01]  /*22e0*/  FMUL.FTZ R13, R13, R76 ;  /* 0x0000004c0d0d7220 */ /* 0x000fe20000410000 */
[----:B------:R-:W-:-:S03]  /*22f0*/  SHF.L.U32 R4, R4, 0x10, RZ ;  /* 0x0000001004047819 */ /* 0x000fc600000006ff */
[----:B------:R-:W2:Y:S01]  /*2300*/  MUFU.EX2 R87, R17 ;  /* 0x0000001100577308 */ /* 0x000ea20000000800 */
[----:B------:R-:W-:Y:S01]  /*2310*/  FMUL.FTZ R114, R12, R63 ;  /* 0x0000003f0c727220 */ /* 0x000fe20000410000 */
[----:B------:R-:W-:Y:S01]  /*2320*/  FMUL.FTZ R21, R116, R93 ;  /* 0x0000005d74157220 */ /* 0x000fe20000410000 */
[----:B0-----:R-:W-:Y:S01]  /*2330*/  FMUL.RZ R38, R14, 0.15915493667125701904 ;  /* 0x3e22f9830e267820 */ /* 0x001fe2000040c000 */
[----:B------:R-:W-:Y:S01]  /*2340*/  MUFU.SIN R98, R84 ;  /* 0x0000005400627308 */ /* 0x000fe20000000400 */
[----:B-1----:R-:W-:Y:S01]  /*2350*/  FMUL.FTZ R82, R20, R39 ;  /* 0x0000002714527220 */ /* 0x002fe20000410000 */
[C---:B----4-:R-:W-:Y:S01]  /*2360*/  FMUL.FTZ R97, R16.reuse, R97 ;  /* 0x0000006110617220 */ /* 0x050fe20000410000 */
[----:B------:R-:W-:Y:S01]  /*2370*/  FMUL.FTZ R96, R16, R23 ;  /* 0x0000001710607220 */ /* 0x000fe20000410000 */
[----:B------:R-:W-:Y:S01]  /*2380*/  SHF.L.U32 R14, R5, 0x10, RZ ;  /* 0x00000010050e7819 */ /* 0x000fe200000006ff */
[----:B------:R-:W-:-:S03]  /*2390*/  FMUL.FTZ R113, R4, R71 ;  /* 0x0000004704717220 */ /* 0x000fc60000410000 */
[----:B------:R0:W1:Y:S01]  /*23a0*/  MUFU.COS R88, R84 ;  /* 0x0000005400587308 */ /* 0x0000620000000000 */
[----:B------:R-:W-:Y:S01]  /*23b0*/  FFMA.FTZ R16, R114, R95, R21 ;  /* 0x0000005f72107223 */ /* 0x000fe20000010015 */
[----:B------:R-:W-:Y:S01]  /*23c0*/  FMUL.FTZ R111, R14, R71 ;  /* 0x000000470e6f7220 */ /* 0x000fe20000410000 */
[----:B0-----:R-:W-:Y:S01]  /*23d0*/  FMUL.FTZ R84, R20, R85 ;  /* 0x0000005514547220 */ /* 0x001fe20000410000 */
[----:B------:R-:W-:Y:S01]  /*23e0*/  FMUL.RZ R20, R13, 0.15915493667125701904 ;  /* 0x3e22f9830d147820 */ /* 0x000fe2000040c000 */
[----:B------:R-:W-:Y:S01]  /*23f0*/  FMUL.FTZ R13, R114, R93 ;  /* 0x0000005d720d7220 */ /* 0x000fe20000410000 */
[----:B------:R-:W-:Y:S01]  /*2400*/  FADD.FTZ R16, R113, R16 ;  /* 0x0000001071107221 */ /* 0x000fe20000010000 */
[C---:B------:R-:W-:Y:S02]  /*2410*/  FMUL.FTZ R22, R15.reuse, R68 ;  /* 0x000000440f167220 */ /* 0x040fe40000410000 */
[----:B------:R-:W-:Y:S01]  /*2420*/  FFMA.FTZ R4, R116, R95, -R13 ;  /* 0x0000005f74047223 */ /* 0x000fe2000001080d */
[----:B------:R-:W-:Y:S01]  /*2430*/  FMUL.FTZ R90, R15, R62 ;  /* 0x0000003e0f5a7220 */ /* 0x000fe20000410000 */
[C---:B--2---:R-:W-:Y:S01]  /*2440*/  FMUL.FTZ R86, R87.reuse, R86 ;  /* 0x0000005657567220 */ /* 0x044fe20000410000 */
[C---:B------:R-:W-:Y:S01]  /*2450*/  PRMT R5, R6.reuse, 0x7632, R5 ;  /* 0x0000763206057816 */ /* 0x040fe20000000005 */
[----:B---3--:R-:W-:Y:S01]  /*2460*/  FMUL.FTZ R87, R87, R18 ;  /* 0x0000001257577220 */ /* 0x008fe20000410000 */
[----:B------:R-:W-:Y:S01]  /*2470*/  SHF.L.U32 R6, R6, 0x10, RZ ;  /* 0x0000001006067819 */ /* 0x000fe200000006ff */
[----:B------:R-:W-:Y:S01]  /*2480*/  FMUL.FTZ R15, R15, R76 ;  /* 0x0000004c0f0f7220 */ /* 0x000fe20000410000 */
[----:B------:R-:W-:Y:S01]  /*2490*/  FADD.FTZ R4, R111, R4 ;  /* 0x000000046f047221 */ /* 0x000fe20000010000 */
[C---:B------:R-:W-:Y:S01]  /*24a0*/  FMUL.FTZ R18, R96.reuse, R16 ;  /* 0x0000001060127220 */ /* 0x040fe20000410000 */
[----:B------:R-:W-:Y:S01]  /*24b0*/  MUFU.SIN R12, R20 ;  /* 0x00000014000c7308 */ /* 0x000fe20000000400 */
[----:B------:R-:W-:Y:S01]  /*24c0*/  SHF.L.U32 R106, R5, 0x10, RZ ;  /* 0x00000010056a7819 */ /* 0x000fe200000006ff */
[-C--:B------:R-:W-:Y:S01]  /*24d0*/  FMUL.FTZ R5, R96, R4.reuse ;  /* 0x0000000460057220 */ /* 0x080fe20000410000 */
[----:B------:R-:W-:Y:S01]  /*24e0*/  FFMA.FTZ R18, R97, R4, -R18 ;  /* 0x0000000461127223 */ /* 0x000fe20000010812 */
[----:B------:R-:W-:-:S04]  /*24f0*/  FMUL.FTZ R107, R6, R65 ;  /* 0x00000041066b7220 */ /* 0x000fc80000410000 */
[----:B------:R-:W0:Y:S01]  /*2500*/  MUFU.COS R14, R20 ;  /* 0x00000014000e7308 */ /* 0x000e220000000000 */
[----:B------:R-:W-:Y:S01]  /*2510*/  PRMT R4, R7, 0x7632, R4 ;  /* 0x0000763207047816 */ /* 0x000fe20000000004 */
[----:B------:R-:W-:Y:S01]  /*2520*/  FFMA.FTZ R5, R97, R16, R5 ;  /* 0x0000001061057223 */ /* 0x000fe20000010005 */
[----:B------:R-:W-:Y:S01]  /*2530*/  FMUL.FTZ R106, R106, R65 ;  /* 0x000000416a6a7220 */ /* 0x000fe20000410000 */
[----:B------:R-:W-:-:S04]  /*2540*/  FADD.FTZ R18, R107, R18 ;  /* 0x000000126b127221 */ /* 0x000fc80000010000 */
[----:B------:R-:W2:Y:S01]  /*2550*/  MUFU.COS R89, R38 ;  /* 0x0000002600597308 */ /* 0x000ea20000000000 */
[----:B------:R-:W-:-:S07]  /*2560*/  SHF.L.U32 R4, R4, 0x10, RZ ;  /* 0x0000001004047819 */ /* 0x000fce00000006ff */
[----:B------:R-:W1:Y:S04]  /*2570*/  MUFU.EX2 R17, R22 ;  /* 0x0000001600117308 */ /* 0x000e680000000800 */
[----:B------:R-:W3:Y:S01]  /*2580*/  MUFU.SIN R19, R38 ;  /* 0x0000002600137308 */ /* 0x000ee20000000400 */
[----:B------:R-:W-:-:S07]  /*2590*/  FADD.FTZ R5, R106, R5 ;  /* 0x000000056a057221 */ /* 0x000fce0000010000 */
[----:B------:R-:W0:Y:S04]  /*25a0*/  MUFU.EX2 R15, R15 ;  /* 0x0000000f000f7308 */ /* 0x000e280000000800 */
[----:B------:R-:W2:Y:S01]  /*25b0*/  MUFU.EX2 R90, R90 ;  /* 0x0000005a005a7308 */ /* 0x000ea20000000800 */
[----:B------:R-:W-:Y:S01]  /*25c0*/  FMUL.FTZ R6, R87, R18 ;  /* 0x0000001257067220 */ /* 0x000fe20000410000 */
[----:B------:R-:W-:Y:S01]  /*25d0*/  SHF.L.U32 R112, R7, 0x10, RZ ;  /* 0x0000001007707819 */ /* 0x000fe200000006ff */
[----:B------:R-:W-:Y:S01]  /*25e0*/  FMUL.FTZ R13, R87, R5 ;  /* 0x00000005570d7220 */ /* 0x000fe20000410000 */
[----:B------:R-:W-:Y:S01]  /*25f0*/  FMUL.FTZ R108, R4, R73 ;  /* 0x00000049046c7220 */ /* 0x000fe20000410000 */
[----:B------:R-:W-:Y:S01]  /*2600*/  FFMA.FTZ R7, R86, R5, R6 ;  /* 0x0000000556077223 */ /* 0x000fe20000010006 */
[C---:B-1----:R-:W-:Y:S01]  /*2610*/  FMUL.FTZ R88, R17.reuse, R88 ;  /* 0x0000005811587220 */ /* 0x042fe20000410000 */
[----:B------:R-:W-:Y:S01]  /*2620*/  FMUL.FTZ R98, R17, R98 ;  /* 0x0000006211627220 */ /* 0x000fe20000410000 */
[----:B------:R-:W-:Y:S01]  /*2630*/  FMUL.FTZ R112, R112, R73 ;  /* 0x0000004970707220 */ /* 0x000fe20000410000 */
[----:B------:R-:W-:Y:S01]  /*2640*/  FADD.FTZ R17, R108, R7 ;  /* 0x000000076c117221 */ /* 0x000fe20000010000 */
[C---:B0-----:R-:W-:Y:S01]  /*2650*/  FMUL.FTZ R85, R15.reuse, R14 ;  /* 0x0000000e0f557220 */ /* 0x041fe20000410000 */
[----:B------:R-:W-:Y:S01]  /*2660*/  FMUL.FTZ R91, R15, R12 ;  /* 0x0000000c0f5b7220 */ /* 0x000fe20000410000 */
[----:B------:R-:W-:Y:S01]  /*2670*/  FFMA.FTZ R15, R86, R18, -R13 ;  /* 0x00000012560f7223 */ /* 0x000fe2000001080d */
[----:B------:R-:W-:Y:S01]  /*2680*/  PRMT R5, R8, 0x7632, R5 ;  /* 0x0000763208057816 */ /* 0x000fe20000000005 */
[C---:B--2---:R-:W-:Y:S01]  /*2690*/  FMUL.FTZ R89, R90.reuse, R89 ;  /* 0x000000595a597220 */ /* 0x044fe20000410000 */
[----:B---3--:R-:W-:Y:S01]  /*26a0*/  FMUL.FTZ R90, R90, R19 ;  /* 0x000000135a5a7220 */ /* 0x008fe20000410000 */
[----:B------:R-:W-:Y:S01]  /*26b0*/  SHF.L.U32 R104, R8, 0x10, RZ ;  /* 0x0000001008687819 */ /* 0x000fe200000006ff */
[----:B------:R-:W-:Y:S01]  /*26c0*/  FMUL.FTZ R13, R92, R93 ;  /* 0x0000005d5c0d7220 */ /* 0x000fe20000410000 */
[----:B------:R-:W-:Y:S01]  /*26d0*/  FADD.FTZ R15, R112, R15 ;  /* 0x0000000f700f7221 */ /* 0x000fe20000010000 */
[----:B------:R-:W-:Y:S01]  /*26e0*/  FMUL.FTZ R19, R82, R17 ;  /* 0x0000001152137220 */ /* 0x000fe20000410000 */
[----:B------:R-:W-:Y:S01]  /*26f0*/  SHF.L.U32 R4, R5, 0x10, RZ ;  /* 0x0000001005047819 */ /* 0x000fe200000006ff */
[C---:B------:R-:W-:Y:S01]  /*2700*/  FMUL.FTZ R7, R94.reuse, R93 ;  /* 0x0000005d5e077220 */ /* 0x040fe20000410000 */
[----:B------:R-:W-:Y:S01]  /*2710*/  FFMA.FTZ R13, R94, R95, R13 ;  /* 0x0000005f5e0d7223 */ /* 0x000fe2000001000d */
[-C--:B------:R-:W-:Y:S01]  /*2720*/  FFMA.FTZ R19, R84, R15.reuse, -R19 ;  /* 0x0000000f54137223 */ /* 0x080fe20000010813 */
[----:B------:R-:W-:Y:S01]  /*2730*/  FMUL.FTZ R15, R82, R15 ;  /* 0x0000000f520f7220 */ /* 0x000fe20000410000 */
[----:B------:R-:W-:Y:S01]  /*2740*/  FMUL.FTZ R104, R104, R67 ;  /* 0x0000004368687220 */ /* 0x000fe20000410000 */
[----:B------:R-:W-:Y:S01]  /*2750*/  FFMA.FTZ R7, R92, R95, -R7 ;  /* 0x0000005f5c077223 */ /* 0x000fe20000010807 */
[----:B------:R-:W-:Y:S01]  /*2760*/  FMUL.FTZ R6, R96, R13 ;  /* 0x0000000d60067220 */ /* 0x000fe20000410000 */
[----:B------:R-:W-:Y:S01]  /*2770*/  FMUL.FTZ R103, R4, R67 ;  /* 0x0000004304677220 */ /* 0x000fe20000410000 */
[----:B------:R-:W-:Y:S01]  /*2780*/  FFMA.FTZ R12, R84, R17, R15 ;  /* 0x00000011540c7223 */ /* 0x000fe2000001000f */
[----:B------:R-:W-:Y:S01]  /*2790*/  FADD.FTZ R19, R104, R19 ;  /* 0x0000001368137221 */ /* 0x000fe20000010000 */
[----:B------:R-:W-:Y:S01]  /*27a0*/  PRMT R4, R9, 0x7632, R4 ;  /* 0x0000763209047816 */ /* 0x000fe20000000004 */
[-C--:B------:R-:W-:Y:S01]  /*27b0*/  FFMA.FTZ R6, R97, R7.reuse, -R6 ;  /* 0x0000000761067223 */ /* 0x080fe20000010806 */
[----:B------:R-:W-:Y:S01]  /*27c0*/  FMUL.FTZ R8, R96, R7 ;  /* 0x0000000760087220 */ /* 0x000fe20000410000 */
[----:B------:R-:W-:Y:S01]  /*27d0*/  FADD.FTZ R5, R103, R12 ;  /* 0x0000000c67057221 */ /* 0x000fe20000010000 */
[----:B------:R-:W-:Y:S01]  /*27e0*/  FMUL.FTZ R7, R98, R19 ;  /* 0x0000001362077220 */ /* 0x000fe20000410000 */
[----:B------:R-:W-:Y:S01]  /*27f0*/  SHF.L.U32 R4, R4, 0x10, RZ ;  /* 0x0000001004047819 */ /* 0x000fe200000006ff */
[----:B------:R-:W-:Y:S01]  /*2800*/  FFMA.FTZ R8, R97, R13, R8 ;  /* 0x0000000d61087223 */ /* 0x000fe20000010008 */
[----:B------:R-:W-:Y:S01]  /*2810*/  SHF.L.U32 R100, R9, 0x10, RZ ;  /* 0x0000001009647819 */ /* 0x000fe200000006ff */
[-C--:B------:R-:W-:Y:S01]  /*2820*/  FFMA.FTZ R12, R88, R5.reuse, R7 ;  /* 0x00000005580c7223 */ /* 0x080fe20000010007 */
[----:B------:R-:W-:Y:S01]  /*2830*/  FMUL.FTZ R7, R98, R5 ;  /* 0x0000000562077220 */ /* 0x000fe20000410000 */
[-C--:B------:R-:W-:Y:S01]  /*2840*/  FMUL.FTZ R99, R4, R75.reuse ;  /* 0x0000004b04637220 */ /* 0x080fe20000410000 */
[----:B------:R-:W-:Y:S01]  /*2850*/  FMUL.FTZ R9, R87, R8 ;  /* 0x0000000857097220 */ /* 0x000fe20000410000 */
[----:B------:R-:W-:Y:S01]  /*2860*/  FMUL.FTZ R100, R100, R75 ;  /* 0x0000004b64647220 */ /* 0x000fe20000410000 */
[----:B------:R-:W-:Y:S01]  /*2870*/  FFMA.FTZ R7, R88, R19, -R7 ;  /* 0x0000001358077223 */ /* 0x000fe20000010807 */
[----:B------:R-:W-:Y:S01]  /*2880*/  FADD.FTZ R12, R99, R12 ;  /* 0x0000000c630c7221 */ /* 0x000fe20000010000 */
[----:B------:R-:W-:Y:S01]  /*2890*/  PRMT R4, R10, 0x7632, R4 ;  /* 0x000076320a047816 */ /* 0x000fe20000000004 */
[-C--:B------:R-:W-:Y:S01]  /*28a0*/  FFMA.FTZ R9, R86, R6.reuse, -R9 ;  /* 0x0000000656097223 */ /* 0x080fe20000010809 */
        /* <DEDUP_REMOVED lines=8> */
[-C--:B------:R-:W-:Y:S01]  /*2930*/  FMUL.FTZ R109, R10, R69.reuse ;  /* 0x000000450a6d7220 */ /* 0x080fe20000410000 */
        /* <DEDUP_REMOVED lines=8> */
[C---:B------:R-:W-:Y:S01]  /*29c0*/  FMUL.FTZ R12, R91.reuse, R14 ;  /* 0x0000000e5b0c7220 */ /* 0x040fe20000410000 */
[-C--:B------:R-:W-:Y:S01]  /*29d0*/  FFMA.FTZ R15, R84, R9.reuse, -R11 ;  /* 0x00000009540f7223 */ /* 0x080fe2000001080b */
[----:B------:R-:W-:Y:S01]  /*29e0*/  FMUL.FTZ R9, R82, R9 ;  /* 0x0000000952097220 */ /* 0x000fe20000410000 */
[-C--:B------:R-:W-:Y:S01]  /*29f0*/  FMUL.FTZ R11, R91, R10.reuse ;  /* 0x0000000a5b0b7220 */ /* 0x080fe20000410000 */
[C---:B------:R-:W-:Y:S01]  /*2a00*/  FFMA.FTZ R12, R85.reuse, R10, R12 ;  /* 0x0000000a550c7223 */ /* 0x040fe2000001000c */
[----:B------:R-:W-:Y:S01]  /*2a10*/  FMUL.FTZ R101, R8, R77 ;  /* 0x0000004d08657220 */ /* 0x000fe20000410000 */
[----:B------:R-:W-:Y:S01]  /*2a20*/  FFMA.FTZ R13, R84, R13, R9 ;  /* 0x0000000d540d7223 */ /* 0x000fe20000010009 */
[----:B------:R-:W-:Y:S01]  /*2a30*/  FFMA.FTZ R115, R85, R14, -R11 ;  /* 0x0000000e55737223 */ /* 0x000fe2000001080b */
[----:B------:R-:W-:Y:S01]  /*2a40*/  FMUL.FTZ R102, R102, R77 ;  /* 0x0000004d66667220 */ /* 0x000fe20000410000 */
[----:B------:R-:W-:Y:S01]  /*2a50*/  FADD.FTZ R118, R101, R12 ;  /* 0x0000000c65767221 */ /* 0x000fe20000010000 */
[C---:B------:R-:W-:Y:S01]  /*2a60*/  FMUL.FTZ R17, R98.reuse, R15 ;  /* 0x0000000f62117220 */ /* 0x040fe20000410000 */
[-C--:B------:R-:W-:Y:S01]  /*2a70*/  FMUL.FTZ R12, R98, R13.reuse ;  /* 0x0000000d620c7220 */ /* 0x080fe20000410000 */
[----:B------:R-:W-:Y:S01]  /*2a80*/  FADD.FTZ R115, R102, R115 ;  /* 0x0000007366737221 */ /* 0x000fe20000010000 */
[----:B------:R-:W2:Y:S01]  /*2a90*/  LDG.E.128 R4, desc[UR18][R36.64+-0x10] ;  /* 0xfffff01224047981 */ /* 0x000ea2000c1e1d00 */
[----:B------:R-:W-:-:S03]  /*2aa0*/  FFMA.FTZ R17, R88, R13, R17 ;  /* 0x0000000d58117223 */ /* 0x000fc60000010011 */
[----:B------:R-:W0:Y:S01]  /*2ab0*/  SHFL.UP PT, R18, R118, 0x1, RZ ;  /* 0x0420000076127989 */ /* 0x000e2200000e00ff */
[----:B------:R-:W-:Y:S01]  /*2ac0*/  FFMA.FTZ R12, R88, R15, -R12 ;  /* 0x0000000f580c7223 */ /* 0x000fe2000001080c */
[CC--:B------:R-:W-:Y:S02]  /*2ad0*/  FMUL.FTZ R14, R90.reuse, R17.reuse ;  /* 0x000000115a0e7220 */ /* 0x0c0fe40000410000 */
[----:B------:R-:W1:Y:S01]  /*2ae0*/  SHFL.UP PT, R15, R115, 0x1, RZ ;  /* 0x04200000730f7989 */ /* 0x000e6200000e00ff */
[-C--:B------:R-:W-:Y:S01]  /*2af0*/  FMUL.FTZ R16, R90, R12.reuse ;  /* 0x0000000c5a107220 */ /* 0x080fe20000410000 */
[C---:B------:R-:W-:Y:S02]  /*2b00*/  FFMA.FTZ R14, R89.reuse, R12, -R14 ;  /* 0x0000000c590e7223 */ /* 0x040fe4000001080e */
[----:B------:R3:W4:Y:S01]  /*2b10*/  LDG.E.128 R8, desc[UR18][R36.64] ;  /* 0x0000001224087981 */ /* 0x000722000c1e1d00 */
[----:B------:R-:W-:Y:S01]  /*2b20*/  FFMA.FTZ R16, R89, R17, R16 ;  /* 0x0000001159107223 */ /* 0x000fe20000010010 */
[----:B------:R-:W-:-:S03]  /*2b30*/  FMUL.FTZ R120, R91, R14 ;  /* 0x0000000e5b787220 */ /* 0x000fc60000410000 */
[-C--:B------:R-:W-:Y:S01]  /*2b40*/  FMUL.FTZ R117, R91, R16.reuse ;  /* 0x000000105b757220 */ /* 0x080fe20000410000 */
[----:B------:R-:W-:-:S03]  /*2b50*/  FFMA.FTZ R120, R85, R16, R120 ;  /* 0x0000001055787223 */ /* 0x000fc60000010078 */
[----:B------:R-:W-:Y:S02]  /*2b60*/  FFMA.FTZ R117, R85, R14, -R117 ;  /* 0x0000000e55757223 */ /* 0x000fe40000010875 */
[----:B------:R-:W5:Y:S04]  /*2b70*/  SHFL.UP PT, R13, R120, 0x1, RZ ;  /* 0x04200000780d7989 */ /* 0x000f6800000e00ff */
        /* <DEDUP_REMOVED lines=9> */
[-C--:B-----5:R-:W-:Y:S01]  /*2c10*/  FMUL.FTZ R15, R117, R13.reuse ;  /* 0x0000000d750f7220 */ /* 0x0a0fe20000410000 */
[----:B------:R-:W-:-:S03]  /*2c20*/  FMUL.FTZ R14, R120, R13 ;  /* 0x0000000d780e7220 */ /* 0x000fc60000410000 */
        /* <DEDUP_REMOVED lines=15> */
[----:B-----5:R-:W-:-:S03]  /*2d20*/  @P1 FFMA.FTZ R120, R120, R12, R15 ;  /* 0x0000000c78781223 */ /* 0x020fc6000001000f */
[----:B------:R-:W-:Y:S02]  /*2d30*/  @P1 FFMA.FTZ R117, R117, R12, -R14 ;  /* 0x0000000c75751223 */ /* 0x000fe4000001080e */
[----:B------:R-:W3:Y:S01]  /*2d40*/  SHFL.UP PT, R13, R120, 0x4, RZ ;  /* 0x04800000780d7989 */ /* 0x000ee200000e00ff */
[----:B------:R-:W-:-:S03]  /*2d50*/  ISETP.GE.AND P1, PT, R105, 0x4, PT ;  /* 0x000000046900780c */ /* 0x000fc60003f26270 */
[----:B------:R-:W5:Y:S01]  /*2d60*/  SHFL.UP PT, R12, R117, 0x4, RZ ;  /* 0x04800000750c7989 */ /* 0x000f6200000e00ff */
        /* <DEDUP_REMOVED lines=9> */
[-C--:B-----5:R-:W-:Y:S02]  /*2e00*/  @P1 FFMA.FTZ R120, R120, R12.reuse, R15 ;  /* 0x0000000c78781223 */ /* 0x0a0fe4000001000f */
[----:B------:R-:W1:Y:S01]  /*2e10*/  SHFL.UP PT, R16, R115, 0x8, RZ ;  /* 0x0500000073107989 */ /* 0x000e6200000e00ff */
[----:B------:R-:W-:-:S03]  /*2e20*/  @P1 FFMA.FTZ R117, R117, R12, -R14 ;  /* 0x0000000c75751223 */ /* 0x000fc6000001080e */
[----:B------:R-:W3:Y:S04]  /*2e30*/  SHFL.UP PT, R13, R120, 0x8, RZ ;  /* 0x05000000780d7989 */ /* 0x000ee800000e00ff */
[----:B------:R-:W5:Y:S01]  /*2e40*/  SHFL.UP PT, R12, R117, 0x8, RZ ;  /* 0x05000000750c7989 */ /* 0x000f6200000e00ff */
[----:B------:R-:W-:Y:S01]  /*2e50*/  ISETP.GE.AND P1, PT, R105, 0x8, PT ;  /* 0x000000086900780c */ /* 0x000fe20003f26270 */
[-C--:B0-----:R-:W-:Y:S01]  /*2e60*/  FMUL.FTZ R14, R120, R17.reuse ;  /* 0x00000011780e7220 */ /* 0x081fe20000410000 */
[----:B------:R-:W-:-:S04]  /*2e70*/  FMUL.FTZ R17, R117, R17 ;  /* 0x0000001175117220 */ /* 0x000fc80000410000 */
[-C--:B-1----:R-:W-:Y:S01]  /*2e80*/  FFMA.FTZ R17, R120, R16.reuse, R17 ;  /* 0x0000001078117223 */ /* 0x082fe20000010011 */
[C---:B------:R-:W-:Y:S01]  /*2e90*/  FFMA.FTZ R14, R117.reuse, R16, -R14 ;  /* 0x00000010750e7223 */ /* 0x040fe2000001080e */
[----:B---3--:R-:W-:-:S05]  /*2ea0*/  FMUL.FTZ R15, R117, R13 ;  /* 0x0000000d750f7220 */ /* 0x008fca0000410000 */
[----:B------:R-:W-:Y:S01]  /*2eb0*/  @P1 FADD.FTZ R118, R118, R17 ;  /* 0x0000001176761221 */ /* 0x000fe20000010000 */
[----:B------:R-:W-:Y:S01]  /*2ec0*/  @P1 FADD.FTZ R115, R115, R14 ;  /* 0x0000000e73731221 */ /* 0x000fe20000010000 */
[C---:B------:R-:W-:Y:S01]  /*2ed0*/  FMUL.FTZ R14, R120.reuse, R13 ;  /* 0x0000000d780e7220 */ /* 0x040fe20000410000 */
[-C--:B-----5:R-:W-:Y:S02]  /*2ee0*/  @P1 FFMA.FTZ R120, R120, R12.reuse, R15 ;  /* 0x0000000c78781223 */ /* 0x0a0fe4000001000f */
[----:B------:R-:W0:Y:S01]  /*2ef0*/  SHFL.UP PT, R20, R118, 0x10, RZ ;  /* 0x0600000076147989 */ /* 0x000e2200000e00ff */
[----:B------:R-:W-:-:S03]  /*2f00*/  @P1 FFMA.FTZ R117, R117, R12, -R14 ;  /* 0x0000000c75751223 */ /* 0x000fc6000001080e */
[----:B------:R-:W1:Y:S04]  /*2f10*/  SHFL.UP PT, R13, R115, 0x10, RZ ;  /* 0x06000000730d7989 */ /* 0x000e6800000e00ff */
[----:B------:R-:W3:Y:S04]  /*2f20*/  SHFL.UP PT, R12, R120, 0x10, RZ ;  /* 0x06000000780c7989 */ /* 0x000ee800000e00ff */
        /* <DEDUP_REMOVED lines=11> */
[----:B------:R-:W-:Y:S01]  /*2fe0*/  ULEA UR6, UR7, UR6, 0x18 ;  /* 0x0000000607067291 */ /* 0x000fe2000f8ec0ff */
[-C--:B---3--:R-:W-:Y:S01]  /*2ff0*/  FMUL.FTZ R20, R120, R12.reuse ;  /* 0x0000000c78147220 */ /* 0x088fe20000410000 */
        /* <DEDUP_REMOVED lines=21> */
[----:B------:R-:W5:Y:S01]  /*3150*/  SHFL.UP PT, R115, R22, 0x1, RZ ;  /* 0x0420000016737989 */ /* 0x000f6200000e00ff */
[----:B-1----:R-:W-:-:S02]  /*3160*/  @!P2 MOV R119, R17 ;  /* 0x000000110077a202 */ /* 0x002fc40000000f00 */
[----:B0-----:R-:W-:Y:S02]  /*3170*/  @!P2 MOV R121, R16 ;  /* 0x000000100079a202 */ /* 0x001fe40000000f00 */
[----:B---3--:R-:W-:Y:S02]  /*3180*/  @!P2 MOV R21, R19 ;  /* 0x000000130015a202 */ /* 0x008fe40000000f00 */
[----:B-----5:R-:W-:Y:S01]  /*3190*/  @!P2 MOV R115, R18 ;  /* 0x000000120073a202 */ /* 0x020fe20000000f00 */
        /* <DEDUP_REMOVED lines=20> */
[-C--:B------:R-:W-:Y:S01]  /*32e0*/  FMUL.FTZ R96, R96, R111.reuse ;  /* 0x0000006f60607220 */ /* 0x080fe20000410000 */
[-C--:B------:R-:W-:Y:S01]  /*32f0*/  FFMA.FTZ R21, R12, R18.reuse, -R21 ;  /* 0x000000120c157223 */ /* 0x080fe20000010815 */
[----:B------:R-:W-:Y:S01]  /*3300*/  FMUL.FTZ R20, R13, R18 ;  /* 0x000000120d147220 */ /* 0x000fe20000410000 */
[C---:B------:R-:W-:Y:S01]  /*3310*/  FFMA.FTZ R22, R97.reuse, R111, -R22 ;  /* 0x0000006f61167223 */ /* 0x040fe20000010816 */
[----:B------:R-:W-:Y:S01]  /*3320*/  FFMA.FTZ R97, R97, R113, R96 ;  /* 0x0000007161617223 */ /* 0x000fe20000010060 */
[CC--:B------:R-:W-:Y:S01]  /*3330*/  FMUL.FTZ R23, R13.reuse, R17.reuse ;  /* 0x000000110d177220 */ /* 0x0c0fe20000410000 */
[-C--:B------:R-:W-:Y:S01]  /*3340*/  FMUL.FTZ R18, R13, R16.reuse ;  /* 0x000000100d127220 */ /* 0x080fe20000410000 */
[----:B------:R-:W-:Y:S01]  /*3350*/  FADD.FTZ R107, R107, R22 ;  /* 0x000000166b6b7221 */ /* 0x000fe20000010000 */
[----:B------:R-:W-:Y:S01]  /*3360*/  FADD.FTZ R106, R106, R97 ;  /* 0x000000616a6a7221 */ /* 0x000fe20000010000 */
[C---:B------:R-:W-:Y:S01]  /*3370*/  FFMA.FTZ R16, R12.reuse, R16, -R23 ;  /* 0x000000100c107223 */ /* 0x040fe20000010817 */
[C---:B------:R-:W-:Y:S01]  /*3380*/  FFMA.FTZ R17, R12.reuse, R17, R18 ;  /* 0x000000110c117223 */ /* 0x040fe20000010012 */
[----:B------:R-:W-:Y:S01]  /*3390*/  FFMA.FTZ R12, R12, R19, R20 ;  /* 0x000000130c0c7223 */ /* 0x000fe20000010014 */
[----:B--2---:R-:W-:-:S02]  /*33a0*/  PRMT R22, R5, 0x7632, R22 ;  /* 0x0000763205167816 */ /* 0x004fc40000000016 */
[----:B------:R-:W-:Y:S01]  /*33b0*/  SHF.L.U32 R20, R5, 0x10, RZ ;  /* 0x0000001005147819 */ /* 0x000fe200000006ff */
[C---:B------:R-:W-:Y:S01]  /*33c0*/  FMUL.FTZ R5, R87.reuse, R106 ;  /* 0x0000006a57057220 */ /* 0x040fe20000410000 */
[-C--:B------:R-:W-:Y:S01]  /*33d0*/  FMUL.FTZ R87, R87, R107.reuse ;  /* 0x0000006b57577220 */ /* 0x080fe20000410000 */
[----:B------:R-:W-:Y:S02]  /*33e0*/  LEA R36, P1, R32, R36, 0x1 ;  /* 0x0000002420247211 */ /* 0x000fe400078208ff */
[C---:B------:R-:W-:Y:S01]  /*33f0*/  FFMA.FTZ R5, R86.reuse, R107, -R5 ;  /* 0x0000006b56057223 */ /* 0x040fe20000010805 */
[----:B------:R-:W-:Y:S01]  /*3400*/  FFMA.FTZ R95, R86, R106, R87 ;  /* 0x0000006a565f7223 */ /* 0x000fe20000010057 */
[----:B------:R-:W-:Y:S02]  /*3410*/  IADD3.X R37, PT, PT, R37, R33, RZ, P1, !PT ;  /* 0x0000002125257210 */ /* 0x000fe40000ffe4ff */
[----:B------:R-:W-:Y:S01]  /*3420*/  LEA R34, P1, R30, R34, 0x1 ;  /* 0x000000221e227211 */ /* 0x000fe200078208ff */
[----:B------:R-:W-:Y:S01]  /*3430*/  FADD.FTZ R95, R108, R95 ;  /* 0x0000005f6c5f7221 */ /* 0x000fe20000010000 */
[----:B------:R-:W-:Y:S01]  /*3440*/  FADD.FTZ R93, R112, R5 ;  /* 0x00000005705d7221 */ /* 0x000fe20000010000 */
[----:B------:R-:W-:-:S02]  /*3450*/  PRMT R18, R4, 0x7632, R18 ;  /* 0x0000763204127816 */ /* 0x000fc40000000012 */
[----:B------:R-:W-:Y:S01]  /*3460*/  IADD3.X R35, PT, PT, R35, R31, RZ, P1, !PT ;  /* 0x0000001f23237210 */ /* 0x000fe20000ffe4ff */
[C---:B------:R-:W-:Y:S01]  /*3470*/  FMUL.FTZ R5, R82.reuse, R95 ;  /* 0x0000005f52057220 */ /* 0x040fe20000410000 */
[-C--:B------:R-:W-:Y:S01]  /*3480*/  FMUL.FTZ R82, R82, R93.reuse ;  /* 0x0000005d52527220 */ /* 0x080fe20000410000 */
[----:B------:R-:W-:Y:S02]  /*3490*/  ISETP.NE.AND P1, PT, R44, RZ, PT ;  /* 0x000000ff2c00720c */ /* 0x000fe40003f25270 */
[----:B------:R-:W-:Y:S01]  /*34a0*/  SHF.L.U32 R97, R18, 0x10, RZ ;  /* 0x0000001012617819 */ /* 0x000fe200000006ff */
[C---:B------:R-:W-:Y:S01]  /*34b0*/  FFMA.FTZ R5, R84.reuse, R93, -R5 ;  /* 0x0000005d54057223 */ /* 0x040fe20000010805 */
[----:B------:R-:W-:Y:S01]  /*34c0*/  FFMA.FTZ R82, R84, R95, R82 ;  /* 0x0000005f54527223 */ /* 0x000fe20000010052 */
[----:B------:R-:W-:Y:S01]  /*34d0*/  SHF.L.U32 R23, R4, 0x10, RZ ;  /* 0x0000001004177819 */ /* 0x000fe200000006ff */
[----:B------:R-:W-:Y:S01]  /*34e0*/  FADD.FTZ R19, R15, R12 ;  /* 0x0000000c0f137221 */ /* 0x000fe20000010000 */
[----:B------:R-:W-:Y:S01]  /*34f0*/  PRMT R4, R6, 0x7632, R4 ;  /* 0x0000763206047816 */ /* 0x000fe20000000004 */
[----:B------:R-:W-:Y:S01]  /*3500*/  FMUL.FTZ R114, R97, R114 ;  /* 0x0000007261727220 */ /* 0x000fe20000410000 */
[----:B------:R-:W-:Y:S01]  /*3510*/  FADD.FTZ R15, R104, R5 ;  /* 0x00000005680f7221 */ /* 0x000fe20000010000 */
[----:B------:R-:W-:Y:S01]  /*3520*/  FADD.FTZ R103, R103, R82 ;  /* 0x0000005267677221 */ /* 0x000fe20000010000 */
[----:B------:R-:W-:Y:S01]  /*3530*/  FADD.FTZ R18, R14, R21 ;  /* 0x000000150e127221 */ /* 0x000fe20000010000 */
[----:B------:R-:W-:Y:S01]  /*3540*/  FFMA.FTZ R114, R23, R116, -R114 ;  /* 0x0000007417727223 */ /* 0x000fe20000010872 */
[----:B------:R-:W-:Y:S01]  /*3550*/  FMUL.FTZ R21, R98, R15 ;  /* 0x0000000f62157220 */ /* 0x000fe20000410000 */
[----:B------:R-:W-:Y:S01]  /*3560*/  SHF.L.U32 R23, R4, 0x10, RZ ;  /* 0x0000001004177819 */ /* 0x000fe200000006ff */
[-C--:B------:R-:W-:Y:S01]  /*3570*/  FMUL.FTZ R98, R98, R103.reuse ;  /* 0x0000006762627220 */ /* 0x080fe20000410000 */
[----:B------:R-:W0:Y:S01]  /*3580*/  @!P1 LDC.64 R4, c[0x0][0x480] ;  /* 0x00012000ff049b82 */ /* 0x000e220000000a00 */
[----:B------:R-:W-:Y:S01]  /*3590*/  FFMA.FTZ R12, R88, R103, R21 ;  /* 0x00000067580c7223 */ /* 0x000fe20000010015 */
[----:B------:R-:W-:Y:S01]  /*35a0*/  SHF.L.U32 R6, R6, 0x10, RZ ;  /* 0x0000001006067819 */ /* 0x000fe200000006ff */
[----:B------:R-:W-:Y:S01]  /*35b0*/  FFMA.FTZ R21, R88, R15, -R98 ;  /* 0x0000000f58157223 */ /* 0x000fe20000010862 */
[----:B------:R-:W-:Y:S01]  /*35c0*/  FMUL.FTZ R23, R23, R106 ;  /* 0x0000006a17177220 */ /* 0x000fe20000410000 */
[----:B------:R-:W-:-:S02]  /*35d0*/  FADD.FTZ R99, R99, R12 ;  /* 0x0000000c63637221 */ /* 0x000fc40000010000 */
[----:B------:R-:W-:Y:S01]  /*35e0*/  FADD.FTZ R21, R100, R21 ;  /* 0x0000001564157221 */ /* 0x000fe20000010000 */
[----:B------:R-:W-:Y:S01]  /*35f0*/  PRMT R13, R7, 0x7632, R13 ;  /* 0x00007632070d7816 */ /* 0x000fe2000000000d */
[----:B------:R-:W-:Y:S01]  /*3600*/  FFMA.FTZ R12, R6, R107, -R23 ;  /* 0x0000006b060c7223 */ /* 0x000fe20000010817 */
[C---:B------:R-:W-:Y:S01]  /*3610*/  FMUL.FTZ R6, R90.reuse, R99 ;  /* 0x000000635a067220 */ /* 0x040fe20000410000 */
[-C--:B------:R-:W-:Y:S01]  /*3620*/  FMUL.FTZ R90, R90, R21.reuse ;  /* 0x000000155a5a7220 */ /* 0x080fe20000410000 */
[----:B------:R-:W-:Y:S02]  /*3630*/  SHF.L.U32 R14, R13, 0x10, RZ ;  /* 0x000000100d0e7819 */ /* 0x000fe400000006ff */
[C---:B------:R-:W-:Y:S01]  /*3640*/  FFMA.FTZ R6, R89.reuse, R21, -R6 ;  /* 0x0000001559067223 */ /* 0x040fe20000010806 */
[----:B------:R-:W-:Y:S01]  /*3650*/  FFMA.FTZ R89, R89, R99, R90 ;  /* 0x0000006359597223 */ /* 0x000fe2000001005a */
[----:B------:R-:W-:Y:S01]  /*3660*/  SHF.L.U32 R7, R7, 0x10, RZ ;  /* 0x0000001007077819 */ /* 0x000fe200000006ff */
[----:B------:R-:W-:Y:S01]  /*3670*/  FMUL.FTZ R14, R14, R95 ;  /* 0x0000005f0e0e7220 */ /* 0x000fe20000410000 */
[----:B------:R-:W-:Y:S01]  /*3680*/  FADD.FTZ R109, R109, R6 ;  /* 0x000000066d6d7221 */ /* 0x000fe20000010000 */
[----:B------:R-:W-:Y:S01]  /*3690*/  @!P1 IADD3 R13, P2, PT, R0, R81, RZ ;  /* 0x00000051000d9210 */ /* 0x000fe20007f5e0ff */
[----:B------:R-:W-:Y:S01]  /*36a0*/  FADD.FTZ R110, R110, R89 ;  /* 0x000000596e6e7221 */ /* 0x000fe20000010000 */
[----:B------:R-:W-:Y:S01]  /*36b0*/  FFMA.FTZ R59, R12, 2, R59 ;  /* 0x400000000c3b7823 */ /* 0x000fe2000001003b */
[----:B------:R-:W-:Y:S01]  /*36c0*/  FFMA.FTZ R7, R7, R93, -R14 ;  /* 0x0000005d07077223 */ /* 0x000fe2000001080e */
[C---:B------:R-:W-:Y:S01]  /*36d0*/  FMUL.FTZ R12, R91.reuse, R109 ;  /* 0x0000006d5b0c7220 */ /* 0x040fe20000410000 */
[C---:B----4-:R-:W-:Y:S01]  /*36e0*/  PRMT R86, R8.reuse, 0x7632, R86 ;  /* 0x0000763208567816 */ /* 0x050fe20000000056 */
[----:B------:R-:W-:Y:S01]  /*36f0*/  FMUL.FTZ R6, R91, R110 ;  /* 0x0000006e5b067220 */ /* 0x000fe20000410000 */
[----:B------:R-:W-:-:S02]  /*3700*/  SHF.L.U32 R38, R8, 0x10, RZ ;  /* 0x0000001008267819 */ /* 0x000fc400000006ff */
[----:B------:R-:W-:Y:S02]  /*3710*/  @!P1 LEA.HI.X.SX32 R14, R0, RZ, 0x1, P2 ;  /* 0x000000ff000e9211 */ /* 0x000fe400010f0eff */
[----:B------:R-:W-:Y:S02]  /*3720*/  PRMT R8, R9, 0x7632, R8 ;  /* 0x0000763209087816 */ /* 0x000fe40000000008 */
[----:B0-----:R-:W-:Y:S01]  /*3730*/  @!P1 LEA R4, P2, R13, R4, 0x4 ;  /* 0x000000040d049211 */ /* 0x001fe200078420ff */
[----:B------:R-:W-:Y:S01]  /*3740*/  FFMA.FTZ R12, R85, R110, R12 ;  /* 0x0000006e550c7223 */ /* 0x000fe2000001000c */
[----:B------:R-:W-:Y:S02]  /*3750*/  PRMT R39, R10, 0x7632, R39 ;  /* 0x000076320a277816 */ /* 0x000fe40000000027 */
[----:B------:R-:W-:Y:S01]  /*3760*/  PRMT R87, R11, 0x7632, R87 ;  /* 0x000076320b577816 */ /* 0x000fe20000000057 */
[----:B------:R-:W-:Y:S01]  /*3770*/  FFMA.FTZ R85, R85, R109, -R6 ;  /* 0x0000006d55557223 */ /* 0x000fe20000010806 */
[----:B------:R-:W-:Y:S01]  /*3780*/  UIADD3 UR4, UPT, UPT, UR4, 0x1, URZ ;  /* 0x0000000104047890 */ /* 0x000fe2000fffe0ff */
[----:B------:R-:W-:-:S02]  /*3790*/  @!P1 LEA.HI.X R5, R13, R5, R14, 0x4, P2 ;  /* 0x000000050d059211 */ /* 0x000fc400010f240e */
[----:B------:R-:W-:Y:S01]  /*37a0*/  SHF.L.U32 R6, R8, 0x10, RZ ;  /* 0x0000001008067819 */ /* 0x000fe200000006ff */
[----:B------:R-:W-:Y:S01]  /*37b0*/  FADD.FTZ R101, R101, R12 ;  /* 0x0000000c65657221 */ /* 0x000fe20000010000 */
[----:B------:R-:W-:Y:S02]  /*37c0*/  SHF.L.U32 R22, R22, 0x10, RZ ;  /* 0x0000001016167819 */ /* 0x000fe400000006ff */
[----:B------:R-:W-:Y:S02]  /*37d0*/  SHF.L.U32 R86, R86, 0x10, RZ ;  /* 0x0000001056567819 */ /* 0x000fe400000006ff */
[----:B------:R-:W-:Y:S02]  /*37e0*/  SHF.L.U32 R13, R39, 0x10, RZ ;  /* 0x00000010270d7819 */ /* 0x000fe400000006ff */
[----:B------:R-:W-:Y:S01]  /*37f0*/  SHF.L.U32 R8, R87, 0x10, RZ ;  /* 0x0000001057087819 */ /* 0x000fe200000006ff */
[----:B------:R-:W-:Y:S01]  /*3800*/  UISETP.GE.AND UP0, UPT, UR4, UR9, UPT ;  /* 0x000000090400728c */ /* 0x000fe2000bf06270 */
[----:B------:R-:W-:Y:S01]  /*3810*/  SHF.L.U32 R9, R9, 0x10, RZ ;  /* 0x0000001009097819 */ /* 0x000fe200000006ff */
[----:B------:R-:W-:Y:S01]  /*3820*/  FFMA.FTZ R72, R7, 2, R72 ;  /* 0x4000000007487823 */ /* 0x000fe20000010048 */
[----:B------:R-:W-:Y:S01]  /*3830*/  SHF.L.U32 R10, R10, 0x10, RZ ;  /* 0x000000100a0a7819 */ /* 0x000fe200000006ff */
[----:B------:R-:W-:Y:S01]  /*3840*/  FMUL.FTZ R113, R22, R113 ;  /* 0x0000007116717220 */ /* 0x000fe20000410000 */
[----:B------:R-:W-:Y:S01]  /*3850*/  SHF.L.U32 R11, R11, 0x10, RZ ;  /* 0x000000100b0b7819 */ /* 0x000fe200000006ff */
[----:B------:R-:W-:Y:S01]  /*3860*/  FMUL.FTZ R7, R86, R103 ;  /* 0x0000006756077220 */ /* 0x000fe20000410000 */
[----:B------:R-:W-:Y:S01]  /*3870*/  FMUL.FTZ R6, R6, R99 ;  /* 0x0000006306067220 */ /* 0x000fe20000410000 */
[----:B------:R-:W-:Y:S01]  /*3880*/  FMUL.FTZ R13, R13, R110 ;  /* 0x0000006e0d0d7220 */ /* 0x000fe20000410000 */
[----:B------:R-:W-:Y:S01]  /*3890*/  FADD.FTZ R85, R102, R85 ;  /* 0x0000005566557221 */ /* 0x000fe20000010000 */
[----:B------:R-:W-:Y:S01]  /*38a0*/  FMUL.FTZ R8, R8, R101 ;  /* 0x0000006508087220 */ /* 0x000fe20000410000 */
[----:B------:R0:W-:Y:S01]  /*38b0*/  @!P1 STS.128 [UR5], R16 ;  /* 0x00000010ff009988 */ /* 0x0001e20008000c05 */
[----:B------:R-:W-:Y:S01]  /*38c0*/  FFMA.FTZ R113, R20, R111, -R113 ;  /* 0x0000006f14717223 */ /* 0x000fe20000010871 */
[----:B------:R-:W-:Y:S01]  /*38d0*/  FFMA.FTZ R7, R38, R15, -R7 ;  /* 0x0000000f26077223 */ /* 0x000fe20000010807 */
[----:B------:R-:W-:Y:S01]  /*38e0*/  FFMA.FTZ R6, R9, R21, -R6 ;  /* 0x0000001509067223 */ /* 0x000fe20000010806 */
[----:B------:R0:W-:Y:S01]  /*38f0*/  @!P1 STG.E.128 desc[UR18][R4.64], R16 ;  /* 0x0000001004009986 */ /* 0x0001e2000c101d12 */
[----:B------:R-:W-:Y:S01]  /*3900*/  FFMA.FTZ R13, R10, R109, -R13 ;  /* 0x0000006d0a0d7223 */ /* 0x000fe2000001080d */
        /* <DEDUP_REMOVED lines=8> */
[----:B------:R-:W-:-:S02]  /*3990*/  IADD3 R81, PT, PT, R81, 0x1, RZ ;  /* 0x0000000151517810 */ /* 0x000fc40007ffe0ff */
[----:B------:R-:W-:Y:S01]  /*39a0*/  IADD3.X R80, PT, PT, R80, R29, RZ, P1, !PT ;  /* 0x0000001d50507210 */ /* 0x000fe20000ffe4ff */
[----:B------:R-:W-:Y:S01]  /*39b0*/  UIADD3 UR5, UPT, UPT, UR5, 0x10, URZ ;  /* 0x0000001005057890 */ /* 0x000fe2000fffe0ff */
[----:B------:R-:W-:Y:S11]  /*39c0*/  BRA.U !UP0, `(.L_x_2255) ;  /* 0xffffffe508807547 */ /* 0x000ff6000b83ffff */
.L_x_2254:
[----:B------:R-:W-:Y:S01]  /*39d0*/  BAR.SYNC.DEFER_BLOCKING 0x0 ;  /* 0x0000000000007b1d */ /* 0x000fe20000010000 */
[----:B0-----:R-:W-:Y:S02]  /*39e0*/  LEA R5, P0, R41, R26, 0x8 ;  /* 0x0000001a29057211 */ /* 0x001fe400078040ff */
        /* <DEDUP_REMOVED lines=14> */
[----:B------:R-:W-:Y:S02]  /*3ad0*/  IADD3 R48, P4, PT, R48, 0x200, RZ ;  /* 0x0000020030307810 */ /* 0x000fe40007f9e0ff */
[----:B------:R-:W-:Y:S02]  /*3ae0*/  IADD3.X R53, PT, PT, RZ, R53, RZ, P1, !PT ;  /* 0x00000035ff357210 */ /* 0x000fe40000ffe4ff */
[----:B------:R-:W-:Y:S02]  /*3af0*/  IADD3.X R55, PT, PT, RZ, R55, RZ, P2, !PT ;  /* 0x00000037ff377210 */ /* 0x000fe400017fe4ff */
[----:B------:R-:W-:Y:S02]  /*3b00*/  IADD3.X R51, PT, PT, RZ, R51, RZ, P3, !PT ;  /* 0x00000033ff337210 */ /* 0x000fe40001ffe4ff */
[----:B------:R-:W-:-:S03]  /*3b10*/  IADD3.X R49, PT, PT, RZ, R49, RZ, P4, !PT ;  /* 0x00000031ff317210 */ /* 0x000fc600027fe4ff */
[----:B------:R-:W-:Y:S05]  /*3b20*/  @!P0 BRA `(.L_x_2256) ;  /* 0xffffffcc00188947 */ /* 0x000fea000383ffff */
[----:B------:R-:W-:Y:S05]  /*3b30*/  EXIT ;  /* 0x000000000000794d */ /* 0x000fea0003800000 */
.L_x_2257:
        /* <DEDUP_REMOVED lines=12> */
.L_x_5060:


//--------------------- .text._Z25selective_scan_fwd_kernelI32Selective_Scan_fwd_kernel_traitsILi32ELi8ELi1ELb1ELb1ELb1ELb1EN3c108BFloat16ENS1_7complexIfEEEEv13SSMParamsBase --------------------------
	.section	.text._Z25selective_scan_fwd_kernelI32Selective_Scan_fwd_kernel_traitsILi32ELi8ELi1ELb1ELb1ELb1ELb1EN3c108BFloat16ENS1_7complexIfEEEEv13SSMParamsBase,"ax",@progbits
	.align	128
        .global         _Z25selective_scan_fwd_kernelI32Selective_Scan_fwd_kernel_traitsILi32ELi8ELi1ELb1ELb1ELb1ELb1EN3c108BFloat16ENS1_7complexIfEEEEv13SSMParamsBase
        .type           _Z25selective_scan_fwd_kernelI32Selective_Scan_fwd_kernel_traitsILi32ELi8ELi1ELb1ELb1ELb1ELb1EN3c108BFloat16ENS1_7complexIfEEEEv13SSMParamsBase,@function
        .size           _Z25selective_scan_fwd_kernelI32Selective_Scan_fwd_kernel_traitsILi32ELi8ELi1ELb1ELb1ELb1ELb1EN3c108BFloat16ENS1_7complexIfEEEEv13SSMParamsBase,(.L_x_5061 - _Z25selective_scan_fwd_kernelI32Selective_Scan_fwd_kernel_traitsILi32ELi8ELi1ELb1ELb1ELb1ELb1EN3c108BFloat16ENS1_7complexIfEEEEv13SSMParamsBase)
        .other          _Z25selective_scan_fwd_kernelI32Selective_Scan_fwd_kernel_traitsILi32ELi8ELi1ELb1ELb1ELb1ELb1EN3c108BFloat16ENS1_7complexIfEEEEv13SSMParamsBase,@"STO_CUDA_ENTRY STV_DEFAULT"
_Z25selective_scan_fwd_kernelI32Selective_Scan_fwd_kernel_traitsILi32ELi8ELi1ELb1ELb1ELb1ELb1EN3c108BFloat16ENS1_7complexIfEEEEv13SSMParamsBase:
.text._Z25selective_scan_fwd_kernelI32Selective_Scan_fwd_kernel_traitsILi32ELi8ELi1ELb1ELb1ELb1ELb1EN3c108BFloat16ENS1_7complexIfEEEEv13SSMParamsBase:
        /* <DEDUP_REMOVED lines=34> */
[----:B------:R-:W-:Y:S01]  /*0220*/  IMAD R3, R10, R9, RZ ;  /* 0x000000090a037224 */ /* 0x000fe200078e02ff */
[----:B------:R-:W-:Y:S01]  /*0230*/  UIMAD.WIDE.U32 UR4, UR18, UR8, URZ ;  /* 0x00000008120472a5 */ /* 0x000fe2000f8e00ff */
[----:B------:R-:W4:Y:S02]  /*0240*/  LDC.64 R10, c[0x0][0x468] ;  /* 0x00011a00ff0a7b82 */ /* 0x000f240000000a00 */
[----:B------:R-:W-:-:S06]  /*0250*/  IMAD.HI.U32 R7, R7, R3, R6 ;  /* 0x0000000307077227 */ /* 0x000fcc00078e0006 */
[----:B------:R-:W-:-:S05]  /*0260*/  IMAD.HI.U32 R7, R7, R2, RZ ;  /* 0x0000000207077227 */ /* 0x000fca00078e00ff */
[----:B------:R-:W-:-:S05]  /*0270*/  IADD3 R0, PT, PT, -R7, RZ, RZ ;  /* 0x000000ff07007210 */ /* 0x000fca0007ffe1ff */
[----:B------:R-:W-:-:S05]  /*0280*/  IMAD R0, R9, R0, R2 ;  /* 0x0000000009007224 */ /* 0x000fca00078e0202 */
[----:B------:R-:W-:Y:S01]  /*0290*/  ISETP.GT.U32.AND P1, PT, R9, R0, PT ;  /* 0x000000000900720c */ /* 0x000fe20003f24070 */
[----:B------:R-:W-:Y:S02]  /*02a0*/  UIMAD UR8, UR18, UR9, UR5 ;  /* 0x00000009120872a4 */ /* 0x000fe4000f8e0205 */
[----:B------:R-:W-:-:S10]  /*02b0*/  UIMAD.WIDE.U32 UR6, UR18, UR12, URZ ;  /* 0x0000000c120672a5 */ /* 0x000fd4000f8e00ff */
[----:B------:R-:W-:-:S04]  /*02c0*/  @!P1 IADD3 R0, PT, PT, R0, -R9, RZ ;  /* 0x8000000900009210 */ /* 0x000fc80007ffe0ff */
[----:B------:R-:W-:Y:S02]  /*02d0*/  ISETP.GE.U32.AND P0, PT, R0, R9, PT ;  /* 0x000000090000720c */ /* 0x000fe40003f06070 */
[----:B------:R-:W-:Y:S01]  /*02e0*/  MOV R2, UR4 ;  /* 0x0000000400027c02 */ /* 0x000fe20008000f00 */
[----:B------:R-:W-:Y:S01]  /*02f0*/  UIMAD UR4, UR18, UR13, UR7 ;  /* 0x0000000d120472a4 */ /* 0x000fe2000f8e0207 */
[----:B------:R-:W-:Y:S01]  /*0300*/  MOV R3, UR5 ;  /* 0x0000000500037c02 */ /* 0x000fe20008000f00 */
[----:B------:R-:W1:Y:S01]  /*0310*/  LDCU.64 UR12, c[0x0][0x3d0] ;  /* 0x00007a00ff0c77ac */ /* 0x000e620008000a00 */
[----:B------:R-:W-:Y:S02]  /*0320*/  MOV R3, UR8 ;  /* 0x0000000800037c02 */ /* 0x000fe40008000f00 */
[----:B------:R-:W-:Y:S01]  /*0330*/  LOP3.LUT R0, R13, R8, RZ, 0x3c, !PT ;  /* 0x000000080d007212 */ /* 0x000fe200078e3cff */
[----:B------:R-:W0:Y:S01]  /*0340*/  LDCU.64 UR8, c[0x0][0x3b0] ;  /* 0x00007600ff0877ac */ /* 0x000e220008000a00 */
[----:B------:R-:W-:-:S02]  /*0350*/  @!P1 IADD3 R7, PT, PT, R7, 0x1, RZ ;  /* 0x0000000107079810 */ /* 0x000fc40007ffe0ff */
[----:B------:R-:W-:Y:S02]  /*0360*/  ISETP.GE.AND P2, PT, R0, RZ, PT ;  /* 0x000000ff0000720c */ /* 0x000fe40003f46270 */
[----:B------:R-:W-:Y:S02]  /*0370*/  ISETP.NE.AND P1, PT, R8, RZ, PT ;  /* 0x000000ff0800720c */ /* 0x000fe40003f25270 */
[----:B------:R-:W-:Y:S02]  /*0380*/  @P0 IADD3 R7, PT, PT, R7, 0x1, RZ ;  /* 0x0000000107070810 */ /* 0x000fe40007ffe0ff */
[----:B------:R-:W-:Y:S02]  /*0390*/  ISETP.GE.AND P0, PT, R21, 0x1, PT ;  /* 0x000000011500780c */ /* 0x000fe40003f06270 */
[----:B---3--:R-:W-:Y:S02]  /*03a0*/  MOV R5, UR7 ;  /* 0x0000000700057c02 */ /* 0x008fe40008000f00 */
[----:B------:R-:W-:-:S02]  /*03b0*/  MOV R4, UR6 ;  /* 0x0000000600047c02 */ /* 0x000fc40008000f00 */
[----:B------:R-:W-:Y:S01]  /*03c0*/  MOV R5, UR4 ;  /* 0x0000000400057c02 */ /* 0x000fe20008000f00 */
[----:B------:R-:W-:Y:S01]  /*03d0*/  IMAD.WIDE.U32 R2, R13, UR10, R2 ;  /* 0x0000000a0d027c25 */ /* 0x000fe2000f8e0002 */
[----:B------:R-:W-:-:S03]  /*03e0*/  @!P2 IADD3 R7, PT, PT, -R7, RZ, RZ ;  /* 0x000000ff0707a210 */ /* 0x000fc60007ffe1ff */
[C---:B------:R-:W-:Y:S01]  /*03f0*/  IMAD.WIDE.U32 R4, R13.reuse, UR14, R4 ;  /* 0x0000000e0d047c25 */ /* 0x040fe2000f8e0004 */
[C---:B--2---:R-:W-:Y:S01]  /*0400*/  LEA R62, P3, R2.reuse, R62, 0x1 ;  /* 0x0000003e023e7211 */ /* 0x044fe200078608ff */
[----:B0-----:R-:W-:Y:S01]  /*0410*/  UIMAD.WIDE.U32 UR4, UR18, UR8, URZ ;  /* 0x00000008120472a5 */ /* 0x001fe2000f8e00ff */
[----:B------:R-:W-:Y:S01]  /*0420*/  @!P1 LOP3.LUT R7, RZ, R8, RZ, 0x33, !PT ;  /* 0x00000008ff079212 */ /* 0x000fe200078e33ff */
[C---:B------:R-:W-:Y:S01]  /*0430*/  IMAD R61, R13.reuse, UR11, R3 ;  /* 0x0000000b0d3d7c24 */ /* 0x040fe2000f8e0203 */
[----:B-1----:R-:W-:Y:S01]  /*0440*/  UIMAD.WIDE.U32 UR6, UR18, UR12, URZ ;  /* 0x0000000c120672a5 */ /* 0x002fe2000f8e00ff */
[----:B------:R-:W-:Y:S01]  /*0450*/  IMAD R59, R13, UR15, R5 ;  /* 0x0000000f0d3b7c24 */ /* 0x000fe2000f8e0205 */
[----:B------:R-:W-:Y:S02]  /*0460*/  SHF.R.S32.HI R3, RZ, 0x1f, R7 ;  /* 0x0000001fff037819 */ /* 0x000fe40000011407 */
[----:B------:R-:W-:Y:S01]  /*0470*/  LEA.HI.X R61, R2, R63, R61, 0x1, P3 ;  /* 0x0000003f023d7211 */ /* 0x000fe200018f0c3d */
[----:B----4-:R-:W-:Y:S07]  /*0480*/  @!P0 EXIT ;  /* 0x000000000000894d */ /* 0x010fee0003800000 */
[----:B------:R-:W0:Y:S01]  /*0490*/  LDC.64 R24, c[0x0][0x418] ;  /* 0x00010600ff187b82 */ /* 0x000e220000000a00 */
[----:B------:R-:W-:Y:S01]  /*04a0*/  UIMAD UR7, UR18, UR13, UR7 ;  /* 0x0000000d120772a4 */ /* 0x000fe2000f8e0207 */
[C---:B------:R-:W-:Y:S01]  /*04b0*/  LEA R60, P0, R4.reuse, R10, 0x1 ;  /* 0x0000000a043c7211 */ /* 0x040fe200078008ff */
[C---:B------:R-:W-:Y:S01]  /*04c0*/  IMAD R2, R3.reuse, R16, RZ ;  /* 0x0000001003027224 */ /* 0x040fe200078e02ff */
[----:B------:R-:W1:Y:S01]  /*04d0*/  S2R R53, SR_TID.X ;  /* 0x0000000000357919 */ /* 0x000e620000002100 */
[----:B------:R-:W-:Y:S01]  /*04e0*/  IMAD R0, R3, R56, RZ ;  /* 0x0000003803007224 */ /* 0x000fe200078e02ff */
[----:B------:R-:W-:Y:S01]  /*04f0*/  LEA.HI.X R59, R4, R11, R59, 0x1, P0 ;  /* 0x0000000b043b7211 */ /* 0x000fe200000f0c3b */
[C---:B------:R-:W-:Y:S01]  /*0500*/  IMAD R9, R7.reuse, R17, R2 ;  /* 0x0000001107097224 */ /* 0x040fe200078e0202 */
[----:B------:R-:W2:Y:S01]  /*0510*/  LDC.64 R22, c[0x0][0x428] ;  /* 0x00010a00ff167b82 */ /* 0x000ea20000000a00 */
[C---:B------:R-:W-:Y:S01]  /*0520*/  IMAD.WIDE.U32 R4, R7.reuse, R16, UR6 ;  /* 0x0000000607047e25 */ /* 0x040fe2000f8e0010 */
[----:B------:R-:W-:Y:S01]  /*0530*/  UIMAD UR5, UR18, UR9, UR5 ;  /* 0x00000009120572a4 */ /* 0x000fe2000f8e0205 */
[----:B------:R-:W3:Y:S02]  /*0540*/  LDCU.U8 UR10, c[0x0][0x39e] ;  /* 0x000073c0ff0a77ac */ /* 0x000ee40008000000 */
[----:B------:R-:W-:Y:S01]  /*0550*/  IMAD R57, R7, R57, R0 ;  /* 0x0000003907397224 */ /* 0x000fe200078e0200 */
[----:B------:R-:W-:-:S02]  /*0560*/  IADD3 R12, PT, PT, R5, R9, RZ ;  /* 0x00000009050c7210 */ /* 0x000fc40007ffe0ff */
[----:B------:R-:W4:Y:S01]  /*0570*/  LDC.64 R28, c[0x0][0x438] ;  /* 0x00010e00ff1c7b82 */ /* 0x000f220000000a00 */
[----:B------:R-:W-:Y:S01]  /*0580*/  IMAD.WIDE.U32 R2, R7, R56, UR4 ;  /* 0x0000000407027e25 */ /* 0x000fe2000f8e0038 */
[----:B------:R-:W3:Y:S01]  /*0590*/  LDCU UR4, c[0x0][0x38c] ;  /* 0x00007180ff0477ac */ /* 0x000ee20008000800 */
[----:B------:R-:W-:Y:S02]  /*05a0*/  LEA R56, P1, R4, R18, 0x1 ;  /* 0x0000001204387211 */ /* 0x000fe400078208ff */
[----:B------:R-:W-:-:S03]  /*05b0*/  LEA R58, P0, R2, R14, 0x1 ;  /* 0x0000000e023a7211 */ /* 0x000fc600078008ff */
[----:B------:R-:W3:Y:S01]  /*05c0*/  LDC.64 R50, c[0x0][0x3a0] ;  /* 0x0000e800ff327b82 */ /* 0x000ee20000000a00 */
[----:B0-----:R-:W-:Y:S01]  /*05d0*/  IMAD.WIDE.U32 R8, R13, R24, RZ ;  /* 0x000000180d087225 */ /* 0x001fe200078e00ff */
[----:B------:R-:W-:Y:S02]  /*05e0*/  IADD3 R57, PT, PT, R3, R57, RZ ;  /* 0x0000003903397210 */ /* 0x000fe40007ffe0ff */
[----:B------:R-:W-:Y:S01]  /*05f0*/  LEA.HI.X R12, R4, R19, R12, 0x1, P1 ;  /* 0x00000013040c7211 */ /* 0x000fe200008f0c0c */
[C---:B------:R-:W-:Y:S01]  /*0600*/  IMAD R9, R13.reuse, R25, R9 ;  /* 0x000000190d097224 */ /* 0x040fe200078e0209 */
[----:B------:R-:W-:Y:S02]  /*0610*/  LEA.HI.X R57, R2, R15, R57, 0x1, P0 ;  /* 0x0000000f02397211 */ /* 0x000fe400000f0c39 */
[----:B------:R-:W0:Y:S01]  /*0620*/  LDC R0, c[0x0][0x384] ;  /* 0x0000e100ff007b82 */ /* 0x000e220000000800 */
[----:B--2---:R-:W-:-:S04]  /*0630*/  IMAD.WIDE.U32 R6, R13, R22, RZ ;  /* 0x000000160d067225 */ /* 0x004fc800078e00ff */
[----:B------:R-:W-:-:S03]  /*0640*/  IMAD R7, R13, R23, R7 ;  /* 0x000000170d077224 */ /* 0x000fc600078e0207 */
[----:B------:R-:W2:Y:S01]  /*0650*/  LDC.64 R44, c[0x0][0x440] ;  /* 0x00011000ff2c7b82 */ /* 0x000ea20000000a00 */
[----:B----4-:R-:W-:-:S04]  /*0660*/  IMAD.WIDE.U32 R2, R13, R28, RZ ;  /* 0x0000001c0d027225 */ /* 0x010fc800078e00ff */
[----:B------:R-:W-:Y:S02]  /*0670*/  IMAD R3, R13, R29, R3 ;  /* 0x0000001d0d037224 */ /* 0x000fe400078e0203 */
[----:B-1----:R-:W-:Y:S01]  /*0680*/  IMAD.WIDE.U32 R28, R53, 0x20, RZ ;  /* 0x00000020351c7825 */ /* 0x002fe200078e00ff */
[----:B------:R-:W1:Y:S03]  /*0690*/  LDC.64 R16, c[0x0][0x420] ;  /* 0x00010800ff107b82 */ /* 0x000e660000000a00 */
[----:B---3--:R-:W-:Y:S01]  /*06a0*/  IMAD.WIDE.U32 R4, R13, R50, RZ ;  /* 0x000000320d047225 */ /* 0x008fe200078e00ff */
[----:B------:R-:W-:-:S03]  /*06b0*/  LOP3.LUT R63, R28, 0x10, RZ, 0xfc, !PT ;  /* 0x000000101c3f7812 */ /* 0x000fc600078efcff */
[----:B------:R-:W-:Y:S01]  /*06c0*/  IMAD R51, R13, R51, R5 ;  /* 0x000000330d337224 */ /* 0x000fe200078e0205 */
[----:B------:R-:W3:Y:S01]  /*06d0*/  LDC.64 R48, c[0x0][0x410] ;  /* 0x00010400ff307b82 */ /* 0x000ee20000000a00 */
[----:B0-----:R-:W-:-:S04]  /*06e0*/  IMAD R0, R0, UR18, R13 ;  /* 0x0000001200007c24 */ /* 0x001fc8000f8e020d */
[----:B------:R-:W-:-:S03]  /*06f0*/  IMAD R0, R0, R21, RZ ;  /* 0x0000001500007224 */ /* 0x000fc600078e02ff */
[----:B------:R-:W0:Y:S01]  /*0700*/  LDC.64 R42, c[0x0][0x430] ;  /* 0x00010c00ff2a7b82 */ /* 0x000e220000000a00 */
[----:B--2---:R-:W-:Y:S01]  /*0710*/  LEA R52, P0, R4, R44, 0x3 ;  /* 0x0000002c04347211 */ /* 0x004fe200078018ff */
[----:B------:R-:W-:Y:S01]  /*0720*/  IMAD R0, R0, UR4, RZ ;  /* 0x0000000400007c24 */ /* 0x000fe2000f8e02ff */
[----:B------:R-:W-:Y:S02]  /*0730*/  UMOV UR4, URZ ;  /* 0x000000ff00047c82 */ /* 0x000fe40008000000 */
[----:B------:R-:W-:-:S03]  /*0740*/  LEA.HI.X R51, R4, R45, R51, 0x3, P0 ;  /* 0x0000002d04337211 */ /* 0x000fc600000f1c33 */
[----:B------:R-:W2:Y:S01]  /*0750*/  LDC.64 R36, c[0x0][0x3a8] ;  /* 0x0000ea00ff247b82 */ /* 0x000ea20000000a00 */
[----:B-1----:R-:W-:-:S04]  /*0760*/  IMAD.WIDE.U32 R34, R16, UR18, R6 ;  /* 0x0000001210227c25 */ /* 0x002fc8000f8e0006 */
[----:B------:R-:W-:-:S03]  /*0770*/  IMAD R50, R17, UR18, R35 ;  /* 0x0000001211327c24 */ /* 0x000fc6000f8e0223 */
[----:B------:R-:W1:Y:S01]  /*0780*/  LDC.64 R26, c[0x0][0x478] ;  /* 0x00011e00ff1a7b82 */ /* 0x000e620000000a00 */
[----:B---3--:R-:W-:-:S04]  /*0790*/  IMAD.WIDE.U32 R32, R48, UR18, R8 ;  /* 0x0000001230207c25 */ /* 0x008fc8000f8e0008 */
[----:B------:R-:W-:-:S03]  /*07a0*/  IMAD R49, R49, UR18, R33 ;  /* 0x0000001231317c24 */ /* 0x000fc6000f8e0221 */
[----:B------:R-:W3:Y:S01]  /*07b0*/  LDC.64 R24, c[0x0][0x488] ;  /* 0x00012200ff187b82 */ /* 0x000ee20000000a00 */
[----:B0-----:R-:W-:-:S04]  /*07c0*/  IMAD.WIDE.U32 R30, R42, UR18, R2 ;  /* 0x000000122a1e7c25 */ /* 0x001fc8000f8e0002 */
[----:B------:R-:W-:-:S03]  /*07d0*/  IMAD R48, R43, UR18, R31 ;  /* 0x000000122b307c24 */ /* 0x000fc6000f8e021f */
[----:B------:R-:W0:Y:S01]  /*07e0*/  LDC.64 R10, c[0x0][0x490] ;  /* 0x00012400ff0a7b82 */ /* 0x000e220000000a00 */
[----:B--2---:R-:W-:Y:S02]  /*07f0*/  SHF.L.U64.HI R64, R36, 0x3, R37 ;  /* 0x0000000324407819 */ /* 0x004fe40000010225 */
[----:B------:R-:W-:-:S05]  /*0800*/  MOV R37, R12 ;  /* 0x0000000c00257202 */ /* 0x000fca0000000f00 */
[----:B------:R-:W2:Y:S01]  /*0810*/  LDC.64 R40, c[0x0][0x3e0] ;  /* 0x0000f800ff287b82 */ /* 0x000ea20000000a00 */
[----:B-1----:R-:W-:-:S07]  /*0820*/  IMAD.WIDE.U32 R26, R53, 0x10, R26 ;  /* 0x00000010351a7825 */ /* 0x002fce00078e001a */
[----:B------:R-:W1:Y:S01]  /*0830*/  LDC.64 R38, c[0x0][0x3c0] ;  /* 0x0000f000ff267b82 */ /* 0x000e620000000a00 */
[----:B---3--:R-:W-:-:S04]  /*0840*/  IMAD.WIDE.U32 R24, R53, 0x10, R24 ;  /* 0x0000001035187825 */ /* 0x008fc800078e0018 */
[----:B0-----:R-:W-:Y:S01]  /*0850*/  IMAD.WIDE.U32 R2, R53, 0x10, R10 ;  /* 0x0000001035027825 */ /* 0x001fe200078e000a */
[----:B--2---:R-:W-:Y:S02]  /*0860*/  SHF.L.U64.HI R41, R40, 0x1, R41 ;  /* 0x0000000128297819 */ /* 0x004fe40000010229 */
[----:B-1----:R-:W-:-:S07]  /*0870*/  SHF.L.U64.HI R39, R38, 0x1, R39 ;  /* 0x0000000126277819 */ /* 0x002fce0000010227 */
.L_x_2278:
        /* <DEDUP_REMOVED lines=52> */
.L_x_2258:
        /* <DEDUP_REMOVED lines=58> */
.L_x_2261:
[----:B------:R-:W-:Y:S05]  /*0f60*/  BSYNC.RECONVERGENT B0 ;  /* 0x0000000000007941 */ /* 0x000fea0003800200 */
.L_x_2260:
        /* <DEDUP_REMOVED lines=39> */
.L_x_2263:
[----:B------:R-:W-:Y:S05]  /*11e0*/  BSYNC.RECONVERGENT B0 ;  /* 0x0000000000007941 */ /* 0x000fea0003800200 */
.L_x_2262:
        /* <DEDUP_REMOVED lines=39> */
.L_x_2265:
[----:B------:R-:W-:Y:S05]  /*1460*/  BSYNC.RECONVERGENT B0 ;  /* 0x0000000000007941 */ /* 0x000fea0003800200 */
.L_x_2264:
        /* <DEDUP_REMOVED lines=32> */
.L_x_2267:
[----:B------:R-:W-:Y:S05]  /*1670*/  BSYNC.RECONVERGENT B0 ;  /* 0x0000000000007941 */ /* 0x000fea0003800200 */
.L_x_2266:
        /* <DEDUP_REMOVED lines=32> */
.L_x_2269:
[----:B------:R-:W-:Y:S05]  /*1880*/  BSYNC.RECONVERGENT B0 ;  /* 0x0000000000007941 */ /* 0x000fea0003800200 */
.L_x_2268:
        /* <DEDUP_REMOVED lines=32> */
.L_x_2271:
[----:B------:R-:W-:Y:S05]  /*1a90*/  BSYNC.RECONVERGENT B0 ;  /* 0x0000000000007941 */ /* 0x000fea0003800200 */
.L_x_2270:
        /* <DEDUP_REMOVED lines=32> */
.L_x_2273:
[----:B------:R-:W-:Y:S05]  /*1ca0*/  BSYNC.RECONVERGENT B0 ;  /* 0x0000000000007941 */ /* 0x000fea0003800200 */
.L_x_2272:
        /* <DEDUP_REMOVED lines=32> */
.L_x_2275:
[----:B------:R-:W-:Y:S05]  /*1eb0*/  BSYNC.RECONVERGENT B0 ;  /* 0x0000000000007941 */ /* 0x000fea0003800200 */
.L_x_2274:
        /* <DEDUP_REMOVED lines=8> */
.L_x_2259:
        /* <DEDUP_REMOVED lines=15> */
[----:B------:R-:W-:Y:S01]  /*2030*/  ISETP.NE.AND P0, PT, RZ, UR4, PT ;  /* 0x00000004ff007c0c */ /* 0x000fe2000bf05270 */
[----:B------:R-:W-:Y:S01]  /*2040*/  UIMAD UR6, UR4, UR6, URZ ;  /* 0x00000006040672a4 */ /* 0x000fe2000f8e02ff */
        /* <DEDUP_REMOVED lines=11> */
.L_x_2277:
[----:B------:R-:W-:Y:S01]  /*2100*/  MOV R91, R89 ;  /* 0x00000059005b7202 */ /* 0x000fe20000000f00 */
[----:B0-----:R-:W2:Y:S04]  /*2110*/  LDG.E.128 R4, desc[UR16][R42.64+-0x10] ;  /* 0xfffff0102a047981 */ /* 0x001ea8000c1e1d00 */
[----:B------:R-:W3:Y:S04]  /*2120*/  LDG.E.64 R12, desc[UR16][R90.64] ;  /* 0x000000105a0c7981 */ /* 0x000ee8000c1e1b00 */
[----:B------:R-:W4:Y:S01]  /*2130*/  LDG.E.128 R8, desc[UR16][R42.64] ;  /* 0x000000102a087981 */ /* 0x000f22000c1e1d00 */
[----:B-1----:R-:W-:Y:S01]  /*2140*/  ISETP.GE.AND P1, PT, R127, 0x1, PT ;  /* 0x000000017f00780c */ /* 0x002fe20003f26270 */
[----:B------:R-:W0:Y:S01]  /*2150*/  S2UR UR9, SR_CgaCtaId ;  /* 0x00000000000979c3 */ /* 0x000e220000008800 */
[----:B---3--:R-:W-:Y:S01]  /*2160*/  FMUL.FTZ R14, R13, R68 ;  /* 0x000000440d0e7220 */ /* 0x008fe20000410000 */
[----:B------:R-:W-:-:S03]  /*2170*/  FMUL.FTZ R15, R12, 1.4426950216293334961 ;  /* 0x3fb8aa3b0c0f7820 */ /* 0x000fc60000410000 */
[----:B------:R-:W-:Y:S01]  /*2180*/  FMUL.RZ R18, R14, 0.15915493667125701904 ;  /* 0x3e22f9830e127820 */ /* 0x000fe2000040c000 */
[----:B------:R-:W-:Y:S01]  /*2190*/  FMUL.FTZ R12, R15, R68 ;  /* 0x000000440f0c7220 */ /* 0x000fe20000410000 */
[----:B------:R-:W-:Y:S02]  /*21a0*/  FMUL.FTZ R14, R13, R76 ;  /* 0x0000004c0d0e7220 */ /* 0x000fe40000410000 */
[----:B------:R-:W-:Y:S02]  /*21b0*/  MUFU.SIN R109, R18 ;  /* 0x00000012006d7308 */ /* 0x000fe40000000400 */
[----:B------:R-:W-:-:S06]  /*21c0*/  FMUL.RZ R20, R14, 0.15915493667125701904 ;  /* 0x3e22f9830e147820 */ /* 0x000fcc000040c000 */
[----:B------:R1:W3:Y:S01]  /*21d0*/  MUFU.COS R107, R18 ;  /* 0x00000012006b7308 */ /* 0x0002e20000000000 */
[----:B------:R-:W-:Y:S01]  /*21e0*/  FMUL.FTZ R14, R15, R76 ;  /* 0x0000004c0f0e7220 */ /* 0x000fe20000410000 */
[----:B------:R-:W-:-:S06]  /*21f0*/  FMUL.FTZ R16, R13, R70 ;  /* 0x000000460d107220 */ /* 0x000fcc0000410000 */
[----:B------:R-:W3:Y:S04]  /*2200*/  MUFU.EX2 R12, R12 ;  /* 0x0000000c000c7308 */ /* 0x000ee80000000800 */
[----:B------:R-:W5:Y:S01]  /*2210*/  MUFU.SIN R17, R20 ;  /* 0x0000001400117308 */ /* 0x000f620000000400 */
[----:B------:R-:W-:Y:S01]  /*2220*/  FMUL.RZ R22, R16, 0.15915493667125701904 ;  /* 0x3e22f98310167820 */ /* 0x000fe2000040c000 */
[----:B-1----:R-:W-:-:S06]  /*2230*/  FMUL.FTZ R18, R13, R78 ;  /* 0x0000004e0d127220 */ /* 0x002fcc0000410000 */
[----:B------:R1:W0:Y:S01]  /*2240*/  MUFU.COS R19, R20 ;  /* 0x0000001400137308 */ /* 0x0002220000000000 */
[----:B------:R-:W-:Y:S01]  /*2250*/  FMUL.RZ R46, R18, 0.15915493667125701904 ;  /* 0x3e22f983122e7820 */ /* 0x000fe2000040c000 */
[C---:B---3--:R-:W-:Y:S01]  /*2260*/  FMUL.FTZ R107, R12.reuse, R107 ;  /* 0x0000006b0c6b7220 */ /* 0x048fe20000410000 */
[----:B------:R-:W-:-:S05]  /*2270*/  FMUL.FTZ R109, R12, R109 ;  /* 0x0000006d0c6d7220 */ /* 0x000fca0000410000 */
[----:B------:R-:W5:Y:S01]  /*2280*/  MUFU.EX2 R14, R14 ;  /* 0x0000000e000e7308 */ /* 0x000f620000000800 */
[----:B-1----:R-:W-:Y:S01]  /*2290*/  FMUL.FTZ R20, R13, R72 ;  /* 0x000000480d147220 */ /* 0x002fe20000410000 */
[----:B--2---:R-:W-:Y:S02]  /*22a0*/  PRMT R12, R4, 0x7632, R12 ;  /* 0x00007632040c7816 */ /* 0x004fe4000000000c */
[----:B------:R-:W-:Y:S01]  /*22b0*/  MUFU.SIN R21, R22 ;  /* 0x0000001600157308 */ /* 0x000fe20000000400 */
[----:B------:R-:W-:Y:S01]  /*22c0*/  FMUL.FTZ R16, R15, R70 ;  /* 0x000000460f107220 */ /* 0x000fe20000410000 */
[----:B------:R-:W-:Y:S01]  /*22d0*/  FMUL.RZ R92, R20, 0.15915493667125701904 ;  /* 0x3e22f983145c7820 */ /* 0x000fe2000040c000 */
[----:B------:R-:W-:-:S05]  /*22e0*/  SHF.L.U32 R12, R12, 0x10, RZ ;  /* 0x000000100c0c7819 */ /* 0x000fca00000006ff */
[----:B------:R1:W2:Y:S01]  /*22f0*/  MUFU.COS R95, R22 ;  /* 0x00000016005f7308 */ /* 0x0002a20000000000 */
[C---:B------:R-:W-:Y:S01]  /*2300*/  FMUL.FTZ R18, R15.reuse, R78 ;  /* 0x0000004e0f127220 */ /* 0x040fe20000410000 */
[C---:B------:R-:W-:Y:S01]  /*2310*/  FMUL.FTZ R20, R15.reuse, R72 ;  /* 0x000000480f147220 */ /* 0x040fe20000410000 */
[----:B------:R-:W-:Y:S01]  /*2320*/  FMUL.FTZ R94, R15, R88 ;  /* 0x000000580f5e7220 */ /* 0x000fe20000410000 */
[----:B-1----:R-:W-:-:S04]  /*2330*/  FMUL.FTZ R22, R13, R82 ;  /* 0x000000520d167220 */ /* 0x002fc80000410000 */
[----:B------:R-:W1:Y:S01]  /*2340*/  MUFU.SIN R93, R46 ;  /* 0x0000002e005d7308 */ /* 0x000e620000000400 */
[----:B------:R-:W-:Y:S01]  /*2350*/  FMUL.RZ R96, R22, 0.15915493667125701904 ;  /* 0x3e22f98316607820 */ /* 0x000fe2000040c000 */
[----:B------:R-:W-:Y:S01]  /*2360*/  FMUL.FTZ R22, R15, R82 ;  /* 0x000000520f167220 */ /* 0x000fe20000410000 */
[----:B------:R-:W-:-:S05]  /*2370*/  SHF.L.U32 R4, R4, 0x10, RZ ;  /* 0x0000001004047819 */ /* 0x000fca00000006ff */
[----:B------:R3:W-:Y:S01]  /*2380*/  MUFU.COS R23, R46 ;  /* 0x0000002e00177308 */ /* 0x0007e20000000000 */
[----:B-----5:R-:W-:Y:S01]  /*2390*/  FMUL.FTZ R106, R14, R17 ;  /* 0x000000110e6a7220 */ /* 0x020fe20000410000 */
[----:B------:R-:W-:Y:S01]  /*23a0*/  FMUL.FTZ R111, R12, R73 ;  /* 0x000000490c6f7220 */ /* 0x000fe20000410000 */
[----:B0-----:R-:W-:Y:S01]  /*23b0*/  FMUL.FTZ R100, R14, R19 ;  /* 0x000000130e647220 */ /* 0x001fe20000410000 */
[-C--:B---3--:R-:W-:Y:S01]  /*23c0*/  FMUL.FTZ R46, R15, R74.reuse ;  /* 0x0000004a0f2e7220 */ /* 0x088fe20000410000 */
[----:B------:R-:W-:-:S03]  /*23d0*/  FMUL.FTZ R15, R13, R74 ;  /* 0x0000004a0d0f7220 */ /* 0x000fc60000410000 */
[----:B------:R-:W2:Y:S01]  /*23e0*/  MUFU.EX2 R16, R16 ;  /* 0x0000001000107308 */ /* 0x000ea20000000800 */
[----:B------:R-:W-:Y:S01]  /*23f0*/  FMUL.FTZ R13, R13, R88 ;  /* 0x000000580d0d7220 */ /* 0x000fe20000410000 */
[----:B------:R-:W-:Y:S01]  /*2400*/  SHF.L.U32 R108, R5, 0x10, RZ ;  /* 0x00000010056c7819 */ /* 0x000fe200000006ff */
[----:B------:R-:W-:Y:S02]  /*2410*/  FMUL.FTZ R113, R4, R73 ;  /* 0x0000004904717220 */ /* 0x000fe40000410000 */
[----:B------:R-:W-:Y:S01]  /*2420*/  FMUL.RZ R14, R13, 0.15915493667125701904 ;  /* 0x3e22f9830d0e7820 */ /* 0x000fe2000040c000 */
[----:B------:R-:W-:Y:S01]  /*2430*/  PRMT R13, R5, 0x7632, R13 ;  /* 0x00007632050d7816 */ /* 0x000fe2000000000d */
[-C--:B------:R-:W-:Y:S01]  /*2440*/  FMUL.FTZ R4, R111, R106.reuse ;  /* 0x0000006a6f047220 */ /* 0x080fe20000410000 */
[-C--:B------:R-:W-:Y:S01]  /*2450*/  FMUL.FTZ R108, R108, R81.reuse ;  /* 0x000000516c6c7220 */ /* 0x080fe20000410000 */
[----:B------:R-:W-:Y:S01]  /*2460*/  FMUL.FTZ R12, R113, R106 ;  /* 0x0000006a710c7220 */ /* 0x000fe20000410000 */
[----:B------:R-:W-:Y:S01]  /*2470*/  SHF.L.U32 R110, R13, 0x10, RZ ;  /* 0x000000100d6e7819 */ /* 0x000fe200000006ff */
[-C--:B------:R-:W-:Y:S01]  /*2480*/  FFMA.FTZ R17, R113, R100.reuse, -R4 ;  /* 0x0000006471117223 */ /* 0x080fe20000010804 */
[----:B------:R-:W0:Y:S01]  /*2490*/  MUFU.COS R101, R14 ;  /* 0x0000000e00657308 */ /* 0x000e220000000000 */
[----:B------:R-:W-:Y:S01]  /*24a0*/  PRMT R5, R6, 0x7632, R5 ;  /* 0x0000763206057816 */ /* 0x000fe20000000005 */
[----:B------:R-:W-:Y:S01]  /*24b0*/  FFMA.FTZ R19, R111, R100, R12 ;  /* 0x000000646f137223 */ /* 0x000fe2000001000c */
[----:B------:R-:W-:Y:S01]  /*24c0*/  FMUL.FTZ R110, R110, R81 ;  /* 0x000000516e6e7220 */ /* 0x000fe20000410000 */
[----:B------:R-:W-:-:S04]  /*24d0*/  FADD.FTZ R17, R108, R17 ;  /* 0x000000116c117221 */ /* 0x000fc80000010000 */
[----:B------:R-:W3:Y:S01]  /*24e0*/  MUFU.SIN R13, R14 ;  /* 0x0000000e000d7308 */ /* 0x000ee20000000400 */
[----:B--2---:R-:W-:Y:S01]  /*24f0*/  FMUL.FTZ R95, R16, R95 ;  /* 0x0000005f105f7220 */ /* 0x004fe20000410000 */
[----:B------:R-:W-:Y:S01]  /*2500*/  SHF.L.U32 R104, R5, 0x10, RZ ;  /* 0x0000001005687819 */ /* 0x000fe200000006ff */
[----:B------:R-:W-:-:S05]  /*2510*/  FADD.FTZ R19, R110, R19 ;  /* 0x000000136e137221 */ /* 0x000fca0000010000 */
[----:B------:R-:W1:Y:S04]  /*2520*/  MUFU.EX2 R18, R18 ;  /* 0x0000001200127308 */ /* 0x000e680000000800 */
[----:B------:R-:W-:Y:S08]  /*2530*/  MUFU.SIN R99, R96 ;  /* 0x0000006000637308 */ /* 0x000ff00000000400 */
[----:B------:R2:W-:Y:S01]  /*2540*/  MUFU.COS R97, R96 ;  /* 0x0000006000617308 */ /* 0x0005e20000000000 */
[----:B------:R-:W-:-:S07]  /*2550*/  SHF.L.U32 R6, R6, 0x10, RZ ;  /* 0x0000001006067819 */ /* 0x000fce00000006ff */
[----:B------:R-:W0:Y:S01]  /*2560*/  MUFU.EX2 R102, R94 ;  /* 0x0000005e00667308 */ /* 0x000e220000000800 */
[----:B--2---:R-:W-:-:S04]  /*2570*/  FMUL.FTZ R96, R16, R21 ;  /* 0x0000001510607220 */ /* 0x004fc80000410000 */
[----:B------:R-:W-:Y:S01]  /*2580*/  FMUL.FTZ R4, R96, R17 ;  /* 0x0000001160047220 */ /* 0x000fe20000410000 */
[----:B------:R-:W-:Y:S01]  /*2590*/  FMUL.FTZ R104, R104, R75 ;  /* 0x0000004b68687220 */ /* 0x000fe20000410000 */
[----:B------:R-:W2:Y:S02]  /*25a0*/  MUFU.SIN R47, R92 ;  /* 0x0000005c002f7308 */ /* 0x000ea40000000400 */
[CC--:B------:R-:W-:Y:S01]  /*25b0*/  FFMA.FTZ R5, R95.reuse, R19.reuse, R4 ;  /* 0x000000135f057223 */ /* 0x0c0fe20000010004 */
[----:B------:R-:W-:Y:S01]  /*25c0*/  FMUL.FTZ R4, R96, R19 ;  /* 0x0000001360047220 */ /* 0x000fe20000410000 */
[----:B-1----:R-:W-:Y:S01]  /*25d0*/  FMUL.FTZ R93, R18, R93 ;  /* 0x0000005d125d7220 */ /* 0x002fe20000410000 */
[----:B------:R-:W-:Y:S01]  /*25e0*/  FMUL.FTZ R105, R6, R75 ;  /* 0x0000004b06697220 */ /* 0x000fe20000410000 */
[----:B------:R-:W-:Y:S01]  /*25f0*/  FADD.FTZ R5, R104, R5 ;  /* 0x0000000568057221 */ /* 0x000fe20000010000 */
[--C-:B------:R-:W-:Y:S01]  /*2600*/  FFMA.FTZ R14, R95, R17, -R4.reuse ;  /* 0x000000115f0e7223 */ /* 0x100fe20000010804 */
[----:B------:R1:W5:Y:S01]  /*2610*/  MUFU.COS R91, R92 ;  /* 0x0000005c005b7308 */ /* 0x0003620000000000 */
[----:B------:R-:W-:Y:S01]  /*2620*/  FMUL.FTZ R12, R107, R106 ;  /* 0x0000006a6b0c7220 */ /* 0x000fe20000410000 */
[C---:B0-----:R-:W-:Y:S01]  /*2630*/  FMUL.FTZ R101, R102.reuse, R101 ;  /* 0x0000006566657220 */ /* 0x041fe20000410000 */
[----:B---3--:R-:W-:Y:S01]  /*2640*/  FMUL.FTZ R102, R102, R13 ;  /* 0x0000000d66667220 */ /* 0x008fe20000410000 */
[----:B------:R-:W-:Y:S01]  /*2650*/  PRMT R4, R7, 0x7632, R4 ;  /* 0x0000763207047816 */ /* 0x000fe20000000004 */
[----:B------:R-:W-:-:S03]  /*2660*/  FADD.FTZ R14, R105, R14 ;  /* 0x0000000e690e7221 */ /* 0x000fc60000010000 */
[----:B------:R-:W2:Y:S01]  /*2670*/  MUFU.EX2 R20, R20 ;  /* 0x0000001400147308 */ /* 0x000ea20000000800 */
[----:B-1----:R-:W-:Y:S01]  /*2680*/  FMUL.FTZ R92, R18, R23 ;  /* 0x00000017125c7220 */ /* 0x002fe20000410000 */
[----:B------:R-:W-:Y:S01]  /*2690*/  FMUL.FTZ R13, R93, R5 ;  /* 0x000000055d0d7220 */ /* 0x000fe20000410000 */
[C---:B------:R-:W-:Y:S01]  /*26a0*/  FMUL.FTZ R6, R109.reuse, R106 ;  /* 0x0000006a6d067220 */ /* 0x040fe20000410000 */
[----:B------:R-:W-:Y:S01]  /*26b0*/  FFMA.FTZ R12, R109, R100, R12 ;  /* 0x000000646d0c7223 */ /* 0x000fe2000001000c */
[----:B------:R-:W-:Y:S01]  /*26c0*/  SHF.L.U32 R112, R7, 0x10, RZ ;  /* 0x0000001007707819 */ /* 0x000fe200000006ff */
[-C--:B------:R-:W-:Y:S01]  /*26d0*/  FFMA.FTZ R13, R92, R14.reuse, -R13 ;  /* 0x0000000e5c0d7223 */ /* 0x080fe2000001080d */
[----:B------:R-:W-:Y:S01]  /*26e0*/  SHF.L.U32 R4, R4, 0x10, RZ ;  /* 0x0000001004047819 */ /* 0x000fe200000006ff */
[----:B------:R-:W-:Y:S01]  /*26f0*/  FMUL.FTZ R7, R93, R14 ;  /* 0x0000000e5d077220 */ /* 0x000fe20000410000 */
[----:B------:R-:W-:Y:S01]  /*2700*/  FFMA.FTZ R6, R107, R100, -R6 ;  /* 0x000000646b067223 */ /* 0x000fe20000010806 */
[----:B------:R-:W-:Y:S01]  /*2710*/  FMUL.FTZ R14, R96, R12 ;  /* 0x0000000c600e7220 */ /* 0x000fe20000410000 */
[----:B------:R-:W-:Y:S01]  /*2720*/  FMUL.FTZ R112, R112, R83 ;  /* 0x0000005370707220 */ /* 0x000fe20000410000 */
[----:B------:R-:W-:Y:S01]  /*2730*/  FFMA.FTZ R7, R92, R5, R7 ;  /* 0x000000055c077223 */ /* 0x000fe20000010007 */
[----:B------:R-:W-:Y:S01]  /*2740*/  FMUL.FTZ R114, R4, R83 ;  /* 0x0000005304727220 */ /* 0x000fe20000410000 */
[----:B------:R-:W-:Y:S01]  /*2750*/  FMUL.RZ R98, R15, 0.15915493667125701904 ;  /* 0x3e22f9830f627820 */ /* 0x000fe2000040c000 */
[CC--:B------:R-:W-:Y:S01]  /*2760*/  FFMA.FTZ R14, R95.reuse, R6.reuse, -R14 ;  /* 0x000000065f0e7223 */ /* 0x0c0fe2000001080e */
[----:B------:R-:W0:Y:S01]  /*2770*/  MUFU.EX2 R22, R22 ;  /* 0x0000001600167308 */ /* 0x000e220000000800 */
[----:B------:R-:W-:Y:S01]  /*2780*/  FMUL.FTZ R6, R96, R6 ;  /* 0x0000000660067220 */ /* 0x000fe20000410000 */
[----:B--2---:R-:W-:Y:S01]  /*2790*/  FMUL.FTZ R94, R20, R47 ;  /* 0x0000002f145e7220 */ /* 0x004fe20000410000 */
[----:B------:R-:W-:Y:S01]  /*27a0*/  FADD.FTZ R13, R112, R13 ;  /* 0x0000000d700d7221 */ /* 0x000fe20000010000 */
[----:B------:R-:W-:Y:S01]  /*27b0*/  FADD.FTZ R7, R114, R7 ;  /* 0x0000000772077221 */ /* 0x000fe20000010000 */
[----:B------:R-:W1:Y:S01]  /*27c0*/  MUFU.COS R15, R98 ;  /* 0x00000062000f7308 */ /* 0x000e620000000000 */
[----:B----4-:R-:W-:Y:S01]  /*27d0*/  PRMT R4, R8, 0x7632, R4 ;  /* 0x0000763208047816 */ /* 0x010fe20000000004 */
[----:B------:R-:W-:Y:S01]  /*27e0*/  FFMA.FTZ R6, R95, R12, R6 ;  /* 0x0000000c5f067223 */ /* 0x000fe20000010006 */
[----:B-----5:R-:W-:Y:S01]  /*27f0*/  FMUL.FTZ R91, R20, R91 ;  /* 0x0000005b145b7220 */ /* 0x020fe20000410000 */
[----:B------:R-:W-:Y:S01]  /*2800*/  FMUL.FTZ R12, R94, R13 ;  /* 0x0000000d5e0c7220 */ /* 0x000fe20000410000 */
[----:B------:R-:W-:Y:S01]  /*2810*/  SHF.L.U32 R116, R8, 0x10, RZ ;  /* 0x0000001008747819 */ /* 0x000fe200000006ff */
[-C--:B------:R-:W-:Y:S01]  /*2820*/  FMUL.FTZ R8, R94, R7.reuse ;  /* 0x000000075e087220 */ /* 0x080fe20000410000 */
[----:B------:R-:W-:Y:S01]  /*2830*/  SHF.L.U32 R4, R4, 0x10, RZ ;  /* 0x0000001004047819 */ /* 0x000fe200000006ff */
[----:B------:R-:W1:Y:S01]  /*2840*/  MUFU.EX2 R46, R46 ;  /* 0x0000002e002e7308 */ /* 0x000e620000000800 */
[----:B------:R-:W-:Y:S01]  /*2850*/  FMUL.FTZ R5, R93, R6 ;  /* 0x000000065d057220 */ /* 0x000fe20000410000 */
[----:B------:R-:W-:-:S02]  /*2860*/  FFMA.FTZ R12, R91, R7, R12 ;  /* 0x000000075b0c7223 */ /* 0x000fc4000001000c */
[----:B------:R2:W3:Y:S01]  /*2870*/  MUFU.SIN R103, R98 ;  /* 0x0000006200677308 */ /* 0x0004e20000000400 */
[----:B------:R-:W-:Y:S01]  /*2880*/  FFMA.FTZ R7, R91, R13, -R8 ;  /* 0x0000000d5b077223 */ /* 0x000fe20000010808 */
[-C--:B------:R-:W-:Y:S01]  /*2890*/  FMUL.FTZ R116, R116, R77.reuse ;  /* 0x0000004d74747220 */ /* 0x080fe20000410000 */
[----:B------:R-:W-:Y:S01]  /*28a0*/  FMUL.FTZ R115, R4, R77 ;  /* 0x0000004d04737220 */ /* 0x000fe20000410000 */
[-C--:B------:R-:W-:Y:S01]  /*28b0*/  FFMA.FTZ R13, R92, R14.reuse, -R5 ;  /* 0x0000000e5c0d7223 */ /* 0x080fe20000010805 */
[----:B------:R-:W-:Y:S01]  /*28c0*/  FMUL.FTZ R5, R93, R14 ;  /* 0x0000000e5d057220 */ /* 0x000fe20000410000 */
[----:B------:R-:W-:Y:S01]  /*28d0*/  PRMT R4, R9, 0x7632, R4 ;  /* 0x0000763209047816 */ /* 0x000fe20000000004 */
[----:B0-----:R-:W-:Y:S01]  /*28e0*/  FMUL.FTZ R99, R22, R99 ;  /* 0x0000006316637220 */ /* 0x001fe20000410000 */
[----:B------:R-:W-:Y:S01]  /*28f0*/  FADD.FTZ R7, R116, R7 ;  /* 0x0000000774077221 */ /* 0x000fe20000010000 */
[----:B------:R-:W-:Y:S01]  /*2900*/  FFMA.FTZ R14, R92, R6, R5 ;  /* 0x000000065c0e7223 */ /* 0x000fe20000010005 */
[----:B------:R-:W-:Y:S01]  /*2910*/  SHF.L.U32 R4, R4, 0x10, RZ ;  /* 0x0000001004047819 */ /* 0x000fe200000006ff */
[----:B--2---:R-:W-:Y:S01]  /*2920*/  FMUL.FTZ R98, R22, R97 ;  /* 0x0000006116627220 */ /* 0x004fe20000410000 */
[----:B------:R-:W-:Y:S01]  /*2930*/  FADD.FTZ R12, R115, R12 ;  /* 0x0000000c730c7221 */ /* 0x000fe20000010000 */
[----:B------:R-:W-:Y:S01]  /*2940*/  FMUL.FTZ R5, R99, R7 ;  /* 0x0000000763057220 */ /* 0x000fe20000410000 */
[----:B-1----:R-:W-:Y:S01]  /*2950*/  FMUL.FTZ R97, R46, R15 ;  /* 0x0000000f2e617220 */ /* 0x002fe20000410000 */
[----:B------:R-:W-:Y:S01]  /*2960*/  SHF.L.U32 R118, R9, 0x10, RZ ;  /* 0x0000001009767819 */ /* 0x000fe200000006ff */
[-C--:B------:R-:W-:Y:S01]  /*2970*/  FMUL.FTZ R15, R99, R12.reuse ;  /* 0x0000000c630f7220 */ /* 0x080fe20000410000 */
[----:B------:R-:W-:Y:S01]  /*2980*/  FFMA.FTZ R6, R98, R12, R5 ;  /* 0x0000000c62067223 */ /* 0x000fe20000010005 */
[----:B------:R-:W-:Y:S01]  /*2990*/  FMUL.FTZ R117, R4, R85 ;  /* 0x0000005504757220 */ /* 0x000fe20000410000 */
[----:B---3--:R-:W-:Y:S01]  /*29a0*/  FMUL.FTZ R103, R46, R103 ;  /* 0x000000672e677220 */ /* 0x008fe20000410000 */
[----:B------:R-:W-:Y:S01]  /*29b0*/  FFMA.FTZ R15, R98, R7, -R15 ;  /* 0x00000007620f7223 */ /* 0x000fe2000001080f */
[----:B------:R-:W-:Y:S01]  /*29c0*/  FMUL.FTZ R118, R118, R85 ;  /* 0x0000005576767220 */ /* 0x000fe20000410000 */
[----:B------:R-:W-:Y:S01]  /*29d0*/  FADD.FTZ R18, R117, R6 ;  /* 0x0000000675127221 */ /* 0x000fe20000010000 */
[C---:B------:R-:W-:Y:S01]  /*29e0*/  PRMT R8, R10.reuse, 0x7632, R8 ;  /* 0x000076320a087816 */ /* 0x040fe20000000008 */
[----:B------:R-:W2:Y:S01]  /*29f0*/  LDG.E.128 R4, desc[UR16][R44.64+-0x10] ;  /* 0xfffff0102c047981 */ /* 0x000ea2000c1e1d00 */
[----:B------:R-:W-:Y:S01]  /*2a00*/  SHF.L.U32 R10, R10, 0x10, RZ ;  /* 0x000000100a0a7819 */ /* 0x000fe200000006ff */
[----:B------:R-:W-:Y:S01]  /*2a10*/  FADD.FTZ R16, R118, R15 ;  /* 0x0000000f76107221 */ /* 0x000fe20000010000 */
[----:B------:R-:W-:Y:S01]  /*2a20*/  FMUL.FTZ R20, R103, R18 ;  /* 0x0000001267147220 */ /* 0x000fe20000410000 */
[----:B------:R-:W-:-:S02]  /*2a30*/  SHF.L.U32 R120, R8, 0x10, RZ ;  /* 0x0000001008787819 */ /* 0x000fc400000006ff */
[-C--:B------:R-:W-:Y:S01]  /*2a40*/  FMUL.FTZ R9, R103, R16.reuse ;  /* 0x0000001067097220 */ /* 0x080fe20000410000 */
[----:B------:R-:W-:Y:S01]  /*2a50*/  FFMA.FTZ R20, R97, R16, -R20 ;  /* 0x0000001061147223 */ /* 0x000fe20000010814 */
[-C--:B------:R-:W-:Y:S01]  /*2a60*/  FMUL.FTZ R119, R10, R79.reuse ;  /* 0x0000004f0a777220 */ /* 0x080fe20000410000 */
        /* <DEDUP_REMOVED lines=8> */
[----:B------:R-:W-:Y:S01]  /*2af0*/  SHF.L.U32 R122, R11, 0x10, RZ ;  /* 0x000000100b7a7819 */ /* 0x000fe200000006ff */
[-C--:B------:R-:W-:Y:S01]  /*2b00*/  FFMA.FTZ R16, R91, R13.reuse, -R16 ;  /* 0x0000000d5b107223 */ /* 0x080fe20000010810 */
[----:B------:R-:W-:Y:S01]  /*2b10*/  FMUL.FTZ R18, R94, R13 ;  /* 0x0000000d5e127220 */ /* 0x000fe20000410000 */
[-C--:B------:R-:W-:Y:S01]  /*2b20*/  FMUL.FTZ R13, R102, R15.reuse ;  /* 0x0000000f660d7220 */ /* 0x080fe20000410000 */
[----:B------:R-:W-:Y:S01]  /*2b30*/  FFMA.FTZ R22, R101, R15, R22 ;  /* 0x0000000f65167223 */ /* 0x000fe20000010016 */
[-C--:B------:R-:W-:Y:S01]  /*2b40*/  FMUL.FTZ R121, R12, R87.reuse ;  /* 0x000000570c797220 */ /* 0x080fe20000410000 */
[----:B------:R-:W-:Y:S01]  /*2b50*/  FFMA.FTZ R18, R91, R14, R18 ;  /* 0x0000000e5b127223 */ /* 0x000fe20000010012 */
[----:B------:R-:W-:Y:S01]  /*2b60*/  FFMA.FTZ R123, R101, R20, -R13 ;  /* 0x00000014657b7223 */ /* 0x000fe2000001080d */
[----:B------:R-:W-:Y:S01]  /*2b70*/  FMUL.FTZ R122, R122, R87 ;  /* 0x000000577a7a7220 */ /* 0x000fe20000410000 */
[----:B------:R-:W-:Y:S01]  /*2b80*/  FADD.FTZ R124, R121, R22 ;  /* 0x00000016797c7221 */ /* 0x000fe20000010000 */
[C---:B------:R-:W-:Y:S01]  /*2b90*/  FMUL.FTZ R15, R99.reuse, R16 ;  /* 0x00000010630f7220 */ /* 0x040fe20000410000 */
[-C--:B------:R-:W-:Y:S01]  /*2ba0*/  FMUL.FTZ R13, R99, R18.reuse ;  /* 0x00000012630d7220 */ /* 0x080fe20000410000 */
[----:B------:R-:W-:Y:S01]  /*2bb0*/  FADD.FTZ R123, R122, R123 ;  /* 0x0000007b7a7b7221 */ /* 0x000fe20000010000 */
[----:B------:R0:W3:Y:S01]  /*2bc0*/  LDG.E.128 R8, desc[UR16][R44.64] ;  /* 0x000000102c087981 */ /* 0x0000e2000c1e1d00 */
[----:B------:R-:W-:-:S03]  /*2bd0*/  FFMA.FTZ R18, R98, R18, R15 ;  /* 0x0000001262127223 */ /* 0x000fc6000001000f */
[----:B------:R-:W1:Y:S01]  /*2be0*/  SHFL.UP PT, R17, R124, 0x1, RZ ;  /* 0x042000007c117989 */ /* 0x000e6200000e00ff */
[----:B------:R-:W-:Y:S01]  /*2bf0*/  FFMA.FTZ R16, R98, R16, -R13 ;  /* 0x0000001062107223 */ /* 0x000fe2000001080d */
[C---:B------:R-:W-:Y:S02]  /*2c00*/  FMUL.FTZ R12, R103.reuse, R18 ;  /* 0x00000012670c7220 */ /* 0x040fe40000410000 */
[----:B------:R-:W4:Y:S01]  /*2c10*/  SHFL.UP PT, R14, R123, 0x1, RZ ;  /* 0x042000007b0e7989 */ /* 0x000f2200000e00ff */
[-C--:B------:R-:W-:Y:S01]  /*2c20*/  FMUL.FTZ R13, R103, R16.reuse ;  /* 0x00000010670d7220 */ /* 0x080fe20000410000 */
[----:B------:R-:W-:-:S03]  /*2c30*/  FFMA.FTZ R12, R97, R16, -R12 ;  /* 0x00000010610c7223 */ /* 0x000fc6000001080c */
[----:B------:R-:W-:Y:S01]  /*2c40*/  FFMA.FTZ R13, R97, R18, R13 ;  /* 0x00000012610d7223 */ /* 0x000fe2000001000d */
[----:B------:R-:W-:-:S03]  /*2c50*/  FMUL.FTZ R126, R102, R12 ;  /* 0x0000000c667e7220 */ /* 0x000fc60000410000 */
[-C--:B------:R-:W-:Y:S01]  /*2c60*/  FMUL.FTZ R125, R102, R13.reuse ;  /* 0x0000000d667d7220 */ /* 0x080fe20000410000 */
[----:B------:R-:W-:-:S03]  /*2c70*/  FFMA.FTZ R126, R101, R13, R126 ;  /* 0x0000000d657e7223 */ /* 0x000fc6000001007e */
[----:B------:R-:W-:Y:S02]  /*2c80*/  FFMA.FTZ R125, R101, R12, -R125 ;  /* 0x0000000c657d7223 */ /* 0x000fe4000001087d */
[----:B------:R-:W5:Y:S04]  /*2c90*/  SHFL.UP PT, R13, R126, 0x1, RZ ;  /* 0x042000007e0d7989 */ /* 0x000f6800000e00ff */
[----:B------:R-:W0:Y:S01]  /*2ca0*/  SHFL.UP PT, R12, R125, 0x1, RZ ;  /* 0x042000007d0c7989 */ /* 0x000e2200000e00ff */
        /* <DEDUP_REMOVED lines=8> */
[-C--:B-----5:R-:W-:Y:S01]  /*2d30*/  FMUL.FTZ R15, R125, R13.reuse ;  /* 0x0000000d7d0f7220 */ /* 0x0a0fe20000410000 */
[----:B------:R-:W-:-:S03]  /*2d40*/  FMUL.FTZ R14, R126, R13 ;  /* 0x0000000d7e0e7220 */ /* 0x000fc60000410000 */
[-C--:B0-----:R-:W-:Y:S01]  /*2d50*/  @P1 FFMA.FTZ R126, R126, R12.reuse, R15 ;  /* 0x0000000c7e7e1223 */ /* 0x081fe2000001000f */
        /* <DEDUP_REMOVED lines=11> */
[----:B0-----:R-:W-:-:S03]  /*2e10*/  FMUL.FTZ R15, R125, R13 ;  /* 0x0000000d7d0f7220 */ /* 0x001fc60000410000 */
[----:B------:R-:W0:Y:S01]  /*2e20*/  SHFL.UP PT, R16, R123, 0x4, RZ ;  /* 0x048000007b107989 */ /* 0x000e2200000e00ff */
[C---:B------:R-:W-:Y:S01]  /*2e30*/  FMUL.FTZ R14, R126.reuse, R13 ;  /* 0x0000000d7e0e7220 */ /* 0x040fe20000410000 */
[----:B-----5:R-:W-:-:S03]  /*2e40*/  @P1 FFMA.FTZ R126, R126, R12, R15 ;  /* 0x0000000c7e7e1223 */ /* 0x020fc6000001000f */
[----:B------:R-:W-:Y:S02]  /*2e50*/  @P1 FFMA.FTZ R125, R125, R12, -R14 ;  /* 0x0000000c7d7d1223 */ /* 0x000fe4000001080e */
[----:B------:R-:W4:Y:S01]  /*2e60*/  SHFL.UP PT, R13, R126, 0x4, RZ ;  /* 0x048000007e0d7989 */ /* 0x000f2200000e00ff */
[----:B------:R-:W-:-:S03]  /*2e70*/  ISETP.GE.AND P1, PT, R127, 0x4, PT ;  /* 0x000000047f00780c */ /* 0x000fc60003f26270 */
[----:B------:R-:W5:Y:S01]  /*2e80*/  SHFL.UP PT, R12, R125, 0x4, RZ ;  /* 0x048000007d0c7989 */ /* 0x000f6200000e00ff */
[-C--:B-1----:R-:W-:Y:S01]  /*2e90*/  FMUL.FTZ R15, R125, R17.reuse ;  /* 0x000000117d0f7220 */ /* 0x082fe20000410000 */
[----:B------:R-:W-:-:S03]  /*2ea0*/  FMUL.FTZ R14, R126, R17 ;  /* 0x000000117e0e7220 */ /* 0x000fc60000410000 */
[-C--:B0-----:R-:W-:Y:S01]  /*2eb0*/  FFMA.FTZ R15, R126, R16.reuse, R15 ;  /* 0x000000107e0f7223 */ /* 0x081fe2000001000f */
[----:B------:R-:W-:-:S04]  /*2ec0*/  FFMA.FTZ R14, R125, R16, -R14 ;  /* 0x000000107d0e7223 */ /* 0x000fc8000001080e */
[----:B------:R-:W-:Y:S01]  /*2ed0*/  @P1 FADD.FTZ R124, R124, R15 ;  /* 0x0000000f7c7c1221 */ /* 0x000fe20000010000 */
[----:B------:R-:W-:Y:S01]  /*2ee0*/  @P1 FADD.FTZ R123, R123, R14 ;  /* 0x0000000e7b7b1221 */ /* 0x000fe20000010000 */
[----:B----4-:R-:W-:-:S03]  /*2ef0*/  FMUL.FTZ R15, R125, R13 ;  /* 0x0000000d7d0f7220 */ /* 0x010fc60000410000 */
[----:B------:R-:W0:Y:S01]  /*2f00*/  SHFL.UP PT, R17, R124, 0x8, RZ ;  /* 0x050000007c117989 */ /* 0x000e2200000e00ff */
[C---:B------:R-:W-:Y:S01]  /*2f10*/  FMUL.FTZ R14, R126.reuse, R13 ;  /* 0x0000000d7e0e7220 */ /* 0x040fe20000410000 */
[-C--:B-----5:R-:W-:Y:S02]  /*2f20*/  @P1 FFMA.FTZ R126, R126, R12.reuse, R15 ;  /* 0x0000000c7e7e1223 */ /* 0x0a0fe4000001000f */
[----:B------:R-:W1:Y:S01]  /*2f30*/  SHFL.UP PT, R16, R123, 0x8, RZ ;  /* 0x050000007b107989 */ /* 0x000e6200000e00ff */
[----:B------:R-:W-:-:S03]  /*2f40*/  @P1 FFMA.FTZ R125, R125, R12, -R14 ;  /* 0x0000000c7d7d1223 */ /* 0x000fc6000001080e */
[----:B------:R-:W4:Y:S04]  /*2f50*/  SHFL.UP PT, R13, R126, 0x8, RZ ;  /* 0x050000007e0d7989 */ /* 0x000f2800000e00ff */
[----:B------:R-:W5:Y:S01]  /*2f60*/  SHFL.UP PT, R12, R125, 0x8, RZ ;  /* 0x050000007d0c7989 */ /* 0x000f6200000e00ff */
[----:B------:R-:W-:Y:S01]  /*2f70*/  ISETP.GE.AND P1, PT, R127, 0x8, PT ;  /* 0x000000087f00780c */ /* 0x000fe20003f26270 */
[-C--:B0-----:R-:W-:Y:S01]  /*2f80*/  FMUL.FTZ R14, R126, R17.reuse ;  /* 0x000000117e0e7220 */ /* 0x081fe20000410000 */
[----:B------:R-:W-:-:S04]  /*2f90*/  FMUL.FTZ R17, R125, R17 ;  /* 0x000000117d117220 */ /* 0x000fc80000410000 */
[-C--:B-1----:R-:W-:Y:S01]  /*2fa0*/  FFMA.FTZ R17, R126, R16.reuse, R17 ;  /* 0x000000107e117223 */ /* 0x082fe20000010011 */
[C---:B------:R-:W-:Y:S01]  /*2fb0*/  FFMA.FTZ R14, R125.reuse, R16, -R14 ;  /* 0x000000107d0e7223 */ /* 0x040fe2000001080e */
[----:B----4-:R-:W-:-:S05]  /*2fc0*/  FMUL.FTZ R15, R125, R13 ;  /* 0x0000000d7d0f7220 */ /* 0x010fca0000410000 */
[----:B------:R-:W-:Y:S01]  /*2fd0*/  @P1 FADD.FTZ R124, R124, R17 ;  /* 0x000000117c7c1221 */ /* 0x000fe20000010000 */
[----:B------:R-:W-:Y:S01]  /*2fe0*/  @P1 FADD.FTZ R123, R123, R14 ;  /* 0x0000000e7b7b1221 */ /* 0x000fe20000010000 */
[C---:B------:R-:W-:Y:S01]  /*2ff0*/  FMUL.FTZ R14, R126.reuse, R13 ;  /* 0x0000000d7e0e7220 */ /* 0x040fe20000410000 */
[-C--:B-----5:R-:W-:Y:S02]  /*3000*/  @P1 FFMA.FTZ R126, R126, R12.reuse, R15 ;  /* 0x0000000c7e7e1223 */ /* 0x0a0fe4000001000f */
[----:B------:R-:W0:Y:S01]  /*3010*/  SHFL.UP PT, R20, R124, 0x10, RZ ;  /* 0x060000007c147989 */ /* 0x000e2200000e00ff */
[----:B------:R-:W-:-:S03]  /*3020*/  @P1 FFMA.FTZ R125, R125, R12, -R14 ;  /* 0x0000000c7d7d1223 */ /* 0x000fc6000001080e */
[----:B------:R-:W1:Y:S04]  /*3030*/  SHFL.UP PT, R13, R123, 0x10, RZ ;  /* 0x060000007b0d7989 */ /* 0x000e6800000e00ff */
        /* <DEDUP_REMOVED lines=34> */
[----:B------:R-:W4:Y:S04]  /*3260*/  SHFL.UP PT, R20, R23, 0x1, RZ ;  /* 0x0420000017147989 */ /* 0x000f2800000e00ff */
[----:B------:R-:W5:Y:S01]  /*3270*/  SHFL.UP PT, R124, R22, 0x1, RZ ;  /* 0x04200000167c7989 */ /* 0x000f6200000e00ff */
[----:B-1----:R-:W-:-:S02]  /*3280*/  @!P2 MOV R128, R17 ;  /* 0x000000110080a202 */ /* 0x002fc40000000f00 */
[----:B0-----:R-:W-:Y:S02]  /*3290*/  @!P2 MOV R129, R16 ;  /* 0x000000100081a202 */ /* 0x001fe40000000f00 */
[----:B----4-:R-:W-:Y:S02]  /*32a0*/  @!P2 MOV R20, R19 ;  /* 0x000000130014a202 */ /* 0x010fe40000000f00 */
        /* <DEDUP_REMOVED lines=8> */
[-C--:B------:R-:W-:Y:S01]  /*3330*/  FMUL.FTZ R109, R109, R124.reuse ;  /* 0x0000007c6d6d7220 */ /* 0x080fe20000410000 */
[----:B------:R-:W-:Y:S02]  /*3340*/  FMUL.FTZ R23, R13, R19 ;  /* 0x000000130d177220 */ /* 0x000fe40000410000 */
[C---:B------:R-:W-:Y:S01]  /*3350*/  FFMA.FTZ R22, R107.reuse, R124, -R22 ;  /* 0x0000007c6b167223 */ /* 0x040fe20000010816 */
[----:B------:R-:W-:Y:S01]  /*3360*/  FFMA.FTZ R20, R107, R20, R109 ;  /* 0x000000146b147223 */ /* 0x000fe2000001006d */
[----:B------:R-:W-:Y:S01]  /*3370*/  FMUL.FTZ R21, R13, R17 ;  /* 0x000000110d157220 */ /* 0x000fe20000410000 */
[CC--:B------:R-:W-:Y:S01]  /*3380*/  FFMA.FTZ R23, R12.reuse, R18.reuse, -R23 ;  /* 0x000000120c177223 */ /* 0x0c0fe20000010817 */
[----:B------:R-:W-:Y:S01]  /*3390*/  FADD.FTZ R113, R113, R22 ;  /* 0x0000001671717221 */ /* 0x000fe20000010000 */
[----:B------:R-:W-:Y:S01]  /*33a0*/  FADD.FTZ R124, R111, R20 ;  /* 0x000000146f7c7221 */ /* 0x000fe20000010000 */
[C---:B------:R-:W-:Y:S01]  /*33b0*/  FMUL.FTZ R20, R13.reuse, R18 ;  /* 0x000000120d147220 */ /* 0x040fe20000410000 */
[-C--:B------:R-:W-:Y:S01]  /*33c0*/  FMUL.FTZ R18, R13, R16.reuse ;  /* 0x000000100d127220 */ /* 0x080fe20000410000 */
[----:B------:R-:W-:Y:S01]  /*33d0*/  FFMA.FTZ R16, R12, R16, -R21 ;  /* 0x000000100c107223 */ /* 0x000fe20000010815 */
[C---:B------:R-:W-:Y:S01]  /*33e0*/  FMUL.FTZ R21, R106.reuse, R113 ;  /* 0x000000716a157220 */ /* 0x040fe20000410000 */
[----:B------:R-:W-:Y:S01]  /*33f0*/  FMUL.FTZ R13, R106, R124 ;  /* 0x0000007c6a0d7220 */ /* 0x000fe20000410000 */
[----:B------:R-:W-:-:S02]  /*3400*/  FFMA.FTZ R22, R12, R19, R20 ;  /* 0x000000130c167223 */ /* 0x000fc40000010014 */
[C---:B------:R-:W-:Y:S01]  /*3410*/  FFMA.FTZ R21, R100.reuse, R124, R21 ;  /* 0x0000007c64157223 */ /* 0x040fe20000010015 */
[----:B------:R-:W-:Y:S01]  /*3420*/  FFMA.FTZ R19, R100, R113, -R13 ;  /* 0x0000007164137223 */ /* 0x000fe2000001080d */
[----:B------:R-:W-:Y:S01]  /*3430*/  FFMA.FTZ R17, R12, R17, R18 ;  /* 0x000000110c117223 */ /* 0x000fe20000010012 */
[----:B--2---:R-:W-:Y:S01]  /*3440*/  PRMT R12, R4, 0x7632, R12 ;  /* 0x00007632040c7816 */ /* 0x004fe2000000000c */
[----:B------:R-:W-:Y:S01]  /*3450*/  FADD.FTZ R123, R110, R21 ;  /* 0x000000156e7b7221 */ /* 0x000fe20000010000 */
[----:B------:R-:W-:Y:S02]  /*3460*/  FADD.FTZ R111, R108, R19 ;  /* 0x000000136c6f7221 */ /* 0x000fe40000010000 */
[----:B------:R-:W-:Y:S01]  /*3470*/  SHF.L.U32 R21, R12, 0x10, RZ ;  /* 0x000000100c157819 */ /* 0x000fe200000006ff */
[C---:B------:R-:W-:Y:S01]  /*3480*/  FMUL.FTZ R12, R96.reuse, R123 ;  /* 0x0000007b600c7220 */ /* 0x040fe20000410000 */
[----:B------:R-:W-:-:S03]  /*3490*/  FMUL.FTZ R96, R96, R111 ;  /* 0x0000006f60607220 */ /* 0x000fc60000410000 */
[C---:B------:R-:W-:Y:S01]  /*34a0*/  FFMA.FTZ R12, R95.reuse, R111, -R12 ;  /* 0x0000006f5f0c7223 */ /* 0x040fe2000001080c */
[----:B------:R-:W-:Y:S01]  /*34b0*/  FFMA.FTZ R95, R95, R123, R96 ;  /* 0x0000007b5f5f7223 */ /* 0x000fe20000010060 */
[----:B------:R-:W-:Y:S01]  /*34c0*/  FADD.FTZ R19, R15, R22 ;  /* 0x000000160f137221 */ /* 0x000fe20000010000 */
[----:B------:R-:W-:Y:S01]  /*34d0*/  SHF.L.U32 R46, R4, 0x10, RZ ;  /* 0x00000010042e7819 */ /* 0x000fe200000006ff */
[----:B------:R-:W-:Y:S01]  /*34e0*/  FADD.FTZ R22, R105, R12 ;  /* 0x0000000c69167221 */ /* 0x000fe20000010000 */
[----:B------:R-:W-:Y:S01]  /*34f0*/  FADD.FTZ R104, R104, R95 ;  /* 0x0000005f68687221 */ /* 0x000fe20000010000 */
[----:B------:R-:W-:Y:S01]  /*3500*/  PRMT R4, R5, 0x7632, R4 ;  /* 0x0000763205047816 */ /* 0x000fe20000000004 */
[----:B------:R-:W-:Y:S02]  /*3510*/  FADD.FTZ R18, R14, R23 ;  /* 0x000000170e127221 */ /* 0x000fe40000010000 */
[C---:B------:R-:W-:Y:S01]  /*3520*/  FMUL.FTZ R15, R93.reuse, R104 ;  /* 0x000000685d0f7220 */ /* 0x040fe20000410000 */
[----:B------:R-:W-:Y:S01]  /*3530*/  FMUL.FTZ R93, R93, R22 ;  /* 0x000000165d5d7220 */ /* 0x000fe20000410000 */
[----:B------:R-:W-:-:S02]  /*3540*/  SHF.L.U32 R14, R4, 0x10, RZ ;  /* 0x00000010040e7819 */ /* 0x000fc400000006ff */
[C---:B------:R-:W-:Y:S01]  /*3550*/  FFMA.FTZ R15, R92.reuse, R22, -R15 ;  /* 0x000000165c0f7223 */ /* 0x040fe2000001080f */
[----:B------:R-:W-:Y:S01]  /*3560*/  SHF.L.U32 R47, R5, 0x10, RZ ;  /* 0x00000010052f7819 */ /* 0x000fe200000006ff */
[----:B------:R-:W-:Y:S01]  /*3570*/  FFMA.FTZ R93, R92, R104, R93 ;  /* 0x000000685c5d7223 */ /* 0x000fe2000001005d */
[----:B------:R-:W-:Y:S01]  /*3580*/  PRMT R5, R6, 0x7632, R5 ;  /* 0x0000763206057816 */ /* 0x000fe20000000005 */
[----:B------:R-:W-:Y:S01]  /*3590*/  FMUL.FTZ R21, R21, R124 ;  /* 0x0000007c15157220 */ /* 0x000fe20000410000 */
[----:B------:R-:W-:Y:S01]  /*35a0*/  FMUL.FTZ R12, R14, R123 ;  /* 0x0000007b0e0c7220 */ /* 0x000fe20000410000 */
[----:B------:R-:W-:Y:S01]  /*35b0*/  FADD.FTZ R23, R112, R15 ;  /* 0x0000000f70177221 */ /* 0x000fe20000010000 */
[----:B------:R-:W-:Y:S01]  /*35c0*/  FADD.FTZ R93, R114, R93 ;  /* 0x0000005d725d7221 */ /* 0x000fe20000010000 */
[----:B------:R-:W-:Y:S01]  /*35d0*/  FFMA.FTZ R4, R46, R113, -R21 ;  /* 0x000000712e047223 */ /* 0x000fe20000010815 */
[----:B------:R-:W-:Y:S01]  /*35e0*/  SHF.L.U32 R5, R5, 0x10, RZ ;  /* 0x0000001005057819 */ /* 0x000fe200000006ff */
[----:B------:R-:W-:Y:S01]  /*35f0*/  FFMA.FTZ R21, R47, R111, -R12 ;  /* 0x0000006f2f157223 */ /* 0x000fe2000001080c */
[----:B------:R-:W-:Y:S01]  /*3600*/  FMUL.FTZ R12, R94, R23 ;  /* 0x000000175e0c7220 */ /* 0x000fe20000410000 */
[----:B------:R-:W-:Y:S01]  /*3610*/  LEA R44, P1, R40, R44, 0x1 ;  /* 0x0000002c282c7211 */ /* 0x000fe200078208ff */
[-C--:B------:R-:W-:Y:S01]  /*3620*/  FMUL.FTZ R94, R94, R93.reuse ;  /* 0x0000005d5e5e7220 */ /* 0x080fe20000410000 */
[----:B------:R-:W-:Y:S01]  /*3630*/  SHF.L.U32 R107, R6, 0x10, RZ ;  /* 0x00000010066b7819 */ /* 0x000fe200000006ff */
[----:B------:R-:W-:Y:S01]  /*3640*/  FMUL.FTZ R14, R5, R104 ;  /* 0x00000068050e7220 */ /* 0x000fe20000410000 */
[----:B------:R-:W-:Y:S01]  /*3650*/  PRMT R13, R7, 0x7632, R13 ;  /* 0x00007632070d7816 */ /* 0x000fe2000000000d */
[----:B------:R-:W-:Y:S01]  /*3660*/  FFMA.FTZ R12, R91, R93, R12 ;  /* 0x0000005d5b0c7223 */ /* 0x000fe2000001000c */
[----:B------:R-:W-:Y:S01]  /*3670*/  IADD3.X R45, PT, PT, R45, R41, RZ, P1, !PT ;  /* 0x000000292d2d7210 */ /* 0x000fe20000ffe4ff */
[----:B------:R-:W-:Y:S01]  /*3680*/  FFMA.FTZ R91, R91, R23, -R94 ;  /* 0x000000175b5b7223 */ /* 0x000fe2000001085e */
[----:B------:R-:W-:Y:S01]  /*3690*/  ISETP.NE.AND P1, PT, R53, RZ, PT ;  /* 0x000000ff3500720c */ /* 0x000fe20003f25270 */
[----:B------:R-:W-:Y:S01]  /*36a0*/  FFMA.FTZ R14, R107, R22, -R14 ;  /* 0x000000166b0e7223 */ /* 0x000fe2000001080e */
[----:B------:R-:W-:Y:S01]  /*36b0*/  SHF.L.U32 R13, R13, 0x10, RZ ;  /* 0x000000100d0d7819 */ /* 0x000fe200000006ff */
[----:B------:R-:W-:Y:S01]  /*36c0*/  FADD.FTZ R22, R115, R12 ;  /* 0x0000000c73167221 */ /* 0x000fe20000010000 */
[----:B------:R-:W-:Y:S01]  /*36d0*/  FADD.FTZ R116, R116, R91 ;  /* 0x0000005b74747221 */ /* 0x000fe20000010000 */
[----:B---3--:R-:W-:-:S02]  /*36e0*/  PRMT R20, R8, 0x7632, R20 ;  /* 0x0000763208147816 */ /* 0x008fc40000000014 */
[----:B------:R-:W-:Y:S01]  /*36f0*/  FMUL.FTZ R15, R13, R93 ;  /* 0x0000005d0d0f7220 */ /* 0x000fe20000410000 */
[C---:B------:R-:W-:Y:S01]  /*3700*/  FMUL.FTZ R13, R99.reuse, R22 ;  /* 0x00000016630d7220 */ /* 0x040fe20000410000 */
[-C--:B------:R-:W-:Y:S01]  /*3710*/  FMUL.FTZ R99, R99, R116.reuse ;  /* 0x0000007463637220 */ /* 0x080fe20000410000 */
[----:B------:R-:W-:Y:S02]  /*3720*/  SHF.L.U32 R12, R20, 0x10, RZ ;  /* 0x00000010140c7819 */ /* 0x000fe400000006ff */
[C---:B------:R-:W-:Y:S01]  /*3730*/  FFMA.FTZ R13, R98.reuse, R116, -R13 ;  /* 0x00000074620d7223 */ /* 0x040fe2000001080d */
[-C--:B------:R-:W-:Y:S01]  /*3740*/  FFMA.FTZ R98, R98, R22.reuse, R99 ;  /* 0x0000001662627223 */ /* 0x080fe20000010063 */
[----:B------:R-:W-:Y:S01]  /*3750*/  FFMA.FTZ R65, R4, 2, R65 ;  /* 0x4000000004417823 */ /* 0x000fe20000010041 */
[----:B------:R-:W-:Y:S01]  /*3760*/  SHF.L.U32 R109, R8, 0x10, RZ ;  /* 0x00000010086d7819 */ /* 0x000fe200000006ff */
[----:B------:R-:W0:Y:S01]  /*3770*/  @!P1 LDC.64 R4, c[0x0][0x480] ;  /* 0x00012000ff049b82 */ /* 0x000e220000000a00 */
[----:B------:R-:W-:Y:S01]  /*3780*/  PRMT R8, R9, 0x7632, R8 ;  /* 0x0000763209087816 */ /* 0x000fe20000000008 */
[----:B------:R-:W-:Y:S01]  /*3790*/  FMUL.FTZ R12, R12, R22 ;  /* 0x000000160c0c7220 */ /* 0x000fe20000410000 */
[----:B------:R-:W-:Y:S01]  /*37a0*/  FADD.FTZ R117, R117, R98 ;  /* 0x0000006275757221 */ /* 0x000fe20000010000 */
[----:B------:R-:W-:Y:S01]  /*37b0*/  FFMA.FTZ R67, R14, 2, R67 ;  /* 0x400000000e437823 */ /* 0x000fe20000010043 */
[----:B------:R-:W-:Y:S01]  /*37c0*/  SHF.L.U32 R14, R8, 0x10, RZ ;  /* 0x00000010080e7819 */ /* 0x000fe200000006ff */
[----:B------:R-:W-:Y:S01]  /*37d0*/  FFMA.FTZ R12, R109, R116, -R12 ;  /* 0x000000746d0c7223 */ /* 0x000fe2000001080c */
[----:B------:R-:W-:Y:S01]  /*37e0*/  FADD.FTZ R118, R118, R13 ;  /* 0x0000000d76767221 */ /* 0x000fe20000010000 */
[----:B------:R-:W-:-:S02]  /*37f0*/  FMUL.FTZ R8, R103, R117 ;  /* 0x0000007567087220 */ /* 0x000fc40000410000 */
[----:B------:R-:W-:Y:S01]  /*3800*/  FFMA.FTZ R69, R12, 2, R69 ;  /* 0x400000000c457823 */ /* 0x000fe20000010045 */
[-C--:B------:R-:W-:Y:S01]  /*3810*/  FMUL.FTZ R12, R103, R118.reuse ;  /* 0x00000076670c7220 */ /* 0x080fe20000410000 */
[C---:B------:R-:W-:Y:S01]  /*3820*/  FFMA.FTZ R8, R97.reuse, R118, -R8 ;  /* 0x0000007661087223 */ /* 0x040fe20000010808 */
[----:B------:R-:W-:Y:S02]  /*3830*/  LEA R42, P2, R38, R42, 0x1 ;  /* 0x0000002a262a7211 */ /* 0x000fe400078408ff */
[----:B------:R-:W-:Y:S01]  /*3840*/  FFMA.FTZ R97, R97, R117, R12 ;  /* 0x0000007561617223 */ /* 0x000fe2000001000c */
[----:B------:R-:W-:Y:S01]  /*3850*/  FADD.FTZ R119, R119, R8 ;  /* 0x0000000877777221 */ /* 0x000fe20000010000 */
[----:B------:R-:W-:Y:S02]  /*3860*/  IADD3.X R43, PT, PT, R43, R39, RZ, P2, !PT ;  /* 0x000000272b2b7210 */ /* 0x000fe400017fe4ff */
[----:B------:R-:W-:Y:S01]  /*3870*/  FADD.FTZ R97, R120, R97 ;  /* 0x0000006178617221 */ /* 0x000fe20000010000 */
[----:B------:R-:W-:Y:S01]  /*3880*/  FMUL.FTZ R8, R102, R119 ;  /* 0x0000007766087220 */ /* 0x000fe20000410000 */
[----:B------:R-:W-:-:S02]  /*3890*/  @!P1 IADD3 R13, P2, PT, R0, UR6, RZ ;  /* 0x00000006000d9c10 */ /* 0x000fc4000ff5e0ff */
[----:B------:R-:W-:Y:S01]  /*38a0*/  SHF.L.U32 R100, R7, 0x10, RZ ;  /* 0x0000001007647819 */ /* 0x000fe200000006ff */
[-C--:B------:R-:W-:Y:S01]  /*38b0*/  FMUL.FTZ R102, R102, R97.reuse ;  /* 0x0000006166667220 */ /* 0x080fe20000410000 */
[----:B------:R-:W-:Y:S01]  /*38c0*/  PRMT R7, R10, 0x7632, R7 ;  /* 0x000076320a077816 */ /* 0x000fe20000000007 */
[----:B------:R-:W-:Y:S01]  /*38d0*/  FFMA.FTZ R8, R101, R97, R8 ;  /* 0x0000006165087223 */ /* 0x000fe20000010008 */
[----:B------:R-:W-:Y:S01]  /*38e0*/  PRMT R6, R11, 0x7632, R6 ;  /* 0x000076320b067816 */ /* 0x000fe20000000006 */
[----:B------:R-:W-:Y:S01]  /*38f0*/  UIADD3 UR5, UPT, UPT, UR5, 0x1, URZ ;  /* 0x0000000105057890 */ /* 0x000fe2000fffe0ff */
[----:B------:R-:W-:Y:S02]  /*3900*/  @!P1 LEA.HI.X.SX32 R20, R0, RZ, 0x1, P2 ;  /* 0x000000ff00149211 */ /* 0x000fe400010f0eff */
[----:B0-----:R-:W-:Y:S01]  /*3910*/  @!P1 LEA R4, P2, R13, R4, 0x4 ;  /* 0x000000040d049211 */ /* 0x001fe200078420ff */
[----:B------:R-:W-:Y:S01]  /*3920*/  FFMA.FTZ R101, R101, R119, -R102 ;  /* 0x0000007765657223 */ /* 0x000fe20000010866 */
[----:B------:R-:W-:Y:S01]  /*3930*/  SHF.L.U32 R7, R7, 0x10, RZ ;  /* 0x0000001007077819 */ /* 0x000fe200000006ff */
[----:B------:R-:W-:Y:S01]  /*3940*/  FADD.FTZ R121, R121, R8 ;  /* 0x0000000879797221 */ /* 0x000fe20000010000 */
[----:B------:R-:W-:Y:S01]  /*3950*/  SHF.L.U32 R6, R6, 0x10, RZ ;  /* 0x0000001006067819 */ /* 0x000fe200000006ff */
[----:B------:R-:W-:Y:S01]  /*3960*/  UISETP.GE.AND UP0, UPT, UR5, UR11, UPT ;  /* 0x0000000b0500728c */ /* 0x000fe2000bf06270 */
[----:B------:R-:W-:Y:S01]  /*3970*/  @!P1 LEA.HI.X R5, R13, R5, R20, 0x4, P2 ;  /* 0x000000050d059211 */ /* 0x000fe200010f2414 */
[----:B------:R-:W-:Y:S01]  /*3980*/  FMUL.FTZ R14, R14, R117 ;  /* 0x000000750e0e7220 */ /* 0x000fe20000410000 */
[----:B------:R-:W-:Y:S01]  /*3990*/  SHF.L.U32 R9, R9, 0x10, RZ ;  /* 0x0000001009097819 */ /* 0x000fe200000006ff */
[----:B------:R-:W-:Y:S01]  /*39a0*/  FMUL.FTZ R7, R7, R97 ;  /* 0x0000006107077220 */ /* 0x000fe20000410000 */
[----:B------:R-:W-:Y:S01]  /*39b0*/  SHF.L.U32 R10, R10, 0x10, RZ ;  /* 0x000000100a0a7819 */ /* 0x000fe200000006ff */
[----:B------:R-:W-:Y:S01]  /*39c0*/  FADD.FTZ R101, R122, R101 ;  /* 0x000000657a657221 */ /* 0x000fe20000010000 */
[----:B------:R-:W-:Y:S01]  /*39d0*/  SHF.L.U32 R11, R11, 0x10, RZ ;  /* 0x000000100b0b7819 */ /* 0x000fe200000006ff */
[----:B------:R-:W-:Y:S01]  /*39e0*/  FMUL.FTZ R6, R6, R121 ;  /* 0x0000007906067220 */ /* 0x000fe20000410000 */
[----:B------:R0:W-:Y:S01]  /*39f0*/  @!P1 STS.128 [UR7], R16 ;  /* 0x00000010ff009988 */ /* 0x0001e20008000c07 */
[----:B------:R-:W-:Y:S01]  /*3a00*/  FFMA.FTZ R15, R100, R23, -R15 ;  /* 0x00000017640f7223 */ /* 0x000fe2000001080f */
[----:B------:R-:W-:Y:S01]  /*3a10*/  FFMA.FTZ R9, R9, R118, -R14 ;  /* 0x0000007609097223 */ /* 0x000fe2000001080e */
[----:B------:R-:W-:Y:S01]  /*3a20*/  FFMA.FTZ R10, R10, R119, -R7 ;  /* 0x000000770a0a7223 */ /* 0x000fe20000010807 */
[----:B------:R0:W-:Y:S01]  /*3a30*/  @!P1 STG.E.128 desc[UR16][R4.64], R16 ;  /* 0x0000001004009986 */ /* 0x0001e2000c101d10 */
[----:B------:R-:W-:Y:S01]  /*3a40*/  LEA R90, P1, R36, R90, 0x3 ;  /* 0x0000005a245a7211 */ /* 0x000fe200078218ff */
[----:B------:R-:W-:Y:S01]  /*3a50*/  FFMA.FTZ R11, R11, R101, -R6 ;  /* 0x000000650b0b7223 */ /* 0x000fe20000010806 */
[----:B------:R-:W-:Y:S01]  /*3a60*/  FFMA.FTZ R66, R21, 2, R66 ;  /* 0x4000000015427823 */ /* 0x000fe20000010042 */
[----:B------:R-:W-:Y:S01]  /*3a70*/  FFMA.FTZ R80, R15, 2, R80 ;  /* 0x400000000f507823 */ /* 0x000fe20000010050 */
[----:B------:R-:W-:Y:S01]  /*3a80*/  FFMA.FTZ R84, R9, 2, R84 ;  /* 0x4000000009547823 */ /* 0x000fe20000010054 */
[----:B------:R-:W-:Y:S01]  /*3a90*/  FFMA.FTZ R71, R10, 2, R71 ;  /* 0x400000000a477823 */ /* 0x000fe20000010047 */
[----:B------:R-:W-:Y:S01]  /*3aa0*/  FFMA.FTZ R86, R11, 2, R86 ;  /* 0x400000000b567823 */ /* 0x000fe20000010056 */
[----:B------:R-:W-:Y:S01]  /*3ab0*/  IADD3.X R89, PT, PT, R89, R64, RZ, P1, !PT ;  /* 0x0000004059597210 */ /* 0x000fe20000ffe4ff */
[----:B------:R-:W-:-:S02]  /*3ac0*/  UIADD3 UR6, UPT, UPT, UR6, 0x1, URZ ;  /* 0x0000000106067890 */ /* 0x000fc4000fffe0ff */
[----:B------:R-:W-:Y:S01]  /*3ad0*/  UIADD3 UR7, UPT, UPT, UR7, 0x10, URZ ;  /* 0x0000001007077890 */ /* 0x000fe2000fffe0ff */
[----:B------:R-:W-:Y:S11]  /*3ae0*/  BRA.U !UP0, `(.L_x_2277) ;  /* 0xffffffe508847547 */ /* 0x000ff6000b83ffff */
.L_x_2276:
[----:B------:R-:W-:Y:S01]  /*3af0*/  BAR.SYNC.DEFER_BLOCKING 0x0 ;  /* 0x0000000000007b1d */ /* 0x000fe20000010000 */
[----:B------:R-:W-:-:S06]  /*3b00*/  USHF.L.U32 UR5, UR4, 0x8, URZ ;  /* 0x0000000804057899 */ /* 0x000fcc00080006ff */
[----:B------:R-:W-:Y:S02]  /*3b10*/  IADD3 R7, P0, PT, R34, UR5, RZ ;  /* 0x0000000522077c10 */ /* 0x000fe4000ff1e0ff */
[----:B0-----:R-:W-:Y:S02]  /*3b20*/  IADD3 R5, P1, PT, R32, UR5, RZ ;  /* 0x0000000520057c10 */ /* 0x001fe4000ff3e0ff */
        /* <DEDUP_REMOVED lines=13> */
[----:B------:R-:W-:Y:S01]  /*3c00*/  UIADD3 UR4, UPT, UPT, UR4, 0x1, URZ ;  /* 0x0000000104047890 */ /* 0x000fe2000fffe0ff */
[----:B------:R-:W-:Y:S02]  /*3c10*/  IADD3 R56, P1, PT, R56, 0x400, RZ ;  /* 0x0000040038387810 */ /* 0x000fe40007f3e0ff */
[----:B------:R-:W-:-:S02]  /*3c20*/  IADD3 R60, P2, PT, R60, 0x200, RZ ;  /* 0x000002003c3c7810 */ /* 0x000fc40007f5e0ff */
[----:B------:R-:W-:Y:S02]  /*3c30*/  IADD3 R62, P3, PT, R62, 0x200, RZ ;  /* 0x000002003e3e7810 */ /* 0x000fe40007f7e0ff */
[----:B------:R-:W-:Y:S02]  /*3c40*/  IADD3.X R37, PT, PT, RZ, R37, RZ, P1, !PT ;  /* 0x00000025ff257210 */ /* 0x000fe40000ffe4ff */
[----:B------:R-:W-:Y:S02]  /*3c50*/  IADD3.X R59, PT, PT, RZ, R59, RZ, P2, !PT ;  /* 0x0000003bff3b7210 */ /* 0x000fe400017fe4ff */
[----:B------:R-:W-:Y:S01]  /*3c60*/  IADD3.X R61, PT, PT, RZ, R61, RZ, P3, !PT ;  /* 0x0000003dff3d7210 */ /* 0x000fe20001ffe4ff */
[----:B------:R-:W-:Y:S01]  /*3c70*/  BAR.SYNC.DEFER_BLOCKING 0x0 ;  /* 0x0000000000007b1d */ /* 0x000fe20000010000 */
[----:B--2---:R-:W-:Y:S02]  /*3c80*/  SHF.L.U32 R19, R10, 0x10, RZ ;  /* 0x000000100a137819 */ /* 0x004fe400000006ff */
[----:B------:R-:W-:-:S02]  /*3c90*/  PRMT R10, R9, 0x7632, R10 ;  /* 0x00007632090a7816 */ /* 0x000fc4000000000a */
[----:B0-----:R-:W-:Y:S01]  /*3ca0*/  SHF.L.U32 R12, R11, 0x10, RZ ;  /* 0x000000100b0c7819 */ /* 0x001fe200000006ff */
[----:B------:R-:W-:Y:S01]  /*3cb0*/  FMUL.FTZ R7, R19, -1.4426950216293334961 ;  /* 0xbfb8aa3b13077820 */ /* 0x000fe20000410000 */
[----:B------:R-:W-:Y:S02]  /*3cc0*/  PRMT R14, R8, 0x7632, R14 ;  /* 0x00007632080e7816 */ /* 0x000fe4000000000e */
[----:B------:R-:W-:Y:S02]  /*3cd0*/  PRMT R11, R11, 0x7632, R11 ;  /* 0x000076320b0b7816 */ /* 0x000fe4000000000b */
[----:B------:R-:W-:Y:S01]  /*3ce0*/  PRMT R4, R10, 0x7632, R4 ;  /* 0x000076320a047816 */ /* 0x000fe20000000004 */
[----:B------:R-:W0:Y:S01]  /*3cf0*/  MUFU.EX2 R7, R7 ;  /* 0x0000000700077308 */ /* 0x000e220000000800 */
[----:B------:R-:W-:Y:S01]  /*3d00*/  SHF.L.U32 R15, R8, 0x10, RZ ;  /* 0x00000010080f7819 */ /* 0x000fe200000006ff */
[----:B------:R-:W-:Y:S01]  /*3d10*/  FMUL.FTZ R8, R12, -1.4426950216293334961 ;  /* 0xbfb8aa3b0c087820 */ /* 0x000fe20000410000 */
[----:B------:R-:W-:-:S02]  /*3d20*/  SHF.L.U32 R17, R9, 0x10, RZ ;  /* 0x0000001009117819 */ /* 0x000fc400000006ff */
        /* <DEDUP_REMOVED lines=9> */
[----:B------:R-:W-:Y:S02]  /*3dc0*/  FMUL.FTZ R11, R9, -1.4426950216293334961 ;  /* 0xbfb8aa3b090b7820 */ /* 0x000fe40000410000 */
[----:B------:R-:W-:Y:S01]  /*3dd0*/  FMUL.FTZ R5, R10, -1.4426950216293334961 ;  /* 0xbfb8aa3b0a057820 */ /* 0x000fe20000410000 */
[----:B------:R0:W2:Y:S04]  /*3de0*/  MUFU.EX2 R13, R8 ;  /* 0x00000008000d7308 */ /* 0x0000a80000000800 */
[----:B------:R-:W3:Y:S04]  /*3df0*/  MUFU.EX2 R18, R18 ;  /* 0x0000001200127308 */ /* 0x000ee80000000800 */
[----:B------:R-:W4:Y:S01]  /*3e00*/  MUFU.EX2 R4, R4 ;  /* 0x0000000400047308 */ /* 0x000f220000000800 */
[----:B0-----:R-:W-:Y:S01]  /*3e10*/  FADD.FTZ R8, R7, 1 ;  /* 0x3f80000007087421 */ /* 0x001fe20000010000 */
[----:B-1----:R-:W-:-:S02]  /*3e20*/  FADD.FTZ R16, R16, 1 ;  /* 0x3f80000010107421 */ /* 0x002fc40000010000 */
[----:B------:R4:W0:Y:S01]  /*3e30*/  MUFU.EX2 R6, R5 ;  /* 0x0000000500067308 */ /* 0x0008220000000800 */
[----:B--2---:R-:W-:-:S03]  /*3e40*/  FADD.FTZ R13, R13, 1 ;  /* 0x3f8000000d0d7421 */ /* 0x004fc60000010000 */
[----:B------:R-:W1:Y:S01]  /*3e50*/  MUFU.EX2 R21, R21 ;  /* 0x0000001500157308 */ /* 0x000e620000000800 */
[----:B---3--:R-:W-:-:S03]  /*3e60*/  FADD.FTZ R18, R18, 1 ;  /* 0x3f80000012127421 */ /* 0x008fc60000010000 */
[----:B------:R-:W2:Y:S01]  /*3e70*/  MUFU.EX2 R11, R11 ;  /* 0x0000000b000b7308 */ /* 0x000ea20000000800 */
[----:B----4-:R-:W-:-:S03]  /*3e80*/  FADD.FTZ R5, R4, 1 ;  /* 0x3f80000004057421 */ /* 0x010fc60000010000 */
[----:B------:R-:W3:Y:S01]  /*3e90*/  MUFU.RCP R16, R16 ;  /* 0x0000001000107308 */ /* 0x000ee20000001000 */
[----:B0-----:R-:W-:Y:S01]  /*3ea0*/  FADD.FTZ R7, R6, 1 ;  /* 0x3f80000006077421 */ /* 0x001fe20000010000 */
[----:B-1----:R-:W-:-:S06]  /*3eb0*/  FADD.FTZ R21, R21, 1 ;  /* 0x3f80000015157421 */ /* 0x002fcc0000010000 */
[----:B------:R-:W0:Y:S01]  /*3ec0*/  MUFU.RCP R8, R8 ;  /* 0x0000000800087308 */ /* 0x000e220000001000 */
[----:B--2---:R-:W-:-:S07]  /*3ed0*/  FADD.FTZ R11, R11, 1 ;  /* 0x3f8000000b0b7421 */ /* 0x004fce0000010000 */
[----:B------:R-:W1:Y:S01]  /*3ee0*/  MUFU.RCP R13, R13 ;  /* 0x0000000d000d7308 */ /* 0x000e620000001000 */
[----:B---3--:R-:W-:-:S04]  /*3ef0*/  FMUL.FTZ R4, R15, R16 ;  /* 0x000000100f047220 */ /* 0x008fc80000410000 */
[----:B------:R-:W-:-:S03]  /*3f00*/  FMUL.FTZ R65, R4, R65 ;  /* 0x0000004104417220 */ /* 0x000fc60000410000 */
[----:B------:R2:W3:Y:S01]  /*3f10*/  MUFU.RCP R22, R11 ;  /* 0x0000000b00167308 */ /* 0x0004e20000001000 */
[----:B0-----:R-:W-:-:S04]  /*3f20*/  FMUL.FTZ R8, R19, R8 ;  /* 0x0000000813087220 */ /* 0x001fc80000410000 */
[----:B------:R-:W-:-:S03]  /*3f30*/  FMUL.FTZ R8, R8, R69 ;  /* 0x0000004508087220 */ /* 0x000fc60000410000 */
[----:B------:R-:W0:Y:S01]  /*3f40*/  MUFU.RCP R18, R18 ;  /* 0x0000001200127308 */ /* 0x000e220000001000 */
[----:B--2---:R-:W-:Y:S01]  /*3f50*/  IADD3 R11, P0, PT, R30, UR5, RZ ;  /* 0x000000051e0b7c10 */ /* 0x004fe2000ff1e0ff */
[----:B-1----:R-:W-:Y:S01]  /*3f60*/  FMUL.FTZ R12, R12, R13 ;  /* 0x0000000d0c0c7220 */ /* 0x002fe20000410000 */
[----:B------:R-:W1:Y:S03]  /*3f70*/  LDCU UR5, c[0x0][0x394] ;  /* 0x00007280ff0577ac */ /* 0x000e660008000800 */
[----:B------:R-:W-:Y:S02]  /*3f80*/  FMUL.FTZ R12, R12, R71 ;  /* 0x000000470c0c7220 */ /* 0x000fe40000410000 */
[----:B------:R-:W2:Y:S01]  /*3f90*/  MUFU.RCP R5, R5 ;  /* 0x0000000500057308 */ /* 0x000ea20000001000 */
[----:B---3--:R-:W-:-:S04]  /*3fa0*/  FMUL.FTZ R9, R9, R22 ;  /* 0x0000001609097220 */ /* 0x008fc80000410000 */
[----:B------:R-:W-:-:S03]  /*3fb0*/  FMUL.FTZ R9, R9, R84 ;  /* 0x0000005409097220 */ /* 0x000fc60000410000 */
[----:B------:R-:W3:Y:S01]  /*3fc0*/  MUFU.RCP R7, R7 ;  /* 0x0000000700077308 */ /* 0x000ee20000001000 */
[----:B0-----:R-:W-:Y:S01]  /*3fd0*/  FMUL.FTZ R6, R17, R18 ;  /* 0x0000001211067220 */ /* 0x001fe20000410000 */
[----:B-1----:R-:W-:-:S03]  /*3fe0*/  UISETP.GE.AND UP0, UPT, UR4, UR5, UPT ;  /* 0x000000050400728c */ /* 0x002fc6000bf06270 */
[----:B------:R-:W-:-:S03]  /*3ff0*/  FMUL.FTZ R6, R6, R67 ;  /* 0x0000004306067220 */ /* 0x000fc60000410000 */
[----:B------:R-:W0:Y:S01]  /*4000*/  MUFU.RCP R21, R21 ;  /* 0x0000001500157308 */ /* 0x000e220000001000 */
[----:B--2---:R-:W-:-:S04]  /*4010*/  FMUL.FTZ R5, R14, R5 ;  /* 0x000000050e057220 */ /* 0x004fc80000410000 */
[----:B------:R-:W-:Y:S01]  /*4020*/  FMUL.FTZ R66, R5, R66 ;  /* 0x0000004205427220 */ /* 0x000fe20000410000 */
[----:B---3--:R-:W-:Y:S01]  /*4030*/  FMUL.FTZ R7, R10, R7 ;  /* 0x000000070a077220 */ /* 0x008fe20000410000 */
[----:B------:R-:W-:Y:S02]  /*4040*/  IADD3.X R10, PT, PT, RZ, R48, RZ, P0, !PT ;  /* 0x00000030ff0a7210 */ /* 0x000fe400007fe4ff */
[----:B------:R-:W-:Y:S01]  /*4050*/  LEA R4, P0, R11, R2, 0x1 ;  /* 0x000000020b047211 */ /* 0x000fe200078008ff */
[----:B------:R-:W-:-:S03]  /*4060*/  FMUL.FTZ R7, R7, R80 ;  /* 0x0000005007077220 */ /* 0x000fc60000410000 */
[----:B------:R-:W-:Y:S01]  /*4070*/  LEA.HI.X R5, R11, R3, R10, 0x1, P0 ;  /* 0x000000030b057211 */ /* 0x000fe200000f0c0a */
[----:B0-----:R-:W-:Y:S01]  /*4080*/  FMUL.FTZ R13, R20, R21 ;  /* 0x00000015140d7220 */ /* 0x001fe20000410000 */
[----:B------:R-:W-:Y:S02]  /*4090*/  F2FP.BF16.F32.PACK_AB R10, R9, R8 ;  /* 0x00000008090a723e */ /* 0x000fe400000010ff */
[----:B------:R-:W-:Y:S01]  /*40a0*/  F2FP.BF16.F32.PACK_AB R9, R7, R6 ;  /* 0x000000060709723e */ /* 0x000fe200000010ff */
[----:B------:R-:W-:Y:S01]  /*40b0*/  FMUL.FTZ R13, R13, R86 ;  /* 0x000000560d0d7220 */ /* 0x000fe20000410000 */
[----:B------:R-:W-:Y:S02]  /*40c0*/  F2FP.BF16.F32.PACK_AB R8, R66, R65 ;  /* 0x000000414208723e */ /* 0x000fe400000010ff */
[----:B------:R-:W-:Y:S02]  /*40d0*/  IADD3 R58, P0, PT, R58, 0x400, RZ ;  /* 0x000004003a3a7810 */ /* 0x000fe40007f1e0ff */
[----:B------:R-:W-:-:S02]  /*40e0*/  F2FP.BF16.F32.PACK_AB R11, R13, R12 ;  /* 0x0000000c0d0b723e */ /* 0x000fc400000010ff */
[----:B------:R-:W-:-:S03]  /*40f0*/  IADD3.X R57, PT, PT, RZ, R57, RZ, P0, !PT ;  /* 0x00000039ff397210 */ /* 0x000fc600007fe4ff */
[----:B------:R0:W-:Y:S01]  /*4100*/  STG.E.128 desc[UR16][R4.64], R8 ;  /* 0x0000000804007986 */ /* 0x0001e2000c101d10 */
[----:B------:R-:W-:Y:S05]  /*4110*/  BRA.U !UP0, `(.L_x_2278) ;  /* 0xffffffc508d87547 */ /* 0x000fea000b83ffff */
[----:B------:R-:W-:Y:S05]  /*4120*/  EXIT ;  /* 0x000000000000794d */ /* 0x000fea0003800000 */
.L_x_2279:
        /* <DEDUP_REMOVED lines=13> */
.L_x_5061:


//--------------------- .text._Z25selective_scan_fwd_kernelI32Selective_Scan_fwd_kernel_traitsILi32ELi4ELi1ELb0ELb0ELb0ELb0EN3c108BFloat16ENS1_7complexIfEEEEv13SSMParamsBase --------------------------
	.section	.text._Z25selective_scan_fwd_kernelI32Selective_Scan_fwd_kernel_traitsILi32ELi4ELi1ELb0ELb0ELb0ELb0EN3c108BFloat16ENS1_7complexIfEEEEv13SSMParamsBase,"ax",@progbits
	.align	128
        .global         _Z25selective_scan_fwd_kernelI32Selective_Scan_fwd_kernel_traitsILi32ELi4ELi1ELb0ELb0ELb0ELb0EN3c108BFloat16ENS1_7complexIfEEEEv13SSMParamsBase
        .type           _Z25selective_scan_fwd_kernelI32Selective_Scan_fwd_kernel_traitsILi32ELi4ELi1ELb0ELb0ELb0ELb0EN3c108BFloat16ENS1_7complexIfEEEEv13SSMParamsBase,@function
        .size           _Z25selective_scan_fwd_kernelI32Selective_Scan_fwd_kernel_traitsILi32ELi4ELi1ELb0ELb0ELb0ELb0EN3c108BFloat16ENS1_7complexIfEEEEv13SSMParamsBase,(.L_x_5062 - _Z25selective_scan_fwd_kernelI32Selective_Scan_fwd_kernel_traitsILi32ELi4ELi1ELb0ELb0ELb0ELb0EN3c108BFloat16ENS1_7complexIfEEEEv13SSMParamsBase)
        .other          _Z25selective_scan_fwd_kernelI32Selective_Scan_fwd_kernel_traitsILi32ELi4ELi1ELb0ELb0ELb0ELb0EN3c108BFloat16ENS1_7complexIfEEEEv13SSMParamsBase,@"STO_CUDA_ENTRY STV_DEFAULT"
_Z25selective_scan_fwd_kernelI32Selective_Scan_fwd_kernel_traitsILi32ELi4ELi1ELb0ELb0ELb0ELb0EN3c108BFloat16ENS1_7complexIfEEEEv13SSMParamsBase:
.text._Z25selective_scan_fwd_kernelI32Selective_Scan_fwd_kernel_traitsILi32ELi4ELi1ELb0ELb0ELb0ELb0EN3c108BFloat16ENS1_7complexIfEEEEv13SSMParamsBase:
        /* <DEDUP_REMOVED lines=75> */
[C---:B------:R-:W-:Y:S02]  /*04b0*/  LOP3.LUT R49, R45.reuse, 0x20, RZ, 0xfc, !PT ;  /* 0x000000202d317812 */ /* 0x040fe400078efcff */
[C---:B------:R-:W-:Y:S02]  /*04c0*/  LOP3.LUT R50, R45.reuse, 0x40, RZ, 0xfc, !PT ;  /* 0x000000402d327812 */ /* 0x040fe400078efcff */
[----:B------:R-:W-:-:S07]  /*04d0*/  LOP3.LUT R51, R45, 0x60, RZ, 0xfc, !PT ;  /* 0x000000602d337812 */ /* 0x000fce00078efcff */
.L_x_2292:
[----:B------:R-:W1:Y:S01]  /*04e0*/  LDCU UR4, c[0x0][0x388] ;  /* 0x00007100ff0477ac */ /* 0x000e620008000800 */
[----:B------:R-:W-:Y:S02]  /*04f0*/  SHF.L.U32 R52, R40, 0x7, RZ ;  /* 0x0000000728347819 */ /* 0x000fe400000006ff */
[----:B------:R-:W-:Y:S02]  /*0500*/  SHF.L.U32 R4, R45, 0x1, RZ ;  /* 0x000000012d047819 */ /* 0x000fe400000006ff */
[----:B------:R-:W-:Y:S02]  /*0510*/  PRMT R6, RZ, 0x7610, R6 ;  /* 0x00007610ff067816 */ /* 0x000fe40000000006 */
[----:B------:R-:W-:Y:S02]  /*0520*/  IADD3 R2, P4, PT, R4, R41, RZ ;  /* 0x0000002904027210 */ /* 0x000fe40007f9e0ff */
[----:B------:R-:W-:Y:S02]  /*0530*/  PRMT R8, RZ, 0x7610, R8 ;  /* 0x00007610ff087816 */ /* 0x000fe40000000008 */
[----:B------:R-:W-:-:S02]  /*0540*/  PRMT R10, RZ, 0x7610, R10 ;  /* 0x00007610ff0a7816 */ /* 0x000fc4000000000a */
[----:B------:R-:W-:Y:S02]  /*0550*/  PRMT R12, RZ, 0x7610, R12 ;  /* 0x00007610ff0c7816 */ /* 0x000fe4000000000c */
[----:B------:R-:W-:Y:S02]  /*0560*/  IADD3.X R3, PT, PT, RZ, R47, RZ, P4, !PT ;  /* 0x0000002fff037210 */ /* 0x000fe400027fe4ff */
[----:B-1----:R-:W-:-:S04]  /*0570*/  IADD3 R54, PT, PT, -R52, UR4, RZ ;  /* 0x0000000434367c10 */ /* 0x002fc8000fffe1ff */
[-C--:B------:R-:W-:Y:S01]  /*0580*/  ISETP.GE.AND P0, PT, R45, R54.reuse, PT ;  /* 0x000000362d00720c */ /* 0x080fe20003f06270 */
[----:B------:R-:W-:Y:S01]  /*0590*/  BAR.SYNC.DEFER_BLOCKING 0x0 ;  /* 0x0000000000007b1d */ /* 0x000fe20000010000 */
[-C--:B------:R-:W-:Y:S02]  /*05a0*/  ISETP.GE.AND P1, PT, R49, R54.reuse, PT ;  /* 0x000000363100720c */ /* 0x080fe40003f26270 */
[-C--:B------:R-:W-:Y:S02]  /*05b0*/  ISETP.GE.AND P2, PT, R50, R54.reuse, PT ;  /* 0x000000363200720c */ /* 0x080fe40003f46270 */
[----:B------:R-:W-:-:S07]  /*05c0*/  ISETP.GE.AND P3, PT, R51, R54, PT ;  /* 0x000000363300720c */ /* 0x000fce0003f66270 */
[----:B------:R-:W2:Y:S04]  /*05d0*/  @!P0 LDG.E.U16 R6, desc[UR16][R2.64] ;  /* 0x0000001002068981 */ /* 0x000ea8000c1e1500 */
[----:B------:R-:W3:Y:S04]  /*05e0*/  @!P1 LDG.E.U16 R8, desc[UR16][R2.64+0x40] ;  /* 0x0000401002089981 */ /* 0x000ee8000c1e1500 */
[----:B------:R-:W4:Y:S04]  /*05f0*/  @!P2 LDG.E.U16 R10, desc[UR16][R2.64+0x80] ;  /* 0x00008010020aa981 */ /* 0x000f28000c1e1500 */
[----:B------:R-:W4:Y:S01]  /*0600*/  @!P3 LDG.E.U16 R12, desc[UR16][R2.64+0xc0] ;  /* 0x0000c010020cb981 */ /* 0x000f22000c1e1500 */
[----:B------:R-:W1:Y:S01]  /*0610*/  S2UR UR5, SR_CgaCtaId ;  /* 0x00000000000579c3 */ /* 0x000e620000008800 */
[----:B------:R-:W-:Y:S01]  /*0620*/  UMOV UR4, 0x400 ;  /* 0x0000040000047882 */ /* 0x000fe20000000000 */
[----:B------:R-:W-:Y:S01]  /*0630*/  IADD3 R4, P4, PT, R4, R42, RZ ;  /* 0x0000002a04047210 */ /* 0x000fe20007f9e0ff */
[----:B------:R-:W0:Y:S01]  /*0640*/  S2R R53, SR_LANEID ;  /* 0x0000000000357919 */ /* 0x000e220000000000 */
[----:B------:R-:W-:-:S02]  /*0650*/  PRMT R14, RZ, 0x7610, R14 ;  /* 0x00007610ff0e7816 */ /* 0x000fc4000000000e */
[----:B------:R-:W-:Y:S02]  /*0660*/  PRMT R16, RZ, 0x7610, R16 ;  /* 0x00007610ff107816 */ /* 0x000fe40000000010 */
[----:B------:R-:W-:Y:S02]  /*0670*/  PRMT R18, RZ, 0x7610, R18 ;  /* 0x00007610ff127816 */ /* 0x000fe40000000012 */
[----:B------:R-:W-:Y:S02]  /*0680*/  PRMT R0, RZ, 0x7610, R0 ;  /* 0x00007610ff007816 */ /* 0x000fe40000000000 */
[----:B------:R-:W-:Y:S01]  /*0690*/  IADD3.X R5, PT, PT, RZ, R48, RZ, P4, !PT ;  /* 0x00000030ff057210 */ /* 0x000fe200027fe4ff */
[----:B-1----:R-:W-:-:S06]  /*06a0*/  ULEA UR4, UR5, UR4, 0x18 ;  /* 0x0000000405047291 */ /* 0x002fcc000f8ec0ff */
[C---:B0-----:R-:W-:Y:S02]  /*06b0*/  LEA R55, R53.reuse, UR4, 0x1 ;  /* 0x0000000435377c11 */ /* 0x041fe4000f8e08ff */
[----:B------:R-:W-:-:S03]  /*06c0*/  LEA R56, R53, UR4, 0x3 ;  /* 0x0000000435387c11 */ /* 0x000fc6000f8e18ff */
[----:B--2---:R-:W-:Y:S04]  /*06d0*/  STS.U16 [R55], R6 ;  /* 0x0000000637007388 */ /* 0x004fe80000000400 */
[----:B---3--:R-:W-:Y:S04]  /*06e0*/  STS.U16 [R55+0x40], R8 ;  /* 0x0000400837007388 */ /* 0x008fe80000000400 */
[----:B----4-:R-:W-:Y:S04]  /*06f0*/  STS.U16 [R55+0x80], R10 ;  /* 0x0000800a37007388 */ /* 0x010fe80000000400 */
[----:B------:R-:W-:Y:S01]  /*0700*/  STS.U16 [R55+0xc0], R12 ;  /* 0x0000c00c37007388 */ /* 0x000fe20000000400 */
[----:B------:R-:W-:-:S03]  /*0710*/  NOP ;  /* 0x0000000000007918 */ /* 0x000fc60000000000 */
[----:B------:R-:W-:Y:S01]  /*0720*/  LDS.64 R2, [R56] ;  /* 0x0000000038027984 */ /* 0x000fe20000000a00 */
[----:B------:R-:W-:Y:S06]  /*0730*/  BAR.SYNC.DEFER_BLOCKING 0x0 ;  /* 0x0000000000007b1d */ /* 0x000fec0000010000 */
[----:B------:R-:W2:Y:S04]  /*0740*/  @!P0 LDG.E.U16 R14, desc[UR16][R4.64] ;  /* 0x00000010040e8981 */ /* 0x000ea8000c1e1500 */
[----:B------:R-:W3:Y:S04]  /*0750*/  @!P1 LDG.E.U16 R16, desc[UR16][R4.64+0x40] ;  /* 0x0000401004109981 */ /* 0x000ee8000c1e1500 */
[----:B------:R-:W4:Y:S04]  /*0760*/  @!P2 LDG.E.U16 R18, desc[UR16][R4.64+0x80] ;  /* 0x000080100412a981 */ /* 0x000f28000c1e1500 */
[----:B------:R0:W4:Y:S01]  /*0770*/  @!P3 LDG.E.U16 R0, desc[UR16][R4.64+0xc0] ;  /* 0x0000c0100400b981 */ /* 0x000122000c1e1500 */
[----:B------:R-:W-:Y:S01]  /*0780*/  BSSY.RECONVERGENT B0, `(.L_x_2280) ;  /* 0x0000039000007945 */ /* 0x000fe20003800200 */
[----:B0-----:R-:W0:Y:S02]  /*0790*/  LDC R5, c[0x0][0x38c] ;  /* 0x0000e300ff057b82 */ /* 0x001e240000000800 */
[----:B--2---:R-:W-:Y:S04]  /*07a0*/  STS.U16 [R55], R14 ;  /* 0x0000000e37007388 */ /* 0x004fe80000000400 */
[----:B---3--:R-:W-:Y:S04]  /*07b0*/  STS.U16 [R55+0x40], R16 ;  /* 0x0000401037007388 */ /* 0x008fe80000000400 */
[----:B----4-:R-:W-:Y:S04]  /*07c0*/  STS.U16 [R55+0x80], R18 ;  /* 0x0000801237007388 */ /* 0x010fe80000000400 */
[----:B------:R-:W-:Y:S01]  /*07d0*/  STS.U16 [R55+0xc0], R0 ;  /* 0x0000c00037007388 */ /* 0x000fe20000000400 */
[----:B------:R-:W-:-:S03]  /*07e0*/  NOP ;  /* 0x0000000000007918 */ /* 0x000fc60000000000 */
[----:B------:R-:W1:Y:S02]  /*07f0*/  LDS.64 R10, [R56] ;  /* 0x00000000380a7984 */ /* 0x000e640000000a00 */
[C---:B-1----:R-:W-:Y:S02]  /*0800*/  SHF.L.U32 R7, R10.reuse, 0x10, RZ ;  /* 0x000000100a077819 */ /* 0x042fe400000006ff */
[----:B------:R-:W-:Y:S02]  /*0810*/  PRMT R6, R10, 0x7632, R6 ;  /* 0x000076320a067816 */ /* 0x000fe40000000006 */
[----:B------:R-:W-:Y:S01]  /*0820*/  PRMT R8, R11, 0x7632, R8 ;  /* 0x000076320b087816 */ /* 0x000fe20000000008 */
[----:B-----5:R-:W-:Y:S01]  /*0830*/  FADD.FTZ R58, R7, R30 ;  /* 0x0000001e073a7221 */ /* 0x020fe20000010000 */
[----:B------:R-:W-:Y:S02]  /*0840*/  SHF.L.U32 R11, R11, 0x10, RZ ;  /* 0x000000100b0b7819 */ /* 0x000fe400000006ff */
[----:B------:R-:W-:-:S02]  /*0850*/  SHF.L.U32 R9, R6, 0x10, RZ ;  /* 0x0000001006097819 */ /* 0x000fc400000006ff */
[----:B------:R-:W-:Y:S01]  /*0860*/  FSETP.GTU.FTZ.AND P0, PT, R58, 20, PT ;  /* 0x41a000003a00780b */ /* 0x000fe20003f1c000 */
[--C-:B------:R-:W-:Y:S01]  /*0870*/  FADD.FTZ R60, R11, R30.reuse ;  /* 0x0000001e0b3c7221 */ /* 0x100fe20000010000 */
[----:B------:R-:W-:Y:S01]  /*0880*/  SHF.L.U32 R13, R8, 0x10, RZ ;  /* 0x00000010080d7819 */ /* 0x000fe200000006ff */
[--C-:B------:R-:W-:Y:S01]  /*0890*/  FADD.FTZ R62, R9, R30.reuse ;  /* 0x0000001e093e7221 */ /* 0x100fe20000010000 */
[----:B------:R-:W-:Y:S02]  /*08a0*/  ISETP.EQ.OR P3, PT, RZ, UR7, P0 ;  /* 0x00000007ff007c0c */ /* 0x000fe40008762670 */
[----:B------:R-:W-:Y:S01]  /*08b0*/  FSETP.GTU.FTZ.AND P1, PT, R60, 20, PT ;  /* 0x41a000003c00780b */ /* 0x000fe20003f3c000 */
[----:B------:R-:W-:Y:S01]  /*08c0*/  FADD.FTZ R64, R13, R30 ;  /* 0x0000001e0d407221 */ /* 0x000fe20000010000 */
[----:B------:R-:W-:Y:S02]  /*08d0*/  FSETP.GTU.FTZ.AND P2, PT, R62, 20, PT ;  /* 0x41a000003e00780b */ /* 0x000fe40003f5c000 */
[----:B------:R-:W-:-:S02]  /*08e0*/  ISETP.EQ.OR P0, PT, RZ, UR7, P1 ;  /* 0x00000007ff007c0c */ /* 0x000fc40008f02670 */
[----:B------:R-:W-:Y:S02]  /*08f0*/  FSETP.GTU.FTZ.AND P4, PT, R64, 20, PT ;  /* 0x41a000004000780b */ /* 0x000fe40003f9c000 */
[----:B------:R-:W-:Y:S02]  /*0900*/  ISETP.EQ.OR P2, PT, RZ, UR7, P2 ;  /* 0x00000007ff007c0c */ /* 0x000fe40009742670 */
[----:B------:R-:W-:Y:S01]  /*0910*/  ISETP.EQ.OR P1, PT, RZ, UR7, P4 ;  /* 0x00000007ff007c0c */ /* 0x000fe2000a722670 */
[----:B0-----:R-:W-:-:S12]  /*0920*/  @P3 BRA `(.L_x_2281) ;  /* 0x0000000000783947 */ /* 0x001fd80003800000 */
        /* <DEDUP_REMOVED lines=30> */
.L_x_2281:
[----:B------:R-:W-:Y:S05]  /*0b10*/  BSYNC.RECONVERGENT B0 ;  /* 0x0000000000007941 */ /* 0x000fea0003800200 */
.L_x_2280:
        /* <DEDUP_REMOVED lines=32> */
.L_x_2283:
[----:B------:R-:W-:Y:S05]  /*0d20*/  BSYNC.RECONVERGENT B0 ;  /* 0x0000000000007941 */ /* 0x000fea0003800200 */
.L_x_2282:
        /* <DEDUP_REMOVED lines=32> */
.L_x_2285:
[----:B------:R-:W-:Y:S05]  /*0f30*/  BSYNC.RECONVERGENT B0 ;  /* 0x0000000000007941 */ /* 0x000fea0003800200 */
.L_x_2284:
        /* <DEDUP_REMOVED lines=32> */
.L_x_2287:
[----:B------:R-:W-:Y:S05]  /*1140*/  BSYNC.RECONVERGENT B0 ;  /* 0x0000000000007941 */ /* 0x000fea0003800200 */
.L_x_2286:
[----:B------:R-:W-:Y:S01]  /*1150*/  BAR.SYNC.DEFER_BLOCKING 0x0 ;  /* 0x0000000000007b1d */ /* 0x000fe20000010000 */
[----:B------:R-:W-:Y:S02]  /*1160*/  ISETP.GE.AND P0, PT, R5, 0x1, PT ;  /* 0x000000010500780c */ /* 0x000fe40003f06270 */
[C---:B------:R-:W-:Y:S02]  /*1170*/  PRMT R0, R2.reuse, 0x7632, R0 ;  /* 0x0000763202007816 */ /* 0x040fe40000000000 */
[----:B------:R-:W-:Y:S02]  /*1180*/  SHF.L.U32 R4, R2, 0x10, RZ ;  /* 0x0000001002047819 */ /* 0x000fe400000006ff */
[C---:B------:R-:W-:Y:S02]  /*1190*/  PRMT R2, R3.reuse, 0x7632, R2 ;  /* 0x0000763203027816 */ /* 0x040fe40000000002 */
[----:B------:R-:W-:Y:S01]  /*11a0*/  SHF.L.U32 R3, R3, 0x10, RZ ;  /* 0x0000001003037819 */ /* 0x000fe200000006ff */
[----:B------:R-:W-:Y:S01]  /*11b0*/  FMUL.FTZ R57, R4, R29 ;  /* 0x0000001d04397220 */ /* 0x000fe20000410000 */
[----:B------:R-:W-:-:S02]  /*11c0*/  SHF.L.U32 R0, R0, 0x10, RZ ;  /* 0x0000001000007819 */ /* 0x000fc400000006ff */
[----:B------:R-:W-:Y:S01]  /*11d0*/  SHF.L.U32 R2, R2, 0x10, RZ ;  /* 0x0000001002027819 */ /* 0x000fe200000006ff */
[-C--:B------:R-:W-:Y:S02]  /*11e0*/  FMUL.FTZ R59, R3, R29.reuse ;  /* 0x0000001d033b7220 */ /* 0x080fe40000410000 */
[-C--:B------:R-:W-:Y:S02]  /*11f0*/  FMUL.FTZ R66, R0, R29.reuse ;  /* 0x0000001d00427220 */ /* 0x080fe40000410000 */
[----:B------:R-:W-:Y:S01]  /*1200*/  FMUL.FTZ R68, R2, R29 ;  /* 0x0000001d02447220 */ /* 0x000fe20000410000 */
[----:B------:R-:W-:Y:S06]  /*1210*/  @!P0 BRA `(.L_x_2288) ;  /* 0x0000001000908947 */ /* 0x000fec0003800000 */
[----:B------:R-:W0:Y:S01]  /*1220*/  LDC.64 R16, c[0x0][0x3e0] ;  /* 0x0000f800ff107b82 */ /* 0x000e220000000a00 */
[----:B------:R-:W-:Y:S01]  /*1230*/  FMUL.FTZ R73, R3, R60 ;  /* 0x0000003c03497220 */ /* 0x000fe20000410000 */
[----:B------:R-:W-:Y:S01]  /*1240*/  FMUL.FTZ R75, R2, R64 ;  /* 0x00000040024b7220 */ /* 0x000fe20000410000 */
[----:B------:R-:W-:Y:S01]  /*1250*/  FMUL.FTZ R69, R4, R58 ;  /* 0x0000003a04457220 */ /* 0x000fe20000410000 */
[----:B------:R-:W-:Y:S01]  /*1260*/  FMUL.FTZ R71, R0, R62 ;  /* 0x0000003e00477220 */ /* 0x000fe20000410000 */
[C---:B------:R-:W-:Y:S01]  /*1270*/  IMAD R61, R40.reuse, R5, RZ ;  /* 0x00000005283d7224 */ /* 0x040fe200078e02ff */
[----:B------:R-:W-:Y:S01]  /*1280*/  ISETP.NE.AND P0, PT, R40, RZ, PT ;  /* 0x000000ff2800720c */ /* 0x000fe20003f05270 */
[----:B------:R-:W-:Y:S01]  /*1290*/  UIADD3 UR5, UPT, UPT, UR4, 0x150, URZ ;  /* 0x0000015004057890 */ /* 0x000fe2000fffe0ff */
[----:B------:R-:W1:Y:S01]  /*12a0*/  LDC.64 R18, c[0x0][0x3c0] ;  /* 0x0000f000ff127b82 */ /* 0x000e620000000a00 */
[-C--:B------:R-:W-:Y:S02]  /*12b0*/  ISETP.GE.U32.AND P1, PT, R46, R54.reuse, PT ;  /* 0x000000362e00720c */ /* 0x080fe40003f26070 */
[----:B------:R-:W-:-:S02]  /*12c0*/  ISETP.GE.U32.AND P2, PT, R44, R54, PT ;  /* 0x000000362c00720c */ /* 0x000fc40003f46070 */
[-C--:B------:R-:W-:Y:S02]  /*12d0*/  ISETP.GE.U32.AND P3, PT, R43, R54.reuse, PT ;  /* 0x000000362b00720c */ /* 0x080fe40003f66070 */
[----:B------:R-:W-:Y:S01]  /*12e0*/  ISETP.GE.U32.AND P4, PT, R39, R54, PT ;  /* 0x000000362700720c */ /* 0x000fe20003f86070 */
[----:B------:R-:W2:Y:S01]  /*12f0*/  LDC.64 R20, c[0x0][0x3a8] ;  /* 0x0000ea00ff147b82 */ /* 0x000ea20000000a00 */
[----:B------:R-:W-:Y:S02]  /*1300*/  VIMNMX R5, PT, PT, R5, 0x1, !PT ;  /* 0x0000000105057848 */ /* 0x000fe40007fe0100 */
[----:B------:R-:W-:Y:S02]  /*1310*/  MOV R63, R34 ;  /* 0x00000022003f7202 */ /* 0x000fe40000000f00 */
[----:B------:R-:W-:Y:S02]  /*1320*/  MOV R70, R37 ;  /* 0x0000002500467202 */ /* 0x000fe40000000f00 */
[----:B------:R-:W-:Y:S01]  /*1330*/  MOV R65, R33 ;  /* 0x0000002100417202 */ /* 0x000fe20000000f00 */
[----:B------:R-:W3:Y:S01]  /*1340*/  LDC.64 R2, c[0x0][0x480] ;  /* 0x00012000ff027b82 */ /* 0x000ee20000000a00 */
[----:B------:R-:W-:-:S02]  /*1350*/  MOV R72, R36 ;  /* 0x0000002400487202 */ /* 0x000fc40000000f00 */
[----:B------:R-:W-:Y:S02]  /*1360*/  MOV R67, R32 ;  /* 0x0000002000437202 */ /* 0x000fe40000000f00 */
[----:B------:R-:W-:Y:S02]  /*1370*/  MOV R74, R35 ;  /* 0x00000023004a7202 */ /* 0x000fe40000000f00 */
[----:B------:R-:W-:Y:S02]  /*1380*/  ISETP.EQ.AND P0, PT, R31, RZ, P0 ;  /* 0x000000ff1f00720c */ /* 0x000fe40000702270 */
[----:B------:R-:W-:Y:S02]  /*1390*/  FSEL R69, R69, RZ, !P4 ;  /* 0x000000ff45457208 */ /* 0x000fe40006000000 */
[----:B------:R-:W-:Y:S02]  /*13a0*/  FSEL R71, R71, RZ, !P3 ;  /* 0x000000ff47477208 */ /* 0x000fe40005800000 */
[----:B------:R-:W-:-:S02]  /*13b0*/  FSEL R73, R73, RZ, !P2 ;  /* 0x000000ff49497208 */ /* 0x000fc40005000000 */
[----:B------:R-:W-:Y:S02]  /*13c0*/  FSEL R75, R75, RZ, !P1 ;  /* 0x000000ff4b4b7208 */ /* 0x000fe40004800000 */
[----:B------:R-:W-:Y:S02]  /*13d0*/  IADD3 R76, PT, PT, -R5, RZ, RZ ;  /* 0x000000ff054c7210 */ /* 0x000fe40007ffe1ff */
[----:B0-----:R-:W-:Y:S02]  /*13e0*/  SHF.L.U64.HI R17, R16, 0x3, R17 ;  /* 0x0000000310117819 */ /* 0x001fe40000010211 */
[----:B-1----:R-:W-:Y:S02]  /*13f0*/  SHF.L.U64.HI R19, R18, 0x3, R19 ;  /* 0x0000000312137819 */ /* 0x002fe40000010213 */
[----:B--2---:R-:W-:-:S07]  /*1400*/  SHF.L.U64.HI R21, R20, 0x3, R21 ;  /* 0x0000000314157819 */ /* 0x004fce0000010215 */
.L_x_2291:
[----:B------:R-:W-:Y:S02]  /*1410*/  MOV R4, R63 ;  /* 0x0000003f00047202 */ /* 0x000fe40000000f00 */
[----:B------:R-:W-:-:S06]  /*1420*/  MOV R5, R70 ;  /* 0x0000004600057202 */ /* 0x000fcc0000000f00 */
[----:B------:R-:W2:Y:S01]  /*1430*/  LDG.E.64 R4, desc[UR16][R4.64] ;  /* 0x0000001004047981 */ /* 0x000ea2000c1e1b00 */
[C---:B------:R-:W-:Y:S01]  /*1440*/  ISETP.GE.AND P5, PT, R53.reuse, 0x1, PT ;  /* 0x000000013500780c */ /* 0x040fe20003fa6270 */
[----:B------:R-:W0:Y:S01]  /*1450*/  S2UR UR6, SR_CgaCtaId ;  /* 0x00000000000679c3 */ /* 0x000e220000008800 */
[----:B------:R-:W-:Y:S01]  /*1460*/  UMOV UR4, 0x400 ;  /* 0x0000040000047882 */ /* 0x000fe20000000000 */
[----:B------:R-:W-:Y:S01]  /*1470*/  ISETP.GE.AND P6, PT, R53, 0x10, PT ;  /* 0x000000103500780c */ /* 0x000fe20003fc6270 */
[----:B0-----:R-:W-:Y:S01]  /*1480*/  ULEA UR4, UR6, UR4, 0x18 ;  /* 0x0000000406047291 */ /* 0x001fe2000f8ec0ff */
[----:B--2---:R-:W-:Y:S01]  /*1490*/  FMUL.FTZ R0, R5, R62 ;  /* 0x0000003e05007220 */ /* 0x004fe20000410000 */
[----:B------:R-:W-:-:S03]  /*14a0*/  FMUL.FTZ R7, R4, 1.4426950216293334961 ;  /* 0x3fb8aa3b04077820 */ /* 0x000fc60000410000 */
[----:B------:R-:W-:Y:S01]  /*14b0*/  FMUL.RZ R10, R0, 0.15915493667125701904 ;  /* 0x3e22f983000a7820 */ /* 0x000fe2000040c000 */
[----:B------:R-:W-:Y:S01]  /*14c0*/  FMUL.FTZ R0, R5, R60 ;  /* 0x0000003c05007220 */ /* 0x000fe20000410000 */
[C---:B------:R-:W-:Y:S01]  /*14d0*/  FMUL.FTZ R6, R7.reuse, R62 ;  /* 0x0000003e07067220 */ /* 0x040fe20000410000 */
[----:B------:R-:W-:Y:S01]  /*14e0*/  FMUL.FTZ R9, R7, R60 ;  /* 0x0000003c07097220 */ /* 0x000fe20000410000 */
[----:B------:R-:W0:Y:S01]  /*14f0*/  MUFU.SIN R13, R10 ;  /* 0x0000000a000d7308 */ /* 0x000e220000000400 */
[----:B------:R-:W-:Y:S01]  /*1500*/  FMUL.RZ R4, R0, 0.15915493667125701904 ;  /* 0x3e22f98300047820 */ /* 0x000fe2000040c000 */
[C---:B------:R-:W-:Y:S01]  /*1510*/  FMUL.FTZ R0, R5.reuse, R58 ;  /* 0x0000003a05007220 */ /* 0x040fe20000410000 */
[----:B------:R-:W-:Y:S01]  /*1520*/  FMUL.FTZ R5, R5, R64 ;  /* 0x0000004005057220 */ /* 0x000fe20000410000 */
[----:B------:R-:W-:Y:S02]  /*1530*/  FMUL.FTZ R11, R7, R58 ;  /* 0x0000003a070b7220 */ /* 0x000fe40000410000 */
[----:B------:R-:W-:Y:S01]  /*1540*/  FMUL.RZ R0, R0, 0.15915493667125701904 ;  /* 0x3e22f98300007820 */ /* 0x000fe2000040c000 */
[----:B------:R-:W-:Y:S01]  /*1550*/  FMUL.RZ R5, R5, 0.15915493667125701904 ;  /* 0x3e22f98305057820 */ /* 0x000fe2000040c000 */
[----:B------:R-:W-:Y:S08]  /*1560*/  MUFU.SIN R23, R4 ;  /* 0x0000000400177308 */ /* 0x000ff00000000400 */
[----:B------:R1:W-:Y:S08]  /*1570*/  MUFU.COS R25, R4 ;  /* 0x0000000400197308 */ /* 0x0003f00000000000 */
[----:B------:R-:W2:Y:S01]  /*1580*/  MUFU.COS R15, R10 ;  /* 0x0000000a000f7308 */ /* 0x000ea20000000000 */
[----:B-1----:R-:W-:-:S07]  /*1590*/  MOV R4, R67 ;  /* 0x0000004300047202 */ /* 0x002fce0000000f00 */
[----:B------:R-:W0:Y:S04]  /*15a0*/  MUFU.EX2 R6, R6 ;  /* 0x0000000600067308 */ /* 0x000e280000000800 */
[----:B------:R1:W4:Y:S04]  /*15b0*/  MUFU.EX2 R12, R9 ;  /* 0x00000009000c7308 */ /* 0x0003280000000800 */
[----:B------:R-:W-:Y:S01]  /*15c0*/  MUFU.SIN R8, R0 ;  /* 0x0000000000087308 */ /* 0x000fe20000000400 */
[C---:B0-----:R-:W-:Y:S01]  /*15d0*/  FMUL.FTZ R13, R6.reuse, R13 ;  /* 0x0000000d060d7220 */ /* 0x041fe20000410000 */
[----:B--2---:R-:W-:-:S06]  /*15e0*/  FMUL.FTZ R15, R6, R15 ;  /* 0x0000000f060f7220 */ /* 0x004fcc0000410000 */
[----:B-1----:R-:W0:Y:S01]  /*15f0*/  MUFU.SIN R9, R5 ;  /* 0x0000000500097308 */ /* 0x002e220000000400 */
[----:B------:R-:W-:Y:S01]  /*1600*/  MOV R6, R65 ;  /* 0x0000004100067202 */ /* 0x000fe20000000f00 */
[C---:B----4-:R-:W-:Y:S01]  /*1610*/  FMUL.FTZ R81, R12.reuse, R25 ;  /* 0x000000190c517220 */ /* 0x050fe20000410000 */
[----:B------:R-:W-:Y:S01]  /*1620*/  FMUL.FTZ R80, R12, R23 ;  /* 0x000000170c507220 */ /* 0x000fe20000410000 */
[----:B------:R-:W-:Y:S01]  /*1630*/  FMUL.FTZ R12, R7, R64 ;  /* 0x00000040070c7220 */ /* 0x000fe20000410000 */
[----:B------:R-:W-:Y:S02]  /*1640*/  FSEL R78, R13, RZ, !P3 ;  /* 0x000000ff0d4e7208 */ /* 0x000fe40005800000 */
[----:B------:R-:W-:Y:S01]  /*1650*/  FSEL R77, R15, 1, !P3 ;  /* 0x3f8000000f4d7808 */ /* 0x000fe20005800000 */
[----:B------:R1:W-:Y:S01]  /*1660*/  MUFU.COS R10, R0 ;  /* 0x00000000000a7308 */ /* 0x0003e20000000000 */
[----:B------:R-:W-:Y:S01]  /*1670*/  FSEL R80, R80, RZ, !P2 ;  /* 0x000000ff50507208 */ /* 0x000fe20005000000 */
[----:B------:R-:W-:Y:S01]  /*1680*/  FMUL.FTZ R14, RZ, R78 ;  /* 0x0000004eff0e7220 */ /* 0x000fe20000410000 */
[----:B------:R-:W-:-:S05]  /*1690*/  MOV R7, R72 ;  /* 0x0000004800077202 */ /* 0x000fca0000000f00 */
[----:B------:R2:W4:Y:S01]  /*16a0*/  MUFU.COS R27, R5 ;  /* 0x00000005001b7308 */ /* 0x0005220000000000 */
[----:B-1----:R-:W-:-:S07]  /*16b0*/  FMUL.FTZ R0, R69, R78 ;  /* 0x0000004e45007220 */ /* 0x002fce0000410000 */
[----:B------:R-:W0:Y:S01]  /*16c0*/  MUFU.EX2 R12, R12 ;  /* 0x0000000c000c7308 */ /* 0x000e220000000800 */
[----:B------:R-:W-:-:S03]  /*16d0*/  FFMA.FTZ R0, RZ, R77, R0 ;  /* 0x0000004dff007223 */ /* 0x000fc60000010000 */
[----:B------:R-:W1:Y:S01]  /*16e0*/  MUFU.EX2 R11, R11 ;  /* 0x0000000b000b7308 */ /* 0x000e620000000800 */
[----:B------:R-:W-:Y:S01]  /*16f0*/  FFMA.FTZ R14, R69, R77, -R14 ;  /* 0x0000004d450e7223 */ /* 0x000fe2000001080e */
[----:B------:R-:W-:Y:S01]  /*1700*/  FADD.FTZ R13, RZ, R0 ;  /* 0x00000000ff0d7221 */ /* 0x000fe20000010000 */
[----:B------:R-:W-:Y:S01]  /*1710*/  FSEL R81, R81, 1, !P2 ;  /* 0x3f80000051517808 */ /* 0x000fe20005000000 */
[----:B------:R5:W3:Y:S01]  /*1720*/  LDG.E.64 R22, desc[UR16][R6.64] ;  /* 0x0000001006167981 */ /* 0x000ae2000c1e1b00 */
[----:B------:R-:W-:Y:S01]  /*1730*/  FADD.FTZ R14, R71, R14 ;  /* 0x0000000e470e7221 */ /* 0x000fe20000010000 */
[----:B------:R-:W-:Y:S01]  /*1740*/  FMUL.FTZ R26, R80, R13 ;  /* 0x0000000d501a7220 */ /* 0x000fe20000410000 */
[----:B--2---:R-:W-:Y:S01]  /*1750*/  MOV R5, R74 ;  /* 0x0000004a00057202 */ /* 0x004fe20000000f00 */
[C---:B0-----:R-:W-:Y:S02]  /*1760*/  FMUL.FTZ R9, R12.reuse, R9 ;  /* 0x000000090c097220 */ /* 0x041fe40000410000 */
[-C--:B------:R-:W-:Y:S01]  /*1770*/  FFMA.FTZ R26, R81, R14.reuse, -R26 ;  /* 0x0000000e511a7223 */ /* 0x080fe2000001081a */
[----:B----4-:R-:W-:Y:S01]  /*1780*/  FMUL.FTZ R0, R12, R27 ;  /* 0x0000001b0c007220 */ /* 0x010fe20000410000 */
[----:B------:R0:W3:Y:S01]  /*1790*/  LDG.E.64 R24, desc[UR16][R4.64] ;  /* 0x0000001004187981 */ /* 0x0000e2000c1e1b00 */
[----:B-----5:R-:W-:Y:S01]  /*17a0*/  FMUL.FTZ R6, R80, R14 ;  /* 0x0000000e50067220 */ /* 0x020fe20000410000 */
[----:B-1----:R-:W-:Y:S01]  /*17b0*/  FMUL.FTZ R10, R11, R10 ;  /* 0x0000000a0b0a7220 */ /* 0x002fe20000410000 */
[----:B------:R-:W-:Y:S01]  /*17c0*/  FSEL R79, R9, RZ, !P1 ;  /* 0x000000ff094f7208 */ /* 0x000fe20004800000 */
[----:B------:R-:W-:Y:S01]  /*17d0*/  FADD.FTZ R26, R73, R26 ;  /* 0x0000001a491a7221 */ /* 0x000fe20000010000 */
[----:B------:R-:W-:Y:S01]  /*17e0*/  FFMA.FTZ R6, R81, R13, R6 ;  /* 0x0000000d51067223 */ /* 0x000fe20000010006 */
[----:B------:R-:W-:Y:S01]  /*17f0*/  FMUL.FTZ R8, R11, R8 ;  /* 0x000000080b087220 */ /* 0x000fe20000410000 */
[----:B------:R-:W-:Y:S01]  /*1800*/  FSEL R83, R10, 1, !P4 ;  /* 0x3f8000000a537808 */ /* 0x000fe20006000000 */
[----:B------:R-:W-:Y:S01]  /*1810*/  FMUL.FTZ R9, R79, R26 ;  /* 0x0000001a4f097220 */ /* 0x000fe20000410000 */
[----:B------:R-:W-:Y:S01]  /*1820*/  FSEL R0, R0, 1, !P1 ;  /* 0x3f80000000007808 */ /* 0x000fe20004800000 */
[----:B------:R-:W-:Y:S01]  /*1830*/  FADD.FTZ R6, RZ, R6 ;  /* 0x00000006ff067221 */ /* 0x000fe20000010000 */
[----:B------:R-:W-:Y:S01]  /*1840*/  FSEL R82, R8, RZ, !P4 ;  /* 0x000000ff08527208 */ /* 0x000fe20006000000 */
[----:B0-----:R-:W-:-:S02]  /*1850*/  FMUL.FTZ R5, R83, R78 ;  /* 0x0000004e53057220 */ /* 0x001fc40000410000 */
[-C--:B------:R-:W-:Y:S01]  /*1860*/  FMUL.FTZ R7, R79, R6.reuse ;  /* 0x000000064f077220 */ /* 0x080fe20000410000 */
[----:B------:R-:W-:Y:S01]  /*1870*/  FFMA.FTZ R9, R0, R6, R9 ;  /* 0x0000000600097223 */ /* 0x000fe20000010009 */
[C---:B------:R-:W-:Y:S01]  /*1880*/  FMUL.FTZ R4, R82.reuse, R78 ;  /* 0x0000004e52047220 */ /* 0x040fe20000410000 */
[-C--:B------:R-:W-:Y:S01]  /*1890*/  FFMA.FTZ R5, R82, R77.reuse, R5 ;  /* 0x0000004d52057223 */ /* 0x080fe20000010005 */
[----:B------:R-:W-:Y:S01]  /*18a0*/  FFMA.FTZ R26, R0, R26, -R7 ;  /* 0x0000001a001a7223 */ /* 0x000fe20000010807 */
[----:B------:R-:W-:Y:S01]  /*18b0*/  FADD.FTZ R8, RZ, R9 ;  /* 0x00000009ff087221 */ /* 0x000fe20000010000 */
[----:B------:R-:W-:Y:S01]  /*18c0*/  FFMA.FTZ R4, R83, R77, -R4 ;  /* 0x0000004d53047223 */ /* 0x000fe20000010804 */
[C---:B------:R-:W-:Y:S01]  /*18d0*/  FMUL.FTZ R6, R80.reuse, R5 ;  /* 0x0000000550067220 */ /* 0x040fe20000410000 */
[----:B------:R-:W-:Y:S02]  /*18e0*/  FADD.FTZ R9, R75, R26 ;  /* 0x0000001a4b097221 */ /* 0x000fe40000010000 */
[----:B------:R-:W0:Y:S01]  /*18f0*/  SHFL.UP PT, R12, R8, 0x1, RZ ;  /* 0x04200000080c7989 */ /* 0x000e2200000e00ff */
[-C--:B------:R-:W-:Y:S01]  /*1900*/  FFMA.FTZ R6, R81, R4.reuse, -R6 ;  /* 0x0000000451067223 */ /* 0x080fe20000010806 */
[----:B------:R-:W-:-:S02]  /*1910*/  FMUL.FTZ R4, R80, R4 ;  /* 0x0000000450047220 */ /* 0x000fc40000410000 */
[----:B------:R-:W1:Y:S02]  /*1920*/  SHFL.UP PT, R7, R9, 0x1, RZ ;  /* 0x0420000009077989 */ /* 0x000e6400000e00ff */
[----:B------:R-:W-:Y:S01]  /*1930*/  FFMA.FTZ R4, R81, R5, R4 ;  /* 0x0000000551047223 */ /* 0x000fe20000010004 */
[----:B------:R-:W-:-:S03]  /*1940*/  FMUL.FTZ R5, R79, R6 ;  /* 0x000000064f057220 */ /* 0x000fc60000410000 */
[-C--:B------:R-:W-:Y:S01]  /*1950*/  FMUL.FTZ R11, R79, R4.reuse ;  /* 0x000000044f0b7220 */ /* 0x080fe20000410000 */
[----:B------:R-:W-:-:S03]  /*1960*/  FFMA.FTZ R10, R0, R4, R5 ;  /* 0x00000004000a7223 */ /* 0x000fc60000010005 */
        /* <DEDUP_REMOVED lines=55> */
[-C--:B----4-:R-:W-:Y:S01]  /*1ce0*/  @P5 FFMA.FTZ R10, R10, R4.reuse, R13 ;  /* 0x000000040a0a5223 */ /* 0x090fe2000001000d */
[----:B------:R-:W-:Y:S02]  /*1cf0*/  @P5 FADD.FTZ R9, R9, R12 ;  /* 0x0000000c09095221 */ /* 0x000fe40000010000 */
[----:B------:R-:W0:Y:S01]  /*1d00*/  SHFL.UP PT, R15, R8, 0x10, RZ ;  /* 0x06000000080f7989 */ /* 0x000e2200000e00ff */
[----:B------:R-:W-:-:S03]  /*1d10*/  @P5 FFMA.FTZ R11, R11, R4, -R6 ;  /* 0x000000040b0b5223 */ /* 0x000fc60000010806 */
[----:B------:R-:W1:Y:S04]  /*1d20*/  SHFL.UP PT, R12, R10, 0x10, RZ ;  /* 0x060000000a0c7989 */ /* 0x000e6800000e00ff */
[----:B------:R-:W2:Y:S04]  /*1d30*/  SHFL.UP PT, R14, R9, 0x10, RZ ;  /* 0x06000000090e7989 */ /* 0x000ea800000e00ff */
        /* <DEDUP_REMOVED lines=8> */
[CC--:B-1----:R-:W-:Y:S01]  /*1dc0*/  FMUL.FTZ R26, R10.reuse, R12.reuse ;  /* 0x0000000c0a1a7220 */ /* 0x0c2fe20000410000 */
[C---:B------:R-:W-:Y:S01]  /*1dd0*/  FMUL.FTZ R15, R11.reuse, R12 ;  /* 0x0000000c0b0f7220 */ /* 0x040fe20000410000 */
[CC--:B--2---:R-:W-:Y:S01]  /*1de0*/  FFMA.FTZ R84, R11.reuse, R14.reuse, -R84 ;  /* 0x0000000e0b547223 */ /* 0x0c4fe20000010854 */
[C---:B------:R-:W-:Y:S01]  /*1df0*/  FFMA.FTZ R27, R10.reuse, R14, R27 ;  /* 0x0000000e0a1b7223 */ /* 0x040fe2000001001b */
[-C--:B----4-:R-:W-:Y:S01]  /*1e00*/  FFMA.FTZ R12, R11, R13.reuse, -R26 ;  /* 0x0000000d0b0c7223 */ /* 0x090fe2000001081a */
[----:B------:R-:W-:Y:S01]  /*1e10*/  FFMA.FTZ R13, R10, R13, R15 ;  /* 0x0000000d0a0d7223 */ /* 0x000fe2000001000f */
[----:B------:R-:W-:Y:S01]  /*1e20*/  FADD.FTZ R14, R9, R84 ;  /* 0x00000054090e7221 */ /* 0x000fe20000010000 */
[----:B------:R-:W-:-:S05]  /*1e30*/  FADD.FTZ R15, R8, R27 ;  /* 0x0000001b080f7221 */ /* 0x000fca0000010000 */
[----:B------:R-:W-:Y:S01]  /*1e40*/  @!P5 STS.128 [UR4+0x110], R12 ;  /* 0x0001100cff00d988 */ /* 0x000fe20008000c04 */
[----:B------:R-:W-:Y:S02]  /*1e50*/  FSEL R84, R11, R12, !P6 ;  /* 0x0000000c0b547208 */ /* 0x000fe40007000000 */
[----:B------:R-:W-:Y:S02]  /*1e60*/  FSEL R85, R10, R13, !P6 ;  /* 0x0000000d0a557208 */ /* 0x000fe40007000000 */
[----:B------:R-:W-:Y:S02]  /*1e70*/  FSEL R86, R9, R14, !P6 ;  /* 0x0000000e09567208 */ /* 0x000fe40007000000 */
[----:B------:R-:W-:Y:S01]  /*1e80*/  FSEL R87, R8, R15, !P6 ;  /* 0x0000000f08577208 */ /* 0x000fe20007000000 */
[----:B------:R-:W-:Y:S01]  /*1e90*/  BAR.SYNC.DEFER_BLOCKING 0x0 ;  /* 0x0000000000007b1d */ /* 0x000fe20000010000 */
[----:B------:R-:W-:Y:S02]  /*1ea0*/  ISETP.NE.AND P6, PT, R53, RZ, PT ;  /* 0x000000ff3500720c */ /* 0x000fe40003fc5270 */
[----:B------:R-:W-:-:S11]  /*1eb0*/  ISETP.NE.AND P5, PT, R31, RZ, PT ;  /* 0x000000ff1f00720c */ /* 0x000fd60003fa5270 */
[----:B-----5:R-:W-:Y:S04]  /*1ec0*/  @!P6 STS.128 [UR4+0x130], R4 ;  /* 0x00013004ff00e988 */ /* 0x020fe80008000c04 */
[----:B------:R-:W-:Y:S01]  /*1ed0*/  LDS.128 R8, [UR4+0x110] ;  /* 0x00011004ff087984 */ /* 0x000fe20008000c00 */
[----:B------:R-:W-:Y:S06]  /*1ee0*/  BAR.SYNC.DEFER_BLOCKING 0x0 ;  /* 0x0000000000007b1d */ /* 0x000fec0000010000 */
[----:B------:R-:W0:Y:S04]  /*1ef0*/  SHFL.UP PT, R90, R85, 0x1, RZ ;  /* 0x04200000555a7989 */ /* 0x000e2800000e00ff */
[----:B------:R-:W-:Y:S04]  /*1f00*/  @P5 LDS.64 R26, [UR4+0x138] ;  /* 0x00013804ff1a5984 */ /* 0x000fe80008000a00 */
[----:B------:R-:W1:Y:S04]  /*1f10*/  SHFL.UP PT, R91, R84, 0x1, RZ ;  /* 0x04200000545b7989 */ /* 0x000e6800000e00ff */
[----:B------:R-:W2:Y:S04]  /*1f20*/  SHFL.UP PT, R89, R86, 0x1, RZ ;  /* 0x0420000056597989 */ /* 0x000ea800000e00ff */
[----:B------:R-:W4:Y:S01]  /*1f30*/  SHFL.UP PT, R88, R87, 0x1, RZ ;  /* 0x0420000057587989 */ /* 0x000f2200000e00ff */
[----:B0-----:R-:W-:-:S02]  /*1f40*/  @!P6 MOV R90, R5 ;  /* 0x00000005005ae202 */ /* 0x001fc40000000f00 */
[----:B-1----:R-:W-:Y:S02]  /*1f50*/  @!P6 MOV R91, R4 ;  /* 0x00000004005be202 */ /* 0x002fe40000000f00 */
[----:B--2---:R-:W-:Y:S02]  /*1f60*/  @!P6 MOV R89, R6 ;  /* 0x000000060059e202 */ /* 0x004fe40000000f00 */
        /* <DEDUP_REMOVED lines=8> */
[----:B------:R-:W-:Y:S01]  /*1ff0*/  FMUL.FTZ R82, R82, R88 ;  /* 0x0000005852527220 */ /* 0x000fe20000410000 */
[----:B---3--:R-:W-:-:S03]  /*2000*/  FMUL.FTZ R15, R23, R25 ;  /* 0x00000019170f7220 */ /* 0x008fc60000410000 */
[C---:B------:R-:W-:Y:S01]  /*2010*/  FFMA.FTZ R82, R83.reuse, R89, -R82 ;  /* 0x0000005953527223 */ /* 0x040fe20000010852 */
[----:B------:R-:W-:Y:S01]  /*2020*/  FFMA.FTZ R12, R83, R88, R12 ;  /* 0x00000058530c7223 */ /* 0x000fe2000001000c */
[C---:B------:R-:W-:Y:S02]  /*2030*/  FMUL.FTZ R14, R22.reuse, R25 ;  /* 0x00000019160e7220 */ /* 0x040fe40000410000 */
[----:B------:R-:W-:Y:S01]  /*2040*/  FADD.FTZ R13, R69, R82 ;  /* 0x00000052450d7221 */ /* 0x000fe20000010000 */
[-C--:B------:R-:W-:Y:S01]  /*2050*/  FFMA.FTZ R22, R22, R24.reuse, -R15 ;  /* 0x0000001816167223 */ /* 0x080fe2000001080f */
[----:B------:R-:W-:Y:S02]  /*2060*/  FADD.FTZ R12, RZ, R12 ;  /* 0x0000000cff0c7221 */ /* 0x000fe40000010000 */
[C---:B------:R-:W-:Y:S01]  /*2070*/  FMUL.FTZ R15, R78.reuse, R13 ;  /* 0x0000000d4e0f7220 */ /* 0x040fe20000410000 */
[----:B------:R-:W-:Y:S01]  /*2080*/  FFMA.FTZ R23, R23, R24, R14 ;  /* 0x0000001817177223 */ /* 0x000fe2000001000e */
[-C--:B------:R-:W-:Y:S01]  /*2090*/  FMUL.FTZ R26, R78, R12.reuse ;  /* 0x0000000c4e1a7220 */ /* 0x080fe20000410000 */
[----:B------:R-:W-:Y:S01]  /*20a0*/  FMUL.FTZ R25, R9, R7 ;  /* 0x0000000709197220 */ /* 0x000fe20000410000 */
[----:B------:R-:W-:Y:S01]  /*20b0*/  FFMA.FTZ R14, R77, R12, R15 ;  /* 0x0000000c4d0e7223 */ /* 0x000fe2000001000f */
[----:B------:R-:W-:Y:S01]  /*20c0*/  FMUL.FTZ R15, R9, R5 ;  /* 0x00000005090f7220 */ /* 0x000fe20000410000 */
[----:B------:R-:W-:Y:S01]  /*20d0*/  FFMA.FTZ R26, R77, R13, -R26 ;  /* 0x0000000d4d1a7223 */ /* 0x000fe2000001081a */
[CC--:B------:R-:W-:Y:S01]  /*20e0*/  FFMA.FTZ R25, R8.reuse, R6.reuse, -R25 ;  /* 0x0000000608197223 */ /* 0x0c0fe20000010819 */
[----:B------:R-:W-:Y:S01]  /*20f0*/  FADD.FTZ R14, RZ, R14 ;  /* 0x0000000eff0e7221 */ /* 0x000fe20000010000 */
[----:B------:R-:W-:Y:S01]  /*2100*/  FMUL.FTZ R27, R9, R6 ;  /* 0x00000006091b7220 */ /* 0x000fe20000410000 */
[----:B------:R-:W-:Y:S01]  /*2110*/  ISETP.NE.AND P5, PT, R31, RZ, PT ;  /* 0x000000ff1f00720c */ /* 0x000fe20003fa5270 */
[-C--:B------:R-:W-:Y:S01]  /*2120*/  FMUL.FTZ R6, R9, R4.reuse ;  /* 0x0000000409067220 */ /* 0x080fe20000410000 */
[----:B------:R-:W-:Y:S01]  /*2130*/  FFMA.FTZ R4, R8, R4, -R15 ;  /* 0x0000000408047223 */ /* 0x000fe2000001080f */
[----:B------:R-:W-:Y:S01]  /*2140*/  FADD.FTZ R15, R71, R26 ;  /* 0x0000001a470f7221 */ /* 0x000fe20000010000 */
[----:B------:R-:W-:-:S03]  /*2150*/  FMUL.FTZ R24, R80, R14 ;  /* 0x0000000e50187220 */ /* 0x000fc60000410000 */
[-C--:B------:R-:W-:Y:S01]  /*2160*/  FMUL.FTZ R9, R80, R15.reuse ;  /* 0x0000000f50097220 */ /* 0x080fe20000410000 */
[----:B------:R-:W-:Y:S01]  /*2170*/  FFMA.FTZ R24, R81, R15, -R24 ;  /* 0x0000000f51187223 */ /* 0x000fe20000010818 */
[C---:B------:R-:W-:Y:S01]  /*2180*/  FFMA.FTZ R5, R8.reuse, R5, R6 ;  /* 0x0000000508057223 */ /* 0x040fe20000010006 */
[----:B------:R-:W-:Y:S01]  /*2190*/  FMUL.FTZ R77, R23, R12 ;  /* 0x0000000c174d7220 */ /* 0x000fe20000410000 */
[----:B------:R-:W-:Y:S01]  /*21a0*/  FFMA.FTZ R8, R8, R7, R27 ;  /* 0x0000000708087223 */ /* 0x000fe2000001001b */
[----:B------:R-:W-:Y:S01]  /*21b0*/  FFMA.FTZ R9, R81, R14, R9 ;  /* 0x0000000e51097223 */ /* 0x000fe20000010009 */
[----:B------:R-:W-:Y:S01]  /*21c0*/  FADD.FTZ R24, R73, R24 ;  /* 0x0000001849187221 */ /* 0x000fe20000010000 */
[----:B------:R-:W-:Y:S01]  /*21d0*/  BSSY.RECONVERGENT B0, `(.L_x_2289) ;  /* 0x000000e000007945 */ /* 0x000fe20003800200 */
[----:B------:R-:W-:Y:S01]  /*21e0*/  FFMA.FTZ R12, R22, R13, -R77 ;  /* 0x0000000d160c7223 */ /* 0x000fe2000001084d */
[----:B------:R-:W-:Y:S01]  /*21f0*/  FADD.FTZ R6, R10, R25 ;  /* 0x000000190a067221 */ /* 0x000fe20000010000 */
        /* <DEDUP_REMOVED lines=11> */
.L_x_2290:
[----:B------:R-:W-:Y:S05]  /*22b0*/  BSYNC.RECONVERGENT B0 ;  /* 0x0000000000007941 */ /* 0x000fea0003800200 */
.L_x_2289:
[----:B------:R-:W-:Y:S01]  /*22c0*/  LEA R67, P6, R16, R67, 0x3 ;  /* 0x0000004310437211 */ /* 0x000fe200078c18ff */
[-C--:B0-----:R-:W-:Y:S01]  /*22d0*/  FFMA.FTZ R6, R0, R26.reuse, R13 ;  /* 0x0000001a00067223 */ /* 0x081fe2000001000d */
[----:B------:R-:W-:Y:S01]  /*22e0*/  IADD3 R76, PT, PT, R76, 0x1, RZ ;  /* 0x000000014c4c7810 */ /* 0x000fe20007ffe0ff */
[----:B------:R-:W-:Y:S01]  /*22f0*/  FMUL.FTZ R79, R79, R26 ;  /* 0x0000001a4f4f7220 */ /* 0x000fe20000410000 */
[----:B------:R-:W-:Y:S01]  /*2300*/  IADD3.X R74, PT, PT, R74, R17, RZ, P6, !PT ;  /* 0x000000114a4a7210 */ /* 0x000fe200037fe4ff */
[----:B------:R-:W-:Y:S01]  /*2310*/  FADD.FTZ R6, RZ, R6 ;  /* 0x00000006ff067221 */ /* 0x000fe20000010000 */
[----:B------:R-:W-:Y:S01]  /*2320*/  ISETP.NE.AND P6, PT, R76, RZ, PT ;  /* 0x000000ff4c00720c */ /* 0x000fe20003fc5270 */
[----:B------:R-:W-:Y:S01]  /*2330*/  FFMA.FTZ R0, R0, R24, -R79 ;  /* 0x0000001800007223 */ /* 0x000fe2000001084f */
[C---:B------:R-:W-:Y:S01]  /*2340*/  FMUL.FTZ R5, R23.reuse, R14 ;  /* 0x0000000e17057220 */ /* 0x040fe20000410000 */
[C---:B------:R-:W-:Y:S01]  /*2350*/  FMUL.FTZ R7, R23.reuse, R26 ;  /* 0x0000001a17077220 */ /* 0x040fe20000410000 */
[----:B------:R-:W-:Y:S01]  /*2360*/  LEA R65, P5, R18, R65, 0x3 ;  /* 0x0000004112417211 */ /* 0x000fe200078a18ff */
[----:B------:R-:W-:Y:S01]  /*2370*/  FMUL.FTZ R23, R23, R6 ;  /* 0x0000000617177220 */ /* 0x000fe20000410000 */
[----:B------:R-:W-:Y:S01]  /*2380*/  FADD.FTZ R0, R75, R0 ;  /* 0x000000004b007221 */ /* 0x000fe20000010000 */
[----:B------:R-:W-:Y:S01]  /*2390*/  FFMA.FTZ R5, R22, R15, -R5 ;  /* 0x0000000f16057223 */ /* 0x000fe20000010805 */
[----:B------:R-:W-:Y:S01]  /*23a0*/  IADD3.X R72, PT, PT, R72, R19, RZ, P5, !PT ;  /* 0x0000001348487210 */ /* 0x000fe20002ffe4ff */
[C---:B------:R-:W-:Y:S01]  /*23b0*/  FFMA.FTZ R4, R22.reuse, R24, -R7 ;  /* 0x0000001816047223 */ /* 0x040fe20000010807 */
[----:B------:R-:W-:Y:S01]  /*23c0*/  FFMA.FTZ R23, R22, R0, -R23 ;  /* 0x0000000016177223 */ /* 0x000fe20000010817 */
[----:B------:R-:W-:Y:S01]  /*23d0*/  LEA R63, P5, R20, R63, 0x3 ;  /* 0x0000003f143f7211 */ /* 0x000fe200078a18ff */
[----:B------:R-:W-:Y:S01]  /*23e0*/  UIADD3 UR5, UPT, UPT, UR5, 0x10, URZ ;  /* 0x0000001005057890 */ /* 0x000fe2000fffe0ff */
[----:B------:R-:W-:Y:S01]  /*23f0*/  FFMA.FTZ R57, R12, 2, R57 ;  /* 0x400000000c397823 */ /* 0x000fe20000010039 */
[----:B------:R-:W-:Y:S01]  /*2400*/  FFMA.FTZ R66, R5, 2, R66 ;  /* 0x4000000005427823 */ /* 0x000fe20000010042 */
[----:B------:R-:W-:Y:S01]  /*2410*/  FFMA.FTZ R59, R4, 2, R59 ;  /* 0x40000000043b7823 */ /* 0x000fe2000001003b */
[----:B------:R-:W-:Y:S01]  /*2420*/  FFMA.FTZ R68, R23, 2, R68 ;  /* 0x4000000017447823 */ /* 0x000fe20000010044 */
[----:B------:R-:W-:-:S02]  /*2430*/  IADD3.X R70, PT, PT, R70, R21, RZ, P5, !PT ;  /* 0x0000001546467210 */ /* 0x000fc40002ffe4ff */
[----:B------:R-:W-:Y:S01]  /*2440*/  IADD3 R61, PT, PT, R61, 0x1, RZ ;  /* 0x000000013d3d7810 */ /* 0x000fe20007ffe0ff */
[----:B------:R-:W-:Y:S06]  /*2450*/  @P6 BRA `(.L_x_2291) ;  /* 0xffffffec00ec6947 */ /* 0x000fec000383ffff */
.L_x_2288:
[----:B------:R-:W-:Y:S01]  /*2460*/  BAR.SYNC.DEFER_BLOCKING 0x0 ;  /* 0x0000000000007b1d */ /* 0x000fe20000010000 */
[----:B------:R-:W-:Y:S01]  /*2470*/  ISETP.NE.AND P0, PT, R31, RZ, PT ;  /* 0x000000ff1f00720c */ /* 0x000fe20003f05270 */
[----:B------:R-:W-:Y:S01]  /*2480*/  HFMA2 R53, -RZ, RZ, 0, 0 ;  /* 0x00000000ff357431 */ /* 0x000fe200000001ff */
[----:B------:R-:W-:Y:S02]  /*2490*/  F2FP.BF16.F32.PACK_AB R58, R66, R57 ;  /* 0x00000039423a723e */ /* 0x000fe400000010ff */
[----:B------:R-:W-:-:S03]  /*24a0*/  F2FP.BF16.F32.PACK_AB R59, R68, R59 ;  /* 0x0000003b443b723e */ /* 0x000fc600000010ff */
[----:B------:R-:W0:Y:S01]  /*24b0*/  LDC.64 R12, c[0x0][0x420] ;  /* 0x00010800ff0c7b82 */ /* 0x000e220000000a00 */
[----:B------:R-:W-:-:S07]  /*24c0*/  IADD3 R40, PT, PT, R40, 0x1, RZ ;  /* 0x0000000128287810 */ /* 0x000fce0007ffe0ff */
[----:B------:R-:W1:Y:S01]  /*24d0*/  LDC.64 R14, c[0x0][0x428] ;  /* 0x00010a00ff0e7b82 */ /* 0x000e620000000a00 */
[----:B------:R-:W-:Y:S01]  /*24e0*/  STS.64 [R56], R58 ;  /* 0x0000003a38007388 */ /* 0x000fe20000000a00 */
        /* <DEDUP_REMOVED lines=8> */
[----:B------:R-:W-:Y:S01]  /*2570*/  IMAD R4, R28, R15, R3 ;  /* 0x0000000f1c047224 */ /* 0x000fe200078e0203 */
[C---:B------:R-:W-:Y:S02]  /*2580*/  IADD3 R3, P4, PT, R45.reuse, R2, RZ ;  /* 0x000000022d037210 */ /* 0x040fe40007f9e0ff */
[----:B------:R-:W-:Y:S01]  /*2590*/  @!P0 STS [UR4+0x100], R54 ;  /* 0x00010036ff008988 */ /* 0x000fe20008000804 */
[----:B------:R-:W-:Y:S06]  /*25a0*/  BAR.SYNC.DEFER_BLOCKING 0x0 ;  /* 0x0000000000007b1d */ /* 0x000fec0000010000 */
[----:B------:R-:W0:Y:S01]  /*25b0*/  LDS R0, [UR4+0x100] ;  /* 0x00010004ff007984 */ /* 0x000e220008000800 */
[----:B------:R-:W1:Y:S01]  /*25c0*/  LDCU.64 UR4, c[0x0][0x478] ;  /* 0x00008f00ff0477ac */ /* 0x000e620008000a00 */
[----:B0-----:R-:W-:-:S02]  /*25d0*/  ISETP.GE.AND P0, PT, R45, R0, PT ;  /* 0x000000002d00720c */ /* 0x001fc40003f06270 */
[-C--:B------:R-:W-:Y:S02]  /*25e0*/  ISETP.GE.AND P1, PT, R49, R0.reuse, PT ;  /* 0x000000003100720c */ /* 0x080fe40003f26270 */
[-C--:B------:R-:W-:Y:S02]  /*25f0*/  ISETP.GE.AND P2, PT, R50, R0.reuse, PT ;  /* 0x000000003200720c */ /* 0x080fe40003f46270 */
[----:B------:R-:W-:Y:S02]  /*2600*/  ISETP.GE.AND P3, PT, R51, R0, PT ;  /* 0x000000003300720c */ /* 0x000fe40003f66270 */
[----:B------:R-:W-:Y:S02]  /*2610*/  IADD3.X R0, PT, PT, RZ, R4, RZ, P4, !PT ;  /* 0x00000004ff007210 */ /* 0x000fe400027fe4ff */
[C---:B-1----:R-:W-:Y:S01]  /*2620*/  LEA R2, P4, R3.reuse, UR4, 0x1 ;  /* 0x0000000403027c11 */ /* 0x042fe2000f8808ff */
[----:B------:R-:W0:Y:S03]  /*2630*/  LDCU UR4, c[0x0][0x394] ;  /* 0x00007280ff0477ac */ /* 0x000e260008000800 */
[----:B------:R-:W-:-:S05]  /*2640*/  LEA.HI.X R3, R3, UR5, R0, 0x1, P4 ;  /* 0x0000000503037c11 */ /* 0x000fca000a0f0c00 */
[----:B------:R1:W-:Y:S04]  /*2650*/  @!P3 STG.E.U16 desc[UR16][R2.64+0xc0], R11 ;  /* 0x0000c00b0200b986 */ /* 0x0003e8000c101510 */
[----:B------:R1:W-:Y:S04]  /*2660*/  @!P0 STG.E.U16 desc[UR16][R2.64], R5 ;  /* 0x0000000502008986 */ /* 0x0003e8000c101510 */
[----:B------:R1:W-:Y:S01]  /*2670*/  @!P1 STG.E.U16 desc[UR16][R2.64+0x40], R7 ;  /* 0x0000400702009986 */ /* 0x0003e2000c101510 */
[----:B------:R-:W-:Y:S02]  /*2680*/  IADD3 R42, P1, PT, R42, 0x100, RZ ;  /* 0x000001002a2a7810 */ /* 0x000fe40007f3e0ff */
[----:B0-----:R-:W-:Y:S01]  /*2690*/  ISETP.GE.AND P0, PT, R40, UR4, PT ;  /* 0x0000000428007c0c */ /* 0x001fe2000bf06270 */
[----:B------:R1:W-:Y:S01]  /*26a0*/  @!P2 STG.E.U16 desc[UR16][R2.64+0x80], R9 ;  /* 0x000080090200a986 */ /* 0x0003e2000c101510 */
[----:B------:R-:W-:-:S02]  /*26b0*/  IADD3 R41, P2, PT, R41, 0x100, RZ ;  /* 0x0000010029297810 */ /* 0x000fc40007f5e0ff */
[----:B------:R-:W-:Y:S02]  /*26c0*/  IADD3.X R48, PT, PT, RZ, R48, RZ, P1, !PT ;  /* 0x00000030ff307210 */ /* 0x000fe40000ffe4ff */
[----:B------:R-:W-:-:S07]  /*26d0*/  IADD3.X R47, PT, PT, RZ, R47, RZ, P2, !PT ;  /* 0x0000002fff2f7210 */ /* 0x000fce00017fe4ff */
[----:B-1----:R-:W-:Y:S05]  /*26e0*/  @!P0 BRA `(.L_x_2292) ;  /* 0xffffffdc007c8947 */ /* 0x002fea000383ffff */
[----:B------:R-:W-:Y:S05]  /*26f0*/  EXIT ;  /* 0x000000000000794d */ /* 0x000fea0003800000 */
.L_x_2293:
        /* <DEDUP_REMOVED lines=16> */
.L_x_5062:


//--------------------- .text._Z25selective_scan_fwd_kernelI32Selective_Scan_fwd_kernel_traitsILi32ELi4ELi1ELb0ELb0ELb0ELb1EN3c108BFloat16ENS1_7complexIfEEEEv13SSMParamsBase --------------------------
	.section	.text._Z25selective_scan_fwd_kernelI32Selective_Scan_fwd_kernel_traitsILi32ELi4ELi1ELb0ELb0ELb0ELb1EN3c108BFloat16ENS1_7complexIfEEEEv13SSMParamsBase,"ax",@progbits
	.align	128
        .global         _Z25selective_scan_fwd_kernelI32Selective_Scan_fwd_kernel_traitsILi32ELi4ELi1ELb0ELb0ELb0ELb1EN3c108BFloat16ENS1_7complexIfEEEEv13SSMParamsBase
        .type           _Z25selective_scan_fwd_kernelI32Selective_Scan_fwd_kernel_traitsILi32ELi4ELi1ELb0ELb0ELb0ELb1EN3c108BFloat16ENS1_7complexIfEEEEv13SSMParamsBase,@function
        .size           _Z25selective_scan_fwd_kernelI32Selective_Scan_fwd_kernel_traitsILi32ELi4ELi1ELb0ELb0ELb0ELb1EN3c108BFloat16ENS1_7complexIfEEEEv13SSMParamsBase,(.L_x_5063 - _Z25selective_scan_fwd_kernelI32Selective_Scan_fwd_kernel_traitsILi32ELi4ELi1ELb0ELb0ELb0ELb1EN3c108BFloat16ENS1_7complexIfEEEEv13SSMParamsBase)
        .other          _Z25selective_scan_fwd_kernelI32Selective_Scan_fwd_kernel_traitsILi32ELi4ELi1ELb0ELb0ELb0ELb1EN3c108BFloat16ENS1_7complexIfEEEEv13SSMParamsBase,@"STO_CUDA_ENTRY STV_DEFAULT"
_Z25selective_scan_fwd_kernelI32Selective_Scan_fwd_kernel_traitsILi32ELi4ELi1ELb0ELb0ELb0ELb1EN3c108BFloat16ENS1_7complexIfEEEEv13SSMParamsBase:
.text._Z25selective_scan_fwd_kernelI32Selective_Scan_fwd_kernel_traitsILi32ELi4ELi1ELb0ELb0ELb0ELb1EN3c108BFloat16ENS1_7complexIfEEEEv13SSMParamsBase:
        /* <DEDUP_REMOVED lines=35> */
[----:B------:R-:W2:Y:S01]  /*0230*/  LDCU UR4, c[0x0][0x38c] ;  /* 0x00007180ff0477ac */ /* 0x000ea20008000800 */
[----:B------:R-:W-:Y:S01]  /*0240*/  MOV R4, UR6 ;  /* 0x0000000600047c02 */ /* 0x000fe20008000f00 */
[----:B------:R-:W2:Y:S01]  /*0250*/  LDC.64 R14, c[0x0][0x450] ;  /* 0x00011400ff0e7b82 */ /* 0x000ea20000000a00 */
[----:B------:R-:W-:Y:S01]  /*0260*/  MOV R3, UR9 ;  /* 0x0000000900037c02 */ /* 0x000fe20008000f00 */
[----:B------:R-:W0:Y:S01]  /*0270*/  LDCU.64 UR6, c[0x0][0x3b8] ;  /* 0x00007700ff0677ac */ /* 0x000e220008000a00 */
[----:B------:R-:W-:-:S02]  /*0280*/  MOV R5, UR8 ;  /* 0x0000000800057c02 */ /* 0x000fc40008000f00 */
[----:B------:R-:W-:Y:S01]  /*0290*/  MOV R61, RZ ;  /* 0x000000ff003d7202 */ /* 0x000fe20000000f00 */
[----:B------:R-:W0:Y:S01]  /*02a0*/  LDCU.64 UR8, c[0x0][0x3a0] ;  /* 0x00007400ff0877ac */ /* 0x000e220008000a00 */
[C---:B------:R-:W-:Y:S01]  /*02b0*/  IMAD.WIDE.U32 R2, R77.reuse, UR10, R2 ;  /* 0x0000000a4d027c25 */ /* 0x040fe2000f8e0002 */
[----:B------:R-:W2:Y:S03]  /*02c0*/  LDC.64 R16, c[0x0][0x448] ;  /* 0x00011200ff107b82 */ /* 0x000ea60000000a00 */
[C---:B------:R-:W-:Y:S01]  /*02d0*/  IMAD R55, R77.reuse, UR11, R3 ;  /* 0x0000000b4d377c24 */ /* 0x040fe2000f8e0203 */
[----:B----4-:R-:W-:Y:S01]  /*02e0*/  LEA R59, P0, R2, R6, 0x1 ;  /* 0x00000006023b7211 */ /* 0x010fe200078008ff */
[----:B------:R-:W-:-:S03]  /*02f0*/  IMAD.WIDE.U32 R4, R77, UR14, R4 ;  /* 0x0000000e4d047c25 */ /* 0x000fc6000f8e0004 */
[----:B------:R-:W4:Y:S01]  /*0300*/  LDC.64 R18, c[0x0][0x440] ;  /* 0x00011000ff127b82 */ /* 0x000f220000000a00 */
[----:B------:R-:W-:Y:S01]  /*0310*/  LEA.HI.X R55, R2, R7, R55, 0x1, P0 ;  /* 0x0000000702377211 */ /* 0x000fe200000f0c37 */
[C---:B---3--:R-:W-:Y:S01]  /*0320*/  IMAD.WIDE.U32 R2, R77.reuse, UR12, RZ ;  /* 0x0000000c4d027c25 */ /* 0x048fe2000f8e00ff */
[----:B-1----:R-:W-:Y:S02]  /*0330*/  LEA R57, P0, R4, R10, 0x1 ;  /* 0x0000000a04397211 */ /* 0x002fe400078008ff */
[----:B0-----:R-:W-:Y:S01]  /*0340*/  SHF.L.U32 R70, R74, 0x2, RZ ;  /* 0x000000024a467819 */ /* 0x001fe200000006ff */
[C---:B------:R-:W-:Y:S02]  /*0350*/  IMAD R53, R77.reuse, UR15, R5 ;  /* 0x0000000f4d357c24 */ /* 0x040fe4000f8e0205 */
[C---:B------:R-:W-:Y:S01]  /*0360*/  IMAD.WIDE.U32 R6, R77.reuse, UR6, RZ ;  /* 0x000000064d067c25 */ /* 0x040fe2000f8e00ff */
[----:B------:R-:W-:Y:S02]  /*0370*/  IADD3 R68, PT, PT, R70, 0x1, RZ ;  /* 0x0000000146447810 */ /* 0x000fe40007ffe0ff */
[----:B------:R-:W-:Y:S01]  /*0380*/  LEA.HI.X R53, R4, R11, R53, 0x1, P0 ;  /* 0x0000000b04357211 */ /* 0x000fe200000f0c35 */
[----:B------:R-:W-:Y:S01]  /*0390*/  IMAD.WIDE.U32 R8, R77, UR8, RZ ;  /* 0x000000084d087c25 */ /* 0x000fe2000f8e00ff */
[----:B--2---:R-:W-:-:S02]  /*03a0*/  LEA R73, P0, R2, R14, 0x3 ;  /* 0x0000000e02497211 */ /* 0x004fc400078018ff */
[----:B------:R-:W-:Y:S01]  /*03b0*/  LEA R71, P1, R6, R16, 0x3 ;  /* 0x0000001006477211 */ /* 0x000fe200078218ff */
[C---:B------:R-:W-:Y:S01]  /*03c0*/  IMAD R67, R77.reuse, UR13, R3 ;  /* 0x0000000d4d437c24 */ /* 0x040fe2000f8e0203 */
[----:B------:R-:W-:Y:S01]  /*03d0*/  LOP3.LUT R3, R70, 0xf80, RZ, 0xc0, !PT ;  /* 0x00000f8046037812 */ /* 0x000fe200078ec0ff */
[----:B------:R-:W-:Y:S01]  /*03e0*/  IMAD R0, R0, UR18, R77 ;  /* 0x0000001200007c24 */ /* 0x000fe2000f8e024d */
[----:B------:R-:W-:Y:S01]  /*03f0*/  IADD3 R66, PT, PT, R70, 0x2, RZ ;  /* 0x0000000246427810 */ /* 0x000fe20007ffe0ff */
[----:B------:R-:W-:Y:S01]  /*0400*/  IMAD R65, R77, UR7, R7 ;  /* 0x000000074d417c24 */ /* 0x000fe2000f8e0207 */
[----:B------:R-:W-:Y:S01]  /*0410*/  LOP3.LUT R64, R3, 0x1f, R74, 0xf8, !PT ;  /* 0x0000001f03407812 */ /* 0x000fe200078ef84a */
[----:B------:R-:W-:Y:S01]  /*0420*/  IMAD R63, R77, UR9, R9 ;  /* 0x000000094d3f7c24 */ /* 0x000fe2000f8e0209 */
[----:B----4-:R-:W-:Y:S01]  /*0430*/  LEA R69, P2, R8, R18, 0x3 ;  /* 0x0000001208457211 */ /* 0x010fe200078418ff */
[----:B------:R-:W-:Y:S01]  /*0440*/  IMAD R0, R0, R13, RZ ;  /* 0x0000000d00007224 */ /* 0x000fe200078e02ff */
[----:B------:R-:W-:Y:S01]  /*0450*/  LEA.HI.X R67, R2, R15, R67, 0x3, P0 ;  /* 0x0000000f02437211 */ /* 0x000fe200000f1c43 */
[----:B------:R-:W0:Y:S01]  /*0460*/  LDCU.U8 UR7, c[0x0][0x39e] ;  /* 0x000073c0ff0777ac */ /* 0x000e220008000000 */
[----:B------:R-:W-:Y:S01]  /*0470*/  LEA.HI.X R65, R6, R17, R65, 0x3, P1 ;  /* 0x0000001106417211 */ /* 0x000fe200008f1c41 */
[----:B------:R-:W-:Y:S01]  /*0480*/  IMAD R72, R0, UR4, RZ ;  /* 0x0000000400487c24 */ /* 0x000fe2000f8e02ff */
[----:B------:R-:W-:-:S02]  /*0490*/  LEA.HI.X R63, R8, R19, R63, 0x3, P2 ;  /* 0x00000013083f7211 */ /* 0x000fc400010f1c3f */
[----:B------:R-:W-:Y:S02]  /*04a0*/  IADD3 R62, PT, PT, R70, 0x3, RZ ;  /* 0x00000003463e7810 */ /* 0x000fe40007ffe0ff */
[C---:B------:R-:W-:Y:S02]  /*04b0*/  LOP3.LUT R60, R64.reuse, 0x20, RZ, 0xfc, !PT ;  /* 0x00000020403c7812 */ /* 0x040fe400078efcff */
[C---:B------:R-:W-:Y:S02]  /*04c0*/  LOP3.LUT R58, R64.reuse, 0x40, RZ, 0xfc, !PT ;  /* 0x00000040403a7812 */ /* 0x040fe400078efcff */
[----:B------:R-:W-:-:S07]  /*04d0*/  LOP3.LUT R56, R64, 0x60, RZ, 0xfc, !PT ;  /* 0x0000006040387812 */ /* 0x000fce00078efcff */
.L_x_2306:
[----:B------:R-:W1:Y:S01]  /*04e0*/  LDCU UR4, c[0x0][0x388] ;  /* 0x00007100ff0477ac */ /* 0x000e620008000800 */
[----:B------:R-:W-:Y:S02]  /*04f0*/  SHF.L.U32 R54, R61, 0x7, RZ ;  /* 0x000000073d367819 */ /* 0x000fe400000006ff */
[----:B------:R-:W-:Y:S02]  /*0500*/  SHF.L.U32 R4, R64, 0x1, RZ ;  /* 0x0000000140047819 */ /* 0x000fe400000006ff */
[----:B------:R-:W-:Y:S02]  /*0510*/  PRMT R0, RZ, 0x7610, R0 ;  /* 0x00007610ff007816 */ /* 0x000fe40000000000 */
[----:B--2---:R-:W-:Y:S02]  /*0520*/  IADD3 R2, P4, PT, R4, R59, RZ ;  /* 0x0000003b04027210 */ /* 0x004fe40007f9e0ff */
        /* <DEDUP_REMOVED lines=36> */
[----:B------:R-:W4:Y:S01]  /*0770*/  @!P3 LDG.E.U16 R18, desc[UR16][R4.64+0xc0] ;  /* 0x0000c0100412b981 */ /* 0x000f22000c1e1500 */
[----:B------:R-:W-:Y:S03]  /*0780*/  BSSY.RECONVERGENT B0, `(.L_x_2294) ;  /* 0x0000039000007945 */ /* 0x000fe60003800200 */
[----:B--2---:R-:W-:Y:S04]  /*0790*/  STS.U16 [R47], R12 ;  /* 0x0000000c2f007388 */ /* 0x004fe80000000400 */
[----:B---3--:R-:W-:Y:S04]  /*07a0*/  STS.U16 [R47+0x40], R14 ;  /* 0x0000400e2f007388 */ /* 0x008fe80000000400 */
[----:B----4-:R-:W-:Y:S04]  /*07b0*/  STS.U16 [R47+0x80], R16 ;  /* 0x000080102f007388 */ /* 0x010fe80000000400 */
[----:B------:R-:W-:Y:S01]  /*07c0*/  STS.U16 [R47+0xc0], R18 ;  /* 0x0000c0122f007388 */ /* 0x000fe20000000400 */
[----:B------:R-:W-:-:S03]  /*07d0*/  NOP ;  /* 0x0000000000007918 */ /* 0x000fc60000000000 */
[----:B------:R-:W0:Y:S02]  /*07e0*/  LDS.64 R8, [R45] ;  /* 0x000000002d087984 */ /* 0x000e240000000a00 */
[C---:B0-----:R-:W-:Y:S02]  /*07f0*/  SHF.L.U32 R52, R8.reuse, 0x10, RZ ;  /* 0x0000001008347819 */ /* 0x041fe400000006ff */
[----:B------:R-:W-:Y:S02]  /*0800*/  PRMT R0, R8, 0x7632, R0 ;  /* 0x0000763208007816 */ /* 0x000fe40000000000 */
[C---:B------:R-:W-:Y:S01]  /*0810*/  PRMT R6, R9.reuse, 0x7632, R6 ;  /* 0x0000763209067816 */ /* 0x040fe20000000006 */
[----:B-----5:R-:W-:Y:S01]  /*0820*/  FADD.FTZ R52, R52, R75 ;  /* 0x0000004b34347221 */ /* 0x020fe20000010000 */
[----:B------:R-:W-:Y:S02]  /*0830*/  SHF.L.U32 R48, R0, 0x10, RZ ;  /* 0x0000001000307819 */ /* 0x000fe400000006ff */
[----:B------:R-:W0:Y:S01]  /*0840*/  LDC R0, c[0x0][0x38c] ;  /* 0x0000e300ff007b82 */ /* 0x000e220000000800 */
        /* <DEDUP_REMOVED lines=13> */
[----:B------:R-:W-:-:S12]  /*0920*/  @P3 BRA `(.L_x_2295) ;  /* 0x0000000000783947 */ /* 0x000fd80003800000 */
[----:B------:R-:W-:Y:S01]  /*0930*/  FMUL.FTZ R52, R52, 1.4426950216293334961 ;  /* 0x3fb8aa3b34347820 */ /* 0x000fe20000410000 */
[----:B------:R-:W-:Y:S01]  /*0940*/  HFMA2 R7, -RZ, RZ, 1.625, 0 ;  /* 0x3e800000ff077431 */ /* 0x000fe200000001ff */
[----:B------:R-:W-:Y:S02]  /*0950*/  MOV R8, 0x3d39bf78 ;  /* 0x3d39bf7800087802 */ /* 0x000fe40000000f00 */
[----:B------:R-:W1:Y:S02]  /*0960*/  MUFU.EX2 R9, R52 ;  /* 0x0000003400097308 */ /* 0x000e640000000800 */
[C---:B-1----:R-:W-:Y:S01]  /*0970*/  FADD.FTZ.RZ R4, R9.reuse, 1 ;  /* 0x3f80000009047421 */ /* 0x042fe2000001c000 */
        /* <DEDUP_REMOVED lines=25> */
.L_x_2295:
[----:B------:R-:W-:Y:S05]  /*0b10*/  BSYNC.RECONVERGENT B0 ;  /* 0x0000000000007941 */ /* 0x000fea0003800200 */
.L_x_2294:
[----:B------:R-:W-:Y:S04]  /*0b20*/  BSSY.RECONVERGENT B0, `(.L_x_2296) ;  /* 0x0000020000007945 */ /* 0x000fe80003800200 */
[----:B------:R-:W-:Y:S05]  /*0b30*/  @P2 BRA `(.L_x_2297) ;  /* 0x0000000000782947 */ /* 0x000fea0003800000 */
        /* <DEDUP_REMOVED lines=30> */
.L_x_2297:
[----:B------:R-:W-:Y:S05]  /*0d20*/  BSYNC.RECONVERGENT B0 ;  /* 0x0000000000007941 */ /* 0x000fea0003800200 */
.L_x_2296:
        /* <DEDUP_REMOVED lines=32> */
.L_x_2299:
[----:B------:R-:W-:Y:S05]  /*0f30*/  BSYNC.RECONVERGENT B0 ;  /* 0x0000000000007941 */ /* 0x000fea0003800200 */
.L_x_2298:
        /* <DEDUP_REMOVED lines=32> */
.L_x_2301:
[----:B------:R-:W-:Y:S05]  /*1140*/  BSYNC.RECONVERGENT B0 ;  /* 0x0000000000007941 */ /* 0x000fea0003800200 */
.L_x_2300:
[----:B------:R-:W-:Y:S01]  /*1150*/  BAR.SYNC.DEFER_BLOCKING 0x0 ;  /* 0x0000000000007b1d */ /* 0x000fe20000010000 */
[----:B0-----:R-:W-:Y:S02]  /*1160*/  ISETP.GE.AND P0, PT, R0, 0x1, PT ;  /* 0x000000010000780c */ /* 0x001fe40003f06270 */
[C---:B------:R-:W-:Y:S02]  /*1170*/  PRMT R4, R2.reuse, 0x7632, R4 ;  /* 0x0000763202047816 */ /* 0x040fe40000000004 */
[----:B------:R-:W-:Y:S02]  /*1180*/  SHF.L.U32 R5, R2, 0x10, RZ ;  /* 0x0000001002057819 */ /* 0x000fe400000006ff */
[C---:B------:R-:W-:Y:S02]  /*1190*/  PRMT R2, R3.reuse, 0x7632, R2 ;  /* 0x0000763203027816 */ /* 0x040fe40000000002 */
[----:B------:R-:W-:Y:S01]  /*11a0*/  SHF.L.U32 R7, R3, 0x10, RZ ;  /* 0x0000001003077819 */ /* 0x000fe200000006ff */
[----:B------:R-:W-:Y:S01]  /*11b0*/  FMUL.FTZ R42, R5, R76 ;  /* 0x0000004c052a7220 */ /* 0x000fe20000410000 */
[----:B------:R-:W-:-:S02]  /*11c0*/  SHF.L.U32 R3, R4, 0x10, RZ ;  /* 0x0000001004037819 */ /* 0x000fc400000006ff */
[----:B------:R-:W-:Y:S01]  /*11d0*/  SHF.L.U32 R9, R2, 0x10, RZ ;  /* 0x0000001002097819 */ /* 0x000fe200000006ff */
[-C--:B------:R-:W-:Y:S01]  /*11e0*/  FMUL.FTZ R43, R7, R76.reuse ;  /* 0x0000004c072b7220 */ /* 0x080fe20000410000 */
[----:B------:R-:W-:Y:S01]  /*11f0*/  PRMT R44, RZ, 0x7610, R44 ;  /* 0x00007610ff2c7816 */ /* 0x000fe2000000002c */
        /* <DEDUP_REMOVED lines=34> */
.L_x_2305:
        /* <DEDUP_REMOVED lines=42> */
[C---:B-1----:R-:W-:Y:S01]  /*16c0*/  FMUL.FTZ R0, R32.reuse, R17 ;  /* 0x0000001120007220 */ /* 0x042fe20000410000 */
[----:B------:R-:W-:Y:S01]  /*16d0*/  FSEL R81, R81, 1, !P2 ;  /* 0x3f80000051517808 */ /* 0x000fe20005000000 */
[----:B------:R1:W5:Y:S05]  /*16e0*/  LDG.E.64 R22, desc[UR16][R6.64] ;  /* 0x0000001006167981 */ /* 0x00036a000c1e1b00 */
[----:B------:R-:W0:Y:S01]  /*16f0*/  MUFU.EX2 R12, R12 ;  /* 0x0000000c000c7308 */ /* 0x000e220000000800 */
[-C--:B------:R-:W-:Y:S01]  /*1700*/  FFMA.FTZ R14, RZ, R19.reuse, R0 ;  /* 0x00000013ff0e7223 */ /* 0x080fe20000010000 */
[----:B------:R-:W-:Y:S01]  /*1710*/  FFMA.FTZ R0, R32, R19, -R13 ;  /* 0x0000001320007223 */ /* 0x000fe2000001080d */
[----:B--2---:R-:W-:Y:S01]  /*1720*/  MOV R5, R33 ;  /* 0x0000002100057202 */ /* 0x004fe20000000f00 */
[----:B------:R-:W2:Y:S01]  /*1730*/  MUFU.EX2 R11, R11 ;  /* 0x0000000b000b7308 */ /* 0x000ea20000000800 */
[----:B------:R-:W-:Y:S01]  /*1740*/  FADD.FTZ R26, RZ, R14 ;  /* 0x0000000eff1a7221 */ /* 0x000fe20000010000 */
[----:B------:R-:W-:-:S02]  /*1750*/  FADD.FTZ R14, R31, R0 ;  /* 0x000000001f0e7221 */ /* 0x000fc40000010000 */
[----:B------:R3:W5:Y:S01]  /*1760*/  LDG.E.64 R24, desc[UR16][R4.64] ;  /* 0x0000001004187981 */ /* 0x000762000c1e1b00 */
[C---:B------:R-:W-:Y:S01]  /*1770*/  FMUL.FTZ R84, R79.reuse, R26 ;  /* 0x0000001a4f547220 */ /* 0x040fe20000410000 */
[-C--:B-1----:R-:W-:Y:S01]  /*1780*/  FMUL.FTZ R7, R79, R14.reuse ;  /* 0x0000000e4f077220 */ /* 0x082fe20000410000 */
[C---:B0-----:R-:W-:Y:S01]  /*1790*/  FMUL.FTZ R9, R12.reuse, R9 ;  /* 0x000000090c097220 */ /* 0x041fe20000410000 */
[----:B----4-:R-:W-:Y:S01]  /*17a0*/  FMUL.FTZ R0, R12, R21 ;  /* 0x000000150c007220 */ /* 0x010fe20000410000 */
[----:B---3--:R-:W-:-:S03]  /*17b0*/  FFMA.FTZ R5, R81, R14, -R84 ;  /* 0x0000000e51057223 */ /* 0x008fc60000010854 */
[----:B------:R-:W-:Y:S01]  /*17c0*/  FSEL R21, R9, RZ, !P1 ;  /* 0x000000ff09157208 */ /* 0x000fe20004800000 */
[----:B--2---:R-:W-:Y:S01]  /*17d0*/  FMUL.FTZ R10, R11, R10 ;  /* 0x0000000a0b0a7220 */ /* 0x004fe20000410000 */
[----:B------:R-:W-:Y:S01]  /*17e0*/  FFMA.FTZ R7, R81, R26, R7 ;  /* 0x0000001a51077223 */ /* 0x000fe20000010007 */
[----:B------:R-:W-:Y:S01]  /*17f0*/  FADD.FTZ R5, R30, R5 ;  /* 0x000000051e057221 */ /* 0x000fe20000010000 */
[----:B------:R-:W-:Y:S01]  /*1800*/  FSEL R0, R0, 1, !P1 ;  /* 0x3f80000000007808 */ /* 0x000fe20004800000 */
[----:B------:R-:W-:Y:S01]  /*1810*/  FMUL.FTZ R8, R11, R8 ;  /* 0x000000080b087220 */ /* 0x000fe20000410000 */
[----:B------:R-:W-:Y:S01]  /*1820*/  FADD.FTZ R4, RZ, R7 ;  /* 0x00000007ff047221 */ /* 0x000fe20000010000 */
[C---:B------:R-:W-:Y:S01]  /*1830*/  FMUL.FTZ R9, R21.reuse, R5 ;  /* 0x0000000515097220 */ /* 0x040fe20000410000 */
[----:B------:R-:W-:Y:S02]  /*1840*/  FSEL R86, R10, 1, !P4 ;  /* 0x3f8000000a567808 */ /* 0x000fe40006000000 */
[-C--:B------:R-:W-:Y:S01]  /*1850*/  FMUL.FTZ R6, R21, R4.reuse ;  /* 0x0000000415067220 */ /* 0x080fe20000410000 */
[----:B------:R-:W-:Y:S01]  /*1860*/  FFMA.FTZ R9, R0, R4, R9 ;  /* 0x0000000400097223 */ /* 0x000fe20000010009 */
[----:B------:R-:W-:Y:S01]  /*1870*/  FSEL R84, R8, RZ, !P4 ;  /* 0x000000ff08547208 */ /* 0x000fe20006000000 */
[----:B------:R-:W-:Y:S01]  /*1880*/  FMUL.FTZ R7, R86, R17 ;  /* 0x0000001156077220 */ /* 0x000fe20000410000 */
[----:B------:R-:W-:Y:S01]  /*1890*/  FFMA.FTZ R12, R0, R5, -R6 ;  /* 0x00000005000c7223 */ /* 0x000fe20000010806 */
[----:B------:R-:W-:-:S02]  /*18a0*/  FADD.FTZ R8, RZ, R9 ;  /* 0x00000009ff087221 */ /* 0x000fc40000010000 */
[C---:B------:R-:W-:Y:S01]  /*18b0*/  FMUL.FTZ R5, R84.reuse, R17 ;  /* 0x0000001154057220 */ /* 0x040fe20000410000 */
[-C--:B------:R-:W-:Y:S01]  /*18c0*/  FFMA.FTZ R6, R84, R19.reuse, R7 ;  /* 0x0000001354067223 */ /* 0x080fe20000010007 */
[----:B------:R-:W-:Y:S01]  /*18d0*/  FADD.FTZ R9, R29, R12 ;  /* 0x0000000c1d097221 */ /* 0x000fe20000010000 */
        /* <DEDUP_REMOVED lines=23> */
[-C--:B---3--:R-:W-:Y:S01]  /*1a50*/  @P5 FFMA.FTZ R10, R10, R4.reuse, R7 ;  /* 0x000000040a0a5223 */ /* 0x088fe20000010007 */
[----:B------:R-:W-:-:S04]  /*1a60*/  @P5 FFMA.FTZ R11, R11, R4, -R6 ;  /* 0x000000040b0b5223 */ /* 0x000fc80000010806 */
        /* <DEDUP_REMOVED lines=42> */
[----:B------:R-:W0:Y:S01]  /*1d10*/  SHFL.UP PT, R15, R8, 0x10, RZ ;  /* 0x06000000080f7989 */ /* 0x000e2200000e00ff */
[----:B------:R-:W-:-:S03]  /*1d20*/  @P5 FFMA.FTZ R11, R11, R4, -R6 ;  /* 0x000000040b0b5223 */ /* 0x000fc60000010806 */
        /* <DEDUP_REMOVED lines=26> */
[----:B----4-:R-:W-:Y:S04]  /*1ed0*/  @!P6 STS.128 [UR4+0x130], R4 ;  /* 0x00013004ff00e988 */ /* 0x010fe80008000c04 */
[----:B------:R-:W-:Y:S01]  /*1ee0*/  LDS.128 R8, [UR4+0x110] ;  /* 0x00011004ff087984 */ /* 0x000fe20008000c00 */
[----:B------:R-:W-:Y:S06]  /*1ef0*/  BAR.SYNC.DEFER_BLOCKING 0x0 ;  /* 0x0000000000007b1d */ /* 0x000fec0000010000 */
[----:B------:R-:W0:Y:S04]  /*1f00*/  SHFL.UP PT, R90, R85, 0x1, RZ ;  /* 0x04200000555a7989 */ /* 0x000e2800000e00ff */
[----:B------:R-:W-:Y:S04]  /*1f10*/  @P5 LDS.64 R26, [UR4+0x138] ;  /* 0x00013804ff1a5984 */ /* 0x000fe80008000a00 */
        /* <DEDUP_REMOVED lines=18> */
[----:B------:R-:W-:Y:S01]  /*2040*/  FADD.FTZ R14, R32, R91 ;  /* 0x0000005b200e7221 */ /* 0x000fe20000010000 */
[-C--:B-----5:R-:W-:Y:S01]  /*2050*/  FMUL.FTZ R13, R23, R25.reuse ;  /* 0x00000019170d7220 */ /* 0x0a0fe20000410000 */
[C---:B------:R-:W-:Y:S01]  /*2060*/  FMUL.FTZ R26, R22.reuse, R25 ;  /* 0x00000019161a7220 */ /* 0x040fe20000410000 */
[C---:B------:R-:W-:Y:S01]  /*2070*/  FMUL.FTZ R84, R17.reuse, R12 ;  /* 0x0000000c11547220 */ /* 0x040fe20000410000 */
[----:B------:R-:W-:Y:S01]  /*2080*/  FMUL.FTZ R17, R17, R14 ;  /* 0x0000000e11117220 */ /* 0x000fe20000410000 */
[-C--:B------:R-:W-:Y:S01]  /*2090*/  FFMA.FTZ R22, R22, R24.reuse, -R13 ;  /* 0x0000001816167223 */ /* 0x080fe2000001080d */
[----:B------:R-:W-:Y:S02]  /*20a0*/  FFMA.FTZ R23, R23, R24, R26 ;  /* 0x0000001817177223 */ /* 0x000fe4000001001a */
[C---:B------:R-:W-:Y:S01]  /*20b0*/  FFMA.FTZ R24, R19.reuse, R12, R17 ;  /* 0x0000000c13187223 */ /* 0x040fe20000010011 */
[----:B------:R-:W-:Y:S01]  /*20c0*/  FFMA.FTZ R26, R19, R14, -R84 ;  /* 0x0000000e131a7223 */ /* 0x000fe20000010854 */
[----:B------:R-:W-:-:S02]  /*20d0*/  ISETP.NE.AND P5, PT, R74, RZ, PT ;  /* 0x000000ff4a00720c */ /* 0x000fc40003fa5270 */
[----:B------:R-:W-:Y:S01]  /*20e0*/  FADD.FTZ R24, RZ, R24 ;  /* 0x00000018ff187221 */ /* 0x000fe20000010000 */
[----:B------:R-:W-:Y:S01]  /*20f0*/  FMUL.FTZ R15, R9, R7 ;  /* 0x00000007090f7220 */ /* 0x000fe20000410000 */
[----:B------:R-:W-:Y:S02]  /*2100*/  FADD.FTZ R26, R31, R26 ;  /* 0x0000001a1f1a7221 */ /* 0x000fe40000010000 */
[----:B------:R-:W-:Y:S01]  /*2110*/  FMUL.FTZ R84, R79, R24 ;  /* 0x000000184f547220 */ /* 0x000fe20000410000 */
[CC--:B------:R-:W-:Y:S01]  /*2120*/  FMUL.FTZ R13, R9.reuse, R5.reuse ;  /* 0x00000005090d7220 */ /* 0x0c0fe20000410000 */
[CC--:B------:R-:W-:Y:S01]  /*2130*/  FFMA.FTZ R15, R8.reuse, R6.reuse, -R15 ;  /* 0x00000006080f7223 */ /* 0x0c0fe2000001080f */
[C---:B------:R-:W-:Y:S01]  /*2140*/  FMUL.FTZ R17, R9.reuse, R6 ;  /* 0x0000000609117220 */ /* 0x040fe20000410000 */
[----:B------:R-:W-:Y:S01]  /*2150*/  FMUL.FTZ R6, R9, R4 ;  /* 0x0000000409067220 */ /* 0x000fe20000410000 */
        /* <DEDUP_REMOVED lines=22> */
.L_x_2304:
[----:B------:R-:W-:Y:S05]  /*22c0*/  BSYNC.RECONVERGENT B0 ;  /* 0x0000000000007941 */ /* 0x000fea0003800200 */
.L_x_2303:
        /* <DEDUP_REMOVED lines=13> */
[C---:B------:R-:W-:Y:S01]  /*23a0*/  FFMA.FTZ R26, R22.reuse, R26, -R5 ;  /* 0x0000001a161a7223 */ /* 0x040fe20000010805 */
        /* <DEDUP_REMOVED lines=12> */
.L_x_2302:
[----:B------:R-:W-:Y:S01]  /*2470*/  BAR.SYNC.DEFER_BLOCKING 0x0 ;  /* 0x0000000000007b1d */ /* 0x000fe20000010000 */
[----:B------:R-:W-:Y:S02]  /*2480*/  ISETP.NE.AND P0, PT, R74, RZ, PT ;  /* 0x000000ff4a00720c */ /* 0x000fe40003f05270 */
[----:B------:R-:W-:Y:S02]  /*2490*/  F2FP.BF16.F32.PACK_AB R2, R41, R42 ;  /* 0x0000002a2902723e */ /* 0x000fe400000010ff */
[----:B------:R-:W-:-:S03]  /*24a0*/  F2FP.BF16.F32.PACK_AB R3, R40, R43 ;  /* 0x0000002b2803723e */ /* 0x000fc600000010ff */
[----:B------:R-:W0:Y:S01]  /*24b0*/  LDC.64 R4, c[0x0][0x420] ;  /* 0x00010800ff047b82 */ /* 0x000e220000000a00 */
[----:B------:R-:W1:Y:S01]  /*24c0*/  LDCU.64 UR8, c[0x0][0x478] ;  /* 0x00008f00ff0877ac */ /* 0x000e620008000a00 */
[----:B------:R-:W-:Y:S02]  /*24d0*/  ISETP.GE.AND P6, PT, R56, R51, PT ;  /* 0x000000333800720c */ /* 0x000fe40003fc6270 */
[----:B------:R-:W-:Y:S01]  /*24e0*/  PRMT R10, RZ, 0x7610, R10 ;  /* 0x00007610ff0a7816 */ /* 0x000fe2000000000a */
[----:B------:R-:W2:Y:S03]  /*24f0*/  LDCU.64 UR10, c[0x0][0x488] ;  /* 0x00009100ff0a77ac */ /* 0x000ea60008000a00 */
[----:B------:R-:W3:Y:S08]  /*2500*/  LDC.64 R20, c[0x0][0x428] ;  /* 0x00010a00ff147b82 */ /* 0x000ef00000000a00 */
[----:B------:R-:W4:Y:S01]  /*2510*/  LDC.64 R6, c[0x0][0x410] ;  /* 0x00010400ff067b82 */ /* 0x000f220000000a00 */
[----:B------:R5:W-:Y:S01]  /*2520*/  STS.64 [R45], R2 ;  /* 0x000000022d007388 */ /* 0x000be20000000a00 */
[----:B------:R-:W-:-:S03]  /*2530*/  NOP ;  /* 0x0000000000007918 */ /* 0x000fc60000000000 */
[----:B------:R-:W-:Y:S04]  /*2540*/  LDS.U16 R11, [R47] ;  /* 0x000000002f0b7984 */ /* 0x000fe80000000400 */
[----:B------:R-:W-:Y:S01]  /*2550*/  LDS.U16 R13, [R47+0x40] ;  /* 0x000040002f0d7984 */ /* 0x000fe20000000400 */
[----:B-----5:R-:W-:Y:S01]  /*2560*/  MOV R2, R54 ;  /* 0x0000003600027202 */ /* 0x020fe20000000f00 */
[----:B------:R-:W-:Y:S02]  /*2570*/  HFMA2 R3, -RZ, RZ, 0, 0 ;  /* 0x00000000ff037431 */ /* 0x000fe400000001ff */
[----:B------:R-:W-:Y:S02]  /*2580*/  LDS.U16 R15, [R47+0x80] ;  /* 0x000080002f0f7984 */ /* 0x000fe40000000400 */
[----:B0-----:R-:W-:-:S02]  /*2590*/  IMAD.WIDE.U32 R8, R4, UR18, R2 ;  /* 0x0000001204087c25 */ /* 0x001fc4000f8e0002 */
[----:B------:R-:W-:Y:S02]  /*25a0*/  LDS.U16 R17, [R47+0xc0] ;  /* 0x0000c0002f117984 */ /* 0x000fe40000000400 */
[----:B------:R-:W-:Y:S02]  /*25b0*/  IMAD R9, R5, UR18, R9 ;  /* 0x0000001205097c24 */ /* 0x000fe4000f8e0209 */
[----:B------:R-:W-:Y:S01]  /*25c0*/  @!P0 STS [UR4+0x100], R51 ;  /* 0x00010033ff008988 */ /* 0x000fe20008000804 */
[----:B------:R-:W0:Y:S01]  /*25d0*/  LDC.64 R4, c[0x0][0x418] ;  /* 0x00010600ff047b82 */ /* 0x000e220000000a00 */
[----:B---3--:R-:W-:-:S07]  /*25e0*/  IMAD.WIDE.U32 R8, R77, R20, R8 ;  /* 0x000000144d087225 */ /* 0x008fce00078e0008 */
[----:B------:R-:W-:Y:S01]  /*25f0*/  BAR.SYNC.DEFER_BLOCKING 0x0 ;  /* 0x0000000000007b1d */ /* 0x000fe20000010000 */
[----:B------:R-:W-:Y:S01]  /*2600*/  IMAD R21, R77, R21, R9 ;  /* 0x000000154d157224 */ /* 0x000fe200078e0209 */
[----:B------:R-:W-:Y:S01]  /*2610*/  IADD3 R0, P1, PT, R64, R8, RZ ;  /* 0x0000000840007210 */ /* 0x000fe20007f3e0ff */
[----:B----4-:R-:W-:-:S03]  /*2620*/  IMAD.WIDE.U32 R8, R6, UR18, R2 ;  /* 0x0000001206087c25 */ /* 0x010fc6000f8e0002 */
[----:B------:R-:W-:Y:S01]  /*2630*/  IADD3.X R21, PT, PT, RZ, R21, RZ, P1, !PT ;  /* 0x00000015ff157210 */ /* 0x000fe20000ffe4ff */
[----:B------:R-:W-:Y:S01]  /*2640*/  IMAD R9, R7, UR18, R9 ;  /* 0x0000001207097c24 */ /* 0x000fe2000f8e0209 */
[----:B-1----:R-:W-:-:S04]  /*2650*/  LEA R6, P1, R0, UR8, 0x1 ;  /* 0x0000000800067c11 */ /* 0x002fc8000f8208ff */
[----:B------:R-:W-:Y:S02]  /*2660*/  LEA.HI.X R7, R0, UR9, R21, 0x1, P1 ;  /* 0x0000000900077c11 */ /* 0x000fe400088f0c15 */
[----:B------:R-:W-:Y:S01]  /*2670*/  PRMT R0, RZ, 0x7610, R0 ;  /* 0x00007610ff007816 */ /* 0x000fe20000000000 */
[C---:B0-----:R-:W-:Y:S01]  /*2680*/  IMAD.WIDE.U32 R8, R77.reuse, R4, R8 ;  /* 0x000000044d087225 */ /* 0x041fe200078e0008 */
[----:B------:R-:W0:Y:S03]  /*2690*/  LDS R19, [UR4+0x100] ;  /* 0x00010004ff137984 */ /* 0x000e260008000800 */
[----:B------:R-:W-:Y:S01]  /*26a0*/  IMAD R5, R77, R5, R9 ;  /* 0x000000054d057224 */ /* 0x000fe200078e0209 */
[----:B------:R-:W-:-:S04]  /*26b0*/  IADD3 R8, P5, PT, R64, R8, RZ ;  /* 0x0000000840087210 */ /* 0x000fc80007fbe0ff */
[----:B------:R-:W-:Y:S02]  /*26c0*/  IADD3.X R5, PT, PT, RZ, R5, RZ, P5, !PT ;  /* 0x00000005ff057210 */ /* 0x000fe40002ffe4ff */
[----:B--2---:R-:W-:-:S04]  /*26d0*/  LEA R4, P5, R8, UR10, 0x1 ;  /* 0x0000000a08047c11 */ /* 0x004fc8000f8a08ff */
[----:B------:R-:W-:Y:S02]  /*26e0*/  LEA.HI.X R5, R8, UR11, R5, 0x1, P5 ;  /* 0x0000000b08057c11 */ /* 0x000fe4000a8f0c05 */
[----:B------:R-:W-:Y:S02]  /*26f0*/  PRMT R8, RZ, 0x7610, R8 ;  /* 0x00007610ff087816 */ /* 0x000fe40000000008 */
[-C--:B0-----:R-:W-:Y:S02]  /*2700*/  ISETP.GE.AND P2, PT, R64, R19.reuse, PT ;  /* 0x000000134000720c */ /* 0x081fe40003f46270 */
[-C--:B------:R-:W-:Y:S02]  /*2710*/  ISETP.GE.AND P3, PT, R60, R19.reuse, PT ;  /* 0x000000133c00720c */ /* 0x080fe40003f66270 */
[-C--:B------:R-:W-:Y:S02]  /*2720*/  ISETP.GE.AND P4, PT, R58, R19.reuse, PT ;  /* 0x000000133a00720c */ /* 0x080fe40003f86270 */
[----:B------:R-:W-:-:S02]  /*2730*/  ISETP.GE.AND P1, PT, R56, R19, PT ;  /* 0x000000133800720c */ /* 0x000fc40003f26270 */
[----:B------:R-:W0:Y:S05]  /*2740*/  LDC.64 R18, c[0x0][0x438] ;  /* 0x00010e00ff127b82 */ /* 0x000e2a0000000a00 */
[----:B------:R-:W-:Y:S01]  /*2750*/  @!P2 STG.E.U16 desc[UR16][R6.64], R11 ;  /* 0x0000000b0600a986 */ /* 0x000fe2000c101510 */
[----:B------:R-:W-:-:S03]  /*2760*/  ISETP.GE.AND P2, PT, R58, R51, PT ;  /* 0x000000333a00720c */ /* 0x000fc60003f46270 */
[----:B------:R-:W-:Y:S01]  /*2770*/  @!P3 STG.E.U16 desc[UR16][R6.64+0x40], R13 ;  /* 0x0000400d0600b986 */ /* 0x000fe2000c101510 */
[----:B------:R-:W-:-:S03]  /*2780*/  ISETP.GE.AND P3, PT, R60, R51, PT ;  /* 0x000000333c00720c */ /* 0x000fc60003f66270 */
[----:B------:R-:W-:Y:S01]  /*2790*/  @!P4 STG.E.U16 desc[UR16][R6.64+0x80], R15 ;  /* 0x0000800f0600c986 */ /* 0x000fe2000c101510 */
[----:B------:R-:W-:-:S03]  /*27a0*/  ISETP.GE.AND P4, PT, R64, R51, PT ;  /* 0x000000334000720c */ /* 0x000fc60003f86270 */
[----:B------:R1:W-:Y:S01]  /*27b0*/  @!P1 STG.E.U16 desc[UR16][R6.64+0xc0], R17 ;  /* 0x0000c01106009986 */ /* 0x0003e2000c101510 */
[----:B------:R-:W-:Y:S08]  /*27c0*/  BAR.SYNC.DEFER_BLOCKING 0x0 ;  /* 0x0000000000007b1d */ /* 0x000ff00000010000 */
[----:B-1----:R-:W1:Y:S01]  /*27d0*/  LDC.64 R16, c[0x0][0x430] ;  /* 0x00010c00ff107b82 */ /* 0x002e620000000a00 */
[----:B------:R-:W2:Y:S04]  /*27e0*/  @!P4 LDG.E.U16 R0, desc[UR16][R4.64] ;  /* 0x000000100400c981 */ /* 0x000ea8000c1e1500 */
[----:B------:R-:W3:Y:S04]  /*27f0*/  @!P3 LDG.E.U16 R8, desc[UR16][R4.64+0x40] ;  /* 0x000040100408b981 */ /* 0x000ee8000c1e1500 */
[----:B------:R-:W4:Y:S04]  /*2800*/  @!P2 LDG.E.U16 R10, desc[UR16][R4.64+0x80] ;  /* 0x00008010040aa981 */ /* 0x000f28000c1e1500 */
[----:B------:R-:W5:Y:S01]  /*2810*/  @!P6 LDG.E.U16 R44, desc[UR16][R4.64+0xc0] ;  /* 0x0000c010042ce981 */ /* 0x000f62000c1e1500 */
[----:B-1----:R-:W-:Y:S01]  /*2820*/  IMAD.WIDE.U32 R2, R16, UR18, R2 ;  /* 0x0000001210027c25 */ /* 0x002fe2000f8e0002 */
[----:B------:R-:W-:-:S03]  /*2830*/  IADD3 R61, PT, PT, R61, 0x1, RZ ;  /* 0x000000013d3d7810 */ /* 0x000fc60007ffe0ff */
[----:B------:R-:W-:Y:S02]  /*2840*/  IMAD R3, R17, UR18, R3 ;  /* 0x0000001211037c24 */ /* 0x000fe4000f8e0203 */
[----:B0-----:R-:W-:Y:S01]  /*2850*/  IMAD.WIDE.U32 R2, R77, R18, R2 ;  /* 0x000000124d027225 */ /* 0x001fe200078e0002 */
[----:B--2---:R-:W-:Y:S04]  /*2860*/  STS.U16 [R47], R0 ;  /* 0x000000002f007388 */ /* 0x004fe80000000400 */
[----:B---3--:R-:W-:Y:S04]  /*2870*/  STS.U16 [R47+0x40], R8 ;  /* 0x000040082f007388 */ /* 0x008fe80000000400 */
[----:B----4-:R-:W-:Y:S04]  /*2880*/  STS.U16 [R47+0x80], R10 ;  /* 0x0000800a2f007388 */ /* 0x010fe80000000400 */
[----:B-----5:R-:W-:Y:S01]  /*2890*/  STS.U16 [R47+0xc0], R44 ;  /* 0x0000c02c2f007388 */ /* 0x020fe20000000400 */
[----:B------:R-:W-:-:S03]  /*28a0*/  NOP ;  /* 0x0000000000007918 */ /* 0x000fc60000000000 */
[----:B------:R-:W0:Y:S02]  /*28b0*/  LDS.64 R12, [R45] ;  /* 0x000000002d0c7984 */ /* 0x000e240000000a00 */
[C---:B0-----:R-:W-:Y:S02]  /*28c0*/  PRMT R6, R12.reuse, 0x7632, R6 ;  /* 0x000076320c067816 */ /* 0x041fe40000000006 */
[C---:B------:R-:W-:Y:S02]  /*28d0*/  PRMT R4, R13.reuse, 0x7632, R4 ;  /* 0x000076320d047816 */ /* 0x040fe40000000004 */
[----:B------:R-:W-:Y:S02]  /*28e0*/  SHF.L.U32 R7, R12, 0x10, RZ ;  /* 0x000000100c077819 */ /* 0x000fe400000006ff */
[----:B------:R-:W-:Y:S02]  /*28f0*/  SHF.L.U32 R11, R13, 0x10, RZ ;  /* 0x000000100d0b7819 */ /* 0x000fe400000006ff */
[----:B------:R-:W-:Y:S01]  /*2900*/  SHF.L.U32 R6, R6, 0x10, RZ ;  /* 0x0000001006067819 */ /* 0x000fe200000006ff */
[----:B------:R-:W-:Y:S01]  /*2910*/  FMUL.FTZ R9, R7, -1.4426950216293334961 ;  /* 0xbfb8aa3b07097820 */ /* 0x000fe20000410000 */
[----:B------:R-:W-:Y:S01]  /*2920*/  SHF.L.U32 R12, R4, 0x10, RZ ;  /* 0x00000010040c7819 */ /* 0x000fe200000006ff */
[----:B------:R-:W-:-:S02]  /*2930*/  FMUL.FTZ R8, R11, -1.4426950216293334961 ;  /* 0xbfb8aa3b0b087820 */ /* 0x000fc40000410000 */
[----:B------:R-:W-:Y:S02]  /*2940*/  FMUL.FTZ R4, R6, -1.4426950216293334961 ;  /* 0xbfb8aa3b06047820 */ /* 0x000fe40000410000 */
[----:B------:R-:W-:Y:S01]  /*2950*/  FMUL.FTZ R13, R12, -1.4426950216293334961 ;  /* 0xbfb8aa3b0c0d7820 */ /* 0x000fe20000410000 */
[----:B------:R-:W0:Y:S04]  /*2960*/  MUFU.EX2 R9, R9 ;  /* 0x0000000900097308 */ /* 0x000e280000000800 */
[----:B------:R-:W1:Y:S04]  /*2970*/  MUFU.EX2 R8, R8 ;  /* 0x0000000800087308 */ /* 0x000e680000000800 */
[----:B------:R-:W2:Y:S04]  /*2980*/  MUFU.EX2 R4, R4 ;  /* 0x0000000400047308 */ /* 0x000ea80000000800 */
[----:B------:R-:W3:Y:S01]  /*2990*/  MUFU.EX2 R13, R13 ;  /* 0x0000000d000d7308 */ /* 0x000ee20000000800 */
[----:B0-----:R-:W-:Y:S01]  /*29a0*/  FADD.FTZ R0, R9, 1 ;  /* 0x3f80000009007421 */ /* 0x001fe20000010000 */
[----:B-1----:R-:W-:-:S05]  /*29b0*/  FADD.FTZ R10, R8, 1 ;  /* 0x3f800000080a7421 */ /* 0x002fca0000010000 */
[----:B------:R-:W0:Y:S01]  /*29c0*/  MUFU.RCP R0, R0 ;  /* 0x0000000000007308 */ /* 0x000e220000001000 */
[----:B--2---:R-:W-:Y:S01]  /*29d0*/  FADD.FTZ R5, R4, 1 ;  /* 0x3f80000004057421 */ /* 0x004fe20000010000 */
[----:B---3--:R-:W-:-:S06]  /*29e0*/  FADD.FTZ R8, R13, 1 ;  /* 0x3f8000000d087421 */ /* 0x008fcc0000010000 */
[----:B------:R-:W1:Y:S08]  /*29f0*/  MUFU.RCP R10, R10 ;  /* 0x0000000a000a7308 */ /* 0x000e700000001000 */
[----:B------:R-:W2:Y:S01]  /*2a00*/  MUFU.RCP R5, R5 ;  /* 0x0000000500057308 */ /* 0x000ea20000001000 */
[----:B0-----:R-:W-:Y:S01]  /*2a10*/  FMUL.FTZ R7, R7, R0 ;  /* 0x0000000007077220 */ /* 0x001fe20000410000 */
[----:B------:R-:W-:Y:S01]  /*2a20*/  IMAD R0, R77, R19, R3 ;  /* 0x000000134d007224 */ /* 0x000fe200078e0203 */
[----:B------:R-:W-:Y:S01]  /*2a30*/  BAR.SYNC.DEFER_BLOCKING 0x0 ;  /* 0x0000000000007b1d */ /* 0x000fe20000010000 */
[----:B------:R-:W-:Y:S01]  /*2a40*/  IADD3 R3, P4, PT, R64, R2, RZ ;  /* 0x0000000240037210 */ /* 0x000fe20007f9e0ff */
[----:B------:R-:W-:-:S03]  /*2a50*/  FMUL.FTZ R7, R7, R42 ;  /* 0x0000002a07077220 */ /* 0x000fc60000410000 */
[----:B------:R-:W-:Y:S01]  /*2a60*/  IADD3.X R0, PT, PT, RZ, R0, RZ, P4, !PT ;  /* 0x00000000ff007210 */ /* 0x000fe200027fe4ff */
[----:B------:R-:W0:Y:S01]  /*2a70*/  MUFU.RCP R9, R8 ;  /* 0x0000000800097308 */ /* 0x000e220000001000 */
[----:B-1----:R-:W-:-:S04]  /*2a80*/  FMUL.FTZ R4, R11, R10 ;  /* 0x0000000a0b047220 */ /* 0x002fc80000410000 */
[----:B------:R-:W-:Y:S01]  /*2a90*/  FMUL.FTZ R4, R4, R43 ;  /* 0x0000002b04047220 */ /* 0x000fe20000410000 */
[----:B--2---:R-:W-:-:S04]  /*2aa0*/  FMUL.FTZ R6, R6, R5 ;  /* 0x0000000506067220 */ /* 0x004fc80000410000 */
[----:B------:R-:W-:-:S05]  /*2ab0*/  FMUL.FTZ R6, R6, R41 ;  /* 0x0000002906067220 */ /* 0x000fca0000410000 */
[----:B------:R-:W-:Y:S01]  /*2ac0*/  F2FP.BF16.F32.PACK_AB R14, R6, R7 ;  /* 0x00000007060e723e */ /* 0x000fe200000010ff */
[----:B0-----:R-:W-:-:S04]  /*2ad0*/  FMUL.FTZ R9, R12, R9 ;  /* 0x000000090c097220 */ /* 0x001fc80000410000 */
[----:B------:R-:W-:-:S05]  /*2ae0*/  FMUL.FTZ R9, R9, R40 ;  /* 0x0000002809097220 */ /* 0x000fca0000410000 */
[----:B------:R-:W-:-:S05]  /*2af0*/  F2FP.BF16.F32.PACK_AB R15, R9, R4 ;  /* 0x00000004090f723e */ /* 0x000fca00000010ff */
[----:B------:R-:W-:Y:S01]  /*2b00*/  STS.64 [R45], R14 ;  /* 0x0000000e2d007388 */ /* 0x000fe20000000a00 */
[----:B------:R-:W-:-:S03]  /*2b10*/  NOP ;  /* 0x0000000000007918 */ /* 0x000fc60000000000 */
[----:B------:R-:W-:Y:S04]  /*2b20*/  LDS.U16 R5, [R47] ;  /* 0x000000002f057984 */ /* 0x000fe80000000400 */
[----:B------:R-:W-:Y:S04]  /*2b30*/  LDS.U16 R7, [R47+0x40] ;  /* 0x000040002f077984 */ /* 0x000fe80000000400 */
[----:B------:R-:W-:Y:S04]  /*2b40*/  LDS.U16 R9, [R47+0x80] ;  /* 0x000080002f097984 */ /* 0x000fe80000000400 */
[----:B------:R-:W-:Y:S04]  /*2b50*/  LDS.U16 R11, [R47+0xc0] ;  /* 0x0000c0002f0b7984 */ /* 0x000fe80000000400 */
[----:B------:R-:W-:Y:S01]  /*2b60*/  @!P0 STS [UR4+0x100], R51 ;  /* 0x00010033ff008988 */ /* 0x000fe20008000804 */
[----:B------:R-:W-:Y:S06]  /*2b70*/  BAR.SYNC.DEFER_BLOCKING 0x0 ;  /* 0x0000000000007b1d */ /* 0x000fec0000010000 */
[----:B------:R-:W0:Y:S01]  /*2b80*/  LDS R13, [UR4+0x100] ;  /* 0x00010004ff0d7984 */ /* 0x000e220008000800 */
[----:B------:R-:W1:Y:S02]  /*2b90*/  LDCU.64 UR4, c[0x0][0x490] ;  /* 0x00009200ff0477ac */ /* 0x000e640008000a00 */
[C---:B-1----:R-:W-:Y:S01]  /*2ba0*/  LEA R2, P4, R3.reuse, UR4, 0x1 ;  /* 0x0000000403027c11 */ /* 0x042fe2000f8808ff */
[----:B------:R-:W1:Y:S03]  /*2bb0*/  LDCU UR4, c[0x0][0x394] ;  /* 0x00007280ff0477ac */ /* 0x000e660008000800 */
[----:B------:R-:W-:-:S02]  /*2bc0*/  LEA.HI.X R3, R3, UR5, R0, 0x1, P4 ;  /* 0x0000000503037c11 */ /* 0x000fc4000a0f0c00 */
[-C--:B0-----:R-:W-:Y:S02]  /*2bd0*/  ISETP.GE.AND P3, PT, R56, R13.reuse, PT ;  /* 0x0000000d3800720c */ /* 0x081fe40003f66270 */
[-C--:B------:R-:W-:Y:S02]  /*2be0*/  ISETP.GE.AND P0, PT, R64, R13.reuse, PT ;  /* 0x0000000d4000720c */ /* 0x080fe40003f06270 */
[-C--:B------:R-:W-:Y:S02]  /*2bf0*/  ISETP.GE.AND P1, PT, R60, R13.reuse, PT ;  /* 0x0000000d3c00720c */ /* 0x080fe40003f26270 */
[----:B------:R-:W-:-:S07]  /*2c00*/  ISETP.GE.AND P2, PT, R58, R13, PT ;  /* 0x0000000d3a00720c */ /* 0x000fce0003f46270 */
[----:B------:R2:W-:Y:S04]  /*2c10*/  @!P3 STG.E.U16 desc[UR16][R2.64+0xc0], R11 ;  /* 0x0000c00b0200b986 */ /* 0x0005e8000c101510 */
[----:B------:R2:W-:Y:S01]  /*2c20*/  @!P0 STG.E.U16 desc[UR16][R2.64], R5 ;  /* 0x0000000502008986 */ /* 0x0005e2000c101510 */
[----:B-1----:R-:W-:-:S03]  /*2c30*/  ISETP.GE.AND P0, PT, R61, UR4, PT ;  /* 0x000000043d007c0c */ /* 0x002fc6000bf06270 */
        /* <DEDUP_REMOVED lines=8> */
.L_x_2307:
        /* <DEDUP_REMOVED lines=12> */
.L_x_5063:


//--------------------- .text._Z25selective_scan_fwd_kernelI32Selective_Scan_fwd_kernel_traitsILi32ELi4ELi1ELb0ELb0ELb1ELb0EN3c108BFloat16ENS1_7complexIfEEEEv13SSMParamsBase --------------------------
	.section	.text._Z25selective_scan_fwd_kernelI32Selective_Scan_fwd_kernel_traitsILi32ELi4ELi1ELb0ELb0ELb1ELb0EN3c108BFloat16ENS1_7complexIfEEEEv13SSMParamsBase,"ax",@progbits
	.align	128
        .global         _Z25selective_scan_fwd_kernelI32Selective_Scan_fwd_kernel_traitsILi32ELi4ELi1ELb0ELb0ELb1ELb0EN3c108BFloat16ENS1_7complexIfEEEEv13SSMParamsBase
        .type           _Z25selective_scan_fwd_kernelI32Selective_Scan_fwd_kernel_traitsILi32ELi4ELi1ELb0ELb0ELb1ELb0EN3c108BFloat16ENS1_7complexIfEEEEv13SSMParamsBase,@function
        .size           _Z25selective_scan_fwd_kernelI32Selective_Scan_fwd_kernel_traitsILi32ELi4ELi1ELb0ELb0ELb1ELb0EN3c108BFloat16ENS1_7complexIfEEEEv13SSMParamsBase,(.L_x_5064 - _Z25selective_scan_fwd_kernelI32Selective_Scan_fwd_kernel_traitsILi32ELi4ELi1ELb0ELb0ELb1ELb0EN3c108BFloat16ENS1_7complexIfEEEEv13SSMParamsBase)
        .other          _Z25selective_scan_fwd_kernelI32Selective_Scan_fwd_kernel_traitsILi32ELi4ELi1ELb0ELb0ELb1ELb0EN3c108BFloat16ENS1_7complexIfEEEEv13SSMParamsBase,@"STO_CUDA_ENTRY STV_DEFAULT"
_Z25selective_scan_fwd_kernelI32Selective_Scan_fwd_kernel_traitsILi32ELi4ELi1ELb0ELb0ELb1ELb0EN3c108BFloat16ENS1_7complexIfEEEEv13SSMParamsBase:
.text._Z25selective_scan_fwd_kernelI32Selective_Scan_fwd_kernel_traitsILi32ELi4ELi1ELb0ELb0ELb1ELb0EN3c108BFloat16ENS1_7complexIfEEEEv13SSMParamsBase:
[----:B------:R-:W-:Y:S08]  /*0000*/  LDC R1, c[0x0][0x37c] ;  /* 0x0000df00ff017b82 */ /* 0x000ff00000000800 */
[----:B------:R-:W0:Y:S01]  /*0010*/  LDC R11, c[0x0][0x398] ;  /* 0x0000e600ff0b7b82 */ /* 0x000e220000000800 */
[----:B------:R-:W1:Y:S01]  /*0020*/  S2R R60, SR_CTAID.Y ;  /* 0x00000000003c7919 */ /* 0x000e620000002600 */
[----:B------:R-:W2:Y:S01]  /*0030*/  LDCU.64 UR16, c[0x0][0x358] ;  /* 0x00006b00ff1077ac */ /* 0x000ea20008000a00 */
[----:B------:R-:W-:Y:S01]  /*0040*/  CS2R R58, SRZ ;  /* 0x00000000003a7805 */ /* 0x000fe2000001ff00 */
[----:B------:R-:W3:Y:S04]  /*0050*/  LDCU.128 UR12, c[0x0][0x400] ;  /* 0x00008000ff0c77ac */ /* 0x000ee80008000c00 */
[----:B------:R-:W4:Y:S01]  /*0060*/  LDC.64 R2, c[0x0][0x458] ;  /* 0x00011600ff027b82 */ /* 0x000f220000000a00 */
[----:B------:R-:W2:Y:S07]  /*0070*/  LDCU.128 UR8, c[0x0][0x3f0] ;  /* 0x00007e00ff0877ac */ /* 0x000eae0008000c00 */
[----:B------:R-:W3:Y:S01]  /*0080*/  LDC.64 R4, c[0x0][0x470] ;  /* 0x00011c00ff047b82 */ /* 0x000ee20000000a00 */
[----:B0-----:R-:W-:-:S07]  /*0090*/  IABS R9, R11 ;  /* 0x0000000b00097213 */ /* 0x001fce0000000000 */
[----:B------:R-:W0:Y:S01]  /*00a0*/  S2UR UR18, SR_CTAID.X ;  /* 0x00000000001279c3 */ /* 0x000e220000002500 */
[----:B------:R-:W2:Y:S01]  /*00b0*/  I2F.RP R0, R9 ;  /* 0x0000000900007306 */ /* 0x000ea20000209400 */
[----:B----4-:R-:W-:-:S06]  /*00c0*/  ISETP.NE.U32.AND P0, PT, R2, RZ, PT ;  /* 0x000000ff0200720c */ /* 0x010fcc0003f05070 */
[----:B------:R-:W4:Y:S01]  /*00d0*/  LDC R15, c[0x0][0x394] ;  /* 0x0000e500ff0f7b82 */ /* 0x000f220000000800 */
[----:B------:R-:W-:Y:S02]  /*00e0*/  ISETP.NE.AND.EX P0, PT, R3, RZ, PT, P0 ;  /* 0x000000ff0300720c */ /* 0x000fe40003f05300 */
[----:B---3--:R-:W-:-:S05]  /*00f0*/  ISETP.NE.U32.AND P1, PT, R4, RZ, PT ;  /* 0x000000ff0400720c */ /* 0x008fca0003f25070 */
[----:B------:R-:W3:Y:S01]  /*0100*/  LDC R13, c[0x0][0x384] ;  /* 0x0000e100ff0d7b82 */ /* 0x000ee20000000800 */
[----:B--2---:R-:W2:Y:S01]  /*0110*/  MUFU.RCP R0, R0 ;  /* 0x0000000000007308 */ /* 0x004ea20000001000 */
[----:B------:R-:W-:-:S04]  /*0120*/  ISETP.NE.AND.EX P1, PT, R5, RZ, PT, P1 ;  /* 0x000000ff0500720c */ /* 0x000fc80003f25310 */
[C---:B-1----:R-:W-:Y:S02]  /*0130*/  @P0 LEA R2, P2, R60.reuse, R2, 0x2 ;  /* 0x000000023c020211 */ /* 0x042fe400078410ff */
[----:B------:R-:W1:Y:S02]  /*0140*/  LDC.64 R46, c[0x0][0x460] ;  /* 0x00011800ff2e7b82 */ /* 0x000e640000000a00 */
[----:B------:R-:W-:Y:S01]  /*0150*/  @P0 LEA.HI.X R3, R60, R3, RZ, 0x2, P2 ;  /* 0x000000033c030211 */ /* 0x000fe200010f14ff */
[----:B0-----:R-:W-:Y:S02]  /*0160*/  UIMAD.WIDE.U32 UR6, UR18, UR12, URZ ;  /* 0x0000000c120672a5 */ /* 0x001fe4000f8e00ff */
[----:B------:R-:W-:-:S03]  /*0170*/  UIMAD.WIDE.U32 UR4, UR18, UR8, URZ ;  /* 0x00000008120472a5 */ /* 0x000fc6000f8e00ff */
[----:B------:R-:W0:Y:S01]  /*0180*/  LDC.64 R44, c[0x0][0x468] ;  /* 0x00011a00ff2c7b82 */ /* 0x000e220000000a00 */
[----:B------:R4:W5:Y:S01]  /*0190*/  @P0 LDG.E R59, desc[UR16][R2.64] ;  /* 0x00000010023b0981 */ /* 0x000962000c1e1900 */
[----:B--2---:R-:W-:-:S06]  /*01a0*/  IADD3 R6, PT, PT, R0, 0xffffffe, RZ ;  /* 0x0ffffffe00067810 */ /* 0x004fcc0007ffe0ff */
[----:B------:R-:W2:Y:S01]  /*01b0*/  LDC.64 R26, c[0x0][0x3e8] ;  /* 0x0000fa00ff1a7b82 */ /* 0x000ea20000000a00 */
[----:B------:R4:W3:Y:S01]  /*01c0*/  F2I.FTZ.U32.TRUNC.NTZ R7, R6 ;  /* 0x0000000600077305 */ /* 0x0008e2000021f000 */
[----:B------:R-:W-:Y:S02]  /*01d0*/  IABS R0, R60 ;  /* 0x0000003c00007213 */ /* 0x000fe40000000000 */
[----:B----4-:R-:W-:Y:S02]  /*01e0*/  ISETP.GE.AND P4, PT, R15, 0x1, PT ;  /* 0x000000010f00780c */ /* 0x010fe40003f86270 */
[C---:B------:R-:W-:Y:S01]  /*01f0*/  @P1 LEA R4, P3, R60.reuse, R4, 0x2 ;  /* 0x000000043c041211 */ /* 0x040fe200078610ff */
[----:B------:R-:W-:Y:S01]  /*0200*/  HFMA2 R6, -RZ, RZ, 0, 0 ;  /* 0x00000000ff067431 */ /* 0x000fe200000001ff */
[----:B------:R-:W-:Y:S02]  /*0210*/  UIMAD UR8, UR18, UR13, UR7 ;  /* 0x0000000d120872a4 */ /* 0x000fe4000f8e0207 */
[----:B------:R-:W-:Y:S01]  /*0220*/  @P1 LEA.HI.X R5, R60, R5, RZ, 0x2, P3 ;  /* 0x000000053c051211 */ /* 0x000fe200018f14ff */
[----:B------:R-:W4:Y:S01]  /*0230*/  LDCU.64 UR12, c[0x0][0x3d0] ;  /* 0x00007a00ff0c77ac */ /* 0x000f220008000a00 */
[----:B---3--:R-:W-:Y:S01]  /*0240*/  IADD3 R8, PT, PT, RZ, -R7, RZ ;  /* 0x80000007ff087210 */ /* 0x008fe20007ffe0ff */
[----:B------:R-:W-:-:S02]  /*0250*/  UIMAD UR9, UR18, UR9, UR5 ;  /* 0x00000009120972a4 */ /* 0x000fc4000f8e0205 */
[----:B------:R3:W5:Y:S02]  /*0260*/  @P1 LDG.E R58, desc[UR16][R4.64] ;  /* 0x00000010043a1981 */ /* 0x000764000c1e1900 */
        /* <DEDUP_REMOVED lines=9> */
[----:B------:R-:W-:Y:S02]  /*0300*/  MOV R2, UR4 ;  /* 0x0000000400027c02 */ /* 0x000fe40008000f00 */
[----:B------:R-:W-:Y:S01]  /*0310*/  MOV R3, UR5 ;  /* 0x0000000500037c02 */ /* 0x000fe20008000f00 */
[----:B------:R-:W-:Y:S01]  /*0320*/  IMAD.U32 R3, RZ, RZ, UR9 ;  /* 0x00000009ff037e24 */ /* 0x000fe2000f8e00ff */
[----:B---3--:R-:W-:Y:S01]  /*0330*/  MOV R5, UR7 ;  /* 0x0000000700057c02 */ /* 0x008fe20008000f00 */
[----:B----4-:R-:W-:Y:S01]  /*0340*/  UIMAD.WIDE.U32 UR4, UR18, UR12, URZ ;  /* 0x0000000c120472a5 */ /* 0x010fe2000f8e00ff */
[----:B------:R-:W-:Y:S02]  /*0350*/  LOP3.LUT R6, R60, R11, RZ, 0x3c, !PT ;  /* 0x0000000b3c067212 */ /* 0x000fe400078e3cff */
[----:B------:R-:W-:-:S02]  /*0360*/  MOV R4, UR6 ;  /* 0x0000000600047c02 */ /* 0x000fc40008000f00 */
[----:B------:R-:W-:Y:S02]  /*0370*/  MOV R5, UR8 ;  /* 0x0000000800057c02 */ /* 0x000fe40008000f00 */
[----:B------:R-:W-:Y:S02]  /*0380*/  ISETP.GE.AND P3, PT, R6, RZ, PT ;  /* 0x000000ff0600720c */ /* 0x000fe40003f66270 */
[----:B------:R-:W-:Y:S02]  /*0390*/  ISETP.NE.AND P1, PT, R11, RZ, PT ;  /* 0x000000ff0b00720c */ /* 0x000fe40003f25270 */
[----:B------:R-:W-:Y:S01]  /*03a0*/  @!P2 IADD3 R7, PT, PT, R7, 0x1, RZ ;  /* 0x000000010707a810 */ /* 0x000fe20007ffe0ff */
[----:B-12---:R-:W-:Y:S10]  /*03b0*/  @!P4 EXIT ;  /* 0x000000000000c94d */ /* 0x006ff40003800000 */
[----:B------:R-:W1:Y:S01]  /*03c0*/  S2R R57, SR_TID.X ;  /* 0x0000000000397919 */ /* 0x000e620000002100 */
[----:B------:R-:W-:Y:S01]  /*03d0*/  @P0 IADD3 R7, PT, PT, R7, 0x1, RZ ;  /* 0x0000000107070810 */ /* 0x000fe20007ffe0ff */
[----:B------:R-:W2:Y:S01]  /*03e0*/  LDCU.64 UR20, c[0x0][0x3a0] ;  /* 0x00007400ff1477ac */ /* 0x000ea20008000a00 */
[C---:B------:R-:W-:Y:S01]  /*03f0*/  IMAD.WIDE.U32 R2, R60.reuse, UR10, R2 ;  /* 0x0000000a3c027c25 */ /* 0x040fe2000f8e0002 */
[----:B------:R-:W3:Y:S01]  /*0400*/  LDC.64 R16, c[0x0][0x448] ;  /* 0x00011200ff107b82 */ /* 0x000ee20000000a00 */
[----:B------:R-:W-:Y:S01]  /*0410*/  @!P3 IADD3 R7, PT, PT, -R7, RZ, RZ ;  /* 0x000000ff0707b210 */ /* 0x000fe20007ffe1ff */
[----:B------:R-:W4:Y:S01]  /*0420*/  LDCU UR6, c[0x0][0x38c] ;  /* 0x00007180ff0677ac */ /* 0x000f220008000800 */
[----:B------:R-:W-:Y:S01]  /*0430*/  @!P1 LOP3.LUT R7, RZ, R11, RZ, 0x33, !PT ;  /* 0x0000000bff079212 */ /* 0x000fe200078e33ff */
[----:B------:R-:W-:Y:S01]  /*0440*/  IMAD R41, R60, UR11, R3 ;  /* 0x0000000b3c297c24 */ /* 0x000fe2000f8e0203 */
[----:B------:R-:W-:Y:S01]  /*0450*/  LEA R46, P0, R2, R46, 0x1 ;  /* 0x0000002e022e7211 */ /* 0x000fe200078008ff */
[C---:B------:R-:W-:Y:S01]  /*0460*/  IMAD.WIDE.U32 R4, R60.reuse, UR14, R4 ;  /* 0x0000000e3c047c25 */ /* 0x040fe2000f8e0004 */
[----:B------:R-:W-:Y:S01]  /*0470*/  SHF.R.S32.HI R3, RZ, 0x1f, R7 ;  /* 0x0000001fff037819 */ /* 0x000fe20000011407 */
[----:B------:R-:W3:Y:S01]  /*0480*/  LDC.64 R18, c[0x0][0x440] ;  /* 0x00011000ff127b82 */ /* 0x000ee20000000a00 */
[----:B------:R-:W4:Y:S01]  /*0490*/  LDCU.64 UR8, c[0x0][0x3b8] ;  /* 0x00007700ff0877ac */ /* 0x000f220008000a00 */
[----:B------:R-:W-:Y:S01]  /*04a0*/  IMAD R40, R60, UR15, R5 ;  /* 0x0000000f3c287c24 */ /* 0x000fe2000f8e0205 */
[----:B0-----:R-:W-:Y:S01]  /*04b0*/  LEA R44, P1, R4, R44, 0x1 ;  /* 0x0000002c042c7211 */ /* 0x001fe200078208ff */
[----:B------:R-:W-:Y:S01]  /*04c0*/  IMAD R0, R3, R26, RZ ;  /* 0x0000001a03007224 */ /* 0x000fe200078e02ff */
[----:B------:R-:W-:Y:S01]  /*04d0*/  UIMAD UR5, UR18, UR13, UR5 ;  /* 0x0000000d120572a4 */ /* 0x000fe2000f8e0205 */
[----:B------:R-:W-:Y:S01]  /*04e0*/  LEA.HI.X R41, R2, R47, R41, 0x1, P0 ;  /* 0x0000002f02297211 */ /* 0x000fe200000f0c29 */
[----:B------:R-:W-:Y:S01]  /*04f0*/  IMAD.MOV.U32 R48, RZ, RZ, RZ ;  /* 0x000000ffff307224 */ /* 0x000fe200078e00ff */
[----:B------:R-:W-:Y:S01]  /*0500*/  LEA.HI.X R40, R4, R45, R40, 0x1, P1 ;  /* 0x0000002d04287211 */ /* 0x000fe200008f0c28 */
[----:B------:R-:W-:-:S02]  /*0510*/  IMAD R27, R7, R27, R0 ;  /* 0x0000001b071b7224 */ /* 0x000fc400078e0200 */
[----:B------:R-:W-:Y:S02]  /*0520*/  IMAD R0, R13, UR18, R60 ;  /* 0x000000120d007c24 */ /* 0x000fe4000f8e023c */
[----:B--2---:R-:W-:-:S04]  /*0530*/  IMAD.WIDE.U32 R52, R60, UR20, RZ ;  /* 0x000000143c347c25 */ /* 0x004fc8000f8e00ff */
[----:B------:R-:W-:Y:S02]  /*0540*/  IMAD R0, R0, R15, RZ ;  /* 0x0000000f00007224 */ /* 0x000fe400078e02ff */
[----:B------:R-:W-:Y:S01]  /*0550*/  IMAD R4, R60, UR21, R53 ;  /* 0x000000153c047c24 */ /* 0x000fe2000f8e0235 */
[C---:B-1----:R-:W-:Y:S01]  /*0560*/  SHF.L.U32 R53, R57.reuse, 0x2, RZ ;  /* 0x0000000239357819 */ /* 0x042fe200000006ff */
[----:B----4-:R-:W-:Y:S01]  /*0570*/  IMAD R50, R0, UR6, RZ ;  /* 0x0000000600327c24 */ /* 0x010fe2000f8e02ff */
[----:B------:R-:W-:Y:S01]  /*0580*/  SHF.L.U32 R0, R57, 0x3, RZ ;  /* 0x0000000339007819 */ /* 0x000fe200000006ff */
[----:B------:R-:W-:Y:S01]  /*0590*/  IMAD.WIDE.U32 R2, R7, R26, UR4 ;  /* 0x0000000407027e25 */ /* 0x000fe2000f8e001a */
[----:B------:R-:W-:Y:S02]  /*05a0*/  LOP3.LUT R38, R53, 0xf80, RZ, 0xc0, !PT ;  /* 0x00000f8035267812 */ /* 0x000fe400078ec0ff */
[----:B------:R-:W-:Y:S01]  /*05b0*/  LOP3.LUT R0, R0, 0x1f00, RZ, 0xc0, !PT ;  /* 0x00001f0000007812 */ /* 0x000fe200078ec0ff */
[----:B------:R-:W-:Y:S01]  /*05c0*/  IMAD.WIDE.U32 R54, R60, UR8, RZ ;  /* 0x000000083c367c25 */ /* 0x000fe2000f8e00ff */
[----:B------:R-:W-:Y:S01]  /*05d0*/  LOP3.LUT R49, R38, 0x1f, R57, 0xf8, !PT ;  /* 0x0000001f26317812 */ /* 0x000fe200078ef839 */
[----:B------:R-:W0:Y:S01]  /*05e0*/  LDCU.U8 UR8, c[0x0][0x39e] ;  /* 0x000073c0ff0877ac */ /* 0x000e220008000000 */
[----:B------:R-:W-:Y:S01]  /*05f0*/  LEA R29, P0, R2, R8, 0x1 ;  /* 0x00000008021d7211 */ /* 0x000fe200078008ff */
[----:B------:R-:W-:Y:S01]  /*0600*/  IMAD R5, R60, UR9, R55 ;  /* 0x000000093c057c24 */ /* 0x000fe2000f8e0237 */
[----:B------:R-:W-:-:S02]  /*0610*/  IADD3 R27, PT, PT, R3, R27, RZ ;  /* 0x0000001b031b7210 */ /* 0x000fc40007ffe0ff */
[----:B------:R-:W-:Y:S02]  /*0620*/  LOP3.LUT R42, R0, 0x1f, R57, 0xf8, !PT ;  /* 0x0000001f002a7812 */ /* 0x000fe400078ef839 */
[----:B------:R-:W-:Y:S02]  /*0630*/  LOP3.LUT R43, R49, 0x20, RZ, 0xfc, !PT ;  /* 0x00000020312b7812 */ /* 0x000fe400078efcff */
[----:B------:R-:W-:Y:S01]  /*0640*/  LEA.HI.X R27, R2, R9, R27, 0x1, P0 ;  /* 0x00000009021b7211 */ /* 0x000fe200000f0c1b */
[----:B------:R-:W-:Y:S01]  /*0650*/  IMAD.WIDE.U32 R2, R42, 0x2, RZ ;  /* 0x000000022a027825 */ /* 0x000fe200078e00ff */
[----:B------:R-:W-:Y:S02]  /*0660*/  IADD3 R38, PT, PT, R38, R43, RZ ;  /* 0x0000002b26267210 */ /* 0x000fe40007ffe0ff */
[----:B---3--:R-:W-:Y:S02]  /*0670*/  LEA R56, P1, R54, R16, 0x3 ;  /* 0x0000001036387211 */ /* 0x008fe400078218ff */
[----:B------:R-:W-:Y:S01]  /*0680*/  LEA R55, P2, R52, R18, 0x3 ;  /* 0x0000001234377211 */ /* 0x000fe200078418ff */
[----:B------:R-:W-:Y:S01]  /*0690*/  VIADD R31, R38, 0xa0 ;  /* 0x000000a0261f7836 */ /* 0x000fe20000000000 */
[----:B------:R-:W-:-:S02]  /*06a0*/  LEA.HI.X R54, R54, R17, R5, 0x3, P1 ;  /* 0x0000001136367211 */ /* 0x000fc400008f1c05 */
[----:B------:R-:W-:Y:S02]  /*06b0*/  LEA.HI.X R52, R52, R19, R4, 0x3, P2 ;  /* 0x0000001334347211 */ /* 0x000fe400010f1c04 */
[C---:B------:R-:W-:Y:S02]  /*06c0*/  IADD3 R51, PT, PT, R53.reuse, 0x1, RZ ;  /* 0x0000000135337810 */ /* 0x040fe40007ffe0ff */
[C---:B------:R-:W-:Y:S02]  /*06d0*/  IADD3 R47, PT, PT, R53.reuse, 0x2, RZ ;  /* 0x00000002352f7810 */ /* 0x040fe40007ffe0ff */
[----:B------:R-:W-:Y:S02]  /*06e0*/  IADD3 R45, PT, PT, R53, 0x3, RZ ;  /* 0x00000003352d7810 */ /* 0x000fe40007ffe0ff */
[C---:B------:R-:W-:Y:S02]  /*06f0*/  LOP3.LUT R39, R49.reuse, 0x40, RZ, 0xfc, !PT ;  /* 0x0000004031277812 */ /* 0x040fe400078efcff */
[----:B------:R-:W-:-:S02]  /*0700*/  LOP3.LUT R37, R49, 0x60, RZ, 0xfc, !PT ;  /* 0x0000006031257812 */ /* 0x000fc400078efcff */
[----:B------:R-:W-:Y:S02]  /*0710*/  LOP3.LUT R36, R2, 0x100, RZ, 0xfc, !PT ;  /* 0x0000010002247812 */ /* 0x000fe400078efcff */
[C---:B------:R-:W-:Y:S02]  /*0720*/  IADD3 R35, PT, PT, R38.reuse, 0x20, RZ ;  /* 0x0000002026237810 */ /* 0x040fe40007ffe0ff */
[C---:B------:R-:W-:Y:S02]  /*0730*/  IADD3 R34, PT, PT, R38.reuse, 0x40, RZ ;  /* 0x0000004026227810 */ /* 0x040fe40007ffe0ff */
[C---:B------:R-:W-:Y:S02]  /*0740*/  IADD3 R33, PT, PT, R38.reuse, 0x60, RZ ;  /* 0x0000006026217810 */ /* 0x040fe40007ffe0ff */
[C---:B------:R-:W-:Y:S02]  /*0750*/  IADD3 R32, PT, PT, R38.reuse, 0x80, RZ ;  /* 0x0000008026207810 */ /* 0x040fe40007ffe0ff */
[----:B0-----:R-:W-:-:S07]  /*0760*/  IADD3 R30, PT, PT, R38, 0xc0, RZ ;  /* 0x000000c0261e7810 */ /* 0x001fce0007ffe0ff */
.L_x_2320:
[----:B------:R-:W0:Y:S01]  /*0770*/  LDC R71, c[0x0][0x388] ;  /* 0x0000e200ff477b82 */ /* 0x000e220000000800 */
[----:B------:R-:W-:Y:S02]  /*0780*/  SHF.L.U32 R28, R48, 0x7, RZ ;  /* 0x00000007301c7819 */ /* 0x000fe400000006ff */
[----:B------:R-:W-:Y:S02]  /*0790*/  SHF.L.U32 R7, R49, 0x1, RZ ;  /* 0x0000000131077819 */ /* 0x000fe400000006ff */
[----:B------:R-:W-:Y:S02]  /*07a0*/  PRMT R9, RZ, 0x7610, R9 ;  /* 0x00007610ff097816 */ /* 0x000fe40000000009 */
[----:B------:R-:W-:Y:S02]  /*07b0*/  IADD3 R4, P4, PT, R7, R46, RZ ;  /* 0x0000002e07047210 */ /* 0x000fe40007f9e0ff */
[----:B------:R-:W-:Y:S02]  /*07c0*/  PRMT R11, RZ, 0x7610, R11 ;  /* 0x00007610ff0b7816 */ /* 0x000fe4000000000b */
[----:B------:R-:W-:-:S02]  /*07d0*/  PRMT R13, RZ, 0x7610, R13 ;  /* 0x00007610ff0d7816 */ /* 0x000fc4000000000d */
[----:B------:R-:W-:Y:S01]  /*07e0*/  PRMT R15, RZ, 0x7610, R15 ;  /* 0x00007610ff0f7816 */ /* 0x000fe2000000000f */
[----:B------:R-:W-:Y:S01]  /*07f0*/  BAR.SYNC.DEFER_BLOCKING 0x0 ;  /* 0x0000000000007b1d */ /* 0x000fe20000010000 */
[----:B------:R-:W-:-:S07]  /*0800*/  IADD3.X R5, PT, PT, RZ, R41, RZ, P4, !PT ;  /* 0x00000029ff057210 */ /* 0x000fce00027fe4ff */
[----:B------:R-:W1:Y:S01]  /*0810*/  S2UR UR5, SR_CgaCtaId ;  /* 0x00000000000579c3 */ /* 0x000e620000008800 */
[----:B0-----:R-:W-:-:S04]  /*0820*/  IADD3 R26, PT, PT, -R28, R71, RZ ;  /* 0x000000471c1a7210 */ /* 0x001fc80007ffe1ff */
[-C--:B------:R-:W-:Y:S01]  /*0830*/  ISETP.GE.AND P0, PT, R49, R26.reuse, PT ;  /* 0x0000001a3100720c */ /* 0x080fe20003f06270 */
[----:B------:R-:W0:Y:S01]  /*0840*/  S2R R25, SR_LANEID ;  /* 0x0000000000197919 */ /* 0x000e220000000000 */
[-C--:B------:R-:W-:Y:S01]  /*0850*/  ISETP.GE.AND P1, PT, R43, R26.reuse, PT ;  /* 0x0000001a2b00720c */ /* 0x080fe20003f26270 */
[----:B------:R-:W-:Y:S01]  /*0860*/  UMOV UR4, 0x400 ;  /* 0x0000040000047882 */ /* 0x000fe20000000000 */
[-C--:B------:R-:W-:Y:S01]  /*0870*/  ISETP.GE.AND P2, PT, R39, R26.reuse, PT ;  /* 0x0000001a2700720c */ /* 0x080fe20003f46270 */
[----:B------:R-:W2:Y:S01]  /*0880*/  LDC R67, c[0x0][0x38c] ;  /* 0x0000e300ff437b82 */ /* 0x000ea20000000800 */
[----:B------:R-:W-:-:S07]  /*0890*/  ISETP.GE.AND P3, PT, R37, R26, PT ;  /* 0x0000001a2500720c */ /* 0x000fce0003f66270 */
[----:B------:R-:W3:Y:S04]  /*08a0*/  @!P0 LDG.E.U16 R9, desc[UR16][R4.64] ;  /* 0x0000001004098981 */ /* 0x000ee8000c1e1500 */
[----:B------:R-:W4:Y:S04]  /*08b0*/  @!P1 LDG.E.U16 R11, desc[UR16][R4.64+0x40] ;  /* 0x00004010040b9981 */ /* 0x000f28000c1e1500 */
[----:B------:R-:W2:Y:S04]  /*08c0*/  @!P2 LDG.E.U16 R13, desc[UR16][R4.64+0x80] ;  /* 0x00008010040da981 */ /* 0x000ea8000c1e1500 */
[----:B------:R-:W2:Y:S01]  /*08d0*/  @!P3 LDG.E.U16 R15, desc[UR16][R4.64+0xc0] ;  /* 0x0000c010040fb981 */ /* 0x000ea2000c1e1500 */
[----:B-1----:R-:W-:Y:S01]  /*08e0*/  ULEA UR5, UR5, UR4, 0x18 ;  /* 0x0000000405057291 */ /* 0x002fe2000f8ec0ff */
[----:B------:R-:W-:-:S02]  /*08f0*/  IADD3 R6, P4, PT, R7, R44, RZ ;  /* 0x0000002c07067210 */ /* 0x000fc40007f9e0ff */
[----:B------:R-:W-:Y:S02]  /*0900*/  PRMT R17, RZ, 0x7610, R17 ;  /* 0x00007610ff117816 */ /* 0x000fe40000000011 */
[----:B------:R-:W-:Y:S02]  /*0910*/  PRMT R19, RZ, 0x7610, R19 ;  /* 0x00007610ff137816 */ /* 0x000fe40000000013 */
[C---:B0-----:R-:W-:Y:S02]  /*0920*/  LEA R24, R25.reuse, UR5, 0x1 ;  /* 0x0000000519187c11 */ /* 0x041fe4000f8e08ff */
[----:B------:R-:W-:Y:S02]  /*0930*/  SHF.L.U32 R0, R25, 0x3, RZ ;  /* 0x0000000319007819 */ /* 0x000fe400000006ff */
[----:B------:R-:W-:Y:S02]  /*0940*/  PRMT R21, RZ, 0x7610, R21 ;  /* 0x00007610ff157816 */ /* 0x000fe40000000015 */
[----:B------:R-:W-:-:S02]  /*0950*/  PRMT R23, RZ, 0x7610, R23 ;  /* 0x00007610ff177816 */ /* 0x000fc40000000017 */
[----:B------:R-:W-:Y:S01]  /*0960*/  IADD3.X R7, PT, PT, RZ, R40, RZ, P4, !PT ;  /* 0x00000028ff077210 */ /* 0x000fe200027fe4ff */
[----:B---3--:R-:W-:Y:S04]  /*0970*/  STS.U16 [R24], R9 ;  /* 0x0000000918007388 */ /* 0x008fe80000000400 */
[----:B----4-:R-:W-:Y:S04]  /*0980*/  STS.U16 [R24+0x40], R11 ;  /* 0x0000400b18007388 */ /* 0x010fe80000000400 */
[----:B--2---:R-:W-:Y:S04]  /*0990*/  STS.U16 [R24+0x80], R13 ;  /* 0x0000800d18007388 */ /* 0x004fe80000000400 */
[----:B------:R-:W-:Y:S01]  /*09a0*/  STS.U16 [R24+0xc0], R15 ;  /* 0x0000c00f18007388 */ /* 0x000fe20000000400 */
[----:B------:R-:W-:-:S03]  /*09b0*/  NOP ;  /* 0x0000000000007918 */ /* 0x000fc60000000000 */
[----:B------:R-:W-:Y:S01]  /*09c0*/  LDS.64 R4, [R0+UR5] ;  /* 0x0000000500047984 */ /* 0x000fe20008000a00 */
        /* <DEDUP_REMOVED lines=11> */
[----:B------:R-:W0:Y:S02]  /*0a80*/  LDS.64 R12, [R0+UR5] ;  /* 0x00000005000c7984 */ /* 0x000e240008000a00 */
[C---:B0-----:R-:W-:Y:S01]  /*0a90*/  SHF.L.U32 R9, R12.reuse, 0x10, RZ ;  /* 0x000000100c097819 */ /* 0x041fe200000006ff */
[C---:B------:R-:W-:Y:S01]  /*0aa0*/  IMAD.U32 R11, R13.reuse, 0x10000, RZ ;  /* 0x000100000d0b7824 */ /* 0x040fe200078e00ff */
[----:B------:R-:W-:Y:S02]  /*0ab0*/  PRMT R8, R12, 0x7632, R8 ;  /* 0x000076320c087816 */ /* 0x000fe40000000008 */
[----:B------:R-:W-:Y:S01]  /*0ac0*/  PRMT R10, R13, 0x7632, R10 ;  /* 0x000076320d0a7816 */ /* 0x000fe2000000000a */
[--C-:B-----5:R-:W-:Y:S01]  /*0ad0*/  FADD.FTZ R62, R9, R58.reuse ;  /* 0x0000003a093e7221 */ /* 0x120fe20000010000 */
[----:B------:R-:W-:Y:S01]  /*0ae0*/  SHF.L.U32 R7, R8, 0x10, RZ ;  /* 0x0000001008077819 */ /* 0x000fe200000006ff */
[----:B------:R-:W-:Y:S01]  /*0af0*/  FADD.FTZ R64, R11, R58 ;  /* 0x0000003a0b407221 */ /* 0x000fe20000010000 */
[----:B------:R-:W-:-:S02]  /*0b00*/  SHF.L.U32 R13, R10, 0x10, RZ ;  /* 0x000000100a0d7819 */ /* 0x000fc400000006ff */
[----:B------:R-:W-:Y:S01]  /*0b10*/  FSETP.GTU.FTZ.AND P0, PT, R62, 20, PT ;  /* 0x41a000003e00780b */ /* 0x000fe20003f1c000 */
[--C-:B------:R-:W-:Y:S01]  /*0b20*/  FADD.FTZ R66, R7, R58.reuse ;  /* 0x0000003a07427221 */ /* 0x100fe20000010000 */
[----:B------:R-:W-:Y:S01]  /*0b30*/  FSETP.GTU.FTZ.AND P1, PT, R64, 20, PT ;  /* 0x41a000004000780b */ /* 0x000fe20003f3c000 */
[----:B------:R-:W-:Y:S01]  /*0b40*/  FADD.FTZ R68, R13, R58 ;  /* 0x0000003a0d447221 */ /* 0x000fe20000010000 */
[----:B------:R-:W-:Y:S02]  /*0b50*/  ISETP.EQ.OR P3, PT, RZ, UR8, P0 ;  /* 0x00000008ff007c0c */ /* 0x000fe40008762670 */
[----:B------:R-:W-:Y:S02]  /*0b60*/  FSETP.GTU.FTZ.AND P2, PT, R66, 20, PT ;  /* 0x41a000004200780b */ /* 0x000fe40003f5c000 */
[----:B------:R-:W-:Y:S02]  /*0b70*/  FSETP.GTU.FTZ.AND P4, PT, R68, 20, PT ;  /* 0x41a000004400780b */ /* 0x000fe40003f9c000 */
[----:B------:R-:W-:-:S02]  /*0b80*/  ISETP.EQ.OR P0, PT, RZ, UR8, P1 ;  /* 0x00000008ff007c0c */ /* 0x000fc40008f02670 */
[----:B------:R-:W-:Y:S02]  /*0b90*/  ISETP.EQ.OR P2, PT, RZ, UR8, P2 ;  /* 0x00000008ff007c0c */ /* 0x000fe40009742670 */
[----:B------:R-:W-:-:S03]  /*0ba0*/  ISETP.EQ.OR P1, PT, RZ, UR8, P4 ;  /* 0x00000008ff007c0c */ /* 0x000fc6000a722670 */
        /* <DEDUP_REMOVED lines=31> */
.L_x_2309:
[----:B------:R-:W-:Y:S05]  /*0da0*/  BSYNC.RECONVERGENT B0 ;  /* 0x0000000000007941 */ /* 0x000fea0003800200 */
.L_x_2308:
        /* <DEDUP_REMOVED lines=32> */
.L_x_2311:
[----:B------:R-:W-:Y:S05]  /*0fb0*/  BSYNC.RECONVERGENT B0 ;  /* 0x0000000000007941 */ /* 0x000fea0003800200 */
.L_x_2310:
        /* <DEDUP_REMOVED lines=32> */
.L_x_2313:
[----:B------:R-:W-:Y:S05]  /*11c0*/  BSYNC.RECONVERGENT B0 ;  /* 0x0000000000007941 */ /* 0x000fea0003800200 */
.L_x_2312:
        /* <DEDUP_REMOVED lines=32> */
.L_x_2315:
[----:B------:R-:W-:Y:S05]  /*13d0*/  BSYNC.RECONVERGENT B0 ;  /* 0x0000000000007941 */ /* 0x000fea0003800200 */
.L_x_2314:
[----:B------:R-:W-:Y:S01]  /*13e0*/  BAR.SYNC.DEFER_BLOCKING 0x0 ;  /* 0x0000000000007b1d */ /* 0x000fe20000010000 */
[----:B------:R-:W-:Y:S01]  /*13f0*/  ISETP.GE.AND P0, PT, R67, 0x1, PT ;  /* 0x000000014300780c */ /* 0x000fe20003f06270 */
[----:B------:R-:W-:Y:S01]  /*1400*/  VIADD R61, R0, UR5 ;  /* 0x00000005003d7c36 */ /* 0x000fe20008000000 */
        /* <DEDUP_REMOVED lines=11> */
[----:B------:R-:W-:Y:S01]  /*14c0*/  IADD3 R13, PT, PT, R0, 0x5, RZ ;  /* 0x00000005000d7810 */ /* 0x000fe20007ffe0ff */
[----:B------:R-:W0:Y:S01]  /*14d0*/  LDC.64 R14, c[0x0][0x3c0] ;  /* 0x0000f000ff0e7b82 */ /* 0x000e220000000a00 */
[----:B------:R-:W-:Y:S01]  /*14e0*/  SHF.L.U32 R8, R48, 0x8, RZ ;  /* 0x0000000830087819 */ /* 0x000fe200000006ff */
[----:B------:R-:W-:Y:S01]  /*14f0*/  FMUL.FTZ R74, R5, R64 ;  /* 0x00000040054a7220 */ /* 0x000fe20000410000 */
[----:B------:R-:W-:Y:S01]  /*1500*/  LEA.HI.SX32 R87, R13, R0, 0x1b ;  /* 0x000000000d577211 */ /* 0x000fe200078fdaff */
[----:B------:R-:W-:Y:S01]  /*1510*/  VIADD R23, R0, 0x7 ;  /* 0x0000000700177836 */ /* 0x000fe20000000000 */
[----:B------:R-:W-:Y:S01]  /*1520*/  LEA R71, R71, -R8, 0x1 ;  /* 0x8000000847477211 */ /* 0x000fe200078e08ff */
[C---:B------:R-:W-:Y:S01]  /*1530*/  IMAD R67, R48.reuse, R67, RZ ;  /* 0x0000004330437224 */ /* 0x040fe200078e02ff */
[----:B------:R-:W-:Y:S01]  /*1540*/  ISETP.NE.AND P0, PT, R48, RZ, PT ;  /* 0x000000ff3000720c */ /* 0x000fe20003f05270 */
[----:B------:R-:W1:Y:S01]  /*1550*/  LDC.64 R16, c[0x0][0x3a8] ;  /* 0x0000ea00ff107b82 */ /* 0x000e620000000a00 */
[C---:B------:R-:W-:Y:S01]  /*1560*/  IADD3 R5, PT, PT, R0.reuse, 0x1, RZ ;  /* 0x0000000100057810 */ /* 0x040fe20007ffe0ff */
[----:B------:R-:W-:Y:S01]  /*1570*/  FMUL.FTZ R69, R69, R62 ;  /* 0x0000003e45457220 */ /* 0x000fe20000410000 */
[----:B------:R-:W-:Y:S01]  /*1580*/  IADD3 R7, PT, PT, R0, 0x2, RZ ;  /* 0x0000000200077810 */ /* 0x000fe20007ffe0ff */
[----:B------:R-:W-:Y:S01]  /*1590*/  FMUL.FTZ R73, R6, R66 ;  /* 0x0000004206497220 */ /* 0x000fe20000410000 */
[----:B------:R-:W-:Y:S01]  /*15a0*/  IADD3 R9, PT, PT, R0, 0x3, RZ ;  /* 0x0000000300097810 */ /* 0x000fe20007ffe0ff */
[----:B------:R-:W-:Y:S01]  /*15b0*/  FMUL.FTZ R75, R4, R68 ;  /* 0x00000044044b7220 */ /* 0x000fe20000410000 */
[C---:B------:R-:W-:Y:S01]  /*15c0*/  IADD3 R11, PT, PT, R0.reuse, 0x4, RZ ;  /* 0x00000004000b7810 */ /* 0x040fe20007ffe0ff */
[----:B------:R-:W2:Y:S01]  /*15d0*/  LDC.64 R18, c[0x0][0x3e0] ;  /* 0x0000f800ff127b82 */ /* 0x000ea20000000a00 */
[----:B------:R-:W-:Y:S01]  /*15e0*/  IADD3 R21, PT, PT, R0, 0x6, RZ ;  /* 0x0000000600157810 */ /* 0x000fe20007ffe0ff */
[----:B------:R-:W-:Y:S01]  /*15f0*/  UMOV UR4, URZ ;  /* 0x000000ff00047c82 */ /* 0x000fe20008000000 */
[----:B------:R-:W-:Y:S01]  /*1600*/  IADD3 R83, P1, PT, R29, R36, RZ ;  /* 0x000000241d537210 */ /* 0x000fe20007f3e0ff */
[----:B------:R-:W3:Y:S01]  /*1610*/  LDCU UR9, c[0x0][0x38c] ;  /* 0x00007180ff0977ac */ /* 0x000ee20008000800 */
[----:B------:R-:W-:-:S02]  /*1620*/  ISETP.EQ.AND P0, PT, R57, RZ, P0 ;  /* 0x000000ff3900720c */ /* 0x000fc40000702270 */
[----:B------:R-:W-:Y:S01]  /*1630*/  ISETP.GE.AND P2, PT, R42, R71, PT ;  /* 0x000000472a00720c */ /* 0x000fe20003f46270 */
[----:B------:R-:W4:Y:S01]  /*1640*/  LDC.64 R12, c[0x0][0x480] ;  /* 0x00012000ff0c7b82 */ /* 0x000f220000000a00 */
[-C--:B------:R-:W-:Y:S01]  /*1650*/  LEA.HI.SX32 R5, R5, R0.reuse, 0x1b ;  /* 0x0000000005057211 */ /* 0x080fe200078fdaff */
[----:B------:R-:W-:Y:S01]  /*1660*/  UIADD3 UR7, UPT, UPT, UR5, 0x250, URZ ;  /* 0x0000025005077890 */ /* 0x000fe2000fffe0ff */
[-C--:B------:R-:W-:Y:S02]  /*1670*/  LEA.HI.SX32 R7, R7, R0.reuse, 0x1b ;  /* 0x0000000007077211 */ /* 0x080fe400078fdaff */
[-C--:B------:R-:W-:Y:S02]  /*1680*/  LEA.HI.SX32 R9, R9, R0.reuse, 0x1b ;  /* 0x0000000009097211 */ /* 0x080fe400078fdaff */
[-C--:B------:R-:W-:Y:S02]  /*1690*/  LEA.HI.SX32 R11, R11, R0.reuse, 0x1b ;  /* 0x000000000b0b7211 */ /* 0x080fe400078fdaff */
[----:B------:R-:W-:-:S02]  /*16a0*/  LEA.HI.SX32 R21, R21, R0, 0x1b ;  /* 0x0000000015157211 */ /* 0x000fc400078fdaff */
[-C--:B------:R-:W-:Y:S02]  /*16b0*/  LEA.HI.SX32 R23, R23, R0.reuse, 0x1b ;  /* 0x0000000017177211 */ /* 0x080fe400078fdaff */
[----:B------:R-:W-:Y:S02]  /*16c0*/  LEA.HI.SX32 R77, R0, R0, 0x1b ;  /* 0x00000000004d7211 */ /* 0x000fe400078fdaff */
[----:B------:R-:W-:Y:S02]  /*16d0*/  IADD3.X R76, PT, PT, R3, R27, RZ, P1, !PT ;  /* 0x0000001b034c7210 */ /* 0x000fe40000ffe4ff */
[----:B------:R-:W-:Y:S02]  /*16e0*/  P2R R104, PR, RZ, 0x1 ;  /* 0x00000001ff687803 */ /* 0x000fe40000000000 */
[----:B------:R-:W-:Y:S02]  /*16f0*/  P2R R105, PR, RZ, 0x4 ;  /* 0x00000004ff697803 */ /* 0x000fe40000000000 */
[----:B------:R-:W-:-:S02]  /*1700*/  MOV R81, R55 ;  /* 0x0000003700517202 */ /* 0x000fc40000000f00 */
[----:B------:R-:W-:Y:S02]  /*1710*/  MOV R80, R52 ;  /* 0x0000003400507202 */ /* 0x000fe40000000f00 */
[----:B------:R-:W-:Y:S02]  /*1720*/  MOV R79, R56 ;  /* 0x00000038004f7202 */ /* 0x000fe40000000f00 */
[----:B------:R-:W-:Y:S02]  /*1730*/  MOV R78, R54 ;  /* 0x00000036004e7202 */ /* 0x000fe40000000f00 */
[----:B------:R-:W-:Y:S02]  /*1740*/  LEA R77, R77, UR5, 0x1 ;  /* 0x000000054d4d7c11 */ /* 0x000fe4000f8e08ff */
[----:B0-----:R-:W-:Y:S02]  /*1750*/  SHF.L.U64.HI R15, R14, 0x3, R15 ;  /* 0x000000030e0f7819 */ /* 0x001fe4000001020f */
[----:B-1----:R-:W-:-:S02]  /*1760*/  SHF.L.U64.HI R17, R16, 0x3, R17 ;  /* 0x0000000310117819 */ /* 0x002fc40000010211 */
[----:B--2---:R-:W-:Y:S02]  /*1770*/  SHF.L.U64.HI R19, R18, 0x1, R19 ;  /* 0x0000000112137819 */ /* 0x004fe40000010213 */
[----:B------:R-:W-:Y:S02]  /*1780*/  LEA R82, R5, UR5, 0x1 ;  /* 0x0000000505527c11 */ /* 0x000fe4000f8e08ff */
[----:B------:R-:W-:Y:S02]  /*1790*/  LEA R84, R7, UR5, 0x1 ;  /* 0x0000000507547c11 */ /* 0x000fe4000f8e08ff */
[----:B------:R-:W-:Y:S02]  /*17a0*/  LEA R85, R9, UR5, 0x1 ;  /* 0x0000000509557c11 */ /* 0x000fe4000f8e08ff */
[----:B------:R-:W-:Y:S02]  /*17b0*/  LEA R86, R11, UR5, 0x1 ;  /* 0x000000050b567c11 */ /* 0x000fe4000f8e08ff */
[----:B------:R-:W-:-:S02]  /*17c0*/  LEA R87, R87, UR5, 0x1 ;  /* 0x0000000557577c11 */ /* 0x000fc4000f8e08ff */
[----:B------:R-:W-:Y:S02]  /*17d0*/  LEA R88, R21, UR5, 0x1 ;  /* 0x0000000515587c11 */ /* 0x000fe4000f8e08ff */
[----:B------:R-:W-:Y:S02]  /*17e0*/  LEA R89, R23, UR5, 0x1 ;  /* 0x0000000517597c11 */ /* 0x000fe4000f8e08ff */
[-C--:B------:R-:W-:Y:S02]  /*17f0*/  ISETP.GE.AND P0, PT, R35, R71.reuse, PT ;  /* 0x000000472300720c */ /* 0x080fe40003f06270 */
[-C--:B------:R-:W-:Y:S02]  /*1800*/  ISETP.GE.AND P1, PT, R34, R71.reuse, PT ;  /* 0x000000472200720c */ /* 0x080fe40003f26270 */
[-C--:B------:R-:W-:Y:S02]  /*1810*/  ISETP.GE.AND P2, PT, R33, R71.reuse, PT ;  /* 0x000000472100720c */ /* 0x080fe40003f46270 */
[----:B------:R-:W-:-:S02]  /*1820*/  ISETP.GE.AND P3, PT, R32, R71, PT ;  /* 0x000000472000720c */ /* 0x000fc40003f66270 */
[-C--:B------:R-:W-:Y:S02]  /*1830*/  ISETP.GE.AND P4, PT, R31, R71.reuse, PT ;  /* 0x000000471f00720c */ /* 0x080fe40003f86270 */
[----:B---34-:R-:W-:-:S13]  /*1840*/  ISETP.GE.AND P5, PT, R30, R71, PT ;  /* 0x000000471e00720c */ /* 0x018fda0003fa6270 */
.L_x_2319:
[----:B------:R-:W-:Y:S02]  /*1850*/  MOV R4, R81 ;  /* 0x0000005100047202 */ /* 0x000fe40000000f00 */
[----:B------:R-:W-:-:S06]  /*1860*/  MOV R5, R80 ;  /* 0x0000005000057202 */ /* 0x000fcc0000000f00 */
[----:B------:R-:W2:Y:S01]  /*1870*/  LDG.E.64 R4, desc[UR16][R4.64] ;  /* 0x0000001004047981 */ /* 0x000ea2000c1e1b00 */
[----:B------:R-:W-:Y:S02]  /*1880*/  ISETP.GE.U32.AND P6, PT, R53, R26, PT ;  /* 0x0000001a3500720c */ /* 0x000fe40003fc6070 */
[----:B------:R-:W-:Y:S02]  /*1890*/  PRMT R107, RZ, 0x7610, R107 ;  /* 0x00007610ff6b7816 */ /* 0x000fe4000000006b */
[----:B------:R-:W-:Y:S01]  /*18a0*/  FSEL R96, R69, RZ, !P6 ;  /* 0x000000ff45607208 */ /* 0x000fe20007000000 */
[C---:B--2---:R-:W-:Y:S01]  /*18b0*/  FMUL.FTZ R0, R5.reuse, R62 ;  /* 0x0000003e05007220 */ /* 0x044fe20000410000 */
[----:B------:R-:W-:Y:S01]  /*18c0*/  FMUL.FTZ R7, R4, 1.4426950216293334961 ;  /* 0x3fb8aa3b04077820 */ /* 0x000fe20000410000 */
[----:B------:R-:W-:Y:S02]  /*18d0*/  FMUL.FTZ R4, R5, R66 ;  /* 0x0000004205047220 */ /* 0x000fe40000410000 */
[----:B------:R-:W-:Y:S01]  /*18e0*/  FMUL.RZ R6, R0, 0.15915493667125701904 ;  /* 0x3e22f98300067820 */ /* 0x000fe2000040c000 */
[C---:B------:R-:W-:Y:S01]  /*18f0*/  FMUL.FTZ R0, R7.reuse, R62 ;  /* 0x0000003e07007220 */ /* 0x040fe20000410000 */
[----:B------:R-:W-:Y:S01]  /*1900*/  FMUL.RZ R8, R4, 0.15915493667125701904 ;  /* 0x3e22f98304087820 */ /* 0x000fe2000040c000 */
[----:B------:R-:W-:Y:S01]  /*1910*/  FMUL.FTZ R4, R7, R66 ;  /* 0x0000004207047220 */ /* 0x000fe20000410000 */
[----:B------:R-:W-:Y:S08]  /*1920*/  MUFU.SIN R9, R6 ;  /* 0x0000000600097308 */ /* 0x000ff00000000400 */
[----:B------:R-:W0:Y:S08]  /*1930*/  MUFU.COS R11, R6 ;  /* 0x00000006000b7308 */ /* 0x000e300000000000 */
[----:B------:R-:W0:Y:S04]  /*1940*/  MUFU.EX2 R0, R0 ;  /* 0x0000000000007308 */ /* 0x000e280000000800 */
[----:B------:R-:W1:Y:S01]  /*1950*/  MUFU.EX2 R4, R4 ;  /* 0x0000000400047308 */ /* 0x000e620000000800 */
[C---:B0-----:R-:W-:Y:S01]  /*1960*/  FMUL.FTZ R11, R0.reuse, R11 ;  /* 0x0000000b000b7220 */ /* 0x041fe20000410000 */
[----:B------:R-:W-:Y:S01]  /*1970*/  FMUL.FTZ R9, R0, R9 ;  /* 0x0000000900097220 */ /* 0x000fe20000410000 */
[C---:B------:R-:W-:Y:S01]  /*1980*/  FMUL.FTZ R0, R5.reuse, R64 ;  /* 0x0000004005007220 */ /* 0x040fe20000410000 */
[----:B------:R-:W-:-:S02]  /*1990*/  FMUL.FTZ R5, R5, R68 ;  /* 0x0000004405057220 */ /* 0x000fc40000410000 */
[----:B------:R-:W-:Y:S01]  /*19a0*/  FSEL R98, R11, 1, !P6 ;  /* 0x3f8000000b627808 */ /* 0x000fe20007000000 */
[----:B------:R-:W-:Y:S01]  /*19b0*/  FMUL.RZ R6, R0, 0.15915493667125701904 ;  /* 0x3e22f98300067820 */ /* 0x000fe2000040c000 */
[----:B------:R-:W-:Y:S01]  /*19c0*/  FSEL R97, R9, RZ, !P6 ;  /* 0x000000ff09617208 */ /* 0x000fe20007000000 */
[----:B------:R-:W1:Y:S01]  /*19d0*/  MUFU.COS R11, R8 ;  /* 0x00000008000b7308 */ /* 0x000e620000000000 */
[----:B------:R-:W-:Y:S01]  /*19e0*/  ISETP.GE.U32.AND P6, PT, R51, R26, PT ;  /* 0x0000001a3300720c */ /* 0x000fe20003fc6070 */
[C---:B------:R-:W-:Y:S01]  /*19f0*/  FMUL.FTZ R0, R7.reuse, R64 ;  /* 0x0000004007007220 */ /* 0x040fe20000410000 */
[----:B------:R-:W-:Y:S02]  /*1a00*/  FMUL.FTZ R7, R7, R68 ;  /* 0x0000004407077220 */ /* 0x000fe40000410000 */
[----:B------:R-:W-:-:S03]  /*1a10*/  FSEL R99, R73, RZ, !P6 ;  /* 0x000000ff49637208 */ /* 0x000fc60007000000 */
[----:B------:R0:W2:Y:S08]  /*1a20*/  MUFU.SIN R9, R8 ;  /* 0x0000000800097308 */ /* 0x0000b00000000400 */
[----:B------:R-:W3:Y:S01]  /*1a30*/  MUFU.EX2 R0, R0 ;  /* 0x0000000000007308 */ /* 0x000ee20000000800 */
[----:B0-----:R-:W-:Y:S01]  /*1a40*/  FMUL.RZ R8, R5, 0.15915493667125701904 ;  /* 0x3e22f98305087820 */ /* 0x001fe2000040c000 */
[----:B-1----:R-:W-:-:S02]  /*1a50*/  FMUL.FTZ R11, R4, R11 ;  /* 0x0000000b040b7220 */ /* 0x002fc40000410000 */
[----:B------:R-:W0:Y:S03]  /*1a60*/  MUFU.EX2 R7, R7 ;  /* 0x0000000700077308 */ /* 0x000e260000000800 */
[----:B------:R-:W-:Y:S02]  /*1a70*/  FSEL R103, R11, 1, !P6 ;  /* 0x3f8000000b677808 */ /* 0x000fe40007000000 */
[----:B------:R-:W3:Y:S01]  /*1a80*/  MUFU.COS R11, R6 ;  /* 0x00000006000b7308 */ /* 0x000ee20000000000 */
[----:B--2---:R-:W-:-:S05]  /*1a90*/  FMUL.FTZ R9, R4, R9 ;  /* 0x0000000904097220 */ /* 0x004fca0000410000 */
[----:B------:R-:W-:Y:S02]  /*1aa0*/  FSEL R101, R9, RZ, !P6 ;  /* 0x000000ff09657208 */ /* 0x000fe40007000000 */
[----:B------:R-:W1:Y:S01]  /*1ab0*/  MUFU.SIN R9, R6 ;  /* 0x0000000600097308 */ /* 0x000e620000000400 */
[----:B------:R-:W-:Y:S02]  /*1ac0*/  ISETP.GE.U32.AND P6, PT, R47, R26, PT ;  /* 0x0000001a2f00720c */ /* 0x000fe40003fc6070 */
[----:B------:R-:W-:Y:S02]  /*1ad0*/  FMUL.FTZ R5, RZ, R101 ;  /* 0x00000065ff057220 */ /* 0x000fe40000410000 */
[----:B------:R-:W-:-:S03]  /*1ae0*/  FSEL R93, R74, RZ, !P6 ;  /* 0x000000ff4a5d7208 */ /* 0x000fc60007000000 */
[----:B------:R-:W0:Y:S01]  /*1af0*/  MUFU.SIN R4, R8 ;  /* 0x0000000800047308 */ /* 0x000e220000000400 */
[----:B---3--:R-:W-:-:S05]  /*1b00*/  FMUL.FTZ R11, R0, R11 ;  /* 0x0000000b000b7220 */ /* 0x008fca0000410000 */
[----:B------:R-:W-:Y:S01]  /*1b10*/  FSEL R94, R11, 1, !P6 ;  /* 0x3f8000000b5e7808 */ /* 0x000fe20007000000 */
[----:B-1----:R-:W-:Y:S02]  /*1b20*/  FMUL.FTZ R9, R0, R9 ;  /* 0x0000000900097220 */ /* 0x002fe40000410000 */
[----:B------:R-:W1:Y:S03]  /*1b30*/  MUFU.COS R0, R8 ;  /* 0x0000000800007308 */ /* 0x000e660000000000 */
[----:B------:R-:W-:Y:S02]  /*1b40*/  FSEL R95, R9, RZ, !P6 ;  /* 0x000000ff095f7208 */ /* 0x000fe40007000000 */
[----:B------:R-:W-:Y:S01]  /*1b50*/  ISETP.GE.U32.AND P6, PT, R45, R26, PT ;  /* 0x0000001a2d00720c */ /* 0x000fe20003fc6070 */
[----:B0-----:R-:W-:-:S03]  /*1b60*/  FMUL.FTZ R4, R7, R4 ;  /* 0x0000000407047220 */ /* 0x001fc60000410000 */
[----:B------:R-:W-:Y:S02]  /*1b70*/  FSEL R90, R75, RZ, !P6 ;  /* 0x000000ff4b5a7208 */ /* 0x000fe40007000000 */
[----:B------:R-:W-:Y:S01]  /*1b80*/  FSEL R91, R4, RZ, !P6 ;  /* 0x000000ff045b7208 */ /* 0x000fe20007000000 */
[----:B-1----:R-:W-:-:S05]  /*1b90*/  FMUL.FTZ R0, R7, R0 ;  /* 0x0000000007007220 */ /* 0x002fca0000410000 */
[----:B------:R-:W-:Y:S01]  /*1ba0*/  FSEL R92, R0, 1, !P6 ;  /* 0x3f800000005c7808 */ /* 0x000fe20007000000 */
[----:B------:R-:W-:Y:S01]  /*1bb0*/  FMUL.FTZ R0, R96, R101 ;  /* 0x0000006560007220 */ /* 0x000fe20000410000 */
[----:B------:R-:W-:-:S03]  /*1bc0*/  ISETP.GE.AND P6, PT, R25, 0x1, PT ;  /* 0x000000011900780c */ /* 0x000fc60003fc6270 */
[-C--:B------:R-:W-:Y:S01]  /*1bd0*/  FFMA.FTZ R4, RZ, R103.reuse, R0 ;  /* 0x00000067ff047223 */ /* 0x080fe20000010000 */
[----:B------:R-:W-:-:S03]  /*1be0*/  FFMA.FTZ R0, R96, R103, -R5 ;  /* 0x0000006760007223 */ /* 0x000fc60000010805 */
[----:B------:R-:W-:Y:S01]  /*1bf0*/  FADD.FTZ R4, RZ, R4 ;  /* 0x00000004ff047221 */ /* 0x000fe20000010000 */
[----:B------:R-:W-:-:S03]  /*1c00*/  FADD.FTZ R0, R99, R0 ;  /* 0x0000000063007221 */ /* 0x000fc60000010000 */
[C---:B------:R-:W-:Y:S01]  /*1c10*/  FMUL.FTZ R5, R95.reuse, R4 ;  /* 0x000000045f057220 */ /* 0x040fe20000410000 */
[----:B------:R-:W-:-:S03]  /*1c20*/  FMUL.FTZ R7, R95, R0 ;  /* 0x000000005f077220 */ /* 0x000fc60000410000 */
[----:B------:R-:W-:Y:S01]  /*1c30*/  FFMA.FTZ R6, R94, R0, -R5 ;  /* 0x000000005e067223 */ /* 0x000fe20000010805 */
[-C--:B------:R-:W-:Y:S01]  /*1c40*/  FMUL.FTZ R0, R98, R101.reuse ;  /* 0x0000006562007220 */ /* 0x080fe20000410000 */
[----:B------:R-:W-:Y:S01]  /*1c50*/  FFMA.FTZ R7, R94, R4, R7 ;  /* 0x000000045e077223 */ /* 0x000fe20000010007 */
[----:B------:R-:W-:Y:S01]  /*1c60*/  FMUL.FTZ R5, R97, R101 ;  /* 0x0000006561057220 */ /* 0x000fe20000410000 */
[----:B------:R-:W-:Y:S01]  /*1c70*/  FADD.FTZ R6, R93, R6 ;  /* 0x000000065d067221 */ /* 0x000fe20000010000 */
[-C--:B------:R-:W-:Y:S01]  /*1c80*/  FFMA.FTZ R4, R97, R103.reuse, R0 ;  /* 0x0000006761047223 */ /* 0x080fe20000010000 */
[----:B------:R-:W-:Y:S01]  /*1c90*/  FADD.FTZ R0, RZ, R7 ;  /* 0x00000007ff007221 */ /* 0x000fe20000010000 */
[----:B------:R-:W-:Y:S01]  /*1ca0*/  FFMA.FTZ R5, R98, R103, -R5 ;  /* 0x0000006762057223 */ /* 0x000fe20000010805 */
[----:B------:R-:W-:Y:S01]  /*1cb0*/  FMUL.FTZ R9, R91, R6 ;  /* 0x000000065b097220 */ /* 0x000fe20000410000 */
[----:B------:R-:W-:Y:S01]  /*1cc0*/  FMUL.FTZ R7, R95, R4 ;  /* 0x000000045f077220 */ /* 0x000fe20000410000 */
[----:B------:R-:W-:-:S02]  /*1cd0*/  FMUL.FTZ R11, R91, R0 ;  /* 0x000000005b0b7220 */ /* 0x000fc40000410000 */
[----:B------:R-:W-:Y:S01]  /*1ce0*/  FFMA.FTZ R0, R92, R0, R9 ;  /* 0x000000005c007223 */ /* 0x000fe20000010009 */
[-C--:B------:R-:W-:Y:S01]  /*1cf0*/  FMUL.FTZ R9, R95, R5.reuse ;  /* 0x000000055f097220 */ /* 0x080fe20000410000 */
[----:B------:R-:W-:Y:S01]  /*1d00*/  FFMA.FTZ R5, R94, R5, -R7 ;  /* 0x000000055e057223 */ /* 0x000fe20000010807 */
[----:B------:R-:W-:Y:S01]  /*1d10*/  FFMA.FTZ R7, R92, R6, -R11 ;  /* 0x000000065c077223 */ /* 0x000fe2000001080b */
[----:B------:R-:W-:Y:S01]  /*1d20*/  FADD.FTZ R0, RZ, R0 ;  /* 0x00000000ff007221 */ /* 0x000fe20000010000 */
[----:B------:R-:W-:Y:S01]  /*1d30*/  FFMA.FTZ R9, R94, R4, R9 ;  /* 0x000000045e097223 */ /* 0x000fe20000010009 */
[C---:B------:R-:W-:Y:S01]  /*1d40*/  FMUL.FTZ R11, R91.reuse, R5 ;  /* 0x000000055b0b7220 */ /* 0x040fe20000410000 */
[----:B------:R-:W-:Y:S02]  /*1d50*/  FADD.FTZ R7, R90, R7 ;  /* 0x000000075a077221 */ /* 0x000fe40000010000 */
[----:B------:R-:W0:Y:S01]  /*1d60*/  SHFL.UP PT, R20, R0, 0x1, RZ ;  /* 0x0420000000147989 */ /* 0x000e2200000e00ff */
[-C--:B------:R-:W-:Y:S01]  /*1d70*/  FFMA.FTZ R6, R92, R9.reuse, R11 ;  /* 0x000000095c067223 */ /* 0x080fe2000001000b */
[----:B------:R-:W-:-:S02]  /*1d80*/  FMUL.FTZ R9, R91, R9 ;  /* 0x000000095b097220 */ /* 0x000fc40000410000 */
[----:B------:R-:W1:Y:S02]  /*1d90*/  SHFL.UP PT, R10, R7, 0x1, RZ ;  /* 0x04200000070a7989 */ /* 0x000e6400000e00ff */
        /* <DEDUP_REMOVED lines=13> */
[----:B------:R-:W-:Y:S01]  /*1e70*/  @P6 FFMA.FTZ R6, R6, R4, R5 ;  /* 0x0000000406066223 */ /* 0x000fe20000010005 */
[----:B------:R-:W-:Y:S01]  /*1e80*/  ISETP.GE.AND P6, PT, R25, 0x2, PT ;  /* 0x000000021900780c */ /* 0x000fe20003fc6270 */
[----:B------:R-:W1:Y:S04]  /*1e90*/  SHFL.UP PT, R8, R7, 0x2, RZ ;  /* 0x0440000007087989 */ /* 0x000e6800000e00ff */
[----:B------:R-:W2:Y:S04]  /*1ea0*/  SHFL.UP PT, R5, R6, 0x2, RZ ;  /* 0x0440000006057989 */ /* 0x000ea800000e00ff */
[----:B------:R-:W3:Y:S01]  /*1eb0*/  SHFL.UP PT, R4, R21, 0x2, RZ ;  /* 0x0440000015047989 */ /* 0x000ee200000e00ff */
[-C--:B0-----:R-:W-:Y:S01]  /*1ec0*/  FMUL.FTZ R10, R6, R9.reuse ;  /* 0x00000009060a7220 */ /* 0x081fe20000410000 */
[----:B------:R-:W-:-:S03]  /*1ed0*/  FMUL.FTZ R9, R21, R9 ;  /* 0x0000000915097220 */ /* 0x000fc60000410000 */
[-C--:B-1----:R-:W-:Y:S01]  /*1ee0*/  FFMA.FTZ R10, R21, R8.reuse, -R10 ;  /* 0x00000008150a7223 */ /* 0x082fe2000001080a */
[C---:B------:R-:W-:Y:S01]  /*1ef0*/  FFMA.FTZ R9, R6.reuse, R8, R9 ;  /* 0x0000000806097223 */ /* 0x040fe20000010009 */
[----:B--2---:R-:W-:-:S03]  /*1f00*/  FMUL.FTZ R8, R6, R5 ;  /* 0x0000000506087220 */ /* 0x004fc60000410000 */
[----:B------:R-:W-:Y:S01]  /*1f10*/  @P6 FADD.FTZ R0, R0, R9 ;  /* 0x0000000900006221 */ /* 0x000fe20000010000 */
[----:B------:R-:W-:Y:S01]  /*1f20*/  @P6 FADD.FTZ R7, R7, R10 ;  /* 0x0000000a07076221 */ /* 0x000fe20000010000 */
[C---:B------:R-:W-:Y:S01]  /*1f30*/  FMUL.FTZ R5, R21.reuse, R5 ;  /* 0x0000000515057220 */ /* 0x040fe20000410000 */
[-C--:B---3--:R-:W-:Y:S02]  /*1f40*/  @P6 FFMA.FTZ R21, R21, R4.reuse, -R8 ;  /* 0x0000000415156223 */ /* 0x088fe40000010808 */
[----:B------:R-:W0:Y:S01]  /*1f50*/  SHFL.UP PT, R9, R0, 0x4, RZ ;  /* 0x0480000000097989 */ /* 0x000e2200000e00ff */
[----:B------:R-:W-:Y:S01]  /*1f60*/  @P6 FFMA.FTZ R6, R6, R4, R5 ;  /* 0x0000000406066223 */ /* 0x000fe20000010005 */
[----:B------:R-:W-:Y:S02]  /*1f70*/  ISETP.GE.AND P6, PT, R25, 0x4, PT ;  /* 0x000000041900780c */ /* 0x000fe40003fc6270 */
        /* <DEDUP_REMOVED lines=9> */
[----:B------:R-:W-:Y:S01]  /*2010*/  FMUL.FTZ R5, R21, R5 ;  /* 0x0000000515057220 */ /* 0x000fe20000410000 */
[----:B------:R-:W-:Y:S01]  /*2020*/  @P6 FADD.FTZ R7, R7, R10 ;  /* 0x0000000a07076221 */ /* 0x000fe20000010000 */
        /* <DEDUP_REMOVED lines=9> */
[CC--:B-1----:R-:W-:Y:S01]  /*20c0*/  FFMA.FTZ R10, R21.reuse, R8.reuse, -R10 ;  /* 0x00000008150a7223 */ /* 0x0c2fe2000001080a */
[C---:B------:R-:W-:Y:S01]  /*20d0*/  FFMA.FTZ R9, R6.reuse, R8, R9 ;  /* 0x0000000806097223 */ /* 0x040fe20000010009 */
[-C--:B--2---:R-:W-:Y:S01]  /*20e0*/  FMUL.FTZ R8, R6, R5.reuse ;  /* 0x0000000506087220 */ /* 0x084fe20000410000 */
[----:B------:R-:W-:Y:S02]  /*20f0*/  FMUL.FTZ R5, R21, R5 ;  /* 0x0000000515057220 */ /* 0x000fe40000410000 */
[----:B------:R-:W-:Y:S01]  /*2100*/  @P6 FADD.FTZ R0, R0, R9 ;  /* 0x0000000900006221 */ /* 0x000fe20000010000 */
[----:B------:R-:W-:Y:S01]  /*2110*/  @P6 FADD.FTZ R7, R7, R10 ;  /* 0x0000000a07076221 */ /* 0x000fe20000010000 */
[-C--:B---3--:R-:W-:Y:S01]  /*2120*/  @P6 FFMA.FTZ R21, R21, R4.reuse, -R8 ;  /* 0x0000000415156223 */ /* 0x088fe20000010808 */
[----:B------:R-:W-:Y:S01]  /*2130*/  @P6 FFMA.FTZ R6, R6, R4, R5 ;  /* 0x0000000406066223 */ /* 0x000fe20000010005 */
[----:B------:R-:W-:Y:S01]  /*2140*/  ISETP.GE.AND P6, PT, R38, R71, PT ;  /* 0x000000472600720c */ /* 0x000fe20003fc6270 */
[----:B------:R-:W0:Y:S01]  /*2150*/  SHFL.UP PT, R11, R0, 0x10, RZ ;  /* 0x06000000000b7989 */ /* 0x000e2200000e00ff */
[----:B------:R-:W-:Y:S01]  /*2160*/  MOV R4, R83 ;  /* 0x0000005300047202 */ /* 0x000fe20000000f00 */
[----:B------:R-:W-:-:S02]  /*2170*/  IMAD.MOV.U32 R5, RZ, RZ, R76 ;  /* 0x000000ffff057224 */ /* 0x000fc400078e004c */
[----:B------:R-:W1:Y:S04]  /*2180*/  SHFL.UP PT, R8, R6, 0x10, RZ ;  /* 0x0600000006087989 */ /* 0x000e6800000e00ff */
[----:B------:R-:W2:Y:S04]  /*2190*/  SHFL.UP PT, R10, R7, 0x10, RZ ;  /* 0x06000000070a7989 */ /* 0x000ea800000e00ff */
[----:B------:R-:W3:Y:S04]  /*21a0*/  SHFL.UP PT, R9, R21, 0x10, RZ ;  /* 0x0600000015097989 */ /* 0x000ee800000e00ff */
[----:B------:R-:W4:Y:S01]  /*21b0*/  @!P6 LDG.E.U16 R107, desc[UR16][R4.64+-0xc0] ;  /* 0xffff4010046be981 */ /* 0x000f22000c1e1500 */
[----:B------:R-:W-:-:S02]  /*21c0*/  LEA R83, P6, R18, R4, 0x1 ;  /* 0x0000000412537211 */ /* 0x000fc400078c08ff */
[----:B------:R-:W-:Y:S02]  /*21d0*/  PRMT R111, RZ, 0x7610, R111 ;  /* 0x00007610ff6f7816 */ /* 0x000fe4000000006f */
[----:B------:R-:W-:Y:S02]  /*21e0*/  IADD3.X R76, PT, PT, R5, R19, RZ, P6, !PT ;  /* 0x00000013054c7210 */ /* 0x000fe400037fe4ff */
[----:B------:R-:W-:Y:S01]  /*21f0*/  ISETP.GE.AND P6, PT, R25, 0x10, PT ;  /* 0x000000101900780c */ /* 0x000fe20003fc6270 */
[CC--:B0-----:R-:W-:Y:S01]  /*2200*/  FMUL.FTZ R22, R6.reuse, R11.reuse ;  /* 0x0000000b06167220 */ /* 0x0c1fe20000410000 */
[C---:B------:R-:W-:Y:S01]  /*2210*/  FMUL.FTZ R23, R21.reuse, R11 ;  /* 0x0000000b15177220 */ /* 0x040fe20000410000 */
[----:B------:R-:W-:Y:S01]  /*2220*/  PRMT R113, RZ, 0x7610, R113 ;  /* 0x00007610ff717816 */ /* 0x000fe20000000071 */
[----:B------:R-:W5:Y:S01]  /*2230*/  @!P0 LDG.E.U16 R111, desc[UR16][R4.64+-0x80] ;  /* 0xffff8010046f8981 */ /* 0x000f62000c1e1500 */
[CC--:B-1----:R-:W-:Y:S01]  /*2240*/  FMUL.FTZ R20, R6.reuse, R8.reuse ;  /* 0x0000000806147220 */ /* 0x0c2fe20000410000 */
[C---:B------:R-:W-:Y:S01]  /*2250*/  FMUL.FTZ R11, R21.reuse, R8 ;  /* 0x00000008150b7220 */ /* 0x040fe20000410000 */
[----:B------:R-:W-:Y:S01]  /*2260*/  PRMT R115, RZ, 0x7610, R115 ;  /* 0x00007610ff737816 */ /* 0x000fe20000000073 */
[CC--:B--2---:R-:W-:Y:S01]  /*2270*/  FFMA.FTZ R22, R21.reuse, R10.reuse, -R22 ;  /* 0x0000000a15167223 */ /* 0x0c4fe20000010816 */
[C---:B------:R-:W-:Y:S01]  /*2280*/  FFMA.FTZ R23, R6.reuse, R10, R23 ;  /* 0x0000000a06177223 */ /* 0x040fe20000010017 */
[----:B------:R-:W-:Y:S01]  /*2290*/  PRMT R117, RZ, 0x7610, R117 ;  /* 0x00007610ff757816 */ /* 0x000fe20000000075 */
[----:B------:R-:W2:Y:S01]  /*22a0*/  @!P1 LDG.E.U16 R113, desc[UR16][R4.64+-0x40] ;  /* 0xffffc01004719981 */ /* 0x000ea2000c1e1500 */
[-C--:B---3--:R-:W-:Y:S01]  /*22b0*/  FFMA.FTZ R8, R21, R9.reuse, -R20 ;  /* 0x0000000915087223 */ /* 0x088fe20000010814 */
[----:B------:R-:W-:Y:S01]  /*22c0*/  FFMA.FTZ R9, R6, R9, R11 ;  /* 0x0000000906097223 */ /* 0x000fe2000001000b */
[----:B------:R-:W-:Y:S01]  /*22d0*/  FADD.FTZ R10, R7, R22 ;  /* 0x00000016070a7221 */ /* 0x000fe20000010000 */
[----:B------:R-:W-:Y:S01]  /*22e0*/  FADD.FTZ R11, R0, R23 ;  /* 0x00000017000b7221 */ /* 0x000fe20000010000 */
[----:B------:R-:W-:Y:S01]  /*22f0*/  PRMT R119, RZ, 0x7610, R119 ;  /* 0x00007610ff777816 */ /* 0x000fe20000000077 */
[----:B------:R-:W3:Y:S01]  /*2300*/  @!P2 LDG.E.U16 R115, desc[UR16][R4.64] ;  /* 0x000000100473a981 */ /* 0x000ee2000c1e1500 */
[----:B------:R-:W-:-:S02]  /*2310*/  FSEL R22, R21, R8, !P6 ;  /* 0x0000000815167208 */ /* 0x000fc40007000000 */
[----:B------:R-:W-:Y:S01]  /*2320*/  FSEL R23, R6, R9, !P6 ;  /* 0x0000000906177208 */ /* 0x000fe20007000000 */
[----:B------:R-:W3:Y:S01]  /*2330*/  @!P3 LDG.E.U16 R117, desc[UR16][R4.64+0x40] ;  /* 0x000040100475b981 */ /* 0x000ee2000c1e1500 */
[----:B------:R-:W-:Y:S02]  /*2340*/  FSEL R109, R7, R10, !P6 ;  /* 0x0000000a076d7208 */ /* 0x000fe40007000000 */
[----:B------:R-:W-:Y:S01]  /*2350*/  FSEL R108, R0, R11, !P6 ;  /* 0x0000000b006c7208 */ /* 0x000fe20007000000 */
[----:B------:R-:W3:Y:S01]  /*2360*/  @!P4 LDG.E.U16 R119, desc[UR16][R4.64+0x80] ;  /* 0x000080100477c981 */ /* 0x000ee2000c1e1500 */
[----:B------:R-:W-:Y:S02]  /*2370*/  ISETP.NE.AND P6, PT, R105, RZ, PT ;  /* 0x000000ff6900720c */ /* 0x000fe40003fc5270 */
[----:B------:R-:W-:Y:S02]  /*2380*/  PRMT R21, RZ, 0x7610, R21 ;  /* 0x00007610ff157816 */ /* 0x000fe40000000015 */
[----:B------:R-:W-:-:S06]  /*2390*/  PRMT R121, RZ, 0x7610, R121 ;  /* 0x00007610ff797816 */ /* 0x000fcc0000000079 */
[----:B------:R-:W3:Y:S04]  /*23a0*/  @!P5 LDG.E.U16 R121, desc[UR16][R4.64+0xc0] ;  /* 0x0000c0100479d981 */ /* 0x000ee8000c1e1500 */
[----:B------:R0:W3:Y:S01]  /*23b0*/  @!P6 LDG.E.U16 R21, desc[UR16][R4.64+-0x100] ;  /* 0xffff00100415e981 */ /* 0x0000e2000c1e1500 */
[----:B------:R-:W1:Y:S01]  /*23c0*/  S2UR UR6, SR_CgaCtaId ;  /* 0x00000000000679c3 */ /* 0x000e620000008800 */
[----:B------:R-:W-:Y:S02]  /*23d0*/  ISETP.NE.AND P6, PT, R104, RZ, PT ;  /* 0x000000ff6800720c */ /* 0x000fe40003fc5270 */
[----:B------:R-:W-:Y:S01]  /*23e0*/  CS2R R6, SRZ ;  /* 0x0000000000067805 */ /* 0x000fe2000001ff00 */
[----:B0-----:R-:W-:Y:S01]  /*23f0*/  HFMA2 R4, -RZ, RZ, 1.875, 0 ;  /* 0x3f800000ff047431 */ /* 0x001fe200000001ff */
[----:B------:R-:W-:Y:S01]  /*2400*/  MOV R5, RZ ;  /* 0x000000ff00057202 */ /* 0x000fe20000000f00 */
[----:B------:R-:W-:-:S02]  /*2410*/  UMOV UR5, 0x400 ;  /* 0x0000040000057882 */ /* 0x000fc40000000000 */
[----:B-1----:R-:W-:Y:S01]  /*2420*/  ULEA UR5, UR6, UR5, 0x18 ;  /* 0x0000000506057291 */ /* 0x002fe2000f8ec0ff */
[----:B----4-:R-:W-:Y:S04]  /*2430*/  STS.U16 [R24+0x42], R107 ;  /* 0x0000426b18007388 */ /* 0x010fe80000000400 */
[----:B-----5:R-:W-:Y:S04]  /*2440*/  STS.U16 [R24+0x84], R111 ;  /* 0x0000846f18007388 */ /* 0x020fe80000000400 */
[----:B--2---:R-:W-:Y:S04]  /*2450*/  STS.U16 [R24+0xc6], R113 ;  /* 0x0000c67118007388 */ /* 0x004fe80000000400 */
[----:B---3--:R-:W-:Y:S04]  /*2460*/  STS.U16 [R24+0x108], R115 ;  /* 0x0001087318007388 */ /* 0x008fe80000000400 */
[----:B------:R-:W-:Y:S04]  /*2470*/  STS.U16 [R24+0x14a], R117 ;  /* 0x00014a7518007388 */ /* 0x000fe80000000400 */
[----:B------:R-:W-:Y:S04]  /*2480*/  STS.U16 [R24+0x18c], R119 ;  /* 0x00018c7718007388 */ /* 0x000fe80000000400 */
[----:B------:R-:W-:Y:S04]  /*2490*/  STS.U16 [R24+0x1ce], R121 ;  /* 0x0001ce7918007388 */ /* 0x000fe80000000400 */
[----:B------:R-:W-:Y:S01]  /*24a0*/  STS.U16 [R24], R21 ;  /* 0x0000001518007388 */ /* 0x000fe20000000400 */
[----:B------:R-:W-:-:S03]  /*24b0*/  NOP ;  /* 0x0000000000007918 */ /* 0x000fc60000000000 */
[----:B------:R-:W0:Y:S01]  /*24c0*/  @P6 LDS.128 R4, [UR7] ;  /* 0x00000007ff046984 */ /* 0x000e220008000c00 */
[----:B------:R-:W-:-:S03]  /*24d0*/  ISETP.NE.AND P6, PT, R25, 0x1f, PT ;  /* 0x0000001f1900780c */ /* 0x000fc60003fc5270 */
        /* <DEDUP_REMOVED lines=8> */
[----:B------:R1:W-:Y:S02]  /*2560*/  @!P6 STS.128 [UR5+0x210], R8 ;  /* 0x00021008ff00e988 */ /* 0x0003e40008000c05 */
[----:B-1----:R-:W-:-:S02]  /*2570*/  MOV R8, R79 ;  /* 0x0000004f00087202 */ /* 0x002fc40000000f00 */
[----:B------:R-:W-:-:S05]  /*2580*/  MOV R9, R78 ;  /* 0x0000004e00097202 */ /* 0x000fca0000000f00 */
[----:B------:R1:W2:Y:S01]  /*2590*/  LDG.E.64 R20, desc[UR16][R8.64] ;  /* 0x0000001008147981 */ /* 0x0002a2000c1e1b00 */
[----:B------:R-:W-:Y:S01]  /*25a0*/  BAR.SYNC.DEFER_BLOCKING 0x0 ;  /* 0x0000000000007b1d */ /* 0x000fe20000010000 */
[----:B------:R-:W-:-:S05]  /*25b0*/  ISETP.NE.AND P6, PT, R25, RZ, PT ;  /* 0x000000ff1900720c */ /* 0x000fca0003fc5270 */
[----:B------:R-:W3:Y:S04]  /*25c0*/  SHFL.UP PT, R116, R22, 0x1, RZ ;  /* 0x0420000016747989 */ /* 0x000ee800000e00ff */
[----:B------:R-:W4:Y:S04]  /*25d0*/  SHFL.UP PT, R115, R23, 0x1, RZ ;  /* 0x0420000017737989 */ /* 0x000f2800000e00ff */
[----:B------:R-:W5:Y:S04]  /*25e0*/  SHFL.UP PT, R113, R109, 0x1, RZ ;  /* 0x042000006d717989 */ /* 0x000f6800000e00ff */
[----:B------:R-:W5:Y:S04]  /*25f0*/  SHFL.UP PT, R114, R108, 0x1, RZ ;  /* 0x042000006c727989 */ /* 0x000f6800000e00ff */
[----:B0-----:R-:W-:Y:S04]  /*2600*/  @!P6 STS.128 [UR5+0x230], R4 ;  /* 0x00023004ff00e988 */ /* 0x001fe80008000c05 */
[----:B-1----:R-:W-:Y:S01]  /*2610*/  LDS.128 R8, [UR5+0x210] ;  /* 0x00021005ff087984 */ /* 0x002fe20008000c00 */
[----:B---3--:R-:W-:-:S02]  /*2620*/  @!P6 MOV R116, R4 ;  /* 0x000000040074e202 */ /* 0x008fc40000000f00 */
[----:B----4-:R-:W-:Y:S02]  /*2630*/  @!P6 MOV R115, R5 ;  /* 0x000000050073e202 */ /* 0x010fe40000000f00 */
[----:B-----5:R-:W-:Y:S01]  /*2640*/  @!P6 MOV R113, R6 ;  /* 0x000000060071e202 */ /* 0x020fe20000000f00 */
[----:B------:R-:W-:Y:S01]  /*2650*/  @!P6 IMAD.MOV.U32 R114, RZ, RZ, R7 ;  /* 0x000000ffff72e224 */ /* 0x000fe200078e0007 */
[----:B------:R-:W-:Y:S01]  /*2660*/  ISETP.NE.AND P6, PT, R57, RZ, PT ;  /* 0x000000ff3900720c */ /* 0x000fe20003fc5270 */
[----:B------:R-:W-:-:S12]  /*2670*/  BAR.SYNC.DEFER_BLOCKING 0x0 ;  /* 0x0000000000007b1d */ /* 0x000fd80000010000 */
[----:B------:R-:W0:Y:S01]  /*2680*/  @P6 LDS.64 R22, [UR5+0x238] ;  /* 0x00023805ff166984 */ /* 0x000e220008000a00 */
[----:B------:R-:W-:Y:S02]  /*2690*/  SHF.L.U32 R112, R112, 0x10, RZ ;  /* 0x0000001070707819 */ /* 0x000fe400000006ff */
[----:B------:R-:W-:Y:S02]  /*26a0*/  SHF.L.U32 R111, R111, 0x10, RZ ;  /* 0x000000106f6f7819 */ /* 0x000fe400000006ff */
[----:B------:R-:W-:Y:S02]  /*26b0*/  SHF.L.U32 R100, R100, 0x10, RZ ;  /* 0x0000001064647819 */ /* 0x000fe400000006ff */
[----:B------:R-:W-:Y:S01]  /*26c0*/  SHF.L.U32 R110, R110, 0x10, RZ ;  /* 0x000000106e6e7819 */ /* 0x000fe200000006ff */
[----:B------:R-:W-:Y:S01]  /*26d0*/  IMAD.U32 R102, R102, 0x10000, RZ ;  /* 0x0001000066667824 */ /* 0x000fe200078e00ff */
[----:B------:R-:W-:Y:S02]  /*26e0*/  SHF.L.U32 R107, R107, 0x10, RZ ;  /* 0x000000106b6b7819 */ /* 0x000fe400000006ff */
[----:B------:R-:W-:Y:S01]  /*26f0*/  SHF.L.U32 R0, R0, 0x10, RZ ;  /* 0x0000001000007819 */ /* 0x000fe200000006ff */
[-C--:B0-----:R-:W-:Y:S01]  /*2700*/  @P6 FMUL.FTZ R109, R23, R115.reuse ;  /* 0x00000073176d6220 */ /* 0x081fe20000410000 */
[----:B------:R-:W-:-:S03]  /*2710*/  @P6 FMUL.FTZ R108, R22, R115 ;  /* 0x00000073166c6220 */ /* 0x000fc60000410000 */
[-C--:B------:R-:W-:Y:S01]  /*2720*/  @P6 FFMA.FTZ R22, R22, R116.reuse, -R109 ;  /* 0x0000007416166223 */ /* 0x080fe2000001086d */
[----:B------:R-:W-:Y:S01]  /*2730*/  @P6 FFMA.FTZ R23, R23, R116, R108 ;  /* 0x0000007417176223 */ /* 0x000fe2000001006c */
[----:B------:R-:W-:Y:S02]  /*2740*/  SHF.L.U32 R108, R106, 0x10, RZ ;  /* 0x000000106a6c7819 */ /* 0x000fe400000006ff */
[----:B------:R-:W-:Y:S01]  /*2750*/  @P6 FADD.FTZ R113, R113, R22 ;  /* 0x0000001671716221 */ /* 0x000fe20000010000 */
[----:B------:R-:W-:-:S04]  /*2760*/  @P6 FADD.FTZ R114, R114, R23 ;  /* 0x0000001772726221 */ /* 0x000fc80000010000 */
[C---:B------:R-:W-:Y:S01]  /*2770*/  FMUL.FTZ R109, R97.reuse, R114 ;  /* 0x00000072616d7220 */ /* 0x040fe20000410000 */
[----:B------:R-:W-:-:S03]  /*2780*/  FMUL.FTZ R97, R97, R113 ;  /* 0x0000007161617220 */ /* 0x000fc60000410000 */
[C---:B------:R-:W-:Y:S01]  /*2790*/  FFMA.FTZ R109, R98.reuse, R113, -R109 ;  /* 0x00000071626d7223 */ /* 0x040fe2000001086d */
[----:B------:R-:W-:-:S03]  /*27a0*/  FFMA.FTZ R114, R98, R114, R97 ;  /* 0x0000007262727223 */ /* 0x000fc60000010061 */
[----:B------:R-:W-:Y:S01]  /*27b0*/  FADD.FTZ R96, R96, R109 ;  /* 0x0000006d60607221 */ /* 0x000fe20000010000 */
[----:B------:R-:W-:-:S04]  /*27c0*/  LEA R79, P6, R14, R79, 0x3 ;  /* 0x0000004f0e4f7211 */ /* 0x000fc800078c18ff */
[----:B------:R-:W-:Y:S02]  /*27d0*/  IADD3.X R78, PT, PT, R78, R15, RZ, P6, !PT ;  /* 0x0000000f4e4e7210 */ /* 0x000fe400037fe4ff */
[----:B------:R-:W-:-:S04]  /*27e0*/  LEA R81, P6, R16, R81, 0x3 ;  /* 0x0000005110517211 */ /* 0x000fc800078c18ff */
[----:B------:R-:W-:Y:S02]  /*27f0*/  IADD3.X R80, PT, PT, R80, R17, RZ, P6, !PT ;  /* 0x0000001150507210 */ /* 0x000fe400037fe4ff */
[----:B------:R-:W-:Y:S01]  /*2800*/  ISETP.NE.AND P6, PT, R57, RZ, PT ;  /* 0x000000ff3900720c */ /* 0x000fe20003fc5270 */
[----:B------:R-:W-:Y:S01]  /*2810*/  BSSY.RECONVERGENT B0, `(.L_x_2317) ;  /* 0x0000032000007945 */ /* 0x000fe20003800200 */
[C---:B--2---:R-:W-:Y:S01]  /*2820*/  FMUL.FTZ R22, R112.reuse, R21 ;  /* 0x0000001570167220 */ /* 0x044fe20000410000 */
[----:B------:R-:W-:-:S03]  /*2830*/  FMUL.FTZ R112, R112, R20 ;  /* 0x0000001470707220 */ /* 0x000fc60000410000 */
[CC--:B------:R-:W-:Y:S01]  /*2840*/  FFMA.FTZ R22, R111.reuse, R20.reuse, -R22 ;  /* 0x000000146f167223 */ /* 0x0c0fe20000010816 */
[-C--:B------:R-:W-:Y:S01]  /*2850*/  FFMA.FTZ R23, R111, R21.reuse, R112 ;  /* 0x000000156f177223 */ /* 0x080fe20000010070 */
[C---:B------:R-:W-:Y:S01]  /*2860*/  FMUL.FTZ R111, R108.reuse, R21 ;  /* 0x000000156c6f7220 */ /* 0x040fe20000410000 */
[----:B------:R-:W-:-:S03]  /*2870*/  FMUL.FTZ R108, R108, R20 ;  /* 0x000000146c6c7220 */ /* 0x000fc60000410000 */
[C---:B------:R-:W-:Y:S01]  /*2880*/  FFMA.FTZ R97, R100.reuse, R20, -R111 ;  /* 0x0000001464617223 */ /* 0x040fe2000001086f */
[-C--:B------:R-:W-:Y:S01]  /*2890*/  FFMA.FTZ R98, R100, R21.reuse, R108 ;  /* 0x0000001564627223 */ /* 0x080fe2000001006c */
[----:B------:R-:W-:Y:S01]  /*28a0*/  FADD.FTZ R100, RZ, R114 ;  /* 0x00000072ff647221 */ /* 0x000fe20000010000 */
[----:B------:R-:W-:-:S03]  /*28b0*/  FMUL.FTZ R112, R110, R21 ;  /* 0x000000156e707220 */ /* 0x000fc60000410000 */
[C---:B------:R-:W-:Y:S01]  /*28c0*/  FMUL.FTZ R108, R101.reuse, R100 ;  /* 0x00000064656c7220 */ /* 0x040fe20000410000 */
[----:B------:R-:W-:Y:S01]  /*28d0*/  FMUL.FTZ R101, R101, R96 ;  /* 0x0000006065657220 */ /* 0x000fe20000410000 */
[-C--:B------:R-:W-:Y:S01]  /*28e0*/  FMUL.FTZ R110, R110, R20.reuse ;  /* 0x000000146e6e7220 */ /* 0x080fe20000410000 */
[CC--:B------:R-:W-:Y:S01]  /*28f0*/  FMUL.FTZ R109, R102.reuse, R21.reuse ;  /* 0x00000015666d7220 */ /* 0x0c0fe20000410000 */
[----:B------:R-:W-:Y:S01]  /*2900*/  FMUL.FTZ R102, R102, R20 ;  /* 0x0000001466667220 */ /* 0x000fe20000410000 */
[----:B------:R-:W-:Y:S01]  /*2910*/  FFMA.FTZ R101, R103, R100, R101 ;  /* 0x0000006467657223 */ /* 0x000fe20000010065 */
[CC--:B------:R-:W-:Y:S01]  /*2920*/  FFMA.FTZ R106, R107.reuse, R20.reuse, -R112 ;  /* 0x000000146b6a7223 */ /* 0x0c0fe20000010870 */
[-C--:B------:R-:W-:Y:S01]  /*2930*/  FFMA.FTZ R107, R107, R21.reuse, R110 ;  /* 0x000000156b6b7223 */ /* 0x080fe2000001006e */
[C---:B------:R-:W-:Y:S01]  /*2940*/  FFMA.FTZ R20, R0.reuse, R20, -R109 ;  /* 0x0000001400147223 */ /* 0x040fe2000001086d */
[----:B------:R-:W-:Y:S01]  /*2950*/  FFMA.FTZ R21, R0, R21, R102 ;  /* 0x0000001500157223 */ /* 0x000fe20000010066 */
[----:B------:R-:W-:Y:S01]  /*2960*/  FFMA.FTZ R108, R103, R96, -R108 ;  /* 0x00000060676c7223 */ /* 0x000fe2000001086c */
[----:B------:R-:W-:Y:S01]  /*2970*/  FADD.FTZ R0, RZ, R101 ;  /* 0x00000065ff007221 */ /* 0x000fe20000010000 */
[----:B------:R-:W-:-:S02]  /*2980*/  FMUL.FTZ R103, R9, R7 ;  /* 0x0000000709677220 */ /* 0x000fc40000410000 */
[----:B------:R-:W-:Y:S01]  /*2990*/  FADD.FTZ R99, R99, R108 ;  /* 0x0000006c63637221 */ /* 0x000fe20000010000 */
[----:B------:R-:W-:Y:S01]  /*29a0*/  FMUL.FTZ R109, R95, R0 ;  /* 0x000000005f6d7220 */ /* 0x000fe20000410000 */
[-C--:B------:R-:W-:Y:S02]  /*29b0*/  FMUL.FTZ R102, R9, R6.reuse ;  /* 0x0000000609667220 */ /* 0x080fe40000410000 */
[-C--:B------:R-:W-:Y:S01]  /*29c0*/  FMUL.FTZ R95, R95, R99.reuse ;  /* 0x000000635f5f7220 */ /* 0x080fe20000410000 */
[----:B------:R-:W-:Y:S01]  /*29d0*/  FFMA.FTZ R108, R94, R99, -R109 ;  /* 0x000000635e6c7223 */ /* 0x000fe2000001086d */
[C---:B------:R-:W-:Y:S01]  /*29e0*/  FFMA.FTZ R103, R8.reuse, R6, -R103 ;  /* 0x0000000608677223 */ /* 0x040fe20000010867 */
[C---:B------:R-:W-:Y:S01]  /*29f0*/  FMUL.FTZ R6, R9.reuse, R4 ;  /* 0x0000000409067220 */ /* 0x040fe20000410000 */
[----:B------:R-:W-:Y:S01]  /*2a00*/  FFMA.FTZ R102, R8, R7, R102 ;  /* 0x0000000708667223 */ /* 0x000fe20000010066 */
[-C--:B------:R-:W-:Y:S01]  /*2a10*/  FMUL.FTZ R101, R9, R5.reuse ;  /* 0x0000000509657220 */ /* 0x080fe20000410000 */
[----:B------:R-:W-:Y:S01]  /*2a20*/  FFMA.FTZ R95, R94, R0, R95 ;  /* 0x000000005e5f7223 */ /* 0x000fe2000001005f */
[----:B------:R-:W-:Y:S01]  /*2a30*/  FADD.FTZ R108, R93, R108 ;  /* 0x0000006c5d6c7221 */ /* 0x000fe20000010000 */
[C---:B------:R-:W-:Y:S01]  /*2a40*/  FFMA.FTZ R5, R8.reuse, R5, R6 ;  /* 0x0000000508057223 */ /* 0x040fe20000010006 */
[----:B------:R-:W-:Y:S01]  /*2a50*/  FADD.FTZ R7, R11, R102 ;  /* 0x000000660b077221 */ /* 0x000fe20000010000 */
[----:B------:R-:W-:Y:S01]  /*2a60*/  FFMA.FTZ R4, R8, R4, -R101 ;  /* 0x0000000408047223 */ /* 0x000fe20000010865 */
[----:B------:R-:W-:Y:S01]  /*2a70*/  FADD.FTZ R6, R10, R103 ;  /* 0x000000670a067221 */ /* 0x000fe20000010000 */
[----:B------:R-:W-:Y:S01]  /*2a80*/  FMUL.FTZ R23, R100, R23 ;  /* 0x0000001764177220 */ /* 0x000fe20000410000 */
[----:B------:R-:W-:Y:S01]  /*2a90*/  FADD.FTZ R95, RZ, R95 ;  /* 0x0000005fff5f7221 */ /* 0x000fe20000010000 */
        /* <DEDUP_REMOVED lines=9> */
.L_x_2318:
[----:B------:R-:W-:Y:S05]  /*2b30*/  BSYNC.RECONVERGENT B0 ;  /* 0x0000000000007941 */ /* 0x000fea0003800200 */
.L_x_2317:
[-C--:B------:R-:W-:Y:S01]  /*2b40*/  FMUL.FTZ R91, R91, R95.reuse ;  /* 0x0000005f5b5b7220 */ /* 0x080fe20000410000 */
[----:B0-----:R-:W-:Y:S01]  /*2b50*/  FFMA.FTZ R4, R92, R95, R11 ;  /* 0x0000005f5c047223 */ /* 0x001fe2000001000b */
[----:B------:R-:W-:Y:S01]  /*2b60*/  UIADD3 UR4, UPT, UPT, UR4, 0x1, URZ ;  /* 0x0000000104047890 */ /* 0x000fe2000fffe0ff */
[----:B------:R-:W-:Y:S01]  /*2b70*/  FMUL.FTZ R0, R0, R107 ;  /* 0x0000006b00007220 */ /* 0x000fe20000410000 */
[----:B------:R-:W-:Y:S01]  /*2b80*/  FFMA.FTZ R91, R92, R108, -R91 ;  /* 0x0000006c5c5b7223 */ /* 0x000fe2000001085b */
[----:B------:R-:W-:Y:S01]  /*2b90*/  FADD.FTZ R4, RZ, R4 ;  /* 0x00000004ff047221 */ /* 0x000fe20000010000 */
[----:B------:R-:W-:Y:S01]  /*2ba0*/  UISETP.GE.AND UP0, UPT, UR4, UR9, UPT ;  /* 0x000000090400728c */ /* 0x000fe2000bf06270 */
[----:B------:R-:W-:Y:S01]  /*2bb0*/  FMUL.FTZ R98, R95, R98 ;  /* 0x000000625f627220 */ /* 0x000fe20000410000 */
[----:B------:R-:W-:Y:S01]  /*2bc0*/  FADD.FTZ R90, R90, R91 ;  /* 0x0000005b5a5a7221 */ /* 0x000fe20000010000 */
        /* <DEDUP_REMOVED lines=9> */
[----:B------:R-:W-:Y:S01]  /*2c60*/  IADD3 R67, PT, PT, R67, 0x1, RZ ;  /* 0x0000000143437810 */ /* 0x000fe20007ffe0ff */
[----:B------:R-:W-:Y:S01]  /*2c70*/  UIADD3 UR7, UPT, UPT, UR7, 0x10, URZ ;  /* 0x0000001007077890 */ /* 0x000fe2000fffe0ff */
[----:B------:R-:W-:Y:S11]  /*2c80*/  BRA.U !UP0, `(.L_x_2319) ;  /* 0xffffffe908f07547 */ /* 0x000ff6000b83ffff */
.L_x_2316:
[----:B------:R-:W-:Y:S01]  /*2c90*/  BAR.SYNC.DEFER_BLOCKING 0x0 ;  /* 0x0000000000007b1d */ /* 0x000fe20000010000 */
[----:B------:R-:W-:Y:S01]  /*2ca0*/  ISETP.NE.AND P0, PT, R57, RZ, PT ;  /* 0x000000ff3900720c */ /* 0x000fe20003f05270 */
[----:B------:R-:W-:Y:S01]  /*2cb0*/  HFMA2 R5, -RZ, RZ, 0, 0 ;  /* 0x00000000ff057431 */ /* 0x000fe200000001ff */
[----:B------:R-:W-:Y:S02]  /*2cc0*/  F2FP.BF16.F32.PACK_AB R64, R70, R63 ;  /* 0x0000003f4640723e */ /* 0x000fe400000010ff */
[----:B------:R-:W-:-:S03]  /*2cd0*/  F2FP.BF16.F32.PACK_AB R65, R72, R65 ;  /* 0x000000414841723e */ /* 0x000fc600000010ff */
[----:B------:R-:W0:Y:S01]  /*2ce0*/  LDC.64 R14, c[0x0][0x420] ;  /* 0x00010800ff0e7b82 */ /* 0x000e220000000a00 */
[----:B------:R-:W-:Y:S02]  /*2cf0*/  MOV R4, R28 ;  /* 0x0000001c00047202 */ /* 0x000fe40000000f00 */
[----:B------:R-:W-:-:S05]  /*2d00*/  IADD3 R48, PT, PT, R48, 0x1, RZ ;  /* 0x0000000130307810 */ /* 0x000fca0007ffe0ff */
        /* <DEDUP_REMOVED lines=25> */
[----:B------:R1:W-:Y:S01]  /*2ea0*/  @!P1 STG.E.U16 desc[UR16][R4.64+0x40], R9 ;  /* 0x0000400904009986 */ /* 0x0003e2000c101510 */
[----:B------:R-:W-:-:S03]  /*2eb0*/  IADD3 R29, P1, PT, R29, 0x200, RZ ;  /* 0x000002001d1d7810 */ /* 0x000fc60007f3e0ff */
[----:B------:R1:W-:Y:S01]  /*2ec0*/  @!P2 STG.E.U16 desc[UR16][R4.64+0x80], R11 ;  /* 0x0000800b0400a986 */ /* 0x0003e2000c101510 */
[----:B------:R-:W-:Y:S02]  /*2ed0*/  IADD3 R44, P2, PT, R44, 0x100, RZ ;  /* 0x000001002c2c7810 */ /* 0x000fe40007f5e0ff */
[----:B0-----:R-:W-:Y:S01]  /*2ee0*/  ISETP.GE.AND P0, PT, R48, UR4, PT ;  /* 0x0000000430007c0c */ /* 0x001fe2000bf06270 */
[----:B------:R1:W-:Y:S01]  /*2ef0*/  @!P3 STG.E.U16 desc[UR16][R4.64+0xc0], R13 ;  /* 0x0000c00d0400b986 */ /* 0x0003e2000c101510 */
[----:B------:R-:W-:Y:S02]  /*2f00*/  IADD3 R46, P3, PT, R46, 0x100, RZ ;  /* 0x000001002e2e7810 */ /* 0x000fe40007f7e0ff */
[----:B------:R-:W-:Y:S02]  /*2f10*/  IADD3.X R27, PT, PT, RZ, R27, RZ, P1, !PT ;  /* 0x0000001bff1b7210 */ /* 0x000fe40000ffe4ff */
[----:B------:R-:W-:Y:S02]  /*2f20*/  IADD3.X R40, PT, PT, RZ, R40, RZ, P2, !PT ;  /* 0x00000028ff287210 */ /* 0x000fe400017fe4ff */
[----:B------:R-:W-:-:S05]  /*2f30*/  IADD3.X R41, PT, PT, RZ, R41, RZ, P3, !PT ;  /* 0x00000029ff297210 */ /* 0x000fca0001ffe4ff */
[----:B-1----:R-:W-:Y:S05]  /*2f40*/  @!P0 BRA `(.L_x_2320) ;  /* 0xffffffd800088947 */ /* 0x002fea000383ffff */
[----:B------:R-:W-:Y:S05]  /*2f50*/  EXIT ;  /* 0x000000000000794d */ /* 0x000fea0003800000 */
.L_x_2321:
        /* <DEDUP_REMOVED lines=10> */
.L_x_5064:


//--------------------- .text._Z25selective_scan_fwd_kernelI32Selective_Scan_fwd_kernel_traitsILi32ELi4ELi1ELb0ELb0ELb1ELb1EN3c108BFloat16ENS1_7complexIfEEEEv13SSMParamsBase --------------------------
	.section	.text._Z25selective_scan_fwd_kernelI32Selective_Scan_fwd_kernel_traitsILi32ELi4ELi1ELb0ELb0ELb1ELb1EN3c108BFloat16ENS1_7complexIfEEEEv13SSMParamsBase,"ax",@progbits
	.align	128
        .global         _Z25selective_scan_fwd_kernelI32Selective_Scan_fwd_kernel_traitsILi32ELi4ELi1ELb0ELb0ELb1ELb1EN3c108BFloat16ENS1_7complexIfEEEEv13SSMParamsBase
        .type           _Z25selective_scan_fwd_kernelI32Selective_Scan_fwd_kernel_traitsILi32ELi4ELi1ELb0ELb0ELb1ELb1EN3c108BFloat16ENS1_7complexIfEEEEv13SSMParamsBase,@function
        .size           _Z25selective_scan_fwd_kernelI32Selective_Scan_fwd_kernel_traitsILi32ELi4ELi1ELb0ELb0ELb1ELb1EN3c108BFloat16ENS1_7complexIfEEEEv13SSMParamsBase,(.L_x_5065 - _Z25selective_scan_fwd_kernelI32Selective_Scan_fwd_kernel_traitsILi32ELi4ELi1ELb0ELb0ELb1ELb1EN3c108BFloat16ENS1_7complexIfEEEEv13SSMParamsBase)
        .other          _Z25selective_scan_fwd_kernelI32Selective_Scan_fwd_kernel_traitsILi32ELi4ELi1ELb0ELb0ELb1ELb1EN3c108BFloat16ENS1_7complexIfEEEEv13SSMParamsBase,@"STO_CUDA_ENTRY STV_DEFAULT"
_Z25selective_scan_fwd_kernelI32Selective_Scan_fwd_kernel_traitsILi32ELi4ELi1ELb0ELb0ELb1ELb1EN3c108BFloat16ENS1_7complexIfEEEEv13SSMParamsBase:
.text._Z25selective_scan_fwd_kernelI32Selective_Scan_fwd_kernel_traitsILi32ELi4ELi1ELb0ELb0ELb1ELb1EN3c108BFloat16ENS1_7complexIfEEEEv13SSMParamsBase:
        /* <DEDUP_REMOVED lines=40> */
[----:B------:R-:W-:Y:S02]  /*0280*/  IMAD R3, R10, R9, RZ ;  /* 0x000000090a037224 */ /* 0x000fe400078e02ff */
[----:B------:R-:W0:Y:S02]  /*0290*/  LDC.64 R10, c[0x0][0x460] ;  /* 0x00011800ff0a7b82 */ /* 0x000e240000000a00 */
[----:B------:R-:W-:-:S06]  /*02a0*/  IMAD.HI.U32 R7, R7, R3, R6 ;  /* 0x0000000307077227 */ /* 0x000fcc00078e0006 */
[----:B------:R-:W-:-:S05]  /*02b0*/  IMAD.HI.U32 R7, R7, R0, RZ ;  /* 0x0000000007077227 */ /* 0x000fca00078e00ff */
[----:B------:R-:W-:-:S05]  /*02c0*/  IADD3 R2, PT, PT, -R7, RZ, RZ ;  /* 0x000000ff07027210 */ /* 0x000fca0007ffe1ff */
[----:B------:R-:W-:-:S05]  /*02d0*/  IMAD R0, R9, R2, R0 ;  /* 0x0000000209007224 */ /* 0x000fca00078e0200 */
[----:B------:R-:W-:Y:S01]  /*02e0*/  ISETP.GT.U32.AND P2, PT, R9, R0, PT ;  /* 0x000000000900720c */ /* 0x000fe20003f44070 */
[----:B------:R-:W-:Y:S01]  /*02f0*/  IMAD.U32 R3, RZ, RZ, UR5 ;  /* 0x00000005ff037e24 */ /* 0x000fe2000f8e00ff */
[----:B------:R-:W-:Y:S01]  /*0300*/  MOV R2, UR4 ;  /* 0x0000000400027c02 */ /* 0x000fe20008000f00 */
[----:B----4-:R-:W-:Y:S01]  /*0310*/  UIMAD.WIDE.U32 UR4, UR18, UR12, URZ ;  /* 0x0000000c120472a5 */ /* 0x010fe2000f8e00ff */
[----:B---3--:R-:W-:Y:S02]  /*0320*/  MOV R5, UR7 ;  /* 0x0000000700057c02 */ /* 0x008fe40008000f00 */
[----:B------:R-:W-:Y:S02]  /*0330*/  LOP3.LUT R6, R83, R8, RZ, 0x3c, !PT ;  /* 0x0000000853067212 */ /* 0x000fe400078e3cff */
[----:B------:R-:W-:Y:S02]  /*0340*/  MOV R4, UR6 ;  /* 0x0000000600047c02 */ /* 0x000fe40008000f00 */
[----:B------:R-:W-:-:S02]  /*0350*/  MOV R3, UR9 ;  /* 0x0000000900037c02 */ /* 0x000fc40008000f00 */
[----:B------:R-:W-:Y:S02]  /*0360*/  MOV R5, UR8 ;  /* 0x0000000800057c02 */ /* 0x000fe40008000f00 */
[-C--:B------:R-:W-:Y:S02]  /*0370*/  @!P2 IADD3 R0, PT, PT, R0, -R9.reuse, RZ ;  /* 0x800000090000a210 */ /* 0x080fe40007ffe0ff */
[----:B------:R-:W-:Y:S02]  /*0380*/  ISETP.GE.AND P3, PT, R6, RZ, PT ;  /* 0x000000ff0600720c */ /* 0x000fe40003f66270 */
[----:B------:R-:W-:Y:S02]  /*0390*/  ISETP.GE.U32.AND P0, PT, R0, R9, PT ;  /* 0x000000090000720c */ /* 0x000fe40003f06070 */
[----:B------:R-:W-:Y:S02]  /*03a0*/  ISETP.NE.AND P1, PT, R8, RZ, PT ;  /* 0x000000ff0800720c */ /* 0x000fe40003f25270 */
[----:B------:R-:W-:Y:S01]  /*03b0*/  @!P2 IADD3 R7, PT, PT, R7, 0x1, RZ ;  /* 0x000000010707a810 */ /* 0x000fe20007ffe0ff */
[----:B-12---:R-:W-:Y:S10]  /*03c0*/  @!P4 EXIT ;  /* 0x000000000000c94d */ /* 0x006ff40003800000 */
[----:B------:R-:W1:Y:S01]  /*03d0*/  S2R R80, SR_TID.X ;  /* 0x0000000000507919 */ /* 0x000e620000002100 */
[----:B------:R-:W-:Y:S01]  /*03e0*/  @P0 IADD3 R7, PT, PT, R7, 0x1, RZ ;  /* 0x0000000107070810 */ /* 0x000fe20007ffe0ff */
[C---:B------:R-:W-:Y:S01]  /*03f0*/  IMAD.WIDE.U32 R2, R83.reuse, UR10, R2 ;  /* 0x0000000a53027c25 */ /* 0x040fe2000f8e0002 */
[----:B------:R-:W2:Y:S01]  /*0400*/  LDCU UR6, c[0x0][0x38c] ;  /* 0x00007180ff0677ac */ /* 0x000ea20008000800 */
[----:B------:R-:W3:Y:S01]  /*0410*/  LDC.64 R18, c[0x0][0x448] ;  /* 0x00011200ff127b82 */ /* 0x000ee20000000a00 */
[----:B------:R-:W-:Y:S01]  /*0420*/  MOV R73, RZ ;  /* 0x000000ff00497202 */ /* 0x000fe20000000f00 */
[----:B------:R-:W-:Y:S01]  /*0430*/  @!P3 IMAD.MOV R7, RZ, RZ, -R7 ;  /* 0x000000ffff07b224 */ /* 0x000fe200078e0a07 */
[----:B------:R-:W-:Y:S01]  /*0440*/  @!P1 LOP3.LUT R7, RZ, R8, RZ, 0x33, !PT ;  /* 0x00000008ff079212 */ /* 0x000fe200078e33ff */
[C---:B------:R-:W-:Y:S01]  /*0450*/  IMAD R62, R83.reuse, UR11, R3 ;  /* 0x0000000b533e7c24 */ /* 0x040fe2000f8e0203 */
[----:B------:R-:W4:Y:S01]  /*0460*/  LDCU.64 UR8, c[0x0][0x3b8] ;  /* 0x00007700ff0877ac */ /* 0x000f220008000a00 */
[C---:B------:R-:W-:Y:S01]  /*0470*/  IMAD.WIDE.U32 R4, R83.reuse, UR14, R4 ;  /* 0x0000000e53047c25 */ /* 0x040fe2000f8e0004 */
[----:B------:R-:W-:Y:S01]  /*0480*/  SHF.R.S32.HI R3, RZ, 0x1f, R7 ;  /* 0x0000001fff037819 */ /* 0x000fe20000011407 */
[----:B------:R-:W3:Y:S01]  /*0490*/  LDC.64 R20, c[0x0][0x440] ;  /* 0x00011000ff147b82 */ /* 0x000ee20000000a00 */
[----:B------:R-:W2:Y:S01]  /*04a0*/  LDCU.64 UR20, c[0x0][0x3a0] ;  /* 0x00007400ff1477ac */ /* 0x000ea20008000a00 */
[----:B0-----:R-:W-:Y:S01]  /*04b0*/  LEA R71, P0, R2, R10, 0x1 ;  /* 0x0000000a02477211 */ /* 0x001fe200078008ff */
[----:B------:R-:W-:Y:S01]  /*04c0*/  IMAD R60, R83, UR15, R5 ;  /* 0x0000000f533c7c24 */ /* 0x000fe2000f8e0205 */
[----:B------:R-:W-:Y:S01]  /*04d0*/  LEA R69, P1, R4, R12, 0x1 ;  /* 0x0000000c04457211 */ /* 0x000fe200078208ff */
[----:B------:R-:W-:Y:S01]  /*04e0*/  IMAD R0, R3, R48, RZ ;  /* 0x0000003003007224 */ /* 0x000fe200078e02ff */
[----:B------:R-:W-:Y:S01]  /*04f0*/  UIMAD UR5, UR18, UR13, UR5 ;  /* 0x0000000d120572a4 */ /* 0x000fe2000f8e0205 */
[----:B------:R-:W-:-:S02]  /*0500*/  LEA.HI.X R62, R2, R11, R62, 0x1, P0 ;  /* 0x0000000b023e7211 */ /* 0x000fc400000f0c3e */
[C---:B------:R-:W-:Y:S01]  /*0510*/  IMAD R49, R7.reuse, R49, R0 ;  /* 0x0000003107317224 */ /* 0x040fe200078e0200 */
[----:B------:R-:W-:Y:S01]  /*0520*/  LEA.HI.X R60, R4, R13, R60, 0x1, P1 ;  /* 0x0000000d043c7211 */ /* 0x000fe200008f0c3c */
[----:B------:R-:W-:Y:S02]  /*0530*/  IMAD R0, R16, UR18, R83 ;  /* 0x0000001210007c24 */ /* 0x000fe4000f8e0253 */
[----:B------:R-:W-:-:S04]  /*0540*/  IMAD.WIDE.U32 R2, R7, R48, UR4 ;  /* 0x0000000407027e25 */ /* 0x000fc8000f8e0030 */
[----:B------:R-:W-:Y:S01]  /*0550*/  IMAD R0, R0, R17, RZ ;  /* 0x0000001100007224 */ /* 0x000fe200078e02ff */
[----:B------:R-:W-:Y:S01]  /*0560*/  LEA R51, P0, R2, R14, 0x1 ;  /* 0x0000000e02337211 */ /* 0x000fe200078008ff */
[----:B----4-:R-:W-:Y:S01]  /*0570*/  IMAD.WIDE.U32 R4, R83, UR8, RZ ;  /* 0x0000000853047c25 */ /* 0x010fe2000f8e00ff */
[----:B-1----:R-:W-:Y:S01]  /*0580*/  SHF.L.U32 R74, R80, 0x2, RZ ;  /* 0x00000002504a7819 */ /* 0x002fe200000006ff */
[----:B------:R-:W0:Y:S01]  /*0590*/  LDCU.U8 UR8, c[0x0][0x39e] ;  /* 0x000073c0ff0877ac */ /* 0x000e220008000000 */
[----:B------:R-:W-:Y:S01]  /*05a0*/  IADD3 R49, PT, PT, R3, R49, RZ ;  /* 0x0000003103317210 */ /* 0x000fe20007ffe0ff */
[----:B--2---:R-:W-:Y:S01]  /*05b0*/  IMAD R75, R0, UR6, RZ ;  /* 0x00000006004b7c24 */ /* 0x004fe2000f8e02ff */
[----:B------:R-:W-:Y:S01]  /*05c0*/  SHF.L.U32 R0, R80, 0x3, RZ ;  /* 0x0000000350007819 */ /* 0x000fe200000006ff */
[C---:B------:R-:W-:Y:S01]  /*05d0*/  IMAD.WIDE.U32 R76, R83.reuse, UR20, RZ ;  /* 0x00000014534c7c25 */ /* 0x040fe2000f8e00ff */
[----:B------:R-:W-:Y:S02]  /*05e0*/  LOP3.LUT R65, R74, 0xf80, RZ, 0xc0, !PT ;  /* 0x00000f804a417812 */ /* 0x000fe400078ec0ff */
[----:B------:R-:W-:Y:S01]  /*05f0*/  LOP3.LUT R67, R0, 0x1f00, RZ, 0xc0, !PT ;  /* 0x00001f0000437812 */ /* 0x000fe200078ec0ff */
[----:B------:R-:W-:Y:S01]  /*0600*/  IMAD R6, R83, UR9, R5 ;  /* 0x0000000953067c24 */ /* 0x000fe2000f8e0205 */
[--C-:B------:R-:W-:Y:S01]  /*0610*/  LOP3.LUT R70, R65, 0x1f, R80.reuse, 0xf8, !PT ;  /* 0x0000001f41467812 */ /* 0x100fe200078ef850 */
[----:B------:R-:W-:Y:S01]  /*0620*/  IMAD R5, R83, UR21, R77 ;  /* 0x0000001553057c24 */ /* 0x000fe2000f8e024d */
[----:B------:R-:W-:-:S02]  /*0630*/  LOP3.LUT R67, R67, 0x1f, R80, 0xf8, !PT ;  /* 0x0000001f43437812 */ /* 0x000fc400078ef850 */
[----:B------:R-:W-:Y:S02]  /*0640*/  LOP3.LUT R64, R70, 0x20, RZ, 0xfc, !PT ;  /* 0x0000002046407812 */ /* 0x000fe400078efcff */
[----:B------:R-:W-:Y:S01]  /*0650*/  LEA.HI.X R49, R2, R15, R49, 0x1, P0 ;  /* 0x0000000f02317211 */ /* 0x000fe200000f0c31 */
[----:B------:R-:W-:Y:S01]  /*0660*/  IMAD.WIDE.U32 R2, R67, 0x2, RZ ;  /* 0x0000000243027825 */ /* 0x000fe200078e00ff */
[----:B---3--:R-:W-:Y:S02]  /*0670*/  LEA R79, P1, R4, R18, 0x3 ;  /* 0x00000012044f7211 */ /* 0x008fe400078218ff */
[----:B------:R-:W-:Y:S01]  /*0680*/  LEA R78, P2, R76, R20, 0x3 ;  /* 0x000000144c4e7211 */ /* 0x000fe200078418ff */
[----:B------:R-:W-:Y:S01]  /*0690*/  IMAD.IADD R65, R65, 0x1, R64 ;  /* 0x0000000141417824 */ /* 0x000fe200078e0240 */
[----:B------:R-:W-:Y:S02]  /*06a0*/  LEA.HI.X R77, R4, R19, R6, 0x3, P1 ;  /* 0x00000013044d7211 */ /* 0x000fe400008f1c06 */
[----:B------:R-:W-:-:S02]  /*06b0*/  LEA.HI.X R76, R76, R21, R5, 0x3, P2 ;  /* 0x000000154c4c7211 */ /* 0x000fc400010f1c05 */
[C---:B------:R-:W-:Y:S02]  /*06c0*/  IADD3 R72, PT, PT, R74.reuse, 0x1, RZ ;  /* 0x000000014a487810 */ /* 0x040fe40007ffe0ff */
[C---:B------:R-:W-:Y:S02]  /*06d0*/  IADD3 R68, PT, PT, R74.reuse, 0x2, RZ ;  /* 0x000000024a447810 */ /* 0x040fe40007ffe0ff */
[----:B------:R-:W-:Y:S02]  /*06e0*/  IADD3 R66, PT, PT, R74, 0x3, RZ ;  /* 0x000000034a427810 */ /* 0x000fe40007ffe0ff */
[C---:B------:R-:W-:Y:S02]  /*06f0*/  LOP3.LUT R58, R70.reuse, 0x40, RZ, 0xfc, !PT ;  /* 0x00000040463a7812 */ /* 0x040fe400078efcff */
[----:B------:R-:W-:Y:S02]  /*0700*/  LOP3.LUT R56, R70, 0x60, RZ, 0xfc, !PT ;  /* 0x0000006046387812 */ /* 0x000fe400078efcff */
[----:B------:R-:W-:-:S02]  /*0710*/  LOP3.LUT R54, R2, 0x100, RZ, 0xfc, !PT ;  /* 0x0000010002367812 */ /* 0x000fc400078efcff */
[C---:B------:R-:W-:Y:S02]  /*0720*/  IADD3 R63, PT, PT, R65.reuse, 0x20, RZ ;  /* 0x00000020413f7810 */ /* 0x040fe40007ffe0ff */
[C---:B------:R-:W-:Y:S02]  /*0730*/  IADD3 R61, PT, PT, R65.reuse, 0x40, RZ ;  /* 0x00000040413d7810 */ /* 0x040fe40007ffe0ff */
[C---:B------:R-:W-:Y:S02]  /*0740*/  IADD3 R59, PT, PT, R65.reuse, 0x60, RZ ;  /* 0x00000060413b7810 */ /* 0x040fe40007ffe0ff */
[C---:B------:R-:W-:Y:S02]  /*0750*/  IADD3 R57, PT, PT, R65.reuse, 0x80, RZ ;  /* 0x0000008041397810 */ /* 0x040fe40007ffe0ff */
[C---:B------:R-:W-:Y:S02]  /*0760*/  IADD3 R55, PT, PT, R65.reuse, 0xa0, RZ ;  /* 0x000000a041377810 */ /* 0x040fe40007ffe0ff */
[----:B0-----:R-:W-:-:S07]  /*0770*/  IADD3 R53, PT, PT, R65, 0xc0, RZ ;  /* 0x000000c041357810 */ /* 0x001fce0007ffe0ff */
.L_x_2334:
[----:B0-----:R-:W0:Y:S01]  /*0780*/  LDC R7, c[0x0][0x388] ;  /* 0x0000e200ff077b82 */ /* 0x001e220000000800 */
        /* <DEDUP_REMOVED lines=10> */
[----:B0-----:R-:W-:Y:S01]  /*0830*/  IMAD.IADD R47, R7, 0x1, -R52 ;  /* 0x00000001072f7824 */ /* 0x001fe200078e0a34 */
[----:B------:R-:W0:Y:S01]  /*0840*/  S2R R45, SR_LANEID ;  /* 0x00000000002d7919 */ /* 0x000e220000000000 */
[----:B------:R-:W-:Y:S01]  /*0850*/  UMOV UR4, 0x400 ;  /* 0x0000040000047882 */ /* 0x000fe20000000000 */
[----:B------:R-:W-:-:S04]  /*0860*/  PRMT R16, RZ, 0x7610, R16 ;  /* 0x00007610ff107816 */ /* 0x000fc80000000010 */
[----:B------:R-:W2:Y:S01]  /*0870*/  LDC R36, c[0x0][0x38c] ;  /* 0x0000e300ff247b82 */ /* 0x000ea20000000800 */
[-C--:B------:R-:W-:Y:S02]  /*0880*/  ISETP.GE.AND P0, PT, R70, R47.reuse, PT ;  /* 0x0000002f4600720c */ /* 0x080fe40003f06270 */
[-C--:B------:R-:W-:Y:S02]  /*0890*/  ISETP.GE.AND P1, PT, R64, R47.reuse, PT ;  /* 0x0000002f4000720c */ /* 0x080fe40003f26270 */
[-C--:B------:R-:W-:Y:S02]  /*08a0*/  ISETP.GE.AND P2, PT, R58, R47.reuse, PT ;  /* 0x0000002f3a00720c */ /* 0x080fe40003f46270 */
[----:B------:R-:W-:-:S07]  /*08b0*/  ISETP.GE.AND P3, PT, R56, R47, PT ;  /* 0x0000002f3800720c */ /* 0x000fce0003f66270 */
[----:B------:R-:W3:Y:S04]  /*08c0*/  @!P0 LDG.E.U16 R6, desc[UR16][R4.64] ;  /* 0x0000001004068981 */ /* 0x000ee8000c1e1500 */
[----:B------:R-:W4:Y:S04]  /*08d0*/  @!P1 LDG.E.U16 R10, desc[UR16][R4.64+0x40] ;  /* 0x00004010040a9981 */ /* 0x000f28000c1e1500 */
[----:B------:R-:W2:Y:S04]  /*08e0*/  @!P2 LDG.E.U16 R12, desc[UR16][R4.64+0x80] ;  /* 0x00008010040ca981 */ /* 0x000ea8000c1e1500 */
[----:B------:R-:W2:Y:S01]  /*08f0*/  @!P3 LDG.E.U16 R14, desc[UR16][R4.64+0xc0] ;  /* 0x0000c010040eb981 */ /* 0x000ea2000c1e1500 */
[----:B-1----:R-:W-:Y:S01]  /*0900*/  ULEA UR5, UR5, UR4, 0x18 ;  /* 0x0000000405057291 */ /* 0x002fe2000f8ec0ff */
[----:B------:R-:W-:-:S02]  /*0910*/  IADD3 R8, P4, PT, R8, R69, RZ ;  /* 0x0000004508087210 */ /* 0x000fc40007f9e0ff */
[C---:B0-----:R-:W-:Y:S02]  /*0920*/  SHF.L.U32 R0, R45.reuse, 0x3, RZ ;  /* 0x000000032d007819 */ /* 0x041fe400000006ff */
[----:B------:R-:W-:Y:S02]  /*0930*/  PRMT R18, RZ, 0x7610, R18 ;  /* 0x00007610ff127816 */ /* 0x000fe40000000012 */
[----:B------:R-:W-:Y:S02]  /*0940*/  LEA R43, R45, UR5, 0x1 ;  /* 0x000000052d2b7c11 */ /* 0x000fe4000f8e08ff */
[----:B------:R-:W-:Y:S02]  /*0950*/  PRMT R20, RZ, 0x7610, R20 ;  /* 0x00007610ff147816 */ /* 0x000fe40000000014 */
[----:B------:R-:W-:Y:S02]  /*0960*/  PRMT R22, RZ, 0x7610, R22 ;  /* 0x00007610ff167816 */ /* 0x000fe40000000016 */
        /* <DEDUP_REMOVED lines=19> */
[C---:B0-----:R-:W-:Y:S02]  /*0aa0*/  SHF.L.U32 R50, R12.reuse, 0x10, RZ ;  /* 0x000000100c327819 */ /* 0x041fe400000006ff */
[----:B------:R-:W-:Y:S02]  /*0ab0*/  PRMT R6, R12, 0x7632, R6 ;  /* 0x000076320c067816 */ /* 0x000fe40000000006 */
[C---:B------:R-:W-:Y:S01]  /*0ac0*/  PRMT R10, R13.reuse, 0x7632, R10 ;  /* 0x000076320d0a7816 */ /* 0x040fe2000000000a */
[--C-:B-----5:R-:W-:Y:S01]  /*0ad0*/  FADD.FTZ R50, R50, R81.reuse ;  /* 0x0000005132327221 */ /* 0x120fe20000010000 */
[----:B------:R-:W-:Y:S02]  /*0ae0*/  SHF.L.U32 R48, R13, 0x10, RZ ;  /* 0x000000100d307819 */ /* 0x000fe400000006ff */
[----:B------:R-:W-:Y:S01]  /*0af0*/  SHF.L.U32 R6, R6, 0x10, RZ ;  /* 0x0000001006067819 */ /* 0x000fe200000006ff */
[----:B------:R-:W-:Y:S01]  /*0b00*/  IMAD.U32 R10, R10, 0x10000, RZ ;  /* 0x000100000a0a7824 */ /* 0x000fe200078e00ff */
[----:B------:R-:W-:Y:S01]  /*0b10*/  FSETP.GTU.FTZ.AND P0, PT, R50, 20, PT ;  /* 0x41a000003200780b */ /* 0x000fe20003f1c000 */
[----:B------:R-:W-:-:S02]  /*0b20*/  FADD.FTZ R48, R48, R81 ;  /* 0x0000005130307221 */ /* 0x000fc40000010000 */
[--C-:B------:R-:W-:Y:S01]  /*0b30*/  FADD.FTZ R46, R6, R81.reuse ;  /* 0x00000051062e7221 */ /* 0x100fe20000010000 */
[----:B------:R-:W-:Y:S01]  /*0b40*/  ISETP.EQ.OR P3, PT, RZ, UR8, P0 ;  /* 0x00000008ff007c0c */ /* 0x000fe20008762670 */
[----:B------:R-:W-:Y:S01]  /*0b50*/  FADD.FTZ R44, R10, R81 ;  /* 0x000000510a2c7221 */ /* 0x000fe20000010000 */
[----:B------:R-:W-:Y:S02]  /*0b60*/  FSETP.GTU.FTZ.AND P1, PT, R48, 20, PT ;  /* 0x41a000003000780b */ /* 0x000fe40003f3c000 */
[----:B------:R-:W-:Y:S02]  /*0b70*/  FSETP.GTU.FTZ.AND P2, PT, R46, 20, PT ;  /* 0x41a000002e00780b */ /* 0x000fe40003f5c000 */
[----:B------:R-:W-:Y:S02]  /*0b80*/  FSETP.GTU.FTZ.AND P4, PT, R44, 20, PT ;  /* 0x41a000002c00780b */ /* 0x000fe40003f9c000 */
[----:B------:R-:W-:Y:S02]  /*0b90*/  ISETP.EQ.OR P0, PT, RZ, UR8, P1 ;  /* 0x00000008ff007c0c */ /* 0x000fe40008f02670 */
[----:B------:R-:W-:-:S02]  /*0ba0*/  ISETP.EQ.OR P2, PT, RZ, UR8, P2 ;  /* 0x00000008ff007c0c */ /* 0x000fc40009742670 */
        /* <DEDUP_REMOVED lines=32> */
.L_x_2323:
[----:B------:R-:W-:Y:S05]  /*0db0*/  BSYNC.RECONVERGENT B0 ;  /* 0x0000000000007941 */ /* 0x000fea0003800200 */
.L_x_2322:
        /* <DEDUP_REMOVED lines=32> */
.L_x_2325:
[----:B------:R-:W-:Y:S05]  /*0fc0*/  BSYNC.RECONVERGENT B0 ;  /* 0x0000000000007941 */ /* 0x000fea0003800200 */
.L_x_2324:
        /* <DEDUP_REMOVED lines=32> */
.L_x_2327:
[----:B------:R-:W-:Y:S05]  /*11d0*/  BSYNC.RECONVERGENT B0 ;  /* 0x0000000000007941 */ /* 0x000fea0003800200 */
.L_x_2326:
        /* <DEDUP_REMOVED lines=32> */
.L_x_2329:
[----:B------:R-:W-:Y:S05]  /*13e0*/  BSYNC.RECONVERGENT B0 ;  /* 0x0000000000007941 */ /* 0x000fea0003800200 */
.L_x_2328:
[----:B------:R-:W-:Y:S01]  /*13f0*/  BAR.SYNC.DEFER_BLOCKING 0x0 ;  /* 0x0000000000007b1d */ /* 0x000fe20000010000 */
[----:B------:R-:W-:Y:S02]  /*1400*/  ISETP.GE.AND P0, PT, R36, 0x1, PT ;  /* 0x000000012400780c */ /* 0x000fe40003f06270 */
[C---:B------:R-:W-:Y:S02]  /*1410*/  PRMT R6, R4.reuse, 0x7632, R6 ;  /* 0x0000763204067816 */ /* 0x040fe40000000006 */
[----:B------:R-:W-:Y:S02]  /*1420*/  SHF.L.U32 R35, R4, 0x10, RZ ;  /* 0x0000001004237819 */ /* 0x000fe400000006ff */
[C---:B------:R-:W-:Y:S02]  /*1430*/  PRMT R4, R5.reuse, 0x7632, R4 ;  /* 0x0000763205047816 */ /* 0x040fe40000000004 */
[----:B------:R-:W-:Y:S01]  /*1440*/  SHF.L.U32 R5, R5, 0x10, RZ ;  /* 0x0000001005057819 */ /* 0x000fe200000006ff */
[-C--:B------:R-:W-:Y:S01]  /*1450*/  FMUL.FTZ R39, R35, R82.reuse ;  /* 0x0000005223277220 */ /* 0x080fe20000410000 */
[----:B------:R-:W-:Y:S01]  /*1460*/  SHF.L.U32 R33, R6, 0x10, RZ ;  /* 0x0000001006217819 */ /* 0x000fe200000006ff */
[----:B------:R-:W-:Y:S01]  /*1470*/  IMAD.U32 R9, R4, 0x10000, RZ ;  /* 0x0001000004097824 */ /* 0x000fe200078e00ff */
[----:B------:R-:W-:Y:S01]  /*1480*/  PRMT R42, RZ, 0x7610, R42 ;  /* 0x00007610ff2a7816 */ /* 0x000fe2000000002a */
[-C--:B------:R-:W-:Y:S01]  /*1490*/  FMUL.FTZ R40, R5, R82.reuse ;  /* 0x0000005205287220 */ /* 0x080fe20000410000 */
[----:B------:R-:W-:Y:S01]  /*14a0*/  IADD3 R41, PT, PT, R0, UR5, RZ ;  /* 0x0000000500297c10 */ /* 0x000fe2000fffe0ff */
[-C--:B------:R-:W-:Y:S01]  /*14b0*/  FMUL.FTZ R38, R33, R82.reuse ;  /* 0x0000005221267220 */ /* 0x080fe20000410000 */
[----:B------:R-:W-:Y:S01]  /*14c0*/  FMUL.FTZ R37, R9, R82 ;  /* 0x0000005209257220 */ /* 0x000fe20000410000 */
[----:B------:R-:W-:Y:S06]  /*14d0*/  @!P0 BRA `(.L_x_2330) ;  /* 0x0000001400f48947 */ /* 0x000fec0003800000 */
[C---:B------:R-:W-:Y:S01]  /*14e0*/  VIADD R13, R0.reuse, 0x5 ;  /* 0x00000005000d7836 */ /* 0x040fe20000000000 */
[----:B------:R-:W0:Y:S01]  /*14f0*/  LDC.64 R18, c[0x0][0x3e0] ;  /* 0x0000f800ff127b82 */ /* 0x000e220000000a00 */
[----:B------:R-:W-:Y:S01]  /*1500*/  SHF.L.U32 R34, R73, 0x8, RZ ;  /* 0x0000000849227819 */ /* 0x000fe200000006ff */
[----:B------:R-:W-:Y:S01]  /*1510*/  FMUL.FTZ R32, R5, R48 ;  /* 0x0000003005207220 */ /* 0x000fe20000410000 */
[----:B------:R-:W-:Y:S01]  /*1520*/  FMUL.FTZ R30, R9, R44 ;  /* 0x0000002c091e7220 */ /* 0x000fe20000410000 */
[----:B------:R-:W-:Y:S01]  /*1530*/  LEA.HI.SX32 R85, R13, R0, 0x1b ;  /* 0x000000000d557211 */ /* 0x000fe200078fdaff */
[----:B------:R-:W-:Y:S01]  /*1540*/  IMAD R36, R73, R36, RZ ;  /* 0x0000002449247224 */ /* 0x000fe200078e02ff */
[----:B------:R-:W-:Y:S01]  /*1550*/  LEA R34, R7, -R34, 0x1 ;  /* 0x8000002207227211 */ /* 0x000fe200078e08ff */
[----:B------:R-:W-:Y:S01]  /*1560*/  FMUL.FTZ R35, R35, R50 ;  /* 0x0000003223237220 */ /* 0x000fe20000410000 */
[----:B------:R-:W1:Y:S01]  /*1570*/  LDC.64 R14, c[0x0][0x3c0] ;  /* 0x0000f000ff0e7b82 */ /* 0x000e620000000a00 */
[----:B------:R-:W-:Y:S01]  /*1580*/  ISETP.NE.AND P0, PT, R73, RZ, PT ;  /* 0x000000ff4900720c */ /* 0x000fe20003f05270 */
[----:B------:R-:W-:Y:S01]  /*1590*/  FMUL.FTZ R33, R33, R46 ;  /* 0x0000002e21217220 */ /* 0x000fe20000410000 */
[C---:B------:R-:W-:Y:S01]  /*15a0*/  IADD3 R5, PT, PT, R0.reuse, 0x1, RZ ;  /* 0x0000000100057810 */ /* 0x040fe20007ffe0ff */
[----:B------:R-:W-:Y:S01]  /*15b0*/  UMOV UR4, URZ ;  /* 0x000000ff00047c82 */ /* 0x000fe20008000000 */
[C---:B------:R-:W-:Y:S01]  /*15c0*/  IADD3 R7, PT, PT, R0.reuse, 0x2, RZ ;  /* 0x0000000200077810 */ /* 0x040fe20007ffe0ff */
[----:B------:R-:W2:Y:S01]  /*15d0*/  LDCU UR9, c[0x0][0x38c] ;  /* 0x00007180ff0977ac */ /* 0x000ea20008000800 */
[C---:B------:R-:W-:Y:S01]  /*15e0*/  IADD3 R9, PT, PT, R0.reuse, 0x3, RZ ;  /* 0x0000000300097810 */ /* 0x040fe20007ffe0ff */
[----:B------:R-:W3:Y:S01]  /*15f0*/  LDC.64 R16, c[0x0][0x3a8] ;  /* 0x0000ea00ff107b82 */ /* 0x000ee20000000a00 */
[C---:B------:R-:W-:Y:S01]  /*1600*/  IADD3 R11, PT, PT, R0.reuse, 0x4, RZ ;  /* 0x00000004000b7810 */ /* 0x040fe20007ffe0ff */
[----:B------:R-:W-:Y:S01]  /*1610*/  UIADD3 UR7, UPT, UPT, UR5, 0x250, URZ ;  /* 0x0000025005077890 */ /* 0x000fe2000fffe0ff */
[----:B------:R-:W-:-:S02]  /*1620*/  IADD3 R21, PT, PT, R0, 0x6, RZ ;  /* 0x0000000600157810 */ /* 0x000fc40007ffe0ff */
[----:B------:R-:W-:Y:S02]  /*1630*/  IADD3 R23, PT, PT, R0, 0x7, RZ ;  /* 0x0000000700177810 */ /* 0x000fe40007ffe0ff */
[----:B------:R-:W-:Y:S01]  /*1640*/  IADD3 R31, P1, PT, R51, R54, RZ ;  /* 0x00000036331f7210 */ /* 0x000fe20007f3e0ff */
[----:B------:R-:W4:Y:S01]  /*1650*/  LDC.64 R12, c[0x0][0x480] ;  /* 0x00012000ff0c7b82 */ /* 0x000f220000000a00 */
[----:B------:R-:W-:Y:S02]  /*1660*/  ISETP.EQ.AND P0, PT, R80, RZ, P0 ;  /* 0x000000ff5000720c */ /* 0x000fe40000702270 */
        /* <DEDUP_REMOVED lines=8> */
[----:B------:R-:W-:-:S02]  /*16f0*/  IADD3.X R24, PT, PT, R3, R49, RZ, P1, !PT ;  /* 0x0000003103187210 */ /* 0x000fc40000ffe4ff */
[----:B------:R-:W-:Y:S02]  /*1700*/  P2R R104, PR, RZ, 0x1 ;  /* 0x00000001ff687803 */ /* 0x000fe40000000000 */
[----:B0-----:R-:W-:Y:S02]  /*1710*/  SHF.L.U64.HI R91, R18, 0x1, R19 ;  /* 0x00000001125b7819 */ /* 0x001fe40000010213 */
[----:B------:R-:W-:Y:S02]  /*1720*/  P2R R106, PR, RZ, 0x4 ;  /* 0x00000004ff6a7803 */ /* 0x000fe40000000000 */
[----:B------:R-:W-:Y:S02]  /*1730*/  MOV R29, R78 ;  /* 0x0000004e001d7202 */ /* 0x000fe40000000f00 */
[----:B------:R-:W-:Y:S02]  /*1740*/  MOV R28, R76 ;  /* 0x0000004c001c7202 */ /* 0x000fe40000000f00 */
[----:B------:R-:W-:-:S02]  /*1750*/  MOV R27, R79 ;  /* 0x0000004f001b7202 */ /* 0x000fc40000000f00 */
[----:B------:R-:W-:Y:S02]  /*1760*/  MOV R26, R77 ;  /* 0x0000004d001a7202 */ /* 0x000fe40000000f00 */
[----:B------:R-:W-:Y:S02]  /*1770*/  LEA R25, R25, UR5, 0x1 ;  /* 0x0000000519197c11 */ /* 0x000fe4000f8e08ff */
[----:B-1----:R-:W-:Y:S02]  /*1780*/  SHF.L.U64.HI R15, R14, 0x3, R15 ;  /* 0x000000030e0f7819 */ /* 0x002fe4000001020f */
[----:B---3--:R-:W-:Y:S02]  /*1790*/  SHF.L.U64.HI R17, R16, 0x3, R17 ;  /* 0x0000000310117819 */ /* 0x008fe40000010211 */
[----:B------:R-:W-:Y:S02]  /*17a0*/  LEA R89, R5, UR5, 0x1 ;  /* 0x0000000505597c11 */ /* 0x000fe4000f8e08ff */
[----:B------:R-:W-:-:S02]  /*17b0*/  LEA R88, R7, UR5, 0x1 ;  /* 0x0000000507587c11 */ /* 0x000fc4000f8e08ff */
[----:B------:R-:W-:Y:S02]  /*17c0*/  LEA R87, R9, UR5, 0x1 ;  /* 0x0000000509577c11 */ /* 0x000fe4000f8e08ff */
[----:B------:R-:W-:Y:S02]  /*17d0*/  LEA R86, R11, UR5, 0x1 ;  /* 0x000000050b567c11 */ /* 0x000fe4000f8e08ff */
[----:B------:R-:W-:Y:S02]  /*17e0*/  LEA R85, R85, UR5, 0x1 ;  /* 0x0000000555557c11 */ /* 0x000fe4000f8e08ff */
[----:B------:R-:W-:Y:S02]  /*17f0*/  LEA R84, R21, UR5, 0x1 ;  /* 0x0000000515547c11 */ /* 0x000fe4000f8e08ff */
[----:B------:R-:W-:Y:S02]  /*1800*/  LEA R19, R23, UR5, 0x1 ;  /* 0x0000000517137c11 */ /* 0x000fe4000f8e08ff */
[----:B------:R-:W-:-:S02]  /*1810*/  ISETP.GE.AND P0, PT, R63, R34, PT ;  /* 0x000000223f00720c */ /* 0x000fc40003f06270 */
[-C--:B------:R-:W-:Y:S02]  /*1820*/  ISETP.GE.AND P1, PT, R61, R34.reuse, PT ;  /* 0x000000223d00720c */ /* 0x080fe40003f26270 */
[-C--:B------:R-:W-:Y:S02]  /*1830*/  ISETP.GE.AND P2, PT, R59, R34.reuse, PT ;  /* 0x000000223b00720c */ /* 0x080fe40003f46270 */
[-C--:B------:R-:W-:Y:S02]  /*1840*/  ISETP.GE.AND P3, PT, R57, R34.reuse, PT ;  /* 0x000000223900720c */ /* 0x080fe40003f66270 */
[-C--:B------:R-:W-:Y:S02]  /*1850*/  ISETP.GE.AND P4, PT, R55, R34.reuse, PT ;  /* 0x000000223700720c */ /* 0x080fe40003f86270 */
[----:B--2-4-:R-:W-:-:S13]  /*1860*/  ISETP.GE.AND P5, PT, R53, R34, PT ;  /* 0x000000223500720c */ /* 0x014fda0003fa6270 */
.L_x_2333:
[----:B0-----:R-:W-:Y:S01]  /*1870*/  MOV R4, R29 ;  /* 0x0000001d00047202 */ /* 0x001fe20000000f00 */
[----:B------:R-:W-:-:S06]  /*1880*/  IMAD.MOV.U32 R5, RZ, RZ, R28 ;  /* 0x000000ffff057224 */ /* 0x000fcc00078e001c */
[----:B------:R-:W2:Y:S01]  /*1890*/  LDG.E.64 R4, desc[UR16][R4.64] ;  /* 0x0000001004047981 */ /* 0x000ea2000c1e1b00 */
[----:B------:R-:W-:-:S04]  /*18a0*/  ISETP.GE.U32.AND P6, PT, R74, R47, PT ;  /* 0x0000002f4a00720c */ /* 0x000fc80003fc6070 */
        /* <DEDUP_REMOVED lines=21> */
[----:B------:R-:W-:Y:S01]  /*1a00*/  FMUL.FTZ R0, R7, R48 ;  /* 0x0000003007007220 */ /* 0x000fe20000410000 */
[----:B------:R-:W-:Y:S01]  /*1a10*/  FMUL.RZ R5, R5, 0.15915493667125701904 ;  /* 0x3e22f98305057820 */ /* 0x000fe2000040c000 */
[----:B------:R-:W-:Y:S01]  /*1a20*/  FMUL.FTZ R7, R7, R44 ;  /* 0x0000002c07077220 */ /* 0x000fe20000410000 */
[----:B------:R-:W-:-:S03]  /*1a30*/  FSEL R100, R33, RZ, !P6 ;  /* 0x000000ff21647208 */ /* 0x000fc60007000000 */
[----:B------:R-:W0:Y:S08]  /*1a40*/  MUFU.SIN R9, R8 ;  /* 0x0000000800097308 */ /* 0x000e300000000400 */
[----:B------:R-:W2:Y:S01]  /*1a50*/  MUFU.EX2 R0, R0 ;  /* 0x0000000000007308 */ /* 0x000ea20000000800 */
[----:B-1----:R-:W-:-:S03]  /*1a60*/  FMUL.FTZ R11, R4, R11 ;  /* 0x0000000b040b7220 */ /* 0x002fc60000410000 */
[----:B------:R-:W1:Y:S02]  /*1a70*/  MUFU.EX2 R7, R7 ;  /* 0x0000000700077308 */ /* 0x000e640000000800 */
[----:B------:R-:W-:Y:S02]  /*1a80*/  FSEL R101, R11, 1, !P6 ;  /* 0x3f8000000b657808 */ /* 0x000fe40007000000 */
[----:B------:R-:W2:Y:S01]  /*1a90*/  MUFU.COS R11, R6 ;  /* 0x00000006000b7308 */ /* 0x000ea20000000000 */
[----:B0-----:R-:W-:-:S05]  /*1aa0*/  FMUL.FTZ R9, R4, R9 ;  /* 0x0000000904097220 */ /* 0x001fca0000410000 */
[----:B------:R-:W-:Y:S02]  /*1ab0*/  FSEL R102, R9, RZ, !P6 ;  /* 0x000000ff09667208 */ /* 0x000fe40007000000 */
[----:B------:R-:W0:Y:S01]  /*1ac0*/  MUFU.SIN R9, R6 ;  /* 0x0000000600097308 */ /* 0x000e220000000400 */
[----:B------:R-:W-:-:S04]  /*1ad0*/  ISETP.GE.U32.AND P6, PT, R68, R47, PT ;  /* 0x0000002f4400720c */ /* 0x000fc80003fc6070 */
[----:B------:R-:W-:-:S03]  /*1ae0*/  FSEL R94, R32, RZ, !P6 ;  /* 0x000000ff205e7208 */ /* 0x000fc60007000000 */
[----:B------:R-:W1:Y:S01]  /*1af0*/  MUFU.SIN R4, R5 ;  /* 0x0000000500047308 */ /* 0x000e620000000400 */
[----:B--2---:R-:W-:-:S05]  /*1b00*/  FMUL.FTZ R11, R0, R11 ;  /* 0x0000000b000b7220 */ /* 0x004fca0000410000 */
[----:B------:R-:W-:Y:S01]  /*1b10*/  FSEL R95, R11, 1, !P6 ;  /* 0x3f8000000b5f7808 */ /* 0x000fe20007000000 */
[----:B0-----:R-:W-:Y:S02]  /*1b20*/  FMUL.FTZ R9, R0, R9 ;  /* 0x0000000900097220 */ /* 0x001fe40000410000 */
[----:B------:R0:W2:Y:S03]  /*1b30*/  MUFU.COS R0, R5 ;  /* 0x0000000500007308 */ /* 0x0000a60000000000 */
[----:B------:R-:W-:Y:S02]  /*1b40*/  FSEL R96, R9, RZ, !P6 ;  /* 0x000000ff09607208 */ /* 0x000fe40007000000 */
[----:B------:R-:W-:Y:S01]  /*1b50*/  ISETP.GE.U32.AND P6, PT, R66, R47, PT ;  /* 0x0000002f4200720c */ /* 0x000fe20003fc6070 */
[----:B-1----:R-:W-:-:S03]  /*1b60*/  FMUL.FTZ R4, R7, R4 ;  /* 0x0000000407047220 */ /* 0x002fc60000410000 */
[----:B------:R-:W-:Y:S02]  /*1b70*/  FSEL R90, R30, RZ, !P6 ;  /* 0x000000ff1e5a7208 */ /* 0x000fe40007000000 */
[----:B------:R-:W-:Y:S01]  /*1b80*/  FSEL R92, R4, RZ, !P6 ;  /* 0x000000ff045c7208 */ /* 0x000fe20007000000 */
[----:B------:R-:W-:-:S04]  /*1b90*/  FMUL.FTZ R4, RZ, R102 ;  /* 0x00000066ff047220 */ /* 0x000fc80000410000 */
[----:B0-----:R-:W-:Y:S01]  /*1ba0*/  FFMA.FTZ R5, R97, R101, -R4 ;  /* 0x0000006561057223 */ /* 0x001fe20000010804 */
[----:B--2---:R-:W-:-:S03]  /*1bb0*/  FMUL.FTZ R0, R7, R0 ;  /* 0x0000000007007220 */ /* 0x004fc60000410000 */
[----:B------:R-:W-:Y:S02]  /*1bc0*/  FADD.FTZ R5, R100, R5 ;  /* 0x0000000564057221 */ /* 0x000fe40000010000 */
[----:B------:R-:W-:Y:S01]  /*1bd0*/  FSEL R93, R0, 1, !P6 ;  /* 0x3f800000005d7808 */ /* 0x000fe20007000000 */
[----:B------:R-:W-:Y:S01]  /*1be0*/  FMUL.FTZ R0, R97, R102 ;  /* 0x0000006661007220 */ /* 0x000fe20000410000 */
[----:B------:R-:W-:Y:S01]  /*1bf0*/  FMUL.FTZ R9, R96, R5 ;  /* 0x0000000560097220 */ /* 0x000fe20000410000 */
[----:B------:R-:W-:Y:S02]  /*1c00*/  ISETP.GE.AND P6, PT, R45, 0x1, PT ;  /* 0x000000012d00780c */ /* 0x000fe40003fc6270 */
[----:B------:R-:W-:-:S04]  /*1c10*/  FFMA.FTZ R0, RZ, R101, R0 ;  /* 0x00000065ff007223 */ /* 0x000fc80000010000 */
[----:B------:R-:W-:-:S04]  /*1c20*/  FADD.FTZ R0, RZ, R0 ;  /* 0x00000000ff007221 */ /* 0x000fc80000010000 */
[-C--:B------:R-:W-:Y:S01]  /*1c30*/  FMUL.FTZ R4, R96, R0.reuse ;  /* 0x0000000060047220 */ /* 0x080fe20000410000 */
[C---:B------:R-:W-:Y:S01]  /*1c40*/  FFMA.FTZ R9, R95.reuse, R0, R9 ;  /* 0x000000005f097223 */ /* 0x040fe20000010009 */
[-C--:B------:R-:W-:Y:S02]  /*1c50*/  FMUL.FTZ R0, R98, R102.reuse ;  /* 0x0000006662007220 */ /* 0x080fe40000410000 */
[----:B------:R-:W-:Y:S01]  /*1c60*/  FFMA.FTZ R7, R95, R5, -R4 ;  /* 0x000000055f077223 */ /* 0x000fe20000010804 */
[----:B------:R-:W-:Y:S01]  /*1c70*/  FADD.FTZ R9, RZ, R9 ;  /* 0x00000009ff097221 */ /* 0x000fe20000010000 */
[C---:B------:R-:W-:Y:S01]  /*1c80*/  FMUL.FTZ R5, R99.reuse, R102 ;  /* 0x0000006663057220 */ /* 0x040fe20000410000 */
[----:B------:R-:W-:Y:S01]  /*1c90*/  FFMA.FTZ R0, R99, R101, -R0 ;  /* 0x0000006563007223 */ /* 0x000fe20000010800 */
[----:B------:R-:W-:Y:S01]  /*1ca0*/  FADD.FTZ R7, R94, R7 ;  /* 0x000000075e077221 */ /* 0x000fe20000010000 */
[----:B------:R-:W-:Y:S01]  /*1cb0*/  FMUL.FTZ R8, R92, R9 ;  /* 0x000000095c087220 */ /* 0x000fe20000410000 */
[----:B------:R-:W-:-:S02]  /*1cc0*/  FFMA.FTZ R5, R98, R101, R5 ;  /* 0x0000006562057223 */ /* 0x000fc40000010005 */
[-C--:B------:R-:W-:Y:S01]  /*1cd0*/  FMUL.FTZ R6, R92, R7.reuse ;  /* 0x000000075c067220 */ /* 0x080fe20000410000 */
[C---:B------:R-:W-:Y:S01]  /*1ce0*/  FFMA.FTZ R7, R93.reuse, R7, -R8 ;  /* 0x000000075d077223 */ /* 0x040fe20000010808 */
[C---:B------:R-:W-:Y:S02]  /*1cf0*/  FMUL.FTZ R4, R96.reuse, R5 ;  /* 0x0000000560047220 */ /* 0x040fe40000410000 */
[----:B------:R-:W-:Y:S01]  /*1d00*/  FFMA.FTZ R9, R93, R9, R6 ;  /* 0x000000095d097223 */ /* 0x000fe20000010006 */
[-C--:B------:R-:W-:Y:S01]  /*1d10*/  FMUL.FTZ R6, R96, R0.reuse ;  /* 0x0000000060067220 */ /* 0x080fe20000410000 */
[C---:B------:R-:W-:Y:S01]  /*1d20*/  FFMA.FTZ R4, R95.reuse, R0, -R4 ;  /* 0x000000005f047223 */ /* 0x040fe20000010804 */
[----:B------:R-:W-:Y:S01]  /*1d30*/  FADD.FTZ R107, R90, R7 ;  /* 0x000000075a6b7221 */ /* 0x000fe20000010000 */
[----:B------:R-:W-:Y:S01]  /*1d40*/  FADD.FTZ R108, RZ, R9 ;  /* 0x00000009ff6c7221 */ /* 0x000fe20000010000 */
[----:B------:R-:W-:Y:S01]  /*1d50*/  FFMA.FTZ R6, R95, R5, R6 ;  /* 0x000000055f067223 */ /* 0x000fe20000010006 */
[----:B------:R-:W-:-:S02]  /*1d60*/  FMUL.FTZ R0, R92, R4 ;  /* 0x000000045c007220 */ /* 0x000fc40000410000 */
[----:B------:R-:W-:Y:S02]  /*1d70*/  SHFL.UP PT, R8, R107, 0x1, RZ ;  /* 0x042000006b087989 */ /* 0x000fe400000e00ff */
[CC--:B------:R-:W-:Y:S01]  /*1d80*/  FFMA.FTZ R0, R93.reuse, R6.reuse, R0 ;  /* 0x000000065d007223 */ /* 0x0c0fe20000010000 */
[----:B------:R-:W-:Y:S01]  /*1d90*/  FMUL.FTZ R6, R92, R6 ;  /* 0x000000065c067220 */ /* 0x000fe20000410000 */
[----:B------:R-:W0:Y:S03]  /*1da0*/  SHFL.UP PT, R9, R108, 0x1, RZ ;  /* 0x042000006c097989 */ /* 0x000e2600000e00ff */
[----:B------:R-:W-:Y:S01]  /*1db0*/  FFMA.FTZ R7, R93, R4, -R6 ;  /* 0x000000045d077223 */ /* 0x000fe20000010806 */
[----:B------:R-:W1:Y:S04]  /*1dc0*/  SHFL.UP PT, R5, R0, 0x1, RZ ;  /* 0x0420000000057989 */ /* 0x000e6800000e00ff */
[----:B------:R-:W2:Y:S01]  /*1dd0*/  SHFL.UP PT, R4, R7, 0x1, RZ ;  /* 0x0420000007047989 */ /* 0x000ea200000e00ff */
[-C--:B0-----:R-:W-:Y:S01]  /*1de0*/  FMUL.FTZ R6, R0, R9.reuse ;  /* 0x0000000900067220 */ /* 0x081fe20000410000 */
[----:B------:R-:W-:-:S03]  /*1df0*/  FMUL.FTZ R9, R7, R9 ;  /* 0x0000000907097220 */ /* 0x000fc60000410000 */
[CC--:B------:R-:W-:Y:S01]  /*1e00*/  FFMA.FTZ R10, R7.reuse, R8.reuse, -R6 ;  /* 0x00000008070a7223 */ /* 0x0c0fe20000010806 */
[C---:B------:R-:W-:Y:S01]  /*1e10*/  FFMA.FTZ R9, R0.reuse, R8, R9 ;  /* 0x0000000800097223 */ /* 0x040fe20000010009 */
[-C--:B-1----:R-:W-:Y:S01]  /*1e20*/  FMUL.FTZ R6, R0, R5.reuse ;  /* 0x0000000500067220 */ /* 0x082fe20000410000 */
[----:B------:R-:W-:Y:S01]  /*1e30*/  FMUL.FTZ R5, R7, R5 ;  /* 0x0000000507057220 */ /* 0x000fe20000410000 */
[----:B------:R-:W-:Y:S01]  /*1e40*/  @P6 FADD.FTZ R107, R107, R10 ;  /* 0x0000000a6b6b6221 */ /* 0x000fe20000010000 */
[----:B------:R-:W-:Y:S01]  /*1e50*/  @P6 FADD.FTZ R108, R108, R9 ;  /* 0x000000096c6c6221 */ /* 0x000fe20000010000 */
[-C--:B--2---:R-:W-:Y:S01]  /*1e60*/  @P6 FFMA.FTZ R7, R7, R4.reuse, -R6 ;  /* 0x0000000407076223 */ /* 0x084fe20000010806 */
[----:B------:R-:W-:Y:S01]  /*1e70*/  @P6 FFMA.FTZ R0, R0, R4, R5 ;  /* 0x0000000400006223 */ /* 0x000fe20000010005 */
[----:B------:R-:W-:Y:S01]  /*1e80*/  ISETP.GE.AND P6, PT, R45, 0x2, PT ;  /* 0x000000022d00780c */ /* 0x000fe20003fc6270 */
[----:B------:R-:W-:Y:S04]  /*1e90*/  SHFL.UP PT, R6, R107, 0x2, RZ ;  /* 0x044000006b067989 */ /* 0x000fe800000e00ff */
[----:B------:R-:W0:Y:S04]  /*1ea0*/  SHFL.UP PT, R8, R108, 0x2, RZ ;  /* 0x044000006c087989 */ /* 0x000e2800000e00ff */
[----:B------:R-:W1:Y:S04]  /*1eb0*/  SHFL.UP PT, R5, R0, 0x2, RZ ;  /* 0x0440000000057989 */ /* 0x000e6800000e00ff */
[----:B------:R-:W2:Y:S01]  /*1ec0*/  SHFL.UP PT, R4, R7, 0x2, RZ ;  /* 0x0440000007047989 */ /* 0x000ea200000e00ff */
[-C--:B0-----:R-:W-:Y:S01]  /*1ed0*/  FMUL.FTZ R9, R7, R8.reuse ;  /* 0x0000000807097220 */ /* 0x081fe20000410000 */
[----:B------:R-:W-:-:S03]  /*1ee0*/  FMUL.FTZ R10, R0, R8 ;  /* 0x00000008000a7220 */ /* 0x000fc60000410000 */
[CC--:B------:R-:W-:Y:S01]  /*1ef0*/  FFMA.FTZ R9, R0.reuse, R6.reuse, R9 ;  /* 0x0000000600097223 */ /* 0x0c0fe20000010009 */
[C---:B------:R-:W-:Y:S01]  /*1f00*/  FFMA.FTZ R10, R7.reuse, R6, -R10 ;  /* 0x00000006070a7223 */ /* 0x040fe2000001080a */
[-C--:B-1----:R-:W-:Y:S01]  /*1f10*/  FMUL.FTZ R6, R0, R5.reuse ;  /* 0x0000000500067220 */ /* 0x082fe20000410000 */
[----:B------:R-:W-:Y:S01]  /*1f20*/  FMUL.FTZ R5, R7, R5 ;  /* 0x0000000507057220 */ /* 0x000fe20000410000 */
[----:B------:R-:W-:Y:S01]  /*1f30*/  @P6 FADD.FTZ R108, R108, R9 ;  /* 0x000000096c6c6221 */ /* 0x000fe20000010000 */
[----:B------:R-:W-:Y:S01]  /*1f40*/  @P6 FADD.FTZ R107, R107, R10 ;  /* 0x0000000a6b6b6221 */ /* 0x000fe20000010000 */
[-C--:B--2---:R-:W-:Y:S01]  /*1f50*/  @P6 FFMA.FTZ R7, R7, R4.reuse, -R6 ;  /* 0x0000000407076223 */ /* 0x084fe20000010806 */
[----:B------:R-:W-:Y:S01]  /*1f60*/  @P6 FFMA.FTZ R0, R0, R4, R5 ;  /* 0x0000000400006223 */ /* 0x000fe20000010005 */
[----:B------:R-:W-:Y:S01]  /*1f70*/  ISETP.GE.AND P6, PT, R45, 0x4, PT ;  /* 0x000000042d00780c */ /* 0x000fe20003fc6270 */
[----:B------:R-:W0:Y:S04]  /*1f80*/  SHFL.UP PT, R8, R108, 0x4, RZ ;  /* 0x048000006c087989 */ /* 0x000e2800000e00ff */
[----:B------:R-:W1:Y:S04]  /*1f90*/  SHFL.UP PT, R6, R107, 0x4, RZ ;  /* 0x048000006b067989 */ /* 0x000e6800000e00ff */
[----:B------:R-:W2:Y:S04]  /*1fa0*/  SHFL.UP PT, R5, R0, 0x4, RZ ;  /* 0x0480000000057989 */ /* 0x000ea800000e00ff */
[----:B------:R-:W3:Y:S01]  /*1fb0*/  SHFL.UP PT, R4, R7, 0x4, RZ ;  /* 0x0480000007047989 */ /* 0x000ee200000e00ff */
[-C--:B0-----:R-:W-:Y:S01]  /*1fc0*/  FMUL.FTZ R9, R7, R8.reuse ;  /* 0x0000000807097220 */ /* 0x081fe20000410000 */
[----:B------:R-:W-:-:S03]  /*1fd0*/  FMUL.FTZ R10, R0, R8 ;  /* 0x00000008000a7220 */ /* 0x000fc60000410000 */
[CC--:B-1----:R-:W-:Y:S01]  /*1fe0*/  FFMA.FTZ R9, R0.reuse, R6.reuse, R9 ;  /* 0x0000000600097223 */ /* 0x0c2fe20000010009 */
[C---:B------:R-:W-:Y:S01]  /*1ff0*/  FFMA.FTZ R10, R7.reuse, R6, -R10 ;  /* 0x00000006070a7223 */ /* 0x040fe2000001080a */
[-C--:B--2---:R-:W-:Y:S02]  /*2000*/  FMUL.FTZ R6, R0, R5.reuse ;  /* 0x0000000500067220 */ /* 0x084fe40000410000 */
[----:B------:R-:W-:Y:S01]  /*2010*/  @P6 FADD.FTZ R108, R108, R9 ;  /* 0x000000096c6c6221 */ /* 0x000fe20000010000 */
[----:B------:R-:W-:Y:S01]  /*2020*/  FMUL.FTZ R5, R7, R5 ;  /* 0x0000000507057220 */ /* 0x000fe20000410000 */
[----:B------:R-:W-:Y:S01]  /*2030*/  @P6 FADD.FTZ R107, R107, R10 ;  /* 0x0000000a6b6b6221 */ /* 0x000fe20000010000 */
[-C--:B---3--:R-:W-:Y:S02]  /*2040*/  @P6 FFMA.FTZ R7, R7, R4.reuse, -R6 ;  /* 0x0000000407076223 */ /* 0x088fe40000010806 */
[----:B------:R-:W-:Y:S01]  /*2050*/  @P6 FFMA.FTZ R0, R0, R4, R5 ;  /* 0x0000000400006223 */ /* 0x000fe20000010005 */
[----:B------:R-:W0:Y:S01]  /*2060*/  SHFL.UP PT, R8, R108, 0x8, RZ ;  /* 0x050000006c087989 */ /* 0x000e2200000e00ff */
[----:B------:R-:W-:-:S03]  /*2070*/  ISETP.GE.AND P6, PT, R45, 0x8, PT ;  /* 0x000000082d00780c */ /* 0x000fc60003fc6270 */
        /* <DEDUP_REMOVED lines=11> */
[-CC-:B---3--:R-:W-:Y:S01]  /*2130*/  @P6 FFMA.FTZ R7, R7, R4.reuse, -R6.reuse ;  /* 0x0000000407076223 */ /* 0x188fe20000010806 */
[----:B------:R-:W-:Y:S01]  /*2140*/  @P6 FFMA.FTZ R0, R0, R4, R5 ;  /* 0x0000000400006223 */ /* 0x000fe20000010005 */
[----:B------:R-:W-:Y:S01]  /*2150*/  ISETP.GE.AND P6, PT, R65, R34, PT ;  /* 0x000000224100720c */ /* 0x000fe20003fc6270 */
[----:B------:R-:W0:Y:S01]  /*2160*/  SHFL.UP PT, R11, R108, 0x10, RZ ;  /* 0x060000006c0b7989 */ /* 0x000e2200000e00ff */
[----:B------:R-:W-:-:S02]  /*2170*/  PRMT R6, RZ, 0x7610, R6 ;  /* 0x00007610ff067816 */ /* 0x000fc40000000006 */
[----:B------:R-:W-:Y:S01]  /*2180*/  MOV R4, R31 ;  /* 0x0000001f00047202 */ /* 0x000fe20000000f00 */
[----:B------:R-:W1:Y:S01]  /*2190*/  SHFL.UP PT, R8, R0, 0x10, RZ ;  /* 0x0600000000087989 */ /* 0x000e6200000e00ff */
[----:B------:R-:W-:-:S03]  /*21a0*/  MOV R5, R24 ;  /* 0x0000001800057202 */ /* 0x000fc60000000f00 */
[----:B------:R-:W2:Y:S04]  /*21b0*/  SHFL.UP PT, R10, R107, 0x10, RZ ;  /* 0x060000006b0a7989 */ /* 0x000ea800000e00ff */
[----:B------:R-:W3:Y:S04]  /*21c0*/  SHFL.UP PT, R9, R7, 0x10, RZ ;  /* 0x0600000007097989 */ /* 0x000ee800000e00ff */
[----:B------:R-:W4:Y:S01]  /*21d0*/  @!P6 LDG.E.U16 R6, desc[UR16][R4.64+-0xc0] ;  /* 0xffff40100406e981 */ /* 0x000f22000c1e1500 */
[----:B------:R-:W-:Y:S02]  /*21e0*/  LEA R31, P6, R18, R4, 0x1 ;  /* 0x00000004121f7211 */ /* 0x000fe400078c08ff */
[----:B------:R-:W-:-:S02]  /*21f0*/  PRMT R110, RZ, 0x7610, R110 ;  /* 0x00007610ff6e7816 */ /* 0x000fc4000000006e */
        /* <DEDUP_REMOVED lines=31> */
[----:B------:R-:W-:Y:S01]  /*23f0*/  ISETP.NE.AND P6, PT, R104, RZ, PT ;  /* 0x000000ff6800720c */ /* 0x000fe20003fc5270 */
[----:B0-----:R-:W-:Y:S01]  /*2400*/  HFMA2 R4, -RZ, RZ, 1.875, 0 ;  /* 0x3f800000ff047431 */ /* 0x001fe200000001ff */
[----:B------:R-:W-:Y:S01]  /*2410*/  MOV R5, RZ ;  /* 0x000000ff00057202 */ /* 0x000fe20000000f00 */
[----:B------:R-:W-:Y:S02]  /*2420*/  UMOV UR5, 0x400 ;  /* 0x0000040000057882 */ /* 0x000fe40000000000 */
[----:B-1----:R-:W-:Y:S01]  /*2430*/  ULEA UR5, UR6, UR5, 0x18 ;  /* 0x0000000506057291 */ /* 0x002fe2000f8ec0ff */
[----:B----4-:R0:W-:Y:S02]  /*2440*/  STS.U16 [R43+0x42], R6 ;  /* 0x000042062b007388 */ /* 0x0101e40000000400 */
[----:B0-----:R-:W-:-:S02]  /*2450*/  CS2R R6, SRZ ;  /* 0x0000000000067805 */ /* 0x001fc4000001ff00 */
        /* <DEDUP_REMOVED lines=30> */
[----:B---3--:R-:W-:Y:S01]  /*2640*/  @!P6 MOV R117, R4 ;  /* 0x000000040075e202 */ /* 0x008fe20000000f00 */
[----:B----4-:R-:W-:Y:S01]  /*2650*/  @!P6 IMAD.MOV.U32 R116, RZ, RZ, R5 ;  /* 0x000000ffff74e224 */ /* 0x010fe200078e0005 */
[----:B-----5:R-:W-:-:S02]  /*2660*/  @!P6 MOV R114, R6 ;  /* 0x000000060072e202 */ /* 0x020fc40000000f00 */
[----:B------:R-:W-:Y:S02]  /*2670*/  @!P6 MOV R115, R7 ;  /* 0x000000070073e202 */ /* 0x000fe40000000f00 */
        /* <DEDUP_REMOVED lines=17> */
[----:B------:R-:W-:-:S04]  /*2790*/  LEA R27, P6, R14, R27, 0x3 ;  /* 0x0000001b0e1b7211 */ /* 0x000fc800078c18ff */
[----:B------:R-:W-:Y:S02]  /*27a0*/  IADD3.X R26, PT, PT, R26, R15, RZ, P6, !PT ;  /* 0x0000000f1a1a7210 */ /* 0x000fe400037fe4ff */
[----:B------:R-:W-:-:S04]  /*27b0*/  LEA R29, P6, R16, R29, 0x3 ;  /* 0x0000001d101d7211 */ /* 0x000fc800078c18ff */
[----:B------:R-:W-:Y:S02]  /*27c0*/  IADD3.X R28, PT, PT, R28, R17, RZ, P6, !PT ;  /* 0x000000111c1c7210 */ /* 0x000fe400037fe4ff */
[----:B------:R-:W-:Y:S01]  /*27d0*/  ISETP.NE.AND P6, PT, R80, RZ, PT ;  /* 0x000000ff5000720c */ /* 0x000fe20003fc5270 */
[----:B------:R-:W-:Y:S01]  /*27e0*/  BSSY.RECONVERGENT B0, `(.L_x_2331) ;  /* 0x0000037000007945 */ /* 0x000fe20003800200 */
[CC--:B--2---:R-:W-:Y:S01]  /*27f0*/  FMUL.FTZ R23, R113.reuse, R21.reuse ;  /* 0x0000001571177220 */ /* 0x0c4fe20000410000 */
[-C--:B------:R-:W-:Y:S01]  /*2800*/  FMUL.FTZ R108, R113, R20.reuse ;  /* 0x00000014716c7220 */ /* 0x080fe20000410000 */
[CC--:B------:R-:W-:Y:S02]  /*2810*/  FMUL.FTZ R107, R111.reuse, R21.reuse ;  /* 0x000000156f6b7220 */ /* 0x0c0fe40000410000 */
[CC--:B------:R-:W-:Y:S01]  /*2820*/  FFMA.FTZ R22, R112.reuse, R20.reuse, -R23 ;  /* 0x0000001470167223 */ /* 0x0c0fe20000010817 */
[----:B------:R-:W-:Y:S01]  /*2830*/  FFMA.FTZ R23, R112, R21, R108 ;  /* 0x0000001570177223 */ /* 0x000fe2000001006c */
[----:B------:R-:W-:Y:S01]  /*2840*/  FMUL.FTZ R108, R111, R20 ;  /* 0x000000146f6c7220 */ /* 0x000fe20000410000 */
[C---:B------:R-:W-:Y:S01]  /*2850*/  FMUL.FTZ R112, R98.reuse, R115 ;  /* 0x0000007362707220 */ /* 0x040fe20000410000 */
[----:B------:R-:W-:Y:S01]  /*2860*/  FMUL.FTZ R98, R98, R114 ;  /* 0x0000007262627220 */ /* 0x000fe20000410000 */
        /* <DEDUP_REMOVED lines=8> */
[C---:B------:R-:W-:Y:S01]  /*28f0*/  FFMA.FTZ R98, R103.reuse, R20, -R114 ;  /* 0x0000001467627223 */ /* 0x040fe20000010872 */
[-C--:B------:R-:W-:Y:S01]  /*2900*/  FFMA.FTZ R99, R103, R21.reuse, R116 ;  /* 0x0000001567637223 */ /* 0x080fe20000010074 */
[C---:B------:R-:W-:Y:S01]  /*2910*/  FMUL.FTZ R103, R105.reuse, R21 ;  /* 0x0000001569677220 */ /* 0x040fe20000410000 */
[C---:B------:R-:W-:Y:S01]  /*2920*/  FMUL.FTZ R112, R102.reuse, R110 ;  /* 0x0000006e66707220 */ /* 0x040fe20000410000 */
[-C--:B------:R-:W-:Y:S01]  /*2930*/  FMUL.FTZ R109, R102, R97.reuse ;  /* 0x00000061666d7220 */ /* 0x080fe20000410000 */
[-C--:B------:R-:W-:Y:S01]  /*2940*/  FMUL.FTZ R102, R105, R20.reuse ;  /* 0x0000001469667220 */ /* 0x080fe20000410000 */
[----:B------:R-:W-:Y:S01]  /*2950*/  FFMA.FTZ R20, R0, R20, -R103 ;  /* 0x0000001400147223 */ /* 0x000fe20000010867 */
[C---:B------:R-:W-:Y:S01]  /*2960*/  FFMA.FTZ R103, R101.reuse, R97, -R112 ;  /* 0x0000006165677223 */ /* 0x040fe20000010870 */
[----:B------:R-:W-:Y:S01]  /*2970*/  FFMA.FTZ R101, R101, R110, R109 ;  /* 0x0000006e65657223 */ /* 0x000fe2000001006d */
[----:B------:R-:W-:-:S03]  /*2980*/  FMUL.FTZ R105, R9, R7 ;  /* 0x0000000709697220 */ /* 0x000fc60000410000 */
[----:B------:R-:W-:Y:S01]  /*2990*/  FADD.FTZ R101, RZ, R101 ;  /* 0x00000065ff657221 */ /* 0x000fe20000010000 */
[----:B------:R-:W-:Y:S01]  /*29a0*/  FFMA.FTZ R21, R0, R21, R102 ;  /* 0x0000001500157223 */ /* 0x000fe20000010066 */
[----:B------:R-:W-:Y:S02]  /*29b0*/  FADD.FTZ R100, R100, R103 ;  /* 0x0000006764647221 */ /* 0x000fe40000010000 */
[----:B------:R-:W-:Y:S01]  /*29c0*/  FMUL.FTZ R102, R96, R101 ;  /* 0x0000006560667220 */ /* 0x000fe20000410000 */
[-C--:B------:R-:W-:Y:S01]  /*29d0*/  FFMA.FTZ R105, R8, R6.reuse, -R105 ;  /* 0x0000000608697223 */ /* 0x080fe20000010869 */
[CC--:B------:R-:W-:Y:S01]  /*29e0*/  FMUL.FTZ R103, R9.reuse, R5.reuse ;  /* 0x0000000509677220 */ /* 0x0c0fe20000410000 */
[C---:B------:R-:W-:Y:S01]  /*29f0*/  FMUL.FTZ R6, R9.reuse, R6 ;  /* 0x0000000609067220 */ /* 0x040fe20000410000 */
        /* <DEDUP_REMOVED lines=8> */
[----:B------:R-:W-:Y:S01]  /*2a80*/  FADD.FTZ R6, R10, R105 ;  /* 0x000000690a067221 */ /* 0x000fe20000010000 */
[----:B------:R-:W-:Y:S01]  /*2a90*/  FMUL.FTZ R110, R110, R23 ;  /* 0x000000176e6e7220 */ /* 0x000fe20000410000 */
[----:B------:R-:W-:Y:S01]  /*2aa0*/  FADD.FTZ R7, R11, R8 ;  /* 0x000000080b077221 */ /* 0x000fe20000010000 */
        /* <DEDUP_REMOVED lines=10> */
.L_x_2332:
[----:B------:R-:W-:Y:S05]  /*2b50*/  BSYNC.RECONVERGENT B0 ;  /* 0x0000000000007941 */ /* 0x000fea0003800200 */
.L_x_2331:
[-C--:B------:R-:W-:Y:S01]  /*2b60*/  FMUL.FTZ R92, R92, R96.reuse ;  /* 0x000000605c5c7220 */ /* 0x080fe20000410000 */
[----:B------:R-:W-:Y:S01]  /*2b70*/  FFMA.FTZ R0, R93, R96, R0 ;  /* 0x000000605d007223 */ /* 0x000fe20000010000 */
        /* <DEDUP_REMOVED lines=19> */
.L_x_2330:
[----:B------:R-:W-:Y:S01]  /*2cb0*/  BAR.SYNC.DEFER_BLOCKING 0x0 ;  /* 0x0000000000007b1d */ /* 0x000fe20000010000 */
[----:B------:R-:W-:Y:S02]  /*2cc0*/  ISETP.NE.AND P0, PT, R80, RZ, PT ;  /* 0x000000ff5000720c */ /* 0x000fe40003f05270 */
[----:B0-----:R-:W-:Y:S02]  /*2cd0*/  F2FP.BF16.F32.PACK_AB R4, R38, R39 ;  /* 0x000000272604723e */ /* 0x001fe400000010ff */
[----:B------:R-:W-:-:S03]  /*2ce0*/  F2FP.BF16.F32.PACK_AB R5, R37, R40 ;  /* 0x000000282505723e */ /* 0x000fc600000010ff */
[----:B------:R-:W0:Y:S01]  /*2cf0*/  LDC.64 R8, c[0x0][0x420] ;  /* 0x00010800ff087b82 */ /* 0x000e220000000a00 */
[----:B------:R-:W1:Y:S01]  /*2d00*/  LDCU.64 UR6, c[0x0][0x478] ;  /* 0x00008f00ff0677ac */ /* 0x000e620008000a00 */
[----:B------:R-:W-:Y:S02]  /*2d10*/  ISETP.GE.AND P6, PT, R56, R47, PT ;  /* 0x0000002f3800720c */ /* 0x000fe40003fc6270 */
[----:B------:R-:W-:Y:S01]  /*2d20*/  PRMT R10, RZ, 0x7610, R10 ;  /* 0x00007610ff0a7816 */ /* 0x000fe2000000000a */
[----:B------:R-:W2:Y:S01]  /*2d30*/  LDCU.64 UR10, c[0x0][0x488] ;  /* 0x00009100ff0a77ac */ /* 0x000ea20008000a00 */
[----:B------:R-:W-:Y:S02]  /*2d40*/  PRMT R12, RZ, 0x7610, R12 ;  /* 0x00007610ff0c7816 */ /* 0x000fe4000000000c */
[----:B------:R-:W3:Y:S08]  /*2d50*/  LDC.64 R20, c[0x0][0x428] ;  /* 0x00010a00ff147b82 */ /* 0x000ef00000000a00 */
[----:B------:R-:W4:Y:S01]  /*2d60*/  LDC.64 R22, c[0x0][0x410] ;  /* 0x00010400ff167b82 */ /* 0x000f220000000a00 */
[----:B------:R5:W-:Y:S01]  /*2d70*/  STS.64 [R41], R4 ;  /* 0x0000000429007388 */ /* 0x000be20000000a00 */
[----:B------:R-:W-:-:S03]  /*2d80*/  NOP ;  /* 0x0000000000007918 */ /* 0x000fc60000000000 */
[----:B------:R-:W-:Y:S03]  /*2d90*/  LDS.U16 R11, [R43] ;  /* 0x000000002b0b7984 */ /* 0x000fe60000000400 */
[----:B------:R-:W2:Y:S01]  /*2da0*/  LDC.64 R24, c[0x0][0x418] ;  /* 0x00010600ff187b82 */ /* 0x000ea20000000a00 */
        /* <DEDUP_REMOVED lines=8> */
[C---:B---3--:R-:W-:Y:S01]  /*2e30*/  IMAD.WIDE.U32 R6, R83.reuse, R20, R6 ;  /* 0x0000001453067225 */ /* 0x048fe200078e0006 */
[----:B------:R-:W-:Y:S03]  /*2e40*/  BAR.SYNC.DEFER_BLOCKING 0x0 ;  /* 0x0000000000007b1d */ /* 0x000fe60000010000 */
[----:B------:R-:W-:Y:S01]  /*2e50*/  IMAD R9, R83, R21, R7 ;  /* 0x0000001553097224 */ /* 0x000fe200078e0207 */
[----:B------:R-:W-:Y:S01]  /*2e60*/  IADD3 R0, P1, PT, R70, R6, RZ ;  /* 0x0000000646007210 */ /* 0x000fe20007f3e0ff */
[----:B----4-:R-:W-:-:S03]  /*2e70*/  IMAD.WIDE.U32 R6, R22, UR18, R4 ;  /* 0x0000001216067c25 */ /* 0x010fc6000f8e0004 */
[----:B------:R-:W0:Y:S01]  /*2e80*/  LDC.64 R20, c[0x0][0x438] ;  /* 0x00010e00ff147b82 */ /* 0x000e220000000a00 */
[----:B------:R-:W-:Y:S01]  /*2e90*/  IADD3.X R9, PT, PT, RZ, R9, RZ, P1, !PT ;  /* 0x00000009ff097210 */ /* 0x000fe20000ffe4ff */
[----:B------:R-:W-:Y:S01]  /*2ea0*/  IMAD R7, R23, UR18, R7 ;  /* 0x0000001217077c24 */ /* 0x000fe2000f8e0207 */
[----:B-1----:R-:W-:Y:S01]  /*2eb0*/  LEA R8, P1, R0, UR6, 0x1 ;  /* 0x0000000600087c11 */ /* 0x002fe2000f8208ff */
[----:B--2---:R-:W-:-:S03]  /*2ec0*/  IMAD.WIDE.U32 R6, R83, R24, R6 ;  /* 0x0000001853067225 */ /* 0x004fc600078e0006 */
[----:B------:R-:W-:Y:S01]  /*2ed0*/  LEA.HI.X R9, R0, UR7, R9, 0x1, P1 ;  /* 0x0000000700097c11 */ /* 0x000fe200088f0c09 */
[----:B------:R-:W-:Y:S01]  /*2ee0*/  IMAD R0, R83, R25, R7 ;  /* 0x0000001953007224 */ /* 0x000fe200078e0207 */
[----:B------:R-:W-:-:S04]  /*2ef0*/  IADD3 R7, P5, PT, R70, R6, RZ ;  /* 0x0000000646077210 */ /* 0x000fc80007fbe0ff */
[----:B------:R-:W-:Y:S01]  /*2f00*/  IADD3.X R0, PT, PT, RZ, R0, RZ, P5, !PT ;  /* 0x00000000ff007210 */ /* 0x000fe20002ffe4ff */
[----:B------:R-:W1:Y:S01]  /*2f10*/  LDS R19, [UR5+0x100] ;  /* 0x00010005ff137984 */ /* 0x000e620008000800 */
[----:B------:R-:W-:-:S04]  /*2f20*/  LEA R6, P5, R7, UR10, 0x1 ;  /* 0x0000000a07067c11 */ /* 0x000fc8000f8a08ff */
[--C-:B------:R-:W-:Y:S02]  /*2f30*/  LEA.HI.X R7, R7, UR11, R0.reuse, 0x1, P5 ;  /* 0x0000000b07077c11 */ /* 0x100fe4000a8f0c00 */
[----:B------:R-:W-:Y:S02]  /*2f40*/  PRMT R0, RZ, 0x7610, R0 ;  /* 0x00007610ff007816 */ /* 0x000fe40000000000 */
[-C--:B-1----:R-:W-:Y:S02]  /*2f50*/  ISETP.GE.AND P2, PT, R70, R19.reuse, PT ;  /* 0x000000134600720c */ /* 0x082fe40003f46270 */
[-C--:B------:R-:W-:Y:S02]  /*2f60*/  ISETP.GE.AND P3, PT, R64, R19.reuse, PT ;  /* 0x000000134000720c */ /* 0x080fe40003f66270 */
[-C--:B------:R-:W-:Y:S02]  /*2f70*/  ISETP.GE.AND P4, PT, R58, R19.reuse, PT ;  /* 0x000000133a00720c */ /* 0x080fe40003f86270 */
[----:B------:R-:W-:-:S02]  /*2f80*/  ISETP.GE.AND P1, PT, R56, R19, PT ;  /* 0x000000133800720c */ /* 0x000fc40003f26270 */
[----:B------:R-:W1:Y:S05]  /*2f90*/  LDC.64 R18, c[0x0][0x430] ;  /* 0x00010c00ff127b82 */ /* 0x000e6a0000000a00 */
[----:B------:R-:W-:Y:S01]  /*2fa0*/  @!P2 STG.E.U16 desc[UR16][R8.64], R11 ;  /* 0x0000000b0800a986 */ /* 0x000fe2000c101510 */
[----:B------:R-:W-:-:S03]  /*2fb0*/  ISETP.GE.AND P2, PT, R58, R47, PT ;  /* 0x0000002f3a00720c */ /* 0x000fc60003f46270 */
[----:B------:R-:W-:Y:S01]  /*2fc0*/  @!P3 STG.E.U16 desc[UR16][R8.64+0x40], R13 ;  /* 0x0000400d0800b986 */ /* 0x000fe2000c101510 */
[----:B------:R-:W-:-:S03]  /*2fd0*/  ISETP.GE.AND P3, PT, R64, R47, PT ;  /* 0x0000002f4000720c */ /* 0x000fc60003f66270 */
[----:B------:R-:W-:Y:S01]  /*2fe0*/  @!P4 STG.E.U16 desc[UR16][R8.64+0x80], R15 ;  /* 0x0000800f0800c986 */ /* 0x000fe2000c101510 */
[----:B------:R-:W-:-:S03]  /*2ff0*/  ISETP.GE.AND P4, PT, R70, R47, PT ;  /* 0x0000002f4600720c */ /* 0x000fc60003f86270 */
[----:B------:R-:W-:Y:S01]  /*3000*/  @!P1 STG.E.U16 desc[UR16][R8.64+0xc0], R17 ;  /* 0x0000c01108009986 */ /* 0x000fe2000c101510 */
[----:B------:R-:W-:Y:S09]  /*3010*/  BAR.SYNC.DEFER_BLOCKING 0x0 ;  /* 0x0000000000007b1d */ /* 0x000ff20000010000 */
        /* <DEDUP_REMOVED lines=14> */
[C---:B0-----:R-:W-:Y:S01]  /*3100*/  PRMT R8, R14.reuse, 0x7632, R8 ;  /* 0x000076320e087816 */ /* 0x041fe20000000008 */
[----:B------:R-:W-:Y:S01]  /*3110*/  IMAD.U32 R9, R14, 0x10000, RZ ;  /* 0x000100000e097824 */ /* 0x000fe200078e00ff */
[C---:B------:R-:W-:Y:S02]  /*3120*/  PRMT R6, R15.reuse, 0x7632, R6 ;  /* 0x000076320f067816 */ /* 0x040fe40000000006 */
[----:B------:R-:W-:Y:S01]  /*3130*/  SHF.L.U32 R13, R15, 0x10, RZ ;  /* 0x000000100f0d7819 */ /* 0x000fe200000006ff */
[----:B------:R-:W-:Y:S01]  /*3140*/  FMUL.FTZ R11, R9, -1.4426950216293334961 ;  /* 0xbfb8aa3b090b7820 */ /* 0x000fe20000410000 */
[----:B------:R-:W-:Y:S02]  /*3150*/  SHF.L.U32 R8, R8, 0x10, RZ ;  /* 0x0000001008087819 */ /* 0x000fe400000006ff */
[----:B------:R-:W-:Y:S01]  /*3160*/  SHF.L.U32 R15, R6, 0x10, RZ ;  /* 0x00000010060f7819 */ /* 0x000fe200000006ff */
[----:B------:R-:W-:-:S02]  /*3170*/  FMUL.FTZ R12, R13, -1.4426950216293334961 ;  /* 0xbfb8aa3b0d0c7820 */ /* 0x000fc40000410000 */
[----:B------:R-:W-:Y:S01]  /*3180*/  FMUL.FTZ R7, R8, -1.4426950216293334961 ;  /* 0xbfb8aa3b08077820 */ /* 0x000fe20000410000 */
[----:B------:R-:W0:Y:S01]  /*3190*/  MUFU.EX2 R11, R11 ;  /* 0x0000000b000b7308 */ /* 0x000e220000000800 */
[----:B------:R-:W-:-:S03]  /*31a0*/  FMUL.FTZ R16, R15, -1.4426950216293334961 ;  /* 0xbfb8aa3b0f107820 */ /* 0x000fc60000410000 */
        /* <DEDUP_REMOVED lines=11> */
[----:B------:R-:W-:Y:S01]  /*3260*/  BAR.SYNC.DEFER_BLOCKING 0x0 ;  /* 0x0000000000007b1d */ /* 0x000fe20000010000 */
[----:B------:R-:W-:Y:S01]  /*3270*/  IMAD R0, R83, R21, R5 ;  /* 0x0000001553007224 */ /* 0x000fe200078e0205 */
[----:B------:R-:W-:Y:S01]  /*3280*/  IADD3 R5, P4, PT, R70, R4, RZ ;  /* 0x0000000446057210 */ /* 0x000fe20007f9e0ff */
[----:B------:R-:W-:-:S03]  /*3290*/  FMUL.FTZ R6, R6, R39 ;  /* 0x0000002706067220 */ /* 0x000fc60000410000 */
[----:B------:R-:W0:Y:S01]  /*32a0*/  MUFU.RCP R12, R11 ;  /* 0x0000000b000c7308 */ /* 0x000e220000001000 */
[----:B-1----:R-:W-:Y:S01]  /*32b0*/  FMUL.FTZ R7, R8, R17 ;  /* 0x0000001108077220 */ /* 0x002fe20000410000 */
[----:B------:R-:W-:-:S03]  /*32c0*/  IADD3.X R0, PT, PT, RZ, R0, RZ, P4, !PT ;  /* 0x00000000ff007210 */ /* 0x000fc600027fe4ff */
[----:B------:R-:W-:Y:S01]  /*32d0*/  FMUL.FTZ R7, R7, R38 ;  /* 0x0000002607077220 */ /* 0x000fe20000410000 */
[----:B--2---:R-:W-:-:S04]  /*32e0*/  FMUL.FTZ R13, R13, R14 ;  /* 0x0000000e0d0d7220 */ /* 0x004fc80000410000 */
[----:B------:R-:W-:Y:S01]  /*32f0*/  F2FP.BF16.F32.PACK_AB R16, R7, R6 ;  /* 0x000000060710723e */ /* 0x000fe200000010ff */
[----:B------:R-:W-:Y:S01]  /*3300*/  FMUL.FTZ R13, R13, R40 ;  /* 0x000000280d0d7220 */ /* 0x000fe20000410000 */
        /* <DEDUP_REMOVED lines=20> */
[----:B------:R0:W-:Y:S01]  /*3450*/  @!P0 STG.E.U16 desc[UR16][R4.64], R7 ;  /* 0x0000000704008986 */ /* 0x0001e2000c101510 */
[----:B-1----:R-:W-:-:S03]  /*3460*/  ISETP.GE.AND P0, PT, R73, UR4, PT ;  /* 0x0000000449007c0c */ /* 0x002fc6000bf06270 */
        /* <DEDUP_REMOVED lines=11> */
.L_x_2335:
        /* <DEDUP_REMOVED lines=14> */
.L_x_5065:


//--------------------- .text._Z25selective_scan_fwd_kernelI32Selective_Scan_fwd_kernel_traitsILi32ELi4ELi1ELb0ELb1ELb0ELb0EN3c108BFloat16ENS1_7complexIfEEEEv13SSMParamsBase --------------------------
	.section	.text._Z25selective_scan_fwd_kernelI32Selective_Scan_fwd_kernel_traitsILi32ELi4ELi1ELb0ELb1ELb0ELb0EN3c108BFloat16ENS1_7complexIfEEEEv13SSMParamsBase,"ax",@progbits
	.align	128
        .global         _Z25selective_scan_fwd_kernelI32Selective_Scan_fwd_kernel_traitsILi32ELi4ELi1ELb0ELb1ELb0ELb0EN3c108BFloat16ENS1_7complexIfEEEEv13SSMParamsBase
        .type           _Z25selective_scan_fwd_kernelI32Selective_Scan_fwd_kernel_traitsILi32ELi4ELi1ELb0ELb1ELb0ELb0EN3c108BFloat16ENS1_7complexIfEEEEv13SSMParamsBase,@function
        .size           _Z25selective_scan_fwd_kernelI32Selective_Scan_fwd_kernel_traitsILi32ELi4ELi1ELb0ELb1ELb0ELb0EN3c108BFloat16ENS1_7complexIfEEEEv13SSMParamsBase,(.L_x_5066 - _Z25selective_scan_fwd_kernelI32Selective_Scan_fwd_kernel_traitsILi32ELi4ELi1ELb0ELb1ELb0ELb0EN3c108BFloat16ENS1_7complexIfEEEEv13SSMParamsBase)
        .other          _Z25selective_scan_fwd_kernelI32Selective_Scan_fwd_kernel_traitsILi32ELi4ELi1ELb0ELb1ELb0ELb0EN3c108BFloat16ENS1_7complexIfEEEEv13SSMParamsBase,@"STO_CUDA_ENTRY STV_DEFAULT"
_Z25selective_scan_fwd_kernelI32Selective_Scan_fwd_kernel_traitsILi32ELi4ELi1ELb0ELb1ELb0ELb0EN3c108BFloat16ENS1_7complexIfEEEEv13SSMParamsBase:
.text._Z25selective_scan_fwd_kernelI32Selective_Scan_fwd_kernel_traitsILi32ELi4ELi1ELb0ELb1ELb0ELb0EN3c108BFloat16ENS1_7complexIfEEEEv13SSMParamsBase:
        /* <DEDUP_REMOVED lines=16> */
[----:B------:R-:W3:Y:S01]  /*0100*/  LDC.64 R12, c[0x0][0x468] ;  /* 0x00011a00ff0c7b82 */ /* 0x000ee20000000a00 */
[----:B--2---:R-:W2:Y:S01]  /*0110*/  MUFU.RCP R8, R8 ;  /* 0x0000000800087308 */ /* 0x004ea20000001000 */
[----:B------:R-:W-:-:S04]  /*0120*/  ISETP.NE.AND.EX P1, PT, R5, RZ, PT, P1 ;  /* 0x000000ff0500720c */ /* 0x000fc80003f25310 */
[C---:B-1----:R-:W-:Y:S02]  /*0130*/  @P0 LEA R2, P2, R0.reuse, R2, 0x2 ;  /* 0x0000000200020211 */ /* 0x042fe400078410ff */
[----:B------:R-:W1:Y:S02]  /*0140*/  LDC.64 R54, c[0x0][0x3c8] ;  /* 0x0000f200ff367b82 */ /* 0x000e640000000a00 */
[----:B------:R-:W-:Y:S01]  /*0150*/  @P0 LEA.HI.X R3, R0, R3, RZ, 0x2, P2 ;  /* 0x0000000300030211 */ /* 0x000fe200010f14ff */
[----:B0-----:R-:W-:-:S04]  /*0160*/  UIMAD.WIDE.U32 UR6, UR18, UR12, URZ ;  /* 0x0000000c120672a5 */ /* 0x001fc8000f8e00ff */
[----:B------:R-:W-:Y:S01]  /*0170*/  @P1 LEA R4, P3, R0, R4, 0x2 ;  /* 0x0000000400041211 */ /* 0x000fe200078610ff */
[----:B------:R0:W5:Y:S01]  /*0180*/  @P0 LDG.E R24, desc[UR16][R2.64] ;  /* 0x0000001002180981 */ /* 0x000162000c1e1900 */
[----:B------:R-:W1:Y:S01]  /*0190*/  LDC.64 R14, c[0x0][0x448] ;  /* 0x00011200ff0e7b82 */ /* 0x000e620000000a00 */
[----:B--2---:R-:W-:Y:S01]  /*01a0*/  IADD3 R6, PT, PT, R8, 0xffffffe, RZ ;  /* 0x0ffffffe08067810 */ /* 0x004fe20007ffe0ff */
[----:B------:R-:W-:Y:S01]  /*01b0*/  UIMAD.WIDE.U32 UR4, UR18, UR8, URZ ;  /* 0x00000008120472a5 */ /* 0x000fe2000f8e00ff */
[C---:B------:R-:W-:Y:S02]  /*01c0*/  @P1 LEA.HI.X R5, R0.reuse, R5, RZ, 0x2, P3 ;  /* 0x0000000500051211 */ /* 0x040fe400018f14ff */
[----:B------:R2:W4:Y:S01]  /*01d0*/  F2I.FTZ.U32.TRUNC.NTZ R7, R6 ;  /* 0x0000000600077305 */ /* 0x000522000021f000 */
[----:B0-----:R-:W-:Y:S02]  /*01e0*/  IABS R2, R0 ;  /* 0x0000000000027213 */ /* 0x001fe40000000000 */
[----:B------:R-:W-:Y:S01]  /*01f0*/  LOP3.LUT R8, R0, R11, RZ, 0x3c, !PT ;  /* 0x0000000b00087212 */ /* 0x000fe200078e3cff */
[----:B------:R-:W-:Y:S01]  /*0200*/  UIMAD UR8, UR18, UR13, UR7 ;  /* 0x0000000d120872a4 */ /* 0x000fe2000f8e0207 */
[----:B------:R0:W5:Y:S01]  /*0210*/  @P1 LDG.E R25, desc[UR16][R4.64] ;  /* 0x0000001004191981 */ /* 0x000162000c1e1900 */
[----:B------:R-:W3:Y:S01]  /*0220*/  LDCU.64 UR12, c[0x0][0x3b0] ;  /* 0x00007600ff0c77ac */ /* 0x000ee20008000a00 */
[----:B--2---:R-:W-:Y:S01]  /*0230*/  HFMA2 R6, -RZ, RZ, 0, 0 ;  /* 0x00000000ff067431 */ /* 0x004fe200000001ff */
[----:B----4-:R-:W-:-:S05]  /*0240*/  IADD3 R10, PT, PT, RZ, -R7, RZ ;  /* 0x80000007ff0a7210 */ /* 0x010fca0007ffe0ff */
[----:B------:R-:W-:Y:S02]  /*0250*/  IMAD R3, R10, R9, RZ ;  /* 0x000000090a037224 */ /* 0x000fe400078e02ff */
[----:B------:R-:W2:Y:S02]  /*0260*/  LDC R10, c[0x0][0x394] ;  /* 0x0000e500ff0a7b82 */ /* 0x000ea40000000800 */
[----:B------:R-:W-:-:S06]  /*0270*/  IMAD.HI.U32 R7, R7, R3, R6 ;  /* 0x0000000307077227 */ /* 0x000fcc00078e0006 */
[----:B------:R-:W-:-:S05]  /*0280*/  IMAD.HI.U32 R7, R7, R2, RZ ;  /* 0x0000000207077227 */ /* 0x000fca00078e00ff */
[----:B------:R-:W-:-:S05]  /*0290*/  IADD3 R6, PT, PT, -R7, RZ, RZ ;  /* 0x000000ff07067210 */ /* 0x000fca0007ffe1ff */
[----:B------:R-:W-:-:S05]  /*02a0*/  IMAD R6, R9, R6, R2 ;  /* 0x0000000609067224 */ /* 0x000fca00078e0202 */
[----:B------:R-:W-:Y:S02]  /*02b0*/  ISETP.GT.U32.AND P2, PT, R9, R6, PT ;  /* 0x000000060900720c */ /* 0x000fe40003f44070 */
[----:B------:R-:W-:-:S11]  /*02c0*/  ISETP.GE.AND P3, PT, R8, RZ, PT ;  /* 0x000000ff0800720c */ /* 0x000fd60003f66270 */
[----:B------:R-:W-:-:S04]  /*02d0*/  @!P2 IADD3 R6, PT, PT, R6, -R9, RZ ;  /* 0x800000090606a210 */ /* 0x000fc80007ffe0ff */
[----:B------:R-:W-:Y:S02]  /*02e0*/  ISETP.GE.U32.AND P0, PT, R6, R9, PT ;  /* 0x000000090600720c */ /* 0x000fe40003f06070 */
[----:B------:R-:W4:Y:S01]  /*02f0*/  LDC.64 R8, c[0x0][0x460] ;  /* 0x00011800ff087b82 */ /* 0x000f220000000a00 */
[----:B--2---:R-:W-:Y:S01]  /*0300*/  ISETP.GE.AND P4, PT, R10, 0x1, PT ;  /* 0x000000010a00780c */ /* 0x004fe20003f86270 */
[----:B------:R-:W-:Y:S01]  /*0310*/  UIMAD UR9, UR18, UR9, UR5 ;  /* 0x00000009120972a4 */ /* 0x000fe2000f8e0205 */
[----:B------:R-:W-:Y:S01]  /*0320*/  MOV R2, UR4 ;  /* 0x0000000400027c02 */ /* 0x000fe20008000f00 */
[----:B------:R-:W-:Y:S01]  /*0330*/  IMAD.U32 R3, RZ, RZ, UR5 ;  /* 0x00000005ff037e24 */ /* 0x000fe2000f8e00ff */
[----:B0-----:R-:W-:Y:S01]  /*0340*/  MOV R5, UR7 ;  /* 0x0000000700057c02 */ /* 0x001fe20008000f00 */
[----:B---3--:R-:W-:Y:S01]  /*0350*/  UIMAD.WIDE.U32 UR4, UR18, UR12, URZ ;  /* 0x0000000c120472a5 */ /* 0x008fe2000f8e00ff */
[----:B------:R-:W-:Y:S02]  /*0360*/  MOV R4, UR6 ;  /* 0x0000000600047c02 */ /* 0x000fe40008000f00 */
[----:B------:R-:W-:-:S02]  /*0370*/  MOV R3, UR9 ;  /* 0x0000000900037c02 */ /* 0x000fc40008000f00 */
[----:B------:R-:W-:Y:S01]  /*0380*/  MOV R5, UR8 ;  /* 0x0000000800057c02 */ /* 0x000fe20008000f00 */
[----:B------:R-:W-:Y:S01]  /*0390*/  @!P2 VIADD R7, R7, 0x1 ;  /* 0x000000010707a836 */ /* 0x000fe20000000000 */
[----:B------:R-:W-:Y:S01]  /*03a0*/  ISETP.NE.AND P1, PT, R11, RZ, PT ;  /* 0x000000ff0b00720c */ /* 0x000fe20003f25270 */
[----:B-1----:R-:W-:-:S12]  /*03b0*/  @!P4 EXIT ;  /* 0x000000000000c94d */ /* 0x002fd80003800000 */
[----:B------:R-:W0:Y:S01]  /*03c0*/  S2R R26, SR_TID.X ;  /* 0x00000000001a7919 */ /* 0x000e220000002100 */
[----:B------:R-:W-:Y:S01]  /*03d0*/  @P0 IADD3 R7, PT, PT, R7, 0x1, RZ ;  /* 0x0000000107070810 */ /* 0x000fe20007ffe0ff */
[C---:B------:R-:W-:Y:S01]  /*03e0*/  IMAD.WIDE.U32 R2, R0.reuse, UR10, R2 ;  /* 0x0000000a00027c25 */ /* 0x040fe2000f8e0002 */
[----:B------:R-:W-:Y:S01]  /*03f0*/  UIMAD UR5, UR18, UR13, UR5 ;  /* 0x0000000d120572a4 */ /* 0x000fe2000f8e0205 */
[----:B------:R-:W1:Y:S01]  /*0400*/  LDC.64 R18, c[0x0][0x450] ;  /* 0x00011400ff127b82 */ /* 0x000e620000000a00 */
[----:B------:R-:W-:Y:S01]  /*0410*/  @!P3 IADD3 R7, PT, PT, -R7, RZ, RZ ;  /* 0x000000ff0707b210 */ /* 0x000fe20007ffe1ff */
[----:B------:R-:W-:Y:S01]  /*0420*/  IMAD R42, R0, UR11, R3 ;  /* 0x0000000b002a7c24 */ /* 0x000fe2000f8e0203 */
[----:B------:R-:W-:Y:S01]  /*0430*/  @!P1 LOP3.LUT R7, RZ, R11, RZ, 0x33, !PT ;  /* 0x0000000bff079212 */ /* 0x000fe200078e33ff */
[----:B------:R-:W2:Y:S01]  /*0440*/  LDCU.64 UR8, c[0x0][0x3d8] ;  /* 0x00007b00ff0877ac */ /* 0x000ea20008000a00 */
[----:B----4-:R-:W-:Y:S01]  /*0450*/  LEA R34, P0, R2, R8, 0x1 ;  /* 0x0000000802227211 */ /* 0x010fe200078008ff */
[----:B------:R-:W-:Y:S01]  /*0460*/  IMAD.WIDE.U32 R4, R0, UR14, R4 ;  /* 0x0000000e00047c25 */ /* 0x000fe2000f8e0004 */
[----:B------:R-:W-:Y:S01]  /*0470*/  SHF.R.S32.HI R3, RZ, 0x1f, R7 ;  /* 0x0000001fff037819 */ /* 0x000fe20000011407 */
[----:B------:R-:W3:Y:S01]  /*0480*/  LDC.64 R20, c[0x0][0x440] ;  /* 0x00011000ff147b82 */ /* 0x000ee20000000a00 */
[----:B------:R-:W-:Y:S01]  /*0490*/  LEA.HI.X R42, R2, R9, R42, 0x1, P0 ;  /* 0x00000009022a7211 */ /* 0x000fe200000f0c2a */
[----:B------:R-:W4:Y:S01]  /*04a0*/  LDCU.64 UR20, c[0x0][0x3a0] ;  /* 0x00007400ff1477ac */ /* 0x000f220008000a00 */
[----:B------:R-:W-:Y:S01]  /*04b0*/  IMAD R43, R0, UR15, R5 ;  /* 0x0000000f002b7c24 */ /* 0x000fe2000f8e0205 */
[C---:B------:R-:W-:Y:S01]  /*04c0*/  LEA R35, P1, R4.reuse, R12, 0x1 ;  /* 0x0000000c04237211 */ /* 0x040fe200078208ff */
[-C--:B------:R-:W-:Y:S01]  /*04d0*/  IMAD R6, R3, R54.reuse, RZ ;  /* 0x0000003603067224 */ /* 0x080fe200078e02ff */
[----:B------:R-:W4:Y:S01]  /*04e0*/  LDCU UR6, c[0x0][0x38c] ;  /* 0x00007180ff0677ac */ /* 0x000f220008000800 */
[----:B------:R-:W-:Y:S01]  /*04f0*/  IMAD.WIDE.U32 R2, R7, R54, UR4 ;  /* 0x0000000407027e25 */ /* 0x000fe2000f8e0036 */
[----:B------:R-:W-:-:S03]  /*0500*/  LEA.HI.X R43, R4, R13, R43, 0x1, P1 ;  /* 0x0000000d042b7211 */ /* 0x000fc600008f0c2b */
[----:B------:R-:W-:Y:S01]  /*0510*/  IMAD R55, R7, R55, R6 ;  /* 0x0000003707377224 */ /* 0x000fe200078e0206 */
[----:B------:R-:W-:Y:S01]  /*0520*/  LEA R54, P0, R2, R14, 0x1 ;  /* 0x0000000e02367211 */ /* 0x000fe200078008ff */
[----:B------:R-:W-:Y:S02]  /*0530*/  IMAD.MOV.U32 R33, RZ, RZ, RZ ;  /* 0x000000ffff217224 */ /* 0x000fe400078e00ff */
[C---:B--2---:R-:W-:Y:S01]  /*0540*/  IMAD.WIDE.U32 R4, R0.reuse, UR8, RZ ;  /* 0x0000000800047c25 */ /* 0x044fe2000f8e00ff */
[----:B------:R-:W-:Y:S01]  /*0550*/  IADD3 R55, PT, PT, R3, R55, RZ ;  /* 0x0000003703377210 */ /* 0x000fe20007ffe0ff */
[----:B------:R-:W2:Y:S02]  /*0560*/  LDCU.U8 UR8, c[0x0][0x39e] ;  /* 0x000073c0ff0877ac */ /* 0x000ea40008000000 */
[----:B------:R-:W-:Y:S01]  /*0570*/  IMAD R29, R0, UR9, R5 ;  /* 0x00000009001d7c24 */ /* 0x000fe2000f8e0205 */
[----:B0-----:R-:W-:Y:S01]  /*0580*/  SHF.L.U32 R32, R26, 0x2, RZ ;  /* 0x000000021a207819 */ /* 0x001fe200000006ff */
[----:B----4-:R-:W-:Y:S01]  /*0590*/  IMAD.WIDE.U32 R30, R0, UR20, RZ ;  /* 0x00000014001e7c25 */ /* 0x010fe2000f8e00ff */
[----:B------:R-:W-:-:S02]  /*05a0*/  LEA.HI.X R55, R2, R15, R55, 0x1, P0 ;  /* 0x0000000f02377211 */ /* 0x000fc400000f0c37 */
[----:B------:R-:W-:Y:S01]  /*05b0*/  SHF.L.U32 R2, R26, 0x3, RZ ;  /* 0x000000031a027819 */ /* 0x000fe200000006ff */
[----:B------:R-:W-:Y:S01]  /*05c0*/  IMAD R5, R17, UR18, R0 ;  /* 0x0000001211057c24 */ /* 0x000fe2000f8e0200 */
[----:B------:R-:W-:Y:S01]  /*05d0*/  LOP3.LUT R44, R32, 0xf80, RZ, 0xc0, !PT ;  /* 0x00000f80202c7812 */ /* 0x000fe200078ec0ff */
[----:B------:R-:W-:Y:S01]  /*05e0*/  IMAD R6, R0, UR21, R31 ;  /* 0x0000001500067c24 */ /* 0x000fe2000f8e021f */
[----:B------:R-:W-:Y:S01]  /*05f0*/  LOP3.LUT R3, R2, 0x1f00, RZ, 0xc0, !PT ;  /* 0x00001f0002037812 */ /* 0x000fe200078ec0ff */
[----:B------:R-:W-:Y:S01]  /*0600*/  IMAD R5, R5, R10, RZ ;  /* 0x0000000a05057224 */ /* 0x000fe200078e02ff */
[--C-:B------:R-:W-:Y:S02]  /*0610*/  LOP3.LUT R37, R44, 0x1f, R26.reuse, 0xf8, !PT ;  /* 0x0000001f2c257812 */ /* 0x100fe400078ef81a */
[----:B------:R-:W-:Y:S01]  /*0620*/  LOP3.LUT R38, R3, 0x1f, R26, 0xf8, !PT ;  /* 0x0000001f03267812 */ /* 0x000fe200078ef81a */
[----:B------:R-:W-:Y:S01]  /*0630*/  IMAD R31, R5, UR6, RZ ;  /* 0x00000006051f7c24 */ /* 0x000fe2000f8e02ff */
[----:B------:R-:W-:-:S02]  /*0640*/  LOP3.LUT R41, R37, 0x20, RZ, 0xfc, !PT ;  /* 0x0000002025297812 */ /* 0x000fc400078efcff */
[----:B-1----:R-:W-:Y:S01]  /*0650*/  LEA R27, P1, R4, R18, 0x3 ;  /* 0x00000012041b7211 */ /* 0x002fe200078218ff */
[----:B------:R-:W-:Y:S01]  /*0660*/  IMAD.WIDE.U32 R2, R38, 0x2, RZ ;  /* 0x0000000226027825 */ /* 0x000fe200078e00ff */
[----:B------:R-:W-:Y:S02]  /*0670*/  IADD3 R44, PT, PT, R44, R41, RZ ;  /* 0x000000292c2c7210 */ /* 0x000fe40007ffe0ff */
[----:B---3--:R-:W-:Y:S02]  /*0680*/  LEA R28, P2, R30, R20, 0x3 ;  /* 0x000000141e1c7211 */ /* 0x008fe400078418ff */
[----:B------:R-:W-:Y:S01]  /*0690*/  LEA.HI.X R29, R4, R19, R29, 0x3, P1 ;  /* 0x00000013041d7211 */ /* 0x000fe200008f1c1d */
[----:B------:R-:W-:Y:S01]  /*06a0*/  VIADD R49, R44, 0x40 ;  /* 0x000000402c317836 */ /* 0x000fe20000000000 */
[----:B------:R-:W-:Y:S02]  /*06b0*/  LEA.HI.X R30, R30, R21, R6, 0x3, P2 ;  /* 0x000000151e1e7211 */ /* 0x000fe400010f1c06 */
[----:B------:R-:W-:-:S02]  /*06c0*/  IADD3 R36, PT, PT, R32, 0x1, RZ ;  /* 0x0000000120247810 */ /* 0x000fc40007ffe0ff */
[C---:B------:R-:W-:Y:S02]  /*06d0*/  IADD3 R39, PT, PT, R32.reuse, 0x2, RZ ;  /* 0x0000000220277810 */ /* 0x040fe40007ffe0ff */
[----:B------:R-:W-:Y:S02]  /*06e0*/  IADD3 R40, PT, PT, R32, 0x3, RZ ;  /* 0x0000000320287810 */ /* 0x000fe40007ffe0ff */
[C---:B------:R-:W-:Y:S02]  /*06f0*/  LOP3.LUT R45, R37.reuse, 0x40, RZ, 0xfc, !PT ;  /* 0x00000040252d7812 */ /* 0x040fe400078efcff */
[----:B------:R-:W-:Y:S02]  /*0700*/  LOP3.LUT R46, R37, 0x60, RZ, 0xfc, !PT ;  /* 0x00000060252e7812 */ /* 0x000fe400078efcff */
[----:B------:R-:W-:Y:S02]  /*0710*/  LOP3.LUT R47, R2, 0x100, RZ, 0xfc, !PT ;  /* 0x00000100022f7812 */ /* 0x000fe400078efcff */
[----:B------:R-:W-:-:S02]  /*0720*/  IADD3 R48, PT, PT, R44, 0x20, RZ ;  /* 0x000000202c307810 */ /* 0x000fc40007ffe0ff */
[C---:B------:R-:W-:Y:S02]  /*0730*/  IADD3 R50, PT, PT, R44.reuse, 0x60, RZ ;  /* 0x000000602c327810 */ /* 0x040fe40007ffe0ff */
[C---:B------:R-:W-:Y:S02]  /*0740*/  IADD3 R51, PT, PT, R44.reuse, 0x80, RZ ;  /* 0x000000802c337810 */ /* 0x040fe40007ffe0ff */
[C---:B------:R-:W-:Y:S02]  /*0750*/  IADD3 R52, PT, PT, R44.reuse, 0xa0, RZ ;  /* 0x000000a02c347810 */ /* 0x040fe40007ffe0ff */
[----:B--2---:R-:W-:-:S07]  /*0760*/  IADD3 R53, PT, PT, R44, 0xc0, RZ ;  /* 0x000000c02c357810 */ /* 0x004fce0007ffe0ff */
.L_x_2348:
        /* <DEDUP_REMOVED lines=50> */
[C---:B0-----:R-:W-:Y:S01]  /*0a90*/  PRMT R7, R60.reuse, 0x7632, R7 ;  /* 0x000076323c077816 */ /* 0x041fe20000000007 */
[C---:B------:R-:W-:Y:S01]  /*0aa0*/  IMAD.U32 R12, R61.reuse, 0x10000, RZ ;  /* 0x000100003d0c7824 */ /* 0x040fe200078e00ff */
[----:B------:R-:W-:Y:S02]  /*0ab0*/  SHF.L.U32 R60, R60, 0x10, RZ ;  /* 0x000000103c3c7819 */ /* 0x000fe400000006ff */
        /* <DEDUP_REMOVED lines=8> */
[----:B------:R-:W-:-:S03]  /*0b40*/  FADD.FTZ R66, R10, R25 ;  /* 0x000000190a427221 */ /* 0x000fc60000010000 */
[----:B------:R-:W-:Y:S02]  /*0b50*/  ISETP.EQ.OR P3, PT, RZ, UR8, P0 ;  /* 0x00000008ff007c0c */ /* 0x000fe40008762670 */
[----:B------:R-:W-:Y:S02]  /*0b60*/  FSETP.GTU.FTZ.AND P2, PT, R64, 20, PT ;  /* 0x41a000004000780b */ /* 0x000fe40003f5c000 */
[----:B------:R-:W-:Y:S02]  /*0b70*/  FSETP.GTU.FTZ.AND P4, PT, R66, 20, PT ;  /* 0x41a000004200780b */ /* 0x000fe40003f9c000 */
[----:B------:R-:W-:Y:S02]  /*0b80*/  ISETP.EQ.OR P0, PT, RZ, UR8, P1 ;  /* 0x00000008ff007c0c */ /* 0x000fe40008f02670 */
[----:B------:R-:W-:Y:S02]  /*0b90*/  ISETP.EQ.OR P2, PT, RZ, UR8, P2 ;  /* 0x00000008ff007c0c */ /* 0x000fe40009742670 */
[----:B------:R-:W-:-:S03]  /*0ba0*/  ISETP.EQ.OR P1, PT, RZ, UR8, P4 ;  /* 0x00000008ff007c0c */ /* 0x000fc6000a722670 */
[----:B------:R-:W-:Y:S10]  /*0bb0*/  @P3 BRA `(.L_x_2337) ;  /* 0x0000000000783947 */ /* 0x000ff40003800000 */
[----:B------:R-:W-:Y:S01]  /*0bc0*/  FMUL.FTZ R60, R60, 1.4426950216293334961 ;  /* 0x3fb8aa3b3c3c7820 */ /* 0x000fe20000410000 */
[----:B------:R-:W-:Y:S01]  /*0bd0*/  MOV R10, 0x3e800000 ;  /* 0x3e800000000a7802 */ /* 0x000fe20000000f00 */
[----:B------:R-:W-:Y:S02]  /*0be0*/  IMAD.MOV.U32 R11, RZ, RZ, 0x3d39bf78 ;  /* 0x3d39bf78ff0b7424 */ /* 0x000fe400078e00ff */
        /* <DEDUP_REMOVED lines=27> */
.L_x_2337:
[----:B------:R-:W-:Y:S05]  /*0da0*/  BSYNC.RECONVERGENT B0 ;  /* 0x0000000000007941 */ /* 0x000fea0003800200 */
.L_x_2336:
        /* <DEDUP_REMOVED lines=32> */
.L_x_2339:
[----:B------:R-:W-:Y:S05]  /*0fb0*/  BSYNC.RECONVERGENT B0 ;  /* 0x0000000000007941 */ /* 0x000fea0003800200 */
.L_x_2338:
        /* <DEDUP_REMOVED lines=32> */
.L_x_2341:
[----:B------:R-:W-:Y:S05]  /*11c0*/  BSYNC.RECONVERGENT B0 ;  /* 0x0000000000007941 */ /* 0x000fea0003800200 */
.L_x_2340:
        /* <DEDUP_REMOVED lines=32> */
.L_x_2343:
[----:B------:R-:W-:Y:S05]  /*13d0*/  BSYNC.RECONVERGENT B0 ;  /* 0x0000000000007941 */ /* 0x000fea0003800200 */
.L_x_2342:
[----:B------:R-:W-:Y:S01]  /*13e0*/  BAR.SYNC.DEFER_BLOCKING 0x0 ;  /* 0x0000000000007b1d */ /* 0x000fe20000010000 */
[----:B------:R-:W-:Y:S02]  /*13f0*/  ISETP.GE.AND P0, PT, R74, 0x1, PT ;  /* 0x000000014a00780c */ /* 0x000fe40003f06270 */
[C---:B------:R-:W-:Y:S02]  /*1400*/  PRMT R7, R4.reuse, 0x7632, R7 ;  /* 0x0000763204077816 */ /* 0x040fe40000000007 */
[----:B------:R-:W-:Y:S02]  /*1410*/  SHF.L.U32 R73, R4, 0x10, RZ ;  /* 0x0000001004497819 */ /* 0x000fe400000006ff */
[C---:B------:R-:W-:Y:S01]  /*1420*/  PRMT R4, R5.reuse, 0x7632, R4 ;  /* 0x0000763205047816 */ /* 0x040fe20000000004 */
[----:B------:R-:W-:Y:S01]  /*1430*/  IMAD.U32 R5, R5, 0x10000, RZ ;  /* 0x0001000005057824 */ /* 0x000fe200078e00ff */
[----:B------:R-:W-:Y:S01]  /*1440*/  SHF.L.U32 R7, R7, 0x10, RZ ;  /* 0x0000001007077819 */ /* 0x000fe200000006ff */
[-C--:B------:R-:W-:Y:S01]  /*1450*/  FMUL.FTZ R63, R73, R24.reuse ;  /* 0x00000018493f7220 */ /* 0x080fe20000410000 */
[----:B------:R-:W-:Y:S01]  /*1460*/  SHF.L.U32 R67, R4, 0x10, RZ ;  /* 0x0000001004437819 */ /* 0x000fe200000006ff */
[-C--:B------:R-:W-:Y:S01]  /*1470*/  FMUL.FTZ R65, R5, R24.reuse ;  /* 0x0000001805417220 */ /* 0x080fe20000410000 */
[----:B------:R-:W-:Y:S01]  /*1480*/  IADD3 R61, PT, PT, R6, UR5, RZ ;  /* 0x00000005063d7c10 */ /* 0x000fe2000fffe0ff */
[----:B------:R-:W-:-:S02]  /*1490*/  FMUL.FTZ R68, R7, R24 ;  /* 0x0000001807447220 */ /* 0x000fc40000410000 */
[----:B------:R-:W-:Y:S01]  /*14a0*/  FMUL.FTZ R70, R67, R24 ;  /* 0x0000001843467220 */ /* 0x000fe20000410000 */
[----:B------:R-:W-:Y:S06]  /*14b0*/  @!P0 BRA `(.L_x_2344) ;  /* 0x0000001400e48947 */ /* 0x000fec0003800000 */
[----:B------:R-:W-:Y:S01]  /*14c0*/  SHF.L.U32 R4, R33, 0x8, RZ ;  /* 0x0000000821047819 */ /* 0x000fe200000006ff */
[----:B------:R-:W0:Y:S01]  /*14d0*/  LDC.64 R14, c[0x0][0x3e0] ;  /* 0x0000f800ff0e7b82 */ /* 0x000e220000000a00 */
[C---:B------:R-:W-:Y:S01]  /*14e0*/  IADD3 R13, PT, PT, R6.reuse, 0x5, RZ ;  /* 0x00000005060d7810 */ /* 0x040fe20007ffe0ff */
[----:B------:R-:W-:Y:S01]  /*14f0*/  FMUL.FTZ R69, R5, R62 ;  /* 0x0000003e05457220 */ /* 0x000fe20000410000 */
[----:B------:R-:W-:Y:S01]  /*1500*/  LEA R71, R71, -R4, 0x1 ;  /* 0x8000000447477211 */ /* 0x000fe200078e08ff */
[----:B------:R-:W-:Y:S01]  /*1510*/  FMUL.FTZ R72, R7, R64 ;  /* 0x0000004007487220 */ /* 0x000fe20000410000 */
[----:B------:R-:W-:Y:S01]  /*1520*/  LEA.HI.SX32 R4, R13, R6, 0x1b ;  /* 0x000000060d047211 */ /* 0x000fe200078fdaff */
[C---:B------:R-:W-:Y:S01]  /*1530*/  VIADD R5, R6.reuse, 0x1 ;  /* 0x0000000106057836 */ /* 0x040fe20000000000 */
[----:B------:R-:W-:Y:S01]  /*1540*/  ISETP.NE.AND P0, PT, R33, RZ, PT ;  /* 0x000000ff2100720c */ /* 0x000fe20003f05270 */
[----:B------:R-:W1:Y:S01]  /*1550*/  LDC.64 R16, c[0x0][0x3a8] ;  /* 0x0000ea00ff107b82 */ /* 0x000e620000000a00 */
[C---:B------:R-:W-:Y:S01]  /*1560*/  IADD3 R7, PT, PT, R6.reuse, 0x2, RZ ;  /* 0x0000000206077810 */ /* 0x040fe20007ffe0ff */
[----:B------:R-:W-:Y:S01]  /*1570*/  FMUL.FTZ R67, R67, R66 ;  /* 0x0000004243437220 */ /* 0x000fe20000410000 */
[C---:B------:R-:W-:Y:S01]  /*1580*/  IADD3 R9, PT, PT, R6.reuse, 0x3, RZ ;  /* 0x0000000306097810 */ /* 0x040fe20007ffe0ff */
[----:B------:R-:W-:Y:S01]  /*1590*/  FMUL.FTZ R73, R73, R60 ;  /* 0x0000003c49497220 */ /* 0x000fe20000410000 */
[C---:B------:R-:W-:Y:S01]  /*15a0*/  IADD3 R11, PT, PT, R6.reuse, 0x4, RZ ;  /* 0x00000004060b7810 */ /* 0x040fe20007ffe0ff */
[----:B------:R-:W-:Y:S01]  /*15b0*/  IMAD R74, R33, R74, RZ ;  /* 0x0000004a214a7224 */ /* 0x000fe200078e02ff */
[C---:B------:R-:W-:Y:S01]  /*15c0*/  IADD3 R21, PT, PT, R6.reuse, 0x6, RZ ;  /* 0x0000000606157810 */ /* 0x040fe20007ffe0ff */
[----:B------:R-:W2:Y:S01]  /*15d0*/  LDC.64 R18, c[0x0][0x3c0] ;  /* 0x0000f000ff127b82 */ /* 0x000ea20000000a00 */
[----:B------:R-:W-:Y:S01]  /*15e0*/  IADD3 R23, PT, PT, R6, 0x7, RZ ;  /* 0x0000000706177810 */ /* 0x000fe20007ffe0ff */
[----:B------:R-:W-:Y:S01]  /*15f0*/  IMAD.MOV.U32 R80, RZ, RZ, R28 ;  /* 0x000000ffff507224 */ /* 0x000fe200078e001c */
[----:B------:R-:W-:Y:S01]  /*1600*/  IADD3 R82, P1, PT, R54, R47, RZ ;  /* 0x0000002f36527210 */ /* 0x000fe20007f3e0ff */
[----:B------:R-:W-:Y:S01]  /*1610*/  UMOV UR4, URZ ;  /* 0x000000ff00047c82 */ /* 0x000fe20008000000 */
[----:B------:R-:W-:Y:S01]  /*1620*/  ISETP.EQ.AND P0, PT, R26, RZ, P0 ;  /* 0x000000ff1a00720c */ /* 0x000fe20000702270 */
[----:B------:R-:W3:Y:S01]  /*1630*/  LDCU UR9, c[0x0][0x38c] ;  /* 0x00007180ff0977ac */ /* 0x000ee20008000800 */
[----:B------:R-:W-:Y:S01]  /*1640*/  ISETP.GE.AND P2, PT, R38, R71, PT ;  /* 0x000000472600720c */ /* 0x000fe20003f46270 */
[----:B------:R-:W4:Y:S01]  /*1650*/  LDC.64 R12, c[0x0][0x480] ;  /* 0x00012000ff0c7b82 */ /* 0x000f220000000a00 */
[-C--:B------:R-:W-:Y:S01]  /*1660*/  LEA.HI.SX32 R5, R5, R6.reuse, 0x1b ;  /* 0x0000000605057211 */ /* 0x080fe200078fdaff */
[----:B------:R-:W-:Y:S01]  /*1670*/  UIADD3 UR7, UPT, UPT, UR5, 0x250, URZ ;  /* 0x0000025005077890 */ /* 0x000fe2000fffe0ff */
[----:B------:R-:W-:-:S02]  /*1680*/  LEA.HI.SX32 R7, R7, R6, 0x1b ;  /* 0x0000000607077211 */ /* 0x000fc400078fdaff */
[-C--:B------:R-:W-:Y:S02]  /*1690*/  LEA.HI.SX32 R9, R9, R6.reuse, 0x1b ;  /* 0x0000000609097211 */ /* 0x080fe400078fdaff */
[-C--:B------:R-:W-:Y:S02]  /*16a0*/  LEA.HI.SX32 R11, R11, R6.reuse, 0x1b ;  /* 0x000000060b0b7211 */ /* 0x080fe400078fdaff */
[-C--:B------:R-:W-:Y:S02]  /*16b0*/  LEA.HI.SX32 R21, R21, R6.reuse, 0x1b ;  /* 0x0000000615157211 */ /* 0x080fe400078fdaff */
[-C--:B------:R-:W-:Y:S02]  /*16c0*/  LEA.HI.SX32 R23, R23, R6.reuse, 0x1b ;  /* 0x0000000617177211 */ /* 0x080fe400078fdaff */
[----:B------:R-:W-:Y:S02]  /*16d0*/  LEA.HI.SX32 R76, R6, R6, 0x1b ;  /* 0x00000006064c7211 */ /* 0x000fe400078fdaff */
[----:B------:R-:W-:-:S02]  /*16e0*/  IADD3.X R75, PT, PT, R3, R55, RZ, P1, !PT ;  /* 0x00000037034b7210 */ /* 0x000fc40000ffe4ff */
[----:B0-----:R-:W-:Y:S02]  /*16f0*/  SHF.L.U64.HI R84, R14, 0x3, R15 ;  /* 0x000000030e547819 */ /* 0x001fe4000001020f */
[----:B------:R-:W-:Y:S02]  /*1700*/  P2R R105, PR, RZ, 0x1 ;  /* 0x00000001ff697803 */ /* 0x000fe40000000000 */
[----:B-1----:R-:W-:Y:S02]  /*1710*/  SHF.L.U64.HI R86, R16, 0x3, R17 ;  /* 0x0000000310567819 */ /* 0x002fe40000010211 */
[----:B--2---:R-:W-:Y:S02]  /*1720*/  SHF.L.U64.HI R89, R18, 0x1, R19 ;  /* 0x0000000112597819 */ /* 0x004fe40000010213 */
[----:B------:R-:W-:Y:S02]  /*1730*/  P2R R106, PR, RZ, 0x4 ;  /* 0x00000004ff6a7803 */ /* 0x000fe40000000000 */
[----:B------:R-:W-:-:S02]  /*1740*/  MOV R79, R30 ;  /* 0x0000001e004f7202 */ /* 0x000fc40000000f00 */
[----:B------:R-:W-:Y:S02]  /*1750*/  MOV R78, R27 ;  /* 0x0000001b004e7202 */ /* 0x000fe40000000f00 */
[----:B------:R-:W-:Y:S02]  /*1760*/  MOV R77, R29 ;  /* 0x0000001d004d7202 */ /* 0x000fe40000000f00 */
        /* <DEDUP_REMOVED lines=8> */
[-C--:B------:R-:W-:Y:S02]  /*17f0*/  ISETP.GE.AND P0, PT, R48, R71.reuse, PT ;  /* 0x000000473000720c */ /* 0x080fe40003f06270 */
[----:B------:R-:W-:-:S02]  /*1800*/  ISETP.GE.AND P1, PT, R49, R71, PT ;  /* 0x000000473100720c */ /* 0x000fc40003f26270 */
[-C--:B------:R-:W-:Y:S02]  /*1810*/  ISETP.GE.AND P2, PT, R50, R71.reuse, PT ;  /* 0x000000473200720c */ /* 0x080fe40003f46270 */
[-C--:B------:R-:W-:Y:S02]  /*1820*/  ISETP.GE.AND P3, PT, R51, R71.reuse, PT ;  /* 0x000000473300720c */ /* 0x080fe40003f66270 */
[-C--:B------:R-:W-:Y:S02]  /*1830*/  ISETP.GE.AND P4, PT, R52, R71.reuse, PT ;  /* 0x000000473400720c */ /* 0x080fe40003f86270 */
[----:B---34-:R-:W-:-:S13]  /*1840*/  ISETP.GE.AND P5, PT, R53, R71, PT ;  /* 0x000000473500720c */ /* 0x018fda0003fa6270 */
.L_x_2347:
[----:B------:R-:W-:Y:S02]  /*1850*/  ISETP.GE.AND P6, PT, R44, R71, PT ;  /* 0x000000472c00720c */ /* 0x000fe40003fc6270 */
[----:B------:R-:W-:Y:S02]  /*1860*/  PRMT R10, RZ, 0x7610, R10 ;  /* 0x00007610ff0a7816 */ /* 0x000fe4000000000a */
[----:B------:R-:W-:Y:S02]  /*1870*/  MOV R4, R82 ;  /* 0x0000005200047202 */ /* 0x000fe40000000f00 */
[----:B------:R-:W-:-:S07]  /*1880*/  MOV R5, R75 ;  /* 0x0000004b00057202 */ /* 0x000fce0000000f00 */
[----:B------:R-:W2:Y:S01]  /*1890*/  @!P6 LDG.E.U16 R10, desc[UR16][R4.64+-0xc0] ;  /* 0xffff4010040ae981 */ /* 0x000ea2000c1e1500 */
[----:B------:R-:W-:Y:S02]  /*18a0*/  LEA R82, P6, R18, R4, 0x1 ;  /* 0x0000000412527211 */ /* 0x000fe400078c08ff */
[----:B------:R-:W-:Y:S02]  /*18b0*/  PRMT R8, RZ, 0x7610, R8 ;  /* 0x00007610ff087816 */ /* 0x000fe40000000008 */
[----:B------:R-:W-:Y:S01]  /*18c0*/  PRMT R20, RZ, 0x7610, R20 ;  /* 0x00007610ff147816 */ /* 0x000fe20000000014 */
[----:B------:R-:W-:Y:S01]  /*18d0*/  IMAD.X R75, R5, 0x1, R89, P6 ;  /* 0x00000001054b7824 */ /* 0x000fe200030e0659 */
[----:B------:R-:W-:Y:S02]  /*18e0*/  ISETP.NE.AND P6, PT, R106, RZ, PT ;  /* 0x000000ff6a00720c */ /* 0x000fe40003fc5270 */
[----:B------:R-:W-:Y:S02]  /*18f0*/  PRMT R22, RZ, 0x7610, R22 ;  /* 0x00007610ff167816 */ /* 0x000fe40000000016 */
[----:B------:R-:W-:Y:S01]  /*1900*/  PRMT R88, RZ, 0x7610, R88 ;  /* 0x00007610ff587816 */ /* 0x000fe20000000058 */
[----:B------:R-:W3:Y:S01]  /*1910*/  @!P0 LDG.E.U16 R20, desc[UR16][R4.64+-0x80] ;  /* 0xffff801004148981 */ /* 0x000ee2000c1e1500 */
[----:B------:R-:W-:-:S02]  /*1920*/  PRMT R90, RZ, 0x7610, R90 ;  /* 0x00007610ff5a7816 */ /* 0x000fc4000000005a */
[----:B------:R-:W-:Y:S01]  /*1930*/  PRMT R92, RZ, 0x7610, R92 ;  /* 0x00007610ff5c7816 */ /* 0x000fe2000000005c */
[----:B------:R-:W4:Y:S01]  /*1940*/  @!P1 LDG.E.U16 R22, desc[UR16][R4.64+-0x40] ;  /* 0xffffc01004169981 */ /* 0x000f22000c1e1500 */
[----:B------:R-:W-:-:S03]  /*1950*/  PRMT R94, RZ, 0x7610, R94 ;  /* 0x00007610ff5e7816 */ /* 0x000fc6000000005e */
[----:B------:R-:W5:Y:S04]  /*1960*/  @!P6 LDG.E.U16 R8, desc[UR16][R4.64+-0x100] ;  /* 0xffff00100408e981 */ /* 0x000f68000c1e1500 */
[----:B------:R-:W5:Y:S04]  /*1970*/  @!P2 LDG.E.U16 R88, desc[UR16][R4.64] ;  /* 0x000000100458a981 */ /* 0x000f68000c1e1500 */
[----:B------:R-:W5:Y:S04]  /*1980*/  @!P3 LDG.E.U16 R90, desc[UR16][R4.64+0x40] ;  /* 0x00004010045ab981 */ /* 0x000f68000c1e1500 */
[----:B------:R-:W5:Y:S04]  /*1990*/  @!P4 LDG.E.U16 R92, desc[UR16][R4.64+0x80] ;  /* 0x00008010045cc981 */ /* 0x000f68000c1e1500 */
[----:B------:R0:W5:Y:S02]  /*19a0*/  @!P5 LDG.E.U16 R94, desc[UR16][R4.64+0xc0] ;  /* 0x0000c010045ed981 */ /* 0x000164000c1e1500 */
[----:B0-----:R-:W-:-:S02]  /*19b0*/  MOV R4, R80 ;  /* 0x0000005000047202 */ /* 0x001fc40000000f00 */
[----:B------:R-:W-:-:S05]  /*19c0*/  MOV R5, R79 ;  /* 0x0000004f00057202 */ /* 0x000fca0000000f00 */
[----:B------:R0:W5:Y:S01]  /*19d0*/  LDG.E.64 R6, desc[UR16][R4.64] ;  /* 0x0000001004067981 */ /* 0x000162000c1e1b00 */
[----:B------:R-:W-:-:S03]  /*19e0*/  ISETP.GE.U32.AND P6, PT, R32, R57, PT ;  /* 0x000000392000720c */ /* 0x000fc60003fc6070 */
[----:B--2---:R1:W-:Y:S04]  /*19f0*/  STS.U16 [R59+0x42], R10 ;  /* 0x0000420a3b007388 */ /* 0x0043e80000000400 */
[----:B---3--:R-:W-:Y:S04]  /*1a00*/  STS.U16 [R59+0x84], R20 ;  /* 0x000084143b007388 */ /* 0x008fe80000000400 */
[----:B----4-:R-:W-:Y:S04]  /*1a10*/  STS.U16 [R59+0xc6], R22 ;  /* 0x0000c6163b007388 */ /* 0x010fe80000000400 */
[----:B-----5:R-:W-:Y:S04]  /*1a20*/  STS.U16 [R59], R8 ;  /* 0x000000083b007388 */ /* 0x020fe80000000400 */
[----:B------:R-:W-:Y:S04]  /*1a30*/  STS.U16 [R59+0x108], R88 ;  /* 0x000108583b007388 */ /* 0x000fe80000000400 */
[----:B------:R-:W-:Y:S04]  /*1a40*/  STS.U16 [R59+0x14a], R90 ;  /* 0x00014a5a3b007388 */ /* 0x000fe80000000400 */
[----:B------:R-:W-:Y:S04]  /*1a50*/  STS.U16 [R59+0x18c], R92 ;  /* 0x00018c5c3b007388 */ /* 0x000fe80000000400 */
[----:B------:R-:W-:Y:S01]  /*1a60*/  STS.U16 [R59+0x1ce], R94 ;  /* 0x0001ce5e3b007388 */ /* 0x000fe20000000400 */
[----:B------:R-:W-:-:S03]  /*1a70*/  NOP ;  /* 0x0000000000007918 */ /* 0x000fc60000000000 */
[----:B0-----:R-:W0:Y:S04]  /*1a80*/  LDS.U16 R4, [R87+0x2] ;  /* 0x0000020057047984 */ /* 0x001e280000000400 */
[----:B------:R-:W2:Y:S01]  /*1a90*/  LDS.U16 R9, [R76] ;  /* 0x000000004c097984 */ /* 0x000ea20000000400 */
[----:B------:R-:W-:-:S04]  /*1aa0*/  FMUL.FTZ R5, R7, R60 ;  /* 0x0000003c07057220 */ /* 0x000fc80000410000 */
[----:B-1----:R-:W-:Y:S01]  /*1ab0*/  FMUL.RZ R10, R5, 0.15915493667125701904 ;  /* 0x3e22f983050a7820 */ /* 0x002fe2000040c000 */
[----:B------:R-:W-:Y:S01]  /*1ac0*/  FMUL.FTZ R5, R6, 1.4426950216293334961 ;  /* 0x3fb8aa3b06057820 */ /* 0x000fe20000410000 */
[----:B0-----:R-:W-:-:S05]  /*1ad0*/  SHF.L.U32 R4, R4, 0x10, RZ ;  /* 0x0000001004047819 */ /* 0x001fca00000006ff */
[----:B------:R-:W-:Y:S01]  /*1ae0*/  FMUL.FTZ R4, R73, R4 ;  /* 0x0000000449047220 */ /* 0x000fe20000410000 */
[----:B--2---:R-:W-:-:S04]  /*1af0*/  SHF.L.U32 R6, R9, 0x10, RZ ;  /* 0x0000001009067819 */ /* 0x004fc800000006ff */
[----:B------:R-:W-:Y:S02]  /*1b00*/  FSEL R99, R4, RZ, !P6 ;  /* 0x000000ff04637208 */ /* 0x000fe40007000000 */
[----:B------:R-:W0:Y:S01]  /*1b10*/  LDS.U16 R4, [R85+0x4] ;  /* 0x0000040055047984 */ /* 0x000e220000000400 */
[----:B------:R-:W-:-:S05]  /*1b20*/  FMUL.FTZ R6, R73, R6 ;  /* 0x0000000649067220 */ /* 0x000fca0000410000 */
[----:B------:R-:W-:Y:S02]  /*1b30*/  FSEL R96, R6, RZ, !P6 ;  /* 0x000000ff06607208 */ /* 0x000fe40007000000 */
[----:B------:R-:W1:Y:S01]  /*1b40*/  LDS.U16 R6, [R83+0x6] ;  /* 0x0000060053067984 */ /* 0x000e620000000400 */
[----:B------:R-:W-:Y:S01]  /*1b50*/  FMUL.FTZ R8, R5, R60 ;  /* 0x0000003c05087220 */ /* 0x000fe20000410000 */
[----:B------:R-:W2:Y:S08]  /*1b60*/  MUFU.SIN R11, R10 ;  /* 0x0000000a000b7308 */ /* 0x000eb00000000400 */
[----:B------:R-:W2:Y:S04]  /*1b70*/  MUFU.EX2 R8, R8 ;  /* 0x0000000800087308 */ /* 0x000ea80000000800 */
[----:B------:R-:W3:Y:S01]  /*1b80*/  MUFU.COS R21, R10 ;  /* 0x0000000a00157308 */ /* 0x000ee20000000000 */
[----:B--2---:R-:W-:Y:S01]  /*1b90*/  FMUL.FTZ R11, R8, R11 ;  /* 0x0000000b080b7220 */ /* 0x004fe20000410000 */
[----:B0-----:R-:W-:-:S02]  /*1ba0*/  SHF.L.U32 R9, R4, 0x10, RZ ;  /* 0x0000001004097819 */ /* 0x001fc400000006ff */
[----:B------:R-:W0:Y:S01]  /*1bb0*/  LDS.U16 R4, [R81+0x8] ;  /* 0x0000080051047984 */ /* 0x000e220000000400 */
[----:B---3--:R-:W-:Y:S01]  /*1bc0*/  FMUL.FTZ R21, R8, R21 ;  /* 0x0000001508157220 */ /* 0x008fe20000410000 */
[----:B------:R-:W-:Y:S01]  /*1bd0*/  FSEL R98, R11, RZ, !P6 ;  /* 0x000000ff0b627208 */ /* 0x000fe20007000000 */
[-C--:B------:R-:W-:Y:S01]  /*1be0*/  FMUL.FTZ R8, R7, R64.reuse ;  /* 0x0000004007087220 */ /* 0x080fe20000410000 */
[----:B-1----:R-:W-:Y:S02]  /*1bf0*/  SHF.L.U32 R11, R6, 0x10, RZ ;  /* 0x00000010060b7819 */ /* 0x002fe400000006ff */
[----:B------:R-:W1:Y:S01]  /*1c00*/  LDS.U16 R6, [R19+0xa] ;  /* 0x00000a0013067984 */ /* 0x000e620000000400 */
[----:B------:R-:W-:Y:S01]  /*1c10*/  FMUL.RZ R10, R8, 0.15915493667125701904 ;  /* 0x3e22f983080a7820 */ /* 0x000fe2000040c000 */
[----:B------:R-:W-:Y:S01]  /*1c20*/  FMUL.FTZ R8, R5, R64 ;  /* 0x0000004005087220 */ /* 0x000fe20000410000 */
[----:B------:R-:W-:Y:S02]  /*1c30*/  FSEL R97, R21, 1, !P6 ;  /* 0x3f80000015617808 */ /* 0x000fe40007000000 */
[----:B------:R-:W-:Y:S08]  /*1c40*/  MUFU.SIN R21, R10 ;  /* 0x0000000a00157308 */ /* 0x000ff00000000400 */
[----:B------:R-:W2:Y:S08]  /*1c50*/  MUFU.COS R23, R10 ;  /* 0x0000000a00177308 */ /* 0x000eb00000000000 */
[----:B------:R-:W2:Y:S01]  /*1c60*/  MUFU.EX2 R8, R8 ;  /* 0x0000000800087308 */ /* 0x000ea20000000800 */
[C---:B------:R-:W-:Y:S01]  /*1c70*/  FMUL.FTZ R9, R72.reuse, R9 ;  /* 0x0000000948097220 */ /* 0x040fe20000410000 */
[----:B------:R-:W-:Y:S01]  /*1c80*/  FMUL.FTZ R11, R72, R11 ;  /* 0x0000000b480b7220 */ /* 0x000fe20000410000 */
[----:B------:R-:W-:-:S04]  /*1c90*/  ISETP.GE.U32.AND P6, PT, R36, R57, PT ;  /* 0x000000392400720c */ /* 0x000fc80003fc6070 */
[----:B------:R-:W-:Y:S01]  /*1ca0*/  FSEL R103, R9, RZ, !P6 ;  /* 0x000000ff09677208 */ /* 0x000fe20007000000 */
[----:B0-----:R-:W-:Y:S02]  /*1cb0*/  IMAD.U32 R4, R4, 0x10000, RZ ;  /* 0x0001000004047824 */ /* 0x001fe400078e00ff */
[C---:B--2---:R-:W-:Y:S01]  /*1cc0*/  FMUL.FTZ R23, R8.reuse, R23 ;  /* 0x0000001708177220 */ /* 0x044fe20000410000 */
[----:B------:R-:W-:Y:S01]  /*1cd0*/  FMUL.FTZ R21, R8, R21 ;  /* 0x0000001508157220 */ /* 0x000fe20000410000 */
[----:B------:R-:W-:Y:S01]  /*1ce0*/  FSEL R100, R11, RZ, !P6 ;  /* 0x000000ff0b647208 */ /* 0x000fe20007000000 */
[----:B------:R-:W-:Y:S02]  /*1cf0*/  FMUL.FTZ R4, R69, R4 ;  /* 0x0000000445047220 */ /* 0x000fe40000410000 */
[----:B------:R-:W-:Y:S02]  /*1d00*/  FSEL R102, R23, 1, !P6 ;  /* 0x3f80000017667808 */ /* 0x000fe40007000000 */
[----:B------:R-:W-:-:S02]  /*1d10*/  FSEL R101, R21, RZ, !P6 ;  /* 0x000000ff15657208 */ /* 0x000fc40007000000 */
[----:B------:R-:W-:-:S04]  /*1d20*/  ISETP.GE.U32.AND P6, PT, R39, R57, PT ;  /* 0x000000392700720c */ /* 0x000fc80003fc6070 */
[----:B------:R-:W-:Y:S02]  /*1d30*/  FSEL R95, R4, RZ, !P6 ;  /* 0x000000ff045f7208 */ /* 0x000fe40007000000 */
[----:B------:R-:W0:Y:S01]  /*1d40*/  LDS.U16 R4, [R17+0xc] ;  /* 0x00000c0011047984 */ /* 0x000e220000000400 */
[----:B-1----:R-:W-:Y:S01]  /*1d50*/  SHF.L.U32 R6, R6, 0x10, RZ ;  /* 0x0000001006067819 */ /* 0x002fe200000006ff */
[----:B------:R-:W-:-:S04]  /*1d60*/  FMUL.FTZ R8, R7, R62 ;  /* 0x0000003e07087220 */ /* 0x000fc80000410000 */
[----:B------:R-:W-:Y:S01]  /*1d70*/  FMUL.FTZ R6, R69, R6 ;  /* 0x0000000645067220 */ /* 0x000fe20000410000 */
[----:B------:R-:W-:Y:S01]  /*1d80*/  FMUL.RZ R10, R8, 0.15915493667125701904 ;  /* 0x3e22f983080a7820 */ /* 0x000fe2000040c000 */
[----:B------:R-:W-:-:S03]  /*1d90*/  FMUL.FTZ R8, R5, R62 ;  /* 0x0000003e05087220 */ /* 0x000fc60000410000 */
[----:B------:R-:W-:Y:S01]  /*1da0*/  FSEL R93, R6, RZ, !P6 ;  /* 0x000000ff065d7208 */ /* 0x000fe20007000000 */
[----:B------:R-:W-:Y:S01]  /*1db0*/  MUFU.SIN R9, R10 ;  /* 0x0000000a00097308 */ /* 0x000fe20000000400 */
[----:B------:R-:W1:Y:S07]  /*1dc0*/  LDS.U16 R6, [R15+0xe] ;  /* 0x00000e000f067984 */ /* 0x000e6e0000000400 */
[----:B------:R-:W2:Y:S01]  /*1dd0*/  MUFU.COS R11, R10 ;  /* 0x0000000a000b7308 */ /* 0x000ea20000000000 */
[----:B------:R-:W-:-:S07]  /*1de0*/  FMUL.FTZ R7, R7, R66 ;  /* 0x0000004207077220 */ /* 0x000fce0000410000 */
[----:B------:R-:W2:Y:S01]  /*1df0*/  MUFU.EX2 R8, R8 ;  /* 0x0000000800087308 */ /* 0x000ea20000000800 */
[----:B------:R-:W-:Y:S01]  /*1e00*/  FMUL.RZ R7, R7, 0.15915493667125701904 ;  /* 0x3e22f98307077820 */ /* 0x000fe2000040c000 */
[----:B------:R-:W-:-:S03]  /*1e10*/  FMUL.FTZ R5, R5, R66 ;  /* 0x0000004205057220 */ /* 0x000fc60000410000 */
[----:B------:R-:W3:Y:S01]  /*1e20*/  MUFU.COS R10, R7 ;  /* 0x00000007000a7308 */ /* 0x000ee20000000000 */
[C---:B--2---:R-:W-:Y:S01]  /*1e30*/  FMUL.FTZ R11, R8.reuse, R11 ;  /* 0x0000000b080b7220 */ /* 0x044fe20000410000 */
[----:B------:R-:W-:-:S06]  /*1e40*/  FMUL.FTZ R9, R8, R9 ;  /* 0x0000000908097220 */ /* 0x000fcc0000410000 */
[----:B------:R-:W2:Y:S01]  /*1e50*/  MUFU.SIN R8, R7 ;  /* 0x0000000700087308 */ /* 0x000ea20000000400 */
[----:B0-----:R-:W-:-:S07]  /*1e60*/  SHF.L.U32 R4, R4, 0x10, RZ ;  /* 0x0000001004047819 */ /* 0x001fce00000006ff */
[----:B------:R-:W3:Y:S01]  /*1e70*/  MUFU.EX2 R5, R5 ;  /* 0x0000000500057308 */ /* 0x000ee20000000800 */
[----:B------:R-:W-:Y:S01]  /*1e80*/  FSEL R104, R9, RZ, !P6 ;  /* 0x000000ff09687208 */ /* 0x000fe20007000000 */
[----:B------:R-:W-:Y:S01]  /*1e90*/  FMUL.FTZ R4, R67, R4 ;  /* 0x0000000443047220 */ /* 0x000fe20000410000 */
[----:B------:R-:W-:Y:S02]  /*1ea0*/  FSEL R94, R11, 1, !P6 ;  /* 0x3f8000000b5e7808 */ /* 0x000fe40007000000 */
[----:B------:R-:W-:-:S04]  /*1eb0*/  ISETP.GE.U32.AND P6, PT, R40, R57, PT ;  /* 0x000000392800720c */ /* 0x000fc80003fc6070 */
[----:B------:R-:W-:Y:S01]  /*1ec0*/  FSEL R91, R4, RZ, !P6 ;  /* 0x000000ff045b7208 */ /* 0x000fe20007000000 */
[-C--:B------:R-:W-:Y:S01]  /*1ed0*/  FMUL.FTZ R4, R96, R101.reuse ;  /* 0x0000006560047220 */ /* 0x080fe20000410000 */
[----:B-1----:R-:W-:Y:S01]  /*1ee0*/  SHF.L.U32 R6, R6, 0x10, RZ ;  /* 0x0000001006067819 */ /* 0x002fe200000006ff */
[C---:B---3--:R-:W-:Y:S01]  /*1ef0*/  FMUL.FTZ R10, R5.reuse, R10 ;  /* 0x0000000a050a7220 */ /* 0x048fe20000410000 */
[----:B--2---:R-:W-:Y:S01]  /*1f00*/  FMUL.FTZ R8, R5, R8 ;  /* 0x0000000805087220 */ /* 0x004fe20000410000 */
[C---:B------:R-:W-:Y:S01]  /*1f10*/  FMUL.FTZ R5, R99.reuse, R101 ;  /* 0x0000006563057220 */ /* 0x040fe20000410000 */
[----:B------:R-:W-:Y:S01]  /*1f20*/  FFMA.FTZ R7, R99, R102, R4 ;  /* 0x0000006663077223 */ /* 0x000fe20000010004 */
[----:B------:R-:W-:Y:S02]  /*1f30*/  FMUL.FTZ R6, R67, R6 ;  /* 0x0000000643067220 */ /* 0x000fe40000410000 */
[----:B------:R-:W-:Y:S01]  /*1f40*/  FFMA.FTZ R4, R96, R102, -R5 ;  /* 0x0000006660047223 */ /* 0x000fe20000010805 */
[----:B------:R-:W-:-:S03]  /*1f50*/  FADD.FTZ R7, R100, R7 ;  /* 0x0000000764077221 */ /* 0x000fc60000010000 */
[----:B------:R-:W-:Y:S01]  /*1f60*/  FADD.FTZ R5, R103, R4 ;  /* 0x0000000467057221 */ /* 0x000fe20000010000 */
[----:B------:R-:W-:Y:S01]  /*1f70*/  FMUL.FTZ R9, R104, R7 ;  /* 0x0000000768097220 */ /* 0x000fe20000410000 */
[----:B------:R-:W-:Y:S02]  /*1f80*/  FSEL R92, R6, RZ, !P6 ;  /* 0x000000ff065c7208 */ /* 0x000fe40007000000 */
        /* <DEDUP_REMOVED lines=8> */
[-C--:B------:R-:W-:Y:S01]  /*2010*/  FFMA.FTZ R7, R98, R102.reuse, R5 ;  /* 0x0000006662077223 */ /* 0x080fe20000010005 */
        /* <DEDUP_REMOVED lines=74> */
[-C--:B---3--:R-:W-:Y:S01]  /*24c0*/  @P6 FFMA.FTZ R6, R6, R8.reuse, R9 ;  /* 0x0000000806066223 */ /* 0x088fe20000010009 */
[----:B------:R-:W-:Y:S02]  /*24d0*/  @P6 FFMA.FTZ R7, R7, R8, -R10 ;  /* 0x0000000807076223 */ /* 0x000fe4000001080a */
[----:B------:R-:W0:Y:S04]  /*24e0*/  SHFL.UP PT, R11, R4, 0x10, RZ ;  /* 0x06000000040b7989 */ /* 0x000e2800000e00ff */
[----:B------:R-:W1:Y:S04]  /*24f0*/  SHFL.UP PT, R8, R6, 0x10, RZ ;  /* 0x0600000006087989 */ /* 0x000e6800000e00ff */
[----:B------:R-:W2:Y:S04]  /*2500*/  SHFL.UP PT, R10, R5, 0x10, RZ ;  /* 0x06000000050a7989 */ /* 0x000ea800000e00ff */
[----:B------:R-:W3:Y:S01]  /*2510*/  SHFL.UP PT, R9, R7, 0x10, RZ ;  /* 0x0600000007097989 */ /* 0x000ee200000e00ff */
[----:B------:R-:W4:Y:S01]  /*2520*/  S2UR UR6, SR_CgaCtaId ;  /* 0x00000000000679c3 */ /* 0x000f220000008800 */
[----:B------:R-:W-:Y:S01]  /*2530*/  ISETP.GE.AND P6, PT, R58, 0x10, PT ;  /* 0x000000103a00780c */ /* 0x000fe20003fc6270 */
        /* <DEDUP_REMOVED lines=9> */
[----:B------:R-:W-:-:S02]  /*25d0*/  FADD.FTZ R11, R4, R21 ;  /* 0x00000015040b7221 */ /* 0x000fc40000010000 */
[----:B------:R-:W-:Y:S02]  /*25e0*/  FSEL R22, R7, R8, !P6 ;  /* 0x0000000807167208 */ /* 0x000fe40007000000 */
[----:B------:R-:W-:Y:S02]  /*25f0*/  FSEL R23, R6, R9, !P6 ;  /* 0x0000000906177208 */ /* 0x000fe40007000000 */
[----:B------:R-:W-:Y:S02]  /*2600*/  FSEL R107, R5, R10, !P6 ;  /* 0x0000000a056b7208 */ /* 0x000fe40007000000 */
[----:B------:R-:W-:Y:S02]  /*2610*/  FSEL R108, R4, R11, !P6 ;  /* 0x0000000b046c7208 */ /* 0x000fe40007000000 */
[----:B------:R-:W-:Y:S01]  /*2620*/  ISETP.NE.AND P6, PT, R105, RZ, PT ;  /* 0x000000ff6900720c */ /* 0x000fe20003fc5270 */
[----:B------:R-:W-:Y:S01]  /*2630*/  HFMA2 R4, -RZ, RZ, 1.875, 0 ;  /* 0x3f800000ff047431 */ /* 0x000fe200000001ff */
[----:B------:R-:W-:-:S02]  /*2640*/  CS2R R6, SRZ ;  /* 0x0000000000067805 */ /* 0x000fc4000001ff00 */
[----:B------:R-:W-:Y:S01]  /*2650*/  MOV R5, RZ ;  /* 0x000000ff00057202 */ /* 0x000fe20000000f00 */
[----:B------:R-:W-:Y:S02]  /*2660*/  UMOV UR5, 0x400 ;  /* 0x0000040000057882 */ /* 0x000fe40000000000 */
[----:B----4-:R-:W-:-:S06]  /*2670*/  ULEA UR5, UR6, UR5, 0x18 ;  /* 0x0000000506057291 */ /* 0x010fcc000f8ec0ff */
[----:B------:R-:W0:Y:S01]  /*2680*/  @P6 LDS.128 R4, [UR7] ;  /* 0x00000007ff046984 */ /* 0x000e220008000c00 */
[----:B------:R-:W-:-:S13]  /*2690*/  ISETP.NE.AND P6, PT, R58, 0x1f, PT ;  /* 0x0000001f3a00780c */ /* 0x000fda0003fc5270 */
[----:B------:R1:W-:Y:S02]  /*26a0*/  @!P6 STS.128 [UR5+0x210], R8 ;  /* 0x00021008ff00e988 */ /* 0x0003e40008000c05 */
[----:B-1----:R-:W-:Y:S01]  /*26b0*/  MOV R8, R78 ;  /* 0x0000004e00087202 */ /* 0x002fe20000000f00 */
[----:B------:R-:W-:-:S05]  /*26c0*/  IMAD.MOV.U32 R9, RZ, RZ, R77 ;  /* 0x000000ffff097224 */ /* 0x000fca00078e004d */
        /* <DEDUP_REMOVED lines=11> */
[----:B-----5:R-:W-:Y:S02]  /*2780*/  @!P6 MOV R110, R6 ;  /* 0x00000006006ee202 */ /* 0x020fe40000000f00 */
[----:B------:R-:W-:Y:S01]  /*2790*/  @!P6 MOV R109, R7 ;  /* 0x00000007006de202 */ /* 0x000fe20000000f00 */
[----:B------:R-:W-:Y:S01]  /*27a0*/  BAR.SYNC.DEFER_BLOCKING 0x0 ;  /* 0x0000000000007b1d */ /* 0x000fe20000010000 */
[----:B------:R-:W-:-:S13]  /*27b0*/  ISETP.NE.AND P6, PT, R26, RZ, PT ;  /* 0x000000ff1a00720c */ /* 0x000fda0003fc5270 */
        /* <DEDUP_REMOVED lines=11> */
[----:B------:R-:W-:Y:S01]  /*2870*/  FADD.FTZ R22, R99, R22 ;  /* 0x0000001663167221 */ /* 0x000fe20000010000 */
[----:B------:R-:W-:Y:S01]  /*2880*/  FADD.FTZ R23, R96, R23 ;  /* 0x0000001760177221 */ /* 0x000fe20000010000 */
[----:B------:R-:W-:Y:S02]  /*2890*/  LEA R78, P6, R14, R78, 0x3 ;  /* 0x0000004e0e4e7211 */ /* 0x000fe400078c18ff */
[C---:B------:R-:W-:Y:S01]  /*28a0*/  FMUL.FTZ R97, R101.reuse, R22 ;  /* 0x0000001665617220 */ /* 0x040fe20000410000 */
[-C--:B------:R-:W-:Y:S01]  /*28b0*/  FMUL.FTZ R101, R101, R23.reuse ;  /* 0x0000001765657220 */ /* 0x080fe20000410000 */
[----:B------:R-:W-:Y:S02]  /*28c0*/  IADD3.X R77, PT, PT, R77, R84, RZ, P6, !PT ;  /* 0x000000544d4d7210 */ /* 0x000fe400037fe4ff */
[----:B------:R-:W-:Y:S01]  /*28d0*/  FFMA.FTZ R96, R102, R23, -R97 ;  /* 0x0000001766607223 */ /* 0x000fe20000010861 */
[----:B------:R-:W-:Y:S01]  /*28e0*/  LEA R80, P6, R16, R80, 0x3 ;  /* 0x0000005010507211 */ /* 0x000fe200078c18ff */
[----:B------:R-:W-:-:S03]  /*28f0*/  FFMA.FTZ R97, R102, R22, R101 ;  /* 0x0000001666617223 */ /* 0x000fc60000010065 */
[----:B------:R-:W-:Y:S01]  /*2900*/  IADD3.X R79, PT, PT, R79, R86, RZ, P6, !PT ;  /* 0x000000564f4f7210 */ /* 0x000fe200037fe4ff */
[----:B------:R-:W-:Y:S01]  /*2910*/  FADD.FTZ R97, R100, R97 ;  /* 0x0000006164617221 */ /* 0x000fe20000010000 */
[----:B------:R-:W-:Y:S01]  /*2920*/  ISETP.NE.AND P6, PT, R26, RZ, PT ;  /* 0x000000ff1a00720c */ /* 0x000fe20003fc5270 */
[----:B------:R-:W-:Y:S02]  /*2930*/  FADD.FTZ R103, R103, R96 ;  /* 0x0000006067677221 */ /* 0x000fe40000010000 */
[C---:B------:R-:W-:Y:S01]  /*2940*/  FMUL.FTZ R107, R104.reuse, R97 ;  /* 0x00000061686b7220 */ /* 0x040fe20000410000 */
[C---:B------:R-:W-:Y:S01]  /*2950*/  FMUL.FTZ R101, R9.reuse, R7 ;  /* 0x0000000709657220 */ /* 0x040fe20000410000 */
[CC--:B------:R-:W-:Y:S01]  /*2960*/  FMUL.FTZ R96, R9.reuse, R6.reuse ;  /* 0x0000000609607220 */ /* 0x0c0fe20000410000 */
[-C--:B------:R-:W-:Y:S01]  /*2970*/  FMUL.FTZ R104, R104, R103.reuse ;  /* 0x0000006768687220 */ /* 0x080fe20000410000 */
[----:B------:R-:W-:Y:S01]  /*2980*/  FFMA.FTZ R98, R94, R103, -R107 ;  /* 0x000000675e627223 */ /* 0x000fe2000001086b */
[C---:B------:R-:W-:Y:S01]  /*2990*/  FFMA.FTZ R101, R8.reuse, R6, -R101 ;  /* 0x0000000608657223 */ /* 0x040fe20000010865 */
[CC--:B------:R-:W-:Y:S01]  /*29a0*/  FMUL.FTZ R6, R9.reuse, R4.reuse ;  /* 0x0000000409067220 */ /* 0x0c0fe20000410000 */
[----:B------:R-:W-:Y:S01]  /*29b0*/  FFMA.FTZ R96, R8, R7, R96 ;  /* 0x0000000708607223 */ /* 0x000fe20000010060 */
[----:B------:R-:W-:Y:S01]  /*29c0*/  FFMA.FTZ R104, R94, R97, R104 ;  /* 0x000000615e687223 */ /* 0x000fe20000010068 */
[-C--:B------:R-:W-:Y:S01]  /*29d0*/  FMUL.FTZ R99, R9, R5.reuse ;  /* 0x0000000509637220 */ /* 0x080fe20000410000 */
[----:B------:R-:W-:Y:S01]  /*29e0*/  FADD.FTZ R98, R95, R98 ;  /* 0x000000625f627221 */ /* 0x000fe20000010000 */
[----:B------:R-:W-:Y:S01]  /*29f0*/  BSSY.RECONVERGENT B0, `(.L_x_2345) ;  /* 0x0000010000007945 */ /* 0x000fe20003800200 */
[C---:B------:R-:W-:Y:S01]  /*2a00*/  FFMA.FTZ R5, R8.reuse, R5, R6 ;  /* 0x0000000508057223 */ /* 0x040fe20000010006 */
[----:B------:R-:W-:Y:S01]  /*2a10*/  FADD.FTZ R7, R11, R96 ;  /* 0x000000600b077221 */ /* 0x000fe20000010000 */
[----:B------:R-:W-:Y:S01]  /*2a20*/  FADD.FTZ R104, R93, R104 ;  /* 0x000000685d687221 */ /* 0x000fe20000010000 */
[----:B------:R-:W-:Y:S01]  /*2a30*/  FFMA.FTZ R4, R8, R4, -R99 ;  /* 0x0000000408047223 */ /* 0x000fe20000010863 */
[----:B------:R-:W-:Y:S01]  /*2a40*/  FADD.FTZ R6, R10, R101 ;  /* 0x000000650a067221 */ /* 0x000fe20000010000 */
[----:B------:R-:W-:Y:S01]  /*2a50*/  FMUL.FTZ R11, R88, R98 ;  /* 0x00000062580b7220 */ /* 0x000fe20000410000 */
[----:B--2---:R-:W-:Y:S01]  /*2a60*/  FMUL.FTZ R93, R21, R22 ;  /* 0x00000016155d7220 */ /* 0x004fe20000410000 */
        /* <DEDUP_REMOVED lines=8> */
.L_x_2346:
[----:B------:R-:W-:Y:S05]  /*2af0*/  BSYNC.RECONVERGENT B0 ;  /* 0x0000000000007941 */ /* 0x000fea0003800200 */
.L_x_2345:
[-C--:B0-----:R-:W-:Y:S01]  /*2b00*/  FMUL.FTZ R5, R88, R104.reuse ;  /* 0x0000006858057220 */ /* 0x081fe20000410000 */
[----:B------:R-:W-:Y:S01]  /*2b10*/  FFMA.FTZ R11, R90, R104, R11 ;  /* 0x000000685a0b7223 */ /* 0x000fe2000001000b */
[----:B------:R-:W-:Y:S01]  /*2b20*/  UIADD3 UR4, UPT, UPT, UR4, 0x1, URZ ;  /* 0x0000000104047890 */ /* 0x000fe2000fffe0ff */
[----:B------:R-:W-:Y:S01]  /*2b30*/  FFMA.FTZ R4, R20, R23, -R93 ;  /* 0x0000001714047223 */ /* 0x000fe2000001085d */
[----:B------:R-:W-:Y:S01]  /*2b40*/  FFMA.FTZ R90, R90, R98, -R5 ;  /* 0x000000625a5a7223 */ /* 0x000fe20000010805 */
[----:B------:R-:W-:Y:S01]  /*2b50*/  FADD.FTZ R92, R92, R11 ;  /* 0x0000000b5c5c7221 */ /* 0x000fe20000010000 */
[----:B------:R-:W-:Y:S01]  /*2b60*/  UISETP.GE.AND UP0, UPT, UR4, UR9, UPT ;  /* 0x000000090400728c */ /* 0x000fe2000bf06270 */
        /* <DEDUP_REMOVED lines=8> */
[----:B------:R-:W-:-:S02]  /*2bf0*/  VIADD R74, R74, 0x1 ;  /* 0x000000014a4a7836 */ /* 0x000fc40000000000 */
[----:B------:R-:W-:Y:S01]  /*2c00*/  FFMA.FTZ R68, R97, 2, R68 ;  /* 0x4000000061447823 */ /* 0x000fe20000010044 */
[----:B------:R-:W-:Y:S01]  /*2c10*/  FFMA.FTZ R65, R4, 2, R65 ;  /* 0x4000000004417823 */ /* 0x000fe20000010041 */
[----:B------:R-:W-:Y:S01]  /*2c20*/  FFMA.FTZ R70, R21, 2, R70 ;  /* 0x4000000015467823 */ /* 0x000fe20000010046 */
[----:B------:R-:W-:Y:S01]  /*2c30*/  UIADD3 UR7, UPT, UPT, UR7, 0x10, URZ ;  /* 0x0000001007077890 */ /* 0x000fe2000fffe0ff */
[----:B------:R-:W-:Y:S11]  /*2c40*/  BRA.U !UP0, `(.L_x_2347) ;  /* 0xffffffed08007547 */ /* 0x000ff6000b83ffff */
.L_x_2344:
[----:B------:R-:W-:Y:S01]  /*2c50*/  BAR.SYNC.DEFER_BLOCKING 0x0 ;  /* 0x0000000000007b1d */ /* 0x000fe20000010000 */
[----:B------:R-:W-:Y:S02]  /*2c60*/  ISETP.NE.AND P0, PT, R26, RZ, PT ;  /* 0x000000ff1a00720c */ /* 0x000fe40003f05270 */
[----:B------:R-:W-:Y:S02]  /*2c70*/  F2FP.BF16.F32.PACK_AB R64, R68, R63 ;  /* 0x0000003f4440723e */ /* 0x000fe400000010ff */
[----:B------:R-:W-:-:S03]  /*2c80*/  F2FP.BF16.F32.PACK_AB R65, R70, R65 ;  /* 0x000000414641723e */ /* 0x000fc600000010ff */
[----:B------:R-:W0:Y:S01]  /*2c90*/  LDC.64 R14, c[0x0][0x420] ;  /* 0x00010800ff0e7b82 */ /* 0x000e220000000a00 */
[----:B------:R-:W-:-:S07]  /*2ca0*/  IADD3 R33, PT, PT, R33, 0x1, RZ ;  /* 0x0000000121217810 */ /* 0x000fce0007ffe0ff */
[----:B------:R-:W1:Y:S01]  /*2cb0*/  LDC.64 R16, c[0x0][0x428] ;  /* 0x00010a00ff107b82 */ /* 0x000e620000000a00 */
[----:B------:R-:W-:Y:S01]  /*2cc0*/  STS.64 [R61], R64 ;  /* 0x000000403d007388 */ /* 0x000fe20000000a00 */
[----:B------:R-:W-:-:S03]  /*2cd0*/  NOP ;  /* 0x0000000000007918 */ /* 0x000fc60000000000 */
[----:B------:R-:W-:Y:S04]  /*2ce0*/  LDS.U16 R7, [R59] ;  /* 0x000000003b077984 */ /* 0x000fe80000000400 */
[----:B------:R-:W-:Y:S04]  /*2cf0*/  LDS.U16 R9, [R59+0x40] ;  /* 0x000040003b097984 */ /* 0x000fe80000000400 */
[----:B------:R-:W-:Y:S04]  /*2d00*/  LDS.U16 R11, [R59+0x80] ;  /* 0x000080003b0b7984 */ /* 0x000fe80000000400 */
[----:B------:R-:W-:Y:S04]  /*2d10*/  LDS.U16 R13, [R59+0xc0] ;  /* 0x0000c0003b0d7984 */ /* 0x000fe80000000400 */
[----:B------:R2:W-:Y:S01]  /*2d20*/  @!P0 STS [UR5+0x100], R57 ;  /* 0x00010039ff008988 */ /* 0x0005e20008000805 */
[----:B------:R-:W-:Y:S01]  /*2d30*/  BAR.SYNC.DEFER_BLOCKING 0x0 ;  /* 0x0000000000007b1d */ /* 0x000fe20000010000 */
[----:B--2---:R-:W-:-:S03]  /*2d40*/  HFMA2 R57, -RZ, RZ, 0, 0 ;  /* 0x00000000ff397431 */ /* 0x004fc600000001ff */
[----:B0-----:R-:W-:-:S04]  /*2d50*/  IMAD.WIDE.U32 R4, R14, UR18, R56 ;  /* 0x000000120e047c25 */ /* 0x001fc8000f8e0038 */
[----:B------:R-:W-:Y:S02]  /*2d60*/  IMAD R5, R15, UR18, R5 ;  /* 0x000000120f057c24 */ /* 0x000fe4000f8e0205 */
[----:B-1----:R-:W-:-:S04]  /*2d70*/  IMAD.WIDE.U32 R4, R0, R16, R4 ;  /* 0x0000001000047225 */ /* 0x002fc800078e0004 */
[----:B------:R-:W-:Y:S01]  /*2d80*/  IMAD R8, R0, R17, R5 ;  /* 0x0000001100087224 */ /* 0x000fe200078e0205 */
[C---:B------:R-:W-:Y:S01]  /*2d90*/  IADD3 R5, P4, PT, R37.reuse, R4, RZ ;  /* 0x0000000425057210 */ /* 0x040fe20007f9e0ff */
[----:B------:R-:W0:Y:S01]  /*2da0*/  LDS R6, [UR5+0x100] ;  /* 0x00010005ff067984 */ /* 0x000e220008000800 */
[----:B------:R-:W1:Y:S01]  /*2db0*/  LDCU.64 UR4, c[0x0][0x478] ;  /* 0x00008f00ff0477ac */ /* 0x000e620008000a00 */
[-C--:B0-----:R-:W-:Y:S02]  /*2dc0*/  ISETP.GE.AND P0, PT, R37, R6.reuse, PT ;  /* 0x000000062500720c */ /* 0x081fe40003f06270 */
[-C--:B------:R-:W-:Y:S02]  /*2dd0*/  ISETP.GE.AND P1, PT, R41, R6.reuse, PT ;  /* 0x000000062900720c */ /* 0x080fe40003f26270 */
[-C--:B------:R-:W-:Y:S02]  /*2de0*/  ISETP.GE.AND P2, PT, R45, R6.reuse, PT ;  /* 0x000000062d00720c */ /* 0x080fe40003f46270 */
[----:B------:R-:W-:-:S02]  /*2df0*/  ISETP.GE.AND P3, PT, R46, R6, PT ;  /* 0x000000062e00720c */ /* 0x000fc40003f66270 */
        /* <DEDUP_REMOVED lines=17> */
.L_x_2349:
        /* <DEDUP_REMOVED lines=15> */
.L_x_5066:


//--------------------- .text._Z25selective_scan_fwd_kernelI32Selective_Scan_fwd_kernel_traitsILi32ELi4ELi1ELb0ELb1ELb0ELb1EN3c108BFloat16ENS1_7complexIfEEEEv13SSMParamsBase --------------------------
	.section	.text._Z25selective_scan_fwd_kernelI32Selective_Scan_fwd_kernel_traitsILi32ELi4ELi1ELb0ELb1ELb0ELb1EN3c108BFloat16ENS1_7complexIfEEEEv13SSMParamsBase,"ax",@progbits
	.align	128
        .global         _Z25selective_scan_fwd_kernelI32Selective_Scan_fwd_kernel_traitsILi32ELi4ELi1ELb0ELb1ELb0ELb1EN3c108BFloat16ENS1_7complexIfEEEEv13SSMParamsBase
        .type           _Z25selective_scan_fwd_kernelI32Selective_Scan_fwd_kernel_traitsILi32ELi4ELi1ELb0ELb1ELb0ELb1EN3c108BFloat16ENS1_7complexIfEEEEv13SSMParamsBase,@function
        .size           _Z25selective_scan_fwd_kernelI32Selective_Scan_fwd_kernel_traitsILi32ELi4ELi1ELb0ELb1ELb0ELb1EN3c108BFloat16ENS1_7complexIfEEEEv13SSMParamsBase,(.L_x_5067 - _Z25selective_scan_fwd_kernelI32Selective_Scan_fwd_kernel_traitsILi32ELi4ELi1ELb0ELb1ELb0ELb1EN3c108BFloat16ENS1_7complexIfEEEEv13SSMParamsBase)
        .other          _Z25selective_scan_fwd_kernelI32Selective_Scan_fwd_kernel_traitsILi32ELi4ELi1ELb0ELb1ELb0ELb1EN3c108BFloat16ENS1_7complexIfEEEEv13SSMParamsBase,@"STO_CUDA_ENTRY STV_DEFAULT"
_Z25selective_scan_fwd_kernelI32Selective_Scan_fwd_kernel_traitsILi32ELi4ELi1ELb0ELb1ELb0ELb1EN3c108BFloat16ENS1_7complexIfEEEEv13SSMParamsBase:
.text._Z25selective_scan_fwd_kernelI32Selective_Scan_fwd_kernel_traitsILi32ELi4ELi1ELb0ELb1ELb0ELb1EN3c108BFloat16ENS1_7complexIfEEEEv13SSMParamsBase:
        /* <DEDUP_REMOVED lines=119> */
.L_x_2362:
        /* <DEDUP_REMOVED lines=99> */
.L_x_2351:
[----:B------:R-:W-:Y:S05]  /*0da0*/  BSYNC.RECONVERGENT B0 ;  /* 0x0000000000007941 */ /* 0x000fea0003800200 */
.L_x_2350:
        /* <DEDUP_REMOVED lines=32> */
.L_x_2353:
[----:B------:R-:W-:Y:S05]  /*0fb0*/  BSYNC.RECONVERGENT B0 ;  /* 0x0000000000007941 */ /* 0x000fea0003800200 */
.L_x_2352:
        /* <DEDUP_REMOVED lines=32> */
.L_x_2355:
[----:B------:R-:W-:Y:S05]  /*11c0*/  BSYNC.RECONVERGENT B0 ;  /* 0x0000000000007941 */ /* 0x000fea0003800200 */
.L_x_2354:
        /* <DEDUP_REMOVED lines=32> */
.L_x_2357:
[----:B------:R-:W-:Y:S05]  /*13d0*/  BSYNC.RECONVERGENT B0 ;  /* 0x0000000000007941 */ /* 0x000fea0003800200 */
.L_x_2356:
        /* <DEDUP_REMOVED lines=10> */
[----:B------:R-:W-:Y:S01]  /*1480*/  PRMT R68, RZ, 0x7610, R68 ;  /* 0x00007610ff447816 */ /* 0x000fe20000000044 */
[-C--:B------:R-:W-:Y:S01]  /*1490*/  FMUL.FTZ R70, R7, R24.reuse ;  /* 0x0000001807467220 */ /* 0x080fe20000410000 */
[----:B------:R-:W-:Y:S01]  /*14a0*/  IADD3 R61, PT, PT, R6, UR5, RZ ;  /* 0x00000005063d7c10 */ /* 0x000fe2000fffe0ff */
[----:B------:R-:W-:Y:S01]  /*14b0*/  FMUL.FTZ R72, R67, R24 ;  /* 0x0000001843487220 */ /* 0x000fe20000410000 */
[----:B------:R-:W-:Y:S06]  /*14c0*/  @!P0 BRA `(.L_x_2358) ;  /* 0x0000001400e48947 */ /* 0x000fec0003800000 */
[C---:B------:R-:W-:Y:S01]  /*14d0*/  IADD3 R13, PT, PT, R6.reuse, 0x5, RZ ;  /* 0x00000005060d7810 */ /* 0x040fe20007ffe0ff */
[----:B------:R-:W0:Y:S01]  /*14e0*/  LDC.64 R14, c[0x0][0x3e0] ;  /* 0x0000f800ff0e7b82 */ /* 0x000e220000000a00 */
[----:B------:R-:W-:Y:S01]  /*14f0*/  SHF.L.U32 R4, R33, 0x8, RZ ;  /* 0x0000000821047819 */ /* 0x000fe200000006ff */
[----:B------:R-:W-:Y:S01]  /*1500*/  FMUL.FTZ R69, R5, R62 ;  /* 0x0000003e05457220 */ /* 0x000fe20000410000 */
[----:B------:R-:W-:Y:S01]  /*1510*/  LEA.HI.SX32 R87, R13, R6, 0x1b ;  /* 0x000000060d577211 */ /* 0x000fe200078fdaff */
[----:B------:R-:W-:Y:S01]  /*1520*/  FMUL.FTZ R73, R7, R64 ;  /* 0x0000004007497220 */ /* 0x000fe20000410000 */
[----:B------:R-:W-:Y:S01]  /*1530*/  LEA R71, R71, -R4, 0x1 ;  /* 0x8000000447477211 */ /* 0x000fe200078e08ff */
[----:B------:R-:W-:Y:S01]  /*1540*/  FMUL.FTZ R74, R9, R60 ;  /* 0x0000003c094a7220 */ /* 0x000fe20000410000 */
[C---:B------:R-:W-:Y:S01]  /*1550*/  VIADD R5, R6.reuse, 0x1 ;  /* 0x0000000106057836 */ /* 0x040fe20000000000 */
[----:B------:R-:W1:Y:S01]  /*1560*/  LDC.64 R16, c[0x0][0x3a8] ;  /* 0x0000ea00ff107b82 */ /* 0x000e620000000a00 */
[C---:B------:R-:W-:Y:S01]  /*1570*/  VIADD R23, R6.reuse, 0x7 ;  /* 0x0000000706177836 */ /* 0x040fe20000000000 */
[----:B------:R-:W-:Y:S01]  /*1580*/  ISETP.NE.AND P0, PT, R33, RZ, PT ;  /* 0x000000ff2100720c */ /* 0x000fe20003f05270 */
[----:B------:R-:W-:Y:S01]  /*1590*/  FMUL.FTZ R67, R67, R66 ;  /* 0x0000004243437220 */ /* 0x000fe20000410000 */
[C---:B------:R-:W-:Y:S01]  /*15a0*/  IADD3 R7, PT, PT, R6.reuse, 0x2, RZ ;  /* 0x0000000206077810 */ /* 0x040fe20007ffe0ff */
[----:B------:R-:W-:Y:S01]  /*15b0*/  IMAD R76, R33, R76, RZ ;  /* 0x0000004c214c7224 */ /* 0x000fe200078e02ff */
[C---:B------:R-:W-:Y:S01]  /*15c0*/  IADD3 R9, PT, PT, R6.reuse, 0x3, RZ ;  /* 0x0000000306097810 */ /* 0x040fe20007ffe0ff */
[----:B------:R-:W-:Y:S01]  /*15d0*/  UMOV UR4, URZ ;  /* 0x000000ff00047c82 */ /* 0x000fe20008000000 */
[----:B------:R-:W2:Y:S01]  /*15e0*/  LDC.64 R18, c[0x0][0x3c0] ;  /* 0x0000f000ff127b82 */ /* 0x000ea20000000a00 */
[C---:B------:R-:W-:Y:S01]  /*15f0*/  IADD3 R11, PT, PT, R6.reuse, 0x4, RZ ;  /* 0x00000004060b7810 */ /* 0x040fe20007ffe0ff */
[----:B------:R-:W3:Y:S01]  /*1600*/  LDCU UR9, c[0x0][0x38c] ;  /* 0x00007180ff0977ac */ /* 0x000ee20008000800 */
[----:B------:R-:W-:-:S02]  /*1610*/  IADD3 R21, PT, PT, R6, 0x6, RZ ;  /* 0x0000000606157810 */ /* 0x000fc40007ffe0ff */
[----:B------:R-:W-:Y:S01]  /*1620*/  IADD3 R82, P1, PT, R54, R47, RZ ;  /* 0x0000002f36527210 */ /* 0x000fe20007f3e0ff */
[----:B------:R-:W-:Y:S01]  /*1630*/  UIADD3 UR7, UPT, UPT, UR5, 0x250, URZ ;  /* 0x0000025005077890 */ /* 0x000fe2000fffe0ff */
[----:B------:R-:W-:Y:S01]  /*1640*/  ISETP.EQ.AND P0, PT, R26, RZ, P0 ;  /* 0x000000ff1a00720c */ /* 0x000fe20000702270 */
[----:B------:R-:W4:Y:S01]  /*1650*/  LDC.64 R12, c[0x0][0x480] ;  /* 0x00012000ff0c7b82 */ /* 0x000f220000000a00 */
[----:B------:R-:W-:Y:S02]  /*1660*/  ISETP.GE.AND P2, PT, R38, R71, PT ;  /* 0x000000472600720c */ /* 0x000fe40003f46270 */
[-C--:B------:R-:W-:Y:S02]  /*1670*/  LEA.HI.SX32 R5, R5, R6.reuse, 0x1b ;  /* 0x0000000605057211 */ /* 0x080fe400078fdaff */
[-C--:B------:R-:W-:Y:S02]  /*1680*/  LEA.HI.SX32 R7, R7, R6.reuse, 0x1b ;  /* 0x0000000607077211 */ /* 0x080fe400078fdaff */
[----:B------:R-:W-:-:S02]  /*1690*/  LEA.HI.SX32 R9, R9, R6, 0x1b ;  /* 0x0000000609097211 */ /* 0x000fc400078fdaff */
[-C--:B------:R-:W-:Y:S02]  /*16a0*/  LEA.HI.SX32 R11, R11, R6.reuse, 0x1b ;  /* 0x000000060b0b7211 */ /* 0x080fe400078fdaff */
[-C--:B------:R-:W-:Y:S02]  /*16b0*/  LEA.HI.SX32 R21, R21, R6.reuse, 0x1b ;  /* 0x0000000615157211 */ /* 0x080fe400078fdaff */
[-C--:B------:R-:W-:Y:S02]  /*16c0*/  LEA.HI.SX32 R23, R23, R6.reuse, 0x1b ;  /* 0x0000000617177211 */ /* 0x080fe400078fdaff */
[----:B------:R-:W-:Y:S02]  /*16d0*/  LEA.HI.SX32 R77, R6, R6, 0x1b ;  /* 0x00000006064d7211 */ /* 0x000fe400078fdaff */
[----:B------:R-:W-:Y:S02]  /*16e0*/  IADD3.X R75, PT, PT, R3, R55, RZ, P1, !PT ;  /* 0x00000037034b7210 */ /* 0x000fe40000ffe4ff */
[----:B------:R-:W-:-:S02]  /*16f0*/  P2R R105, PR, RZ, 0x1 ;  /* 0x00000001ff697803 */ /* 0x000fc40000000000 */
[----:B------:R-:W-:Y:S02]  /*1700*/  P2R R107, PR, RZ, 0x4 ;  /* 0x00000004ff6b7803 */ /* 0x000fe40000000000 */
[----:B------:R-:W-:Y:S02]  /*1710*/  MOV R81, R28 ;  /* 0x0000001c00517202 */ /* 0x000fe40000000f00 */
[----:B------:R-:W-:Y:S02]  /*1720*/  MOV R80, R30 ;  /* 0x0000001e00507202 */ /* 0x000fe40000000f00 */
[----:B------:R-:W-:Y:S02]  /*1730*/  MOV R79, R27 ;  /* 0x0000001b004f7202 */ /* 0x000fe40000000f00 */
[----:B------:R-:W-:Y:S02]  /*1740*/  MOV R78, R29 ;  /* 0x0000001d004e7202 */ /* 0x000fe40000000f00 */
[----:B------:R-:W-:-:S02]  /*1750*/  LEA R77, R77, UR5, 0x1 ;  /* 0x000000054d4d7c11 */ /* 0x000fc4000f8e08ff */
[----:B0-----:R-:W-:Y:S02]  /*1760*/  SHF.L.U64.HI R15, R14, 0x3, R15 ;  /* 0x000000030e0f7819 */ /* 0x001fe4000001020f */
[----:B-1----:R-:W-:Y:S02]  /*1770*/  SHF.L.U64.HI R17, R16, 0x3, R17 ;  /* 0x0000000310117819 */ /* 0x002fe40000010211 */
[----:B--2---:R-:W-:Y:S02]  /*1780*/  SHF.L.U64.HI R19, R18, 0x1, R19 ;  /* 0x0000000112137819 */ /* 0x004fe40000010213 */
        /* <DEDUP_REMOVED lines=13> */
.L_x_2361:
[----:B------:R-:W-:Y:S01]  /*1860*/  ISETP.GE.AND P6, PT, R44, R71, PT ;  /* 0x000000472c00720c */ /* 0x000fe20003fc6270 */
[----:B------:R-:W-:Y:S01]  /*1870*/  IMAD.MOV.U32 R4, RZ, RZ, R82 ;  /* 0x000000ffff047224 */ /* 0x000fe200078e0052 */
[----:B------:R-:W-:Y:S02]  /*1880*/  PRMT R10, RZ, 0x7610, R10 ;  /* 0x00007610ff0a7816 */ /* 0x000fe4000000000a */
[----:B------:R-:W-:-:S09]  /*1890*/  MOV R5, R75 ;  /* 0x0000004b00057202 */ /* 0x000fd20000000f00 */
[----:B------:R-:W2:Y:S01]  /*18a0*/  @!P6 LDG.E.U16 R10, desc[UR16][R4.64+-0xc0] ;  /* 0xffff4010040ae981 */ /* 0x000ea2000c1e1500 */
[----:B------:R-:W-:Y:S02]  /*18b0*/  LEA R82, P6, R18, R4, 0x1 ;  /* 0x0000000412527211 */ /* 0x000fe400078c08ff */
[----:B------:R-:W-:Y:S02]  /*18c0*/  PRMT R8, RZ, 0x7610, R8 ;  /* 0x00007610ff087816 */ /* 0x000fe40000000008 */
[----:B------:R-:W-:Y:S02]  /*18d0*/  IADD3.X R75, PT, PT, R5, R19, RZ, P6, !PT ;  /* 0x00000013054b7210 */ /* 0x000fe400037fe4ff */
[----:B------:R-:W-:Y:S02]  /*18e0*/  ISETP.NE.AND P6, PT, R107, RZ, PT ;  /* 0x000000ff6b00720c */ /* 0x000fe40003fc5270 */
[----:B------:R-:W-:Y:S02]  /*18f0*/  PRMT R20, RZ, 0x7610, R20 ;  /* 0x00007610ff147816 */ /* 0x000fe40000000014 */
[----:B------:R-:W-:-:S02]  /*1900*/  PRMT R22, RZ, 0x7610, R22 ;  /* 0x00007610ff167816 */ /* 0x000fc40000000016 */
[----:B------:R-:W-:Y:S02]  /*1910*/  PRMT R90, RZ, 0x7610, R90 ;  /* 0x00007610ff5a7816 */ /* 0x000fe4000000005a */
[----:B------:R-:W-:Y:S01]  /*1920*/  PRMT R92, RZ, 0x7610, R92 ;  /* 0x00007610ff5c7816 */ /* 0x000fe2000000005c */
[----:B------:R-:W3:Y:S01]  /*1930*/  @!P0 LDG.E.U16 R20, desc[UR16][R4.64+-0x80] ;  /* 0xffff801004148981 */ /* 0x000ee2000c1e1500 */
[----:B------:R-:W-:Y:S02]  /*1940*/  PRMT R94, RZ, 0x7610, R94 ;  /* 0x00007610ff5e7816 */ /* 0x000fe4000000005e */
[----:B------:R-:W-:Y:S01]  /*1950*/  PRMT R96, RZ, 0x7610, R96 ;  /* 0x00007610ff607816 */ /* 0x000fe20000000060 */
[----:B------:R-:W4:Y:S04]  /*1960*/  @!P6 LDG.E.U16 R8, desc[UR16][R4.64+-0x100] ;  /* 0xffff00100408e981 */ /* 0x000f28000c1e1500 */
        /* <DEDUP_REMOVED lines=9> */
[----:B--2---:R-:W-:Y:S04]  /*1a00*/  STS.U16 [R59+0x42], R10 ;  /* 0x0000420a3b007388 */ /* 0x004fe80000000400 */
[----:B---3--:R-:W-:Y:S04]  /*1a10*/  STS.U16 [R59+0x84], R20 ;  /* 0x000084143b007388 */ /* 0x008fe80000000400 */
[----:B----4-:R1:W-:Y:S04]  /*1a20*/  STS.U16 [R59], R8 ;  /* 0x000000083b007388 */ /* 0x0103e80000000400 */
[----:B-----5:R-:W-:Y:S04]  /*1a30*/  STS.U16 [R59+0xc6], R22 ;  /* 0x0000c6163b007388 */ /* 0x020fe80000000400 */
        /* <DEDUP_REMOVED lines=9> */
[----:B------:R-:W-:-:S04]  /*1ad0*/  FMUL.FTZ R5, R6, 1.4426950216293334961 ;  /* 0x3fb8aa3b06057820 */ /* 0x000fc80000410000 */
[----:B------:R-:W-:Y:S01]  /*1ae0*/  FMUL.FTZ R6, R5, R60 ;  /* 0x0000003c05067220 */ /* 0x000fe20000410000 */
[----:B------:R-:W-:Y:S08]  /*1af0*/  MUFU.SIN R21, R8 ;  /* 0x0000000800157308 */ /* 0x000ff00000000400 */
[----:B------:R-:W1:Y:S08]  /*1b00*/  MUFU.COS R23, R8 ;  /* 0x0000000800177308 */ /* 0x000e700000000000 */
[----:B------:R-:W1:Y:S01]  /*1b10*/  MUFU.EX2 R6, R6 ;  /* 0x0000000600067308 */ /* 0x000e620000000800 */
[----:B0-----:R-:W-:-:S02]  /*1b20*/  IMAD.U32 R11, R4, 0x10000, RZ ;  /* 0x00010000040b7824 */ /* 0x001fc400078e00ff */
[----:B------:R-:W0:Y:S01]  /*1b30*/  LDS.U16 R4, [R84+0x4] ;  /* 0x0000040054047984 */ /* 0x000e220000000400 */
[C---:B-1----:R-:W-:Y:S01]  /*1b40*/  FMUL.FTZ R23, R6.reuse, R23 ;  /* 0x0000001706177220 */ /* 0x042fe20000410000 */
[----:B------:R-:W-:Y:S02]  /*1b50*/  FMUL.FTZ R21, R6, R21 ;  /* 0x0000001506157220 */ /* 0x000fe40000410000 */
[----:B------:R-:W1:Y:S01]  /*1b60*/  LDS.U16 R6, [R85+0x6] ;  /* 0x0000060055067984 */ /* 0x000e620000000400 */
[----:B--2---:R-:W-:Y:S01]  /*1b70*/  SHF.L.U32 R9, R9, 0x10, RZ ;  /* 0x0000001009097819 */ /* 0x004fe200000006ff */
[----:B------:R-:W-:-:S04]  /*1b80*/  FMUL.FTZ R11, R74, R11 ;  /* 0x0000000b4a0b7220 */ /* 0x000fc80000410000 */
[----:B------:R-:W-:Y:S01]  /*1b90*/  FMUL.FTZ R9, R74, R9 ;  /* 0x000000094a097220 */ /* 0x000fe20000410000 */
[----:B------:R-:W-:Y:S02]  /*1ba0*/  FSEL R101, R21, RZ, !P6 ;  /* 0x000000ff15657208 */ /* 0x000fe40007000000 */
[----:B------:R-:W-:Y:S02]  /*1bb0*/  FSEL R100, R23, 1, !P6 ;  /* 0x3f80000017647808 */ /* 0x000fe40007000000 */
[----:B------:R-:W-:Y:S02]  /*1bc0*/  FSEL R99, R9, RZ, !P6 ;  /* 0x000000ff09637208 */ /* 0x000fe40007000000 */
[----:B------:R-:W-:Y:S02]  /*1bd0*/  FSEL R102, R11, RZ, !P6 ;  /* 0x000000ff0b667208 */ /* 0x000fe40007000000 */
[----:B------:R-:W-:Y:S02]  /*1be0*/  ISETP.GE.U32.AND P6, PT, R36, R58, PT ;  /* 0x0000003a2400720c */ /* 0x000fe40003fc6070 */
[----:B0-----:R-:W-:-:S05]  /*1bf0*/  SHF.L.U32 R4, R4, 0x10, RZ ;  /* 0x0000001004047819 */ /* 0x001fca00000006ff */
[----:B------:R-:W-:Y:S01]  /*1c00*/  FMUL.FTZ R4, R73, R4 ;  /* 0x0000000449047220 */ /* 0x000fe20000410000 */
[----:B-1----:R-:W-:-:S04]  /*1c10*/  SHF.L.U32 R6, R6, 0x10, RZ ;  /* 0x0000001006067819 */ /* 0x002fc800000006ff */
[----:B------:R-:W-:Y:S02]  /*1c20*/  FSEL R106, R4, RZ, !P6 ;  /* 0x000000ff046a7208 */ /* 0x000fe40007000000 */
[----:B------:R-:W0:Y:S01]  /*1c30*/  LDS.U16 R4, [R86+0x8] ;  /* 0x0000080056047984 */ /* 0x000e220000000400 */
[----:B------:R-:W-:-:S05]  /*1c40*/  FMUL.FTZ R6, R73, R6 ;  /* 0x0000000649067220 */ /* 0x000fca0000410000 */
[----:B------:R-:W-:Y:S02]  /*1c50*/  FSEL R98, R6, RZ, !P6 ;  /* 0x000000ff06627208 */ /* 0x000fe40007000000 */
[----:B------:R-:W1:Y:S01]  /*1c60*/  LDS.U16 R6, [R87+0xa] ;  /* 0x00000a0057067984 */ /* 0x000e620000000400 */
[----:B------:R-:W-:-:S04]  /*1c70*/  FMUL.FTZ R8, R7, R64 ;  /* 0x0000004007087220 */ /* 0x000fc80000410000 */
[----:B------:R-:W-:Y:S01]  /*1c80*/  FMUL.RZ R10, R8, 0.15915493667125701904 ;  /* 0x3e22f983080a7820 */ /* 0x000fe2000040c000 */
[----:B------:R-:W-:-:S03]  /*1c90*/  FMUL.FTZ R8, R5, R64 ;  /* 0x0000004005087220 */ /* 0x000fc60000410000 */
[----:B------:R-:W-:Y:S08]  /*1ca0*/  MUFU.SIN R9, R10 ;  /* 0x0000000a00097308 */ /* 0x000ff00000000400 */
[----:B------:R-:W2:Y:S08]  /*1cb0*/  MUFU.COS R11, R10 ;  /* 0x0000000a000b7308 */ /* 0x000eb00000000000 */
[----:B------:R-:W2:Y:S01]  /*1cc0*/  MUFU.EX2 R8, R8 ;  /* 0x0000000800087308 */ /* 0x000ea20000000800 */
[----:B0-----:R-:W-:Y:S01]  /*1cd0*/  SHF.L.U32 R4, R4, 0x10, RZ ;  /* 0x0000001004047819 */ /* 0x001fe200000006ff */
[C---:B--2---:R-:W-:Y:S01]  /*1ce0*/  FMUL.FTZ R11, R8.reuse, R11 ;  /* 0x0000000b080b7220 */ /* 0x044fe20000410000 */
[----:B------:R-:W-:Y:S01]  /*1cf0*/  FMUL.FTZ R9, R8, R9 ;  /* 0x0000000908097220 */ /* 0x000fe20000410000 */
[----:B-1----:R-:W-:-:S02]  /*1d00*/  SHF.L.U32 R6, R6, 0x10, RZ ;  /* 0x0000001006067819 */ /* 0x002fc400000006ff */
[----:B------:R-:W-:Y:S01]  /*1d10*/  FMUL.FTZ R4, R69, R4 ;  /* 0x0000000445047220 */ /* 0x000fe20000410000 */
[----:B------:R-:W-:Y:S02]  /*1d20*/  FSEL R104, R11, 1, !P6 ;  /* 0x3f8000000b687808 */ /* 0x000fe40007000000 */
[----:B------:R-:W-:Y:S02]  /*1d30*/  FSEL R103, R9, RZ, !P6 ;  /* 0x000000ff09677208 */ /* 0x000fe40007000000 */
[----:B------:R-:W-:Y:S01]  /*1d40*/  ISETP.GE.U32.AND P6, PT, R39, R58, PT ;  /* 0x0000003a2700720c */ /* 0x000fe20003fc6070 */
[----:B------:R-:W-:Y:S01]  /*1d50*/  FMUL.FTZ R6, R69, R6 ;  /* 0x0000000645067220 */ /* 0x000fe20000410000 */
[----:B------:R-:W-:Y:S02]  /*1d60*/  FMUL.FTZ R8, R7, R62 ;  /* 0x0000003e07087220 */ /* 0x000fe40000410000 */
[----:B------:R-:W-:Y:S02]  /*1d70*/  FSEL R96, R4, RZ, !P6 ;  /* 0x000000ff04607208 */ /* 0x000fe40007000000 */
[----:B------:R-:W0:Y:S01]  /*1d80*/  LDS.U16 R4, [R88+0xc] ;  /* 0x00000c0058047984 */ /* 0x000e220000000400 */
[----:B------:R-:W-:Y:S01]  /*1d90*/  FSEL R94, R6, RZ, !P6 ;  /* 0x000000ff065e7208 */ /* 0x000fe20007000000 */
[----:B------:R-:W-:-:S02]  /*1da0*/  FMUL.RZ R10, R8, 0.15915493667125701904 ;  /* 0x3e22f983080a7820 */ /* 0x000fc4000040c000 */
[----:B------:R-:W1:Y:S01]  /*1db0*/  LDS.U16 R6, [R89+0xe] ;  /* 0x00000e0059067984 */ /* 0x000e620000000400 */
[----:B------:R-:W-:Y:S01]  /*1dc0*/  FMUL.FTZ R8, R5, R62 ;  /* 0x0000003e05087220 */ /* 0x000fe20000410000 */
[----:B------:R-:W-:Y:S08]  /*1dd0*/  MUFU.SIN R9, R10 ;  /* 0x0000000a00097308 */ /* 0x000ff00000000400 */
        /* <DEDUP_REMOVED lines=8> */
[----:B------:R-:W2:Y:S08]  /*1e60*/  MUFU.SIN R8, R7 ;  /* 0x0000000700087308 */ /* 0x000eb00000000400 */
[----:B------:R-:W3:Y:S01]  /*1e70*/  MUFU.EX2 R5, R5 ;  /* 0x0000000500057308 */ /* 0x000ee20000000800 */
[----:B0-----:R-:W-:Y:S01]  /*1e80*/  SHF.L.U32 R4, R4, 0x10, RZ ;  /* 0x0000001004047819 */ /* 0x001fe200000006ff */
[----:B-1----:R-:W-:Y:S01]  /*1e90*/  IMAD.U32 R6, R6, 0x10000, RZ ;  /* 0x0001000006067824 */ /* 0x002fe200078e00ff */
[----:B------:R-:W-:-:S02]  /*1ea0*/  FSEL R97, R9, RZ, !P6 ;  /* 0x000000ff09617208 */ /* 0x000fc40007000000 */
[----:B------:R-:W-:Y:S01]  /*1eb0*/  FSEL R95, R11, 1, !P6 ;  /* 0x3f8000000b5f7808 */ /* 0x000fe20007000000 */
[C---:B------:R-:W-:Y:S01]  /*1ec0*/  FMUL.FTZ R4, R67.reuse, R4 ;  /* 0x0000000443047220 */ /* 0x040fe20000410000 */
[----:B------:R-:W-:Y:S01]  /*1ed0*/  ISETP.GE.U32.AND P6, PT, R40, R58, PT ;  /* 0x0000003a2800720c */ /* 0x000fe20003fc6070 */
[----:B------:R-:W-:Y:S01]  /*1ee0*/  FMUL.FTZ R6, R67, R6 ;  /* 0x0000000643067220 */ /* 0x000fe20000410000 */
[C---:B---3--:R-:W-:Y:S01]  /*1ef0*/  FMUL.FTZ R10, R5.reuse, R10 ;  /* 0x0000000a050a7220 */ /* 0x048fe20000410000 */
[----:B--2---:R-:W-:Y:S01]  /*1f00*/  FMUL.FTZ R8, R5, R8 ;  /* 0x0000000805087220 */ /* 0x004fe20000410000 */
[CC--:B------:R-:W-:Y:S01]  /*1f10*/  FMUL.FTZ R5, R99.reuse, R103.reuse ;  /* 0x0000006763057220 */ /* 0x0c0fe20000410000 */
[----:B------:R-:W-:Y:S01]  /*1f20*/  FSEL R91, R4, RZ, !P6 ;  /* 0x000000ff045b7208 */ /* 0x000fe20007000000 */
[C---:B------:R-:W-:Y:S02]  /*1f30*/  FMUL.FTZ R4, R102.reuse, R103 ;  /* 0x0000006766047220 */ /* 0x040fe40000410000 */
[-C--:B------:R-:W-:Y:S01]  /*1f40*/  FFMA.FTZ R7, R102, R104.reuse, R5 ;  /* 0x0000006866077223 */ /* 0x080fe20000010005 */
[----:B------:R-:W-:Y:S01]  /*1f50*/  FSEL R90, R6, RZ, !P6 ;  /* 0x000000ff065a7208 */ /* 0x000fe20007000000 */
[----:B------:R-:W-:-:S02]  /*1f60*/  FFMA.FTZ R5, R99, R104, -R4 ;  /* 0x0000006863057223 */ /* 0x000fc40000010804 */
[----:B------:R-:W-:Y:S01]  /*1f70*/  FADD.FTZ R6, R98, R7 ;  /* 0x0000000762067221 */ /* 0x000fe20000010000 */
[----:B------:R-:W-:Y:S01]  /*1f80*/  FSEL R93, R8, RZ, !P6 ;  /* 0x000000ff085d7208 */ /* 0x000fe20007000000 */
[----:B------:R-:W-:Y:S02]  /*1f90*/  FADD.FTZ R4, R106, R5 ;  /* 0x000000056a047221 */ /* 0x000fe40000010000 */
[C---:B------:R-:W-:Y:S02]  /*1fa0*/  FMUL.FTZ R8, R97.reuse, R6 ;  /* 0x0000000661087220 */ /* 0x040fe40000410000 */
[-C--:B------:R-:W-:Y:S02]  /*1fb0*/  FMUL.FTZ R7, R97, R4.reuse ;  /* 0x0000000461077220 */ /* 0x080fe40000410000 */
[C---:B------:R-:W-:Y:S01]  /*1fc0*/  FFMA.FTZ R5, R95.reuse, R4, -R8 ;  /* 0x000000045f057223 */ /* 0x040fe20000010808 */
[----:B------:R-:W-:Y:S01]  /*1fd0*/  FMUL.FTZ R4, R100, R103 ;  /* 0x0000006764047220 */ /* 0x000fe20000410000 */
[----:B------:R-:W-:-:S02]  /*1fe0*/  FFMA.FTZ R7, R95, R6, R7 ;  /* 0x000000065f077223 */ /* 0x000fc40000010007 */
[----:B------:R-:W-:Y:S01]  /*1ff0*/  FADD.FTZ R9, R96, R5 ;  /* 0x0000000560097221 */ /* 0x000fe20000010000 */
[----:B------:R-:W-:Y:S01]  /*2000*/  FSEL R92, R10, 1, !P6 ;  /* 0x3f8000000a5c7808 */ /* 0x000fe20007000000 */
[C---:B------:R-:W-:Y:S01]  /*2010*/  FMUL.FTZ R5, R101.reuse, R103 ;  /* 0x0000006765057220 */ /* 0x040fe20000410000 */
[-C--:B------:R-:W-:Y:S01]  /*2020*/  FFMA.FTZ R6, R101, R104.reuse, R4 ;  /* 0x0000006865067223 */ /* 0x080fe20000010004 */
[----:B------:R-:W-:Y:S01]  /*2030*/  FADD.FTZ R7, R94, R7 ;  /* 0x000000075e077221 */ /* 0x000fe20000010000 */
[----:B------:R-:W-:Y:S01]  /*2040*/  FMUL.FTZ R11, R93, R9 ;  /* 0x000000095d0b7220 */ /* 0x000fe20000410000 */
[----:B------:R-:W-:Y:S01]  /*2050*/  FFMA.FTZ R4, R100, R104, -R5 ;  /* 0x0000006864047223 */ /* 0x000fe20000010805 */
[----:B------:R-:W-:Y:S01]  /*2060*/  FMUL.FTZ R8, R97, R6 ;  /* 0x0000000661087220 */ /* 0x000fe20000410000 */
[-C--:B------:R-:W-:Y:S01]  /*2070*/  FMUL.FTZ R10, R93, R7.reuse ;  /* 0x000000075d0a7220 */ /* 0x080fe20000410000 */
[C---:B------:R-:W-:Y:S01]  /*2080*/  FFMA.FTZ R11, R92.reuse, R7, R11 ;  /* 0x000000075c0b7223 */ /* 0x040fe2000001000b */
[-C--:B------:R-:W-:Y:S01]  /*2090*/  FMUL.FTZ R5, R97, R4.reuse ;  /* 0x0000000461057220 */ /* 0x080fe20000410000 */
[C---:B------:R-:W-:Y:S01]  /*20a0*/  FFMA.FTZ R8, R95.reuse, R4, -R8 ;  /* 0x000000045f087223 */ /* 0x040fe20000010808 */
[----:B------:R-:W-:Y:S01]  /*20b0*/  FFMA.FTZ R10, R92, R9, -R10 ;  /* 0x000000095c0a7223 */ /* 0x000fe2000001080a */
[----:B------:R-:W-:Y:S01]  /*20c0*/  FADD.FTZ R4, R90, R11 ;  /* 0x0000000b5a047221 */ /* 0x000fe20000010000 */
[----:B------:R-:W-:-:S02]  /*20d0*/  FFMA.FTZ R7, R95, R6, R5 ;  /* 0x000000065f077223 */ /* 0x000fc40000010005 */
[----:B------:R-:W-:Y:S02]  /*20e0*/  FADD.FTZ R5, R91, R10 ;  /* 0x0000000a5b057221 */ /* 0x000fe40000010000 */
[----:B------:R-:W0:Y:S01]  /*20f0*/  SHFL.UP PT, R11, R4, 0x1, RZ ;  /* 0x04200000040b7989 */ /* 0x000e2200000e00ff */
[----:B------:R-:W-:-:S03]  /*2100*/  FMUL.FTZ R9, R93, R8 ;  /* 0x000000085d097220 */ /* 0x000fc60000410000 */
[----:B------:R-:W1:Y:S01]  /*2110*/  SHFL.UP PT, R10, R5, 0x1, RZ ;  /* 0x04200000050a7989 */ /* 0x000e6200000e00ff */
[-C--:B------:R-:W-:Y:S01]  /*2120*/  FFMA.FTZ R6, R92, R7.reuse, R9 ;  /* 0x000000075c067223 */ /* 0x080fe20000010009 */
[----:B------:R-:W-:-:S04]  /*2130*/  FMUL.FTZ R7, R93, R7 ;  /* 0x000000075d077220 */ /* 0x000fc80000410000 */
[----:B------:R-:W2:Y:S01]  /*2140*/  SHFL.UP PT, R9, R6, 0x1, RZ ;  /* 0x0420000006097989 */ /* 0x000ea200000e00ff */
[----:B------:R-:W-:Y:S01]  /*2150*/  FFMA.FTZ R7, R92, R8, -R7 ;  /* 0x000000085c077223 */ /* 0x000fe20000010807 */
[----:B------:R-:W-:-:S04]  /*2160*/  ISETP.GE.AND P6, PT, R57, 0x1, PT ;  /* 0x000000013900780c */ /* 0x000fc80003fc6270 */
[----:B------:R-:W3:Y:S01]  /*2170*/  SHFL.UP PT, R8, R7, 0x1, RZ ;  /* 0x0420000007087989 */ /* 0x000ee200000e00ff */
[-C--:B0-----:R-:W-:Y:S01]  /*2180*/  FMUL.FTZ R20, R6, R11.reuse ;  /* 0x0000000b06147220 */ /* 0x081fe20000410000 */
[----:B------:R-:W-:-:S04]  /*2190*/  FMUL.FTZ R11, R7, R11 ;  /* 0x0000000b070b7220 */ /* 0x000fc80000410000 */
[-C--:B-1----:R-:W-:Y:S01]  /*21a0*/  FFMA.FTZ R11, R6, R10.reuse, R11 ;  /* 0x0000000a060b7223 */ /* 0x082fe2000001000b */
[----:B------:R-:W-:-:S03]  /*21b0*/  FFMA.FTZ R20, R7, R10, -R20 ;  /* 0x0000000a07147223 */ /* 0x000fc60000010814 */
[----:B------:R-:W-:Y:S01]  /*21c0*/  @P6 FADD.FTZ R4, R4, R11 ;  /* 0x0000000b04046221 */ /* 0x000fe20000010000 */
[----:B--2---:R-:W-:Y:S01]  /*21d0*/  FMUL.FTZ R10, R6, R9 ;  /* 0x00000009060a7220 */ /* 0x004fe20000410000 */
[----:B------:R-:W-:-:S03]  /*21e0*/  @P6 FADD.FTZ R5, R5, R20 ;  /* 0x0000001405056221 */ /* 0x000fc60000010000 */
        /* <DEDUP_REMOVED lines=77> */
[----:B-1----:R-:W-:Y:S02]  /*26c0*/  MOV R8, R79 ;  /* 0x0000004f00087202 */ /* 0x002fe40000000f00 */
        /* <DEDUP_REMOVED lines=30> */
[CC--:B------:R-:W-:Y:S01]  /*28b0*/  FMUL.FTZ R23, R103.reuse, R102.reuse ;  /* 0x0000006667177220 */ /* 0x0c0fe20000410000 */
[----:B------:R-:W-:Y:S01]  /*28c0*/  FMUL.FTZ R103, R103, R99 ;  /* 0x0000006367677220 */ /* 0x000fe20000410000 */
[----:B------:R-:W-:Y:S02]  /*28d0*/  IADD3.X R78, PT, PT, R78, R15, RZ, P6, !PT ;  /* 0x0000000f4e4e7210 */ /* 0x000fe400037fe4ff */
[----:B------:R-:W-:Y:S01]  /*28e0*/  LEA R81, P6, R16, R81, 0x3 ;  /* 0x0000005110517211 */ /* 0x000fe200078c18ff */
[C---:B------:R-:W-:Y:S01]  /*28f0*/  FFMA.FTZ R103, R104.reuse, R102, R103 ;  /* 0x0000006668677223 */ /* 0x040fe20000010067 */
[----:B------:R-:W-:-:S02]  /*2900*/  FFMA.FTZ R23, R104, R99, -R23 ;  /* 0x0000006368177223 */ /* 0x000fc40000010817 */
[----:B------:R-:W-:Y:S01]  /*2910*/  IADD3.X R80, PT, PT, R80, R17, RZ, P6, !PT ;  /* 0x0000001150507210 */ /* 0x000fe200037fe4ff */
[----:B------:R-:W-:Y:S01]  /*2920*/  FADD.FTZ R98, R98, R103 ;  /* 0x0000006762627221 */ /* 0x000fe20000010000 */
[----:B------:R-:W-:Y:S01]  /*2930*/  ISETP.NE.AND P6, PT, R26, RZ, PT ;  /* 0x000000ff1a00720c */ /* 0x000fe20003fc5270 */
[----:B------:R-:W-:Y:S01]  /*2940*/  FMUL.FTZ R101, R9, R7 ;  /* 0x0000000709657220 */ /* 0x000fe20000410000 */
[----:B------:R-:W-:Y:S01]  /*2950*/  FADD.FTZ R106, R106, R23 ;  /* 0x000000176a6a7221 */ /* 0x000fe20000010000 */
[----:B------:R-:W-:Y:S01]  /*2960*/  FMUL.FTZ R100, R97, R98 ;  /* 0x0000006261647220 */ /* 0x000fe20000410000 */
[CC--:B------:R-:W-:Y:S01]  /*2970*/  FMUL.FTZ R22, R9.reuse, R6.reuse ;  /* 0x0000000609167220 */ /* 0x0c0fe20000410000 */
[C---:B------:R-:W-:Y:S01]  /*2980*/  FFMA.FTZ R101, R8.reuse, R6, -R101 ;  /* 0x0000000608657223 */ /* 0x040fe20000010865 */
[C---:B------:R-:W-:Y:S01]  /*2990*/  FMUL.FTZ R23, R9.reuse, R5 ;  /* 0x0000000509177220 */ /* 0x040fe20000410000 */
[----:B------:R-:W-:Y:S01]  /*29a0*/  FMUL.FTZ R6, R9, R4 ;  /* 0x0000000409067220 */ /* 0x000fe20000410000 */
[-C--:B------:R-:W-:Y:S01]  /*29b0*/  FMUL.FTZ R97, R97, R106.reuse ;  /* 0x0000006a61617220 */ /* 0x080fe20000410000 */
[C---:B------:R-:W-:Y:S01]  /*29c0*/  FFMA.FTZ R9, R95.reuse, R106, -R100 ;  /* 0x0000006a5f097223 */ /* 0x040fe20000010864 */
[----:B------:R-:W-:Y:S01]  /*29d0*/  FFMA.FTZ R22, R8, R7, R22 ;  /* 0x0000000708167223 */ /* 0x000fe20000010016 */
[----:B------:R-:W-:Y:S01]  /*29e0*/  BSSY.RECONVERGENT B0, `(.L_x_2359) ;  /* 0x0000012000007945 */ /* 0x000fe20003800200 */
[----:B------:R-:W-:Y:S01]  /*29f0*/  FFMA.FTZ R97, R95, R98, R97 ;  /* 0x000000625f617223 */ /* 0x000fe20000010061 */
[----:B------:R-:W-:Y:S01]  /*2a00*/  FADD.FTZ R96, R96, R9 ;  /* 0x0000000960607221 */ /* 0x000fe20000010000 */
[C---:B------:R-:W-:Y:S01]  /*2a10*/  FFMA.FTZ R4, R8.reuse, R4, -R23 ;  /* 0x0000000408047223 */ /* 0x040fe20000010817 */
[----:B------:R-:W-:Y:S01]  /*2a20*/  FFMA.FTZ R5, R8, R5, R6 ;  /* 0x0000000508057223 */ /* 0x000fe20000010006 */
[----:B------:R-:W-:Y:S01]  /*2a30*/  FADD.FTZ R7, R11, R22 ;  /* 0x000000160b077221 */ /* 0x000fe20000010000 */
[----:B------:R-:W-:Y:S01]  /*2a40*/  FADD.FTZ R6, R10, R101 ;  /* 0x000000650a067221 */ /* 0x000fe20000010000 */
        /* <DEDUP_REMOVED lines=11> */
.L_x_2360:
[----:B------:R-:W-:Y:S05]  /*2b00*/  BSYNC.RECONVERGENT B0 ;  /* 0x0000000000007941 */ /* 0x000fea0003800200 */
.L_x_2359:
[-C--:B------:R-:W-:Y:S01]  /*2b10*/  FMUL.FTZ R93, R93, R94.reuse ;  /* 0x0000005e5d5d7220 */ /* 0x080fe20000410000 */
[----:B------:R-:W-:Y:S01]  /*2b20*/  FFMA.FTZ R11, R92, R94, R11 ;  /* 0x0000005e5c0b7223 */ /* 0x000fe2000001000b */
[----:B------:R-:W-:Y:S01]  /*2b30*/  UIADD3 UR4, UPT, UPT, UR4, 0x1, URZ ;  /* 0x0000000104047890 */ /* 0x000fe2000fffe0ff */
[----:B0-----:R-:W-:Y:S01]  /*2b40*/  FFMA.FTZ R4, R20, R99, -R23 ;  /* 0x0000006314047223 */ /* 0x001fe20000010817 */
        /* <DEDUP_REMOVED lines=11> */
[----:B------:R-:W-:Y:S01]  /*2c00*/  IADD3 R76, PT, PT, R76, 0x1, RZ ;  /* 0x000000014c4c7810 */ /* 0x000fe20007ffe0ff */
[----:B------:R-:W-:Y:S01]  /*2c10*/  FFMA.FTZ R70, R5, 2, R70 ;  /* 0x4000000005467823 */ /* 0x000fe20000010046 */
[----:B------:R-:W-:Y:S01]  /*2c20*/  FFMA.FTZ R65, R4, 2, R65 ;  /* 0x4000000004417823 */ /* 0x000fe20000010041 */
[----:B------:R-:W-:Y:S01]  /*2c30*/  FFMA.FTZ R72, R21, 2, R72 ;  /* 0x4000000015487823 */ /* 0x000fe20000010048 */
[----:B------:R-:W-:Y:S01]  /*2c40*/  UIADD3 UR7, UPT, UPT, UR7, 0x10, URZ ;  /* 0x0000001007077890 */ /* 0x000fe2000fffe0ff */
[----:B------:R-:W-:Y:S11]  /*2c50*/  BRA.U !UP0, `(.L_x_2361) ;  /* 0xffffffed08007547 */ /* 0x000ff6000b83ffff */
.L_x_2358:
[----:B------:R-:W-:Y:S01]  /*2c60*/  BAR.SYNC.DEFER_BLOCKING 0x0 ;  /* 0x0000000000007b1d */ /* 0x000fe20000010000 */
[----:B------:R-:W-:Y:S01]  /*2c70*/  ISETP.NE.AND P0, PT, R26, RZ, PT ;  /* 0x000000ff1a00720c */ /* 0x000fe20003f05270 */
[----:B------:R-:W-:Y:S01]  /*2c80*/  IMAD.MOV.U32 R57, RZ, RZ, RZ ;  /* 0x000000ffff397224 */ /* 0x000fe200078e00ff */
        /* <DEDUP_REMOVED lines=11> */
[----:B------:R-:W-:Y:S03]  /*2d40*/  LDS.U16 R9, [R59] ;  /* 0x000000003b097984 */ /* 0x000fe60000000400 */
[----:B------:R-:W5:Y:S01]  /*2d50*/  LDC.64 R20, c[0x0][0x418] ;  /* 0x00010600ff147b82 */ /* 0x000f620000000a00 */
[----:B------:R-:W-:Y:S01]  /*2d60*/  LDS.U16 R11, [R59+0x40] ;  /* 0x000040003b0b7984 */ /* 0x000fe20000000400 */
[----:B0-----:R-:W-:-:S03]  /*2d70*/  IMAD.WIDE.U32 R4, R6, UR18, R56 ;  /* 0x0000001206047c25 */ /* 0x001fc6000f8e0038 */
[----:B------:R-:W-:Y:S01]  /*2d80*/  LDS.U16 R13, [R59+0x80] ;  /* 0x000080003b0d7984 */ /* 0x000fe20000000400 */
[----:B------:R-:W-:-:S03]  /*2d90*/  IMAD R5, R7, UR18, R5 ;  /* 0x0000001207057c24 */ /* 0x000fc6000f8e0205 */
[----:B------:R-:W-:Y:S01]  /*2da0*/  LDS.U16 R15, [R59+0xc0] ;  /* 0x0000c0003b0f7984 */ /* 0x000fe20000000400 */
[----:B---3--:R-:W-:-:S03]  /*2db0*/  IMAD.WIDE.U32 R4, R0, R16, R4 ;  /* 0x0000001000047225 */ /* 0x008fc600078e0004 */
[----:B------:R-:W-:Y:S01]  /*2dc0*/  @!P0 STS [UR5+0x100], R58 ;  /* 0x0001003aff008988 */ /* 0x000fe20008000805 */
[----:B------:R-:W-:Y:S01]  /*2dd0*/  IMAD R10, R0, R17, R5 ;  /* 0x00000011000a7224 */ /* 0x000fe200078e0205 */
[----:B------:R-:W-:Y:S01]  /*2de0*/  BAR.SYNC.DEFER_BLOCKING 0x0 ;  /* 0x0000000000007b1d */ /* 0x000fe20000010000 */
[----:B------:R-:W-:Y:S01]  /*2df0*/  IADD3 R7, P1, PT, R37, R4, RZ ;  /* 0x0000000425077210 */ /* 0x000fe20007f3e0ff */
[----:B----4-:R-:W-:-:S03]  /*2e00*/  IMAD.WIDE.U32 R4, R18, UR18, R56 ;  /* 0x0000001212047c25 */ /* 0x010fc6000f8e0038 */
[----:B------:R-:W-:Y:S01]  /*2e10*/  IADD3.X R10, PT, PT, RZ, R10, RZ, P1, !PT ;  /* 0x0000000aff0a7210 */ /* 0x000fe20000ffe4ff */
[----:B------:R-:W-:Y:S01]  /*2e20*/  IMAD R5, R19, UR18, R5 ;  /* 0x0000001213057c24 */ /* 0x000fe2000f8e0205 */
[----:B-1----:R-:W-:Y:S01]  /*2e30*/  LEA R6, P1, R7, UR6, 0x1 ;  /* 0x0000000607067c11 */ /* 0x002fe2000f8208ff */
[----:B-----5:R-:W-:-:S03]  /*2e40*/  IMAD.WIDE.U32 R4, R0, R20, R4 ;  /* 0x0000001400047225 */ /* 0x020fc600078e0004 */
[--C-:B------:R-:W-:Y:S02]  /*2e50*/  LEA.HI.X R7, R7, UR7, R10.reuse, 0x1, P1 ;  /* 0x0000000707077c11 */ /* 0x100fe400088f0c0a */
[----:B------:R-:W-:Y:S01]  /*2e60*/  PRMT R10, RZ, 0x7610, R10 ;  /* 0x00007610ff0a7816 */ /* 0x000fe2000000000a */
[----:B------:R-:W0:Y:S02]  /*2e70*/  LDS R8, [UR5+0x100] ;  /* 0x00010005ff087984 */ /* 0x000e240008000800 */
[-C--:B0-----:R-:W-:Y:S02]  /*2e80*/  ISETP.GE.AND P2, PT, R37, R8.reuse, PT ;  /* 0x000000082500720c */ /* 0x081fe40003f46270 */
[-C--:B------:R-:W-:Y:S02]  /*2e90*/  ISETP.GE.AND P3, PT, R41, R8.reuse, PT ;  /* 0x000000082900720c */ /* 0x080fe40003f66270 */
[-C--:B------:R-:W-:Y:S02]  /*2ea0*/  ISETP.GE.AND P4, PT, R45, R8.reuse, PT ;  /* 0x000000082d00720c */ /* 0x080fe40003f86270 */
[----:B------:R-:W-:Y:S01]  /*2eb0*/  ISETP.GE.AND P1, PT, R46, R8, PT ;  /* 0x000000082e00720c */ /* 0x000fe20003f26270 */
[----:B------:R-:W-:Y:S01]  /*2ec0*/  IMAD R8, R0, R21, R5 ;  /* 0x0000001500087224 */ /* 0x000fe200078e0205 */
[----:B------:R-:W-:-:S04]  /*2ed0*/  IADD3 R5, P5, PT, R37, R4, RZ ;  /* 0x0000000425057210 */ /* 0x000fc80007fbe0ff */
[----:B------:R-:W-:Y:S01]  /*2ee0*/  IADD3.X R8, PT, PT, RZ, R8, RZ, P5, !PT ;  /* 0x00000008ff087210 */ /* 0x000fe20002ffe4ff */
[----:B------:R-:W-:Y:S01]  /*2ef0*/  @!P2 STG.E.U16 desc[UR16][R6.64], R9 ;  /* 0x000000090600a986 */ /* 0x000fe2000c101510 */
[-C--:B------:R-:W-:Y:S02]  /*2f00*/  ISETP.GE.AND P2, PT, R45, R58.reuse, PT ;  /* 0x0000003a2d00720c */ /* 0x080fe40003f46270 */
[----:B--2---:R-:W-:Y:S01]  /*2f10*/  LEA R4, P5, R5, UR10, 0x1 ;  /* 0x0000000a05047c11 */ /* 0x004fe2000f8a08ff */
[----:B------:R-:W-:Y:S01]  /*2f20*/  @!P3 STG.E.U16 desc[UR16][R6.64+0x40], R11 ;  /* 0x0000400b0600b986 */ /* 0x000fe2000c101510 */
[-C--:B------:R-:W-:Y:S02]  /*2f30*/  ISETP.GE.AND P3, PT, R41, R58.reuse, PT ;  /* 0x0000003a2900720c */ /* 0x080fe40003f66270 */
[----:B------:R-:W-:Y:S01]  /*2f40*/  LEA.HI.X R5, R5, UR11, R8, 0x1, P5 ;  /* 0x0000000b05057c11 */ /* 0x000fe2000a8f0c08 */
[----:B------:R-:W-:Y:S01]  /*2f50*/  @!P4 STG.E.U16 desc[UR16][R6.64+0x80], R13 ;  /* 0x0000800d0600c986 */ /* 0x000fe2000c101510 */
[----:B------:R-:W-:-:S02]  /*2f60*/  ISETP.GE.AND P4, PT, R37, R58, PT ;  /* 0x0000003a2500720c */ /* 0x000fc40003f86270 */
[----:B------:R-:W-:Y:S01]  /*2f70*/  PRMT R8, RZ, 0x7610, R8 ;  /* 0x00007610ff087816 */ /* 0x000fe20000000008 */
[----:B------:R-:W-:Y:S01]  /*2f80*/  @!P1 STG.E.U16 desc[UR16][R6.64+0xc0], R15 ;  /* 0x0000c00f06009986 */ /* 0x000fe2000c101510 */
[----:B------:R-:W-:Y:S09]  /*2f90*/  BAR.SYNC.DEFER_BLOCKING 0x0 ;  /* 0x0000000000007b1d */ /* 0x000ff20000010000 */
[----:B------:R-:W2:Y:S04]  /*2fa0*/  @!P4 LDG.E.U16 R8, desc[UR16][R4.64] ;  /* 0x000000100408c981 */ /* 0x000ea8000c1e1500 */
[----:B------:R-:W3:Y:S04]  /*2fb0*/  @!P3 LDG.E.U16 R10, desc[UR16][R4.64+0x40] ;  /* 0x00004010040ab981 */ /* 0x000ee8000c1e1500 */
[----:B------:R-:W4:Y:S04]  /*2fc0*/  @!P2 LDG.E.U16 R12, desc[UR16][R4.64+0x80] ;  /* 0x00008010040ca981 */ /* 0x000f28000c1e1500 */
[----:B------:R-:W5:Y:S01]  /*2fd0*/  @!P6 LDG.E.U16 R68, desc[UR16][R4.64+0xc0] ;  /* 0x0000c0100444e981 */ /* 0x000f62000c1e1500 */
[----:B------:R-:W-:-:S03]  /*2fe0*/  IADD3 R33, PT, PT, R33, 0x1, RZ ;  /* 0x0000000121217810 */ /* 0x000fc60007ffe0ff */
        /* <DEDUP_REMOVED lines=9> */
[----:B------:R-:W-:Y:S01]  /*3080*/  SHF.L.U32 R11, R15, 0x10, RZ ;  /* 0x000000100f0b7819 */ /* 0x000fe200000006ff */
[----:B------:R-:W-:Y:S01]  /*3090*/  IMAD.U32 R12, R4, 0x10000, RZ ;  /* 0x00010000040c7824 */ /* 0x000fe200078e00ff */
[----:B------:R-:W-:Y:S01]  /*30a0*/  SHF.L.U32 R5, R6, 0x10, RZ ;  /* 0x0000001006057819 */ /* 0x000fe200000006ff */
[----:B------:R-:W-:-:S02]  /*30b0*/  FMUL.FTZ R9, R7, -1.4426950216293334961 ;  /* 0xbfb8aa3b07097820 */ /* 0x000fc40000410000 */
[----:B------:R-:W-:Y:S01]  /*30c0*/  FMUL.FTZ R6, R11, -1.4426950216293334961 ;  /* 0xbfb8aa3b0b067820 */ /* 0x000fe20000410000 */
[----:B------:R-:W-:Y:S01]  /*30d0*/  FMUL.FTZ R13, R12, -1.4426950216293334961 ;  /* 0xbfb8aa3b0c0d7820 */ /* 0x000fe20000410000 */
[----:B------:R-:W-:Y:S02]  /*30e0*/  FMUL.FTZ R8, R5, -1.4426950216293334961 ;  /* 0xbfb8aa3b05087820 */ /* 0x000fe40000410000 */
        /* <DEDUP_REMOVED lines=8> */
[----:B---3--:R-:W-:Y:S01]  /*3170*/  FADD.FTZ R14, R13, 1 ;  /* 0x3f8000000d0e7421 */ /* 0x008fe20000010000 */
[----:B------:R-:W-:Y:S06]  /*3180*/  BAR.SYNC.DEFER_BLOCKING 0x0 ;  /* 0x0000000000007b1d */ /* 0x000fec0000010000 */
[----:B------:R-:W1:Y:S01]  /*3190*/  MUFU.RCP R16, R9 ;  /* 0x0000000900107308 */ /* 0x000e620000001000 */
[----:B0-----:R-:W-:-:S07]  /*31a0*/  FMUL.FTZ R6, R7, R4 ;  /* 0x0000000407067220 */ /* 0x001fce0000410000 */
[----:B------:R-:W0:Y:S01]  /*31b0*/  MUFU.RCP R10, R10 ;  /* 0x0000000a000a7308 */ /* 0x000e220000001000 */
[----:B------:R-:W-:-:S07]  /*31c0*/  FMUL.FTZ R6, R6, R63 ;  /* 0x0000003f06067220 */ /* 0x000fce0000410000 */
[----:B------:R-:W2:Y:S01]  /*31d0*/  MUFU.RCP R15, R14 ;  /* 0x0000000e000f7308 */ /* 0x000ea20000001000 */
[----:B-1----:R-:W-:Y:S02]  /*31e0*/  FMUL.FTZ R5, R5, R16 ;  /* 0x0000001005057220 */ /* 0x002fe40000410000 */
[----:B------:R-:W1:Y:S02]  /*31f0*/  LDC.64 R16, c[0x0][0x438] ;  /* 0x00010e00ff107b82 */ /* 0x000e640000000a00 */
[----:B------:R-:W-:Y:S01]  /*3200*/  FMUL.FTZ R5, R5, R70 ;  /* 0x0000004605057220 */ /* 0x000fe20000410000 */
[----:B0-----:R-:W-:-:S04]  /*3210*/  FMUL.FTZ R8, R11, R10 ;  /* 0x0000000a0b087220 */ /* 0x001fc80000410000 */
[----:B------:R-:W-:Y:S01]  /*3220*/  F2FP.BF16.F32.PACK_AB R4, R5, R6 ;  /* 0x000000060504723e */ /* 0x000fe200000010ff */
[----:B------:R-:W-:Y:S01]  /*3230*/  FMUL.FTZ R8, R8, R65 ;  /* 0x0000004108087220 */ /* 0x000fe20000410000 */
[----:B--2---:R-:W-:Y:S02]  /*3240*/  FMUL.FTZ R7, R12, R15 ;  /* 0x0000000f0c077220 */ /* 0x004fe40000410000 */
[----:B------:R-:W0:Y:S02]  /*3250*/  LDC.64 R14, c[0x0][0x430] ;  /* 0x00010c00ff0e7b82 */ /* 0x000e240000000a00 */
[----:B------:R-:W-:-:S05]  /*3260*/  FMUL.FTZ R7, R7, R72 ;  /* 0x0000004807077220 */ /* 0x000fca0000410000 */
[----:B------:R-:W-:-:S05]  /*3270*/  F2FP.BF16.F32.PACK_AB R5, R7, R8 ;  /* 0x000000080705723e */ /* 0x000fca00000010ff */
[----:B------:R1:W-:Y:S01]  /*3280*/  STS.64 [R61], R4 ;  /* 0x000000043d007388 */ /* 0x0003e20000000a00 */
[----:B------:R-:W-:-:S03]  /*3290*/  NOP ;  /* 0x0000000000007918 */ /* 0x000fc60000000000 */
[----:B------:R-:W-:Y:S04]  /*32a0*/  LDS.U16 R7, [R59] ;  /* 0x000000003b077984 */ /* 0x000fe80000000400 */
[----:B------:R-:W-:Y:S01]  /*32b0*/  LDS.U16 R9, [R59+0x40] ;  /* 0x000040003b097984 */ /* 0x000fe20000000400 */
[----:B0-----:R-:W-:-:S03]  /*32c0*/  IMAD.WIDE.U32 R56, R14, UR18, R56 ;  /* 0x000000120e387c25 */ /* 0x001fc6000f8e0038 */
[----:B------:R-:W-:Y:S01]  /*32d0*/  LDS.U16 R11, [R59+0x80] ;  /* 0x000080003b0b7984 */ /* 0x000fe20000000400 */
[----:B------:R-:W-:-:S03]  /*32e0*/  IMAD R57, R15, UR18, R57 ;  /* 0x000000120f397c24 */ /* 0x000fc6000f8e0239 */
[----:B------:R-:W-:Y:S01]  /*32f0*/  LDS.U16 R13, [R59+0xc0] ;  /* 0x0000c0003b0d7984 */ /* 0x000fe20000000400 */
[----:B-1----:R-:W-:-:S03]  /*3300*/  IMAD.WIDE.U32 R4, R0, R16, R56 ;  /* 0x0000001000047225 */ /* 0x002fc600078e0038 */
[----:B------:R-:W-:Y:S01]  /*3310*/  @!P0 STS [UR5+0x100], R58 ;  /* 0x0001003aff008988 */ /* 0x000fe20008000805 */
[----:B------:R-:W-:Y:S01]  /*3320*/  IMAD R8, R0, R17, R5 ;  /* 0x0000001100087224 */ /* 0x000fe200078e0205 */
[----:B------:R-:W-:Y:S01]  /*3330*/  BAR.SYNC.DEFER_BLOCKING 0x0 ;  /* 0x0000000000007b1d */ /* 0x000fe20000010000 */
[----:B------:R-:W-:-:S05]  /*3340*/  IADD3 R5, P4, PT, R37, R4, RZ ;  /* 0x0000000425057210 */ /* 0x000fca0007f9e0ff */
[----:B------:R-:W0:Y:S01]  /*3350*/  LDS R6, [UR5+0x100] ;  /* 0x00010005ff067984 */ /* 0x000e220008000800 */
[----:B------:R-:W1:Y:S01]  /*3360*/  LDCU.64 UR4, c[0x0][0x490] ;  /* 0x00009200ff0477ac */ /* 0x000e620008000a00 */
[-C--:B0-----:R-:W-:Y:S02]  /*3370*/  ISETP.GE.AND P0, PT, R37, R6.reuse, PT ;  /* 0x000000062500720c */ /* 0x081fe40003f06270 */
[-C--:B------:R-:W-:Y:S02]  /*3380*/  ISETP.GE.AND P1, PT, R41, R6.reuse, PT ;  /* 0x000000062900720c */ /* 0x080fe40003f26270 */
[-C--:B------:R-:W-:Y:S02]  /*3390*/  ISETP.GE.AND P2, PT, R45, R6.reuse, PT ;  /* 0x000000062d00720c */ /* 0x080fe40003f46270 */
[----:B------:R-:W-:Y:S02]  /*33a0*/  ISETP.GE.AND P3, PT, R46, R6, PT ;  /* 0x000000062e00720c */ /* 0x000fe40003f66270 */
[----:B------:R-:W-:-:S02]  /*33b0*/  IADD3.X R6, PT, PT, RZ, R8, RZ, P4, !PT ;  /* 0x00000008ff067210 */ /* 0x000fc400027fe4ff */
        /* <DEDUP_REMOVED lines=16> */
.L_x_2363:
        /* <DEDUP_REMOVED lines=12> */
.L_x_5067:


//--------------------- .text._Z25selective_scan_fwd_kernelI32Selective_Scan_fwd_kernel_traitsILi32ELi4ELi1ELb0ELb1ELb1ELb0EN3c108BFloat16ENS1_7complexIfEEEEv13SSMParamsBase --------------------------
	.section	.text._Z25selective_scan_fwd_kernelI32Selective_Scan_fwd_kernel_traitsILi32ELi4ELi1ELb0ELb1ELb1ELb0EN3c108BFloat16ENS1_7complexIfEEEEv13SSMParamsBase,"ax",@progbits
	.align	128
        .global         _Z25selective_scan_fwd_kernelI32Selective_Scan_fwd_kernel_traitsILi32ELi4ELi1ELb0ELb1ELb1ELb0EN3c108BFloat16ENS1_7complexIfEEEEv13SSMParamsBase
        .type           _Z25selective_scan_fwd_kernelI32Selective_Scan_fwd_kernel_traitsILi32ELi4ELi1ELb0ELb1ELb1ELb0EN3c108BFloat16ENS1_7complexIfEEEEv13SSMParamsBase,@function
        .size           _Z25selective_scan_fwd_kernelI32Selective_Scan_fwd_kernel_traitsILi32ELi4ELi1ELb0ELb1ELb1ELb0EN3c108BFloat16ENS1_7complexIfEEEEv13SSMParamsBase,(.L_x_5068 - _Z25selective_scan_fwd_kernelI32Selective_Scan_fwd_kernel_traitsILi32ELi4ELi1ELb0ELb1ELb1ELb0EN3c108BFloat16ENS1_7complexIfEEEEv13SSMParamsBase)
        .other          _Z25selective_scan_fwd_kernelI32Selective_Scan_fwd_kernel_traitsILi32ELi4ELi1ELb0ELb1ELb1ELb0EN3c108BFloat16ENS1_7complexIfEEEEv13SSMParamsBase,@"STO_CUDA_ENTRY STV_DEFAULT"
_Z25selective_scan_fwd_kernelI32Selective_Scan_fwd_kernel_traitsILi32ELi4ELi1ELb0ELb1ELb1ELb0EN3c108BFloat16ENS1_7complexIfEEEEv13SSMParamsBase:
.text._Z25selective_scan_fwd_kernelI32Selective_Scan_fwd_kernel_traitsILi32ELi4ELi1ELb0ELb1ELb1ELb0EN3c108BFloat16ENS1_7complexIfEEEEv13SSMParamsBase:
        /* <DEDUP_REMOVED lines=38> */
[----:B------:R-:W-:Y:S01]  /*0260*/  IMAD.HI.U32 R7, R7, R2, RZ ;  /* 0x0000000207077227 */ /* 0x000fe200078e00ff */
[----:B------:R-:W4:Y:S03]  /*0270*/  LDC R6, c[0x0][0x384] ;  /* 0x0000e100ff067b82 */ /* 0x000f260000000800 */
[----:B------:R-:W-:-:S04]  /*0280*/  IMAD.MOV R3, RZ, RZ, -R7 ;  /* 0x000000ffff037224 */ /* 0x000fc800078e0a07 */
        /* <DEDUP_REMOVED lines=8> */
[----:B------:R-:W-:-:S04]  /*0310*/  @P0 IADD3 R7, PT, PT, R7, 0x1, RZ ;  /* 0x0000000107070810 */ /* 0x000fc80007ffe0ff */
[----:B------:R-:W-:Y:S01]  /*0320*/  MOV R8, R7 ;  /* 0x0000000700087202 */ /* 0x000fe20000000f00 */
[----:B------:R-:W-:-:S03]  /*0330*/  UIMAD UR9, UR20, UR9, UR5 ;  /* 0x00000009140972a4 */ /* 0x000fc6000f8e0205 */
[----:B------:R-:W-:Y:S02]  /*0340*/  @!P2 IADD3 R8, PT, PT, -R8, RZ, RZ ;  /* 0x000000ff0808a210 */ /* 0x000fe40007ffe1ff */
[----:B------:R-:W-:Y:S02]  /*0350*/  @!P1 LOP3.LUT R8, RZ, R10, RZ, 0x33, !PT ;  /* 0x0000000aff089212 */ /* 0x000fe400078e33ff */
[----:B------:R-:W0:Y:S01]  /*0360*/  LDC.64 R10, c[0x0][0x448] ;  /* 0x00011200ff0a7b82 */ /* 0x000e220000000a00 */
[----:B------:R-:W-:Y:S01]  /*0370*/  ISETP.GE.AND P0, PT, R18, 0x1, PT ;  /* 0x000000011200780c */ /* 0x000fe20003f06270 */
[----:B------:R-:W-:Y:S01]  /*0380*/  UIMAD.WIDE.U32 UR6, UR20, UR12, URZ ;  /* 0x0000000c140672a5 */ /* 0x000fe2000f8e00ff */
[----:B------:R-:W-:Y:S02]  /*0390*/  MOV R3, UR5 ;  /* 0x0000000500037c02 */ /* 0x000fe40008000f00 */
[----:B------:R-:W-:Y:S02]  /*03a0*/  MOV R2, UR4 ;  /* 0x0000000400027c02 */ /* 0x000fe40008000f00 */
[----:B------:R-:W-:Y:S01]  /*03b0*/  MOV R3, UR9 ;  /* 0x0000000900037c02 */ /* 0x000fe20008000f00 */
[----:B------:R-:W-:-:S02]  /*03c0*/  UIMAD UR8, UR20, UR13, UR7 ;  /* 0x0000000d140872a4 */ /* 0x000fc4000f8e0207 */
[----:B------:R-:W-:Y:S01]  /*03d0*/  UIMAD.WIDE.U32 UR4, UR20, UR16, URZ ;  /* 0x00000010140472a5 */ /* 0x000fe2000f8e00ff */
[----:B------:R-:W-:Y:S01]  /*03e0*/  IMAD.WIDE.U32 R2, R27, UR10, R2 ;  /* 0x0000000a1b027c25 */ /* 0x000fe2000f8e0002 */
[----:B---3--:R-:W-:-:S03]  /*03f0*/  MOV R4, UR6 ;  /* 0x0000000600047c02 */ /* 0x008fc60008000f00 */
[----:B------:R-:W-:Y:S01]  /*0400*/  IMAD.U32 R5, RZ, RZ, UR7 ;  /* 0x00000007ff057e24 */ /* 0x000fe2000f8e00ff */
[----:B------:R-:W-:Y:S01]  /*0410*/  MOV R5, UR8 ;  /* 0x0000000800057c02 */ /* 0x000fe20008000f00 */
[----:B------:R-:W-:Y:S01]  /*0420*/  IMAD R38, R27, UR11, R3 ;  /* 0x0000000b1b267c24 */ /* 0x000fe2000f8e0203 */
[----:B------:R-:W3:Y:S01]  /*0430*/  LDCU.64 UR10, c[0x0][0x3d0] ;  /* 0x00007a00ff0a77ac */ /* 0x000ee20008000a00 */
[----:B------:R-:W-:Y:S01]  /*0440*/  UIMAD UR8, UR20, UR17, UR5 ;  /* 0x00000011140872a4 */ /* 0x000fe2000f8e0205 */
[----:B-1234-:R-:W-:Y:S11]  /*0450*/  @!P0 EXIT ;  /* 0x000000000000894d */ /* 0x01eff60003800000 */
[----:B------:R-:W1:Y:S01]  /*0460*/  S2R R28, SR_TID.X ;  /* 0x00000000001c7919 */ /* 0x000e620000002100 */
[----:B------:R-:W2:Y:S01]  /*0470*/  LDC.64 R16, c[0x0][0x450] ;  /* 0x00011400ff107b82 */ /* 0x000ea20000000a00 */
[----:B------:R-:W-:Y:S01]  /*0480*/  IMAD R3, R6, UR20, R27 ;  /* 0x0000001406037c24 */ /* 0x000fe2000f8e021b */
[----:B------:R-:W-:Y:S01]  /*0490*/  SHF.R.S32.HI R7, RZ, 0x1f, R8 ;  /* 0x0000001fff077819 */ /* 0x000fe20000011408 */
[----:B------:R-:W-:Y:S01]  /*04a0*/  IMAD.WIDE.U32 R4, R27, UR14, R4 ;  /* 0x0000000e1b047c25 */ /* 0x000fe2000f8e0004 */
[C---:B------:R-:W-:Y:S01]  /*04b0*/  LEA R30, P0, R2.reuse, R30, 0x1 ;  /* 0x0000001e021e7211 */ /* 0x040fe200078008ff */
[----:B------:R-:W3:Y:S02]  /*04c0*/  LDCU.64 UR12, c[0x0][0x3a0] ;  /* 0x00007400ff0c77ac */ /* 0x000ee40008000a00 */
[----:B------:R-:W-:Y:S01]  /*04d0*/  IMAD R3, R3, R18, RZ ;  /* 0x0000001203037224 */ /* 0x000fe200078e02ff */
[----:B------:R-:W-:Y:S01]  /*04e0*/  LEA.HI.X R38, R2, R31, R38, 0x1, P0 ;  /* 0x0000001f02267211 */ /* 0x000fe200000f0c26 */
[----:B------:R-:W-:Y:S01]  /*04f0*/  IMAD R39, R27, UR15, R5 ;  /* 0x0000000f1b277c24 */ /* 0x000fe2000f8e0205 */
[----:B------:R-:W-:Y:S01]  /*0500*/  UIMAD.WIDE.U32 UR6, UR20, UR10, URZ ;  /* 0x0000000a140672a5 */ /* 0x000fe2000f8e00ff */
[----:B0-----:R-:W-:Y:S01]  /*0510*/  IMAD R5, R7, R12, RZ ;  /* 0x0000000c07057224 */ /* 0x001fe200078e02ff */
[----:B------:R-:W-:Y:S01]  /*0520*/  LEA R32, P0, R4, R32, 0x1 ;  /* 0x0000002004207211 */ /* 0x000fe200078008ff */
[----:B------:R-:W-:Y:S01]  /*0530*/  UMOV UR5, UR8 ;  /* 0x0000000800057c82 */ /* 0x000fe20008000000 */
[----:B------:R-:W0:Y:S01]  /*0540*/  LDCU UR9, c[0x0][0x38c] ;  /* 0x00007180ff0977ac */ /* 0x000e220008000800 */
[----:B------:R-:W-:Y:S01]  /*0550*/  R2UR UR10, R3 ;  /* 0x00000000030a72ca */ /* 0x000fe200000e0000 */
[----:B------:R-:W-:Y:S01]  /*0560*/  IMAD R5, R8, R13, R5 ;  /* 0x0000000d08057224 */ /* 0x000fe200078e0205 */
[----:B------:R-:W-:Y:S01]  /*0570*/  LEA.HI.X R39, R4, R33, R39, 0x1, P0 ;  /* 0x0000002104277211 */ /* 0x000fe200000f0c27 */
[----:B------:R-:W-:Y:S01]  /*0580*/  UIMAD UR7, UR20, UR11, UR7 ;  /* 0x0000000b140772a4 */ /* 0x000fe2000f8e0207 */
[----:B------:R-:W-:Y:S01]  /*0590*/  IMAD.WIDE.U32 R2, R8, R12, UR4 ;  /* 0x0000000408027e25 */ /* 0x000fe2000f8e000c */
[----:B------:R-:W4:Y:S03]  /*05a0*/  LDCU.U8 UR16, c[0x0][0x39e] ;  /* 0x000073c0ff1077ac */ /* 0x000f260008000000 */
[----:B------:R-:W-:Y:S01]  /*05b0*/  IMAD R9, R7, R14, RZ ;  /* 0x0000000e07097224 */ /* 0x000fe200078e02ff */
[----:B------:R-:W-:Y:S01]  /*05c0*/  LEA R51, P1, R2, R10, 0x1 ;  /* 0x0000000a02337211 */ /* 0x000fe200078208ff */
[----:B------:R-:W-:Y:S01]  /*05d0*/  IMAD.IADD R55, R3, 0x1, R5 ;  /* 0x0000000103377824 */ /* 0x000fe200078e0205 */
[----:B------:R-:W-:Y:S01]  /*05e0*/  UMOV UR4, URZ ;  /* 0x000000ff00047c82 */ /* 0x000fe20008000000 */
[----:B------:R-:W-:-:S03]  /*05f0*/  IMAD.WIDE.U32 R6, R8, R14, UR6 ;  /* 0x0000000608067e25 */ /* 0x000fc6000f8e000e */
[----:B------:R-:W-:Y:S01]  /*0600*/  LEA.HI.X R55, R2, R11, R55, 0x1, P1 ;  /* 0x0000000b02377211 */ /* 0x000fe200008f0c37 */
[----:B------:R-:W-:Y:S01]  /*0610*/  IMAD R9, R8, R15, R9 ;  /* 0x0000000f08097224 */ /* 0x000fe200078e0209 */
[C---:B-1----:R-:W-:Y:S01]  /*0620*/  SHF.L.U32 R29, R28.reuse, 0x2, RZ ;  /* 0x000000021c1d7819 */ /* 0x042fe200000006ff */
[----:B---3--:R-:W-:Y:S01]  /*0630*/  IMAD.WIDE.U32 R2, R27, UR12, RZ ;  /* 0x0000000c1b027c25 */ /* 0x008fe2000f8e00ff */
[----:B------:R-:W-:Y:S01]  /*0640*/  SHF.L.U32 R4, R28, 0x3, RZ ;  /* 0x000000031c047819 */ /* 0x000fe200000006ff */
[----:B0-----:R-:W-:Y:S01]  /*0650*/  UIMAD UR8, UR10, UR9, URZ ;  /* 0x000000090a0872a4 */ /* 0x001fe2000f8e02ff */
[----:B------:R-:W-:Y:S01]  /*0660*/  LOP3.LUT R41, R29, 0xf80, RZ, 0xc0, !PT ;  /* 0x00000f801d297812 */ /* 0x000fe200078ec0ff */
[----:B------:R-:W-:Y:S01]  /*0670*/  IMAD R31, R27, UR13, R3 ;  /* 0x0000000d1b1f7c24 */ /* 0x000fe2000f8e0203 */
[----:B--2---:R-:W-:Y:S01]  /*0680*/  LEA R53, P0, R6, R16, 0x1 ;  /* 0x0000001006357211 */ /* 0x004fe200078008ff */
[----:B------:R-:W-:Y:S01]  /*0690*/  VIADD R36, R29, 0x3 ;  /* 0x000000031d247836 */ /* 0x000fe20000000000 */
[----:B------:R-:W-:-:S02]  /*06a0*/  LOP3.LUT R33, R41, 0x1f, R28, 0xf8, !PT ;  /* 0x0000001f29217812 */ /* 0x000fc400078ef81c */
[----:B------:R-:W-:Y:S02]  /*06b0*/  IADD3 R57, PT, PT, R7, R9, RZ ;  /* 0x0000000907397210 */ /* 0x000fe40007ffe0ff */
[----:B------:R-:W-:Y:S02]  /*06c0*/  LOP3.LUT R37, R33, 0x20, RZ, 0xfc, !PT ;  /* 0x0000002021257812 */ /* 0x000fe400078efcff */
[----:B------:R-:W-:Y:S02]  /*06d0*/  LOP3.LUT R5, R4, 0x1f00, RZ, 0xc0, !PT ;  /* 0x00001f0004057812 */ /* 0x000fe400078ec0ff */
[----:B------:R-:W-:Y:S02]  /*06e0*/  IADD3 R41, PT, PT, R41, R37, RZ ;  /* 0x0000002529297210 */ /* 0x000fe40007ffe0ff */
[----:B------:R-:W-:Y:S02]  /*06f0*/  LEA.HI.X R57, R6, R17, R57, 0x1, P0 ;  /* 0x0000001106397211 */ /* 0x000fe400000f0c39 */
[----:B------:R-:W-:Y:S01]  /*0700*/  IADD3 R34, PT, PT, R29, 0x1, RZ ;  /* 0x000000011d227810 */ /* 0x000fe20007ffe0ff */
[----:B------:R-:W-:Y:S01]  /*0710*/  VIADD R48, R41, 0x80 ;  /* 0x0000008029307836 */ /* 0x000fe20000000000 */
[----:B------:R-:W-:-:S02]  /*0720*/  IADD3 R35, PT, PT, R29, 0x2, RZ ;  /* 0x000000021d237810 */ /* 0x000fc40007ffe0ff */
[----:B------:R-:W-:Y:S02]  /*0730*/  LOP3.LUT R40, R5, 0x1f, R28, 0xf8, !PT ;  /* 0x0000001f05287812 */ /* 0x000fe400078ef81c */
[C---:B------:R-:W-:Y:S02]  /*0740*/  LOP3.LUT R42, R33.reuse, 0x40, RZ, 0xfc, !PT ;  /* 0x00000040212a7812 */ /* 0x040fe400078efcff */
[C---:B------:R-:W-:Y:S02]  /*0750*/  LOP3.LUT R43, R33.reuse, 0x60, RZ, 0xfc, !PT ;  /* 0x00000060212b7812 */ /* 0x040fe400078efcff */
[----:B------:R-:W-:Y:S02]  /*0760*/  SHF.L.U32 R45, R33, 0x1, RZ ;  /* 0x00000001212d7819 */ /* 0x000fe400000006ff */
[C---:B------:R-:W-:Y:S02]  /*0770*/  IADD3 R44, PT, PT, R41.reuse, 0x20, RZ ;  /* 0x00000020292c7810 */ /* 0x040fe40007ffe0ff */
[----:B------:R-:W-:-:S02]  /*0780*/  IADD3 R46, PT, PT, R41, 0x40, RZ ;  /* 0x00000040292e7810 */ /* 0x000fc40007ffe0ff */
[C---:B------:R-:W-:Y:S02]  /*0790*/  IADD3 R47, PT, PT, R41.reuse, 0x60, RZ ;  /* 0x00000060292f7810 */ /* 0x040fe40007ffe0ff */
[C---:B------:R-:W-:Y:S02]  /*07a0*/  IADD3 R49, PT, PT, R41.reuse, 0xa0, RZ ;  /* 0x000000a029317810 */ /* 0x040fe40007ffe0ff */
[----:B----4-:R-:W-:-:S07]  /*07b0*/  IADD3 R50, PT, PT, R41, 0xc0, RZ ;  /* 0x000000c029327810 */ /* 0x010fce0007ffe0ff */
.L_x_2376:
[----:B0-----:R-:W0:Y:S01]  /*07c0*/  LDC R71, c[0x0][0x388] ;  /* 0x0000e200ff477b82 */ /* 0x001e220000000800 */
[----:B------:R-:W-:Y:S01]  /*07d0*/  USHF.L.U32 UR10, UR4, 0x7, URZ ;  /* 0x00000007040a7899 */ /* 0x000fe200080006ff */
[----:B------:R-:W-:Y:S02]  /*07e0*/  IADD3 R4, P4, PT, R45, R30, RZ ;  /* 0x0000001e2d047210 */ /* 0x000fe40007f9e0ff */
[----:B------:R-:W-:Y:S02]  /*07f0*/  PRMT R7, RZ, 0x7610, R7 ;  /* 0x00007610ff077816 */ /* 0x000fe40000000007 */
[----:B------:R-:W-:Y:S02]  /*0800*/  PRMT R11, RZ, 0x7610, R11 ;  /* 0x00007610ff0b7816 */ /* 0x000fe4000000000b */
[----:B------:R-:W-:Y:S02]  /*0810*/  PRMT R13, RZ, 0x7610, R13 ;  /* 0x00007610ff0d7816 */ /* 0x000fe4000000000d */
[----:B------:R-:W-:-:S02]  /*0820*/  PRMT R15, RZ, 0x7610, R15 ;  /* 0x00007610ff0f7816 */ /* 0x000fc4000000000f */
[----:B------:R-:W-:Y:S02]  /*0830*/  IADD3.X R5, PT, PT, RZ, R38, RZ, P4, !PT ;  /* 0x00000026ff057210 */ /* 0x000fe400027fe4ff */
[----:B0-----:R-:W-:-:S04]  /*0840*/  IADD3 R52, PT, PT, R71, -UR10, RZ ;  /* 0x8000000a47347c10 */ /* 0x001fc8000fffe0ff */
        /* <DEDUP_REMOVED lines=9> */
[----:B------:R-:W0:Y:S01]  /*08e0*/  S2UR UR6, SR_CgaCtaId ;  /* 0x00000000000679c3 */ /* 0x000e220000008800 */
[----:B------:R-:W-:Y:S01]  /*08f0*/  UMOV UR5, 0x400 ;  /* 0x0000040000057882 */ /* 0x000fe20000000000 */
[----:B------:R-:W-:Y:S01]  /*0900*/  IADD3 R8, P4, PT, R45, R32, RZ ;  /* 0x000000202d087210 */ /* 0x000fe20007f9e0ff */
[----:B------:R-:W1:Y:S01]  /*0910*/  S2R R54, SR_LANEID ;  /* 0x0000000000367919 */ /* 0x000e620000000000 */
[----:B------:R-:W-:-:S02]  /*0920*/  PRMT R17, RZ, 0x7610, R17 ;  /* 0x00007610ff117816 */ /* 0x000fc40000000011 */
[----:B------:R-:W-:Y:S02]  /*0930*/  PRMT R19, RZ, 0x7610, R19 ;  /* 0x00007610ff137816 */ /* 0x000fe40000000013 */
[----:B------:R-:W-:Y:S02]  /*0940*/  PRMT R21, RZ, 0x7610, R21 ;  /* 0x00007610ff157816 */ /* 0x000fe40000000015 */
[----:B------:R-:W-:Y:S02]  /*0950*/  PRMT R23, RZ, 0x7610, R23 ;  /* 0x00007610ff177816 */ /* 0x000fe40000000017 */
[----:B------:R-:W-:Y:S01]  /*0960*/  IADD3.X R9, PT, PT, RZ, R39, RZ, P4, !PT ;  /* 0x00000027ff097210 */ /* 0x000fe200027fe4ff */
[----:B0-----:R-:W-:-:S06]  /*0970*/  ULEA UR6, UR6, UR5, 0x18 ;  /* 0x0000000506067291 */ /* 0x001fcc000f8ec0ff */
[C---:B-1----:R-:W-:Y:S01]  /*0980*/  LEA R56, R54.reuse, UR6, 0x1 ;  /* 0x0000000636387c11 */ /* 0x042fe2000f8e08ff */
[----:B------:R-:W-:-:S04]  /*0990*/  IMAD.SHL.U32 R6, R54, 0x8, RZ ;  /* 0x0000000836067824 */ /* 0x000fc800078e00ff */
[----:B--2---:R-:W-:Y:S04]  /*09a0*/  STS.U16 [R56], R7 ;  /* 0x0000000738007388 */ /* 0x004fe80000000400 */
[----:B---3--:R-:W-:Y:S04]  /*09b0*/  STS.U16 [R56+0x40], R11 ;  /* 0x0000400b38007388 */ /* 0x008fe80000000400 */
[----:B----4-:R-:W-:Y:S04]  /*09c0*/  STS.U16 [R56+0x80], R13 ;  /* 0x0000800d38007388 */ /* 0x010fe80000000400 */
        /* <DEDUP_REMOVED lines=64> */
.L_x_2365:
[----:B------:R-:W-:Y:S05]  /*0dd0*/  BSYNC.RECONVERGENT B0 ;  /* 0x0000000000007941 */ /* 0x000fea0003800200 */
.L_x_2364:
        /* <DEDUP_REMOVED lines=32> */
.L_x_2367:
[----:B------:R-:W-:Y:S05]  /*0fe0*/  BSYNC.RECONVERGENT B0 ;  /* 0x0000000000007941 */ /* 0x000fea0003800200 */
.L_x_2366:
        /* <DEDUP_REMOVED lines=32> */
.L_x_2369:
[----:B------:R-:W-:Y:S05]  /*11f0*/  BSYNC.RECONVERGENT B0 ;  /* 0x0000000000007941 */ /* 0x000fea0003800200 */
.L_x_2368:
        /* <DEDUP_REMOVED lines=32> */
.L_x_2371:
[----:B------:R-:W-:Y:S05]  /*1400*/  BSYNC.RECONVERGENT B0 ;  /* 0x0000000000007941 */ /* 0x000fea0003800200 */
.L_x_2370:
[----:B------:R-:W0:Y:S01]  /*1410*/  LDCU UR5, c[0x0][0x38c] ;  /* 0x00007180ff0577ac */ /* 0x000e220008000800 */
[C---:B------:R-:W-:Y:S02]  /*1420*/  PRMT R7, R4.reuse, 0x7632, R7 ;  /* 0x0000763204077816 */ /* 0x040fe40000000007 */
[----:B------:R-:W-:Y:S02]  /*1430*/  SHF.L.U32 R9, R4, 0x10, RZ ;  /* 0x0000001004097819 */ /* 0x000fe400000006ff */
[C---:B------:R-:W-:Y:S02]  /*1440*/  PRMT R4, R5.reuse, 0x7632, R4 ;  /* 0x0000763205047816 */ /* 0x040fe40000000004 */
[----:B------:R-:W-:Y:S01]  /*1450*/  SHF.L.U32 R5, R5, 0x10, RZ ;  /* 0x0000001005057819 */ /* 0x000fe200000006ff */
[-C--:B------:R-:W-:Y:S01]  /*1460*/  FMUL.FTZ R67, R9, R0.reuse ;  /* 0x0000000009437220 */ /* 0x080fe20000410000 */
[----:B------:R-:W-:Y:S02]  /*1470*/  SHF.L.U32 R7, R7, 0x10, RZ ;  /* 0x0000001007077819 */ /* 0x000fe400000006ff */
[----:B------:R-:W-:Y:S01]  /*1480*/  SHF.L.U32 R63, R4, 0x10, RZ ;  /* 0x00000010043f7819 */ /* 0x000fe200000006ff */
[-C--:B------:R-:W-:Y:S01]  /*1490*/  FMUL.FTZ R68, R5, R0.reuse ;  /* 0x0000000005447220 */ /* 0x080fe20000410000 */
[----:B------:R-:W-:Y:S01]  /*14a0*/  IADD3 R69, PT, PT, R6, UR6, RZ ;  /* 0x0000000606457c10 */ /* 0x000fe2000fffe0ff */
[----:B------:R-:W-:-:S02]  /*14b0*/  FMUL.FTZ R66, R7, R0 ;  /* 0x0000000007427220 */ /* 0x000fc40000410000 */
[----:B------:R-:W-:Y:S01]  /*14c0*/  FMUL.FTZ R65, R63, R0 ;  /* 0x000000003f417220 */ /* 0x000fe20000410000 */
[----:B0-----:R-:W-:Y:S01]  /*14d0*/  UISETP.GE.AND UP0, UPT, UR5, 0x1, UPT ;  /* 0x000000010500788c */ /* 0x001fe2000bf06270 */
[----:B------:R-:W-:Y:S08]  /*14e0*/  BAR.SYNC.DEFER_BLOCKING 0x0 ;  /* 0x0000000000007b1d */ /* 0x000ff00000010000 */
[----:B------:R-:W-:Y:S05]  /*14f0*/  BRA.U !UP0, `(.L_x_2372) ;  /* 0x0000001908807547 */ /* 0x000fea000b800000 */
[----:B------:R-:W0:Y:S01]  /*1500*/  LDC.64 R16, c[0x0][0x3a8] ;  /* 0x0000ea00ff107b82 */ /* 0x000e220000000a00 */
[----:B------:R-:W-:Y:S01]  /*1510*/  USHF.L.U32 UR5, UR4, 0x8, URZ ;  /* 0x0000000804057899 */ /* 0x000fe200080006ff */
[----:B------:R-:W-:Y:S01]  /*1520*/  FMUL.FTZ R61, R5, R60 ;  /* 0x0000003c053d7220 */ /* 0x000fe20000410000 */
[----:B------:R-:W-:Y:S01]  /*1530*/  FMUL.FTZ R59, R7, R62 ;  /* 0x0000003e073b7220 */ /* 0x000fe20000410000 */
[----:B------:R-:W-:Y:S01]  /*1540*/  ISETP.NE.AND P0, PT, RZ, UR4, PT ;  /* 0x00000004ff007c0c */ /* 0x000fe2000bf05270 */
[C---:B------:R-:W-:Y:S01]  /*1550*/  VIADD R5, R6.reuse, 0x1 ;  /* 0x0000000106057836 */ /* 0x040fe20000000000 */
[C---:B------:R-:W-:Y:S01]  /*1560*/  IADD3 R7, PT, PT, R6.reuse, 0x2, RZ ;  /* 0x0000000206077810 */ /* 0x040fe20007ffe0ff */
[C---:B------:R-:W-:Y:S01]  /*1570*/  VIADD R73, R6.reuse, 0x7 ;  /* 0x0000000706497836 */ /* 0x040fe20000000000 */
[----:B------:R-:W1:Y:S01]  /*1580*/  LDC.64 R18, c[0x0][0x440] ;  /* 0x00011000ff127b82 */ /* 0x000e620000000a00 */
[C---:B------:R-:W-:Y:S01]  /*1590*/  IADD3 R11, PT, PT, R6.reuse, 0x3, RZ ;  /* 0x00000003060b7810 */ /* 0x040fe20007ffe0ff */
[----:B------:R-:W-:Y:S01]  /*15a0*/  FMUL.FTZ R63, R63, R64 ;  /* 0x000000403f3f7220 */ /* 0x000fe20000410000 */
[C---:B------:R-:W-:Y:S01]  /*15b0*/  IADD3 R13, PT, PT, R6.reuse, 0x4, RZ ;  /* 0x00000004060d7810 */ /* 0x040fe20007ffe0ff */
[----:B------:R-:W-:Y:S01]  /*15c0*/  FMUL.FTZ R70, R9, R58 ;  /* 0x0000003a09467220 */ /* 0x000fe20000410000 */
[C---:B------:R-:W-:Y:S01]  /*15d0*/  IADD3 R15, PT, PT, R6.reuse, 0x5, RZ ;  /* 0x00000005060f7810 */ /* 0x040fe20007ffe0ff */
[----:B------:R-:W2:Y:S01]  /*15e0*/  LDCU UR13, c[0x0][0x38c] ;  /* 0x00007180ff0d77ac */ /* 0x000ea20008000800 */
[----:B------:R-:W-:Y:S01]  /*15f0*/  IADD3 R25, PT, PT, R6, 0x6, RZ ;  /* 0x0000000606197810 */ /* 0x000fe20007ffe0ff */
[----:B------:R-:W3:Y:S01]  /*1600*/  LDC.64 R20, c[0x0][0x3c0] ;  /* 0x0000f000ff147b82 */ /* 0x000ee20000000a00 */
[----:B------:R-:W-:Y:S01]  /*1610*/  LEA R71, R71, -UR5, 0x1 ;  /* 0x8000000547477c11 */ /* 0x000fe2000f8e08ff */
[----:B------:R-:W4:Y:S01]  /*1620*/  LDCU.64 UR14, c[0x0][0x480] ;  /* 0x00009000ff0e77ac */ /* 0x000f220008000a00 */
[----:B------:R-:W-:-:S02]  /*1630*/  ISETP.EQ.AND P1, PT, R28, RZ, P0 ;  /* 0x000000ff1c00720c */ /* 0x000fc40000722270 */
[-C--:B------:R-:W-:Y:S01]  /*1640*/  LEA.HI.SX32 R5, R5, R6.reuse, 0x1b ;  /* 0x0000000605057211 */ /* 0x080fe200078fdaff */
[----:B------:R-:W-:Y:S01]  /*1650*/  UMOV UR5, URZ ;  /* 0x000000ff00057c82 */ /* 0x000fe20008000000 */
[-C--:B------:R-:W-:Y:S01]  /*1660*/  LEA.HI.SX32 R7, R7, R6.reuse, 0x1b ;  /* 0x0000000607077211 */ /* 0x080fe200078fdaff */
[----:B------:R-:W0:Y:S01]  /*1670*/  LDC.64 R22, c[0x0][0x3e0] ;  /* 0x0000f800ff167b82 */ /* 0x000e220000000a00 */
[-C--:B------:R-:W-:Y:S02]  /*1680*/  LEA.HI.SX32 R11, R11, R6.reuse, 0x1b ;  /* 0x000000060b0b7211 */ /* 0x080fe400078fdaff */
[-C--:B------:R-:W-:Y:S02]  /*1690*/  LEA.HI.SX32 R13, R13, R6.reuse, 0x1b ;  /* 0x000000060d0d7211 */ /* 0x080fe400078fdaff */
[-C--:B------:R-:W-:Y:S02]  /*16a0*/  LEA.HI.SX32 R15, R15, R6.reuse, 0x1b ;  /* 0x000000060f0f7211 */ /* 0x080fe400078fdaff */
[----:B------:R-:W-:-:S02]  /*16b0*/  LEA.HI.SX32 R25, R25, R6, 0x1b ;  /* 0x0000000619197211 */ /* 0x000fc400078fdaff */
[-C--:B------:R-:W-:Y:S02]  /*16c0*/  LEA.HI.SX32 R79, R73, R6.reuse, 0x1b ;  /* 0x00000006494f7211 */ /* 0x080fe400078fdaff */
[----:B------:R-:W-:Y:S02]  /*16d0*/  LEA.HI.SX32 R72, R6, R6, 0x1b ;  /* 0x0000000606487211 */ /* 0x000fe400078fdaff */
[----:B------:R-:W-:Y:S02]  /*16e0*/  ISETP.GE.AND P0, PT, R40, R71, PT ;  /* 0x000000472800720c */ /* 0x000fe40003f06270 */
[----:B------:R-:W-:Y:S02]  /*16f0*/  LEA R72, R72, UR6, 0x1 ;  /* 0x0000000648487c11 */ /* 0x000fe4000f8e08ff */
[----:B------:R-:W-:Y:S02]  /*1700*/  P2R R94, PR, RZ, 0x2 ;  /* 0x00000002ff5e7803 */ /* 0x000fe40000000000 */
[----:B------:R-:W-:-:S02]  /*1710*/  LEA R73, R5, UR6, 0x1 ;  /* 0x0000000605497c11 */ /* 0x000fc4000f8e08ff */
[----:B------:R-:W-:Y:S02]  /*1720*/  LEA R74, R7, UR6, 0x1 ;  /* 0x00000006074a7c11 */ /* 0x000fe4000f8e08ff */
[----:B------:R-:W-:Y:S02]  /*1730*/  P2R R96, PR, RZ, 0x1 ;  /* 0x00000001ff607803 */ /* 0x000fe40000000000 */
[----:B------:R-:W-:Y:S02]  /*1740*/  LEA R75, R11, UR6, 0x1 ;  /* 0x000000060b4b7c11 */ /* 0x000fe4000f8e08ff */
[----:B------:R-:W-:Y:S02]  /*1750*/  LEA R76, R13, UR6, 0x1 ;  /* 0x000000060d4c7c11 */ /* 0x000fe4000f8e08ff */
[----:B------:R-:W-:Y:S02]  /*1760*/  LEA R77, R15, UR6, 0x1 ;  /* 0x000000060f4d7c11 */ /* 0x000fe4000f8e08ff */
[----:B------:R-:W-:-:S02]  /*1770*/  LEA R78, R25, UR6, 0x1 ;  /* 0x00000006194e7c11 */ /* 0x000fc4000f8e08ff */
[----:B-12-4-:R-:W-:-:S07]  /*1780*/  LEA R79, R79, UR6, 0x1 ;  /* 0x000000064f4f7c11 */ /* 0x016fce000f8e08ff */
.L_x_2375:
[----:B------:R-:W-:Y:S01]  /*1790*/  MOV R6, R40 ;  /* 0x0000002800067202 */ /* 0x000fe20000000f00 */
[----:B------:R-:W-:Y:S01]  /*17a0*/  HFMA2 R7, -RZ, RZ, 0, 0 ;  /* 0x00000000ff077431 */ /* 0x000fe200000001ff */
[----:B------:R-:W-:Y:S02]  /*17b0*/  MOV R8, R2 ;  /* 0x0000000200087202 */ /* 0x000fe40000000f00 */
[----:B------:R-:W-:Y:S01]  /*17c0*/  MOV R9, R31 ;  /* 0x0000001f00097202 */ /* 0x000fe20000000f00 */
[----:B---3--:R-:W-:Y:S01]  /*17d0*/  IMAD.WIDE.U32 R4, R20, UR5, R6 ;  /* 0x0000000514047c25 */ /* 0x008fe2000f8e0006 */
[-C--:B------:R-:W-:Y:S02]  /*17e0*/  ISETP.GE.AND P6, PT, R41, R71.reuse, PT ;  /* 0x000000472900720c */ /* 0x080fe40003fc6270 */
[----:B------:R-:W-:Y:S01]  /*17f0*/  ISETP.GE.AND P5, PT, R44, R71, PT ;  /* 0x000000472c00720c */ /* 0x000fe20003fa6270 */
[----:B0-----:R-:W-:Y:S01]  /*1800*/  IMAD.WIDE.U32 R10, R16, UR5, R8 ;  /* 0x00000005100a7c25 */ /* 0x001fe2000f8e0008 */
[----:B------:R-:W-:-:S02]  /*1810*/  LEA R12, P1, R4, R51, 0x1 ;  /* 0x00000033040c7211 */ /* 0x000fc400078208ff */
[-C--:B------:R-:W-:Y:S01]  /*1820*/  ISETP.GE.AND P4, PT, R46, R71.reuse, PT ;  /* 0x000000472e00720c */ /* 0x080fe20003f86270 */
[----:B------:R-:W-:Y:S01]  /*1830*/  IMAD R9, R21, UR5, R5 ;  /* 0x0000000515097c24 */ /* 0x000fe2000f8e0205 */
[----:B------:R-:W-:Y:S01]  /*1840*/  LEA R14, P0, R10, R18, 0x3 ;  /* 0x000000120a0e7211 */ /* 0x000fe200078018ff */
[----:B------:R-:W-:Y:S01]  /*1850*/  IMAD.WIDE.U32 R6, R22, UR5, R6 ;  /* 0x0000000516067c25 */ /* 0x000fe2000f8e0006 */
[----:B------:R-:W-:Y:S02]  /*1860*/  ISETP.GE.AND P3, PT, R47, R71, PT ;  /* 0x000000472f00720c */ /* 0x000fe40003f66270 */
[----:B------:R-:W-:Y:S01]  /*1870*/  LEA.HI.X R13, R4, R55, R9, 0x1, P1 ;  /* 0x00000037040d7211 */ /* 0x000fe200008f0c09 */
[----:B------:R-:W-:Y:S01]  /*1880*/  IMAD R5, R23, UR5, R7 ;  /* 0x0000000517057c24 */ /* 0x000fe2000f8e0207 */
[----:B------:R-:W-:Y:S01]  /*1890*/  ISETP.NE.AND P1, PT, R96, RZ, PT ;  /* 0x000000ff6000720c */ /* 0x000fe20003f25270 */
[----:B------:R-:W-:Y:S01]  /*18a0*/  IMAD R7, R17, UR5, R11 ;  /* 0x0000000511077c24 */ /* 0x000fe2000f8e020b */
[----:B------:R-:W-:-:S02]  /*18b0*/  LEA R8, P2, R6, R53, 0x1 ;  /* 0x0000003506087211 */ /* 0x000fc400078408ff */
[----:B------:R-:W-:Y:S02]  /*18c0*/  PRMT R11, RZ, 0x7610, R11 ;  /* 0x00007610ff0b7816 */ /* 0x000fe4000000000b */
[--C-:B------:R-:W-:Y:S02]  /*18d0*/  LEA.HI.X R9, R6, R57, R5.reuse, 0x1, P2 ;  /* 0x0000003906097211 */ /* 0x100fe400010f0c05 */
[----:B------:R-:W-:Y:S02]  /*18e0*/  PRMT R5, RZ, 0x7610, R5 ;  /* 0x00007610ff057816 */ /* 0x000fe40000000005 */
[----:B------:R-:W-:Y:S01]  /*18f0*/  LEA.HI.X R15, R10, R19, R7, 0x3, P0 ;  /* 0x000000130a0f7211 */ /* 0x000fe200000f1c07 */
[----:B------:R-:W2:Y:S01]  /*1900*/  @!P5 LDG.E.U16 R11, desc[UR18][R12.64+0x80] ;  /* 0x000080120c0bd981 */ /* 0x000ea2000c1e1500 */
[-C--:B------:R-:W-:Y:S02]  /*1910*/  ISETP.GE.AND P2, PT, R48, R71.reuse, PT ;  /* 0x000000473000720c */ /* 0x080fe40003f46270 */
[-C--:B------:R-:W-:Y:S01]  /*1920*/  ISETP.GE.AND P0, PT, R50, R71.reuse, PT ;  /* 0x000000473200720c */ /* 0x080fe20003f06270 */
[----:B------:R-:W3:Y:S01]  /*1930*/  @!P1 LDG.E.U16 R5, desc[UR18][R12.64] ;  /* 0x000000120c059981 */ /* 0x000ee2000c1e1500 */
[----:B------:R-:W-:-:S02]  /*1940*/  ISETP.GE.AND P1, PT, R49, R71, PT ;  /* 0x000000473100720c */ /* 0x000fc40003f26270 */
[----:B------:R-:W-:Y:S01]  /*1950*/  PRMT R7, RZ, 0x7610, R7 ;  /* 0x00007610ff077816 */ /* 0x000fe20000000007 */
[----:B------:R-:W4:Y:S01]  /*1960*/  LDG.E.64 R14, desc[UR18][R14.64] ;  /* 0x000000120e0e7981 */ /* 0x000f22000c1e1b00 */
[----:B------:R-:W-:Y:S02]  /*1970*/  PRMT R25, RZ, 0x7610, R25 ;  /* 0x00007610ff197816 */ /* 0x000fe40000000019 */
[----:B------:R-:W-:Y:S02]  /*1980*/  PRMT R81, RZ, 0x7610, R81 ;  /* 0x00007610ff517816 */ /* 0x000fe40000000051 */
[----:B------:R-:W-:Y:S01]  /*1990*/  PRMT R83, RZ, 0x7610, R83 ;  /* 0x00007610ff537816 */ /* 0x000fe20000000053 */
[----:B------:R-:W5:Y:S01]  /*19a0*/  @!P6 LDG.E.U16 R7, desc[UR18][R12.64+0x40] ;  /* 0x000040120c07e981 */ /* 0x000f62000c1e1500 */
[----:B------:R-:W-:Y:S02]  /*19b0*/  PRMT R85, RZ, 0x7610, R85 ;  /* 0x00007610ff557816 */ /* 0x000fe40000000055 */
[----:B------:R-:W-:Y:S01]  /*19c0*/  PRMT R87, RZ, 0x7610, R87 ;  /* 0x00007610ff577816 */ /* 0x000fe20000000057 */
[----:B------:R-:W4:Y:S04]  /*19d0*/  @!P4 LDG.E.U16 R25, desc[UR18][R12.64+0xc0] ;  /* 0x0000c0120c19c981 */ /* 0x000f28000c1e1500 */
[----:B------:R-:W4:Y:S04]  /*19e0*/  @!P3 LDG.E.U16 R81, desc[UR18][R12.64+0x100] ;  /* 0x000100120c51b981 */ /* 0x000f28000c1e1500 */
[----:B------:R-:W4:Y:S04]  /*19f0*/  @!P2 LDG.E.U16 R83, desc[UR18][R12.64+0x140] ;  /* 0x000140120c53a981 */ /* 0x000f28000c1e1500 */
[----:B------:R-:W4:Y:S04]  /*1a00*/  @!P1 LDG.E.U16 R85, desc[UR18][R12.64+0x180] ;  /* 0x000180120c559981 */ /* 0x000f28000c1e1500 */
[----:B------:R0:W4:Y:S01]  /*1a10*/  @!P0 LDG.E.U16 R87, desc[UR18][R12.64+0x1c0] ;  /* 0x0001c0120c578981 */ /* 0x000122000c1e1500 */
[----:B------:R-:W-:-:S02]  /*1a20*/  P2R R4, PR, RZ, 0x40 ;  /* 0x00000040ff047803 */ /* 0x000fc40000000000 */
[----:B------:R-:W-:Y:S02]  /*1a30*/  ISETP.GE.AND P6, PT, R40, R71, PT ;  /* 0x000000472800720c */ /* 0x000fe40003fc6270 */
[----:B------:R-:W-:Y:S02]  /*1a40*/  PRMT R97, RZ, 0x7610, R97 ;  /* 0x00007610ff617816 */ /* 0x000fe40000000061 */
[----:B0-----:R-:W-:Y:S02]  /*1a50*/  PRMT R13, RZ, 0x7610, R13 ;  /* 0x00007610ff0d7816 */ /* 0x001fe4000000000d */
[----:B------:R-:W-:Y:S02]  /*1a60*/  PRMT R95, RZ, 0x7610, R95 ;  /* 0x00007610ff5f7816 */ /* 0x000fe4000000005f */
[----:B------:R-:W-:Y:S01]  /*1a70*/  PRMT R99, RZ, 0x7610, R99 ;  /* 0x00007610ff637816 */ /* 0x000fe20000000063 */
[----:B---3--:R0:W-:Y:S04]  /*1a80*/  STS.U16 [R56], R5 ;  /* 0x0000000538007388 */ /* 0x0081e80000000400 */
[----:B--2---:R1:W-:Y:S01]  /*1a90*/  STS.U16 [R56+0x84], R11 ;  /* 0x0000840b38007388 */ /* 0x0043e20000000400 */
[----:B0-----:R-:W-:-:S03]  /*1aa0*/  PRMT R5, RZ, 0x7610, R5 ;  /* 0x00007610ff057816 */ /* 0x001fc60000000005 */
[----:B-----5:R-:W-:Y:S04]  /*1ab0*/  STS.U16 [R56+0x42], R7 ;  /* 0x0000420738007388 */ /* 0x020fe80000000400 */
[----:B----4-:R0:W-:Y:S04]  /*1ac0*/  STS.U16 [R56+0xc6], R25 ;  /* 0x0000c61938007388 */ /* 0x0101e80000000400 */
[----:B------:R-:W-:Y:S04]  /*1ad0*/  STS.U16 [R56+0x108], R81 ;  /* 0x0001085138007388 */ /* 0x000fe80000000400 */
[----:B------:R2:W-:Y:S04]  /*1ae0*/  STS.U16 [R56+0x14a], R83 ;  /* 0x00014a5338007388 */ /* 0x0005e80000000400 */
[----:B------:R3:W-:Y:S04]  /*1af0*/  STS.U16 [R56+0x18c], R85 ;  /* 0x00018c5538007388 */ /* 0x0007e80000000400 */
[----:B------:R4:W-:Y:S01]  /*1b00*/  STS.U16 [R56+0x1ce], R87 ;  /* 0x0001ce5738007388 */ /* 0x0009e20000000400 */
[----:B------:R-:W-:-:S03]  /*1b10*/  NOP ;  /* 0x0000000000007918 */ /* 0x000fc60000000000 */
[----:B------:R-:W5:Y:S01]  /*1b20*/  @!P1 LDG.E.U16 R5, desc[UR18][R8.64+0x180] ;  /* 0x0001801208059981 */ /* 0x000f62000c1e1500 */
[----:B-1----:R-:W-:-:S03]  /*1b30*/  PRMT R11, RZ, 0x7610, R11 ;  /* 0x00007610ff0b7816 */ /* 0x002fc6000000000b */
[----:B------:R-:W5:Y:S01]  /*1b40*/  @!P6 LDG.E.U16 R97, desc[UR18][R8.64] ;  /* 0x000000120861e981 */ /* 0x000f62000c1e1500 */
[----:B------:R-:W-:-:S03]  /*1b50*/  ISETP.NE.AND P6, PT, R4, RZ, PT ;  /* 0x000000ff0400720c */ /* 0x000fc60003fc5270 */
[----:B------:R-:W5:Y:S01]  /*1b60*/  @!P2 LDG.E.U16 R13, desc[UR18][R8.64+0x140] ;  /* 0x00014012080da981 */ /* 0x000f62000c1e1500 */
[----:B0-----:R-:W-:Y:S02]  /*1b70*/  PRMT R25, RZ, 0x7610, R25 ;  /* 0x00007610ff197816 */ /* 0x001fe40000000019 */
[----:B------:R-:W-:Y:S01]  /*1b80*/  PRMT R7, RZ, 0x7610, R7 ;  /* 0x00007610ff077816 */ /* 0x000fe20000000007 */
[----:B------:R-:W5:Y:S04]  /*1b90*/  @!P0 LDG.E.U16 R11, desc[UR18][R8.64+0x1c0] ;  /* 0x0001c012080b8981 */ /* 0x000f68000c1e1500 */
[----:B------:R-:W5:Y:S04]  /*1ba0*/  @!P5 LDG.E.U16 R25, desc[UR18][R8.64+0x80] ;  /* 0x000080120819d981 */ /* 0x000f68000c1e1500 */
[----:B------:R-:W5:Y:S04]  /*1bb0*/  @!P6 LDG.E.U16 R95, desc[UR18][R8.64+0x40] ;  /* 0x00004012085fe981 */ /* 0x000f68000c1e1500 */
[----:B------:R-:W5:Y:S04]  /*1bc0*/  @!P4 LDG.E.U16 R7, desc[UR18][R8.64+0xc0] ;  /* 0x0000c0120807c981 */ /* 0x000f68000c1e1500 */
[----:B------:R0:W5:Y:S01]  /*1bd0*/  @!P3 LDG.E.U16 R99, desc[UR18][R8.64+0x100] ;  /* 0x000100120863b981 */ /* 0x000162000c1e1500 */
[----:B--2---:R-:W-:-:S03]  /*1be0*/  FMUL.FTZ R83, R14, 1.4426950216293334961 ;  /* 0x3fb8aa3b0e537820 */ /* 0x004fc60000410000 */
[----:B------:R-:W1:Y:S04]  /*1bf0*/  LDS.U16 R14, [R72] ;  /* 0x00000000480e7984 */ /* 0x000e680000000400 */
[----:B------:R-:W2:Y:S01]  /*1c00*/  LDS.U16 R24, [R73+0x2] ;  /* 0x0000020049187984 */ /* 0x000ea20000000400 */
[C---:B------:R-:W-:Y:S01]  /*1c10*/  FMUL.FTZ R6, R15.reuse, R62 ;  /* 0x0000003e0f067220 */ /* 0x040fe20000410000 */
[----:B------:R-:W-:Y:S02]  /*1c20*/  FMUL.FTZ R4, R15, R58 ;  /* 0x0000003a0f047220 */ /* 0x000fe40000410000 */
[----:B------:R-:W2:Y:S01]  /*1c30*/  LDS.U16 R81, [R75+0x6] ;  /* 0x000006004b517984 */ /* 0x000ea20000000400 */
[----:B------:R-:W-:-:S03]  /*1c40*/  FMUL.RZ R12, R6, 0.15915493667125701904 ;  /* 0x3e22f983060c7820 */ /* 0x000fc6000040c000 */
[----:B------:R-:W2:Y:S01]  /*1c50*/  LDS.U16 R80, [R74+0x4] ;  /* 0x000004004a507984 */ /* 0x000ea20000000400 */
[----:B------:R-:W-:Y:S01]  /*1c60*/  FMUL.FTZ R6, R15, R60 ;  /* 0x0000003c0f067220 */ /* 0x000fe20000410000 */
[----:B------:R-:W-:Y:S01]  /*1c70*/  FMUL.RZ R10, R4, 0.15915493667125701904 ;  /* 0x3e22f983040a7820 */ /* 0x000fe2000040c000 */
[C---:B------:R-:W-:Y:S01]  /*1c80*/  FMUL.FTZ R4, R83.reuse, R58 ;  /* 0x0000003a53047220 */ /* 0x040fe20000410000 */
[----:B0-----:R-:W-:Y:S01]  /*1c90*/  LDS.U16 R9, [R76+0x8] ;  /* 0x000008004c097984 */ /* 0x001fe20000000400 */
[----:B------:R-:W-:Y:S01]  /*1ca0*/  FMUL.RZ R82, R6, 0.15915493667125701904 ;  /* 0x3e22f98306527820 */ /* 0x000fe2000040c000 */
[----:B---3--:R-:W-:Y:S01]  /*1cb0*/  MUFU.SIN R85, R10 ;  /* 0x0000000a00557308 */ /* 0x008fe20000000400 */
[----:B------:R-:W-:-:S07]  /*1cc0*/  FMUL.FTZ R8, R83, R62 ;  /* 0x0000003e53087220 */ /* 0x000fce0000410000 */
[----:B----4-:R0:W3:Y:S02]  /*1cd0*/  MUFU.COS R87, R10 ;  /* 0x0000000a00577308 */ /* 0x0100e40000000000 */
[----:B0-----:R-:W-:-:S06]  /*1ce0*/  FMUL.FTZ R10, R83, R60 ;  /* 0x0000003c530a7220 */ /* 0x001fcc0000410000 */
[----:B------:R-:W-:Y:S08]  /*1cf0*/  MUFU.SIN R89, R12 ;  /* 0x0000000c00597308 */ /* 0x000ff00000000400 */
[----:B------:R0:W-:Y:S08]  /*1d00*/  MUFU.COS R91, R12 ;  /* 0x0000000c005b7308 */ /* 0x0001f00000000000 */
[----:B------:R-:W-:Y:S01]  /*1d10*/  MUFU.SIN R93, R82 ;  /* 0x00000052005d7308 */ /* 0x000fe20000000400 */
[----:B0-----:R-:W0:Y:S07]  /*1d20*/  LDS.U16 R12, [R77+0xa] ;  /* 0x00000a004d0c7984 */ /* 0x001e2e0000000400 */
[----:B------:R-:W4:Y:S08]  /*1d30*/  MUFU.COS R101, R82 ;  /* 0x0000005200657308 */ /* 0x000f300000000000 */
[----:B------:R-:W3:Y:S04]  /*1d40*/  MUFU.EX2 R98, R4 ;  /* 0x0000000400627308 */ /* 0x000ee80000000800 */
[----:B------:R-:W4:Y:S01]  /*1d50*/  MUFU.EX2 R10, R10 ;  /* 0x0000000a000a7308 */ /* 0x000f220000000800 */
[----:B------:R-:W-:-:S03]  /*1d60*/  FMUL.FTZ R15, R15, R64 ;  /* 0x000000400f0f7220 */ /* 0x000fc60000410000 */
[----:B------:R-:W2:Y:S01]  /*1d70*/  MUFU.EX2 R8, R8 ;  /* 0x0000000800087308 */ /* 0x000ea20000000800 */
[----:B------:R-:W-:Y:S01]  /*1d80*/  FMUL.RZ R84, R15, 0.15915493667125701904 ;  /* 0x3e22f9830f547820 */ /* 0x000fe2000040c000 */
[----:B------:R-:W-:Y:S01]  /*1d90*/  FMUL.FTZ R6, R83, R64 ;  /* 0x0000004053067220 */ /* 0x000fe20000410000 */
[----:B-1----:R-:W-:Y:S01]  /*1da0*/  SHF.L.U32 R15, R14, 0x10, RZ ;  /* 0x000000100e0f7819 */ /* 0x002fe200000006ff */
[C---:B---3--:R-:W-:Y:S01]  /*1db0*/  FMUL.FTZ R4, R98.reuse, R87 ;  /* 0x0000005762047220 */ /* 0x048fe20000410000 */
[----:B------:R-:W-:Y:S02]  /*1dc0*/  FMUL.FTZ R98, R98, R85 ;  /* 0x0000005562627220 */ /* 0x000fe40000410000 */
[----:B------:R-:W1:Y:S01]  /*1dd0*/  MUFU.COS R85, R84 ;  /* 0x0000005400557308 */ /* 0x000e620000000000 */
[C---:B----4-:R-:W-:Y:S01]  /*1de0*/  FMUL.FTZ R101, R10.reuse, R101 ;  /* 0x000000650a657220 */ /* 0x050fe20000410000 */
[----:B------:R-:W-:Y:S02]  /*1df0*/  FMUL.FTZ R82, R10, R93 ;  /* 0x0000005d0a527220 */ /* 0x000fe40000410000 */
[----:B------:R-:W3:Y:S01]  /*1e00*/  LDS.U16 R10, [R79+0xe] ;  /* 0x00000e004f0a7984 */ /* 0x000ee20000000400 */
[C---:B--2---:R-:W-:Y:S01]  /*1e10*/  FMUL.FTZ R87, R8.reuse, R91 ;  /* 0x0000005b08577220 */ /* 0x044fe20000410000 */
[----:B------:R-:W-:Y:S01]  /*1e20*/  FMUL.FTZ R86, R8, R89 ;  /* 0x0000005908567220 */ /* 0x000fe20000410000 */
[----:B------:R-:W-:Y:S01]  /*1e30*/  IMAD.U32 R83, R24, 0x10000, RZ ;  /* 0x0001000018537824 */ /* 0x000fe200078e00ff */
[----:B------:R-:W1:Y:S01]  /*1e40*/  MUFU.EX2 R6, R6 ;  /* 0x0000000600067308 */ /* 0x000e620000000800 */
[----:B------:R-:W2:Y:S01]  /*1e50*/  LDS.U16 R8, [R78+0xc] ;  /* 0x00000c004e087984 */ /* 0x000ea20000000400 */
[----:B------:R-:W-:Y:S01]  /*1e60*/  FMUL.FTZ R15, R70, R15 ;  /* 0x0000000f460f7220 */ /* 0x000fe20000410000 */
[-C--:B------:R-:W-:Y:S01]  /*1e70*/  ISETP.GE.U32.AND P0, PT, R29, R52.reuse, PT ;  /* 0x000000341d00720c */ /* 0x080fe20003f06070 */
[----:B------:R-:W4:Y:S01]  /*1e80*/  MUFU.SIN R91, R84 ;  /* 0x00000054005b7308 */ /* 0x000f220000000400 */
[----:B------:R-:W-:Y:S01]  /*1e90*/  ISETP.GE.U32.AND P1, PT, R34, R52, PT ;  /* 0x000000342200720c */ /* 0x000fe20003f26070 */
[----:B------:R-:W-:Y:S01]  /*1ea0*/  FMUL.FTZ R83, R70, R83 ;  /* 0x0000005346537220 */ /* 0x000fe20000410000 */
[----:B------:R-:W-:-:S02]  /*1eb0*/  SHF.L.U32 R14, R81, 0x10, RZ ;  /* 0x00000010510e7819 */ /* 0x000fc400000006ff */
[----:B------:R-:W-:Y:S02]  /*1ec0*/  SHF.L.U32 R80, R80, 0x10, RZ ;  /* 0x0000001050507819 */ /* 0x000fe400000006ff */
[----:B------:R-:W-:Y:S02]  /*1ed0*/  FSEL R86, R86, RZ, !P1 ;  /* 0x000000ff56567208 */ /* 0x000fe40004800000 */
[----:B------:R-:W-:Y:S01]  /*1ee0*/  FSEL R88, R15, RZ, !P0 ;  /* 0x000000ff0f587208 */ /* 0x000fe20004000000 */
[----:B------:R-:W-:Y:S01]  /*1ef0*/  FMUL.FTZ R14, R59, R14 ;  /* 0x0000000e3b0e7220 */ /* 0x000fe20000410000 */
[----:B------:R-:W-:Y:S01]  /*1f00*/  FSEL R89, R83, RZ, !P0 ;  /* 0x000000ff53597208 */ /* 0x000fe20004000000 */
[----:B------:R-:W-:Y:S01]  /*1f10*/  FMUL.FTZ R80, R59, R80 ;  /* 0x000000503b507220 */ /* 0x000fe20000410000 */
[----:B------:R-:W-:Y:S01]  /*1f20*/  FSEL R87, R87, 1, !P1 ;  /* 0x3f80000057577808 */ /* 0x000fe20004800000 */
[-C--:B------:R-:W-:Y:S01]  /*1f30*/  FMUL.FTZ R24, R88, R86.reuse ;  /* 0x0000005658187220 */ /* 0x080fe20000410000 */
[----:B-1----:R-:W-:Y:S01]  /*1f40*/  FMUL.FTZ R15, R6, R85 ;  /* 0x00000055060f7220 */ /* 0x002fe20000410000 */
[----:B------:R-:W-:Y:S01]  /*1f50*/  FMUL.FTZ R81, R89, R86 ;  /* 0x0000005659517220 */ /* 0x000fe20000410000 */
[----:B------:R-:W-:Y:S01]  /*1f60*/  ISETP.GE.U32.AND P2, PT, R35, R52, PT ;  /* 0x000000342300720c */ /* 0x000fe20003f46070 */
[-C--:B------:R-:W-:Y:S01]  /*1f70*/  FFMA.FTZ R24, R89, R87.reuse, R24 ;  /* 0x0000005759187223 */ /* 0x080fe20000010018 */
[----:B------:R-:W-:Y:S01]  /*1f80*/  FSEL R85, R14, RZ, !P1 ;  /* 0x000000ff0e557208 */ /* 0x000fe20004800000 */
[----:B------:R-:W-:Y:S01]  /*1f90*/  FFMA.FTZ R81, R88, R87, -R81 ;  /* 0x0000005758517223 */ /* 0x000fe20000010851 */
[----:B------:R-:W-:-:S02]  /*1fa0*/  FSEL R90, R80, RZ, !P1 ;  /* 0x000000ff505a7208 */ /* 0x000fc40004800000 */
[----:B------:R-:W-:Y:S01]  /*1fb0*/  FSEL R82, R82, RZ, !P2 ;  /* 0x000000ff52527208 */ /* 0x000fe20005000000 */
[----:B------:R-:W-:Y:S01]  /*1fc0*/  FADD.FTZ R24, R85, R24 ;  /* 0x0000001855187221 */ /* 0x000fe20000010000 */
[----:B0-----:R-:W-:Y:S01]  /*1fd0*/  SHF.L.U32 R12, R12, 0x10, RZ ;  /* 0x000000100c0c7819 */ /* 0x001fe200000006ff */
[----:B------:R-:W-:Y:S01]  /*1fe0*/  FADD.FTZ R14, R90, R81 ;  /* 0x000000515a0e7221 */ /* 0x000fe20000010000 */
[----:B----4-:R-:W-:Y:S01]  /*1ff0*/  FMUL.FTZ R83, R6, R91 ;  /* 0x0000005b06537220 */ /* 0x010fe20000410000 */
[----:B------:R-:W-:Y:S01]  /*2000*/  FSEL R81, R101, 1, !P2 ;  /* 0x3f80000065517808 */ /* 0x000fe20005000000 */
[C---:B------:R-:W-:Y:S01]  /*2010*/  FMUL.FTZ R80, R82.reuse, R24 ;  /* 0x0000001852507220 */ /* 0x040fe20000410000 */
[----:B------:R-:W-:Y:S01]  /*2020*/  SHF.L.U32 R6, R9, 0x10, RZ ;  /* 0x0000001009067819 */ /* 0x000fe200000006ff */
[----:B------:R-:W-:Y:S01]  /*2030*/  FMUL.FTZ R12, R61, R12 ;  /* 0x0000000c3d0c7220 */ /* 0x000fe20000410000 */
[-C--:B------:R-:W-:Y:S01]  /*2040*/  FMUL.FTZ R91, R82, R14.reuse ;  /* 0x0000000e525b7220 */ /* 0x080fe20000410000 */
[----:B------:R-:W-:Y:S01]  /*2050*/  FFMA.FTZ R9, R81, R14, -R80 ;  /* 0x0000000e51097223 */ /* 0x000fe20000010850 */
[----:B------:R-:W-:Y:S01]  /*2060*/  ISETP.GE.U32.AND P1, PT, R36, R52, PT ;  /* 0x000000342400720c */ /* 0x000fe20003f26070 */
[----:B------:R-:W-:Y:S01]  /*2070*/  FMUL.FTZ R6, R61, R6 ;  /* 0x000000063d067220 */ /* 0x000fe20000410000 */
[----:B------:R-:W-:Y:S01]  /*2080*/  FSEL R80, R12, RZ, !P2 ;  /* 0x000000ff0c507208 */ /* 0x000fe20005000000 */
[----:B------:R-:W-:Y:S01]  /*2090*/  FFMA.FTZ R91, R81, R24, R91 ;  /* 0x00000018515b7223 */ /* 0x000fe2000001005b */
[----:B------:R-:W-:-:S02]  /*20a0*/  FSEL R83, R83, RZ, !P1 ;  /* 0x000000ff53537208 */ /* 0x000fc40004800000 */
[----:B------:R-:W-:Y:S01]  /*20b0*/  FSEL R84, R6, RZ, !P2 ;  /* 0x000000ff06547208 */ /* 0x000fe20005000000 */
[----:B------:R-:W-:Y:S01]  /*20c0*/  FADD.FTZ R6, R80, R91 ;  /* 0x0000005b50067221 */ /* 0x000fe20000010000 */
[----:B---3--:R-:W-:Y:S01]  /*20d0*/  IMAD.U32 R10, R10, 0x10000, RZ ;  /* 0x000100000a0a7824 */ /* 0x008fe200078e00ff */
[----:B------:R-:W-:Y:S02]  /*20e0*/  FSEL R100, R4, 1, !P0 ;  /* 0x3f80000004647808 */ /* 0x000fe40004000000 */
[----:B------:R-:W-:Y:S01]  /*20f0*/  FSEL R91, R15, 1, !P1 ;  /* 0x3f8000000f5b7808 */ /* 0x000fe20004800000 */
[----:B------:R-:W-:Y:S01]  /*2100*/  FADD.FTZ R4, R84, R9 ;  /* 0x0000000954047221 */ /* 0x000fe20000010000 */
[----:B------:R-:W-:Y:S01]  /*2110*/  FMUL.FTZ R12, R83, R6 ;  /* 0x00000006530c7220 */ /* 0x000fe20000410000 */
[----:B--2---:R-:W-:Y:S01]  /*2120*/  SHF.L.U32 R8, R8, 0x10, RZ ;  /* 0x0000001008087819 */ /* 0x004fe200000006ff */
[----:B------:R-:W-:Y:S01]  /*2130*/  FMUL.FTZ R10, R63, R10 ;  /* 0x0000000a3f0a7220 */ /* 0x000fe20000410000 */
[----:B------:R-:W-:Y:S01]  /*2140*/  FSEL R98, R98, RZ, !P0 ;  /* 0x000000ff62627208 */ /* 0x000fe20004000000 */
[----:B------:R-:W-:Y:S01]  /*2150*/  FFMA.FTZ R12, R91, R4, -R12 ;  /* 0x000000045b0c7223 */ /* 0x000fe2000001080c */
[----:B------:R-:W-:Y:S01]  /*2160*/  FMUL.FTZ R15, R100, R86 ;  /* 0x00000056640f7220 */ /* 0x000fe20000410000 */
[----:B------:R-:W-:Y:S01]  /*2170*/  FMUL.FTZ R4, R83, R4 ;  /* 0x0000000453047220 */ /* 0x000fe20000410000 */
[----:B------:R-:W-:Y:S01]  /*2180*/  FMUL.FTZ R8, R63, R8 ;  /* 0x000000083f087220 */ /* 0x000fe20000410000 */
[----:B------:R-:W-:Y:S01]  /*2190*/  FMUL.FTZ R9, R98, R86 ;  /* 0x0000005662097220 */ /* 0x000fe20000410000 */
[----:B------:R-:W-:Y:S01]  /*21a0*/  FSEL R92, R10, RZ, !P1 ;  /* 0x000000ff0a5c7208 */ /* 0x000fe20004800000 */
[-C--:B------:R-:W-:Y:S01]  /*21b0*/  FFMA.FTZ R15, R98, R87.reuse, R15 ;  /* 0x00000057620f7223 */ /* 0x080fe2000001000f */
[----:B------:R-:W-:Y:S01]  /*21c0*/  FFMA.FTZ R101, R91, R6, R4 ;  /* 0x000000065b657223 */ /* 0x000fe20000010004 */
[----:B------:R-:W-:Y:S01]  /*21d0*/  FFMA.FTZ R9, R100, R87, -R9 ;  /* 0x0000005764097223 */ /* 0x000fe20000010809 */
[----:B------:R-:W-:Y:S01]  /*21e0*/  FSEL R93, R8, RZ, !P1 ;  /* 0x000000ff085d7208 */ /* 0x000fe20004800000 */
[----:B------:R-:W-:Y:S01]  /*21f0*/  FMUL.FTZ R4, R82, R15 ;  /* 0x0000000f52047220 */ /* 0x000fe20000410000 */
[----:B------:R-:W-:Y:S01]  /*2200*/  FADD.FTZ R102, R92, R101 ;  /* 0x000000655c667221 */ /* 0x000fe20000010000 */
[----:B------:R-:W-:-:S02]  /*2210*/  FMUL.FTZ R6, R82, R9 ;  /* 0x0000000952067220 */ /* 0x000fc40000410000 */
[----:B------:R-:W-:Y:S01]  /*2220*/  FFMA.FTZ R4, R81, R9, -R4 ;  /* 0x0000000951047223 */ /* 0x000fe20000010804 */
[----:B------:R-:W-:Y:S01]  /*2230*/  FADD.FTZ R101, R93, R12 ;  /* 0x0000000c5d657221 */ /* 0x000fe20000010000 */
        /* <DEDUP_REMOVED lines=65> */
[----:B------:R-:W-:Y:S01]  /*2650*/  @P0 FFMA.FTZ R103, R103, R4, -R9 ;  /* 0x0000000467670223 */ /* 0x000fe20000010809 */
[----:B------:R-:W1:Y:S02]  /*2660*/  S2UR UR7, SR_CgaCtaId ;  /* 0x00000000000779c3 */ /* 0x000e640000008800 */
[----:B-----5:R-:W-:Y:S04]  /*2670*/  STS.U16 [R56+0x39c], R5 ;  /* 0x00039c0538007388 */ /* 0x020fe80000000400 */
[----:B------:R-:W2:Y:S04]  /*2680*/  SHFL.UP PT, R4, R104, 0x10, RZ ;  /* 0x0600000068047989 */ /* 0x000ea800000e00ff */
[----:B------:R-:W3:Y:S01]  /*2690*/  SHFL.UP PT, R5, R101, 0x10, RZ ;  /* 0x0600000065057989 */ /* 0x000ee200000e00ff */
[----:B------:R-:W-:-:S03]  /*26a0*/  ISETP.NE.AND P6, PT, R94, RZ, PT ;  /* 0x000000ff5e00720c */ /* 0x000fc60003fc5270 */
[----:B------:R-:W-:Y:S04]  /*26b0*/  STS.U16 [R56+0x35a], R13 ;  /* 0x00035a0d38007388 */ /* 0x000fe80000000400 */
[----:B------:R-:W4:Y:S01]  /*26c0*/  SHFL.UP PT, R13, R103, 0x10, RZ ;  /* 0x06000000670d7989 */ /* 0x000f2200000e00ff */
[----:B------:R-:W-:Y:S01]  /*26d0*/  ULEA UR11, UR5, UR6, 0x4 ;  /* 0x00000006050b7291 */ /* 0x000fe2000f8e20ff */
[----:B------:R-:W-:Y:S01]  /*26e0*/  HFMA2 R8, -RZ, RZ, 1.875, 0 ;  /* 0x3f800000ff087431 */ /* 0x000fe200000001ff */
[----:B------:R-:W-:Y:S01]  /*26f0*/  MOV R9, RZ ;  /* 0x000000ff00097202 */ /* 0x000fe20000000f00 */
[----:B------:R5:W-:Y:S04]  /*2700*/  STS.U16 [R56+0x3de], R11 ;  /* 0x0003de0b38007388 */ /* 0x000be80000000400 */
[----:B------:R-:W-:Y:S01]  /*2710*/  STS.U16 [R56+0x210], R97 ;  /* 0x0002106138007388 */ /* 0x000fe20000000400 */
[----:B-----5:R-:W-:-:S03]  /*2720*/  CS2R R10, SRZ ;  /* 0x00000000000a7805 */ /* 0x020fc6000001ff00 */
[----:B------:R-:W-:Y:S04]  /*2730*/  STS.U16 [R56+0x252], R95 ;  /* 0x0002525f38007388 */ /* 0x000fe80000000400 */
[----:B------:R-:W-:Y:S04]  /*2740*/  STS.U16 [R56+0x294], R25 ;  /* 0x0002941938007388 */ /* 0x000fe80000000400 */
[----:B------:R5:W-:Y:S04]  /*2750*/  STS.U16 [R56+0x2d6], R7 ;  /* 0x0002d60738007388 */ /* 0x000be80000000400 */
[----:B------:R-:W-:Y:S01]  /*2760*/  STS.U16 [R56+0x318], R99 ;  /* 0x0003186338007388 */ /* 0x000fe20000000400 */
[----:B------:R-:W-:-:S03]  /*2770*/  NOP ;  /* 0x0000000000007918 */ /* 0x000fc60000000000 */
[----:B------:R-:W4:Y:S01]  /*2780*/  @P6 LDS.128 R8, [UR11+0x460] ;  /* 0x0004600bff086984 */ /* 0x000f220008000c00 */
[-C--:B0-----:R-:W-:Y:S01]  /*2790*/  FMUL.FTZ R14, R104, R6.reuse ;  /* 0x00000006680e7220 */ /* 0x081fe20000410000 */
[C---:B-----5:R-:W-:Y:S01]  /*27a0*/  FMUL.FTZ R7, R103.reuse, R6 ;  /* 0x0000000667077220 */ /* 0x060fe20000410000 */
[----:B------:R-:W-:Y:S01]  /*27b0*/  ISETP.NE.AND P0, PT, R54, 0x1f, PT ;  /* 0x0000001f3600780c */ /* 0x000fe20003f05270 */
[----:B------:R-:W-:Y:S01]  /*27c0*/  UMOV UR6, 0x400 ;  /* 0x0000040000067882 */ /* 0x000fe20000000000 */
[CC--:B--2---:R-:W-:Y:S01]  /*27d0*/  FMUL.FTZ R12, R104.reuse, R4.reuse ;  /* 0x00000004680c7220 */ /* 0x0c4fe20000410000 */
[C---:B------:R-:W-:Y:S01]  /*27e0*/  FMUL.FTZ R4, R103.reuse, R4 ;  /* 0x0000000467047220 */ /* 0x040fe20000410000 */
[CC--:B---3--:R-:W-:Y:S01]  /*27f0*/  FFMA.FTZ R14, R103.reuse, R5.reuse, -R14 ;  /* 0x00000005670e7223 */ /* 0x0c8fe2000001080e */
[C---:B------:R-:W-:Y:S01]  /*2800*/  FFMA.FTZ R7, R104.reuse, R5, R7 ;  /* 0x0000000568077223 */ /* 0x040fe20000010007 */
[----:B-1----:R-:W-:Y:S01]  /*2810*/  ULEA UR6, UR7, UR6, 0x18 ;  /* 0x0000000607067291 */ /* 0x002fe2000f8ec0ff */
        /* <DEDUP_REMOVED lines=12> */
[----:B------:R0:W-:Y:S01]  /*28e0*/  @!P0 STS.128 [UR6+0x420], R12 ;  /* 0x0004200cff008988 */ /* 0x0001e20008000c06 */
[----:B------:R-:W-:Y:S01]  /*28f0*/  BAR.SYNC.DEFER_BLOCKING 0x0 ;  /* 0x0000000000007b1d */ /* 0x000fe20000010000 */
[----:B------:R-:W-:-:S02]  /*2900*/  ISETP.NE.AND P1, PT, R54, RZ, PT ;  /* 0x000000ff3600720c */ /* 0x000fc40003f25270 */
        /* <DEDUP_REMOVED lines=32> */
[----:B------:R-:W-:Y:S01]  /*2b10*/  FMUL.FTZ R15, R5, R11 ;  /* 0x0000000b050f7220 */ /* 0x000fe20000410000 */
        /* <DEDUP_REMOVED lines=31> */
.L_x_2374:
[----:B------:R-:W-:Y:S05]  /*2d10*/  BSYNC.RECONVERGENT B0 ;  /* 0x0000000000007941 */ /* 0x000fea0003800200 */
.L_x_2373:
[----:B------:R-:W-:Y:S01]  /*2d20*/  FADD.FTZ R81, R80, R81 ;  /* 0x0000005150517221 */ /* 0x000fe20000010000 */
[----:B------:R-:W-:Y:S01]  /*2d30*/  FADD.FTZ R84, R84, R13 ;  /* 0x0000000d54547221 */ /* 0x000fe20000010000 */
[----:B------:R-:W-:Y:S01]  /*2d40*/  UIADD3 UR5, UPT, UPT, UR5, 0x1, URZ ;  /* 0x0000000105057890 */ /* 0x000fe2000fffe0ff */
[----:B------:R-:W-:Y:S01]  /*2d50*/  SHF.L.U32 R105, R105, 0x10, RZ ;  /* 0x0000001069697819 */ /* 0x000fe200000006ff */
[CC--:B0-----:R-:W-:Y:S01]  /*2d60*/  FMUL.FTZ R4, R83.reuse, R81.reuse ;  /* 0x0000005153047220 */ /* 0x0c1fe20000410000 */
[-C--:B------:R-:W-:Y:S01]  /*2d70*/  FMUL.FTZ R6, R83, R84.reuse ;  /* 0x0000005453067220 */ /* 0x080fe20000410000 */
[----:B------:R-:W-:Y:S01]  /*2d80*/  SHF.L.U32 R106, R106, 0x10, RZ ;  /* 0x000000106a6a7819 */ /* 0x000fe200000006ff */
[----:B------:R-:W-:Y:S02]  /*2d90*/  IMAD.U32 R108, R108, 0x10000, RZ ;  /* 0x000100006c6c7824 */ /* 0x000fe400078e00ff */
[C---:B------:R-:W-:Y:S01]  /*2da0*/  FFMA.FTZ R4, R91.reuse, R84, -R4 ;  /* 0x000000545b047223 */ /* 0x040fe20000010804 */
[----:B------:R-:W-:Y:S01]  /*2db0*/  FFMA.FTZ R91, R91, R81, R6 ;  /* 0x000000515b5b7223 */ /* 0x000fe20000010006 */
[----:B------:R-:W-:Y:S01]  /*2dc0*/  UISETP.GE.AND UP0, UPT, UR5, UR13, UPT ;  /* 0x0000000d0500728c */ /* 0x000fe2000bf06270 */
[----:B------:R-:W-:Y:S01]  /*2dd0*/  SHF.L.U32 R107, R107, 0x10, RZ ;  /* 0x000000106b6b7819 */ /* 0x000fe200000006ff */
[----:B------:R-:W-:Y:S01]  /*2de0*/  FMUL.FTZ R8, R109, R89 ;  /* 0x000000596d087220 */ /* 0x000fe20000410000 */
[----:B------:R-:W-:Y:S01]  /*2df0*/  FADD.FTZ R91, R92, R91 ;  /* 0x0000005b5c5b7221 */ /* 0x000fe20000010000 */
[----:B------:R-:W-:Y:S01]  /*2e00*/  SHF.L.U32 R95, R95, 0x10, RZ ;  /* 0x000000105f5f7819 */ /* 0x000fe200000006ff */
[----:B------:R-:W-:Y:S01]  /*2e10*/  FMUL.FTZ R10, R105, R85 ;  /* 0x00000055690a7220 */ /* 0x000fe20000410000 */
        /* <DEDUP_REMOVED lines=13> */
[----:B------:R-:W-:Y:S06]  /*2ef0*/  BRA.U !UP0, `(.L_x_2375) ;  /* 0xffffffe908247547 */ /* 0x000fec000b83ffff */
.L_x_2372:
[----:B------:R-:W-:Y:S01]  /*2f00*/  BAR.SYNC.DEFER_BLOCKING 0x0 ;  /* 0x0000000000007b1d */ /* 0x000fe20000010000 */
[----:B------:R-:W-:Y:S01]  /*2f10*/  ISETP.NE.AND P0, PT, R28, RZ, PT ;  /* 0x000000ff1c00720c */ /* 0x000fe20003f05270 */
[----:B------:R-:W-:Y:S01]  /*2f20*/  UIADD3 UR4, UPT, UPT, UR4, 0x1, URZ ;  /* 0x0000000104047890 */ /* 0x000fe2000fffe0ff */
[----:B------:R-:W-:Y:S02]  /*2f30*/  F2FP.BF16.F32.PACK_AB R64, R66, R67 ;  /* 0x000000434240723e */ /* 0x000fe400000010ff */
[----:B------:R-:W-:Y:S01]  /*2f40*/  F2FP.BF16.F32.PACK_AB R65, R65, R68 ;  /* 0x000000444141723e */ /* 0x000fe200000010ff */
[----:B------:R-:W0:Y:S01]  /*2f50*/  LDCU.128 UR12, c[0x0][0x420] ;  /* 0x00008400ff0c77ac */ /* 0x000e220008000c00 */
[----:B------:R-:W-:-:S03]  /*2f60*/  UMOV UR7, URZ ;  /* 0x000000ff00077c82 */ /* 0x000fc60008000000 */
        /* <DEDUP_REMOVED lines=8> */
[----:B------:R-:W1:Y:S01]  /*2ff0*/  LDS R6, [UR6+0x100] ;  /* 0x00010006ff067984 */ /* 0x000e620008000800 */
[----:B------:R-:W-:Y:S01]  /*3000*/  UMOV UR6, UR10 ;  /* 0x0000000a00067c82 */ /* 0x000fe20008000000 */
[----:B------:R-:W2:Y:S01]  /*3010*/  LDCU.64 UR10, c[0x0][0x478] ;  /* 0x00008f00ff0a77ac */ /* 0x000ea20008000a00 */
[----:B0-----:R-:W-:-:S04]  /*3020*/  UIMAD.WIDE.U32 UR6, UR20, UR12, UR6 ;  /* 0x0000000c140672a5 */ /* 0x001fc8000f8e0006 */
[----:B------:R-:W-:Y:S02]  /*3030*/  UIMAD UR5, UR20, UR13, UR7 ;  /* 0x0000000d140572a4 */ /* 0x000fe4000f8e0207 */
[----:B------:R-:W-:Y:S01]  /*3040*/  IMAD.U32 R5, RZ, RZ, UR7 ;  /* 0x00000007ff057e24 */ /* 0x000fe2000f8e00ff */
[----:B------:R-:W-:-:S03]  /*3050*/  MOV R4, UR6 ;  /* 0x0000000600047c02 */ /* 0x000fc60008000f00 */
[----:B------:R-:W-:-:S05]  /*3060*/  MOV R5, UR5 ;  /* 0x0000000500057c02 */ /* 0x000fca0008000f00 */
[----:B------:R-:W0:Y:S01]  /*3070*/  LDCU UR5, c[0x0][0x394] ;  /* 0x00007280ff0577ac */ /* 0x000e220008000800 */
[----:B------:R-:W-:-:S04]  /*3080*/  IMAD.WIDE.U32 R4, R27, UR14, R4 ;  /* 0x0000000e1b047c25 */ /* 0x000fc8000f8e0004 */
[----:B------:R-:W-:Y:S01]  /*3090*/  IMAD R8, R27, UR15, R5 ;  /* 0x0000000f1b087c24 */ /* 0x000fe2000f8e0205 */
[C---:B------:R-:W-:Y:S01]  /*30a0*/  IADD3 R5, P4, PT, R33.reuse, R4, RZ ;  /* 0x0000000421057210 */ /* 0x040fe20007f9e0ff */
[----:B0-----:R-:W-:Y:S01]  /*30b0*/  UISETP.GE.AND UP0, UPT, UR4, UR5, UPT ;  /* 0x000000050400728c */ /* 0x001fe2000bf06270 */
[-C--:B-1----:R-:W-:Y:S02]  /*30c0*/  ISETP.GE.AND P0, PT, R33, R6.reuse, PT ;  /* 0x000000062100720c */ /* 0x082fe40003f06270 */
[-C--:B------:R-:W-:Y:S02]  /*30d0*/  ISETP.GE.AND P1, PT, R37, R6.reuse, PT ;  /* 0x000000062500720c */ /* 0x080fe40003f26270 */
[-C--:B------:R-:W-:Y:S02]  /*30e0*/  ISETP.GE.AND P2, PT, R42, R6.reuse, PT ;  /* 0x000000062a00720c */ /* 0x080fe40003f46270 */
[----:B------:R-:W-:Y:S02]  /*30f0*/  ISETP.GE.AND P3, PT, R43, R6, PT ;  /* 0x000000062b00720c */ /* 0x000fe40003f66270 */
[----:B------:R-:W-:-:S02]  /*3100*/  IADD3.X R6, PT, PT, RZ, R8, RZ, P4, !PT ;  /* 0x00000008ff067210 */ /* 0x000fc400027fe4ff */
[----:B--2---:R-:W-:-:S04]  /*3110*/  LEA R4, P4, R5, UR10, 0x1 ;  /* 0x0000000a05047c11 */ /* 0x004fc8000f8808ff */
[----:B------:R-:W-:-:S05]  /*3120*/  LEA.HI.X R5, R5, UR11, R6, 0x1, P4 ;  /* 0x0000000b05057c11 */ /* 0x000fca000a0f0c06 */
        /* <DEDUP_REMOVED lines=12> */
[----:B------:R-:W-:Y:S08]  /*31f0*/  BRA.U !UP0, `(.L_x_2376) ;  /* 0xffffffd508707547 */ /* 0x000ff0000b83ffff */
[----:B------:R-:W-:Y:S05]  /*3200*/  EXIT ;  /* 0x000000000000794d */ /* 0x000fea0003800000 */
.L_x_2377:
        /* <DEDUP_REMOVED lines=15> */
.L_x_5068:


//--------------------- .text._Z25selective_scan_fwd_kernelI32Selective_Scan_fwd_kernel_traitsILi32ELi4ELi1ELb0ELb1ELb1ELb1EN3c108BFloat16ENS1_7complexIfEEEEv13SSMParamsBase --------------------------
	.section	.text._Z25selective_scan_fwd_kernelI32Selective_Scan_fwd_kernel_traitsILi32ELi4ELi1ELb0ELb1ELb1ELb1EN3c108BFloat16ENS1_7complexIfEEEEv13SSMParamsBase,"ax",@progbits
	.align	128
        .global         _Z25selective_scan_fwd_kernelI32Selective_Scan_fwd_kernel_traitsILi32ELi4ELi1ELb0ELb1ELb1ELb1EN3c108BFloat16ENS1_7complexIfEEEEv13SSMParamsBase
        .type           _Z25selective_scan_fwd_kernelI32Selective_Scan_fwd_kernel_traitsILi32ELi4ELi1ELb0ELb1ELb1ELb1EN3c108BFloat16ENS1_7complexIfEEEEv13SSMParamsBase,@function
        .size           _Z25selective_scan_fwd_kernelI32Selective_Scan_fwd_kernel_traitsILi32ELi4ELi1ELb0ELb1ELb1ELb1EN3c108BFloat16ENS1_7complexIfEEEEv13SSMParamsBase,(.L_x_5069 - _Z25selective_scan_fwd_kernelI32Selective_Scan_fwd_kernel_traitsILi32ELi4ELi1ELb0ELb1ELb1ELb1EN3c108BFloat16ENS1_7complexIfEEEEv13SSMParamsBase)
        .other          _Z25selective_scan_fwd_kernelI32Selective_Scan_fwd_kernel_traitsILi32ELi4ELi1ELb0ELb1ELb1ELb1EN3c108BFloat16ENS1_7complexIfEEEEv13SSMParamsBase,@"STO_CUDA_ENTRY STV_DEFAULT"
_Z25selective_scan_fwd_kernelI32Selective_Scan_fwd_kernel_traitsILi32ELi4ELi1ELb0ELb1ELb1ELb1EN3c108BFloat16ENS1_7complexIfEEEEv13SSMParamsBase:
.text._Z25selective_scan_fwd_kernelI32Selective_Scan_fwd_kernel_traitsILi32ELi4ELi1ELb0ELb1ELb1ELb1EN3c108BFloat16ENS1_7complexIfEEEEv13SSMParamsBase:
        /* <DEDUP_REMOVED lines=32> */
[----:B0-----:R-:W-:Y:S01]  /*0200*/  IMAD.MOV.U32 R6, RZ, RZ, RZ ;  /* 0x000000ffff067224 */ /* 0x001fe200078e00ff */
[----:B----4-:R-:W-:-:S05]  /*0210*/  IADD3 R12, PT, PT, RZ, -R7, RZ ;  /* 0x80000007ff0c7210 */ /* 0x010fca0007ffe0ff */
[----:B------:R-:W-:Y:S01]  /*0220*/  IMAD R3, R12, R9, RZ ;  /* 0x000000090c037224 */ /* 0x000fe200078e02ff */
[----:B------:R-:W-:Y:S01]  /*0230*/  UIMAD.WIDE.U32 UR4, UR24, UR8, URZ ;  /* 0x00000008180472a5 */ /* 0x000fe2000f8e00ff */
[----:B------:R-:W0:Y:S02]  /*0240*/  LDC.64 R12, c[0x0][0x3c8] ;  /* 0x0000f200ff0c7b82 */ /* 0x000e240000000a00 */
[----:B------:R-:W-:-:S06]  /*0250*/  IMAD.HI.U32 R7, R7, R3, R6 ;  /* 0x0000000307077227 */ /* 0x000fcc00078e0006 */
[----:B------:R-:W-:Y:S01]  /*0260*/  IMAD.HI.U32 R7, R7, R2, RZ ;  /* 0x0000000207077227 */ /* 0x000fe200078e00ff */
[----:B------:R-:W4:Y:S04]  /*0270*/  LDC R6, c[0x0][0x384] ;  /* 0x0000e100ff067b82 */ /* 0x000f280000000800 */
        /* <DEDUP_REMOVED lines=11> */
[----:B------:R-:W-:-:S04]  /*0330*/  UIMAD UR9, UR24, UR9, UR5 ;  /* 0x00000009180972a4 */ /* 0x000fc8000f8e0205 */
[----:B------:R-:W-:Y:S01]  /*0340*/  @!P2 IMAD.MOV R8, RZ, RZ, -R8 ;  /* 0x000000ffff08a224 */ /* 0x000fe200078e0a08 */
[----:B------:R-:W-:Y:S02]  /*0350*/  @!P1 LOP3.LUT R8, RZ, R10, RZ, 0x33, !PT ;  /* 0x0000000aff089212 */ /* 0x000fe400078e33ff */
[----:B------:R-:W0:Y:S01]  /*0360*/  LDC.64 R10, c[0x0][0x448] ;  /* 0x00011200ff0a7b82 */ /* 0x000e220000000a00 */
[----:B------:R-:W-:Y:S01]  /*0370*/  ISETP.GE.AND P0, PT, R18, 0x1, PT ;  /* 0x000000011200780c */ /* 0x000fe20003f06270 */
[----:B------:R-:W-:Y:S01]  /*0380*/  UIMAD.WIDE.U32 UR6, UR24, UR12, URZ ;  /* 0x0000000c180672a5 */ /* 0x000fe2000f8e00ff */
[----:B------:R-:W-:Y:S01]  /*0390*/  IMAD.U32 R3, RZ, RZ, UR5 ;  /* 0x00000005ff037e24 */ /* 0x000fe2000f8e00ff */
[----:B------:R-:W-:Y:S02]  /*03a0*/  MOV R2, UR4 ;  /* 0x0000000400027c02 */ /* 0x000fe40008000f00 */
[----:B------:R-:W-:Y:S01]  /*03b0*/  MOV R3, UR9 ;  /* 0x0000000900037c02 */ /* 0x000fe20008000f00 */
[----:B------:R-:W-:-:S02]  /*03c0*/  UIMAD UR8, UR24, UR13, UR7 ;  /* 0x0000000d180872a4 */ /* 0x000fc4000f8e0207 */
[----:B------:R-:W-:Y:S01]  /*03d0*/  UIMAD.WIDE.U32 UR4, UR24, UR16, URZ ;  /* 0x00000010180472a5 */ /* 0x000fe2000f8e00ff */
[C---:B------:R-:W-:Y:S01]  /*03e0*/  IMAD.WIDE.U32 R2, R27.reuse, UR10, R2 ;  /* 0x0000000a1b027c25 */ /* 0x040fe2000f8e0002 */
[----:B---3--:R-:W-:Y:S02]  /*03f0*/  MOV R5, UR7 ;  /* 0x0000000700057c02 */ /* 0x008fe40008000f00 */
[----:B------:R-:W-:Y:S01]  /*0400*/  MOV R4, UR6 ;  /* 0x0000000600047c02 */ /* 0x000fe20008000f00 */
[----:B------:R-:W-:Y:S01]  /*0410*/  IMAD.U32 R5, RZ, RZ, UR8 ;  /* 0x00000008ff057e24 */ /* 0x000fe2000f8e00ff */
[----:B------:R-:W-:Y:S01]  /*0420*/  UIMAD UR8, UR24, UR17, UR5 ;  /* 0x00000011180872a4 */ /* 0x000fe2000f8e0205 */
[----:B------:R-:W-:Y:S01]  /*0430*/  IMAD R38, R27, UR11, R3 ;  /* 0x0000000b1b267c24 */ /* 0x000fe2000f8e0203 */
[----:B------:R-:W3:Y:S02]  /*0440*/  LDCU.64 UR10, c[0x0][0x3d0] ;  /* 0x00007a00ff0a77ac */ /* 0x000ee40008000a00 */
[----:B-1234-:R-:W-:Y:S08]  /*0450*/  @!P0 EXIT ;  /* 0x000000000000894d */ /* 0x01eff00003800000 */
        /* <DEDUP_REMOVED lines=23> */
[----:B------:R-:W-:Y:S01]  /*05d0*/  IMAD.WIDE.U32 R6, R8, R14, UR6 ;  /* 0x0000000608067e25 */ /* 0x000fe2000f8e000e */
[----:B------:R-:W-:Y:S01]  /*05e0*/  IADD3 R55, PT, PT, R3, R5, RZ ;  /* 0x0000000503377210 */ /* 0x000fe20007ffe0ff */
[----:B------:R-:W-:-:S02]  /*05f0*/  UMOV UR4, URZ ;  /* 0x000000ff00047c82 */ /* 0x000fc40008000000 */
[----:B------:R-:W-:Y:S01]  /*0600*/  IMAD R9, R8, R15, R9 ;  /* 0x0000000f08097224 */ /* 0x000fe200078e0209 */
[----:B------:R-:W-:Y:S01]  /*0610*/  LEA.HI.X R55, R2, R11, R55, 0x1, P1 ;  /* 0x0000000b02377211 */ /* 0x000fe200008f0c37 */
[C---:B-1----:R-:W-:Y:S01]  /*0620*/  IMAD.SHL.U32 R4, R28.reuse, 0x8, RZ ;  /* 0x000000081c047824 */ /* 0x042fe200078e00ff */
[----:B------:R-:W-:Y:S01]  /*0630*/  SHF.L.U32 R29, R28, 0x2, RZ ;  /* 0x000000021c1d7819 */ /* 0x000fe200000006ff */
[----:B---3--:R-:W-:Y:S01]  /*0640*/  IMAD.WIDE.U32 R2, R27, UR12, RZ ;  /* 0x0000000c1b027c25 */ /* 0x008fe2000f8e00ff */
[----:B--2---:R-:W-:Y:S01]  /*0650*/  LEA R53, P0, R6, R16, 0x1 ;  /* 0x0000001006357211 */ /* 0x004fe200078008ff */
[----:B0-----:R-:W-:Y:S01]  /*0660*/  UIMAD UR10, UR10, UR9, URZ ;  /* 0x000000090a0a72a4 */ /* 0x001fe2000f8e02ff */
[----:B------:R-:W-:Y:S01]  /*0670*/  LOP3.LUT R41, R29, 0xf80, RZ, 0xc0, !PT ;  /* 0x00000f801d297812 */ /* 0x000fe200078ec0ff */
[----:B------:R-:W-:Y:S01]  /*0680*/  IMAD R31, R27, UR13, R3 ;  /* 0x0000000d1b1f7c24 */ /* 0x000fe2000f8e0203 */
[----:B------:R-:W-:Y:S02]  /*0690*/  IADD3 R57, PT, PT, R7, R9, RZ ;  /* 0x0000000907397210 */ /* 0x000fe40007ffe0ff */
[----:B------:R-:W-:-:S02]  /*06a0*/  LOP3.LUT R33, R41, 0x1f, R28, 0xf8, !PT ;  /* 0x0000001f29217812 */ /* 0x000fc400078ef81c */
[----:B------:R-:W-:Y:S02]  /*06b0*/  LOP3.LUT R5, R4, 0x1f00, RZ, 0xc0, !PT ;  /* 0x00001f0004057812 */ /* 0x000fe400078ec0ff */
[C---:B------:R-:W-:Y:S01]  /*06c0*/  LOP3.LUT R37, R33.reuse, 0x20, RZ, 0xfc, !PT ;  /* 0x0000002021257812 */ /* 0x040fe200078efcff */
[----:B------:R-:W-:Y:S01]  /*06d0*/  IMAD.SHL.U32 R45, R33, 0x2, RZ ;  /* 0x00000002212d7824 */ /* 0x000fe200078e00ff */
[----:B------:R-:W-:Y:S02]  /*06e0*/  LEA.HI.X R57, R6, R17, R57, 0x1, P0 ;  /* 0x0000001106397211 */ /* 0x000fe400000f0c39 */
[----:B------:R-:W-:Y:S02]  /*06f0*/  IADD3 R41, PT, PT, R41, R37, RZ ;  /* 0x0000002529297210 */ /* 0x000fe40007ffe0ff */
[C---:B------:R-:W-:Y:S02]  /*0700*/  IADD3 R34, PT, PT, R29.reuse, 0x1, RZ ;  /* 0x000000011d227810 */ /* 0x040fe40007ffe0ff */
[----:B------:R-:W-:Y:S01]  /*0710*/  IADD3 R35, PT, PT, R29, 0x2, RZ ;  /* 0x000000021d237810 */ /* 0x000fe20007ffe0ff */
[----:B------:R-:W-:Y:S01]  /*0720*/  VIADD R49, R41, 0xa0 ;  /* 0x000000a029317836 */ /* 0x000fe20000000000 */
[----:B------:R-:W-:-:S02]  /*0730*/  IADD3 R36, PT, PT, R29, 0x3, RZ ;  /* 0x000000031d247810 */ /* 0x000fc40007ffe0ff */
[----:B------:R-:W-:Y:S02]  /*0740*/  LOP3.LUT R40, R5, 0x1f, R28, 0xf8, !PT ;  /* 0x0000001f05287812 */ /* 0x000fe400078ef81c */
[C---:B------:R-:W-:Y:S02]  /*0750*/  LOP3.LUT R42, R33.reuse, 0x40, RZ, 0xfc, !PT ;  /* 0x00000040212a7812 */ /* 0x040fe400078efcff */
[----:B------:R-:W-:Y:S02]  /*0760*/  LOP3.LUT R43, R33, 0x60, RZ, 0xfc, !PT ;  /* 0x00000060212b7812 */ /* 0x000fe400078efcff */
[C---:B------:R-:W-:Y:S02]  /*0770*/  IADD3 R44, PT, PT, R41.reuse, 0x20, RZ ;  /* 0x00000020292c7810 */ /* 0x040fe40007ffe0ff */
[C---:B------:R-:W-:Y:S02]  /*0780*/  IADD3 R46, PT, PT, R41.reuse, 0x40, RZ ;  /* 0x00000040292e7810 */ /* 0x040fe40007ffe0ff */
[----:B------:R-:W-:-:S02]  /*0790*/  IADD3 R47, PT, PT, R41, 0x60, RZ ;  /* 0x00000060292f7810 */ /* 0x000fc40007ffe0ff */
[C---:B------:R-:W-:Y:S02]  /*07a0*/  IADD3 R48, PT, PT, R41.reuse, 0x80, RZ ;  /* 0x0000008029307810 */ /* 0x040fe40007ffe0ff */
[----:B----4-:R-:W-:-:S07]  /*07b0*/  IADD3 R50, PT, PT, R41, 0xc0, RZ ;  /* 0x000000c029327810 */ /* 0x010fce0007ffe0ff */
.L_x_2390:
        /* <DEDUP_REMOVED lines=97> */
.L_x_2379:
[----:B------:R-:W-:Y:S05]  /*0dd0*/  BSYNC.RECONVERGENT B0 ;  /* 0x0000000000007941 */ /* 0x000fea0003800200 */
.L_x_2378:
        /* <DEDUP_REMOVED lines=32> */
.L_x_2381:
[----:B------:R-:W-:Y:S05]  /*0fe0*/  BSYNC.RECONVERGENT B0 ;  /* 0x0000000000007941 */ /* 0x000fea0003800200 */
.L_x_2380:
        /* <DEDUP_REMOVED lines=32> */
.L_x_2383:
[----:B------:R-:W-:Y:S05]  /*11f0*/  BSYNC.RECONVERGENT B0 ;  /* 0x0000000000007941 */ /* 0x000fea0003800200 */
.L_x_2382:
        /* <DEDUP_REMOVED lines=32> */
.L_x_2385:
[----:B------:R-:W-:Y:S05]  /*1400*/  BSYNC.RECONVERGENT B0 ;  /* 0x0000000000007941 */ /* 0x000fea0003800200 */
.L_x_2384:
[----:B------:R-:W0:Y:S01]  /*1410*/  LDCU UR5, c[0x0][0x38c] ;  /* 0x00007180ff0577ac */ /* 0x000e220008000800 */
[C---:B------:R-:W-:Y:S01]  /*1420*/  PRMT R7, R4.reuse, 0x7632, R7 ;  /* 0x0000763204077816 */ /* 0x040fe20000000007 */
[----:B------:R-:W-:Y:S01]  /*1430*/  IMAD.U32 R9, R4, 0x10000, RZ ;  /* 0x0001000004097824 */ /* 0x000fe200078e00ff */
[C---:B------:R-:W-:Y:S02]  /*1440*/  PRMT R4, R5.reuse, 0x7632, R4 ;  /* 0x0000763205047816 */ /* 0x040fe40000000004 */
[----:B------:R-:W-:Y:S01]  /*1450*/  SHF.L.U32 R5, R5, 0x10, RZ ;  /* 0x0000001005057819 */ /* 0x000fe200000006ff */
[-C--:B------:R-:W-:Y:S01]  /*1460*/  FMUL.FTZ R67, R9, R0.reuse ;  /* 0x0000000009437220 */ /* 0x080fe20000410000 */
[----:B------:R-:W-:Y:S02]  /*1470*/  SHF.L.U32 R7, R7, 0x10, RZ ;  /* 0x0000001007077819 */ /* 0x000fe400000006ff */
[----:B------:R-:W-:Y:S01]  /*1480*/  SHF.L.U32 R63, R4, 0x10, RZ ;  /* 0x00000010043f7819 */ /* 0x000fe200000006ff */
[-C--:B------:R-:W-:Y:S01]  /*1490*/  FMUL.FTZ R68, R5, R0.reuse ;  /* 0x0000000005447220 */ /* 0x080fe20000410000 */
[----:B------:R-:W-:Y:S01]  /*14a0*/  PRMT R71, RZ, 0x7610, R71 ;  /* 0x00007610ff477816 */ /* 0x000fe20000000047 */
[-C--:B------:R-:W-:Y:S01]  /*14b0*/  FMUL.FTZ R66, R7, R0.reuse ;  /* 0x0000000007427220 */ /* 0x080fe20000410000 */
[----:B------:R-:W-:Y:S01]  /*14c0*/  IADD3 R69, PT, PT, R6, UR11, RZ ;  /* 0x0000000b06457c10 */ /* 0x000fe2000fffe0ff */
        /* <DEDUP_REMOVED lines=45> */
.L_x_2389:
[----:B------:R-:W-:Y:S01]  /*17a0*/  MOV R6, R40 ;  /* 0x0000002800067202 */ /* 0x000fe20000000f00 */
[----:B------:R-:W-:Y:S01]  /*17b0*/  HFMA2 R7, -RZ, RZ, 0, 0 ;  /* 0x00000000ff077431 */ /* 0x000fe200000001ff */
[----:B------:R-:W-:Y:S01]  /*17c0*/  MOV R8, R2 ;  /* 0x0000000200087202 */ /* 0x000fe20000000f00 */
[----:B------:R-:W-:Y:S01]  /*17d0*/  IMAD.MOV.U32 R9, RZ, RZ, R31 ;  /* 0x000000ffff097224 */ /* 0x000fe200078e001f */
[-C--:B------:R-:W-:Y:S01]  /*17e0*/  ISETP.GE.AND P6, PT, R41, R73.reuse, PT ;  /* 0x000000492900720c */ /* 0x080fe20003fc6270 */
[----:B---3--:R-:W-:Y:S01]  /*17f0*/  IMAD.WIDE.U32 R4, R20, UR5, R6 ;  /* 0x0000000514047c25 */ /* 0x008fe2000f8e0006 */
[-C--:B------:R-:W-:Y:S02]  /*1800*/  ISETP.GE.AND P5, PT, R44, R73.reuse, PT ;  /* 0x000000492c00720c */ /* 0x080fe40003fa6270 */
[----:B------:R-:W-:Y:S01]  /*1810*/  ISETP.GE.AND P4, PT, R46, R73, PT ;  /* 0x000000492e00720c */ /* 0x000fe20003f86270 */
[----:B0-----:R-:W-:Y:S01]  /*1820*/  IMAD.WIDE.U32 R10, R16, UR5, R8 ;  /* 0x00000005100a7c25 */ /* 0x001fe2000f8e0008 */
[----:B------:R-:W-:-:S02]  /*1830*/  LEA R12, P1, R4, R51, 0x1 ;  /* 0x00000033040c7211 */ /* 0x000fc400078208ff */
[----:B------:R-:W-:Y:S01]  /*1840*/  ISETP.GE.AND P3, PT, R47, R73, PT ;  /* 0x000000492f00720c */ /* 0x000fe20003f66270 */
[----:B------:R-:W-:Y:S01]  /*1850*/  IMAD R9, R21, UR5, R5 ;  /* 0x0000000515097c24 */ /* 0x000fe2000f8e0205 */
[----:B------:R-:W-:Y:S01]  /*1860*/  LEA R14, P0, R10, R18, 0x3 ;  /* 0x000000120a0e7211 */ /* 0x000fe200078018ff */
[----:B------:R-:W-:Y:S01]  /*1870*/  IMAD.WIDE.U32 R6, R22, UR5, R6 ;  /* 0x0000000516067c25 */ /* 0x000fe2000f8e0006 */
[----:B------:R-:W-:Y:S02]  /*1880*/  PRMT R25, RZ, 0x7610, R25 ;  /* 0x00007610ff197816 */ /* 0x000fe40000000019 */
[----:B------:R-:W-:Y:S01]  /*1890*/  LEA.HI.X R13, R4, R55, R9, 0x1, P1 ;  /* 0x00000037040d7211 */ /* 0x000fe200008f0c09 */
[----:B------:R-:W-:Y:S01]  /*18a0*/  IMAD R5, R23, UR5, R7 ;  /* 0x0000000517057c24 */ /* 0x000fe2000f8e0207 */
[----:B------:R-:W-:Y:S01]  /*18b0*/  ISETP.NE.AND P1, PT, R96, RZ, PT ;  /* 0x000000ff6000720c */ /* 0x000fe20003f25270 */
[--C-:B------:R-:W-:Y:S01]  /*18c0*/  IMAD R7, R17, UR5, R11.reuse ;  /* 0x0000000511077c24 */ /* 0x100fe2000f8e020b */
[----:B------:R-:W-:Y:S01]  /*18d0*/  LEA R8, P2, R6, R53, 0x1 ;  /* 0x0000003506087211 */ /* 0x000fe200078408ff */
[----:B------:R-:W2:Y:S01]  /*18e0*/  @!P4 LDG.E.U16 R25, desc[UR18][R12.64+0xc0] ;  /* 0x0000c0120c19c981 */ /* 0x000ea2000c1e1500 */
[----:B------:R-:W-:-:S02]  /*18f0*/  PRMT R11, RZ, 0x7610, R11 ;  /* 0x00007610ff0b7816 */ /* 0x000fc4000000000b */
[--C-:B------:R-:W-:Y:S02]  /*1900*/  LEA.HI.X R9, R6, R57, R5.reuse, 0x1, P2 ;  /* 0x0000003906097211 */ /* 0x100fe400010f0c05 */
[----:B------:R-:W-:Y:S02]  /*1910*/  PRMT R5, RZ, 0x7610, R5 ;  /* 0x00007610ff057816 */ /* 0x000fe40000000005 */
[----:B------:R-:W-:Y:S01]  /*1920*/  LEA.HI.X R15, R10, R19, R7, 0x3, P0 ;  /* 0x000000130a0f7211 */ /* 0x000fe200000f1c07 */
[----:B------:R-:W3:Y:S01]  /*1930*/  @!P5 LDG.E.U16 R11, desc[UR18][R12.64+0x80] ;  /* 0x000080120c0bd981 */ /* 0x000ee2000c1e1500 */
[-C--:B------:R-:W-:Y:S02]  /*1940*/  ISETP.GE.AND P2, PT, R48, R73.reuse, PT ;  /* 0x000000493000720c */ /* 0x080fe40003f46270 */
[-C--:B------:R-:W-:Y:S01]  /*1950*/  ISETP.GE.AND P0, PT, R50, R73.reuse, PT ;  /* 0x000000493200720c */ /* 0x080fe20003f06270 */
[----:B------:R-:W4:Y:S01]  /*1960*/  @!P1 LDG.E.U16 R5, desc[UR18][R12.64] ;  /* 0x000000120c059981 */ /* 0x000f22000c1e1500 */
[----:B------:R-:W-:-:S02]  /*1970*/  ISETP.GE.AND P1, PT, R49, R73, PT ;  /* 0x000000493100720c */ /* 0x000fc40003f26270 */
[----:B------:R-:W-:Y:S01]  /*1980*/  PRMT R7, RZ, 0x7610, R7 ;  /* 0x00007610ff077816 */ /* 0x000fe20000000007 */
[----:B------:R-:W5:Y:S01]  /*1990*/  LDG.E.64 R14, desc[UR18][R14.64] ;  /* 0x000000120e0e7981 */ /* 0x000f62000c1e1b00 */
        /* <DEDUP_REMOVED lines=9> */
[----:B------:R-:W-:-:S02]  /*1a30*/  P2R R4, PR, RZ, 0x40 ;  /* 0x00000040ff047803 */ /* 0x000fc40000000000 */
[----:B------:R-:W-:Y:S02]  /*1a40*/  ISETP.GE.AND P6, PT, R40, R73, PT ;  /* 0x000000492800720c */ /* 0x000fe40003fc6270 */
[----:B------:R-:W-:Y:S02]  /*1a50*/  PRMT R99, RZ, 0x7610, R99 ;  /* 0x00007610ff637816 */ /* 0x000fe40000000063 */
[----:B0-----:R-:W-:Y:S02]  /*1a60*/  PRMT R13, RZ, 0x7610, R13 ;  /* 0x00007610ff0d7816 */ /* 0x001fe4000000000d */
[----:B------:R-:W-:Y:S02]  /*1a70*/  PRMT R97, RZ, 0x7610, R97 ;  /* 0x00007610ff617816 */ /* 0x000fe40000000061 */
[----:B------:R-:W-:Y:S01]  /*1a80*/  PRMT R101, RZ, 0x7610, R101 ;  /* 0x00007610ff657816 */ /* 0x000fe20000000065 */
[----:B--2---:R-:W-:Y:S04]  /*1a90*/  STS.U16 [R56+0xc6], R25 ;  /* 0x0000c61938007388 */ /* 0x004fe80000000400 */
[----:B----4-:R0:W-:Y:S04]  /*1aa0*/  STS.U16 [R56], R5 ;  /* 0x0000000538007388 */ /* 0x0101e80000000400 */
[----:B---3--:R1:W-:Y:S01]  /*1ab0*/  STS.U16 [R56+0x84], R11 ;  /* 0x0000840b38007388 */ /* 0x0083e20000000400 */
[----:B0-----:R-:W-:-:S03]  /*1ac0*/  PRMT R5, RZ, 0x7610, R5 ;  /* 0x00007610ff057816 */ /* 0x001fc60000000005 */
[----:B-----5:R0:W-:Y:S04]  /*1ad0*/  STS.U16 [R56+0x42], R7 ;  /* 0x0000420738007388 */ /* 0x0201e80000000400 */
        /* <DEDUP_REMOVED lines=10> */
[----:B------:R-:W-:Y:S02]  /*1b80*/  PRMT R25, RZ, 0x7610, R25 ;  /* 0x00007610ff197816 */ /* 0x000fe40000000019 */
[----:B0-----:R-:W-:Y:S01]  /*1b90*/  PRMT R7, RZ, 0x7610, R7 ;  /* 0x00007610ff077816 */ /* 0x001fe20000000007 */
        /* <DEDUP_REMOVED lines=8> */
[----:B------:R-:W-:-:S03]  /*1c20*/  FMUL.FTZ R6, R15, R62 ;  /* 0x0000003e0f067220 */ /* 0x000fc60000410000 */
[----:B------:R-:W2:Y:S01]  /*1c30*/  LDS.U16 R81, [R75+0x4] ;  /* 0x000004004b517984 */ /* 0x000ea20000000400 */
[----:B------:R-:W-:Y:S01]  /*1c40*/  FMUL.RZ R84, R6, 0.15915493667125701904 ;  /* 0x3e22f98306547820 */ /* 0x000fe2000040c000 */
[C---:B------:R-:W-:Y:S02]  /*1c50*/  FMUL.FTZ R6, R15.reuse, R60 ;  /* 0x0000003c0f067220 */ /* 0x040fe40000410000 */
[----:B------:R-:W2:Y:S01]  /*1c60*/  LDS.U16 R82, [R76+0x6] ;  /* 0x000006004c527984 */ /* 0x000ea20000000400 */
[----:B------:R-:W-:Y:S01]  /*1c70*/  FMUL.FTZ R4, R15, R58 ;  /* 0x0000003a0f047220 */ /* 0x000fe20000410000 */
[----:B------:R-:W-:Y:S01]  /*1c80*/  FMUL.RZ R86, R6, 0.15915493667125701904 ;  /* 0x3e22f98306567820 */ /* 0x000fe2000040c000 */
[C---:B------:R-:W-:Y:S01]  /*1c90*/  FMUL.FTZ R12, R83.reuse, R60 ;  /* 0x0000003c530c7220 */ /* 0x040fe20000410000 */
[C---:B0-----:R-:W-:Y:S01]  /*1ca0*/  FMUL.FTZ R9, R83.reuse, R62 ;  /* 0x0000003e53097220 */ /* 0x041fe20000410000 */
[----:B------:R-:W-:Y:S01]  /*1cb0*/  FMUL.RZ R10, R4, 0.15915493667125701904 ;  /* 0x3e22f983040a7820 */ /* 0x000fe2000040c000 */
[----:B------:R-:W-:Y:S01]  /*1cc0*/  MUFU.SIN R93, R86 ;  /* 0x00000056005d7308 */ /* 0x000fe20000000400 */
[----:B------:R-:W0:Y:S07]  /*1cd0*/  LDS.U16 R8, [R78+0xa] ;  /* 0x00000a004e087984 */ /* 0x000e2e0000000400 */
[----:B------:R-:W1:Y:S01]  /*1ce0*/  MUFU.COS R103, R86 ;  /* 0x0000005600677308 */ /* 0x000e620000000000 */
[----:B------:R-:W-:-:S07]  /*1cf0*/  FMUL.FTZ R4, R83, R58 ;  /* 0x0000003a53047220 */ /* 0x000fce0000410000 */
[----:B---3--:R-:W-:Y:S08]  /*1d00*/  MUFU.SIN R85, R10 ;  /* 0x0000000a00557308 */ /* 0x008ff00000000400 */
[----:B----4-:R3:W-:Y:S08]  /*1d10*/  MUFU.COS R87, R10 ;  /* 0x0000000a00577308 */ /* 0x0107f00000000000 */
[----:B------:R-:W-:Y:S08]  /*1d20*/  MUFU.SIN R89, R84 ;  /* 0x0000005400597308 */ /* 0x000ff00000000400 */
[----:B------:R4:W0:Y:S08]  /*1d30*/  MUFU.COS R91, R84 ;  /* 0x00000054005b7308 */ /* 0x0008300000000000 */
[----:B------:R-:W1:Y:S04]  /*1d40*/  MUFU.EX2 R12, R12 ;  /* 0x0000000c000c7308 */ /* 0x000e680000000800 */
[----:B---3--:R3:W0:Y:S01]  /*1d50*/  MUFU.EX2 R10, R9 ;  /* 0x00000009000a7308 */ /* 0x0086220000000800 */
[----:B------:R-:W-:-:S03]  /*1d60*/  FMUL.FTZ R15, R15, R64 ;  /* 0x000000400f0f7220 */ /* 0x000fc60000410000 */
[----:B------:R-:W0:Y:S01]  /*1d70*/  MUFU.EX2 R98, R4 ;  /* 0x0000000400627308 */ /* 0x000e220000000800 */
[----:B---3--:R-:W3:Y:S01]  /*1d80*/  LDS.U16 R9, [R77+0x8] ;  /* 0x000008004d097984 */ /* 0x008ee20000000400 */
[----:B------:R-:W-:Y:S01]  /*1d90*/  FMUL.RZ R88, R15, 0.15915493667125701904 ;  /* 0x3e22f9830f587820 */ /* 0x000fe2000040c000 */
[C---:B-1----:R-:W-:Y:S01]  /*1da0*/  FMUL.FTZ R103, R12.reuse, R103 ;  /* 0x000000670c677220 */ /* 0x042fe20000410000 */
[----:B----4-:R-:W-:Y:S01]  /*1db0*/  FMUL.FTZ R84, R12, R93 ;  /* 0x0000005d0c547220 */ /* 0x010fe20000410000 */
[----:B------:R-:W-:Y:S01]  /*1dc0*/  FMUL.FTZ R6, R83, R64 ;  /* 0x0000004053067220 */ /* 0x000fe20000410000 */
[----:B------:R-:W1:Y:S01]  /*1dd0*/  LDS.U16 R12, [R80+0xe] ;  /* 0x00000e00500c7984 */ /* 0x000e620000000400 */
[----:B------:R-:W-:Y:S02]  /*1de0*/  SHF.L.U32 R15, R14, 0x10, RZ ;  /* 0x000000100e0f7819 */ /* 0x000fe400000006ff */
[----:B--2---:R-:W-:Y:S01]  /*1df0*/  SHF.L.U32 R83, R24, 0x10, RZ ;  /* 0x0000001018537819 */ /* 0x004fe200000006ff */
[C---:B0-----:R-:W-:Y:S01]  /*1e00*/  FMUL.FTZ R91, R10.reuse, R91 ;  /* 0x0000005b0a5b7220 */ /* 0x041fe20000410000 */
[----:B------:R-:W-:Y:S01]  /*1e10*/  FMUL.FTZ R89, R10, R89 ;  /* 0x000000590a597220 */ /* 0x000fe20000410000 */
[----:B------:R-:W-:Y:S01]  /*1e20*/  FMUL.FTZ R15, R70, R15 ;  /* 0x0000000f460f7220 */ /* 0x000fe20000410000 */
[----:B------:R-:W0:Y:S01]  /*1e30*/  LDS.U16 R10, [R79+0xc] ;  /* 0x00000c004f0a7984 */ /* 0x000e220000000400 */
[----:B------:R-:W-:Y:S01]  /*1e40*/  FMUL.FTZ R4, R98, R87 ;  /* 0x0000005762047220 */ /* 0x000fe20000410000 */
[-C--:B------:R-:W-:Y:S01]  /*1e50*/  ISETP.GE.U32.AND P0, PT, R29, R52.reuse, PT ;  /* 0x000000341d00720c */ /* 0x080fe20003f06070 */
[----:B------:R-:W-:Y:S01]  /*1e60*/  FMUL.FTZ R83, R70, R83 ;  /* 0x0000005346537220 */ /* 0x000fe20000410000 */
[----:B------:R-:W-:Y:S01]  /*1e70*/  ISETP.GE.U32.AND P1, PT, R34, R52, PT ;  /* 0x000000342200720c */ /* 0x000fe20003f26070 */
[----:B------:R-:W-:Y:S01]  /*1e80*/  FMUL.FTZ R98, R98, R85 ;  /* 0x0000005562627220 */ /* 0x000fe20000410000 */
[----:B------:R-:W2:Y:S01]  /*1e90*/  MUFU.COS R87, R88 ;  /* 0x0000005800577308 */ /* 0x000ea20000000000 */
[----:B------:R-:W-:-:S02]  /*1ea0*/  SHF.L.U32 R14, R81, 0x10, RZ ;  /* 0x00000010510e7819 */ /* 0x000fc400000006ff */
[----:B------:R-:W-:Y:S02]  /*1eb0*/  FSEL R90, R89, RZ, !P1 ;  /* 0x000000ff595a7208 */ /* 0x000fe40004800000 */
[----:B------:R-:W-:-:S03]  /*1ec0*/  FSEL R93, R15, RZ, !P0 ;  /* 0x000000ff0f5d7208 */ /* 0x000fc60004000000 */
[----:B------:R-:W4:Y:S01]  /*1ed0*/  MUFU.SIN R85, R88 ;  /* 0x0000005800557308 */ /* 0x000f220000000400 */
[----:B------:R-:W-:Y:S02]  /*1ee0*/  FSEL R94, R83, RZ, !P0 ;  /* 0x000000ff535e7208 */ /* 0x000fe40004000000 */
[----:B------:R-:W-:Y:S01]  /*1ef0*/  SHF.L.U32 R82, R82, 0x10, RZ ;  /* 0x0000001052527819 */ /* 0x000fe200000006ff */
[----:B------:R-:W-:Y:S01]  /*1f00*/  FMUL.FTZ R14, R59, R14 ;  /* 0x0000000e3b0e7220 */ /* 0x000fe20000410000 */
[----:B------:R-:W-:-:S03]  /*1f10*/  FSEL R91, R91, 1, !P1 ;  /* 0x3f8000005b5b7808 */ /* 0x000fc60004800000 */
[----:B------:R-:W2:Y:S01]  /*1f20*/  MUFU.EX2 R6, R6 ;  /* 0x0000000600067308 */ /* 0x000ea20000000800 */
[-C--:B------:R-:W-:Y:S01]  /*1f30*/  FMUL.FTZ R15, R93, R90.reuse ;  /* 0x0000005a5d0f7220 */ /* 0x080fe20000410000 */
[C---:B------:R-:W-:Y:S01]  /*1f40*/  FMUL.FTZ R24, R94.reuse, R90 ;  /* 0x0000005a5e187220 */ /* 0x040fe20000410000 */
[----:B------:R-:W-:Y:S01]  /*1f50*/  FMUL.FTZ R82, R59, R82 ;  /* 0x000000523b527220 */ /* 0x000fe20000410000 */
[----:B------:R-:W-:Y:S01]  /*1f60*/  ISETP.GE.U32.AND P2, PT, R35, R52, PT ;  /* 0x000000342300720c */ /* 0x000fe20003f46070 */
[-C--:B------:R-:W-:Y:S01]  /*1f70*/  FFMA.FTZ R81, R94, R91.reuse, R15 ;  /* 0x0000005b5e517223 */ /* 0x080fe2000001000f */
[----:B------:R-:W-:Y:S01]  /*1f80*/  FSEL R92, R14, RZ, !P1 ;  /* 0x000000ff0e5c7208 */ /* 0x000fe20004800000 */
[----:B------:R-:W-:Y:S01]  /*1f90*/  FFMA.FTZ R15, R93, R91, -R24 ;  /* 0x0000005b5d0f7223 */ /* 0x000fe20000010818 */
[----:B------:R-:W-:Y:S01]  /*1fa0*/  FSEL R86, R82, RZ, !P1 ;  /* 0x000000ff52567208 */ /* 0x000fe20004800000 */
[----:B------:R-:W-:Y:S01]  /*1fb0*/  IMAD.U32 R8, R8, 0x10000, RZ ;  /* 0x0001000008087824 */ /* 0x000fe200078e00ff */
[----:B------:R-:W-:Y:S01]  /*1fc0*/  FSEL R82, R84, RZ, !P2 ;  /* 0x000000ff54527208 */ /* 0x000fe20005000000 */
[----:B------:R-:W-:Y:S01]  /*1fd0*/  FADD.FTZ R15, R92, R15 ;  /* 0x0000000f5c0f7221 */ /* 0x000fe20000010000 */
[----:B------:R-:W-:Y:S01]  /*1fe0*/  FSEL R83, R103, 1, !P2 ;  /* 0x3f80000067537808 */ /* 0x000fe20005000000 */
[C---:B--2---:R-:W-:Y:S01]  /*1ff0*/  FMUL.FTZ R87, R6.reuse, R87 ;  /* 0x0000005706577220 */ /* 0x044fe20000410000 */
[----:B----4-:R-:W-:Y:S01]  /*2000*/  FMUL.FTZ R84, R6, R85 ;  /* 0x0000005506547220 */ /* 0x010fe20000410000 */
[----:B---3--:R-:W-:Y:S01]  /*2010*/  SHF.L.U32 R6, R9, 0x10, RZ ;  /* 0x0000001009067819 */ /* 0x008fe200000006ff */
[----:B------:R-:W-:Y:S01]  /*2020*/  FADD.FTZ R81, R86, R81 ;  /* 0x0000005156517221 */ /* 0x000fe20000010000 */
[----:B------:R-:W-:Y:S01]  /*2030*/  FMUL.FTZ R24, R82, R15 ;  /* 0x0000000f52187220 */ /* 0x000fe20000410000 */
[----:B------:R-:W-:Y:S01]  /*2040*/  FMUL.FTZ R8, R61, R8 ;  /* 0x000000083d087220 */ /* 0x000fe20000410000 */
[----:B------:R-:W-:Y:S01]  /*2050*/  ISETP.GE.U32.AND P1, PT, R36, R52, PT ;  /* 0x000000342400720c */ /* 0x000fe20003f26070 */
[-C--:B------:R-:W-:Y:S01]  /*2060*/  FMUL.FTZ R14, R82, R81.reuse ;  /* 0x00000051520e7220 */ /* 0x080fe20000410000 */
[----:B------:R-:W-:Y:S01]  /*2070*/  FFMA.FTZ R24, R83, R81, R24 ;  /* 0x0000005153187223 */ /* 0x000fe20000010018 */
[----:B------:R-:W-:Y:S01]  /*2080*/  FMUL.FTZ R6, R61, R6 ;  /* 0x000000063d067220 */ /* 0x000fe20000410000 */
[----:B------:R-:W-:Y:S01]  /*2090*/  FSEL R81, R8, RZ, !P2 ;  /* 0x000000ff08517208 */ /* 0x000fe20005000000 */
[----:B------:R-:W-:Y:S01]  /*20a0*/  FFMA.FTZ R14, R83, R15, -R14 ;  /* 0x0000000f530e7223 */ /* 0x000fe2000001080e */
[----:B------:R-:W-:-:S02]  /*20b0*/  FSEL R84, R84, RZ, !P1 ;  /* 0x000000ff54547208 */ /* 0x000fc40004800000 */
[----:B------:R-:W-:Y:S01]  /*20c0*/  FSEL R85, R6, RZ, !P2 ;  /* 0x000000ff06557208 */ /* 0x000fe20005000000 */
[----:B------:R-:W-:Y:S01]  /*20d0*/  FADD.FTZ R24, R81, R24 ;  /* 0x0000001851187221 */ /* 0x000fe20000010000 */
[----:B-1----:R-:W-:Y:S02]  /*20e0*/  SHF.L.U32 R12, R12, 0x10, RZ ;  /* 0x000000100c0c7819 */ /* 0x002fe400000006ff */
[----:B------:R-:W-:Y:S01]  /*20f0*/  FSEL R100, R4, 1, !P0 ;  /* 0x3f80000004647808 */ /* 0x000fe20004000000 */
[----:B------:R-:W-:Y:S01]  /*2100*/  FADD.FTZ R14, R85, R14 ;  /* 0x0000000e550e7221 */ /* 0x000fe20000010000 */
[----:B------:R-:W-:Y:S01]  /*2110*/  FSEL R89, R87, 1, !P1 ;  /* 0x3f80000057597808 */ /* 0x000fe20004800000 */
[----:B------:R-:W-:Y:S01]  /*2120*/  FMUL.FTZ R4, R84, R24 ;  /* 0x0000001854047220 */ /* 0x000fe20000410000 */
[----:B0-----:R-:W-:Y:S01]  /*2130*/  SHF.L.U32 R10, R10, 0x10, RZ ;  /* 0x000000100a0a7819 */ /* 0x001fe200000006ff */
        /* <DEDUP_REMOVED lines=91> */
[----:B------:R-:W-:Y:S02]  /*26f0*/  HFMA2 R8, -RZ, RZ, 1.875, 0 ;  /* 0x3f800000ff087431 */ /* 0x000fe400000001ff */
[----:B------:R-:W-:Y:S01]  /*2700*/  IMAD.MOV.U32 R9, RZ, RZ, RZ ;  /* 0x000000ffff097224 */ /* 0x000fe200078e00ff */
        /* <DEDUP_REMOVED lines=45> */
[----:B------:R-:W2:Y:S04]  /*29e0*/  SHFL.UP PT, R103, R14, 0x1, RZ ;  /* 0x042000000e677989 */ /* 0x000ea800000e00ff */
[----:B------:R-:W3:Y:S01]  /*29f0*/  SHFL.UP PT, R13, R15, 0x1, RZ ;  /* 0x042000000f0d7989 */ /* 0x000ee200000e00ff */
[----:B-1----:R-:W-:-:S02]  /*2a00*/  @!P1 MOV R111, R9 ;  /* 0x00000009006f9202 */ /* 0x002fc40000000f00 */
[----:B0-----:R-:W-:Y:S02]  /*2a10*/  @!P1 MOV R112, R8 ;  /* 0x0000000800709202 */ /* 0x001fe40000000f00 */
[----:B--2---:R-:W-:Y:S01]  /*2a20*/  @!P1 MOV R103, R10 ;  /* 0x0000000a00679202 */ /* 0x004fe20000000f00 */
[CC--:B------:R-:W-:Y:S01]  /*2a30*/  @P2 FMUL.FTZ R113, R25.reuse, R111.reuse ;  /* 0x0000006f19712220 */ /* 0x0c0fe20000410000 */
[C---:B------:R-:W-:Y:S01]  /*2a40*/  @P2 FMUL.FTZ R12, R24.reuse, R111 ;  /* 0x0000006f180c2220 */ /* 0x040fe20000410000 */
[----:B---3--:R-:W-:Y:S02]  /*2a50*/  @!P1 MOV R13, R11 ;  /* 0x0000000b000d9202 */ /* 0x008fe40000000f00 */
        /* <DEDUP_REMOVED lines=44> */
.L_x_2388:
[----:B------:R-:W-:Y:S05]  /*2d20*/  BSYNC.RECONVERGENT B0 ;  /* 0x0000000000007941 */ /* 0x000fea0003800200 */
.L_x_2387:
[----:B------:R-:W-:Y:S01]  /*2d30*/  FADD.FTZ R81, R81, R82 ;  /* 0x0000005251517221 */ /* 0x000fe20000010000 */
[----:B------:R-:W-:Y:S01]  /*2d40*/  FADD.FTZ R85, R85, R12 ;  /* 0x0000000c55557221 */ /* 0x000fe20000010000 */
[----:B------:R-:W-:Y:S01]  /*2d50*/  UIADD3 UR5, UPT, UPT, UR5, 0x1, URZ ;  /* 0x0000000105057890 */ /* 0x000fe2000fffe0ff */
[----:B------:R-:W-:Y:S01]  /*2d60*/  SHF.L.U32 R106, R106, 0x10, RZ ;  /* 0x000000106a6a7819 */ /* 0x000fe200000006ff */
[C---:B0-----:R-:W-:Y:S01]  /*2d70*/  FMUL.FTZ R4, R84.reuse, R81 ;  /* 0x0000005154047220 */ /* 0x041fe20000410000 */
[-C--:B------:R-:W-:Y:S01]  /*2d80*/  FMUL.FTZ R84, R84, R85.reuse ;  /* 0x0000005554547220 */ /* 0x080fe20000410000 */
[----:B------:R-:W-:Y:S01]  /*2d90*/  SHF.L.U32 R107, R107, 0x10, RZ ;  /* 0x000000106b6b7819 */ /* 0x000fe200000006ff */
[----:B------:R-:W-:Y:S02]  /*2da0*/  IMAD.U32 R109, R109, 0x10000, RZ ;  /* 0x000100006d6d7824 */ /* 0x000fe400078e00ff */
[C---:B------:R-:W-:Y:S01]  /*2db0*/  FFMA.FTZ R4, R89.reuse, R85, -R4 ;  /* 0x0000005559047223 */ /* 0x040fe20000010804 */
[----:B------:R-:W-:Y:S01]  /*2dc0*/  FFMA.FTZ R89, R89, R81, R84 ;  /* 0x0000005159597223 */ /* 0x000fe20000010054 */
[----:B------:R-:W-:Y:S01]  /*2dd0*/  UISETP.GE.AND UP0, UPT, UR5, UR13, UPT ;  /* 0x0000000d0500728c */ /* 0x000fe2000bf06270 */
[----:B------:R-:W-:Y:S01]  /*2de0*/  SHF.L.U32 R108, R108, 0x10, RZ ;  /* 0x000000106c6c7819 */ /* 0x000fe200000006ff */
[----:B------:R-:W-:Y:S01]  /*2df0*/  FADD.FTZ R87, R87, R4 ;  /* 0x0000000457577221 */ /* 0x000fe20000010000 */
        /* <DEDUP_REMOVED lines=17> */
.L_x_2386:
[----:B------:R-:W-:Y:S01]  /*2f10*/  BAR.SYNC.DEFER_BLOCKING 0x0 ;  /* 0x0000000000007b1d */ /* 0x000fe20000010000 */
[----:B------:R-:W-:Y:S02]  /*2f20*/  ISETP.NE.AND P0, PT, R28, RZ, PT ;  /* 0x000000ff1c00720c */ /* 0x000fe40003f05270 */
[----:B------:R-:W-:Y:S02]  /*2f30*/  F2FP.BF16.F32.PACK_AB R4, R66, R67 ;  /* 0x000000434204723e */ /* 0x000fe400000010ff */
[----:B------:R-:W-:Y:S01]  /*2f40*/  F2FP.BF16.F32.PACK_AB R5, R65, R68 ;  /* 0x000000444105723e */ /* 0x000fe200000010ff */
[----:B------:R-:W0:Y:S01]  /*2f50*/  LDCU.128 UR12, c[0x0][0x420] ;  /* 0x00008400ff0c77ac */ /* 0x000e220008000c00 */
[----:B------:R-:W-:Y:S01]  /*2f60*/  ISETP.GE.AND P6, PT, R43, R52, PT ;  /* 0x000000342b00720c */ /* 0x000fe20003fc6270 */
[----:B------:R-:W-:Y:S01]  /*2f70*/  UMOV UR6, UR8 ;  /* 0x0000000800067c82 */ /* 0x000fe20008000000 */
[----:B------:R-:W-:Y:S01]  /*2f80*/  UMOV UR7, URZ ;  /* 0x000000ff00077c82 */ /* 0x000fe20008000000 */
[----:B------:R-:W1:Y:S01]  /*2f90*/  LDCU.128 UR20, c[0x0][0x410] ;  /* 0x00008200ff1477ac */ /* 0x000e620008000c00 */
[----:B------:R2:W-:Y:S01]  /*2fa0*/  STS.64 [R69], R4 ;  /* 0x0000000445007388 */ /* 0x0005e20000000a00 */
[----:B------:R-:W-:-:S03]  /*2fb0*/  NOP ;  /* 0x0000000000007918 */ /* 0x000fc60000000000 */
[----:B------:R-:W-:Y:S01]  /*2fc0*/  LDS.U16 R9, [R56] ;  /* 0x0000000038097984 */ /* 0x000fe20000000400 */
[----:B0-----:R-:W-:-:S03]  /*2fd0*/  UIMAD.WIDE.U32 UR8, UR24, UR12, UR6 ;  /* 0x0000000c180872a5 */ /* 0x001fc6000f8e0006 */
[----:B------:R-:W-:Y:S01]  /*2fe0*/  LDS.U16 R11, [R56+0x40] ;  /* 0x00004000380b7984 */ /* 0x000fe20000000400 */
[----:B------:R-:W-:Y:S01]  /*2ff0*/  UIMAD UR5, UR24, UR13, UR9 ;  /* 0x0000000d180572a4 */ /* 0x000fe2000f8e0209 */
[----:B------:R-:W0:Y:S02]  /*3000*/  LDCU.64 UR12, c[0x0][0x478] ;  /* 0x00008f00ff0c77ac */ /* 0x000e240008000a00 */
[----:B------:R-:W-:Y:S01]  /*3010*/  LDS.U16 R13, [R56+0x80] ;  /* 0x00008000380d7984 */ /* 0x000fe20000000400 */
[----:B--2---:R-:W-:Y:S01]  /*3020*/  MOV R5, UR9 ;  /* 0x0000000900057c02 */ /* 0x004fe20008000f00 */
[----:B------:R-:W-:Y:S01]  /*3030*/  IMAD.U32 R4, RZ, RZ, UR8 ;  /* 0x00000008ff047e24 */ /* 0x000fe2000f8e00ff */
[----:B------:R-:W-:Y:S01]  /*3040*/  MOV R5, UR5 ;  /* 0x0000000500057c02 */ /* 0x000fe20008000f00 */
[----:B------:R-:W-:Y:S01]  /*3050*/  LDS.U16 R15, [R56+0xc0] ;  /* 0x0000c000380f7984 */ /* 0x000fe20000000400 */
[----:B-1----:R-:W-:-:S03]  /*3060*/  UIMAD.WIDE.U32 UR8, UR24, UR20, UR6 ;  /* 0x00000014180872a5 */ /* 0x002fc6000f8e0006 */
[----:B------:R-:W-:Y:S01]  /*3070*/  @!P0 STS [UR11+0x100], R52 ;  /* 0x00010034ff008988 */ /* 0x000fe2000800080b */
[C---:B------:R-:W-:Y:S01]  /*3080*/  IMAD.WIDE.U32 R4, R27.reuse, UR14, R4 ;  /* 0x0000000e1b047c25 */ /* 0x040fe2000f8e0004 */
[----:B------:R-:W-:Y:S01]  /*3090*/  UIMAD UR5, UR24, UR21, UR9 ;  /* 0x00000015180572a4 */ /* 0x000fe2000f8e0209 */
[----:B------:R-:W-:Y:S02]  /*30a0*/  BAR.SYNC.DEFER_BLOCKING 0x0 ;  /* 0x0000000000007b1d */ /* 0x000fe40000010000 */
[----:B------:R-:W-:Y:S01]  /*30b0*/  IMAD R10, R27, UR15, R5 ;  /* 0x0000000f1b0a7c24 */ /* 0x000fe2000f8e0205 */
[----:B------:R-:W-:Y:S02]  /*30c0*/  IADD3 R7, P1, PT, R33, R4, RZ ;  /* 0x0000000421077210 */ /* 0x000fe40007f3e0ff */
[----:B------:R-:W-:Y:S02]  /*30d0*/  MOV R4, UR8 ;  /* 0x0000000800047c02 */ /* 0x000fe40008000f00 */
[----:B------:R-:W-:Y:S01]  /*30e0*/  IADD3.X R10, PT, PT, RZ, R10, RZ, P1, !PT ;  /* 0x0000000aff0a7210 */ /* 0x000fe20000ffe4ff */
[----:B------:R-:W1:Y:S01]  /*30f0*/  LDCU.64 UR14, c[0x0][0x488] ;  /* 0x00009100ff0e77ac */ /* 0x000e620008000a00 */
[----:B0-----:R-:W-:-:S02]  /*3100*/  LEA R6, P1, R7, UR12, 0x1 ;  /* 0x0000000c07067c11 */ /* 0x001fc4000f8208ff */
[----:B------:R-:W-:Y:S01]  /*3110*/  MOV R5, UR9 ;  /* 0x0000000900057c02 */ /* 0x000fe20008000f00 */
[----:B------:R-:W-:Y:S01]  /*3120*/  IMAD.U32 R5, RZ, RZ, UR5 ;  /* 0x00000005ff057e24 */ /* 0x000fe2000f8e00ff */
[----:B------:R-:W-:Y:S01]  /*3130*/  LEA.HI.X R7, R7, UR13, R10, 0x1, P1 ;  /* 0x0000000d07077c11 */ /* 0x000fe200088f0c0a */
[----:B------:R-:W0:Y:S01]  /*3140*/  LDCU.64 UR8, c[0x0][0x490] ;  /* 0x00009200ff0877ac */ /* 0x000e220008000a00 */
[----:B------:R-:W-:-:S04]  /*3150*/  IMAD.WIDE.U32 R4, R27, UR22, R4 ;  /* 0x000000161b047c25 */ /* 0x000fc8000f8e0004 */
[----:B------:R-:W-:Y:S01]  /*3160*/  IMAD R10, R27, UR23, R5 ;  /* 0x000000171b0a7c24 */ /* 0x000fe2000f8e0205 */
[C---:B------:R-:W-:Y:S01]  /*3170*/  IADD3 R5, P1, PT, R33.reuse, R4, RZ ;  /* 0x0000000421057210 */ /* 0x040fe20007f3e0ff */
[----:B------:R-:W2:Y:S02]  /*3180*/  LDS R8, [UR11+0x100] ;  /* 0x0001000bff087984 */ /* 0x000ea40008000800 */
[-C--:B--2---:R-:W-:Y:S02]  /*3190*/  ISETP.GE.AND P3, PT, R33, R8.reuse, PT ;  /* 0x000000082100720c */ /* 0x084fe40003f66270 */
[-C--:B------:R-:W-:Y:S02]  /*31a0*/  ISETP.GE.AND P4, PT, R37, R8.reuse, PT ;  /* 0x000000082500720c */ /* 0x080fe40003f86270 */
[-C--:B------:R-:W-:Y:S02]  /*31b0*/  ISETP.GE.AND P5, PT, R42, R8.reuse, PT ;  /* 0x000000082a00720c */ /* 0x080fe40003fa6270 */
[----:B------:R-:W-:-:S02]  /*31c0*/  ISETP.GE.AND P2, PT, R43, R8, PT ;  /* 0x000000082b00720c */ /* 0x000fc40003f46270 */
[----:B------:R-:W-:Y:S02]  /*31d0*/  IADD3.X R8, PT, PT, RZ, R10, RZ, P1, !PT ;  /* 0x0000000aff087210 */ /* 0x000fe40000ffe4ff */
[----:B-1----:R-:W-:-:S03]  /*31e0*/  LEA R4, P1, R5, UR14, 0x1 ;  /* 0x0000000e05047c11 */ /* 0x002fc6000f8208ff */
[----:B------:R1:W-:Y:S01]  /*31f0*/  @!P3 STG.E.U16 desc[UR18][R6.64], R9 ;  /* 0x000000090600b986 */ /* 0x0003e2000c101512 */
[-C--:B------:R-:W-:Y:S02]  /*3200*/  ISETP.GE.AND P3, PT, R42, R52.reuse, PT ;  /* 0x000000342a00720c */ /* 0x080fe40003f66270 */
[----:B------:R-:W-:Y:S01]  /*3210*/  LEA.HI.X R5, R5, UR15, R8, 0x1, P1 ;  /* 0x0000000f05057c11 */ /* 0x000fe200088f0c08 */
[----:B------:R2:W-:Y:S01]  /*3220*/  @!P4 STG.E.U16 desc[UR18][R6.64+0x40], R11 ;  /* 0x0000400b0600c986 */ /* 0x0005e2000c101512 */
[-C--:B------:R-:W-:Y:S01]  /*3230*/  ISETP.GE.AND P4, PT, R37, R52.reuse, PT ;  /* 0x000000342500720c */ /* 0x080fe20003f86270 */
[----:B------:R-:W3:Y:S02]  /*3240*/  LDCU.128 UR12, c[0x0][0x430] ;  /* 0x00008600ff0c77ac */ /* 0x000ee40008000c00 */
[----:B------:R4:W-:Y:S01]  /*3250*/  @!P5 STG.E.U16 desc[UR18][R6.64+0x80], R13 ;  /* 0x0000800d0600d986 */ /* 0x0009e2000c101512 */
[----:B------:R-:W-:-:S03]  /*3260*/  ISETP.GE.AND P5, PT, R33, R52, PT ;  /* 0x000000342100720c */ /* 0x000fc60003fa6270 */
[----:B------:R-:W-:Y:S01]  /*3270*/  @!P2 STG.E.U16 desc[UR18][R6.64+0xc0], R15 ;  /* 0x0000c00f0600a986 */ /* 0x000fe2000c101512 */
[----:B-1----:R-:W-:Y:S01]  /*3280*/  PRMT R9, RZ, 0x7610, R9 ;  /* 0x00007610ff097816 */ /* 0x002fe20000000009 */
[----:B------:R-:W-:Y:S01]  /*3290*/  BAR.SYNC.DEFER_BLOCKING 0x0 ;  /* 0x0000000000007b1d */ /* 0x000fe20000010000 */
[----:B--2---:R-:W-:Y:S02]  /*32a0*/  PRMT R11, RZ, 0x7610, R11 ;  /* 0x00007610ff0b7816 */ /* 0x004fe4000000000b */
[----:B----4-:R-:W-:-:S05]  /*32b0*/  PRMT R13, RZ, 0x7610, R13 ;  /* 0x00007610ff0d7816 */ /* 0x010fca000000000d */
[----:B------:R-:W2:Y:S04]  /*32c0*/  @!P5 LDG.E.U16 R9, desc[UR18][R4.64] ;  /* 0x000000120409d981 */ /* 0x000ea8000c1e1500 */
[----:B------:R-:W4:Y:S04]  /*32d0*/  @!P4 LDG.E.U16 R11, desc[UR18][R4.64+0x40] ;  /* 0x00004012040bc981 */ /* 0x000f28000c1e1500 */
[----:B------:R-:W5:Y:S04]  /*32e0*/  @!P3 LDG.E.U16 R13, desc[UR18][R4.64+0x80] ;  /* 0x00008012040db981 */ /* 0x000f68000c1e1500 */
[----:B------:R-:W5:Y:S01]  /*32f0*/  @!P6 LDG.E.U16 R71, desc[UR18][R4.64+0xc0] ;  /* 0x0000c0120447e981 */ /* 0x000f62000c1e1500 */
[----:B---3--:R-:W-:-:S02]  /*3300*/  UIMAD.WIDE.U32 UR6, UR24, UR12, UR6 ;  /* 0x0000000c180672a5 */ /* 0x008fc4000f8e0006 */
[----:B------:R-:W-:Y:S02]  /*3310*/  UIADD3 UR4, UPT, UPT, UR4, 0x1, URZ ;  /* 0x0000000104047890 */ /* 0x000fe4000fffe0ff */
[----:B------:R-:W-:Y:S01]  /*3320*/  UIMAD UR5, UR24, UR13, UR7 ;  /* 0x0000000d180572a4 */ /* 0x000fe2000f8e0207 */
[----:B--2---:R-:W-:Y:S04]  /*3330*/  STS.U16 [R56], R9 ;  /* 0x0000000938007388 */ /* 0x004fe80000000400 */
[----:B----4-:R-:W-:Y:S04]  /*3340*/  STS.U16 [R56+0x40], R11 ;  /* 0x0000400b38007388 */ /* 0x010fe80000000400 */
[----:B-----5:R-:W-:Y:S04]  /*3350*/  STS.U16 [R56+0x80], R13 ;  /* 0x0000800d38007388 */ /* 0x020fe80000000400 */
[----:B------:R-:W-:Y:S01]  /*3360*/  STS.U16 [R56+0xc0], R71 ;  /* 0x0000c04738007388 */ /* 0x000fe20000000400 */
[----:B------:R-:W-:-:S03]  /*3370*/  NOP ;  /* 0x0000000000007918 */ /* 0x000fc60000000000 */
[----:B------:R-:W1:Y:S02]  /*3380*/  LDS.64 R14, [R69] ;  /* 0x00000000450e7984 */ /* 0x000e640000000a00 */
[C---:B-1----:R-:W-:Y:S02]  /*3390*/  PRMT R6, R14.reuse, 0x7632, R6 ;  /* 0x000076320e067816 */ /* 0x042fe40000000006 */
[----:B------:R-:W-:Y:S02]  /*33a0*/  SHF.L.U32 R7, R14, 0x10, RZ ;  /* 0x000000100e077819 */ /* 0x000fe400000006ff */
[C---:B------:R-:W-:Y:S01]  /*33b0*/  PRMT R4, R15.reuse, 0x7632, R4 ;  /* 0x000076320f047816 */ /* 0x040fe20000000004 */
[----:B------:R-:W-:Y:S01]  /*33c0*/  IMAD.U32 R5, R6, 0x10000, RZ ;  /* 0x0001000006057824 */ /* 0x000fe200078e00ff */
[----:B------:R-:W-:Y:S01]  /*33d0*/  SHF.L.U32 R10, R15, 0x10, RZ ;  /* 0x000000100f0a7819 */ /* 0x000fe200000006ff */
[----:B------:R-:W-:Y:S01]  /*33e0*/  FMUL.FTZ R8, R7, -1.4426950216293334961 ;  /* 0xbfb8aa3b07087820 */ /* 0x000fe20000410000 */
[----:B------:R-:W-:Y:S01]  /*33f0*/  SHF.L.U32 R12, R4, 0x10, RZ ;  /* 0x00000010040c7819 */ /* 0x000fe200000006ff */
[----:B------:R-:W-:-:S02]  /*3400*/  FMUL.FTZ R9, R5, -1.4426950216293334961 ;  /* 0xbfb8aa3b05097820 */ /* 0x000fc40000410000 */
[----:B------:R-:W-:Y:S02]  /*3410*/  FMUL.FTZ R6, R10, -1.4426950216293334961 ;  /* 0xbfb8aa3b0a067820 */ /* 0x000fe40000410000 */
[----:B------:R-:W-:Y:S01]  /*3420*/  FMUL.FTZ R13, R12, -1.4426950216293334961 ;  /* 0xbfb8aa3b0c0d7820 */ /* 0x000fe20000410000 */
[----:B------:R-:W1:Y:S04]  /*3430*/  MUFU.EX2 R8, R8 ;  /* 0x0000000800087308 */ /* 0x000e680000000800 */
[----:B------:R-:W2:Y:S04]  /*3440*/  MUFU.EX2 R9, R9 ;  /* 0x0000000900097308 */ /* 0x000ea80000000800 */
[----:B------:R-:W3:Y:S04]  /*3450*/  MUFU.EX2 R6, R6 ;  /* 0x0000000600067308 */ /* 0x000ee80000000800 */
[----:B------:R-:W4:Y:S01]  /*3460*/  MUFU.EX2 R13, R13 ;  /* 0x0000000d000d7308 */ /* 0x000f220000000800 */
[----:B-1----:R-:W-:Y:S01]  /*3470*/  FADD.FTZ R4, R8, 1 ;  /* 0x3f80000008047421 */ /* 0x002fe20000010000 */
[----:B--2---:R-:W-:Y:S01]  /*3480*/  FADD.FTZ R8, R9, 1 ;  /* 0x3f80000009087421 */ /* 0x004fe20000010000 */
[----:B------:R-:W-:Y:S01]  /*3490*/  BAR.SYNC.DEFER_BLOCKING 0x0 ;  /* 0x0000000000007b1d */ /* 0x000fe20000010000 */
[----:B---3--:R-:W-:-:S05]  /*34a0*/  FADD.FTZ R11, R6, 1 ;  /* 0x3f800000060b7421 */ /* 0x008fca0000010000 */
[----:B------:R-:W1:Y:S01]  /*34b0*/  MUFU.RCP R4, R4 ;  /* 0x0000000400047308 */ /* 0x000e620000001000 */
[----:B----4-:R-:W-:-:S07]  /*34c0*/  FADD.FTZ R14, R13, 1 ;  /* 0x3f8000000d0e7421 */ /* 0x010fce0000010000 */
[----:B------:R-:W2:Y:S08]  /*34d0*/  MUFU.RCP R8, R8 ;  /* 0x0000000800087308 */ /* 0x000eb00000001000 */
[----:B------:R-:W3:Y:S01]  /*34e0*/  MUFU.RCP R11, R11 ;  /* 0x0000000b000b7308 */ /* 0x000ee20000001000 */
[----:B-1----:R-:W-:-:S04]  /*34f0*/  FMUL.FTZ R6, R7, R4 ;  /* 0x0000000407067220 */ /* 0x002fc80000410000 */
[----:B------:R-:W-:-:S03]  /*3500*/  FMUL.FTZ R6, R6, R67 ;  /* 0x0000004306067220 */ /* 0x000fc60000410000 */
[----:B------:R-:W1:Y:S01]  /*3510*/  MUFU.RCP R15, R14 ;  /* 0x0000000e000f7308 */ /* 0x000e620000001000 */
[----:B--2---:R-:W-:-:S04]  /*3520*/  FMUL.FTZ R5, R5, R8 ;  /* 0x0000000805057220 */ /* 0x004fc80000410000 */
[----:B------:R-:W-:Y:S01]  /*3530*/  FMUL.FTZ R5, R5, R66 ;  /* 0x0000004205057220 */ /* 0x000fe20000410000 */
[----:B---3--:R-:W-:-:S04]  /*3540*/  FMUL.FTZ R7, R10, R11 ;  /* 0x0000000b0a077220 */ /* 0x008fc80000410000 */
[----:B------:R-:W-:Y:S01]  /*3550*/  F2FP.BF16.F32.PACK_AB R4, R5, R6 ;  /* 0x000000060504723e */ /* 0x000fe200000010ff */
[----:B------:R-:W-:Y:S01]  /*3560*/  FMUL.FTZ R7, R7, R68 ;  /* 0x0000004407077220 */ /* 0x000fe20000410000 */
[----:B-1----:R-:W-:-:S04]  /*3570*/  FMUL.FTZ R12, R12, R15 ;  /* 0x0000000f0c0c7220 */ /* 0x002fc80000410000 */
[----:B------:R-:W-:-:S05]  /*3580*/  FMUL.FTZ R12, R12, R65 ;  /* 0x000000410c0c7220 */ /* 0x000fca0000410000 */
[----:B------:R-:W-:-:S05]  /*3590*/  F2FP.BF16.F32.PACK_AB R5, R12, R7 ;  /* 0x000000070c05723e */ /* 0x000fca00000010ff */
[----:B------:R1:W-:Y:S01]  /*35a0*/  STS.64 [R69], R4 ;  /* 0x0000000445007388 */ /* 0x0003e20000000a00 */
[----:B------:R-:W-:-:S03]  /*35b0*/  NOP ;  /* 0x0000000000007918 */ /* 0x000fc60000000000 */
[----:B------:R-:W-:Y:S04]  /*35c0*/  LDS.U16 R7, [R56] ;  /* 0x0000000038077984 */ /* 0x000fe80000000400 */
[----:B------:R-:W-:Y:S01]  /*35d0*/  LDS.U16 R9, [R56+0x40] ;  /* 0x0000400038097984 */ /* 0x000fe20000000400 */
[----:B-1----:R-:W-:Y:S02]  /*35e0*/  MOV R5, UR7 ;  /* 0x0000000700057c02 */ /* 0x002fe40008000f00 */
[----:B------:R-:W-:Y:S01]  /*35f0*/  MOV R4, UR6 ;  /* 0x0000000600047c02 */ /* 0x000fe20008000f00 */
[----:B------:R-:W-:Y:S01]  /*3600*/  LDS.U16 R11, [R56+0x80] ;  /* 0x00008000380b7984 */ /* 0x000fe20000000400 */
[----:B------:R-:W-:Y:S01]  /*3610*/  MOV R5, UR5 ;  /* 0x0000000500057c02 */ /* 0x000fe20008000f00 */
[----:B------:R-:W1:Y:S02]  /*3620*/  LDCU UR5, c[0x0][0x394] ;  /* 0x00007280ff0577ac */ /* 0x000e640008000800 */
[----:B------:R-:W-:Y:S01]  /*3630*/  LDS.U16 R13, [R56+0xc0] ;  /* 0x0000c000380d7984 */ /* 0x000fe20000000400 */
[----:B------:R-:W-:-:S03]  /*3640*/  IMAD.WIDE.U32 R4, R27, UR14, R4 ;  /* 0x0000000e1b047c25 */ /* 0x000fc6000f8e0004 */
[----:B------:R-:W-:Y:S01]  /*3650*/  @!P0 STS [UR11+0x100], R52 ;  /* 0x00010034ff008988 */ /* 0x000fe2000800080b */
[----:B------:R-:W-:Y:S01]  /*3660*/  IMAD R8, R27, UR15, R5 ;  /* 0x0000000f1b087c24 */ /* 0x000fe2000f8e0205 */
[----:B------:R-:W-:Y:S01]  /*3670*/  BAR.SYNC.DEFER_BLOCKING 0x0 ;  /* 0x0000000000007b1d */ /* 0x000fe20000010000 */
[----:B------:R-:W-:Y:S01]  /*3680*/  IADD3 R5, P4, PT, R33, R4, RZ ;  /* 0x0000000421057210 */ /* 0x000fe20007f9e0ff */
[----:B-1----:R-:W-:-:S04]  /*3690*/  UISETP.GE.AND UP0, UPT, UR4, UR5, UPT ;  /* 0x000000050400728c */ /* 0x002fc8000bf06270 */
[----:B------:R-:W1:Y:S02]  /*36a0*/  LDS R6, [UR11+0x100] ;  /* 0x0001000bff067984 */ /* 0x000e640008000800 */
[-C--:B-1----:R-:W-:Y:S02]  /*36b0*/  ISETP.GE.AND P0, PT, R33, R6.reuse, PT ;  /* 0x000000062100720c */ /* 0x082fe40003f06270 */
[-C--:B------:R-:W-:Y:S02]  /*36c0*/  ISETP.GE.AND P1, PT, R37, R6.reuse, PT ;  /* 0x000000062500720c */ /* 0x080fe40003f26270 */
[-C--:B------:R-:W-:Y:S02]  /*36d0*/  ISETP.GE.AND P2, PT, R42, R6.reuse, PT ;  /* 0x000000062a00720c */ /* 0x080fe40003f46270 */
[----:B------:R-:W-:Y:S01]  /*36e0*/  ISETP.GE.AND P3, PT, R43, R6, PT ;  /* 0x000000062b00720c */ /* 0x000fe20003f66270 */
[----:B------:R-:W-:Y:S01]  /*36f0*/  IMAD.X R6, RZ, RZ, R8, P4 ;  /* 0x000000ffff067224 */ /* 0x000fe200020e0608 */
[----:B0-----:R-:W-:-:S04]  /*3700*/  LEA R4, P4, R5, UR8, 0x1 ;  /* 0x0000000805047c11 */ /* 0x001fc8000f8808ff */
        /* <DEDUP_REMOVED lines=15> */
.L_x_2391:
        /* <DEDUP_REMOVED lines=16> */
.L_x_5069:


//--------------------- .text._Z25selective_scan_fwd_kernelI32Selective_Scan_fwd_kernel_traitsILi32ELi4ELi1ELb1ELb0ELb0ELb0EN3c108BFloat16ENS1_7complexIfEEEEv13SSMParamsBase --------------------------
	.section	.text._Z25selective_scan_fwd_kernelI32Selective_Scan_fwd_kernel_traitsILi32ELi4ELi1ELb1ELb0ELb0ELb0EN3c108BFloat16ENS1_7complexIfEEEEv13SSMParamsBase,"ax",@progbits
	.align	128
        .global         _Z25selective_scan_fwd_kernelI32Selective_Scan_fwd_kernel_traitsILi32ELi4ELi1ELb1ELb0ELb0ELb0EN3c108BFloat16ENS1_7complexIfEEEEv13SSMParamsBase
        .type           _Z25selective_scan_fwd_kernelI32Selective_Scan_fwd_kernel_traitsILi32ELi4ELi1ELb1ELb0ELb0ELb0EN3c108BFloat16ENS1_7complexIfEEEEv13SSMParamsBase,@function
        .size           _Z25selective_scan_fwd_kernelI32Selective_Scan_fwd_kernel_traitsILi32ELi4ELi1ELb1ELb0ELb0ELb0EN3c108BFloat16ENS1_7complexIfEEEEv13SSMParamsBase,(.L_x_5070 - _Z25selective_scan_fwd_kernelI32Selective_Scan_fwd_kernel_traitsILi32ELi4ELi1ELb1ELb0ELb0ELb0EN3c108BFloat16ENS1_7complexIfEEEEv13SSMParamsBase)
        .other          _Z25selective_scan_fwd_kernelI32Selective_Scan_fwd_kernel_traitsILi32ELi4ELi1ELb1ELb0ELb0ELb0EN3c108BFloat16ENS1_7complexIfEEEEv13SSMParamsBase,@"STO_CUDA_ENTRY STV_DEFAULT"
_Z25selective_scan_fwd_kernelI32Selective_Scan_fwd_kernel_traitsILi32ELi4ELi1ELb1ELb0ELb0ELb0EN3c108BFloat16ENS1_7complexIfEEEEv13SSMParamsBase:
.text._Z25selective_scan_fwd_kernelI32Selective_Scan_fwd_kernel_traitsILi32ELi4ELi1ELb1ELb0ELb0ELb0EN3c108BFloat16ENS1_7complexIfEEEEv13SSMParamsBase:
        /* <DEDUP_REMOVED lines=26> */
[----:B------:R-:W-:Y:S01]  /*01a0*/  UIMAD UR8, UR18, UR13, UR7 ;  /* 0x0000000d120872a4 */ /* 0x000fe2000f8e0207 */
[----:B------:R0:W5:Y:S01]  /*01b0*/  @P1 LDG.E R42, desc[UR16][R4.64] ;  /* 0x00000010042a1981 */ /* 0x000162000c1e1900 */
[----:B------:R-:W-:-:S02]  /*01c0*/  MOV R6, UR4 ;  /* 0x0000000400067c02 */ /* 0x000fc40008000f00 */
[----:B------:R-:W-:Y:S02]  /*01d0*/  MOV R7, UR5 ;  /* 0x0000000500077c02 */ /* 0x000fe40008000f00 */
[----:B------:R-:W-:Y:S02]  /*01e0*/  MOV R8, UR6 ;  /* 0x0000000600087c02 */ /* 0x000fe40008000f00 */
[----:B------:R-:W-:Y:S02]  /*01f0*/  MOV R9, UR7 ;  /* 0x0000000700097c02 */ /* 0x000fe40008000f00 */
[----:B--2---:R-:W-:Y:S02]  /*0200*/  MOV R3, UR9 ;  /* 0x0000000900037c02 */ /* 0x004fe40008000f00 */
[----:B0-----:R-:W-:Y:S01]  /*0210*/  MOV R5, UR8 ;  /* 0x0000000800057c02 */ /* 0x001fe20008000f00 */
[----:B------:R-:W-:Y:S06]  /*0220*/  @!P0 EXIT ;  /* 0x000000000000894d */ /* 0x000fec0003800000 */
[----:B------:R-:W0:Y:S01]  /*0230*/  LDCU.64 UR4, c[0x0][0x3d8] ;  /* 0x00007b00ff0477ac */ /* 0x000e220008000a00 */
[----:B------:R-:W2:Y:S01]  /*0240*/  LDC.64 R14, c[0x0][0x428] ;  /* 0x00010a00ff0e7b82 */ /* 0x000ea20000000a00 */
[----:B------:R-:W3:Y:S01]  /*0250*/  S2R R41, SR_TID.X ;  /* 0x0000000000297919 */ /* 0x000ee20000002100 */
[----:B------:R-:W-:Y:S01]  /*0260*/  MOV R2, R6 ;  /* 0x0000000600027202 */ /* 0x000fe20000000f00 */
[----:B------:R-:W2:Y:S01]  /*0270*/  LDCU.64 UR6, c[0x0][0x3b8] ;  /* 0x00007700ff0677ac */ /* 0x000ea20008000a00 */
[----:B------:R-:W-:Y:S01]  /*0280*/  MOV R4, R8 ;  /* 0x0000000800047202 */ /* 0x000fe20000000f00 */
[----:B----4-:R-:W-:Y:S02]  /*0290*/  IMAD R0, R0, UR18, R11 ;  /* 0x0000001200007c24 */ /* 0x010fe4000f8e020b */
[----:B------:R-:W-:Y:S02]  /*02a0*/  HFMA2 R33, -RZ, RZ, 0, 0 ;  /* 0x00000000ff217431 */ /* 0x000fe400000001ff */
[C---:B------:R-:W-:Y:S01]  /*02b0*/  IMAD.WIDE.U32 R2, R11.reuse, UR10, R2 ;  /* 0x0000000a0b027c25 */ /* 0x040fe2000f8e0002 */
[----:B------:R-:W4:Y:S01]  /*02c0*/  LDC.64 R34, c[0x0][0x3a0] ;  /* 0x0000e800ff227b82 */ /* 0x000f220000000a00 */
[----:B------:R-:W2:Y:S02]  /*02d0*/  LDCU.U8 UR9, c[0x0][0x39e] ;  /* 0x000073c0ff0977ac */ /* 0x000ea40008000000 */
[----:B------:R-:W-:Y:S01]  /*02e0*/  IMAD.WIDE.U32 R4, R11, UR14, R4 ;  /* 0x0000000e0b047c25 */ /* 0x000fe2000f8e0004 */
[----:B-1----:R-:W-:-:S03]  /*02f0*/  LEA R58, P0, R2, R58, 0x1 ;  /* 0x0000003a023a7211 */ /* 0x002fc600078008ff */
[C---:B------:R-:W-:Y:S01]  /*0300*/  IMAD R49, R11.reuse, UR11, R3 ;  /* 0x0000000b0b317c24 */ /* 0x040fe2000f8e0203 */
[----:B------:R-:W1:Y:S01]  /*0310*/  LDC.64 R16, c[0x0][0x450] ;  /* 0x00011400ff107b82 */ /* 0x000e620000000a00 */
[C---:B0-----:R-:W-:Y:S01]  /*0320*/  IMAD.WIDE.U32 R6, R11.reuse, UR4, RZ ;  /* 0x000000040b067c25 */ /* 0x041fe2000f8e00ff */
[----:B------:R-:W0:Y:S01]  /*0330*/  LDCU UR4, c[0x0][0x38c] ;  /* 0x00007180ff0477ac */ /* 0x000e220008000800 */
[----:B------:R-:W-:Y:S02]  /*0340*/  LEA R56, P1, R4, R56, 0x1 ;  /* 0x0000003804387211 */ /* 0x000fe400078208ff */
[C---:B------:R-:W-:Y:S01]  /*0350*/  IMAD R47, R11.reuse, UR15, R5 ;  /* 0x0000000f0b2f7c24 */ /* 0x040fe2000f8e0205 */
[----:B------:R-:W-:Y:S01]  /*0360*/  LEA.HI.X R49, R2, R59, R49, 0x1, P0 ;  /* 0x0000003b02317211 */ /* 0x000fe200000f0c31 */
[C---:B------:R-:W-:Y:S01]  /*0370*/  IMAD R39, R11.reuse, UR5, R7 ;  /* 0x000000050b277c24 */ /* 0x040fe2000f8e0207 */
[----:B------:R-:W3:Y:S01]  /*0380*/  LDC.64 R26, c[0x0][0x448] ;  /* 0x00011200ff1a7b82 */ /* 0x000ee20000000a00 */
[----:B--2---:R-:W-:Y:S01]  /*0390*/  IMAD.WIDE.U32 R2, R11, R14, RZ ;  /* 0x0000000e0b027225 */ /* 0x004fe200078e00ff */
[----:B------:R-:W-:-:S03]  /*03a0*/  LEA.HI.X R47, R4, R57, R47, 0x1, P1 ;  /* 0x00000039042f7211 */ /* 0x000fc600008f0c2f */
[----:B------:R-:W-:-:S03]  /*03b0*/  IMAD.WIDE.U32 R36, R11, UR6, RZ ;  /* 0x000000060b247c25 */ /* 0x000fc6000f8e00ff */
[----:B------:R-:W2:Y:S01]  /*03c0*/  LDC.64 R28, c[0x0][0x440] ;  /* 0x00011000ff1c7b82 */ /* 0x000ea20000000a00 */
[----:B----4-:R-:W-:Y:S01]  /*03d0*/  IMAD.WIDE.U32 R4, R11, R34, RZ ;  /* 0x000000220b047225 */ /* 0x010fe200078e00ff */
[----:B0-----:R-:W-:-:S03]  /*03e0*/  UISETP.LT.AND UP0, UPT, UR4, 0x1, UPT ;  /* 0x000000010400788c */ /* 0x001fc6000bf01270 */
[C---:B------:R-:W-:Y:S02]  /*03f0*/  IMAD R3, R11.reuse, R15, R3 ;  /* 0x0000000f0b037224 */ /* 0x040fe400078e0203 */
[----:B------:R-:W-:Y:S01]  /*0400*/  IMAD R0, R0, R13, RZ ;  /* 0x0000000d00007224 */ /* 0x000fe200078e02ff */
[----:B------:R-:W0:Y:S01]  /*0410*/  LDC.64 R24, c[0x0][0x420] ;  /* 0x00010800ff187b82 */ /* 0x000e220000000a00 */
[C---:B-1----:R-:W-:Y:S01]  /*0420*/  LEA R40, P0, R6.reuse, R16, 0x3 ;  /* 0x0000001006287211 */ /* 0x042fe200078018ff */
[C---:B------:R-:W-:Y:S02]  /*0430*/  IMAD R35, R11.reuse, R35, R5 ;  /* 0x000000230b237224 */ /* 0x040fe400078e0205 */
[----:B------:R-:W-:Y:S01]  /*0440*/  IMAD R11, R11, UR7, R37 ;  /* 0x000000070b0b7c24 */ /* 0x000fe2000f8e0225 */
[----:B------:R-:W-:Y:S01]  /*0450*/  LEA.HI.X R39, R6, R17, R39, 0x3, P0 ;  /* 0x0000001106277211 */ /* 0x000fe200000f1c27 */
[----:B------:R-:W-:Y:S01]  /*0460*/  IMAD R32, R0, UR4, RZ ;  /* 0x0000000400207c24 */ /* 0x000fe2000f8e02ff */
[----:B------:R-:W-:Y:S01]  /*0470*/  USEL UR4, UR4, 0x1, !UP0 ;  /* 0x0000000104047887 */ /* 0x000fe2000c000000 */
[----:B------:R-:W1:Y:S01]  /*0480*/  LDC.64 R8, c[0x0][0x478] ;  /* 0x00011e00ff087b82 */ /* 0x000e620000000a00 */
[----:B---3--:R-:W-:-:S02]  /*0490*/  LEA R38, P0, R36, R26, 0x3 ;  /* 0x0000001a24267211 */ /* 0x008fc400078018ff */
[----:B------:R-:W-:Y:S02]  /*04a0*/  UIADD3 UR6, UPT, UPT, -UR4, URZ, URZ ;  /* 0x000000ff04067290 */ /* 0x000fe4000fffe1ff */
[----:B------:R-:W-:-:S03]  /*04b0*/  LEA.HI.X R36, R36, R27, R11, 0x3, P0 ;  /* 0x0000001b24247211 */ /* 0x000fc600000f1c0b */
[----:B------:R-:W3:Y:S01]  /*04c0*/  LDC.64 R22, c[0x0][0x3e0] ;  /* 0x0000f800ff167b82 */ /* 0x000ee20000000a00 */
[----:B--2---:R-:W-:-:S04]  /*04d0*/  LEA R37, P1, R4, R28, 0x3 ;  /* 0x0000001c04257211 */ /* 0x004fc800078218ff */
[----:B------:R-:W-:-:S03]  /*04e0*/  LEA.HI.X R35, R4, R29, R35, 0x3, P1 ;  /* 0x0000001d04237211 */ /* 0x000fc600008f1c23 */
[----:B------:R-:W2:Y:S01]  /*04f0*/  LDC.64 R20, c[0x0][0x3c0] ;  /* 0x0000f000ff147b82 */ /* 0x000ea20000000a00 */
[----:B0-----:R-:W-:-:S04]  /*0500*/  IMAD.WIDE.U32 R16, R24, UR18, R2 ;  /* 0x0000001218107c25 */ /* 0x001fc8000f8e0002 */
[----:B------:R-:W-:-:S03]  /*0510*/  IMAD R34, R25, UR18, R17 ;  /* 0x0000001219227c24 */ /* 0x000fc6000f8e0211 */
[----:B------:R-:W0:Y:S01]  /*0520*/  LDC.64 R18, c[0x0][0x3a8] ;  /* 0x0000ea00ff127b82 */ /* 0x000e220000000a00 */
[----:B-1----:R-:W-:Y:S01]  /*0530*/  IMAD.WIDE.U32 R2, R41, 0x8, R8 ;  /* 0x0000000829027825 */ /* 0x002fe200078e0008 */
[----:B---3--:R-:W-:Y:S02]  /*0540*/  SHF.L.U64.HI R23, R22, 0x3, R23 ;  /* 0x0000000316177819 */ /* 0x008fe40000010217 */
[----:B--2---:R-:W-:Y:S02]  /*0550*/  SHF.L.U64.HI R21, R20, 0x3, R21 ;  /* 0x0000000314157819 */ /* 0x004fe40000010215 */
[----:B0-----:R-:W-:-:S07]  /*0560*/  SHF.L.U64.HI R51, R18, 0x3, R19 ;  /* 0x0000000312337819 */ /* 0x001fce0000010213 */
.L_x_2406:
[----:B------:R-:W-:Y:S01]  /*0570*/  BAR.SYNC.DEFER_BLOCKING 0x0 ;  /* 0x0000000000007b1d */ /* 0x000fe20000010000 */
[----:B------:R-:W-:Y:S02]  /*0580*/  MOV R48, R58 ;  /* 0x0000003a00307202 */ /* 0x000fe40000000f00 */
[----:B------:R-:W-:-:S03]  /*0590*/  MOV R46, R56 ;  /* 0x00000038002e7202 */ /* 0x000fc60000000f00 */
[----:B0-----:R-:W-:-:S04]  /*05a0*/  IMAD.WIDE.U32 R4, R41, 0x8, R48 ;  /* 0x0000000829047825 */ /* 0x001fc800078e0030 */
[----:B------:R-:W-:Y:S01]  /*05b0*/  IMAD.WIDE.U32 R6, R41, 0x8, R46 ;  /* 0x0000000829067825 */ /* 0x000fe200078e002e */
[----:B------:R-:W2:Y:S04]  /*05c0*/  LDG.E.64 R12, desc[UR16][R4.64] ;  /* 0x00000010040c7981 */ /* 0x000ea8000c1e1b00 */
[----:B------:R-:W3:Y:S01]  /*05d0*/  LDG.E.64 R8, desc[UR16][R6.64] ;  /* 0x0000001006087981 */ /* 0x000ee2000c1e1b00 */
[----:B------:R-:W-:Y:S01]  /*05e0*/  UISETP.NE.AND UP0, UPT, UR9, URZ, UPT ;  /* 0x000000ff0900728c */ /* 0x000fe2000bf05270 */
[--C-:B--2---:R-:W-:Y:S02]  /*05f0*/  SHF.R.U64 R55, R12, 0x10, R13.reuse ;  /* 0x000000100c377819 */ /* 0x104fe4000000120d */
[----:B------:R-:W-:Y:S02]  /*0600*/  SHF.R.U32.HI R0, RZ, 0x10, R13 ;  /* 0x00000010ff007819 */ /* 0x000fe4000001160d */
[----:B---3--:R-:W-:-:S02]  /*0610*/  SHF.R.U64 R10, R8, 0x10, R9 ;  /* 0x00000010080a7819 */ /* 0x008fc40000001209 */
[----:B------:R-:W-:Y:S02]  /*0620*/  SHF.R.U32.HI R14, RZ, 0x10, R9 ;  /* 0x00000010ff0e7819 */ /* 0x000fe40000011609 */
[----:B------:R-:W-:Y:S05]  /*0630*/  BRA.U UP0, `(.L_x_2392) ;  /* 0x0000000100447547 */ /* 0x000fea000b800000 */
[----:B------:R-:W-:Y:S02]  /*0640*/  SHF.L.U32 R57, R13, 0x10, RZ ;  /* 0x000000100d397819 */ /* 0x000fe400000006ff */
[----:B------:R-:W-:Y:S02]  /*0650*/  SHF.L.U32 R11, R9, 0x10, RZ ;  /* 0x00000010090b7819 */ /* 0x000fe400000006ff */
[----:B------:R-:W-:Y:S02]  /*0660*/  SHF.L.U32 R7, R8, 0x10, RZ ;  /* 0x0000001008077819 */ /* 0x000fe400000006ff */
[----:B------:R-:W-:Y:S01]  /*0670*/  SHF.L.U32 R9, R10, 0x10, RZ ;  /* 0x000000100a097819 */ /* 0x000fe200000006ff */
[--C-:B-----5:R-:W-:Y:S01]  /*0680*/  FADD.FTZ R50, R11, R42.reuse ;  /* 0x0000002a0b327221 */ /* 0x120fe20000010000 */
        /* <DEDUP_REMOVED lines=8> */
[----:B------:R-:W-:Y:S01]  /*0710*/  FMUL.FTZ R44, R57, R50 ;  /* 0x00000032392c7220 */ /* 0x000fe20000410000 */
[----:B------:R-:W-:-:S02]  /*0720*/  FMUL.FTZ R45, R55, R52 ;  /* 0x00000034372d7220 */ /* 0x000fc40000410000 */
[----:B------:R-:W-:Y:S01]  /*0730*/  FMUL.FTZ R19, R5, R48 ;  /* 0x0000003005137220 */ /* 0x000fe20000410000 */
[----:B------:R-:W-:Y:S06]  /*0740*/  BRA `(.L_x_2393) ;  /* 0x0000000800607947 */ /* 0x000fec0003800000 */
.L_x_2392:
[----:B------:R-:W-:Y:S01]  /*0750*/  SHF.L.U32 R5, R8, 0x10, RZ ;  /* 0x0000001008057819 */ /* 0x000fe200000006ff */
[----:B------:R-:W-:Y:S01]  /*0760*/  BSSY.RECONVERGENT B0, `(.L_x_2394) ;  /* 0x000002f000007945 */ /* 0x000fe20003800200 */
[----:B------:R-:W-:Y:S02]  /*0770*/  SHF.L.U32 R7, R10, 0x10, RZ ;  /* 0x000000100a077819 */ /* 0x000fe400000006ff */
[----:B------:R-:W-:Y:S01]  /*0780*/  SHF.L.U32 R9, R9, 0x10, RZ ;  /* 0x0000001009097819 */ /* 0x000fe200000006ff */
[--C-:B-----5:R-:W-:Y:S01]  /*0790*/  FADD.FTZ R54, R5, R42.reuse ;  /* 0x0000002a05367221 */ /* 0x120fe20000010000 */
[----:B------:R-:W-:Y:S01]  /*07a0*/  SHF.L.U32 R11, R14, 0x10, RZ ;  /* 0x000000100e0b7819 */ /* 0x000fe200000006ff */
[--C-:B------:R-:W-:Y:S01]  /*07b0*/  FADD.FTZ R52, R7, R42.reuse ;  /* 0x0000002a07347221 */ /* 0x100fe20000010000 */
[----:B------:R-:W-:Y:S01]  /*07c0*/  SHF.L.U32 R53, R12, 0x10, RZ ;  /* 0x000000100c357819 */ /* 0x000fe200000006ff */
[--C-:B------:R-:W-:Y:S01]  /*07d0*/  FADD.FTZ R50, R9, R42.reuse ;  /* 0x0000002a09327221 */ /* 0x100fe20000010000 */
[----:B------:R-:W-:Y:S01]  /*07e0*/  FSETP.GTU.FTZ.AND P3, PT, R54, 20, PT ;  /* 0x41a000003600780b */ /* 0x000fe20003f7c000 */
[----:B------:R-:W-:Y:S01]  /*07f0*/  FADD.FTZ R48, R11, R42 ;  /* 0x0000002a0b307221 */ /* 0x000fe20000010000 */
[----:B------:R-:W-:-:S02]  /*0800*/  FSETP.GTU.FTZ.AND P2, PT, R52, 20, PT ;  /* 0x41a000003400780b */ /* 0x000fc40003f5c000 */
[----:B------:R-:W-:Y:S02]  /*0810*/  FSETP.GTU.FTZ.AND P0, PT, R50, 20, PT ;  /* 0x41a000003200780b */ /* 0x000fe40003f1c000 */
[----:B------:R-:W-:Y:S02]  /*0820*/  FSETP.GTU.FTZ.AND P1, PT, R48, 20, PT ;  /* 0x41a000003000780b */ /* 0x000fe40003f3c000 */
[----:B------:R-:W-:Y:S02]  /*0830*/  SHF.L.U32 R57, R13, 0x10, RZ ;  /* 0x000000100d397819 */ /* 0x000fe400000006ff */
[----:B------:R-:W-:Y:S02]  /*0840*/  SHF.L.U32 R55, R55, 0x10, RZ ;  /* 0x0000001037377819 */ /* 0x000fe400000006ff */
[----:B------:R-:W-:Y:S01]  /*0850*/  SHF.L.U32 R5, R0, 0x10, RZ ;  /* 0x0000001000057819 */ /* 0x000fe200000006ff */
        /* <DEDUP_REMOVED lines=31> */
.L_x_2395:
[----:B------:R-:W-:Y:S05]  /*0a50*/  BSYNC.RECONVERGENT B0 ;  /* 0x0000000000007941 */ /* 0x000fea0003800200 */
.L_x_2394:
        /* <DEDUP_REMOVED lines=32> */
.L_x_2397:
[----:B------:R-:W-:Y:S05]  /*0c60*/  BSYNC.RECONVERGENT B0 ;  /* 0x0000000000007941 */ /* 0x000fea0003800200 */
.L_x_2396:
        /* <DEDUP_REMOVED lines=32> */
.L_x_2399:
[----:B------:R-:W-:Y:S05]  /*0e70*/  BSYNC.RECONVERGENT B0 ;  /* 0x0000000000007941 */ /* 0x000fea0003800200 */
.L_x_2398:
        /* <DEDUP_REMOVED lines=32> */
.L_x_2401:
[----:B------:R-:W-:Y:S05]  /*1080*/  BSYNC.RECONVERGENT B0 ;  /* 0x0000000000007941 */ /* 0x000fea0003800200 */
.L_x_2400:
[----:B------:R-:W-:Y:S01]  /*1090*/  FMUL.FTZ R19, R5, R48 ;  /* 0x0000003005137220 */ /* 0x000fe20000410000 */
[----:B------:R-:W-:Y:S01]  /*10a0*/  FMUL.FTZ R46, R53, R54 ;  /* 0x00000036352e7220 */ /* 0x000fe20000410000 */
[----:B------:R-:W-:Y:S01]  /*10b0*/  FMUL.FTZ R45, R55, R52 ;  /* 0x00000034372d7220 */ /* 0x000fe20000410000 */
[----:B------:R-:W-:-:S07]  /*10c0*/  FMUL.FTZ R44, R57, R50 ;  /* 0x00000032392c7220 */ /* 0x000fce0000410000 */
.L_x_2393:
[----:B------:R-:W0:Y:S01]  /*10d0*/  LDC R0, c[0x0][0x38c] ;  /* 0x0000e300ff007b82 */ /* 0x000e220000000800 */
[-C--:B------:R-:W-:Y:S01]  /*10e0*/  FMUL.FTZ R53, R53, R43.reuse ;  /* 0x0000002b35357220 */ /* 0x080fe20000410000 */
[-C--:B------:R-:W-:Y:S01]  /*10f0*/  FMUL.FTZ R55, R55, R43.reuse ;  /* 0x0000002b37377220 */ /* 0x080fe20000410000 */
[-C--:B------:R-:W-:Y:S01]  /*1100*/  FMUL.FTZ R57, R57, R43.reuse ;  /* 0x0000002b39397220 */ /* 0x080fe20000410000 */
[----:B------:R-:W-:-:S04]  /*1110*/  FMUL.FTZ R66, R5, R43 ;  /* 0x0000002b05427220 */ /* 0x000fc80000410000 */
[----:B------:R-:W-:Y:S01]  /*1120*/  BAR.SYNC.DEFER_BLOCKING 0x0 ;  /* 0x0000000000007b1d */ /* 0x000fe20000010000 */
[----:B0-----:R-:W-:-:S13]  /*1130*/  ISETP.GE.AND P0, PT, R0, 0x1, PT ;  /* 0x000000010000780c */ /* 0x001fda0003f06270 */
[----:B------:R-:W-:Y:S05]  /*1140*/  @!P0 BRA `(.L_x_2402) ;  /* 0x0000001000348947 */ /* 0x000fea0003800000 */
[----:B------:R-:W0:Y:S01]  /*1150*/  S2UR UR5, SR_CgaCtaId ;  /* 0x00000000000579c3 */ /* 0x000e220000008800 */
[----:B------:R-:W1:Y:S01]  /*1160*/  S2R R77, SR_LANEID ;  /* 0x00000000004d7919 */ /* 0x000e620000000000 */
[C---:B------:R-:W-:Y:S01]  /*1170*/  ISETP.NE.AND P0, PT, R33.reuse, RZ, PT ;  /* 0x000000ff2100720c */ /* 0x040fe20003f05270 */
[----:B------:R-:W-:Y:S01]  /*1180*/  UMOV UR4, 0x400 ;  /* 0x0000040000047882 */ /* 0x000fe20000000000 */
[----:B------:R-:W-:Y:S01]  /*1190*/  IMAD R65, R33, R0, RZ ;  /* 0x0000000021417224 */ /* 0x000fe200078e02ff */
[----:B------:R-:W-:Y:S02]  /*11a0*/  MOV R64, R37 ;  /* 0x0000002500407202 */ /* 0x000fe40000000f00 */
[----:B------:R-:W-:Y:S01]  /*11b0*/  ISETP.EQ.AND P0, PT, R41, RZ, P0 ;  /* 0x000000ff2900720c */ /* 0x000fe20000702270 */
[----:B------:R-:W2:Y:S01]  /*11c0*/  LDC.64 R24, c[0x0][0x480] ;  /* 0x00012000ff187b82 */ /* 0x000ea20000000a00 */
        /* <DEDUP_REMOVED lines=8> */
.L_x_2405:
[----:B------:R-:W-:Y:S02]  /*1250*/  MOV R4, R64 ;  /* 0x0000004000047202 */ /* 0x000fe40000000f00 */
[----:B------:R-:W-:-:S06]  /*1260*/  MOV R5, R63 ;  /* 0x0000003f00057202 */ /* 0x000fcc0000000f00 */
[----:B------:R-:W3:Y:S01]  /*1270*/  LDG.E.64 R4, desc[UR16][R4.64] ;  /* 0x0000001004047981 */ /* 0x000ee2000c1e1b00 */
[C---:B-1----:R-:W-:Y:S01]  /*1280*/  ISETP.GE.AND P1, PT, R77.reuse, 0x1, PT ;  /* 0x000000014d00780c */ /* 0x042fe20003f26270 */
[----:B------:R-:W0:Y:S01]  /*1290*/  S2UR UR8, SR_CgaCtaId ;  /* 0x00000000000879c3 */ /* 0x000e220000008800 */
[----:B------:R-:W-:Y:S01]  /*12a0*/  UMOV UR7, 0x400 ;  /* 0x0000040000077882 */ /* 0x000fe20000000000 */
[----:B------:R-:W-:Y:S01]  /*12b0*/  ISETP.NE.AND P2, PT, R77, RZ, PT ;  /* 0x000000ff4d00720c */ /* 0x000fe20003f45270 */
[----:B0-----:R-:W-:Y:S01]  /*12c0*/  ULEA UR7, UR8, UR7, 0x18 ;  /* 0x0000000708077291 */ /* 0x001fe2000f8ec0ff */
[C---:B---3--:R-:W-:Y:S01]  /*12d0*/  FMUL.FTZ R0, R5.reuse, R52 ;  /* 0x0000003405007220 */ /* 0x048fe20000410000 */
[----:B------:R-:W-:Y:S01]  /*12e0*/  FMUL.FTZ R9, R4, 1.4426950216293334961 ;  /* 0x3fb8aa3b04097820 */ /* 0x000fe20000410000 */
[----:B------:R-:W-:Y:S02]  /*12f0*/  FMUL.FTZ R4, R5, R50 ;  /* 0x0000003205047220 */ /* 0x000fe40000410000 */
[----:B------:R-:W-:Y:S01]  /*1300*/  FMUL.RZ R12, R0, 0.15915493667125701904 ;  /* 0x3e22f983000c7820 */ /* 0x000fe2000040c000 */
[C---:B------:R-:W-:Y:S01]  /*1310*/  FMUL.FTZ R0, R9.reuse, R52 ;  /* 0x0000003409007220 */ /* 0x040fe20000410000 */
[----:B------:R-:W-:Y:S01]  /*1320*/  FMUL.RZ R14, R4, 0.15915493667125701904 ;  /* 0x3e22f983040e7820 */ /* 0x000fe2000040c000 */
[----:B------:R-:W-:Y:S01]  /*1330*/  FMUL.FTZ R6, R9, R50 ;  /* 0x0000003209067220 */ /* 0x000fe20000410000 */
[----:B------:R-:W0:Y:S01]  /*1340*/  MUFU.SIN R8, R12 ;  /* 0x0000000c00087308 */ /* 0x000e220000000400 */
[-C--:B------:R-:W-:Y:S01]  /*1350*/  FMUL.FTZ R4, R5, R48.reuse ;  /* 0x0000003005047220 */ /* 0x080fe20000410000 */
[----:B------:R-:W-:-:S03]  /*1360*/  FMUL.FTZ R7, R9, R48 ;  /* 0x0000003009077220 */ /* 0x000fc60000410000 */
[----:B------:R-:W-:Y:S01]  /*1370*/  FMUL.RZ R15, R4, 0.15915493667125701904 ;  /* 0x3e22f983040f7820 */ /* 0x000fe2000040c000 */
[----:B------:R-:W-:Y:S02]  /*1380*/  MOV R4, R59 ;  /* 0x0000003b00047202 */ /* 0x000fe40000000f00 */
[----:B------:R-:W1:Y:S08]  /*1390*/  MUFU.COS R10, R12 ;  /* 0x0000000c000a7308 */ /* 0x000e700000000000 */
[----:B------:R3:W0:Y:S04]  /*13a0*/  MUFU.EX2 R69, R0 ;  /* 0x0000000000457308 */ /* 0x0006280000000800 */
[----:B------:R-:W4:Y:S01]  /*13b0*/  MUFU.COS R13, R14 ;  /* 0x0000000e000d7308 */ /* 0x000f220000000000 */
[----:B---3--:R-:W-:Y:S01]  /*13c0*/  FMUL.FTZ R0, R5, R54 ;  /* 0x0000003605007220 */ /* 0x008fe20000410000 */
[----:B------:R-:W-:-:S06]  /*13d0*/  MOV R5, R60 ;  /* 0x0000003c00057202 */ /* 0x000fcc0000000f00 */
[----:B------:R3:W5:Y:S01]  /*13e0*/  MUFU.SIN R11, R14 ;  /* 0x0000000e000b7308 */ /* 0x0007620000000400 */
[----:B0-----:R-:W-:-:S07]  /*13f0*/  FMUL.FTZ R67, R69, R8 ;  /* 0x0000000845437220 */ /* 0x001fce0000410000 */
[----:B------:R0:W4:Y:S01]  /*1400*/  MUFU.EX2 R70, R6 ;  /* 0x0000000600467308 */ /* 0x0001220000000800 */
[----:B---3--:R-:W-:Y:S01]  /*1410*/  FMUL.RZ R14, R0, 0.15915493667125701904 ;  /* 0x3e22f983000e7820 */ /* 0x008fe2000040c000 */
[----:B-1----:R-:W-:Y:S01]  /*1420*/  FMUL.FTZ R69, R69, R10 ;  /* 0x0000000a45457220 */ /* 0x002fe20000410000 */
[----:B------:R-:W-:Y:S01]  /*1430*/  FMUL.FTZ R0, R67, R46 ;  /* 0x0000002e43007220 */ /* 0x000fe20000410000 */
[----:B------:R1:W3:Y:S01]  /*1440*/  MUFU.EX2 R71, R7 ;  /* 0x0000000700477308 */ /* 0x0002e20000000800 */
[----:B------:R-:W-:Y:S01]  /*1450*/  FMUL.FTZ R8, RZ, R67 ;  /* 0x00000043ff087220 */ /* 0x000fe20000410000 */
[----:B------:R-:W-:Y:S02]  /*1460*/  FMUL.FTZ R9, R9, R54 ;  /* 0x0000003609097220 */ /* 0x000fe40000410000 */
[----:B------:R-:W3:Y:S01]  /*1470*/  MUFU.SIN R68, R15 ;  /* 0x0000000f00447308 */ /* 0x000ee20000000400 */
[----:B0-----:R-:W-:Y:S01]  /*1480*/  MOV R6, R61 ;  /* 0x0000003d00067202 */ /* 0x001fe20000000f00 */
[----:B------:R-:W-:Y:S01]  /*1490*/  FFMA.FTZ R10, RZ, R69, R0 ;  /* 0x00000045ff0a7223 */ /* 0x000fe20000010000 */
[----:B------:R0:W2:Y:S01]  /*14a0*/  LDG.E.64 R28, desc[UR16][R4.64] ;  /* 0x00000010041c7981 */ /* 0x0000a2000c1e1b00 */
[----:B-1----:R-:W-:Y:S01]  /*14b0*/  MOV R7, R62 ;  /* 0x0000003e00077202 */ /* 0x002fe20000000f00 */
[----:B----4-:R-:W-:-:S03]  /*14c0*/  FMUL.FTZ R0, R70, R13 ;  /* 0x0000000d46007220 */ /* 0x010fc60000410000 */
[----:B------:R-:W1:Y:S01]  /*14d0*/  MUFU.COS R12, R15 ;  /* 0x0000000f000c7308 */ /* 0x000e620000000000 */
[----:B------:R-:W-:Y:S01]  /*14e0*/  FFMA.FTZ R8, R69, R46, -R8 ;  /* 0x0000002e45087223 */ /* 0x000fe20000010808 */
[----:B------:R4:W2:Y:S01]  /*14f0*/  LDG.E.64 R26, desc[UR16][R6.64] ;  /* 0x00000010061a7981 */ /* 0x0008a2000c1e1b00 */
[----:B-----5:R-:W-:Y:S02]  /*1500*/  FMUL.FTZ R70, R70, R11 ;  /* 0x0000000b46467220 */ /* 0x020fe40000410000 */
[----:B0-----:R-:W-:-:S03]  /*1510*/  FADD.FTZ R5, R8, R45 ;  /* 0x0000002d08057221 */ /* 0x001fc60000010000 */
[----:B------:R-:W0:Y:S01]  /*1520*/  MUFU.COS R72, R14 ;  /* 0x0000000e00487308 */ /* 0x000e220000000000 */
[----:B----4-:R-:W-:-:S04]  /*1530*/  FADD.FTZ R7, RZ, R10 ;  /* 0x0000000aff077221 */ /* 0x010fc80000010000 */
[----:B------:R-:W-:-:S03]  /*1540*/  FMUL.FTZ R11, R70, R7 ;  /* 0x00000007460b7220 */ /* 0x000fc60000410000 */
[----:B------:R-:W4:Y:S01]  /*1550*/  MUFU.SIN R74, R14 ;  /* 0x0000000e004a7308 */ /* 0x000f220000000400 */
[-C--:B------:R-:W-:Y:S01]  /*1560*/  FMUL.FTZ R4, R70, R5.reuse ;  /* 0x0000000546047220 */ /* 0x080fe20000410000 */
[----:B------:R-:W-:-:S06]  /*1570*/  FFMA.FTZ R11, R0, R5, -R11 ;  /* 0x00000005000b7223 */ /* 0x000fcc000001080b */
[----:B------:R-:W0:Y:S01]  /*1580*/  MUFU.EX2 R9, R9 ;  /* 0x0000000900097308 */ /* 0x000e220000000800 */
[----:B------:R-:W-:Y:S01]  /*1590*/  FFMA.FTZ R4, R0, R7, R4 ;  /* 0x0000000700047223 */ /* 0x000fe20000010004 */
[----:B---3--:R-:W-:Y:S01]  /*15a0*/  FMUL.FTZ R68, R71, R68 ;  /* 0x0000004447447220 */ /* 0x008fe20000410000 */
[----:B------:R-:W-:Y:S01]  /*15b0*/  FADD.FTZ R11, R11, R44 ;  /* 0x0000002c0b0b7221 */ /* 0x000fe20000010000 */
[----:B-1----:R-:W-:Y:S01]  /*15c0*/  FMUL.FTZ R71, R71, R12 ;  /* 0x0000000c47477220 */ /* 0x002fe20000410000 */
[----:B------:R-:W-:Y:S02]  /*15d0*/  FADD.FTZ R4, RZ, R4 ;  /* 0x00000004ff047221 */ /* 0x000fe40000010000 */
[CC--:B------:R-:W-:Y:S02]  /*15e0*/  FMUL.FTZ R8, R68.reuse, R11.reuse ;  /* 0x0000000b44087220 */ /* 0x0c0fe40000410000 */
[-C--:B------:R-:W-:Y:S02]  /*15f0*/  FMUL.FTZ R6, R68, R4.reuse ;  /* 0x0000000444067220 */ /* 0x080fe40000410000 */
[----:B------:R-:W-:Y:S01]  /*1600*/  FFMA.FTZ R8, R71, R4, R8 ;  /* 0x0000000447087223 */ /* 0x000fe20000010008 */
[----:B0-----:R-:W-:Y:S01]  /*1610*/  FMUL.FTZ R72, R9, R72 ;  /* 0x0000004809487220 */ /* 0x001fe20000410000 */
[----:B------:R-:W-:-:S02]  /*1620*/  FFMA.FTZ R6, R71, R11, -R6 ;  /* 0x0000000b47067223 */ /* 0x000fc40000010806 */
[----:B------:R-:W-:Y:S01]  /*1630*/  FADD.FTZ R76, RZ, R8 ;  /* 0x00000008ff4c7221 */ /* 0x000fe20000010000 */
[----:B----4-:R-:W-:Y:S01]  /*1640*/  FMUL.FTZ R74, R9, R74 ;  /* 0x0000004a094a7220 */ /* 0x010fe20000410000 */
[-C--:B------:R-:W-:Y:S01]  /*1650*/  FMUL.FTZ R7, R72, R67.reuse ;  /* 0x0000004348077220 */ /* 0x080fe20000410000 */
[----:B------:R-:W-:Y:S02]  /*1660*/  FADD.FTZ R73, R6, R19 ;  /* 0x0000001306497221 */ /* 0x000fe40000010000 */
[C---:B------:R-:W-:Y:S01]  /*1670*/  FMUL.FTZ R5, R74.reuse, R67 ;  /* 0x000000434a057220 */ /* 0x040fe20000410000 */
[----:B------:R-:W0:Y:S01]  /*1680*/  SHFL.UP PT, R10, R76, 0x1, RZ ;  /* 0x042000004c0a7989 */ /* 0x000e2200000e00ff */
[-C--:B------:R-:W-:Y:S02]  /*1690*/  FFMA.FTZ R7, R74, R69.reuse, R7 ;  /* 0x000000454a077223 */ /* 0x080fe40000010007 */
[----:B------:R-:W-:Y:S01]  /*16a0*/  FFMA.FTZ R5, R72, R69, -R5 ;  /* 0x0000004548057223 */ /* 0x000fe20000010805 */
[----:B------:R-:W1:Y:S01]  /*16b0*/  SHFL.UP PT, R8, R73, 0x1, RZ ;  /* 0x0420000049087989 */ /* 0x000e6200000e00ff */
[----:B------:R-:W-:-:S02]  /*16c0*/  FMUL.FTZ R9, R70, R7 ;  /* 0x0000000746097220 */ /* 0x000fc40000410000 */
[-C--:B------:R-:W-:Y:S02]  /*16d0*/  FMUL.FTZ R4, R70, R5.reuse ;  /* 0x0000000546047220 */ /* 0x080fe40000410000 */
[C---:B------:R-:W-:Y:S02]  /*16e0*/  FFMA.FTZ R9, R0.reuse, R5, -R9 ;  /* 0x0000000500097223 */ /* 0x040fe40000010809 */
[----:B------:R-:W-:Y:S02]  /*16f0*/  FFMA.FTZ R4, R0, R7, R4 ;  /* 0x0000000700047223 */ /* 0x000fe40000010004 */
[C---:B------:R-:W-:Y:S02]  /*1700*/  FMUL.FTZ R78, R68.reuse, R9 ;  /* 0x00000009444e7220 */ /* 0x040fe40000410000 */
[-C--:B------:R-:W-:Y:S02]  /*1710*/  FMUL.FTZ R6, R68, R4.reuse ;  /* 0x0000000444067220 */ /* 0x080fe40000410000 */
[----:B------:R-:W-:-:S02]  /*1720*/  FFMA.FTZ R78, R71, R4, R78 ;  /* 0x00000004474e7223 */ /* 0x000fc4000001004e */
        /* <DEDUP_REMOVED lines=10> */
[----:B------:R-:W4:Y:S01]  /*17d0*/  SHFL.UP PT, R8, R73, 0x2, RZ ;  /* 0x0440000049087989 */ /* 0x000f2200000e00ff */
        /* <DEDUP_REMOVED lines=24> */
[-C--:B----4-:R-:W-:Y:S01]  /*1960*/  FFMA.FTZ R7, R78, R8.reuse, R7 ;  /* 0x000000084e077223 */ /* 0x090fe20000010007 */
        /* <DEDUP_REMOVED lines=10> */
[----:B------:R-:W4:Y:S01]  /*1a10*/  SHFL.UP PT, R4, R75, 0x8, RZ ;  /* 0x050000004b047989 */ /* 0x000f2200000e00ff */
[----:B------:R-:W-:Y:S01]  /*1a20*/  ISETP.GE.AND P1, PT, R77, 0x8, PT ;  /* 0x000000084d00780c */ /* 0x000fe20003f26270 */
[-C--:B-1----:R-:W-:Y:S01]  /*1a30*/  FMUL.FTZ R6, R78, R9.reuse ;  /* 0x000000094e067220 */ /* 0x082fe20000410000 */
[----:B------:R-:W-:-:S04]  /*1a40*/  FMUL.FTZ R9, R75, R9 ;  /* 0x000000094b097220 */ /* 0x000fc80000410000 */
[-C--:B0-----:R-:W-:Y:S01]  /*1a50*/  FFMA.FTZ R9, R78, R8.reuse, R9 ;  /* 0x000000084e097223 */ /* 0x081fe20000010009 */
[----:B------:R-:W-:-:S06]  /*1a60*/  FFMA.FTZ R6, R75, R8, -R6 ;  /* 0x000000084b067223 */ /* 0x000fcc0000010806 */
[----:B------:R-:W-:Y:S01]  /*1a70*/  @P1 FADD.FTZ R76, R76, R9 ;  /* 0x000000094c4c1221 */ /* 0x000fe20000010000 */
[-C--:B---3--:R-:W-:Y:S01]  /*1a80*/  FMUL.FTZ R7, R75, R5.reuse ;  /* 0x000000054b077220 */ /* 0x088fe20000410000 */
[----:B------:R-:W-:Y:S01]  /*1a90*/  @P1 FADD.FTZ R73, R73, R6 ;  /* 0x0000000649491221 */ /* 0x000fe20000010000 */
[C---:B------:R-:W-:Y:S02]  /*1aa0*/  FMUL.FTZ R6, R78.reuse, R5 ;  /* 0x000000054e067220 */ /* 0x040fe40000410000 */
[-C--:B----4-:R-:W-:Y:S01]  /*1ab0*/  @P1 FFMA.FTZ R78, R78, R4.reuse, R7 ;  /* 0x000000044e4e1223 */ /* 0x090fe20000010007 */
[----:B------:R-:W0:Y:S01]  /*1ac0*/  SHFL.UP PT, R12, R76, 0x10, RZ ;  /* 0x060000004c0c7989 */ /* 0x000e2200000e00ff */
[----:B------:R-:W-:-:S03]  /*1ad0*/  @P1 FFMA.FTZ R75, R75, R4, -R6 ;  /* 0x000000044b4b1223 */ /* 0x000fc60000010806 */
[----:B------:R-:W1:Y:S04]  /*1ae0*/  SHFL.UP PT, R5, R73, 0x10, RZ ;  /* 0x0600000049057989 */ /* 0x000e6800000e00ff */
[----:B------:R-:W3:Y:S04]  /*1af0*/  SHFL.UP PT, R4, R78, 0x10, RZ ;  /* 0x060000004e047989 */ /* 0x000ee800000e00ff */
[----:B------:R-:W4:Y:S01]  /*1b00*/  SHFL.UP PT, R13, R75, 0x10, RZ ;  /* 0x060000004b0d7989 */ /* 0x000f2200000e00ff */
[----:B------:R-:W-:Y:S01]  /*1b10*/  HFMA2 R8, -RZ, RZ, 1.875, 0 ;  /* 0x3f800000ff087431 */ /* 0x000fe200000001ff */
[----:B------:R-:W-:-:S02]  /*1b20*/  CS2R R10, SRZ ;  /* 0x00000000000a7805 */ /* 0x000fc4000001ff00 */
[----:B------:R-:W-:Y:S02]  /*1b30*/  MOV R9, RZ ;  /* 0x000000ff00097202 */ /* 0x000fe40000000f00 */
[----:B------:R-:W-:-:S04]  /*1b40*/  ISETP.NE.AND P1, PT, R77, 0x1f, PT ;  /* 0x0000001f4d00780c */ /* 0x000fc80003f25270 */
[----:B------:R-:W5:Y:S01]  /*1b50*/  @P0 LDS.128 R8, [UR4] ;  /* 0x00000004ff080984 */ /* 0x000f620008000c00 */
[-C--:B0-----:R-:W-:Y:S01]  /*1b60*/  FMUL.FTZ R6, R78, R12.reuse ;  /* 0x0000000c4e067220 */ /* 0x081fe20000410000 */
[----:B------:R-:W-:-:S03]  /*1b70*/  FMUL.FTZ R7, R75, R12 ;  /* 0x0000000c4b077220 */ /* 0x000fc60000410000 */
[CC--:B-1----:R-:W-:Y:S01]  /*1b80*/  FFMA.FTZ R6, R75.reuse, R5.reuse, -R6 ;  /* 0x000000054b067223 */ /* 0x0c2fe20000010806 */
[C---:B------:R-:W-:Y:S01]  /*1b90*/  FFMA.FTZ R7, R78.reuse, R5, R7 ;  /* 0x000000054e077223 */ /* 0x040fe20000010007 */
[-C--:B---3--:R-:W-:Y:S01]  /*1ba0*/  FMUL.FTZ R12, R78, R4.reuse ;  /* 0x000000044e0c7220 */ /* 0x088fe20000410000 */
[----:B------:R-:W-:Y:S01]  /*1bb0*/  FMUL.FTZ R5, R75, R4 ;  /* 0x000000044b057220 */ /* 0x000fe20000410000 */
[----:B------:R-:W-:Y:S01]  /*1bc0*/  FADD.FTZ R14, R73, R6 ;  /* 0x00000006490e7221 */ /* 0x000fe20000010000 */
[----:B------:R-:W-:Y:S01]  /*1bd0*/  FADD.FTZ R15, R76, R7 ;  /* 0x000000074c0f7221 */ /* 0x000fe20000010000 */
[-C--:B----4-:R-:W-:Y:S01]  /*1be0*/  FFMA.FTZ R12, R75, R13.reuse, -R12 ;  /* 0x0000000d4b0c7223 */ /* 0x090fe2000001080c */
[----:B------:R-:W-:-:S05]  /*1bf0*/  FFMA.FTZ R13, R78, R13, R5 ;  /* 0x0000000d4e0d7223 */ /* 0x000fca0000010005 */
[----:B------:R0:W-:Y:S01]  /*1c00*/  @!P1 STS.128 [UR7+0x110], R12 ;  /* 0x0001100cff009988 */ /* 0x0001e20008000c07 */
[----:B------:R-:W-:Y:S01]  /*1c10*/  BAR.SYNC.DEFER_BLOCKING 0x0 ;  /* 0x0000000000007b1d */ /* 0x000fe20000010000 */
[----:B------:R-:W-:-:S05]  /*1c20*/  ISETP.NE.AND P3, PT, R41, RZ, PT ;  /* 0x000000ff2900720c */ /* 0x000fca0003f65270 */
[----:B-----5:R-:W-:Y:S04]  /*1c30*/  @!P2 STS.128 [UR7+0x130], R8 ;  /* 0x00013008ff00a988 */ /* 0x020fe80008000c07 */
        /* <DEDUP_REMOVED lines=14> */
[----:B---3--:R-:W-:Y:S01]  /*1d20*/  @!P2 MOV R13, R11 ;  /* 0x0000000b000da202 */ /* 0x008fe20000000f00 */
[CC--:B------:R-:W-:Y:S01]  /*1d30*/  @P3 FMUL.FTZ R12, R30.reuse, R79.reuse ;  /* 0x0000004f1e0c3220 */ /* 0x0c0fe20000410000 */
[C---:B------:R-:W-:Y:S01]  /*1d40*/  @P3 FMUL.FTZ R79, R31.reuse, R79 ;  /* 0x0000004f1f4f3220 */ /* 0x040fe20000410000 */
[----:B----4-:R-:W-:Y:S02]  /*1d50*/  @!P2 MOV R73, R10 ;  /* 0x0000000a0049a202 */ /* 0x010fe40000000f00 */
[-C--:B------:R-:W-:Y:S01]  /*1d60*/  @P3 FFMA.FTZ R12, R31, R80.reuse, R12 ;  /* 0x000000501f0c3223 */ /* 0x080fe2000001000c */
[----:B------:R-:W-:-:S03]  /*1d70*/  @P3 FFMA.FTZ R30, R30, R80, -R79 ;  /* 0x000000501e1e3223 */ /* 0x000fc6000001084f */
[----:B------:R-:W-:Y:S01]  /*1d80*/  @P3 FADD.FTZ R13, R13, R12 ;  /* 0x0000000c0d0d3221 */ /* 0x000fe20000010000 */
[----:B------:R-:W-:-:S03]  /*1d90*/  @P3 FADD.FTZ R73, R73, R30 ;  /* 0x0000001e49493221 */ /* 0x000fc60000010000 */
        /* <DEDUP_REMOVED lines=9> */
[----:B------:R-:W-:Y:S01]  /*1e30*/  FMUL.FTZ R26, R67, R12 ;  /* 0x0000000c431a7220 */ /* 0x000fe20000410000 */
[----:B------:R-:W-:Y:S02]  /*1e40*/  FMUL.FTZ R15, R5, R11 ;  /* 0x0000000b050f7220 */ /* 0x000fe40000410000 */
[-C--:B------:R-:W-:Y:S01]  /*1e50*/  FMUL.FTZ R67, R67, R74.reuse ;  /* 0x0000004a43437220 */ /* 0x080fe20000410000 */
[----:B------:R-:W-:Y:S01]  /*1e60*/  FFMA.FTZ R26, R69, R74, R26 ;  /* 0x0000004a451a7223 */ /* 0x000fe2000001001a */
[----:B------:R-:W-:Y:S01]  /*1e70*/  FFMA.FTZ R27, R27, R28, R14 ;  /* 0x0000001c1b1b7223 */ /* 0x000fe2000001000e */
[----:B------:R-:W-:Y:S01]  /*1e80*/  ISETP.NE.AND P1, PT, R41, RZ, PT ;  /* 0x000000ff2900720c */ /* 0x000fe20003f25270 */
[----:B------:R-:W-:Y:S01]  /*1e90*/  FFMA.FTZ R14, R69, R12, -R67 ;  /* 0x0000000c450e7223 */ /* 0x000fe20000010843 */
[----:B------:R-:W-:Y:S01]  /*1ea0*/  FADD.FTZ R26, RZ, R26 ;  /* 0x0000001aff1a7221 */ /* 0x000fe20000010000 */
[-C--:B------:R-:W-:Y:S01]  /*1eb0*/  FFMA.FTZ R29, R4, R10.reuse, -R15 ;  /* 0x0000000a041d7223 */ /* 0x080fe2000001080f */
[C---:B------:R-:W-:Y:S01]  /*1ec0*/  FMUL.FTZ R31, R5.reuse, R10 ;  /* 0x0000000a051f7220 */ /* 0x040fe20000410000 */
[C---:B------:R-:W-:Y:S01]  /*1ed0*/  FMUL.FTZ R15, R5.reuse, R9 ;  /* 0x00000009050f7220 */ /* 0x040fe20000410000 */
[----:B------:R-:W-:Y:S01]  /*1ee0*/  FMUL.FTZ R10, R5, R8 ;  /* 0x00000008050a7220 */ /* 0x000fe20000410000 */
[----:B------:R-:W-:Y:S01]  /*1ef0*/  FADD.FTZ R67, R14, R45 ;  /* 0x0000002d0e437221 */ /* 0x000fe20000010000 */
[----:B------:R-:W-:Y:S01]  /*1f00*/  FMUL.FTZ R5, R70, R26 ;  /* 0x0000001a46057220 */ /* 0x000fe20000410000 */
[----:B------:R-:W-:-:S02]  /*1f10*/  FFMA.FTZ R8, R4, R8, -R15 ;  /* 0x0000000804087223 */ /* 0x000fc4000001080f */
[-C--:B------:R-:W-:Y:S01]  /*1f20*/  FMUL.FTZ R15, R70, R67.reuse ;  /* 0x00000043460f7220 */ /* 0x080fe20000410000 */
[----:B------:R-:W-:Y:S01]  /*1f30*/  FFMA.FTZ R5, R0, R67, -R5 ;  /* 0x0000004300057223 */ /* 0x000fe20000010805 */
        /* <DEDUP_REMOVED lines=18> */
.L_x_2404:
[----:B------:R-:W-:Y:S05]  /*2060*/  BSYNC.RECONVERGENT B0 ;  /* 0x0000000000007941 */ /* 0x000fea0003800200 */
.L_x_2403:
[-C--:B0-----:R-:W-:Y:S01]  /*2070*/  FFMA.FTZ R8, R71, R15.reuse, R0 ;  /* 0x0000000f47087223 */ /* 0x081fe20000010000 */
[----:B------:R-:W-:Y:S01]  /*2080*/  FMUL.FTZ R68, R68, R15 ;  /* 0x0000000f44447220 */ /* 0x000fe20000410000 */
[----:B------:R-:W-:Y:S01]  /*2090*/  UIADD3 UR5, UPT, UPT, UR5, 0x1, URZ ;  /* 0x0000000105057890 */ /* 0x000fe2000fffe0ff */
[----:B------:R-:W-:Y:S01]  /*20a0*/  FMUL.FTZ R0, R27, R26 ;  /* 0x0000001a1b007220 */ /* 0x000fe20000410000 */
[----:B------:R-:W-:Y:S01]  /*20b0*/  FADD.FTZ R8, RZ, R8 ;  /* 0x00000008ff087221 */ /* 0x000fe20000010000 */
[----:B------:R-:W-:Y:S01]  /*20c0*/  FFMA.FTZ R68, R71, R31, -R68 ;  /* 0x0000001f47447223 */ /* 0x000fe20000010844 */
[----:B------:R-:W-:Y:S01]  /*20d0*/  UISETP.NE.AND UP0, UPT, UR5, URZ, UPT ;  /* 0x000000ff0500728c */ /* 0x000fe2000bf05270 */
[C---:B------:R-:W-:Y:S01]  /*20e0*/  FMUL.FTZ R4, R27.reuse, R15 ;  /* 0x0000000f1b047220 */ /* 0x040fe20000410000 */
[----:B------:R-:W-:Y:S01]  /*20f0*/  FMUL.FTZ R10, R27, R8 ;  /* 0x000000081b0a7220 */ /* 0x000fe20000410000 */
[----:B------:R-:W-:Y:S01]  /*2100*/  FADD.FTZ R8, R68, R19 ;  /* 0x0000001344087221 */ /* 0x000fe20000010000 */
[C---:B------:R-:W-:Y:S01]  /*2110*/  FFMA.FTZ R6, R13.reuse, R12, -R6 ;  /* 0x0000000c0d067223 */ /* 0x040fe20000010806 */
[C---:B------:R-:W-:Y:S01]  /*2120*/  FFMA.FTZ R0, R13.reuse, R67, -R0 ;  /* 0x000000430d007223 */ /* 0x040fe20000010800 */
[C---:B------:R-:W-:Y:S01]  /*2130*/  FFMA.FTZ R4, R13.reuse, R31, -R4 ;  /* 0x0000001f0d047223 */ /* 0x040fe20000010804 */
[----:B------:R-:W-:Y:S01]  /*2140*/  FFMA.FTZ R13, R13, R8, -R10 ;  /* 0x000000080d0d7223 */ /* 0x000fe2000001080a */
[----:B------:R-:W-:Y:S01]  /*2150*/  LEA R59, P1, R22, R59, 0x3 ;  /* 0x0000003b163b7211 */ /* 0x000fe200078218ff */
[----:B------:R-:W-:Y:S01]  /*2160*/  FFMA.FTZ R53, R6, 2, R53 ;  /* 0x4000000006357823 */ /* 0x000fe20000010035 */
[----:B------:R-:W-:Y:S01]  /*2170*/  LEA R61, P2, R20, R61, 0x3 ;  /* 0x0000003d143d7211 */ /* 0x000fe200078418ff */
[----:B------:R-:W-:Y:S01]  /*2180*/  FFMA.FTZ R55, R0, 2, R55 ;  /* 0x4000000000377823 */ /* 0x000fe20000010037 */
[----:B------:R-:W-:Y:S01]  /*2190*/  LEA R64, P3, R18, R64, 0x3 ;  /* 0x0000004012407211 */ /* 0x000fe200078618ff */
[----:B------:R-:W-:Y:S01]  /*21a0*/  FFMA.FTZ R57, R4, 2, R57 ;  /* 0x4000000004397823 */ /* 0x000fe20000010039 */
[----:B------:R-:W-:Y:S01]  /*21b0*/  FFMA.FTZ R66, R13, 2, R66 ;  /* 0x400000000d427823 */ /* 0x000fe20000010042 */
[----:B------:R-:W-:Y:S01]  /*21c0*/  IADD3.X R60, PT, PT, R60, R23, RZ, P1, !PT ;  /* 0x000000173c3c7210 */ /* 0x000fe20000ffe4ff */
[----:B------:R-:W-:Y:S01]  /*21d0*/  UIADD3 UR4, UPT, UPT, UR4, 0x10, URZ ;  /* 0x0000001004047890 */ /* 0x000fe2000fffe0ff */
[----:B------:R-:W-:-:S02]  /*21e0*/  IADD3.X R62, PT, PT, R62, R21, RZ, P2, !PT ;  /* 0x000000153e3e7210 */ /* 0x000fc400017fe4ff */
[----:B------:R-:W-:Y:S02]  /*21f0*/  IADD3.X R63, PT, PT, R63, R51, RZ, P3, !PT ;  /* 0x000000333f3f7210 */ /* 0x000fe40001ffe4ff */
[----:B------:R-:W-:Y:S01]  /*2200*/  IADD3 R65, PT, PT, R65, 0x1, RZ ;  /* 0x0000000141417810 */ /* 0x000fe20007ffe0ff */
[----:B------:R-:W-:Y:S06]  /*2210*/  BRA.U UP0, `(.L_x_2405) ;  /* 0xfffffff1000c7547 */ /* 0x000fec000b83ffff */
.L_x_2402:
[----:B------:R-:W0:Y:S01]  /*2220*/  F2F.BF16.F32 R4, R55 ;  /* 0x0000003700047304 */ /* 0x000e220000202000 */
[----:B------:R-:W-:Y:S01]  /*2230*/  BAR.SYNC.DEFER_BLOCKING 0x0 ;  /* 0x0000000000007b1d */ /* 0x000fe20000010000 */
[C---:B------:R-:W-:Y:S02]  /*2240*/  LEA R9, P0, R33.reuse, R16, 0x7 ;  /* 0x0000001021097211 */ /* 0x040fe400078038ff */
[----:B------:R-:W-:Y:S02]  /*2250*/  IADD3 R33, PT, PT, R33, 0x1, RZ ;  /* 0x0000000121217810 */ /* 0x000fe40007ffe0ff */
[----:B------:R-:W-:Y:S01]  /*2260*/  IADD3.X R0, PT, PT, RZ, R34, RZ, P0, !PT ;  /* 0x00000022ff007210 */ /* 0x000fe200007fe4ff */
[----:B------:R-:W1:Y:S01]  /*2270*/  LDCU UR4, c[0x0][0x394] ;  /* 0x00007280ff0477ac */ /* 0x000e620008000800 */
[----:B------:R-:W-:Y:S01]  /*2280*/  F2F.BF16.F32 R57, R57 ;  /* 0x0000003900397304 */ /* 0x000fe20000202000 */
[----:B------:R-:W-:Y:S02]  /*2290*/  LEA R6, P0, R9, R2, 0x1 ;  /* 0x0000000209067211 */ /* 0x000fe400078008ff */
[----:B------:R-:W-:-:S02]  /*22a0*/  IADD3 R56, P1, PT, R56, 0x100, RZ ;  /* 0x0000010038387810 */ /* 0x000fc40007f3e0ff */
[----:B------:R-:W-:Y:S01]  /*22b0*/  IADD3 R58, P2, PT, R58, 0x100, RZ ;  /* 0x000001003a3a7810 */ /* 0x000fe20007f5e0ff */
[----:B0-----:R-:W-:Y:S02]  /*22c0*/  IMAD.WIDE.U32 R4, R4, 0x10000, RZ ;  /* 0x0001000004047825 */ /* 0x001fe400078e00ff */
[----:B------:R-:W0:Y:S01]  /*22d0*/  F2F.BF16.F32 R66, R66 ;  /* 0x0000004200427304 */ /* 0x000e220000202000 */
[----:B------:R-:W-:Y:S02]  /*22e0*/  IADD3.X R47, PT, PT, RZ, R47, RZ, P1, !PT ;  /* 0x0000002fff2f7210 */ /* 0x000fe40000ffe4ff */
[----:B------:R-:W-:-:S05]  /*22f0*/  IADD3.X R49, PT, PT, RZ, R49, RZ, P2, !PT ;  /* 0x00000031ff317210 */ /* 0x000fca00017fe4ff */
[----:B------:R-:W2:Y:S01]  /*2300*/  F2F.BF16.F32 R53, R53 ;  /* 0x0000003500357304 */ /* 0x000ea20000202000 */
[----:B0-----:R-:W-:-:S04]  /*2310*/  PRMT R7, R57, 0x5410, R66 ;  /* 0x0000541039077816 */ /* 0x001fc80000000042 */
[----:B------:R-:W-:Y:S02]  /*2320*/  LOP3.LUT R5, R7, R5, RZ, 0xfc, !PT ;  /* 0x0000000507057212 */ /* 0x000fe400078efcff */
[----:B------:R-:W-:Y:S02]  /*2330*/  LEA.HI.X R7, R9, R3, R0, 0x1, P0 ;  /* 0x0000000309077211 */ /* 0x000fe400000f0c00 */
[----:B--2---:R-:W-:Y:S02]  /*2340*/  LOP3.LUT R4, R4, R53, RZ, 0xfc, !PT ;  /* 0x0000003504047212 */ /* 0x004fe400078efcff */
[----:B-1----:R-:W-:-:S03]  /*2350*/  ISETP.NE.AND P0, PT, R33, UR4, PT ;  /* 0x0000000421007c0c */ /* 0x002fc6000bf05270 */
[----:B------:R0:W-:Y:S10]  /*2360*/  STG.E.64 desc[UR16][R6.64], R4 ;  /* 0x0000000406007986 */ /* 0x0001f4000c101b10 */
[----:B------:R-:W-:Y:S05]  /*2370*/  @P0 BRA `(.L_x_2406) ;  /* 0xffffffe0007c0947 */ /* 0x000fea000383ffff */
[----:B------:R-:W-:Y:S05]  /*2380*/  EXIT ;  /* 0x000000000000794d */ /* 0x000fea0003800000 */
.L_x_2407:
        /* <DEDUP_REMOVED lines=15> */
.L_x_5070:


//--------------------- .text._Z25selective_scan_fwd_kernelI32Selective_Scan_fwd_kernel_traitsILi32ELi4ELi1ELb1ELb0ELb0ELb1EN3c108BFloat16ENS1_7complexIfEEEEv13SSMParamsBase --------------------------
	.section	.text._Z25selective_scan_fwd_kernelI32Selective_Scan_fwd_kernel_traitsILi32ELi4ELi1ELb1ELb0ELb0ELb1EN3c108BFloat16ENS1_7complexIfEEEEv13SSMParamsBase,"ax",@progbits
	.align	128
        .global         _Z25selective_scan_fwd_kernelI32Selective_Scan_fwd_kernel_traitsILi32ELi4ELi1ELb1ELb0ELb0ELb1EN3c108BFloat16ENS1_7complexIfEEEEv13SSMParamsBase
        .type           _Z25selective_scan_fwd_kernelI32Selective_Scan_fwd_kernel_traitsILi32ELi4ELi1ELb1ELb0ELb0ELb1EN3c108BFloat16ENS1_7complexIfEEEEv13SSMParamsBase,@function
        .size           _Z25selective_scan_fwd_kernelI32Selective_Scan_fwd_kernel_traitsILi32ELi4ELi1ELb1ELb0ELb0ELb1EN3c108BFloat16ENS1_7complexIfEEEEv13SSMParamsBase,(.L_x_5071 - _Z25selective_scan_fwd_kernelI32Selective_Scan_fwd_kernel_traitsILi32ELi4ELi1ELb1ELb0ELb0ELb1EN3c108BFloat16ENS1_7complexIfEEEEv13SSMParamsBase)
        .other          _Z25selective_scan_fwd_kernelI32Selective_Scan_fwd_kernel_traitsILi32ELi4ELi1ELb1ELb0ELb0ELb1EN3c108BFloat16ENS1_7complexIfEEEEv13SSMParamsBase,@"STO_CUDA_ENTRY STV_DEFAULT"
_Z25selective_scan_fwd_kernelI32Selective_Scan_fwd_kernel_traitsILi32ELi4ELi1ELb1ELb0ELb0ELb1EN3c108BFloat16ENS1_7complexIfEEEEv13SSMParamsBase:
.text._Z25selective_scan_fwd_kernelI32Selective_Scan_fwd_kernel_traitsILi32ELi4ELi1ELb1ELb0ELb0ELb1EN3c108BFloat16ENS1_7complexIfEEEEv13SSMParamsBase:
        /* <DEDUP_REMOVED lines=35> */
[----:B------:R-:W0:Y:S01]  /*0230*/  LDC.64 R18, c[0x0][0x450] ;  /* 0x00011400ff127b82 */ /* 0x000e220000000a00 */
[----:B------:R-:W2:Y:S01]  /*0240*/  LDCU.64 UR4, c[0x0][0x3d8] ;  /* 0x00007b00ff0477ac */ /* 0x000ea20008000a00 */
[----:B------:R-:W-:Y:S01]  /*0250*/  MOV R2, R6 ;  /* 0x0000000600027202 */ /* 0x000fe20000000f00 */
[----:B------:R-:W3:Y:S01]  /*0260*/  S2R R40, SR_TID.X ;  /* 0x0000000000287919 */ /* 0x000ee20000002100 */
[----:B------:R-:W-:Y:S01]  /*0270*/  MOV R4, R8 ;  /* 0x0000000800047202 */ /* 0x000fe20000000f00 */
[----:B------:R-:W0:Y:S02]  /*0280*/  LDCU.64 UR6, c[0x0][0x3b8] ;  /* 0x00007700ff0677ac */ /* 0x000e240008000a00 */
[C---:B------:R-:W-:Y:S01]  /*0290*/  IMAD.WIDE.U32 R2, R0.reuse, UR10, R2 ;  /* 0x0000000a00027c25 */ /* 0x040fe2000f8e0002 */
[----:B------:R-:W3:Y:S03]  /*02a0*/  LDC.64 R16, c[0x0][0x418] ;  /* 0x00010600ff107b82 */ /* 0x000ee60000000a00 */
[----:B------:R-:W-:Y:S01]  /*02b0*/  IMAD R51, R0, UR11, R3 ;  /* 0x0000000b00337c24 */ /* 0x000fe2000f8e0203 */
[----:B-1----:R-:W-:Y:S01]  /*02c0*/  LEA R54, P0, R2, R54, 0x1 ;  /* 0x0000003602367211 */ /* 0x002fe200078008ff */
[----:B------:R-:W-:Y:S01]  /*02d0*/  IMAD.WIDE.U32 R4, R0, UR14, R4 ;  /* 0x0000000e00047c25 */ /* 0x000fe2000f8e0004 */
[----:B------:R-:W1:Y:S02]  /*02e0*/  LDCU.U8 UR11, c[0x0][0x39e] ;  /* 0x000073c0ff0b77ac */ /* 0x000e640008000000 */
[----:B------:R-:W1:Y:S01]  /*02f0*/  LDC.64 R22, c[0x0][0x448] ;  /* 0x00011200ff167b82 */ /* 0x000e620000000a00 */
[----:B------:R-:W-:Y:S01]  /*0300*/  LEA.HI.X R51, R2, R55, R51, 0x1, P0 ;  /* 0x0000003702337211 */ /* 0x000fe200000f0c33 */
[----:B----4-:R-:W-:Y:S01]  /*0310*/  IMAD R2, R11, UR18, R0 ;  /* 0x000000120b027c24 */ /* 0x010fe2000f8e0200 */
[----:B------:R-:W-:Y:S01]  /*0320*/  LEA R52, P1, R4, R52, 0x1 ;  /* 0x0000003404347211 */ /* 0x000fe200078208ff */
[----:B--2---:R-:W-:Y:S01]  /*0330*/  IMAD.WIDE.U32 R8, R0, UR4, RZ ;  /* 0x0000000400087c25 */ /* 0x004fe2000f8e00ff */
[----:B------:R-:W2:Y:S03]  /*0340*/  LDCU UR4, c[0x0][0x38c] ;  /* 0x00007180ff0477ac */ /* 0x000ea60008000800 */
[----:B------:R-:W4:Y:S01]  /*0350*/  LDC.64 R14, c[0x0][0x428] ;  /* 0x00010a00ff0e7b82 */ /* 0x000f220000000a00 */
[----:B------:R-:W-:Y:S01]  /*0360*/  IMAD R50, R2, R13, RZ ;  /* 0x0000000d02327224 */ /* 0x000fe200078e02ff */
[----:B0-----:R-:W-:Y:S01]  /*0370*/  LEA R41, P0, R8, R18, 0x3 ;  /* 0x0000001208297211 */ /* 0x001fe200078018ff */
[----:B------:R-:W-:-:S02]  /*0380*/  IMAD R43, R0, UR5, R9 ;  /* 0x00000005002b7c24 */ /* 0x000fc4000f8e0209 */
[C---:B------:R-:W-:Y:S02]  /*0390*/  IMAD R12, R0.reuse, UR15, R5 ;  /* 0x0000000f000c7c24 */ /* 0x040fe4000f8e0205 */
[----:B------:R-:W-:Y:S01]  /*03a0*/  IMAD.WIDE.U32 R44, R0, UR6, RZ ;  /* 0x00000006002c7c25 */ /* 0x000fe2000f8e00ff */
[----:B------:R-:W0:Y:S01]  /*03b0*/  LDC.64 R20, c[0x0][0x438] ;  /* 0x00010e00ff147b82 */ /* 0x000e220000000a00 */
[----:B------:R-:W-:Y:S02]  /*03c0*/  LEA.HI.X R43, R8, R19, R43, 0x3, P0 ;  /* 0x00000013082b7211 */ /* 0x000fe400000f1c2b */
[----:B---3--:R-:W-:Y:S01]  /*03d0*/  IMAD.WIDE.U32 R6, R0, R16, RZ ;  /* 0x0000001000067225 */ /* 0x008fe200078e00ff */
[----:B------:R-:W-:-:S03]  /*03e0*/  LEA.HI.X R12, R4, R53, R12, 0x1, P1 ;  /* 0x00000035040c7211 */ /* 0x000fc600008f0c0c */
[C---:B------:R-:W-:Y:S01]  /*03f0*/  IMAD R7, R0.reuse, R17, R7 ;  /* 0x0000001100077224 */ /* 0x040fe200078e0207 */
[----:B------:R-:W3:Y:S01]  /*0400*/  LDC.64 R24, c[0x0][0x3a0] ;  /* 0x0000e800ff187b82 */ /* 0x000ee20000000a00 */
[----:B------:R-:W-:Y:S01]  /*0410*/  IMAD R9, R0, UR7, R45 ;  /* 0x0000000700097c24 */ /* 0x000fe2000f8e022d */
[----:B-1----:R-:W-:Y:S01]  /*0420*/  LEA R42, P1, R44, R22, 0x3 ;  /* 0x000000162c2a7211 */ /* 0x002fe200078218ff */
[----:B--2---:R-:W-:Y:S02]  /*0430*/  UISETP.LT.AND UP0, UPT, UR4, 0x1, UPT ;  /* 0x000000010400788c */ /* 0x004fe4000bf01270 */
[----:B------:R-:W-:Y:S01]  /*0440*/  IMAD R50, R50, UR4, RZ ;  /* 0x0000000432327c24 */ /* 0x000fe2000f8e02ff */
[----:B------:R-:W-:Y:S01]  /*0450*/  LEA.HI.X R44, R44, R23, R9, 0x3, P1 ;  /* 0x000000172c2c7211 */ /* 0x000fe200008f1c09 */
[----:B------:R-:W-:Y:S01]  /*0460*/  USEL UR4, UR4, 0x1, !UP0 ;  /* 0x0000000104047887 */ /* 0x000fe2000c000000 */
[----:B------:R-:W1:Y:S01]  /*0470*/  LDC.64 R2, c[0x0][0x410] ;  /* 0x00010400ff027b82 */ /* 0x000e620000000a00 */
[----:B----4-:R-:W-:-:S02]  /*0480*/  IMAD.WIDE.U32 R4, R0, R14, RZ ;  /* 0x0000000e00047225 */ /* 0x010fc400078e00ff */
[----:B------:R-:W-:Y:S02]  /*0490*/  UIADD3 UR8, UPT, UPT, -UR4, URZ, URZ ;  /* 0x000000ff04087290 */ /* 0x000fe4000fffe1ff */
[C---:B------:R-:W-:Y:S01]  /*04a0*/  IMAD R5, R0.reuse, R15, R5 ;  /* 0x0000000f00057224 */ /* 0x040fe200078e0205 */
[----:B------:R-:W-:Y:S02]  /*04b0*/  UMOV UR4, URZ ;  /* 0x000000ff00047c82 */ /* 0x000fe40008000000 */
[----:B------:R-:W2:Y:S01]  /*04c0*/  LDC.64 R34, c[0x0][0x440] ;  /* 0x00011000ff227b82 */ /* 0x000ea20000000a00 */
[----:B0-----:R-:W-:-:S04]  /*04d0*/  IMAD.WIDE.U32 R8, R0, R20, RZ ;  /* 0x0000001400087225 */ /* 0x001fc800078e00ff */
[----:B------:R-:W-:-:S03]  /*04e0*/  IMAD R9, R0, R21, R9 ;  /* 0x0000001500097224 */ /* 0x000fc600078e0209 */
[----:B------:R-:W0:Y:S01]  /*04f0*/  LDC.64 R32, c[0x0][0x420] ;  /* 0x00010800ff207b82 */ /* 0x000e220000000a00 */
[----:B---3--:R-:W-:-:S04]  /*0500*/  IMAD.WIDE.U32 R46, R0, R24, RZ ;  /* 0x00000018002e7225 */ /* 0x008fc800078e00ff */
[----:B------:R-:W-:-:S03]  /*0510*/  IMAD R0, R0, R25, R47 ;  /* 0x0000001900007224 */ /* 0x000fc600078e022f */
[----:B------:R-:W3:Y:S01]  /*0520*/  LDC.64 R48, c[0x0][0x430] ;  /* 0x00010c00ff307b82 */ /* 0x000ee20000000a00 */
[----:B-1----:R-:W-:-:S07]  /*0530*/  IMAD.WIDE.U32 R22, R2, UR18, R6 ;  /* 0x0000001202167c25 */ /* 0x002fce000f8e0006 */
[----:B------:R-:W1:Y:S01]  /*0540*/  LDC.64 R26, c[0x0][0x3a8] ;  /* 0x0000ea00ff1a7b82 */ /* 0x000e620000000a00 */
[----:B--2---:R-:W-:-:S04]  /*0550*/  LEA R45, P0, R46, R34, 0x3 ;  /* 0x000000222e2d7211 */ /* 0x004fc800078018ff */
[----:B------:R-:W-:-:S03]  /*0560*/  LEA.HI.X R46, R46, R35, R0, 0x3, P0 ;  /* 0x000000232e2e7211 */ /* 0x000fc600000f1c00 */
[----:B------:R-:W2:Y:S01]  /*0570*/  LDC.64 R18, c[0x0][0x478] ;  /* 0x00011e00ff127b82 */ /* 0x000ea20000000a00 */
[----:B0-----:R-:W-:-:S04]  /*0580*/  IMAD.WIDE.U32 R24, R32, UR18, R4 ;  /* 0x0000001220187c25 */ /* 0x001fc8000f8e0004 */
[----:B------:R-:W-:-:S03]  /*0590*/  IMAD R47, R33, UR18, R25 ;  /* 0x00000012212f7c24 */ /* 0x000fc6000f8e0219 */
[----:B------:R-:W0:Y:S01]  /*05a0*/  LDC.64 R16, c[0x0][0x488] ;  /* 0x00012200ff107b82 */ /* 0x000e220000000a00 */
[----:B---3--:R-:W-:-:S04]  /*05b0*/  IMAD.WIDE.U32 R20, R48, UR18, R8 ;  /* 0x0000001230147c25 */ /* 0x008fc8000f8e0008 */
[----:B------:R-:W-:Y:S02]  /*05c0*/  IMAD R48, R3, UR18, R23 ;  /* 0x0000001203307c24 */ /* 0x000fe4000f8e0217 */
[----:B------:R-:W-:Y:S01]  /*05d0*/  IMAD R49, R49, UR18, R21 ;  /* 0x0000001231317c24 */ /* 0x000fe2000f8e0215 */
[----:B------:R-:W3:Y:S01]  /*05e0*/  LDC.64 R10, c[0x0][0x490] ;  /* 0x00012400ff0a7b82 */ /* 0x000ee20000000a00 */
[----:B-1----:R-:W-:Y:S02]  /*05f0*/  SHF.L.U64.HI R53, R26, 0x3, R27 ;  /* 0x000000031a357819 */ /* 0x002fe4000001021b */
[----:B------:R-:W-:-:S05]  /*0600*/  MOV R27, R12 ;  /* 0x0000000c001b7202 */ /* 0x000fca0000000f00 */
[----:B------:R-:W1:Y:S01]  /*0610*/  LDC.64 R30, c[0x0][0x3e0] ;  /* 0x0000f800ff1e7b82 */ /* 0x000e620000000a00 */
[----:B--2---:R-:W-:-:S07]  /*0620*/  IMAD.WIDE.U32 R18, R40, 0x8, R18 ;  /* 0x0000000828127825 */ /* 0x004fce00078e0012 */
[----:B------:R-:W2:Y:S01]  /*0630*/  LDC.64 R28, c[0x0][0x3c0] ;  /* 0x0000f000ff1c7b82 */ /* 0x000ea20000000a00 */
[----:B0-----:R-:W-:-:S04]  /*0640*/  IMAD.WIDE.U32 R16, R40, 0x8, R16 ;  /* 0x0000000828107825 */ /* 0x001fc800078e0010 */
[----:B---3--:R-:W-:Y:S01]  /*0650*/  IMAD.WIDE.U32 R2, R40, 0x8, R10 ;  /* 0x0000000828027825 */ /* 0x008fe200078e000a */
[----:B-1----:R-:W-:Y:S02]  /*0660*/  SHF.L.U64.HI R31, R30, 0x3, R31 ;  /* 0x000000031e1f7819 */ /* 0x002fe4000001021f */
[----:B--2---:R-:W-:-:S07]  /*0670*/  SHF.L.U64.HI R29, R28, 0x3, R29 ;  /* 0x000000031c1d7819 */ /* 0x004fce000001021d */
.L_x_2420:
[----:B------:R-:W-:Y:S01]  /*0680*/  BAR.SYNC.DEFER_BLOCKING 0x0 ;  /* 0x0000000000007b1d */ /* 0x000fe20000010000 */
[----:B------:R-:W-:Y:S02]  /*0690*/  MOV R55, R51 ;  /* 0x0000003300377202 */ /* 0x000fe40000000f00 */
[----:B0-----:R-:W-:Y:S02]  /*06a0*/  MOV R4, R52 ;  /* 0x0000003400047202 */ /* 0x001fe40000000f00 */
[----:B------:R-:W-:Y:S01]  /*06b0*/  MOV R5, R27 ;  /* 0x0000001b00057202 */ /* 0x000fe20000000f00 */
[----:B------:R-:W-:-:S04]  /*06c0*/  IMAD.WIDE.U32 R64, R40, 0x8, R54 ;  /* 0x0000000828407825 */ /* 0x000fc800078e0036 */
[----:B------:R-:W-:Y:S02]  /*06d0*/  IMAD.WIDE.U32 R4, R40, 0x8, R4 ;  /* 0x0000000828047825 */ /* 0x000fe400078e0004 */
[----:B------:R-:W2:Y:S04]  /*06e0*/  LDG.E.64 R64, desc[UR16][R64.64] ;  /* 0x0000001040407981 */ /* 0x000ea8000c1e1b00 */
[----:B------:R-:W3:Y:S01]  /*06f0*/  LDG.E.64 R4, desc[UR16][R4.64] ;  /* 0x0000001004047981 */ /* 0x000ee2000c1e1b00 */
[----:B------:R-:W-:Y:S01]  /*0700*/  UISETP.NE.AND UP0, UPT, UR11, URZ, UPT ;  /* 0x000000ff0b00728c */ /* 0x000fe2000bf05270 */
[--C-:B--2---:R-:W-:Y:S02]  /*0710*/  SHF.R.U64 R7, R64, 0x10, R65.reuse ;  /* 0x0000001040077819 */ /* 0x104fe40000001241 */
[----:B------:R-:W-:-:S02]  /*0720*/  SHF.R.U32.HI R0, RZ, 0x10, R65 ;  /* 0x00000010ff007819 */ /* 0x000fc40000011641 */
[--C-:B---3--:R-:W-:Y:S02]  /*0730*/  SHF.R.U64 R58, R4, 0x10, R5.reuse ;  /* 0x00000010043a7819 */ /* 0x108fe40000001205 */
[----:B------:R-:W-:Y:S02]  /*0740*/  SHF.R.U32.HI R62, RZ, 0x10, R5 ;  /* 0x00000010ff3e7819 */ /* 0x000fe40000011605 */
[----:B------:R-:W-:Y:S05]  /*0750*/  BRA.U UP0, `(.L_x_2408) ;  /* 0x0000000100447547 */ /* 0x000fea000b800000 */
        /* <DEDUP_REMOVED lines=13> */
[----:B------:R-:W-:-:S02]  /*0830*/  FMUL.FTZ R59, R65, R60 ;  /* 0x0000003c413b7220 */ /* 0x000fc40000410000 */
[----:B------:R-:W-:Y:S02]  /*0840*/  FMUL.FTZ R57, R7, R58 ;  /* 0x0000003a07397220 */ /* 0x000fe40000410000 */
[----:B------:R-:W-:Y:S01]  /*0850*/  FMUL.FTZ R61, R5, R62 ;  /* 0x0000003e053d7220 */ /* 0x000fe20000410000 */
[----:B------:R-:W-:Y:S06]  /*0860*/  BRA `(.L_x_2409) ;  /* 0x0000000800607947 */ /* 0x000fec0003800000 */
.L_x_2408:
        /* <DEDUP_REMOVED lines=48> */
.L_x_2411:
[----:B------:R-:W-:Y:S05]  /*0b70*/  BSYNC.RECONVERGENT B0 ;  /* 0x0000000000007941 */ /* 0x000fea0003800200 */
.L_x_2410:
        /* <DEDUP_REMOVED lines=32> */
.L_x_2413:
[----:B------:R-:W-:Y:S05]  /*0d80*/  BSYNC.RECONVERGENT B0 ;  /* 0x0000000000007941 */ /* 0x000fea0003800200 */
.L_x_2412:
        /* <DEDUP_REMOVED lines=32> */
.L_x_2415:
[----:B------:R-:W-:Y:S05]  /*0f90*/  BSYNC.RECONVERGENT B0 ;  /* 0x0000000000007941 */ /* 0x000fea0003800200 */
.L_x_2414:
        /* <DEDUP_REMOVED lines=32> */
.L_x_2417:
[----:B------:R-:W-:Y:S05]  /*11a0*/  BSYNC.RECONVERGENT B0 ;  /* 0x0000000000007941 */ /* 0x000fea0003800200 */
.L_x_2416:
[----:B------:R-:W-:Y:S01]  /*11b0*/  FMUL.FTZ R61, R5, R62 ;  /* 0x0000003e053d7220 */ /* 0x000fe20000410000 */
[----:B------:R-:W-:Y:S01]  /*11c0*/  FMUL.FTZ R55, R63, R56 ;  /* 0x000000383f377220 */ /* 0x000fe20000410000 */
[----:B------:R-:W-:Y:S01]  /*11d0*/  FMUL.FTZ R57, R7, R58 ;  /* 0x0000003a07397220 */ /* 0x000fe20000410000 */
[----:B------:R-:W-:-:S07]  /*11e0*/  FMUL.FTZ R59, R65, R60 ;  /* 0x0000003c413b7220 */ /* 0x000fce0000410000 */
.L_x_2409:
[----:B------:R-:W0:Y:S01]  /*11f0*/  LDCU UR7, c[0x0][0x38c] ;  /* 0x00007180ff0777ac */ /* 0x000e220008000800 */
        /* <DEDUP_REMOVED lines=22> */
.L_x_2419:
[----:B------:R-:W-:Y:S02]  /*1360*/  MOV R4, R67 ;  /* 0x0000004300047202 */ /* 0x000fe40000000f00 */
[----:B------:R-:W-:-:S06]  /*1370*/  MOV R5, R72 ;  /* 0x0000004800057202 */ /* 0x000fcc0000000f00 */
[----:B------:R-:W2:Y:S01]  /*1380*/  LDG.E.64 R4, desc[UR16][R4.64] ;  /* 0x0000001004047981 */ /* 0x000ea2000c1e1b00 */
[C---:B-1----:R-:W-:Y:S01]  /*1390*/  ISETP.GE.AND P1, PT, R76.reuse, 0x1, PT ;  /* 0x000000014c00780c */ /* 0x042fe20003f26270 */
[----:B0-----:R-:W0:Y:S01]  /*13a0*/  S2UR UR10, SR_CgaCtaId ;  /* 0x00000000000a79c3 */ /* 0x001e220000008800 */
[----:B------:R-:W-:Y:S01]  /*13b0*/  UMOV UR9, 0x400 ;  /* 0x0000040000097882 */ /* 0x000fe20000000000 */
[----:B------:R-:W-:Y:S01]  /*13c0*/  ISETP.NE.AND P2, PT, R76, RZ, PT ;  /* 0x000000ff4c00720c */ /* 0x000fe20003f45270 */
[----:B0-----:R-:W-:Y:S01]  /*13d0*/  ULEA UR9, UR10, UR9, 0x18 ;  /* 0x000000090a097291 */ /* 0x001fe2000f8ec0ff */
[C---:B--2---:R-:W-:Y:S01]  /*13e0*/  FMUL.FTZ R0, R5.reuse, R58 ;  /* 0x0000003a05007220 */ /* 0x044fe20000410000 */
        /* <DEDUP_REMOVED lines=11> */
[----:B------:R1:W2:Y:S08]  /*14a0*/  MUFU.COS R10, R7 ;  /* 0x00000007000a7308 */ /* 0x0002b00000000000 */
[----:B------:R3:W0:Y:S01]  /*14b0*/  MUFU.EX2 R77, R0 ;  /* 0x00000000004d7308 */ /* 0x0006220000000800 */
[----:B-1----:R-:W-:-:S03]  /*14c0*/  MOV R7, R70 ;  /* 0x0000004600077202 */ /* 0x002fc60000000f00 */
[----:B------:R-:W1:Y:S01]  /*14d0*/  MUFU.COS R74, R11 ;  /* 0x0000000b004a7308 */ /* 0x000e620000000000 */
[----:B---3--:R-:W-:Y:S01]  /*14e0*/  FMUL.FTZ R0, R5, R56 ;  /* 0x0000003805007220 */ /* 0x008fe20000410000 */
[----:B------:R-:W-:-:S06]  /*14f0*/  MOV R5, R68 ;  /* 0x0000004400057202 */ /* 0x000fcc0000000f00 */
[----:B------:R3:W4:Y:S01]  /*1500*/  MUFU.SIN R12, R11 ;  /* 0x0000000b000c7308 */ /* 0x0007220000000400 */
[----:B0-----:R-:W-:-:S07]  /*1510*/  FMUL.FTZ R78, R77, R78 ;  /* 0x0000004e4d4e7220 */ /* 0x001fce0000410000 */
[----:B------:R0:W1:Y:S01]  /*1520*/  MUFU.EX2 R75, R6 ;  /* 0x00000006004b7308 */ /* 0x0000620000000800 */
[----:B---3--:R-:W-:Y:S01]  /*1530*/  FMUL.RZ R11, R0, 0.15915493667125701904 ;  /* 0x3e22f983000b7820 */ /* 0x008fe2000040c000 */
[----:B--2---:R-:W-:Y:S01]  /*1540*/  FMUL.FTZ R77, R77, R10 ;  /* 0x0000000a4d4d7220 */ /* 0x004fe20000410000 */
[----:B------:R-:W-:Y:S01]  /*1550*/  FMUL.FTZ R0, R78, R55 ;  /* 0x000000374e007220 */ /* 0x000fe20000410000 */
[----:B------:R-:W2:Y:S01]  /*1560*/  MUFU.SIN R8, R13 ;  /* 0x0000000d00087308 */ /* 0x000ea20000000400 */
[----:B------:R-:W-:Y:S01]  /*1570*/  FMUL.FTZ R10, RZ, R78 ;  /* 0x0000004eff0a7220 */ /* 0x000fe20000410000 */
[----:B------:R-:W-:Y:S01]  /*1580*/  FMUL.FTZ R9, R9, R56 ;  /* 0x0000003809097220 */ /* 0x000fe20000410000 */
[----:B------:R-:W-:Y:S01]  /*1590*/  FFMA.FTZ R0, RZ, R77, R0 ;  /* 0x0000004dff007223 */ /* 0x000fe20000010000 */
[----:B------:R3:W5:Y:S01]  /*15a0*/  LDG.E.64 R34, desc[UR16][R4.64] ;  /* 0x0000001004227981 */ /* 0x000762000c1e1b00 */
[----:B------:R-:W-:Y:S01]  /*15b0*/  FFMA.FTZ R10, R77, R55, -R10 ;  /* 0x000000374d0a7223 */ /* 0x000fe2000001080a */
[----:B0-----:R-:W-:-:S02]  /*15c0*/  MOV R6, R69 ;  /* 0x0000004500067202 */ /* 0x001fc40000000f00 */
[----:B------:R-:W2:Y:S01]  /*15d0*/  MUFU.EX2 R73, R73 ;  /* 0x0000004900497308 */ /* 0x000ea20000000800 */
[----:B------:R-:W-:Y:S01]  /*15e0*/  FADD.FTZ R0, RZ, R0 ;  /* 0x00000000ff007221 */ /* 0x000fe20000010000 */
[C---:B-1----:R-:W-:Y:S02]  /*15f0*/  FMUL.FTZ R74, R75.reuse, R74 ;  /* 0x0000004a4b4a7220 */ /* 0x042fe40000410000 */
[----:B------:R-:W0:Y:S01]  /*1600*/  MUFU.COS R14, R13 ;  /* 0x0000000d000e7308 */ /* 0x000e220000000000 */
[----:B----4-:R-:W-:Y:S01]  /*1610*/  FMUL.FTZ R75, R75, R12 ;  /* 0x0000000c4b4b7220 */ /* 0x010fe20000410000 */
[----:B------:R-:W-:Y:S01]  /*1620*/  FADD.FTZ R10, R10, R57 ;  /* 0x000000390a0a7221 */ /* 0x000fe20000010000 */
[----:B------:R1:W5:Y:S02]  /*1630*/  LDG.E.64 R32, desc[UR16][R6.64] ;  /* 0x0000001006207981 */ /* 0x000364000c1e1b00 */
[----:B---3--:R-:W-:-:S03]  /*1640*/  FMUL.FTZ R5, R75, R0 ;  /* 0x000000004b057220 */ /* 0x008fc60000410000 */
[----:B------:R-:W3:Y:S01]  /*1650*/  MUFU.COS R4, R11 ;  /* 0x0000000b00047308 */ /* 0x000ee20000000000 */
[-C--:B-1----:R-:W-:Y:S01]  /*1660*/  FMUL.FTZ R7, R75, R10.reuse ;  /* 0x0000000a4b077220 */ /* 0x082fe20000410000 */
[----:B------:R-:W-:-:S06]  /*1670*/  FFMA.FTZ R10, R74, R10, -R5 ;  /* 0x0000000a4a0a7223 */ /* 0x000fcc0000010805 */
[----:B------:R-:W1:Y:S01]  /*1680*/  MUFU.SIN R80, R11 ;  /* 0x0000000b00507308 */ /* 0x000e620000000400 */
[----:B------:R-:W-:Y:S01]  /*1690*/  FFMA.FTZ R7, R74, R0, R7 ;  /* 0x000000004a077223 */ /* 0x000fe20000010007 */
[----:B--2---:R-:W-:Y:S01]  /*16a0*/  FMUL.FTZ R0, R73, R8 ;  /* 0x0000000849007220 */ /* 0x004fe20000410000 */
[----:B------:R-:W-:-:S05]  /*16b0*/  FADD.FTZ R10, R10, R59 ;  /* 0x0000003b0a0a7221 */ /* 0x000fca0000010000 */
[----:B------:R-:W3:Y:S01]  /*16c0*/  MUFU.EX2 R9, R9 ;  /* 0x0000000900097308 */ /* 0x000ee20000000800 */
[----:B0-----:R-:W-:Y:S01]  /*16d0*/  FMUL.FTZ R73, R73, R14 ;  /* 0x0000000e49497220 */ /* 0x001fe20000410000 */
[----:B------:R-:W-:Y:S01]  /*16e0*/  FADD.FTZ R7, RZ, R7 ;  /* 0x00000007ff077221 */ /* 0x000fe20000010000 */
[----:B------:R-:W-:-:S03]  /*16f0*/  FMUL.FTZ R6, R0, R10 ;  /* 0x0000000a00067220 */ /* 0x000fc60000410000 */
[-C--:B------:R-:W-:Y:S01]  /*1700*/  FMUL.FTZ R5, R0, R7.reuse ;  /* 0x0000000700057220 */ /* 0x080fe20000410000 */
[----:B------:R-:W-:-:S03]  /*1710*/  FFMA.FTZ R6, R73, R7, R6 ;  /* 0x0000000749067223 */ /* 0x000fc60000010006 */
[----:B------:R-:W-:Y:S01]  /*1720*/  FFMA.FTZ R10, R73, R10, -R5 ;  /* 0x0000000a490a7223 */ /* 0x000fe20000010805 */
[----:B------:R-:W-:Y:S01]  /*1730*/  FADD.FTZ R82, RZ, R6 ;  /* 0x00000006ff527221 */ /* 0x000fe20000010000 */
[C---:B---3--:R-:W-:Y:S01]  /*1740*/  FMUL.FTZ R79, R9.reuse, R4 ;  /* 0x00000004094f7220 */ /* 0x048fe20000410000 */
[----:B-1----:R-:W-:-:S03]  /*1750*/  FMUL.FTZ R80, R9, R80 ;  /* 0x0000005009507220 */ /* 0x002fc60000410000 */
[CC--:B------:R-:W-:Y:S01]  /*1760*/  FMUL.FTZ R5, R79.reuse, R78.reuse ;  /* 0x0000004e4f057220 */ /* 0x0c0fe20000410000 */
[----:B------:R-:W-:Y:S01]  /*1770*/  FADD.FTZ R81, R10, R61 ;  /* 0x0000003d0a517221 */ /* 0x000fe20000010000 */
[C---:B------:R-:W-:Y:S01]  /*1780*/  FMUL.FTZ R4, R80.reuse, R78 ;  /* 0x0000004e50047220 */ /* 0x040fe20000410000 */
[----:B------:R-:W0:Y:S01]  /*1790*/  SHFL.UP PT, R9, R82, 0x1, RZ ;  /* 0x0420000052097989 */ /* 0x000e2200000e00ff */
[-C--:B------:R-:W-:Y:S02]  /*17a0*/  FFMA.FTZ R5, R80, R77.reuse, R5 ;  /* 0x0000004d50057223 */ /* 0x080fe40000010005 */
[----:B------:R-:W-:Y:S01]  /*17b0*/  FFMA.FTZ R4, R79, R77, -R4 ;  /* 0x0000004d4f047223 */ /* 0x000fe20000010804 */
[----:B------:R-:W1:Y:S01]  /*17c0*/  SHFL.UP PT, R8, R81, 0x1, RZ ;  /* 0x0420000051087989 */ /* 0x000e6200000e00ff */
[C---:B------:R-:W-:Y:S02]  /*17d0*/  FMUL.FTZ R7, R75.reuse, R5 ;  /* 0x000000054b077220 */ /* 0x040fe40000410000 */
[----:B------:R-:W-:-:S02]  /*17e0*/  FMUL.FTZ R6, R75, R4 ;  /* 0x000000044b067220 */ /* 0x000fc40000410000 */
[C---:B------:R-:W-:Y:S02]  /*17f0*/  FFMA.FTZ R7, R74.reuse, R4, -R7 ;  /* 0x000000044a077223 */ /* 0x040fe40000010807 */
        /* <DEDUP_REMOVED lines=52> */
[-C--:B-1----:R-:W-:Y:S01]  /*1b40*/  FMUL.FTZ R6, R84, R9.reuse ;  /* 0x0000000954067220 */ /* 0x082fe20000410000 */
[----:B------:R-:W-:-:S04]  /*1b50*/  FMUL.FTZ R9, R83, R9 ;  /* 0x0000000953097220 */ /* 0x000fc80000410000 */
[-C--:B0-----:R-:W-:Y:S01]  /*1b60*/  FFMA.FTZ R9, R84, R8.reuse, R9 ;  /* 0x0000000854097223 */ /* 0x081fe20000010009 */
[----:B------:R-:W-:-:S06]  /*1b70*/  FFMA.FTZ R6, R83, R8, -R6 ;  /* 0x0000000853067223 */ /* 0x000fcc0000010806 */
[----:B------:R-:W-:Y:S01]  /*1b80*/  @P1 FADD.FTZ R82, R82, R9 ;  /* 0x0000000952521221 */ /* 0x000fe20000010000 */
[-C--:B--2---:R-:W-:Y:S01]  /*1b90*/  FMUL.FTZ R7, R83, R5.reuse ;  /* 0x0000000553077220 */ /* 0x084fe20000410000 */
[----:B------:R-:W-:Y:S01]  /*1ba0*/  @P1 FADD.FTZ R81, R81, R6 ;  /* 0x0000000651511221 */ /* 0x000fe20000010000 */
[C---:B------:R-:W-:Y:S02]  /*1bb0*/  FMUL.FTZ R6, R84.reuse, R5 ;  /* 0x0000000554067220 */ /* 0x040fe40000410000 */
[-C--:B---3--:R-:W-:Y:S01]  /*1bc0*/  @P1 FFMA.FTZ R84, R84, R4.reuse, R7 ;  /* 0x0000000454541223 */ /* 0x088fe20000010007 */
        /* <DEDUP_REMOVED lines=22> */
[----:B------:R-:W-:-:S05]  /*1d30*/  ISETP.NE.AND P3, PT, R40, RZ, PT ;  /* 0x000000ff2800720c */ /* 0x000fca0003f65270 */
        /* <DEDUP_REMOVED lines=23> */
[CC--:B------:R-:W-:Y:S01]  /*1eb0*/  FMUL.FTZ R14, R80.reuse, R13.reuse ;  /* 0x0000000d500e7220 */ /* 0x0c0fe20000410000 */
[-C--:B------:R-:W-:Y:S01]  /*1ec0*/  FMUL.FTZ R80, R80, R12.reuse ;  /* 0x0000000c50507220 */ /* 0x080fe20000410000 */
[----:B------:R-:W-:Y:S02]  /*1ed0*/  ISETP.NE.AND P1, PT, R40, RZ, PT ;  /* 0x000000ff2800720c */ /* 0x000fe40003f25270 */
[C---:B------:R-:W-:Y:S01]  /*1ee0*/  FFMA.FTZ R14, R79.reuse, R12, R14 ;  /* 0x0000000c4f0e7223 */ /* 0x040fe2000001000e */
[----:B------:R-:W-:Y:S01]  /*1ef0*/  FFMA.FTZ R80, R79, R13, -R80 ;  /* 0x0000000d4f507223 */ /* 0x000fe20000010850 */
[CC--:B-----5:R-:W-:Y:S01]  /*1f00*/  FMUL.FTZ R13, R33.reuse, R35.reuse ;  /* 0x00000023210d7220 */ /* 0x0e0fe20000410000 */
[----:B------:R-:W-:Y:S01]  /*1f10*/  FMUL.FTZ R12, R32, R35 ;  /* 0x00000023200c7220 */ /* 0x000fe20000410000 */
[----:B------:R-:W-:Y:S01]  /*1f20*/  FADD.FTZ R14, RZ, R14 ;  /* 0x0000000eff0e7221 */ /* 0x000fe20000010000 */
[----:B------:R-:W-:Y:S01]  /*1f30*/  FADD.FTZ R15, R80, R55 ;  /* 0x00000037500f7221 */ /* 0x000fe20000010000 */
[-C--:B------:R-:W-:Y:S01]  /*1f40*/  FFMA.FTZ R32, R32, R34.reuse, -R13 ;  /* 0x0000002220207223 */ /* 0x080fe2000001080d */
[----:B------:R-:W-:Y:S01]  /*1f50*/  FFMA.FTZ R33, R33, R34, R12 ;  /* 0x0000002221217223 */ /* 0x000fe2000001000c */
[CC--:B------:R-:W-:Y:S01]  /*1f60*/  FMUL.FTZ R34, R78.reuse, R14.reuse ;  /* 0x0000000e4e227220 */ /* 0x0c0fe20000410000 */
[----:B------:R-:W-:Y:S01]  /*1f70*/  FMUL.FTZ R35, R78, R15 ;  /* 0x0000000f4e237220 */ /* 0x000fe20000410000 */
[----:B------:R-:W-:Y:S01]  /*1f80*/  FMUL.FTZ R37, R5, R11 ;  /* 0x0000000b05257220 */ /* 0x000fe20000410000 */
[----:B------:R-:W0:Y:S01]  /*1f90*/  @!P1 LDC.64 R12, c[0x0][0x480] ;  /* 0x00012000ff0c9b82 */ /* 0x000e220000000a00 */
[C---:B------:R-:W-:Y:S01]  /*1fa0*/  FFMA.FTZ R78, R77.reuse, R15, -R34 ;  /* 0x0000000f4d4e7223 */ /* 0x040fe20000010822 */
[----:B------:R-:W-:Y:S01]  /*1fb0*/  FFMA.FTZ R34, R77, R14, R35 ;  /* 0x0000000e4d227223 */ /* 0x000fe20000010023 */
[CC--:B------:R-:W-:Y:S01]  /*1fc0*/  FMUL.FTZ R35, R5.reuse, R9.reuse ;  /* 0x0000000905237220 */ /* 0x0c0fe20000410000 */
[CC--:B------:R-:W-:Y:S01]  /*1fd0*/  FFMA.FTZ R37, R4.reuse, R10.reuse, -R37 ;  /* 0x0000000a04257223 */ /* 0x0c0fe20000010825 */
[C---:B------:R-:W-:Y:S01]  /*1fe0*/  FMUL.FTZ R36, R5.reuse, R10 ;  /* 0x0000000a05247220 */ /* 0x040fe20000410000 */
[----:B------:R-:W-:Y:S01]  /*1ff0*/  FADD.FTZ R34, RZ, R34 ;  /* 0x00000022ff227221 */ /* 0x000fe20000010000 */
[-C--:B------:R-:W-:Y:S01]  /*2000*/  FMUL.FTZ R10, R5, R8.reuse ;  /* 0x00000008050a7220 */ /* 0x080fe20000410000 */
[----:B------:R-:W-:Y:S01]  /*2010*/  FFMA.FTZ R8, R4, R8, -R35 ;  /* 0x0000000804087223 */ /* 0x000fe20000010823 */
[----:B------:R-:W-:Y:S01]  /*2020*/  FADD.FTZ R5, R78, R57 ;  /* 0x000000394e057221 */ /* 0x000fe20000010000 */
[C---:B------:R-:W-:Y:S01]  /*2030*/  FMUL.FTZ R35, R75.reuse, R34 ;  /* 0x000000224b237220 */ /* 0x040fe20000410000 */
[C---:B------:R-:W-:Y:S01]  /*2040*/  FFMA.FTZ R9, R4.reuse, R9, R10 ;  /* 0x0000000904097223 */ /* 0x040fe2000001000a */
[----:B------:R-:W-:Y:S01]  /*2050*/  FFMA.FTZ R36, R4, R11, R36 ;  /* 0x0000000b04247223 */ /* 0x000fe20000010024 */
[-C--:B------:R-:W-:Y:S01]  /*2060*/  FMUL.FTZ R75, R75, R5.reuse ;  /* 0x000000054b4b7220 */ /* 0x080fe20000410000 */
[----:B------:R-:W-:-:S03]  /*2070*/  FFMA.FTZ R4, R74, R5, -R35 ;  /* 0x000000054a047223 */ /* 0x000fc60000010823 */
[----:B------:R-:W-:Y:S01]  /*2080*/  FFMA.FTZ R75, R74, R34, R75 ;  /* 0x000000224a4b7223 */ /* 0x000fe2000001004b */
[----:B------:R-:W-:Y:S01]  /*2090*/  FADD.FTZ R35, R4, R59 ;  /* 0x0000003b04237221 */ /* 0x000fe20000010000 */
[----:B------:R-:W-:Y:S01]  /*20a0*/  FADD.FTZ R11, R7, R36 ;  /* 0x00000024070b7221 */ /* 0x000fe20000010000 */
[----:B------:R-:W-:Y:S01]  /*20b0*/  FMUL.FTZ R7, R33, R14 ;  /* 0x0000000e21077220 */ /* 0x000fe20000410000 */
[----:B------:R-:W-:Y:S01]  /*20c0*/  FADD.FTZ R75, RZ, R75 ;  /* 0x0000004bff4b7221 */ /* 0x000fe20000010000 */
[----:B------:R-:W-:Y:S01]  /*20d0*/  FMUL.FTZ R4, R0, R35 ;  /* 0x0000002300047220 */ /* 0x000fe20000410000 */
[----:B------:R-:W-:Y:S01]  /*20e0*/  @!P1 IADD3 R14, P2, PT, R50, UR6, RZ ;  /* 0x00000006320e9c10 */ /* 0x000fe2000ff5e0ff */
[----:B------:R-:W-:Y:S01]  /*20f0*/  FADD.FTZ R10, R6, R37 ;  /* 0x00000025060a7221 */ /* 0x000fe20000010000 */
[----:B------:R-:W-:Y:S01]  /*2100*/  FFMA.FTZ R6, R32, R15, -R7 ;  /* 0x0000000f20067223 */ /* 0x000fe20000010807 */
[-C--:B------:R-:W-:Y:S01]  /*2110*/  FFMA.FTZ R4, R73, R75.reuse, R4 ;  /* 0x0000004b49047223 */ /* 0x080fe20000010004 */
[----:B------:R-:W-:Y:S01]  /*2120*/  FMUL.FTZ R0, R0, R75 ;  /* 0x0000004b00007220 */ /* 0x000fe20000410000 */
[----:B------:R-:W-:Y:S01]  /*2130*/  @!P1 LEA.HI.X.SX32 R15, R50, RZ, 0x1, P2 ;  /* 0x000000ff320f9211 */ /* 0x000fe200010f0eff */
[----:B------:R-:W-:Y:S01]  /*2140*/  UIADD3 UR7, UPT, UPT, UR7, 0x1, URZ ;  /* 0x0000000107077890 */ /* 0x000fe2000fffe0ff */
[C---:B0-----:R-:W-:Y:S01]  /*2150*/  @!P1 LEA R12, P2, R14.reuse, R12, 0x4 ;  /* 0x0000000c0e0c9211 */ /* 0x041fe200078420ff */
[----:B------:R-:W-:Y:S01]  /*2160*/  FMUL.FTZ R7, R33, R34 ;  /* 0x0000002221077220 */ /* 0x000fe20000410000 */
[----:B------:R-:W-:Y:S01]  /*2170*/  FADD.FTZ R4, RZ, R4 ;  /* 0x00000004ff047221 */ /* 0x000fe20000010000 */
[----:B------:R-:W-:Y:S01]  /*2180*/  FFMA.FTZ R0, R73, R35, -R0 ;  /* 0x0000002349007223 */ /* 0x000fe20000010800 */
[----:B------:R-:W-:Y:S01]  /*2190*/  UISETP.NE.AND UP0, UPT, UR7, URZ, UPT ;  /* 0x000000ff0700728c */ /* 0x000fe2000bf05270 */
[----:B------:R-:W-:Y:S01]  /*21a0*/  @!P1 LEA.HI.X R13, R14, R13, R15, 0x4, P2 ;  /* 0x0000000d0e0d9211 */ /* 0x000fe200010f240f */
[----:B------:R-:W-:Y:S01]  /*21b0*/  FFMA.FTZ R7, R32, R5, -R7 ;  /* 0x0000000520077223 */ /* 0x000fe20000010807 */
[C---:B------:R-:W-:Y:S01]  /*21c0*/  FMUL.FTZ R5, R33.reuse, R75 ;  /* 0x0000004b21057220 */ /* 0x040fe20000410000 */
[----:B------:R-:W-:Y:S01]  /*21d0*/  FMUL.FTZ R4, R33, R4 ;  /* 0x0000000421047220 */ /* 0x000fe20000410000 */
[----:B------:R-:W-:Y:S01]  /*21e0*/  FADD.FTZ R15, R0, R61 ;  /* 0x0000003d000f7221 */ /* 0x000fe20000010000 */
[----:B------:R0:W-:Y:S01]  /*21f0*/  @!P1 STS.128 [UR5], R8 ;  /* 0x00000008ff009988 */ /* 0x0001e20008000c05 */
[----:B------:R-:W-:Y:S01]  /*2200*/  FFMA.FTZ R0, R32, R35, -R5 ;  /* 0x0000002320007223 */ /* 0x000fe20000010805 */
[----:B------:R-:W-:Y:S01]  /*2210*/  LEA R69, P2, R28, R69, 0x3 ;  /* 0x000000451c457211 */ /* 0x000fe200078418ff */
[----:B------:R-:W-:Y:S01]  /*2220*/  FFMA.FTZ R15, R32, R15, -R4 ;  /* 0x0000000f200f7223 */ /* 0x000fe20000010804 */
[----:B------:R0:W-:Y:S01]  /*2230*/  @!P1 STG.E.128 desc[UR16][R12.64], R8 ;  /* 0x000000080c009986 */ /* 0x0001e2000c101d10 */
[----:B------:R-:W-:-:S02]  /*2240*/  LEA R71, P1, R30, R71, 0x3 ;  /* 0x000000471e477211 */ /* 0x000fc400078218ff */
[----:B------:R-:W-:Y:S01]  /*2250*/  LEA R67, P3, R26, R67, 0x3 ;  /* 0x000000431a437211 */ /* 0x000fe200078618ff */
[----:B------:R-:W-:Y:S01]  /*2260*/  FFMA.FTZ R63, R6, 2, R63 ;  /* 0x40000000063f7823 */ /* 0x000fe2000001003f */
[----:B------:R-:W-:Y:S01]  /*2270*/  FFMA.FTZ R64, R7, 2, R64 ;  /* 0x4000000007407823 */ /* 0x000fe20000010040 */
[----:B------:R-:W-:Y:S01]  /*2280*/  FFMA.FTZ R65, R0, 2, R65 ;  /* 0x4000000000417823 */ /* 0x000fe20000010041 */
[----:B------:R-:W-:Y:S01]  /*2290*/  FFMA.FTZ R66, R15, 2, R66 ;  /* 0x400000000f427823 */ /* 0x000fe20000010042 */
[----:B------:R-:W-:Y:S02]  /*22a0*/  IADD3.X R68, PT, PT, R68, R31, RZ, P1, !PT ;  /* 0x0000001f44447210 */ /* 0x000fe40000ffe4ff */
[----:B------:R-:W-:Y:S02]  /*22b0*/  IADD3.X R70, PT, PT, R70, R29, RZ, P2, !PT ;  /* 0x0000001d46467210 */ /* 0x000fe400017fe4ff */
[----:B------:R-:W-:Y:S01]  /*22c0*/  IADD3.X R72, PT, PT, R72, R53, RZ, P3, !PT ;  /* 0x0000003548487210 */ /* 0x000fe20001ffe4ff */
[----:B------:R-:W-:-:S02]  /*22d0*/  UIADD3 UR6, UPT, UPT, UR6, 0x1, URZ ;  /* 0x0000000106067890 */ /* 0x000fc4000fffe0ff */
[----:B------:R-:W-:Y:S01]  /*22e0*/  UIADD3 UR5, UPT, UPT, UR5, 0x10, URZ ;  /* 0x0000001005057890 */ /* 0x000fe2000fffe0ff */
[----:B------:R-:W-:Y:S11]  /*22f0*/  BRA.U UP0, `(.L_x_2419) ;  /* 0xfffffff100187547 */ /* 0x000ff6000b83ffff */
.L_x_2418:
[----:B------:R-:W-:Y:S01]  /*2300*/  F2F.BF16.F32 R0, R65 ;  /* 0x0000004100007304 */ /* 0x000fe20000202000 */
[----:B------:R-:W-:Y:S01]  /*2310*/  BAR.SYNC.DEFER_BLOCKING 0x0 ;  /* 0x0000000000007b1d */ /* 0x000fe20000010000 */
[----:B------:R-:W-:-:S06]  /*2320*/  USHF.L.U32 UR5, UR4, 0x7, URZ ;  /* 0x0000000704057899 */ /* 0x000fcc00080006ff */
[----:B------:R-:W1:Y:S01]  /*2330*/  F2F.BF16.F32 R5, R66 ;  /* 0x0000004200057304 */ /* 0x000e620000202000 */
[----:B0-----:R-:W-:Y:S02]  /*2340*/  IADD3 R13, P0, PT, R24, UR5, RZ ;  /* 0x00000005180d7c10 */ /* 0x001fe4000ff1e0ff */
[----:B------:R-:W-:Y:S02]  /*2350*/  IADD3 R9, P1, PT, R22, UR5, RZ ;  /* 0x0000000516097c10 */ /* 0x000fe4000ff3e0ff */
[----:B------:R-:W-:Y:S02]  /*2360*/  IADD3.X R10, PT, PT, RZ, R47, RZ, P0, !PT ;  /* 0x0000002fff0a7210 */ /* 0x000fe400007fe4ff */
[----:B------:R-:W-:Y:S01]  /*2370*/  LEA R6, P0, R13, R18, 0x1 ;  /* 0x000000120d067211 */ /* 0x000fe200078008ff */
[----:B------:R-:W0:Y:S01]  /*2380*/  F2F.BF16.F32 R4, R64 ;  /* 0x0000004000047304 */ /* 0x000e220000202000 */
[----:B-1----:R-:W-:-:S07]  /*2390*/  PRMT R11, R0, 0x5410, R5 ;  /* 0x00005410000b7816 */ /* 0x002fce0000000005 */
[----:B------:R-:W1:Y:S01]  /*23a0*/  F2F.BF16.F32 R7, R63 ;  /* 0x0000003f00077304 */ /* 0x000e620000202000 */
[----:B------:R-:W-:Y:S02]  /*23b0*/  IADD3.X R0, PT, PT, RZ, R48, RZ, P1, !PT ;  /* 0x00000030ff007210 */ /* 0x000fe40000ffe4ff */
[----:B------:R-:W-:Y:S01]  /*23c0*/  LEA R8, P1, R9, R16, 0x1 ;  /* 0x0000001009087211 */ /* 0x000fe200078208ff */
[----:B0-----:R-:W-:-:S03]  /*23d0*/  IMAD.WIDE.U32 R4, R4, 0x10000, RZ ;  /* 0x0001000004047825 */ /* 0x001fc600078e00ff */
[----:B------:R-:W-:Y:S02]  /*23e0*/  LEA.HI.X R9, R9, R17, R0, 0x1, P1 ;  /* 0x0000001109097211 */ /* 0x000fe400008f0c00 */
[----:B------:R-:W-:Y:S02]  /*23f0*/  LOP3.LUT R5, R11, R5, RZ, 0xfc, !PT ;  /* 0x000000050b057212 */ /* 0x000fe400078efcff */
[----:B-1----:R-:W-:Y:S02]  /*2400*/  LOP3.LUT R4, R4, R7, RZ, 0xfc, !PT ;  /* 0x0000000704047212 */ /* 0x002fe400078efcff */
[----:B------:R-:W-:-:S05]  /*2410*/  LEA.HI.X R7, R13, R19, R10, 0x1, P0 ;  /* 0x000000130d077211 */ /* 0x000fca00000f0c0a */
[----:B------:R0:W-:Y:S01]  /*2420*/  STG.E.64 desc[UR16][R6.64], R4 ;  /* 0x0000000406007986 */ /* 0x0001e2000c101b10 */
[----:B------:R-:W-:Y:S06]  /*2430*/  BAR.SYNC.DEFER_BLOCKING 0x0 ;  /* 0x0000000000007b1d */ /* 0x000fec0000010000 */
[----:B------:R-:W2:Y:S01]  /*2440*/  LDG.E.64 R8, desc[UR16][R8.64] ;  /* 0x0000001008087981 */ /* 0x000ea2000c1e1b00 */
[----:B------:R-:W-:Y:S01]  /*2450*/  UIADD3 UR4, UPT, UPT, UR4, 0x1, URZ ;  /* 0x0000000104047890 */ /* 0x000fe2000fffe0ff */
[----:B------:R-:W-:Y:S01]  /*2460*/  BAR.SYNC.DEFER_BLOCKING 0x0 ;  /* 0x0000000000007b1d */ /* 0x000fe20000010000 */
[----:B------:R-:W-:-:S04]  /*2470*/  IADD3 R54, P1, PT, R54, 0x100, RZ ;  /* 0x0000010036367810 */ /* 0x000fc80007f3e0ff */
[----:B------:R-:W-:Y:S02]  /*2480*/  IADD3.X R51, PT, PT, RZ, R51, RZ, P1, !PT ;  /* 0x00000033ff337210 */ /* 0x000fe40000ffe4ff */
[--C-:B--2---:R-:W-:Y:S02]  /*2490*/  SHF.R.U64 R11, R8, 0x10, R9.reuse ;  /* 0x00000010080b7819 */ /* 0x104fe40000001209 */
[----:B------:R-:W-:Y:S02]  /*24a0*/  SHF.R.U32.HI R14, RZ, 0x10, R9 ;  /* 0x00000010ff0e7819 */ /* 0x000fe40000011609 */
[----:B------:R-:W-:Y:S02]  /*24b0*/  SHF.L.U32 R12, R9, 0x10, RZ ;  /* 0x00000010090c7819 */ /* 0x000fe400000006ff */
[----:B------:R-:W-:Y:S02]  /*24c0*/  SHF.L.U32 R11, R11, 0x10, RZ ;  /* 0x000000100b0b7819 */ /* 0x000fe400000006ff */
[----:B0-----:R-:W-:Y:S01]  /*24d0*/  SHF.L.U32 R7, R14, 0x10, RZ ;  /* 0x000000100e077819 */ /* 0x001fe200000006ff */
        /* <DEDUP_REMOVED lines=10> */
[----:B-1----:R-:W-:-:S03]  /*2580*/  FADD.FTZ R5, R4, 1 ;  /* 0x3f80000004057421 */ /* 0x002fc60000010000 */
[----:B------:R-:W0:Y:S01]  /*2590*/  MUFU.RCP R15, R6 ;  /* 0x00000006000f7308 */ /* 0x000e220000001000 */
[----:B--2---:R-:W-:Y:S01]  /*25a0*/  FADD.FTZ R9, R8, 1 ;  /* 0x3f80000008097421 */ /* 0x004fe20000010000 */
[----:B---3--:R-:W-:-:S06]  /*25b0*/  FADD.FTZ R10, R10, 1 ;  /* 0x3f8000000a0a7421 */ /* 0x008fcc0000010000 */
[----:B------:R-:W1:Y:S08]  /*25c0*/  MUFU.RCP R14, R5 ;  /* 0x00000005000e7308 */ /* 0x000e700000001000 */
[----:B------:R-:W2:Y:S01]  /*25d0*/  MUFU.RCP R32, R9 ;  /* 0x0000000900207308 */ /* 0x000ea20000001000 */
[----:B0-----:R-:W-:Y:S01]  /*25e0*/  FMUL.FTZ R12, R12, R15 ;  /* 0x0000000f0c0c7220 */ /* 0x001fe20000410000 */
[----:B------:R-:W-:Y:S01]  /*25f0*/  IADD3 R15, P0, PT, R20, UR5, RZ ;  /* 0x00000005140f7c10 */ /* 0x000fe2000ff1e0ff */
[----:B------:R-:W0:Y:S02]  /*2600*/  LDCU UR5, c[0x0][0x394] ;  /* 0x00007280ff0577ac */ /* 0x000e240008000800 */
[----:B------:R-:W-:Y:S01]  /*2610*/  FMUL.FTZ R12, R12, R65 ;  /* 0x000000410c0c7220 */ /* 0x000fe20000410000 */
[----:B------:R-:W-:-:S02]  /*2620*/  IADD3.X R8, PT, PT, RZ, R49, RZ, P0, !PT ;  /* 0x00000031ff087210 */ /* 0x000fc400007fe4ff */
[----:B------:R-:W3:Y:S01]  /*2630*/  MUFU.RCP R13, R10 ;  /* 0x0000000a000d7308 */ /* 0x000ee20000001000 */
[----:B------:R-:W-:Y:S01]  /*2640*/  LEA R6, P0, R15, R2, 0x1 ;  /* 0x000000020f067211 */ /* 0x000fe200078008ff */
[----:B-1----:R-:W-:-:S04]  /*2650*/  FMUL.FTZ R11, R11, R14 ;  /* 0x0000000e0b0b7220 */ /* 0x002fc80000410000 */
[----:B------:R-:W-:Y:S02]  /*2660*/  FMUL.FTZ R11, R11, R64 ;  /* 0x000000400b0b7220 */ /* 0x000fe40000410000 */
[----:B------:R-:W-:Y:S01]  /*2670*/  F2F.BF16.F32 R12, R12 ;  /* 0x0000000c000c7304 */ /* 0x000fe20000202000 */
[----:B--2---:R-:W-:-:S04]  /*2680*/  FMUL.FTZ R7, R7, R32 ;  /* 0x0000002007077220 */ /* 0x004fc80000410000 */
[----:B------:R-:W-:Y:S01]  /*2690*/  FMUL.FTZ R66, R7, R66 ;  /* 0x0000004207427220 */ /* 0x000fe20000410000 */
[----:B0-----:R-:W-:Y:S02]  /*26a0*/  UISETP.GE.AND UP0, UPT, UR4, UR5, UPT ;  /* 0x000000050400728c */ /* 0x001fe4000bf06270 */
[----:B------:R-:W0:Y:S01]  /*26b0*/  F2F.BF16.F32 R4, R11 ;  /* 0x0000000b00047304 */ /* 0x000e220000202000 */
[----:B---3--:R-:W-:-:S04]  /*26c0*/  FMUL.FTZ R0, R0, R13 ;  /* 0x0000000d00007220 */ /* 0x008fc80000410000 */
[----:B------:R-:W-:-:S03]  /*26d0*/  FMUL.FTZ R0, R0, R63 ;  /* 0x0000003f00007220 */ /* 0x000fc60000410000 */
[----:B------:R-:W1:Y:S01]  /*26e0*/  F2F.BF16.F32 R7, R66 ;  /* 0x0000004200077304 */ /* 0x000e620000202000 */
[----:B0-----:R-:W-:-:S07]  /*26f0*/  IMAD.WIDE.U32 R4, R4, 0x10000, RZ ;  /* 0x0001000004047825 */ /* 0x001fce00078e00ff */
[----:B------:R-:W0:Y:S01]  /*2700*/  F2F.BF16.F32 R9, R0 ;  /* 0x0000000000097304 */ /* 0x000e220000202000 */
[----:B-1----:R-:W-:Y:S02]  /*2710*/  PRMT R13, R12, 0x5410, R7 ;  /* 0x000054100c0d7816 */ /* 0x002fe40000000007 */
[----:B------:R-:W-:Y:S02]  /*2720*/  LEA.HI.X R7, R15, R3, R8, 0x1, P0 ;  /* 0x000000030f077211 */ /* 0x000fe400000f0c08 */
[----:B------:R-:W-:Y:S02]  /*2730*/  LOP3.LUT R5, R13, R5, RZ, 0xfc, !PT ;  /* 0x000000050d057212 */ /* 0x000fe400078efcff */
[----:B------:R-:W-:Y:S02]  /*2740*/  IADD3 R52, P0, PT, R52, 0x100, RZ ;  /* 0x0000010034347810 */ /* 0x000fe40007f1e0ff */
[----:B0-----:R-:W-:Y:S02]  /*2750*/  LOP3.LUT R4, R4, R9, RZ, 0xfc, !PT ;  /* 0x0000000904047212 */ /* 0x001fe400078efcff */
[----:B------:R-:W-:-:S03]  /*2760*/  IADD3.X R27, PT, PT, RZ, R27, RZ, P0, !PT ;  /* 0x0000001bff1b7210 */ /* 0x000fc600007fe4ff */
[----:B------:R0:W-:Y:S01]  /*2770*/  STG.E.64 desc[UR16][R6.64], R4 ;  /* 0x0000000406007986 */ /* 0x0001e2000c101b10 */
[----:B------:R-:W-:Y:S05]  /*2780*/  BRA.U !UP0, `(.L_x_2420) ;  /* 0xffffffdd08bc7547 */ /* 0x000fea000b83ffff */
[----:B------:R-:W-:Y:S05]  /*2790*/  EXIT ;  /* 0x000000000000794d */ /* 0x000fea0003800000 */
.L_x_2421:
        /* <DEDUP_REMOVED lines=14> */
.L_x_5071:


//--------------------- .text._Z25selective_scan_fwd_kernelI32Selective_Scan_fwd_kernel_traitsILi32ELi4ELi1ELb1ELb0ELb1ELb0EN3c108BFloat16ENS1_7complexIfEEEEv13SSMParamsBase --------------------------
	.section	.text._Z25selective_scan_fwd_kernelI32Selective_Scan_fwd_kernel_traitsILi32ELi4ELi1ELb1ELb0ELb1ELb0EN3c108BFloat16ENS1_7complexIfEEEEv13SSMParamsBase,"ax",@progbits
	.align	128
        .global         _Z25selective_scan_fwd_kernelI32Selective_Scan_fwd_kernel_traitsILi32ELi4ELi1ELb1ELb0ELb1ELb0EN3c108BFloat16ENS1_7complexIfEEEEv13SSMParamsBase
        .type           _Z25selective_scan_fwd_kernelI32Selective_Scan_fwd_kernel_traitsILi32ELi4ELi1ELb1ELb0ELb1ELb0EN3c108BFloat16ENS1_7complexIfEEEEv13SSMParamsBase,@function
        .size           _Z25selective_scan_fwd_kernelI32Selective_Scan_fwd_kernel_traitsILi32ELi4ELi1ELb1ELb0ELb1ELb0EN3c108BFloat16ENS1_7complexIfEEEEv13SSMParamsBase,(.L_x_5072 - _Z25selective_scan_fwd_kernelI32Selective_Scan_fwd_kernel_traitsILi32ELi4ELi1ELb1ELb0ELb1ELb0EN3c108BFloat16ENS1_7complexIfEEEEv13SSMParamsBase)
        .other          _Z25selective_scan_fwd_kernelI32Selective_Scan_fwd_kernel_traitsILi32ELi4ELi1ELb1ELb0ELb1ELb0EN3c108BFloat16ENS1_7complexIfEEEEv13SSMParamsBase,@"STO_CUDA_ENTRY STV_DEFAULT"
_Z25selective_scan_fwd_kernelI32Selective_Scan_fwd_kernel_traitsILi32ELi4ELi1ELb1ELb0ELb1ELb0EN3c108BFloat16ENS1_7complexIfEEEEv13SSMParamsBase:
.text._Z25selective_scan_fwd_kernelI32Selective_Scan_fwd_kernel_traitsILi32ELi4ELi1ELb1ELb0ELb1ELb0EN3c108BFloat16ENS1_7complexIfEEEEv13SSMParamsBase:
        /* <DEDUP_REMOVED lines=24> */
[----:B---3--:R-:W-:Y:S02]  /*0180*/  IADD3 R6, PT, PT, R8, 0xffffffe, RZ ;  /* 0x0ffffffe08067810 */ /* 0x008fe40007ffe0ff */
[C---:B------:R-:W-:Y:S02]  /*0190*/  @P1 LEA.HI.X R5, R0.reuse, R5, RZ, 0x2, P3 ;  /* 0x0000000500051211 */ /* 0x040fe400018f14ff */
[----:B------:R3:W3:Y:S01]  /*01a0*/  F2I.FTZ.U32.TRUNC.NTZ R7, R6 ;  /* 0x0000000600077305 */ /* 0x0006e2000021f000 */
[----:B----4-:R-:W-:Y:S01]  /*01b0*/  IABS R2, R0 ;  /* 0x0000000000027213 */ /* 0x010fe20000000000 */
[----:B------:R-:W-:Y:S01]  /*01c0*/  UIMAD.WIDE.U32 UR6, UR18, UR12, URZ ;  /* 0x0000000c120672a5 */ /* 0x000fe2000f8e00ff */
[----:B------:R-:W-:Y:S02]  /*01d0*/  LOP3.LUT R8, R0, R11, RZ, 0x3c, !PT ;  /* 0x0000000b00087212 */ /* 0x000fe400078e3cff */
[----:B0-----:R-:W-:Y:S01]  /*01e0*/  ISETP.GE.AND P4, PT, R17, 0x1, PT ;  /* 0x000000011100780c */ /* 0x001fe20003f86270 */
[----:B------:R-:W-:Y:S01]  /*01f0*/  UIMAD.WIDE.U32 UR4, UR18, UR8, URZ ;  /* 0x00000008120472a5 */ /* 0x000fe2000f8e00ff */
[----:B---3--:R-:W-:Y:S01]  /*0200*/  HFMA2 R6, -RZ, RZ, 0, 0 ;  /* 0x00000000ff067431 */ /* 0x008fe200000001ff */
[----:B------:R0:W5:Y:S01]  /*0210*/  @P1 LDG.E R37, desc[UR16][R4.64] ;  /* 0x0000001004251981 */ /* 0x000162000c1e1900 */
[----:B------:R-:W-:-:S05]  /*0220*/  IADD3 R10, PT, PT, RZ, -R7, RZ ;  /* 0x80000007ff0a7210 */ /* 0x000fca0007ffe0ff */
[----:B------:R-:W-:-:S04]  /*0230*/  IMAD R3, R10, R9, RZ ;  /* 0x000000090a037224 */ /* 0x000fc800078e02ff */
        /* <DEDUP_REMOVED lines=8> */
[----:B------:R-:W3:Y:S01]  /*02c0*/  LDC.64 R8, c[0x0][0x468] ;  /* 0x00011a00ff087b82 */ /* 0x000ee20000000a00 */
[----:B------:R-:W-:Y:S02]  /*02d0*/  UIMAD UR9, UR18, UR9, UR5 ;  /* 0x00000009120972a4 */ /* 0x000fe4000f8e0205 */
[----:B------:R-:W-:Y:S01]  /*02e0*/  UIMAD UR8, UR18, UR13, UR7 ;  /* 0x0000000d120872a4 */ /* 0x000fe2000f8e0207 */
[----:B------:R-:W-:Y:S02]  /*02f0*/  MOV R3, UR5 ;  /* 0x0000000500037c02 */ /* 0x000fe40008000f00 */
[----:B0-----:R-:W-:Y:S02]  /*0300*/  MOV R4, UR6 ;  /* 0x0000000600047c02 */ /* 0x001fe40008000f00 */
[----:B------:R-:W-:Y:S01]  /*0310*/  MOV R5, UR7 ;  /* 0x0000000700057c02 */ /* 0x000fe20008000f00 */
[----:B------:R-:W0:Y:S01]  /*0320*/  LDCU.64 UR6, c[0x0][0x3d0] ;  /* 0x00007a00ff0677ac */ /* 0x000e220008000a00 */
[----:B------:R-:W-:-:S02]  /*0330*/  MOV R2, UR4 ;  /* 0x0000000400027c02 */ /* 0x000fc40008000f00 */
[----:B------:R-:W-:Y:S02]  /*0340*/  MOV R3, UR9 ;  /* 0x0000000900037c02 */ /* 0x000fe40008000f00 */
[----:B------:R-:W-:Y:S02]  /*0350*/  MOV R5, UR8 ;  /* 0x0000000800057c02 */ /* 0x000fe40008000f00 */
[----:B------:R-:W-:Y:S02]  /*0360*/  ISETP.NE.AND P1, PT, R11, RZ, PT ;  /* 0x000000ff0b00720c */ /* 0x000fe40003f25270 */
[----:B------:R-:W-:Y:S01]  /*0370*/  @!P2 IADD3 R7, PT, PT, R7, 0x1, RZ ;  /* 0x000000010707a810 */ /* 0x000fe20007ffe0ff */
[----:B012---:R-:W-:Y:S10]  /*0380*/  @!P4 EXIT ;  /* 0x000000000000c94d */ /* 0x007ff40003800000 */
[----:B------:R-:W-:Y:S01]  /*0390*/  @P0 IADD3 R7, PT, PT, R7, 0x1, RZ ;  /* 0x0000000107070810 */ /* 0x000fe20007ffe0ff */
[C---:B------:R-:W-:Y:S01]  /*03a0*/  IMAD.WIDE.U32 R2, R0.reuse, UR10, R2 ;  /* 0x0000000a00027c25 */ /* 0x040fe2000f8e0002 */
[----:B------:R-:W0:Y:S01]  /*03b0*/  LDC.64 R14, c[0x0][0x450] ;  /* 0x00011400ff0e7b82 */ /* 0x000e220000000a00 */
[----:B------:R-:W1:Y:S01]  /*03c0*/  S2R R38, SR_TID.X ;  /* 0x0000000000267919 */ /* 0x000e620000002100 */
[----:B------:R-:W-:Y:S01]  /*03d0*/  @!P3 IADD3 R7, PT, PT, -R7, RZ, RZ ;  /* 0x000000ff0707b210 */ /* 0x000fe20007ffe1ff */
[C---:B------:R-:W-:Y:S01]  /*03e0*/  IMAD R49, R0.reuse, UR11, R3 ;  /* 0x0000000b00317c24 */ /* 0x040fe2000f8e0203 */
[----:B------:R-:W-:Y:S01]  /*03f0*/  @!P1 LOP3.LUT R7, RZ, R11, RZ, 0x33, !PT ;  /* 0x0000000bff079212 */ /* 0x000fe200078e33ff */
[----:B------:R-:W-:Y:S01]  /*0400*/  IMAD.WIDE.U32 R4, R0, UR14, R4 ;  /* 0x0000000e00047c25 */ /* 0x000fe2000f8e0004 */
[----:B------:R-:W-:Y:S01]  /*0410*/  LEA R50, P0, R2, R50, 0x1 ;  /* 0x0000003202327211 */ /* 0x000fe200078008ff */
[----:B------:R-:W-:Y:S01]  /*0420*/  UIMAD.WIDE.U32 UR4, UR18, UR6, URZ ;  /* 0x00000006120472a5 */ /* 0x000fe2000f8e00ff */
[----:B------:R-:W2:Y:S01]  /*0430*/  LDC.64 R18, c[0x0][0x428] ;  /* 0x00010a00ff127b82 */ /* 0x000ea20000000a00 */
[----:B------:R-:W-:Y:S01]  /*0440*/  SHF.R.S32.HI R3, RZ, 0x1f, R7 ;  /* 0x0000001fff037819 */ /* 0x000fe20000011407 */
[----:B------:R-:W-:Y:S01]  /*0450*/  IMAD R47, R0, UR15, R5 ;  /* 0x0000000f002f7c24 */ /* 0x000fe2000f8e0205 */
[----:B------:R-:W-:Y:S01]  /*0460*/  LEA.HI.X R49, R2, R51, R49, 0x1, P0 ;  /* 0x0000003302317211 */ /* 0x000fe200000f0c31 */
[----:B------:R-:W-:Y:S01]  /*0470*/  UIMAD UR5, UR18, UR7, UR5 ;  /* 0x00000007120572a4 */ /* 0x000fe2000f8e0205 */
[C---:B---3--:R-:W-:Y:S01]  /*0480*/  LEA R48, P0, R4.reuse, R8, 0x1 ;  /* 0x0000000804307211 */ /* 0x048fe200078008ff */
[-C--:B------:R-:W-:Y:S01]  /*0490*/  IMAD R2, R3, R12.reuse, RZ ;  /* 0x0000000c03027224 */ /* 0x080fe200078e02ff */
[----:B------:R-:W3:Y:S01]  /*04a0*/  LDCU.64 UR6, c[0x0][0x3b8] ;  /* 0x00007700ff0677ac */ /* 0x000ee20008000a00 */
[----:B------:R-:W4:Y:S01]  /*04b0*/  LDC R11, c[0x0][0x384] ;  /* 0x0000e100ff0b7b82 */ /* 0x000f220000000800 */
[----:B------:R-:W-:Y:S01]  /*04c0*/  LEA.HI.X R47, R4, R9, R47, 0x1, P0 ;  /* 0x00000009042f7211 */ /* 0x000fe200000f0c2f */
[C---:B------:R-:W-:Y:S01]  /*04d0*/  IMAD R9, R7.reuse, R13, R2 ;  /* 0x0000000d07097224 */ /* 0x040fe200078e0202 */
[----:B------:R-:W-:Y:S01]  /*04e0*/  MOV R45, RZ ;  /* 0x000000ff002d7202 */ /* 0x000fe20000000f00 */
[----:B------:R-:W-:Y:S01]  /*04f0*/  IMAD.WIDE.U32 R2, R7, R12, UR4 ;  /* 0x0000000407027e25 */ /* 0x000fe2000f8e000c */
[----:B------:R-:W1:Y:S03]  /*0500*/  LDCU UR4, c[0x0][0x38c] ;  /* 0x00007180ff0477ac */ /* 0x000e660008000800 */
[----:B------:R-:W4:Y:S01]  /*0510*/  LDC.64 R30, c[0x0][0x3a0] ;  /* 0x0000e800ff1e7b82 */ /* 0x000f220000000a00 */
[----:B0-----:R-:W-:Y:S01]  /*0520*/  LEA R46, P0, R2, R14, 0x1 ;  /* 0x0000000e022e7211 */ /* 0x001fe200078008ff */
[----:B------:R-:W0:Y:S01]  /*0530*/  LDCU.U8 UR9, c[0x0][0x39e] ;  /* 0x000073c0ff0977ac */ /* 0x000e220008000000 */
[----:B------:R-:W-:-:S04]  /*0540*/  IADD3 R10, PT, PT, R3, R9, RZ ;  /* 0x00000009030a7210 */ /* 0x000fc80007ffe0ff */
[----:B------:R-:W-:Y:S01]  /*0550*/  LEA.HI.X R10, R2, R15, R10, 0x1, P0 ;  /* 0x0000000f020a7211 */ /* 0x000fe200000f0c0a */
[----:B------:R-:W0:Y:S01]  /*0560*/  LDC.64 R28, c[0x0][0x448] ;  /* 0x00011200ff1c7b82 */ /* 0x000e220000000a00 */
[----:B--2---:R-:W-:-:S04]  /*0570*/  IMAD.WIDE.U32 R4, R0, R18, RZ ;  /* 0x0000001200047225 */ /* 0x004fc800078e00ff */
[C---:B---3--:R-:W-:Y:S01]  /*0580*/  IMAD.WIDE.U32 R2, R0.reuse, UR6, RZ ;  /* 0x0000000600027c25 */ /* 0x048fe2000f8e00ff */
[----:B-1----:R-:W-:Y:S02]  /*0590*/  UISETP.LT.AND UP0, UPT, UR4, 0x1, UPT ;  /* 0x000000010400788c */ /* 0x002fe4000bf01270 */
[----:B------:R-:W1:Y:S01]  /*05a0*/  LDC.64 R32, c[0x0][0x440] ;  /* 0x00011000ff207b82 */ /* 0x000e620000000a00 */
[----:B----4-:R-:W-:Y:S02]  /*05b0*/  IMAD R8, R11, UR18, R0 ;  /* 0x000000120b087c24 */ /* 0x010fe4000f8e0200 */
[C---:B------:R-:W-:Y:S02]  /*05c0*/  IMAD R5, R0.reuse, R19, R5 ;  /* 0x0000001300057224 */ /* 0x040fe400078e0205 */
[----:B------:R-:W-:Y:S02]  /*05d0*/  IMAD R41, R0, UR7, R3 ;  /* 0x0000000700297c24 */ /* 0x000fe4000f8e0203 */
[----:B------:R-:W-:Y:S01]  /*05e0*/  IMAD R8, R8, R17, RZ ;  /* 0x0000001108087224 */ /* 0x000fe200078e02ff */
[----:B------:R-:W2:Y:S01]  /*05f0*/  LDC.64 R26, c[0x0][0x420] ;  /* 0x00010800ff1a7b82 */ /* 0x000ea20000000a00 */
[----:B------:R-:W-:-:S04]  /*0600*/  IMAD.WIDE.U32 R42, R0, R30, RZ ;  /* 0x0000001e002a7225 */ /* 0x000fc800078e00ff */
[----:B------:R-:W-:Y:S02]  /*0610*/  IMAD R9, R0, R31, R43 ;  /* 0x0000001f00097224 */ /* 0x000fe400078e022b */
[----:B------:R-:W-:Y:S01]  /*0620*/  IMAD.WIDE.U32 R16, R38, 0x10, RZ ;  /* 0x0000001026107825 */ /* 0x000fe200078e00ff */
[----:B------:R-:W3:Y:S01]  /*0630*/  LDC.64 R20, c[0x0][0x3a8] ;  /* 0x0000ea00ff147b82 */ /* 0x000ee20000000a00 */
[----:B0-----:R-:W-:Y:S02]  /*0640*/  LEA R39, P0, R2, R28, 0x3 ;  /* 0x0000001c02277211 */ /* 0x001fe400078018ff */
[----:B------:R-:W-:Y:S01]  /*0650*/  IMAD R44, R8, UR4, RZ ;  /* 0x00000004082c7c24 */ /* 0x000fe2000f8e02ff */
[----:B------:R-:W-:Y:S01]  /*0660*/  USEL UR4, UR4, 0x1, !UP0 ;  /* 0x0000000104047887 */ /* 0x000fe2000c000000 */
[----:B------:R-:W-:Y:S02]  /*0670*/  LEA.HI.X R41, R2, R29, R41, 0x3, P0 ;  /* 0x0000001d02297211 */ /* 0x000fe400000f1c29 */
[----:B------:R-:W-:Y:S01]  /*0680*/  LOP3.LUT R51, R16, 0x8, RZ, 0xfc, !PT ;  /* 0x0000000810337812 */ /* 0x000fe200078efcff */
[----:B------:R-:W0:Y:S01]  /*0690*/  LDC.64 R6, c[0x0][0x478] ;  /* 0x00011e00ff067b82 */ /* 0x000e220000000a00 */
[----:B-1----:R-:W-:Y:S01]  /*06a0*/  LEA R40, P1, R42, R32, 0x3 ;  /* 0x000000202a287211 */ /* 0x002fe200078218ff */
[----:B------:R-:W-:-:S03]  /*06b0*/  UIADD3 UR6, UPT, UPT, -UR4, URZ, URZ ;  /* 0x000000ff04067290 */ /* 0x000fc6000fffe1ff */
[----:B------:R-:W-:-:S03]  /*06c0*/  LEA.HI.X R42, R42, R33, R9, 0x3, P1 ;  /* 0x000000212a2a7211 */ /* 0x000fc600008f1c09 */
[----:B------:R-:W1:Y:S01]  /*06d0*/  LDC.64 R24, c[0x0][0x3c0] ;  /* 0x0000f000ff187b82 */ /* 0x000e620000000a00 */
[----:B--2---:R-:W-:-:S04]  /*06e0*/  IMAD.WIDE.U32 R18, R26, UR18, R4 ;  /* 0x000000121a127c25 */ /* 0x004fc8000f8e0004 */
[----:B------:R-:W-:-:S03]  /*06f0*/  IMAD R43, R27, UR18, R19 ;  /* 0x000000121b2b7c24 */ /* 0x000fc6000f8e0213 */
[----:B------:R-:W2:Y:S01]  /*0700*/  LDC.64 R22, c[0x0][0x3e0] ;  /* 0x0000f800ff167b82 */ /* 0x000ea20000000a00 */
[----:B---3--:R-:W-:Y:S02]  /*0710*/  SHF.L.U64.HI R52, R20, 0x3, R21 ;  /* 0x0000000314347819 */ /* 0x008fe40000010215 */
[----:B------:R-:W-:Y:S01]  /*0720*/  MOV R21, R10 ;  /* 0x0000000a00157202 */ /* 0x000fe20000000f00 */
[----:B0-----:R-:W-:Y:S01]  /*0730*/  IMAD.WIDE.U32 R2, R38, 0x8, R6 ;  /* 0x0000000826027825 */ /* 0x001fe200078e0006 */
[----:B-1----:R-:W-:Y:S02]  /*0740*/  SHF.L.U64.HI R25, R24, 0x3, R25 ;  /* 0x0000000318197819 */ /* 0x002fe40000010219 */
[----:B--2---:R-:W-:-:S07]  /*0750*/  SHF.L.U64.HI R23, R22, 0x1, R23 ;  /* 0x0000000116177819 */ /* 0x004fce0000010217 */
.L_x_2434:
[----:B------:R-:W-:Y:S01]  /*0760*/  BAR.SYNC.DEFER_BLOCKING 0x0 ;  /* 0x0000000000007b1d */ /* 0x000fe20000010000 */
[----:B0-----:R-:W-:Y:S02]  /*0770*/  MOV R4, R50 ;  /* 0x0000003200047202 */ /* 0x001fe40000000f00 */
[----:B------:R-:W-:Y:S02]  /*0780*/  MOV R5, R49 ;  /* 0x0000003100057202 */ /* 0x000fe40000000f00 */
[----:B------:R-:W-:Y:S02]  /*0790*/  MOV R6, R48 ;  /* 0x0000003000067202 */ /* 0x000fe40000000f00 */
        /* <DEDUP_REMOVED lines=28> */
.L_x_2422:
        /* <DEDUP_REMOVED lines=48> */
.L_x_2425:
[----:B------:R-:W-:Y:S05]  /*0c60*/  BSYNC.RECONVERGENT B0 ;  /* 0x0000000000007941 */ /* 0x000fea0003800200 */
.L_x_2424:
        /* <DEDUP_REMOVED lines=32> */
.L_x_2427:
[----:B------:R-:W-:Y:S05]  /*0e70*/  BSYNC.RECONVERGENT B0 ;  /* 0x0000000000007941 */ /* 0x000fea0003800200 */
.L_x_2426:
        /* <DEDUP_REMOVED lines=32> */
.L_x_2429:
[----:B------:R-:W-:Y:S05]  /*1080*/  BSYNC.RECONVERGENT B0 ;  /* 0x0000000000007941 */ /* 0x000fea0003800200 */
.L_x_2428:
        /* <DEDUP_REMOVED lines=32> */
.L_x_2431:
[----:B------:R-:W-:Y:S05]  /*1290*/  BSYNC.RECONVERGENT B0 ;  /* 0x0000000000007941 */ /* 0x000fea0003800200 */
.L_x_2430:
[----:B------:R-:W-:Y:S01]  /*12a0*/  FMUL.FTZ R59, R5, R60 ;  /* 0x0000003c053b7220 */ /* 0x000fe20000410000 */
[----:B------:R-:W-:Y:S01]  /*12b0*/  FMUL.FTZ R53, R61, R54 ;  /* 0x000000363d357220 */ /* 0x000fe20000410000 */
[----:B------:R-:W-:Y:S01]  /*12c0*/  FMUL.FTZ R55, R7, R56 ;  /* 0x0000003807377220 */ /* 0x000fe20000410000 */
[----:B------:R-:W-:-:S07]  /*12d0*/  FMUL.FTZ R57, R63, R58 ;  /* 0x0000003a3f397220 */ /* 0x000fce0000410000 */
.L_x_2423:
        /* <DEDUP_REMOVED lines=12> */
[----:B------:R-:W-:Y:S01]  /*13a0*/  IADD3 R26, P1, PT, R46, R51, RZ ;  /* 0x000000332e1a7210 */ /* 0x000fe20007f3e0ff */
[----:B------:R-:W-:Y:S01]  /*13b0*/  IMAD R65, R45, UR7, RZ ;  /* 0x000000072d417c24 */ /* 0x000fe2000f8e02ff */
[----:B------:R-:W-:Y:S02]  /*13c0*/  ISETP.EQ.AND P0, PT, R38, RZ, P0 ;  /* 0x000000ff2600720c */ /* 0x000fe40000702270 */
        /* <DEDUP_REMOVED lines=8> */
.L_x_2433:
[----:B------:R-:W-:Y:S01]  /*1450*/  MOV R4, R67 ;  /* 0x0000004300047202 */ /* 0x000fe20000000f00 */
[----:B------:R-:W2:Y:S01]  /*1460*/  LDG.E.64 R28, desc[UR16][R26.64+-0x8] ;  /* 0xfffff8101a1c7981 */ /* 0x000ea2000c1e1b00 */
[----:B------:R-:W-:Y:S02]  /*1470*/  MOV R5, R68 ;  /* 0x0000004400057202 */ /* 0x000fe40000000f00 */
[----:B------:R-:W-:Y:S01]  /*1480*/  MOV R6, R69 ;  /* 0x0000004500067202 */ /* 0x000fe20000000f00 */
[----:B------:R-:W3:Y:S04]  /*1490*/  LDG.E.64 R30, desc[UR16][R26.64] ;  /* 0x000000101a1e7981 */ /* 0x000ee8000c1e1b00 */
[----:B------:R-:W4:Y:S01]  /*14a0*/  LDG.E.64 R4, desc[UR16][R4.64] ;  /* 0x0000001004047981 */ /* 0x000f22000c1e1b00 */
[----:B------:R-:W-:-:S05]  /*14b0*/  MOV R7, R66 ;  /* 0x0000004200077202 */ /* 0x000fca0000000f00 */
[----:B0-----:R0:W5:Y:S01]  /*14c0*/  LDG.E.64 R32, desc[UR16][R6.64] ;  /* 0x0000001006207981 */ /* 0x001162000c1e1b00 */
[C---:B-1----:R-:W-:Y:S01]  /*14d0*/  ISETP.GE.AND P1, PT, R76.reuse, 0x1, PT ;  /* 0x000000014c00780c */ /* 0x042fe20003f26270 */
[----:B------:R-:W1:Y:S01]  /*14e0*/  S2UR UR8, SR_CgaCtaId ;  /* 0x00000000000879c3 */ /* 0x000e620000008800 */
[C---:B------:R-:W-:Y:S01]  /*14f0*/  ISETP.NE.AND P2, PT, R76.reuse, 0x1f, PT ;  /* 0x0000001f4c00780c */ /* 0x040fe20003f45270 */
[----:B------:R-:W-:Y:S01]  /*1500*/  UMOV UR7, 0x400 ;  /* 0x0000040000077882 */ /* 0x000fe20000000000 */
[----:B------:R-:W-:Y:S01]  /*1510*/  ISETP.NE.AND P3, PT, R76, RZ, PT ;  /* 0x000000ff4c00720c */ /* 0x000fe20003f65270 */
[----:B-1----:R-:W-:Y:S01]  /*1520*/  ULEA UR7, UR8, UR7, 0x18 ;  /* 0x0000000708077291 */ /* 0x002fe2000f8ec0ff */
[----:B----4-:R-:W-:Y:S01]  /*1530*/  FMUL.FTZ R0, R5, R56 ;  /* 0x0000003805007220 */ /* 0x010fe20000410000 */
[----:B------:R-:W-:-:S03]  /*1540*/  FMUL.FTZ R9, R4, 1.4426950216293334961 ;  /* 0x3fb8aa3b04097820 */ /* 0x000fc60000410000 */
[----:B------:R-:W-:Y:S01]  /*1550*/  FMUL.RZ R12, R0, 0.15915493667125701904 ;  /* 0x3e22f983000c7820 */ /* 0x000fe2000040c000 */
[----:B------:R-:W-:-:S03]  /*1560*/  FMUL.FTZ R0, R9, R56 ;  /* 0x0000003809007220 */ /* 0x000fc60000410000 */
[----:B------:R-:W1:Y:S01]  /*1570*/  MUFU.SIN R11, R12 ;  /* 0x0000000c000b7308 */ /* 0x000e620000000400 */
[----:B------:R-:W-:-:S07]  /*1580*/  FMUL.FTZ R8, R5, R58 ;  /* 0x0000003a05087220 */ /* 0x000fce0000410000 */
[----:B------:R-:W4:Y:S01]  /*1590*/  MUFU.COS R73, R12 ;  /* 0x0000000c00497308 */ /* 0x000f220000000000 */
[----:B------:R-:W-:-:S07]  /*15a0*/  FMUL.RZ R14, R8, 0.15915493667125701904 ;  /* 0x3e22f983080e7820 */ /* 0x000fce000040c000 */
[----:B------:R-:W1:Y:S01]  /*15b0*/  MUFU.EX2 R0, R0 ;  /* 0x0000000000007308 */ /* 0x000e620000000800 */
[----:B------:R-:W-:-:S03]  /*15c0*/  FMUL.FTZ R4, R9, R58 ;  /* 0x0000003a09047220 */ /* 0x000fc60000410000 */
[----:B------:R-:W2:Y:S01]  /*15d0*/  MUFU.COS R72, R14 ;  /* 0x0000000e00487308 */ /* 0x000ea20000000000 */
[----:B0-----:R-:W-:-:S07]  /*15e0*/  FMUL.FTZ R7, R5, R60 ;  /* 0x0000003c05077220 */ /* 0x001fce0000410000 */
[----:B------:R-:W0:Y:S01]  /*15f0*/  MUFU.SIN R6, R14 ;  /* 0x0000000e00067308 */ /* 0x000e220000000400 */
[----:B-1----:R-:W-:Y:S01]  /*1600*/  FMUL.FTZ R74, R0, R11 ;  /* 0x0000000b004a7220 */ /* 0x002fe20000410000 */
[----:B------:R-:W-:-:S06]  /*1610*/  FMUL.RZ R15, R7, 0.15915493667125701904 ;  /* 0x3e22f983070f7820 */ /* 0x000fcc000040c000 */
[----:B------:R-:W2:Y:S01]  /*1620*/  MUFU.EX2 R71, R4 ;  /* 0x0000000400477308 */ /* 0x000ea20000000800 */
[----:B----4-:R-:W-:Y:S01]  /*1630*/  FMUL.FTZ R73, R0, R73 ;  /* 0x0000004900497220 */ /* 0x010fe20000410000 */
[----:B------:R-:W-:Y:S01]  /*1640*/  FMUL.FTZ R10, R9, R60 ;  /* 0x0000003c090a7220 */ /* 0x000fe20000410000 */
[----:B------:R-:W-:Y:S01]  /*1650*/  FMUL.FTZ R0, R74, R53 ;  /* 0x000000354a007220 */ /* 0x000fe20000410000 */
[----:B------:R-:W1:Y:S01]  /*1660*/  MUFU.SIN R7, R15 ;  /* 0x0000000f00077308 */ /* 0x000e620000000400 */
[----:B------:R-:W-:Y:S01]  /*1670*/  FMUL.FTZ R5, R5, R54 ;  /* 0x0000003605057220 */ /* 0x000fe20000410000 */
[----:B------:R-:W-:Y:S01]  /*1680*/  FMUL.FTZ R8, RZ, R74 ;  /* 0x0000004aff087220 */ /* 0x000fe20000410000 */
[----:B------:R-:W-:Y:S02]  /*1690*/  FFMA.FTZ R0, RZ, R73, R0 ;  /* 0x00000049ff007223 */ /* 0x000fe40000010000 */
[----:B------:R-:W-:Y:S01]  /*16a0*/  FMUL.RZ R12, R5, 0.15915493667125701904 ;  /* 0x3e22f983050c7820 */ /* 0x000fe2000040c000 */
[----:B------:R-:W-:-:S02]  /*16b0*/  FFMA.FTZ R8, R73, R53, -R8 ;  /* 0x0000003549087223 */ /* 0x000fc40000010808 */
[----:B------:R-:W1:Y:S01]  /*16c0*/  MUFU.EX2 R10, R10 ;  /* 0x0000000a000a7308 */ /* 0x000e620000000800 */
[----:B------:R-:W-:Y:S01]  /*16d0*/  FADD.FTZ R0, RZ, R0 ;  /* 0x00000000ff007221 */ /* 0x000fe20000010000 */
[C---:B--2---:R-:W-:Y:S02]  /*16e0*/  FMUL.FTZ R72, R71.reuse, R72 ;  /* 0x0000004847487220 */ /* 0x044fe40000410000 */
[----:B------:R-:W2:Y:S01]  /*16f0*/  MUFU.COS R13, R15 ;  /* 0x0000000f000d7308 */ /* 0x000ea20000000000 */
[----:B0-----:R-:W-:Y:S01]  /*1700*/  FMUL.FTZ R71, R71, R6 ;  /* 0x0000000647477220 */ /* 0x001fe20000410000 */
[----:B------:R-:W-:Y:S01]  /*1710*/  FMUL.FTZ R9, R9, R54 ;  /* 0x0000003609097220 */ /* 0x000fe20000410000 */
[----:B------:R-:W-:Y:S02]  /*1720*/  FADD.FTZ R8, R8, R55 ;  /* 0x0000003708087221 */ /* 0x000fe40000010000 */
[----:B------:R-:W-:-:S03]  /*1730*/  FMUL.FTZ R5, R71, R0 ;  /* 0x0000000047057220 */ /* 0x000fc60000410000 */
[----:B------:R-:W0:Y:S01]  /*1740*/  MUFU.COS R6, R12 ;  /* 0x0000000c00067308 */ /* 0x000e220000000000 */
[-C--:B------:R-:W-:Y:S01]  /*1750*/  FMUL.FTZ R11, R71, R8.reuse ;  /* 0x00000008470b7220 */ /* 0x080fe20000410000 */
[----:B------:R-:W-:Y:S01]  /*1760*/  FFMA.FTZ R8, R72, R8, -R5 ;  /* 0x0000000848087223 */ /* 0x000fe20000010805 */
[----:B-1----:R-:W-:-:S05]  /*1770*/  FMUL.FTZ R70, R10, R7 ;  /* 0x000000070a467220 */ /* 0x002fca0000410000 */
[----:B------:R-:W1:Y:S01]  /*1780*/  MUFU.SIN R4, R12 ;  /* 0x0000000c00047308 */ /* 0x000e620000000400 */
[----:B------:R-:W-:Y:S01]  /*1790*/  FFMA.FTZ R11, R72, R0, R11 ;  /* 0x00000000480b7223 */ /* 0x000fe2000001000b */
[----:B------:R-:W-:-:S06]  /*17a0*/  FADD.FTZ R5, R8, R57 ;  /* 0x0000003908057221 */ /* 0x000fcc0000010000 */
[----:B------:R-:W0:Y:S01]  /*17b0*/  MUFU.EX2 R9, R9 ;  /* 0x0000000900097308 */ /* 0x000e220000000800 */
[----:B--2---:R-:W-:Y:S01]  /*17c0*/  FMUL.FTZ R0, R10, R13 ;  /* 0x0000000d0a007220 */ /* 0x004fe20000410000 */
[----:B------:R-:W-:Y:S01]  /*17d0*/  FADD.FTZ R11, RZ, R11 ;  /* 0x0000000bff0b7221 */ /* 0x000fe20000010000 */
[----:B------:R-:W-:-:S03]  /*17e0*/  FMUL.FTZ R7, R70, R5 ;  /* 0x0000000546077220 */ /* 0x000fc60000410000 */
[-C--:B------:R-:W-:Y:S01]  /*17f0*/  FMUL.FTZ R8, R70, R11.reuse ;  /* 0x0000000b46087220 */ /* 0x080fe20000410000 */
[----:B------:R-:W-:-:S03]  /*1800*/  FFMA.FTZ R7, R0, R11, R7 ;  /* 0x0000000b00077223 */ /* 0x000fc60000010007 */
[----:B------:R-:W-:Y:S01]  /*1810*/  FFMA.FTZ R8, R0, R5, -R8 ;  /* 0x0000000500087223 */ /* 0x000fe20000010808 */
[----:B------:R-:W-:Y:S01]  /*1820*/  FADD.FTZ R78, RZ, R7 ;  /* 0x00000007ff4e7221 */ /* 0x000fe20000010000 */
[C---:B0-----:R-:W-:Y:S01]  /*1830*/  FMUL.FTZ R75, R9.reuse, R6 ;  /* 0x00000006094b7220 */ /* 0x041fe20000410000 */
[----:B-1----:R-:W-:-:S03]  /*1840*/  FMUL.FTZ R77, R9, R4 ;  /* 0x00000004094d7220 */ /* 0x002fc60000410000 */
[-C--:B------:R-:W-:Y:S01]  /*1850*/  FMUL.FTZ R6, R75, R74.reuse ;  /* 0x0000004a4b067220 */ /* 0x080fe20000410000 */
        /* <DEDUP_REMOVED lines=10> */
[C---:B------:R-:W-:Y:S02]  /*1900*/  FMUL.FTZ R9, R70.reuse, R5 ;  /* 0x0000000546097220 */ /* 0x040fe40000410000 */
        /* <DEDUP_REMOVED lines=48> */
[----:B------:R-:W4:Y:S01]  /*1c10*/  SHFL.UP PT, R4, R81, 0x8, RZ ;  /* 0x0500000051047989 */ /* 0x000f2200000e00ff */
        /* <DEDUP_REMOVED lines=9> */
[-C--:B----4-:R-:W-:Y:S01]  /*1cb0*/  @P1 FFMA.FTZ R80, R80, R4.reuse, R7 ;  /* 0x0000000450501223 */ /* 0x090fe20000010007 */
[----:B------:R-:W0:Y:S01]  /*1cc0*/  SHFL.UP PT, R12, R78, 0x10, RZ ;  /* 0x060000004e0c7989 */ /* 0x000e2200000e00ff */
[----:B------:R-:W-:-:S03]  /*1cd0*/  @P1 FFMA.FTZ R81, R81, R4, -R6 ;  /* 0x0000000451511223 */ /* 0x000fc60000010806 */
[----:B------:R-:W1:Y:S04]  /*1ce0*/  SHFL.UP PT, R5, R79, 0x10, RZ ;  /* 0x060000004f057989 */ /* 0x000e6800000e00ff */
[----:B------:R-:W2:Y:S04]  /*1cf0*/  SHFL.UP PT, R4, R80, 0x10, RZ ;  /* 0x0600000050047989 */ /* 0x000ea800000e00ff */
[----:B------:R-:W4:Y:S01]  /*1d00*/  SHFL.UP PT, R13, R81, 0x10, RZ ;  /* 0x06000000510d7989 */ /* 0x000f2200000e00ff */
[----:B------:R-:W-:Y:S01]  /*1d10*/  HFMA2 R8, -RZ, RZ, 1.875, 0 ;  /* 0x3f800000ff087431 */ /* 0x000fe200000001ff */
[----:B------:R-:W-:-:S02]  /*1d20*/  CS2R R10, SRZ ;  /* 0x00000000000a7805 */ /* 0x000fc4000001ff00 */
[----:B------:R-:W-:-:S06]  /*1d30*/  MOV R9, RZ ;  /* 0x000000ff00097202 */ /* 0x000fcc0000000f00 */
[----:B------:R-:W3:Y:S01]  /*1d40*/  @P0 LDS.128 R8, [UR4] ;  /* 0x00000004ff080984 */ /* 0x000ee20008000c00 */
        /* <DEDUP_REMOVED lines=13> */
[----:B---3--:R-:W-:Y:S04]  /*1e20*/  @!P3 STS.128 [UR7+0x230], R8 ;  /* 0x00023008ff00b988 */ /* 0x008fe80008000c07 */
        /* <DEDUP_REMOVED lines=9> */
[--C-:B------:R-:W-:Y:S02]  /*1ec0*/  SHF.R.U64 R82, R28, 0x10, R29.reuse ;  /* 0x000000101c527819 */ /* 0x100fe4000000121d */
[----:B------:R-:W-:Y:S01]  /*1ed0*/  FSEL R14, R79, R14, !P2 ;  /* 0x0000000e4f0e7208 */ /* 0x000fe20005000000 */
[----:B------:R-:W2:Y:S01]  /*1ee0*/  SHFL.UP PT, R12, R12, 0x1, RZ ;  /* 0x042000000c0c7989 */ /* 0x000ea200000e00ff */
[----:B------:R-:W-:Y:S02]  /*1ef0*/  SHF.R.U32.HI R79, RZ, 0x10, R29 ;  /* 0x00000010ff4f7819 */ /* 0x000fe4000001161d */
[----:B------:R-:W-:Y:S02]  /*1f00*/  SHF.L.U32 R78, R82, 0x10, RZ ;  /* 0x00000010524e7819 */ /* 0x000fe400000006ff */
[----:B------:R3:W4:Y:S01]  /*1f10*/  SHFL.UP PT, R82, R14, 0x1, RZ ;  /* 0x042000000e527989 */ /* 0x00072200000e00ff */
[----:B------:R-:W-:-:S02]  /*1f20*/  SHF.L.U32 R84, R79, 0x10, RZ ;  /* 0x000000104f547819 */ /* 0x000fc400000006ff */
[----:B------:R-:W-:Y:S02]  /*1f30*/  SHF.R.U64 R79, R30, 0x10, R31 ;  /* 0x000000101e4f7819 */ /* 0x000fe4000000121f */
[----:B------:R-:W-:Y:S01]  /*1f40*/  SHF.L.U32 R88, R29, 0x10, RZ ;  /* 0x000000101d587819 */ /* 0x000fe200000006ff */
[-C--:B-----5:R-:W-:Y:S01]  /*1f50*/  FMUL.FTZ R29, R84, R33.reuse ;  /* 0x00000021541d7220 */ /* 0x0a0fe20000410000 */
[----:B------:R-:W-:Y:S01]  /*1f60*/  SHF.L.U32 R86, R28, 0x10, RZ ;  /* 0x000000101c567819 */ /* 0x000fe200000006ff */
[----:B------:R-:W-:Y:S01]  /*1f70*/  FMUL.FTZ R15, R78, R33 ;  /* 0x000000214e0f7220 */ /* 0x000fe20000410000 */
[-C--:B------:R-:W-:Y:S01]  /*1f80*/  FMUL.FTZ R84, R84, R32.reuse ;  /* 0x0000002054547220 */ /* 0x080fe20000410000 */
[----:B------:R-:W-:Y:S02]  /*1f90*/  SHF.L.U32 R79, R79, 0x10, RZ ;  /* 0x000000104f4f7819 */ /* 0x000fe400000006ff */
[----:B-1----:R-:W-:Y:S01]  /*1fa0*/  @!P3 MOV R80, R9 ;  /* 0x000000090050b202 */ /* 0x002fe20000000f00 */
[-C--:B------:R-:W-:Y:S01]  /*1fb0*/  FFMA.FTZ R28, R86, R32.reuse, -R15 ;  /* 0x00000020561c7223 */ /* 0x080fe2000001080f */
[CC--:B---3--:R-:W-:Y:S01]  /*1fc0*/  FFMA.FTZ R14, R88.reuse, R33.reuse, R84 ;  /* 0x00000021580e7223 */ /* 0x0c8fe20000010054 */
[-C--:B------:R-:W-:Y:S01]  /*1fd0*/  FFMA.FTZ R15, R88, R32.reuse, -R29 ;  /* 0x00000020580f7223 */ /* 0x080fe2000001081d */
[----:B------:R-:W-:Y:S01]  /*1fe0*/  SHF.L.U32 R84, R30, 0x10, RZ ;  /* 0x000000101e547819 */ /* 0x000fe200000006ff */
[C---:B------:R-:W-:Y:S01]  /*1ff0*/  FMUL.FTZ R29, R79.reuse, R33 ;  /* 0x000000214f1d7220 */ /* 0x040fe20000410000 */
[----:B------:R-:W-:Y:S01]  /*2000*/  FMUL.FTZ R30, R79, R32 ;  /* 0x000000204f1e7220 */ /* 0x000fe20000410000 */
[----:B0-----:R-:W-:-:S02]  /*2010*/  @!P3 MOV R13, R8 ;  /* 0x00000008000db202 */ /* 0x001fc40000000f00 */
[----:B--2---:R-:W-:Y:S01]  /*2020*/  @!P3 MOV R12, R11 ;  /* 0x0000000b000cb202 */ /* 0x004fe20000000f00 */
[-C--:B------:R-:W-:Y:S01]  /*2030*/  @P1 FMUL.FTZ R79, R35, R80.reuse ;  /* 0x00000050234f1220 */ /* 0x080fe20000410000 */
[----:B------:R-:W-:-:S03]  /*2040*/  @P1 FMUL.FTZ R80, R34, R80 ;  /* 0x0000005022501220 */ /* 0x000fc60000410000 */
[-C--:B------:R-:W-:Y:S01]  /*2050*/  @P1 FFMA.FTZ R79, R34, R13.reuse, -R79 ;  /* 0x0000000d224f1223 */ /* 0x080fe2000001084f */
[----:B------:R-:W-:Y:S01]  /*2060*/  SHF.R.U32.HI R34, RZ, 0x10, R31 ;  /* 0x00000010ff227819 */ /* 0x000fe2000001161f */
[----:B------:R-:W-:Y:S01]  /*2070*/  @P1 FFMA.FTZ R13, R35, R13, R80 ;  /* 0x0000000d230d1223 */ /* 0x000fe20000010050 */
[----:B----4-:R-:W-:Y:S02]  /*2080*/  @!P3 MOV R82, R10 ;  /* 0x0000000a0052b202 */ /* 0x010fe40000000f00 */
[----:B------:R-:W-:Y:S01]  /*2090*/  SHF.L.U32 R34, R34, 0x10, RZ ;  /* 0x0000001022227819 */ /* 0x000fe200000006ff */
[----:B------:R-:W-:Y:S01]  /*20a0*/  @P1 FADD.FTZ R12, R12, R13 ;  /* 0x0000000d0c0c1221 */ /* 0x000fe20000010000 */
[----:B------:R-:W-:Y:S01]  /*20b0*/  ISETP.NE.AND P2, PT, R38, RZ, PT ;  /* 0x000000ff2600720c */ /* 0x000fe20003f45270 */
[----:B------:R-:W-:Y:S02]  /*20c0*/  @P1 FADD.FTZ R82, R82, R79 ;  /* 0x0000004f52521221 */ /* 0x000fe40000010000 */
[CC--:B------:R-:W-:Y:S01]  /*20d0*/  FMUL.FTZ R13, R34.reuse, R33.reuse ;  /* 0x00000021220d7220 */ /* 0x0c0fe20000410000 */
[----:B------:R-:W-:Y:S01]  /*20e0*/  FMUL.FTZ R80, R34, R32 ;  /* 0x0000002022507220 */ /* 0x000fe20000410000 */
[C---:B------:R-:W-:Y:S01]  /*20f0*/  FMUL.FTZ R34, R77.reuse, R12 ;  /* 0x0000000c4d227220 */ /* 0x040fe20000410000 */
[C---:B------:R-:W-:Y:S01]  /*2100*/  FFMA.FTZ R29, R84.reuse, R32, -R29 ;  /* 0x00000020541d7223 */ /* 0x040fe2000001081d */
[----:B------:R-:W-:Y:S01]  /*2110*/  FFMA.FTZ R30, R84, R33, R30 ;  /* 0x00000021541e7223 */ /* 0x000fe2000001001e */
[-C--:B------:R-:W-:Y:S01]  /*2120*/  FMUL.FTZ R77, R77, R82.reuse ;  /* 0x000000524d4d7220 */ /* 0x080fe20000410000 */
[----:B------:R-:W-:Y:S01]  /*2130*/  SHF.L.U32 R84, R31, 0x10, RZ ;  /* 0x000000101f547819 */ /* 0x000fe200000006ff */
[C---:B------:R-:W-:Y:S01]  /*2140*/  FFMA.FTZ R34, R75.reuse, R82, -R34 ;  /* 0x000000524b227223 */ /* 0x040fe20000010822 */
[----:B------:R-:W-:Y:S01]  /*2150*/  FMUL.FTZ R78, R78, R32 ;  /* 0x000000204e4e7220 */ /* 0x000fe20000410000 */
[----:B------:R-:W-:-:S02]  /*2160*/  FFMA.FTZ R35, R75, R12, R77 ;  /* 0x0000000c4b237223 */ /* 0x000fc4000001004d */
[----:B------:R-:W-:Y:S01]  /*2170*/  FADD.FTZ R31, R34, R53 ;  /* 0x00000035221f7221 */ /* 0x000fe20000010000 */
[----:B------:R-:W-:Y:S01]  /*2180*/  FFMA.FTZ R32, R84, R32, -R13 ;  /* 0x0000002054207223 */ /* 0x000fe2000001080d */
[-C--:B------:R-:W-:Y:S01]  /*2190*/  FFMA.FTZ R78, R86, R33.reuse, R78 ;  /* 0x00000021564e7223 */ /* 0x080fe2000001004e */
[----:B------:R-:W0:Y:S01]  /*21a0*/  @!P2 LDC.64 R12, c[0x0][0x480] ;  /* 0x00012000ff0cab82 */ /* 0x000e220000000a00 */
[----:B------:R-:W-:Y:S01]  /*21b0*/  FFMA.FTZ R33, R84, R33, R80 ;  /* 0x0000002154217223 */ /* 0x000fe20000010050 */
[----:B------:R-:W-:Y:S01]  /*21c0*/  FADD.FTZ R35, RZ, R35 ;  /* 0x00000023ff237221 */ /* 0x000fe20000010000 */
[----:B------:R-:W-:-:S03]  /*21d0*/  FMUL.FTZ R80, R74, R31 ;  /* 0x0000001f4a507220 */ /* 0x000fc60000410000 */
[-C--:B------:R-:W-:Y:S01]  /*21e0*/  FMUL.FTZ R74, R74, R35.reuse ;  /* 0x000000234a4a7220 */ /* 0x080fe20000410000 */
[----:B------:R-:W-:Y:S01]  /*21f0*/  FFMA.FTZ R80, R73, R35, R80 ;  /* 0x0000002349507223 */ /* 0x000fe20000010050 */
[----:B------:R-:W-:Y:S02]  /*2200*/  FMUL.FTZ R75, R5, R11 ;  /* 0x0000000b054b7220 */ /* 0x000fe40000410000 */
[----:B------:R-:W-:Y:S01]  /*2210*/  FFMA.FTZ R74, R73, R31, -R74 ;  /* 0x0000001f494a7223 */ /* 0x000fe2000001084a */
[----:B------:R-:W-:Y:S01]  /*2220*/  FADD.FTZ R80, RZ, R80 ;  /* 0x00000050ff507221 */ /* 0x000fe20000010000 */
[-C--:B------:R-:W-:Y:S01]  /*2230*/  FFMA.FTZ R77, R4, R10.reuse, -R75 ;  /* 0x0000000a044d7223 */ /* 0x080fe2000001084b */
[C---:B------:R-:W-:Y:S01]  /*2240*/  FMUL.FTZ R34, R5.reuse, R10 ;  /* 0x0000000a05227220 */ /* 0x040fe20000410000 */
[CC--:B------:R-:W-:Y:S01]  /*2250*/  FMUL.FTZ R75, R5.reuse, R9.reuse ;  /* 0x00000009054b7220 */ /* 0x0c0fe20000410000 */
[----:B------:R-:W-:Y:S01]  /*2260*/  FMUL.FTZ R10, R5, R8 ;  /* 0x00000008050a7220 */ /* 0x000fe20000410000 */
[----:B------:R-:W-:Y:S01]  /*2270*/  FADD.FTZ R73, R74, R55 ;  /* 0x000000374a497221 */ /* 0x000fe20000010000 */
[C---:B------:R-:W-:Y:S01]  /*2280*/  FMUL.FTZ R5, R71.reuse, R80 ;  /* 0x0000005047057220 */ /* 0x040fe20000410000 */
[C---:B------:R-:W-:Y:S01]  /*2290*/  FFMA.FTZ R8, R4.reuse, R8, -R75 ;  /* 0x0000000804087223 */ /* 0x040fe2000001084b */
[C---:B------:R-:W-:Y:S01]  /*22a0*/  FFMA.FTZ R9, R4.reuse, R9, R10 ;  /* 0x0000000904097223 */ /* 0x040fe2000001000a */
[----:B------:R-:W-:Y:S01]  /*22b0*/  FFMA.FTZ R34, R4, R11, R34 ;  /* 0x0000000b04227223 */ /* 0x000fe20000010022 */
[-C--:B------:R-:W-:Y:S01]  /*22c0*/  FMUL.FTZ R71, R71, R73.reuse ;  /* 0x0000004947477220 */ /* 0x080fe20000410000 */
[----:B------:R-:W-:Y:S01]  /*22d0*/  FADD.FTZ R10, R6, R77 ;  /* 0x0000004d060a7221 */ /* 0x000fe20000010000 */
[----:B------:R-:W-:Y:S01]  /*22e0*/  FFMA.FTZ R4, R72, R73, -R5 ;  /* 0x0000004948047223 */ /* 0x000fe20000010805 */
[----:B------:R-:W-:Y:S01]  /*22f0*/  @!P2 IADD3 R6, P1, PT, R44, R65, RZ ;  /* 0x000000412c06a210 */ /* 0x000fe20007f3e0ff */
[----:B------:R-:W-:Y:S01]  /*2300*/  FMUL.FTZ R78, R35, R78 ;  /* 0x0000004e234e7220 */ /* 0x000fe20000410000 */
[----:B------:R-:W-:Y:S01]  /*2310*/  FFMA.FTZ R71, R72, R80, R71 ;  /* 0x0000005048477223 */ /* 0x000fe20000010047 */
[----:B------:R-:W-:Y:S01]  /*2320*/  FADD.FTZ R35, R4, R57 ;  /* 0x0000003904237221 */ /* 0x000fe20000010000 */
[----:B------:R-:W-:Y:S01]  /*2330*/  @!P2 LEA.HI.X.SX32 R5, R44, RZ, 0x1, P1 ;  /* 0x000000ff2c05a211 */ /* 0x000fe200008f0eff */
[----:B------:R-:W-:Y:S01]  /*2340*/  FADD.FTZ R11, R7, R34 ;  /* 0x00000022070b7221 */ /* 0x000fe20000010000 */
[----:B0-----:R-:W-:Y:S01]  /*2350*/  @!P2 LEA R12, P1, R6, R12, 0x4 ;  /* 0x0000000c060ca211 */ /* 0x001fe200078220ff */
[----:B------:R-:W-:Y:S01]  /*2360*/  FADD.FTZ R71, RZ, R71 ;  /* 0x00000047ff477221 */ /* 0x000fe20000010000 */
[----:B------:R-:W-:-:S02]  /*2370*/  FMUL.FTZ R7, R70, R35 ;  /* 0x0000002346077220 */ /* 0x000fc40000410000 */
[----:B------:R-:W-:Y:S01]  /*2380*/  @!P2 LEA.HI.X R13, R6, R13, R5, 0x4, P1 ;  /* 0x0000000d060da211 */ /* 0x000fe200008f2405 */
[-C--:B------:R-:W-:Y:S01]  /*2390*/  FMUL.FTZ R5, R70, R71.reuse ;  /* 0x0000004746057220 */ /* 0x080fe20000410000 */
[C---:B------:R-:W-:Y:S01]  /*23a0*/  FFMA.FTZ R7, R0.reuse, R71, R7 ;  /* 0x0000004700077223 */ /* 0x040fe20000010007 */
[----:B------:R-:W-:Y:S02]  /*23b0*/  UIADD3 UR5, UPT, UPT, UR5, 0x1, URZ ;  /* 0x0000000105057890 */ /* 0x000fe4000fffe0ff */
[----:B------:R-:W-:Y:S01]  /*23c0*/  FFMA.FTZ R4, R0, R35, -R5 ;  /* 0x0000002300047223 */ /* 0x000fe20000010805 */
[----:B------:R-:W-:Y:S01]  /*23d0*/  FADD.FTZ R0, RZ, R7 ;  /* 0x00000007ff007221 */ /* 0x000fe20000010000 */
[----:B------:R-:W-:Y:S01]  /*23e0*/  UISETP.NE.AND UP0, UPT, UR5, URZ, UPT ;  /* 0x000000ff0500728c */ /* 0x000fe2000bf05270 */
[----:B------:R-:W-:Y:S01]  /*23f0*/  FMUL.FTZ R14, R80, R14 ;  /* 0x0000000e500e7220 */ /* 0x000fe20000410000 */
[----:B------:R-:W-:Y:S01]  /*2400*/  FMUL.FTZ R30, R71, R30 ;  /* 0x0000001e471e7220 */ /* 0x000fe20000410000 */
[----:B------:R-:W-:Y:S01]  /*2410*/  FMUL.FTZ R33, R33, R0 ;  /* 0x0000000021217220 */ /* 0x000fe20000410000 */
[----:B------:R-:W-:Y:S01]  /*2420*/  FADD.FTZ R5, R4, R59 ;  /* 0x0000003b04057221 */ /* 0x000fe20000010000 */
[----:B------:R0:W-:Y:S01]  /*2430*/  @!P2 STS.128 [UR4], R8 ;  /* 0x00000008ff00a988 */ /* 0x0001e20008000c04 */
[----:B------:R-:W-:Y:S01]  /*2440*/  LEA R26, P4, R22, R26, 0x1 ;  /* 0x0000001a161a7211 */ /* 0x000fe200078808ff */
[----:B------:R-:W-:Y:S01]  /*2450*/  FFMA.FTZ R28, R31, R28, -R78 ;  /* 0x0000001c1f1c7223 */ /* 0x000fe2000001084e */
[----:B------:R-:W-:Y:S01]  /*2460*/  FFMA.FTZ R15, R73, R15, -R14 ;  /* 0x0000000f490f7223 */ /* 0x000fe2000001080e */
[----:B------:R0:W-:Y:S01]  /*2470*/  @!P2 STG.E.128 desc[UR16][R12.64], R8 ;  /* 0x000000080c00a986 */ /* 0x0001e2000c101d10 */
[----:B------:R-:W-:Y:S01]  /*2480*/  FFMA.FTZ R30, R35, R29, -R30 ;  /* 0x0000001d231e7223 */ /* 0x000fe2000001081e */
[----:B------:R-:W-:Y:S01]  /*2490*/  FFMA.FTZ R5, R32, R5, -R33 ;  /* 0x0000000520057223 */ /* 0x000fe20000010821 */
[----:B------:R-:W-:-:S02]  /*24a0*/  LEA R69, P1, R24, R69, 0x3 ;  /* 0x0000004518457211 */ /* 0x000fc400078218ff */
[----:B------:R-:W-:Y:S01]  /*24b0*/  LEA R67, P2, R20, R67, 0x3 ;  /* 0x0000004314437211 */ /* 0x000fe200078418ff */
[----:B------:R-:W-:Y:S01]  /*24c0*/  FFMA.FTZ R61, R28, 2, R61 ;  /* 0x400000001c3d7823 */ /* 0x000fe2000001003d */
[----:B------:R-:W-:Y:S01]  /*24d0*/  IADD3.X R27, PT, PT, R27, R23, RZ, P4, !PT ;  /* 0x000000171b1b7210 */ /* 0x000fe200027fe4ff */
[----:B------:R-:W-:Y:S01]  /*24e0*/  FFMA.FTZ R62, R15, 2, R62 ;  /* 0x400000000f3e7823 */ /* 0x000fe2000001003e */
[----:B------:R-:W-:Y:S01]  /*24f0*/  FFMA.FTZ R63, R30, 2, R63 ;  /* 0x400000001e3f7823 */ /* 0x000fe2000001003f */
[----:B------:R-:W-:Y:S01]  /*2500*/  FFMA.FTZ R64, R5, 2, R64 ;  /* 0x4000000005407823 */ /* 0x000fe20000010040 */
[----:B------:R-:W-:Y:S02]  /*2510*/  IADD3 R65, PT, PT, R65, 0x1, RZ ;  /* 0x0000000141417810 */ /* 0x000fe40007ffe0ff */
[----:B------:R-:W-:Y:S02]  /*2520*/  IADD3.X R66, PT, PT, R66, R25, RZ, P1, !PT ;  /* 0x0000001942427210 */ /* 0x000fe40000ffe4ff */
[----:B------:R-:W-:Y:S01]  /*2530*/  IADD3.X R68, PT, PT, R68, R52, RZ, P2, !PT ;  /* 0x0000003444447210 */ /* 0x000fe200017fe4ff */
[----:B------:R-:W-:Y:S01]  /*2540*/  UIADD3 UR4, UPT, UPT, UR4, 0x10, URZ ;  /* 0x0000001004047890 */ /* 0x000fe2000fffe0ff */
[----:B------:R-:W-:Y:S11]  /*2550*/  BRA.U UP0, `(.L_x_2433) ;  /* 0xffffffed00bc7547 */ /* 0x000ff6000b83ffff */
.L_x_2432:
[----:B------:R-:W1:Y:S01]  /*2560*/  F2F.BF16.F32 R4, R62 ;  /* 0x0000003e00047304 */ /* 0x000e620000202000 */
[----:B------:R-:W-:Y:S01]  /*2570*/  BAR.SYNC.DEFER_BLOCKING 0x0 ;  /* 0x0000000000007b1d */ /* 0x000fe20000010000 */
[C---:B0-----:R-:W-:Y:S02]  /*2580*/  LEA R9, P0, R45.reuse, R18, 0x7 ;  /* 0x000000122d097211 */ /* 0x041fe400078038ff */
[----:B------:R-:W-:Y:S02]  /*2590*/  IADD3 R45, PT, PT, R45, 0x1, RZ ;  /* 0x000000012d2d7810 */ /* 0x000fe40007ffe0ff */
[----:B------:R-:W-:Y:S01]  /*25a0*/  IADD3.X R0, PT, PT, RZ, R43, RZ, P0, !PT ;  /* 0x0000002bff007210 */ /* 0x000fe200007fe4ff */
[----:B------:R-:W0:Y:S01]  /*25b0*/  LDCU UR4, c[0x0][0x394] ;  /* 0x00007280ff0477ac */ /* 0x000e220008000800 */
[----:B------:R-:W-:Y:S01]  /*25c0*/  F2F.BF16.F32 R63, R63 ;  /* 0x0000003f003f7304 */ /* 0x000fe20000202000 */
[----:B------:R-:W-:Y:S02]  /*25d0*/  LEA R6, P0, R9, R2, 0x1 ;  /* 0x0000000209067211 */ /* 0x000fe400078008ff */
[----:B------:R-:W-:-:S02]  /*25e0*/  IADD3 R46, P1, PT, R46, 0x200, RZ ;  /* 0x000002002e2e7810 */ /* 0x000fc40007f3e0ff */
[----:B------:R-:W-:Y:S01]  /*25f0*/  IADD3 R48, P2, PT, R48, 0x100, RZ ;  /* 0x0000010030307810 */ /* 0x000fe20007f5e0ff */
[----:B-1----:R-:W-:Y:S02]  /*2600*/  IMAD.WIDE.U32 R4, R4, 0x10000, RZ ;  /* 0x0001000004047825 */ /* 0x002fe400078e00ff */
[----:B------:R-:W1:Y:S01]  /*2610*/  F2F.BF16.F32 R64, R64 ;  /* 0x0000004000407304 */ /* 0x000e620000202000 */
[----:B------:R-:W-:Y:S02]  /*2620*/  IADD3 R50, P3, PT, R50, 0x100, RZ ;  /* 0x0000010032327810 */ /* 0x000fe40007f7e0ff */
[----:B------:R-:W-:Y:S02]  /*2630*/  IADD3.X R21, PT, PT, RZ, R21, RZ, P1, !PT ;  /* 0x00000015ff157210 */ /* 0x000fe40000ffe4ff */
[----:B------:R-:W-:Y:S02]  /*2640*/  IADD3.X R47, PT, PT, RZ, R47, RZ, P2, !PT ;  /* 0x0000002fff2f7210 */ /* 0x000fe400017fe4ff */
[----:B------:R-:W-:Y:S01]  /*2650*/  IADD3.X R49, PT, PT, RZ, R49, RZ, P3, !PT ;  /* 0x00000031ff317210 */ /* 0x000fe20001ffe4ff */
[----:B------:R-:W2:Y:S01]  /*2660*/  F2F.BF16.F32 R61, R61 ;  /* 0x0000003d003d7304 */ /* 0x000ea20000202000 */
[----:B-1----:R-:W-:-:S04]  /*2670*/  PRMT R7, R63, 0x5410, R64 ;  /* 0x000054103f077816 */ /* 0x002fc80000000040 */
[----:B------:R-:W-:Y:S02]  /*2680*/  LOP3.LUT R5, R7, R5, RZ, 0xfc, !PT ;  /* 0x0000000507057212 */ /* 0x000fe400078efcff */
[----:B------:R-:W-:Y:S02]  /*2690*/  LEA.HI.X R7, R9, R3, R0, 0x1, P0 ;  /* 0x0000000309077211 */ /* 0x000fe400000f0c00 */
[----:B--2---:R-:W-:Y:S02]  /*26a0*/  LOP3.LUT R4, R4, R61, RZ, 0xfc, !PT ;  /* 0x0000003d04047212 */ /* 0x004fe400078efcff */
[----:B0-----:R-:W-:-:S03]  /*26b0*/  ISETP.GE.AND P0, PT, R45, UR4, PT ;  /* 0x000000042d007c0c */ /* 0x001fc6000bf06270 */
[----:B------:R0:W-:Y:S10]  /*26c0*/  STG.E.64 desc[UR16][R6.64], R4 ;  /* 0x0000000406007986 */ /* 0x0001f4000c101b10 */
[----:B------:R-:W-:Y:S05]  /*26d0*/  @!P0 BRA `(.L_x_2434) ;  /* 0xffffffe000208947 */ /* 0x000fea000383ffff */
[----:B------:R-:W-:Y:S05]  /*26e0*/  EXIT ;  /* 0x000000000000794d */ /* 0x000fea0003800000 */
.L_x_2435:
        /* <DEDUP_REMOVED lines=9> */
.L_x_5072:


//--------------------- .text._Z25selective_scan_fwd_kernelI32Selective_Scan_fwd_kernel_traitsILi32ELi4ELi1ELb1ELb0ELb1ELb1EN3c108BFloat16ENS1_7complexIfEEEEv13SSMParamsBase --------------------------
	.section	.text._Z25selective_scan_fwd_kernelI32Selective_Scan_fwd_kernel_traitsILi32ELi4ELi1ELb1ELb0ELb1ELb1EN3c108BFloat16ENS1_7complexIfEEEEv13SSMParamsBase,"ax",@progbits
	.align	128
        .global         _Z25selective_scan_fwd_kernelI32Selective_Scan_fwd_kernel_traitsILi32ELi4ELi1ELb1ELb0ELb1ELb1EN3c108BFloat16ENS1_7complexIfEEEEv13SSMParamsBase
        .type           _Z25selective_scan_fwd_kernelI32Selective_Scan_fwd_kernel_traitsILi32ELi4ELi1ELb1ELb0ELb1ELb1EN3c108BFloat16ENS1_7complexIfEEEEv13SSMParamsBase,@function
        .size           _Z25selective_scan_fwd_kernelI32Selective_Scan_fwd_kernel_traitsILi32ELi4ELi1ELb1ELb0ELb1ELb1EN3c108BFloat16ENS1_7complexIfEEEEv13SSMParamsBase,(.L_x_5073 - _Z25selective_scan_fwd_kernelI32Selective_Scan_fwd_kernel_traitsILi32ELi4ELi1ELb1ELb0ELb1ELb1EN3c108BFloat16ENS1_7complexIfEEEEv13SSMParamsBase)
        .other          _Z25selective_scan_fwd_kernelI32Selective_Scan_fwd_kernel_traitsILi32ELi4ELi1ELb1ELb0ELb1ELb1EN3c108BFloat16ENS1_7complexIfEEEEv13SSMParamsBase,@"STO_CUDA_ENTRY STV_DEFAULT"
_Z25selective_scan_fwd_kernelI32Selective_Scan_fwd_kernel_traitsILi32ELi4ELi1ELb1ELb0ELb1ELb1EN3c108BFloat16ENS1_7complexIfEEEEv13SSMParamsBase:
.text._Z25selective_scan_fwd_kernelI32Selective_Scan_fwd_kernel_traitsILi32ELi4ELi1ELb1ELb0ELb1ELb1EN3c108BFloat16ENS1_7complexIfEEEEv13SSMParamsBase:
        /* <DEDUP_REMOVED lines=48> */
[----:B------:R-:W-:-:S04]  /*0300*/  MOV R2, R7 ;  /* 0x0000000700027202 */ /* 0x000fc80000000f00 */
[----:B------:R-:W-:Y:S02]  /*0310*/  @!P2 IADD3 R2, PT, PT, -R2, RZ, RZ ;  /* 0x000000ff0202a210 */ /* 0x000fe40007ffe1ff */
[----:B------:R-:W-:Y:S02]  /*0320*/  @!P1 LOP3.LUT R2, RZ, R11, RZ, 0x33, !PT ;  /* 0x0000000bff029212 */ /* 0x000fe400078e33ff */
[----:B------:R-:W0:Y:S01]  /*0330*/  LDC.64 R10, c[0x0][0x450] ;  /* 0x00011400ff0a7b82 */ /* 0x000e220000000a00 */
[----:B------:R-:W-:Y:S01]  /*0340*/  UIMAD.WIDE.U32 UR4, UR20, UR8, URZ ;  /* 0x00000008140472a5 */ /* 0x000fe2000f8e00ff */
[----:B------:R-:W-:Y:S01]  /*0350*/  ISETP.GE.AND P0, PT, R15, 0x1, PT ;  /* 0x000000010f00780c */ /* 0x000fe20003f06270 */
[----:B------:R-:W-:Y:S02]  /*0360*/  UIMAD.WIDE.U32 UR6, UR20, UR12, URZ ;  /* 0x0000000c140672a5 */ /* 0x000fe4000f8e00ff */
[----:B------:R-:W-:Y:S02]  /*0370*/  UIMAD UR9, UR20, UR9, UR5 ;  /* 0x00000009140972a4 */ /* 0x000fe4000f8e0205 */
[----:B------:R-:W-:Y:S01]  /*0380*/  UIMAD UR8, UR20, UR13, UR7 ;  /* 0x0000000d140872a4 */ /* 0x000fe2000f8e0207 */
[----:B---3--:R-:W-:-:S02]  /*0390*/  MOV R5, UR5 ;  /* 0x0000000500057c02 */ /* 0x008fc40008000f00 */
[----:B------:R-:W-:Y:S02]  /*03a0*/  MOV R4, UR4 ;  /* 0x0000000400047c02 */ /* 0x000fe40008000f00 */
[----:B------:R-:W-:Y:S01]  /*03b0*/  MOV R5, UR9 ;  /* 0x0000000900057c02 */ /* 0x000fe20008000f00 */
[----:B------:R-:W-:Y:S01]  /*03c0*/  UIMAD.WIDE.U32 UR4, UR20, UR16, URZ ;  /* 0x00000010140472a5 */ /* 0x000fe2000f8e00ff */
[----:B------:R-:W-:Y:S02]  /*03d0*/  MOV R7, UR7 ;  /* 0x0000000700077c02 */ /* 0x000fe40008000f00 */
[----:B------:R-:W-:Y:S01]  /*03e0*/  MOV R6, UR6 ;  /* 0x0000000600067c02 */ /* 0x000fe20008000f00 */
[----:B------:R-:W-:Y:S01]  /*03f0*/  IMAD.WIDE.U32 R4, R0, UR10, R4 ;  /* 0x0000000a00047c25 */ /* 0x000fe2000f8e0004 */
[----:B------:R-:W-:Y:S01]  /*0400*/  MOV R7, UR8 ;  /* 0x0000000800077c02 */ /* 0x000fe20008000f00 */
[----:B-12---:R-:W-:Y:S06]  /*0410*/  @!P0 EXIT ;  /* 0x000000000000894d */ /* 0x006fec0003800000 */
[----:B------:R-:W1:Y:S01]  /*0420*/  LDC.64 R16, c[0x0][0x428] ;  /* 0x00010a00ff107b82 */ /* 0x000e620000000a00 */
[----:B------:R-:W-:Y:S01]  /*0430*/  SHF.R.S32.HI R3, RZ, 0x1f, R2 ;  /* 0x0000001fff037819 */ /* 0x000fe20000011402 */
[----:B------:R-:W-:Y:S01]  /*0440*/  UIMAD UR5, UR20, UR17, UR5 ;  /* 0x00000011140572a4 */ /* 0x000fe2000f8e0205 */
[----:B------:R-:W-:Y:S01]  /*0450*/  IMAD.WIDE.U32 R6, R0, UR14, R6 ;  /* 0x0000000e00067c25 */ /* 0x000fe2000f8e0006 */
[----:B------:R-:W2:Y:S01]  /*0460*/  LDCU.64 UR6, c[0x0][0x3b8] ;  /* 0x00007700ff0677ac */ /* 0x000ea20008000a00 */
[----:B------:R-:W3:Y:S01]  /*0470*/  S2R R52, SR_TID.X ;  /* 0x0000000000347919 */ /* 0x000ee20000002100 */
[----:B------:R-:W-:Y:S01]  /*0480*/  LEA R78, P0, R4, R78, 0x1 ;  /* 0x0000004e044e7211 */ /* 0x000fe200078008ff */
[-C--:B------:R-:W-:Y:S01]  /*0490*/  IMAD R3, R3, R66.reuse, RZ ;  /* 0x0000004203037224 */ /* 0x080fe200078e02ff */
[----:B------:R-:W4:Y:S01]  /*04a0*/  LDC.64 R18, c[0x0][0x418] ;  /* 0x00010600ff127b82 */ /* 0x000f220000000a00 */
[----:B------:R-:W-:Y:S01]  /*04b0*/  IMAD.WIDE.U32 R8, R2, R66, UR4 ;  /* 0x0000000402087e25 */ /* 0x000fe2000f8e0042 */
[----:B------:R-:W-:Y:S01]  /*04c0*/  LEA R76, P1, R6, R76, 0x1 ;  /* 0x0000004c064c7211 */ /* 0x000fe200078208ff */
[----:B------:R-:W1:Y:S02]  /*04d0*/  LDCU UR4, c[0x0][0x38c] ;  /* 0x00007180ff0477ac */ /* 0x000e640008000800 */
[----:B------:R-:W-:Y:S01]  /*04e0*/  IMAD R67, R2, R67, R3 ;  /* 0x0000004302437224 */ /* 0x000fe200078e0203 */
[----:B0-----:R-:W-:Y:S01]  /*04f0*/  LEA R69, P2, R8, R10, 0x1 ;  /* 0x0000000a08457211 */ /* 0x001fe200078408ff */
[C---:B------:R-:W-:Y:S01]  /*0500*/  IMAD R73, R0.reuse, UR11, R5 ;  /* 0x0000000b00497c24 */ /* 0x040fe2000f8e0205 */
[----:B------:R-:W0:Y:S01]  /*0510*/  LDC.64 R22, c[0x0][0x448] ;  /* 0x00011200ff167b82 */ /* 0x000e220000000a00 */
[----:B------:R-:W-:Y:S01]  /*0520*/  IMAD R71, R0, UR15, R7 ;  /* 0x0000000f00477c24 */ /* 0x000fe2000f8e0207 */
[----:B------:R-:W-:Y:S01]  /*0530*/  IADD3 R67, PT, PT, R9, R67, RZ ;  /* 0x0000004309437210 */ /* 0x000fe20007ffe0ff */
[----:B------:R-:W0:Y:S01]  /*0540*/  LDCU.U8 UR11, c[0x0][0x39e] ;  /* 0x000073c0ff0b77ac */ /* 0x000e220008000000 */
[----:B------:R-:W-:-:S02]  /*0550*/  LEA.HI.X R73, R4, R79, R73, 0x1, P0 ;  /* 0x0000004f04497211 */ /* 0x000fc400000f0c49 */
[----:B------:R-:W-:Y:S01]  /*0560*/  LEA.HI.X R71, R6, R77, R71, 0x1, P1 ;  /* 0x0000004d06477211 */ /* 0x000fe200008f0c47 */
[----:B--2---:R-:W-:Y:S01]  /*0570*/  IMAD.WIDE.U32 R50, R0, UR6, RZ ;  /* 0x0000000600327c25 */ /* 0x004fe2000f8e00ff */
[----:B------:R-:W2:Y:S01]  /*0580*/  LDC.64 R2, c[0x0][0x438] ;  /* 0x00010e00ff027b82 */ /* 0x000ea20000000a00 */
[----:B------:R-:W-:Y:S02]  /*0590*/  LEA.HI.X R67, R8, R11, R67, 0x1, P2 ;  /* 0x0000000b08437211 */ /* 0x000fe400010f0c43 */
[----:B-1----:R-:W-:Y:S01]  /*05a0*/  IMAD.WIDE.U32 R4, R0, R16, RZ ;  /* 0x0000001000047225 */ /* 0x002fe200078e00ff */
[----:B------:R-:W-:-:S03]  /*05b0*/  UISETP.LT.AND UP0, UPT, UR4, 0x1, UPT ;  /* 0x000000010400788c */ /* 0x000fc6000bf01270 */
[C---:B------:R-:W-:Y:S01]  /*05c0*/  IMAD R5, R0.reuse, R17, R5 ;  /* 0x0000001100057224 */ /* 0x040fe200078e0205 */
[----:B------:R-:W1:Y:S01]  /*05d0*/  LDC.64 R24, c[0x0][0x3a0] ;  /* 0x0000e800ff187b82 */ /* 0x000e620000000a00 */
[----:B----4-:R-:W-:-:S04]  /*05e0*/  IMAD.WIDE.U32 R6, R0, R18, RZ ;  /* 0x0000001200067225 */ /* 0x010fc800078e00ff */
[C---:B------:R-:W-:Y:S02]  /*05f0*/  IMAD R7, R0.reuse, R19, R7 ;  /* 0x0000001300077224 */ /* 0x040fe400078e0207 */
[----:B------:R-:W-:Y:S01]  /*0600*/  IMAD R9, R0, UR7, R51 ;  /* 0x0000000700097c24 */ /* 0x000fe2000f8e0233 */
[----:B------:R-:W4:Y:S01]  /*0610*/  LDC.64 R20, c[0x0][0x410] ;  /* 0x00010400ff147b82 */ /* 0x000f220000000a00 */
[----:B------:R-:W-:Y:S01]  /*0620*/  IMAD R8, R13, UR20, R0 ;  /* 0x000000140d087c24 */ /* 0x000fe2000f8e0200 */
[----:B0-----:R-:W-:-:S03]  /*0630*/  LEA R51, P0, R50, R22, 0x3 ;  /* 0x0000001632337211 */ /* 0x001fc600078018ff */
[----:B------:R-:W-:Y:S01]  /*0640*/  IMAD R12, R8, R15, RZ ;  /* 0x0000000f080c7224 */ /* 0x000fe200078e02ff */
[----:B------:R-:W-:Y:S02]  /*0650*/  LEA.HI.X R50, R50, R23, R9, 0x3, P0 ;  /* 0x0000001732327211 */ /* 0x000fe400000f1c09 */
[----:B------:R-:W0:Y:S01]  /*0660*/  LDC.64 R46, c[0x0][0x420] ;  /* 0x00010800ff2e7b82 */ /* 0x000e220000000a00 */
[----:B--2---:R-:W-:-:S04]  /*0670*/  IMAD.WIDE.U32 R8, R0, R2, RZ ;  /* 0x0000000200087225 */ /* 0x004fc800078e00ff */
[----:B------:R-:W-:-:S03]  /*0680*/  IMAD R9, R0, R3, R9 ;  /* 0x0000000300097224 */ /* 0x000fc600078e0209 */
[----:B------:R-:W2:Y:S01]  /*0690*/  LDC.64 R44, c[0x0][0x430] ;  /* 0x00010c00ff2c7b82 */ /* 0x000ea20000000a00 */
[----:B-1----:R-:W-:-:S04]  /*06a0*/  IMAD.WIDE.U32 R48, R0, R24, RZ ;  /* 0x0000001800307225 */ /* 0x002fc800078e00ff */
[----:B------:R-:W-:-:S03]  /*06b0*/  IMAD R0, R0, R25, R49 ;  /* 0x0000001900007224 */ /* 0x000fc600078e0231 */
[----:B------:R-:W1:Y:S01]  /*06c0*/  LDC.64 R34, c[0x0][0x440] ;  /* 0x00011000ff227b82 */ /* 0x000e620000000a00 */
[----:B----4-:R-:W-:-:S07]  /*06d0*/  IMAD.WIDE.U32 R24, R20, UR20, R6 ;  /* 0x0000001414187c25 */ /* 0x010fce000f8e0006 */
[----:B------:R-:W4:Y:S01]  /*06e0*/  LDC.64 R18, c[0x0][0x478] ;  /* 0x00011e00ff127b82 */ /* 0x000f220000000a00 */
[----:B0-----:R-:W-:-:S04]  /*06f0*/  IMAD.WIDE.U32 R26, R46, UR20, R4 ;  /* 0x000000142e1a7c25 */ /* 0x001fc8000f8e0004 */
[----:B------:R-:W-:Y:S02]  /*0700*/  IMAD R46, R21, UR20, R25 ;  /* 0x00000014152e7c24 */ /* 0x000fe4000f8e0219 */
[----:B---3--:R-:W-:Y:S01]  /*0710*/  IMAD.WIDE.U32 R20, R52, 0x10, RZ ;  /* 0x0000001034147825 */ /* 0x008fe200078e00ff */
[----:B------:R-:W0:Y:S03]  /*0720*/  LDC.64 R16, c[0x0][0x488] ;  /* 0x00012200ff107b82 */ /* 0x000e260000000a00 */
[----:B--2---:R-:W-:Y:S01]  /*0730*/  IMAD.WIDE.U32 R22, R44, UR20, R8 ;  /* 0x000000142c167c25 */ /* 0x004fe2000f8e0008 */
[----:B------:R-:W-:-:S03]  /*0740*/  LOP3.LUT R74, R20, 0x8, RZ, 0xfc, !PT ;  /* 0x00000008144a7812 */ /* 0x000fc600078efcff */
[----:B------:R-:W-:Y:S01]  /*0750*/  IMAD R44, R12, UR4, RZ ;  /* 0x000000040c2c7c24 */ /* 0x000fe2000f8e02ff */
[----:B------:R-:W2:Y:S01]  /*0760*/  LDC.64 R10, c[0x0][0x490] ;  /* 0x00012400ff0a7b82 */ /* 0x000ea20000000a00 */
[C---:B-1----:R-:W-:Y:S01]  /*0770*/  LEA R49, P0, R48.reuse, R34, 0x3 ;  /* 0x0000002230317211 */ /* 0x042fe200078018ff */
[----:B------:R-:W-:Y:S01]  /*0780*/  USEL UR4, UR4, 0x1, !UP0 ;  /* 0x0000000104047887 */ /* 0x000fe2000c000000 */
[----:B------:R-:W-:Y:S02]  /*0790*/  IMAD R47, R47, UR20, R27 ;  /* 0x000000142f2f7c24 */ /* 0x000fe4000f8e021b */
[----:B------:R-:W-:Y:S01]  /*07a0*/  LEA.HI.X R48, R48, R35, R0, 0x3, P0 ;  /* 0x0000002330307211 */ /* 0x000fe200000f1c00 */
[----:B------:R-:W-:Y:S01]  /*07b0*/  IMAD R45, R45, UR20, R23 ;  /* 0x000000142d2d7c24 */ /* 0x000fe2000f8e0217 */
[----:B------:R-:W-:Y:S01]  /*07c0*/  UIADD3 UR8, UPT, UPT, -UR4, URZ, URZ ;  /* 0x000000ff04087290 */ /* 0x000fe2000fffe1ff */
[----:B------:R-:W1:Y:S01]  /*07d0*/  LDC.64 R32, c[0x0][0x3c0] ;  /* 0x0000f000ff207b82 */ /* 0x000e620000000a00 */
[----:B----4-:R-:W-:Y:S01]  /*07e0*/  IMAD.WIDE.U32 R18, R52, 0x8, R18 ;  /* 0x0000000834127825 */ /* 0x010fe200078e0012 */
[----:B------:R-:W-:-:S06]  /*07f0*/  UMOV UR4, URZ ;  /* 0x000000ff00047c82 */ /* 0x000fcc0008000000 */
[----:B------:R-:W3:Y:S01]  /*0800*/  LDC.64 R30, c[0x0][0x3e0] ;  /* 0x0000f800ff1e7b82 */ /* 0x000ee20000000a00 */
[----:B0-----:R-:W-:-:S07]  /*0810*/  IMAD.WIDE.U32 R16, R52, 0x8, R16 ;  /* 0x0000000834107825 */ /* 0x001fce00078e0010 */
[----:B------:R-:W0:Y:S01]  /*0820*/  LDC.64 R28, c[0x0][0x3a8] ;  /* 0x0000ea00ff1c7b82 */ /* 0x000e220000000a00 */
[----:B--2---:R-:W-:Y:S01]  /*0830*/  IMAD.WIDE.U32 R2, R52, 0x8, R10 ;  /* 0x0000000834027825 */ /* 0x004fe200078e000a */
[----:B-1----:R-:W-:Y:S02]  /*0840*/  SHF.L.U64.HI R33, R32, 0x3, R33 ;  /* 0x0000000320217819 */ /* 0x002fe40000010221 */
[----:B---3--:R-:W-:Y:S02]  /*0850*/  SHF.L.U64.HI R31, R30, 0x1, R31 ;  /* 0x000000011e1f7819 */ /* 0x008fe4000001021f */
[----:B0-----:R-:W-:-:S07]  /*0860*/  SHF.L.U64.HI R80, R28, 0x3, R29 ;  /* 0x000000031c507819 */ /* 0x001fce000001021d */
.L_x_2448:
[----:B------:R-:W-:Y:S01]  /*0870*/  BAR.SYNC.DEFER_BLOCKING 0x0 ;  /* 0x0000000000007b1d */ /* 0x000fe20000010000 */
[----:B------:R-:W-:Y:S02]  /*0880*/  MOV R72, R78 ;  /* 0x0000004e00487202 */ /* 0x000fe40000000f00 */
[----:B------:R-:W-:-:S03]  /*0890*/  MOV R70, R76 ;  /* 0x0000004c00467202 */ /* 0x000fc60000000f00 */
[----:B------:R-:W-:-:S04]  /*08a0*/  IMAD.WIDE.U32 R58, R52, 0x8, R72 ;  /* 0x00000008343a7825 */ /* 0x000fc800078e0048 */
[----:B0-----:R-:W-:Y:S02]  /*08b0*/  IMAD.WIDE.U32 R4, R52, 0x8, R70 ;  /* 0x0000000834047825 */ /* 0x001fe400078e0046 */
        /* <DEDUP_REMOVED lines=25> */
.L_x_2436:
        /* <DEDUP_REMOVED lines=48> */
.L_x_2439:
[----:B------:R-:W-:Y:S05]  /*0d50*/  BSYNC.RECONVERGENT B0 ;  /* 0x0000000000007941 */ /* 0x000fea0003800200 */
.L_x_2438:
        /* <DEDUP_REMOVED lines=32> */
.L_x_2441:
[----:B------:R-:W-:Y:S05]  /*0f60*/  BSYNC.RECONVERGENT B0 ;  /* 0x0000000000007941 */ /* 0x000fea0003800200 */
.L_x_2440:
        /* <DEDUP_REMOVED lines=32> */
.L_x_2443:
[----:B------:R-:W-:Y:S05]  /*1170*/  BSYNC.RECONVERGENT B0 ;  /* 0x0000000000007941 */ /* 0x000fea0003800200 */
.L_x_2442:
        /* <DEDUP_REMOVED lines=32> */
.L_x_2445:
[----:B------:R-:W-:Y:S05]  /*1380*/  BSYNC.RECONVERGENT B0 ;  /* 0x0000000000007941 */ /* 0x000fea0003800200 */
.L_x_2444:
[----:B------:R-:W-:Y:S01]  /*1390*/  FMUL.FTZ R62, R5, R66 ;  /* 0x00000042053e7220 */ /* 0x000fe20000410000 */
[----:B------:R-:W-:Y:S01]  /*13a0*/  FMUL.FTZ R65, R61, R72 ;  /* 0x000000483d417220 */ /* 0x000fe20000410000 */
[----:B------:R-:W-:Y:S01]  /*13b0*/  FMUL.FTZ R64, R7, R70 ;  /* 0x0000004607407220 */ /* 0x000fe20000410000 */
[----:B------:R-:W-:-:S07]  /*13c0*/  FMUL.FTZ R63, R59, R68 ;  /* 0x000000443b3f7220 */ /* 0x000fce0000410000 */
.L_x_2437:
        /* <DEDUP_REMOVED lines=12> */
[----:B------:R-:W-:Y:S02]  /*1490*/  IADD3 R34, P1, PT, R69, R74, RZ ;  /* 0x0000004a45227210 */ /* 0x000fe40007f3e0ff */
[----:B------:R-:W-:Y:S02]  /*14a0*/  ISETP.EQ.AND P0, PT, R52, RZ, P0 ;  /* 0x000000ff3400720c */ /* 0x000fe40000702270 */
[----:B------:R-:W-:Y:S02]  /*14b0*/  MOV R57, R49 ;  /* 0x0000003100397202 */ /* 0x000fe40000000f00 */
[----:B------:R-:W-:-:S02]  /*14c0*/  MOV R55, R48 ;  /* 0x0000003000377202 */ /* 0x000fc40000000f00 */
[----:B------:R-:W-:Y:S02]  /*14d0*/  MOV R29, R51 ;  /* 0x00000033001d7202 */ /* 0x000fe40000000f00 */
[----:B------:R-:W-:Y:S02]  /*14e0*/  MOV R56, R50 ;  /* 0x0000003200387202 */ /* 0x000fe40000000f00 */
[----:B------:R-:W-:Y:S01]  /*14f0*/  IADD3.X R35, PT, PT, R21, R67, RZ, P1, !PT ;  /* 0x0000004315237210 */ /* 0x000fe20000ffe4ff */
[----:B0-----:R-:W-:Y:S02]  /*1500*/  ULEA UR5, UR6, UR5, 0x18 ;  /* 0x0000000506057291 */ /* 0x001fe4000f8ec0ff */
[----:B------:R-:W-:Y:S02]  /*1510*/  UIMAD UR6, UR4, UR7, URZ ;  /* 0x00000007040672a4 */ /* 0x000fe4000f8e02ff */
[----:B------:R-:W-:Y:S01]  /*1520*/  UIADD3 UR5, UPT, UPT, UR5, 0x250, URZ ;  /* 0x0000025005057890 */ /* 0x000fe2000fffe0ff */
[----:B------:R-:W-:-:S11]  /*1530*/  UMOV UR7, UR8 ;  /* 0x0000000800077c82 */ /* 0x000fd60008000000 */
.L_x_2447:
        /* <DEDUP_REMOVED lines=19> */
[-C--:B0-----:R-:W-:Y:S01]  /*1670*/  FMUL.FTZ R6, R5, R68.reuse ;  /* 0x0000004405067220 */ /* 0x081fe20000410000 */
[----:B------:R-:W-:-:S06]  /*1680*/  FMUL.FTZ R10, R9, R68 ;  /* 0x00000044090a7220 */ /* 0x000fcc0000410000 */
[----:B------:R0:W4:Y:S01]  /*1690*/  MUFU.COS R8, R11 ;  /* 0x0000000b00087308 */ /* 0x0001220000000000 */
[----:B------:R-:W-:-:S07]  /*16a0*/  FMUL.RZ R7, R6, 0.15915493667125701904 ;  /* 0x3e22f98306077820 */ /* 0x000fce000040c000 */
[----:B------:R2:W1:Y:S04]  /*16b0*/  MUFU.EX2 R83, R0 ;  /* 0x0000000000537308 */ /* 0x0004680000000800 */
[----:B------:R-:W3:Y:S01]  /*16c0*/  MUFU.SIN R79, R7 ;  /* 0x00000007004f7308 */ /* 0x000ee20000000400 */
[C---:B------:R-:W-:Y:S01]  /*16d0*/  FMUL.FTZ R6, R5.reuse, R66 ;  /* 0x0000004205067220 */ /* 0x040fe20000410000 */
[----:B--2---:R-:W-:-:S06]  /*16e0*/  FMUL.FTZ R0, R5, R72 ;  /* 0x0000004805007220 */ /* 0x004fcc0000410000 */
[----:B------:R2:W5:Y:S01]  /*16f0*/  MUFU.COS R81, R7 ;  /* 0x0000000700517308 */ /* 0x0005620000000000 */
[----:B-1----:R-:W-:Y:S01]  /*1700*/  FMUL.FTZ R82, R83, R82 ;  /* 0x0000005253527220 */ /* 0x002fe20000410000 */
[----:B0-----:R-:W-:-:S06]  /*1710*/  FMUL.RZ R11, R6, 0.15915493667125701904 ;  /* 0x3e22f983060b7820 */ /* 0x001fcc000040c000 */
[----:B------:R-:W3:Y:S01]  /*1720*/  MUFU.EX2 R10, R10 ;  /* 0x0000000a000a7308 */ /* 0x000ee20000000800 */
[----:B------:R-:W-:Y:S01]  /*1730*/  FMUL.RZ R12, R0, 0.15915493667125701904 ;  /* 0x3e22f983000c7820 */ /* 0x000fe2000040c000 */
[----:B------:R-:W-:Y:S01]  /*1740*/  FMUL.FTZ R4, R9, R66 ;  /* 0x0000004209047220 */ /* 0x000fe20000410000 */
[----:B----4-:R-:W-:Y:S01]  /*1750*/  FMUL.FTZ R83, R83, R8 ;  /* 0x0000000853537220 */ /* 0x010fe20000410000 */
[----:B------:R-:W-:Y:S01]  /*1760*/  FMUL.FTZ R0, R82, R65 ;  /* 0x0000004152007220 */ /* 0x000fe20000410000 */
[----:B------:R-:W0:Y:S01]  /*1770*/  MUFU.SIN R77, R11 ;  /* 0x0000000b004d7308 */ /* 0x000e220000000400 */
[----:B------:R-:W-:Y:S02]  /*1780*/  FMUL.FTZ R6, RZ, R82 ;  /* 0x00000052ff067220 */ /* 0x000fe40000410000 */
[----:B------:R-:W-:Y:S01]  /*1790*/  FFMA.FTZ R0, RZ, R83, R0 ;  /* 0x00000053ff007223 */ /* 0x000fe20000010000 */
[----:B------:R-:W-:Y:S01]  /*17a0*/  FMUL.FTZ R9, R9, R72 ;  /* 0x0000004809097220 */ /* 0x000fe20000410000 */
[----:B--2---:R-:W-:-:S03]  /*17b0*/  FFMA.FTZ R7, R83, R65, -R6 ;  /* 0x0000004153077223 */ /* 0x004fc60000010806 */
[----:B------:R-:W0:Y:S01]  /*17c0*/  MUFU.EX2 R4, R4 ;  /* 0x0000000400047308 */ /* 0x000e220000000800 */
[C---:B---3--:R-:W-:Y:S01]  /*17d0*/  FMUL.FTZ R79, R10.reuse, R79 ;  /* 0x0000004f0a4f7220 */ /* 0x048fe20000410000 */
[----:B------:R-:W-:Y:S02]  /*17e0*/  FADD.FTZ R8, RZ, R0 ;  /* 0x00000000ff087221 */ /* 0x000fe40000010000 */
[----:B------:R-:W1:Y:S01]  /*17f0*/  MUFU.COS R5, R11 ;  /* 0x0000000b00057308 */ /* 0x000e620000000000 */
[----:B-----5:R-:W-:Y:S01]  /*1800*/  FMUL.FTZ R81, R10, R81 ;  /* 0x000000510a517220 */ /* 0x020fe20000410000 */
[----:B------:R-:W-:Y:S01]  /*1810*/  FADD.FTZ R0, R7, R64 ;  /* 0x0000004007007221 */ /* 0x000fe20000010000 */
[----:B------:R-:W-:-:S05]  /*1820*/  FMUL.FTZ R10, R79, R8 ;  /* 0x000000084f0a7220 */ /* 0x000fca0000410000 */
[----:B------:R-:W2:Y:S01]  /*1830*/  MUFU.COS R6, R12 ;  /* 0x0000000c00067308 */ /* 0x000ea20000000000 */
[-C--:B------:R-:W-:Y:S01]  /*1840*/  FMUL.FTZ R7, R79, R0.reuse ;  /* 0x000000004f077220 */ /* 0x080fe20000410000 */
[----:B------:R-:W-:Y:S01]  /*1850*/  FFMA.FTZ R10, R81, R0, -R10 ;  /* 0x00000000510a7223 */ /* 0x000fe2000001080a */
[----:B0-----:R-:W-:-:S05]  /*1860*/  FMUL.FTZ R77, R4, R77 ;  /* 0x0000004d044d7220 */ /* 0x001fca0000410000 */
[----:B------:R-:W0:Y:S01]  /*1870*/  MUFU.SIN R84, R12 ;  /* 0x0000000c00547308 */ /* 0x000e220000000400 */
[----:B------:R-:W-:Y:S01]  /*1880*/  FFMA.FTZ R7, R81, R8, R7 ;  /* 0x0000000851077223 */ /* 0x000fe20000010007 */
[----:B------:R-:W-:-:S06]  /*1890*/  FADD.FTZ R10, R10, R63 ;  /* 0x0000003f0a0a7221 */ /* 0x000fcc0000010000 */
[----:B------:R-:W2:Y:S01]  /*18a0*/  MUFU.EX2 R9, R9 ;  /* 0x0000000900097308 */ /* 0x000ea20000000800 */
[----:B-1----:R-:W-:Y:S01]  /*18b0*/  FMUL.FTZ R0, R4, R5 ;  /* 0x0000000504007220 */ /* 0x002fe20000410000 */
[----:B------:R-:W-:Y:S01]  /*18c0*/  FADD.FTZ R7, RZ, R7 ;  /* 0x00000007ff077221 */ /* 0x000fe20000010000 */
[----:B------:R-:W-:-:S03]  /*18d0*/  FMUL.FTZ R11, R77, R10 ;  /* 0x0000000a4d0b7220 */ /* 0x000fc60000410000 */
[-C--:B------:R-:W-:Y:S01]  /*18e0*/  FMUL.FTZ R5, R77, R7.reuse ;  /* 0x000000074d057220 */ /* 0x080fe20000410000 */
[----:B------:R-:W-:-:S03]  /*18f0*/  FFMA.FTZ R11, R0, R7, R11 ;  /* 0x00000007000b7223 */ /* 0x000fc6000001000b */
[----:B------:R-:W-:Y:S01]  /*1900*/  FFMA.FTZ R87, R0, R10, -R5 ;  /* 0x0000000a00577223 */ /* 0x000fe20000010805 */
[----:B------:R-:W-:Y:S01]  /*1910*/  FADD.FTZ R86, RZ, R11 ;  /* 0x0000000bff567221 */ /* 0x000fe20000010000 */
[C---:B--2---:R-:W-:Y:S01]  /*1920*/  FMUL.FTZ R85, R9.reuse, R6 ;  /* 0x0000000609557220 */ /* 0x044fe20000410000 */
[----:B0-----:R-:W-:-:S03]  /*1930*/  FMUL.FTZ R84, R9, R84 ;  /* 0x0000005409547220 */ /* 0x001fc60000410000 */
        /* <DEDUP_REMOVED lines=78> */
[----:B------:R-:W-:-:S06]  /*1e20*/  MOV R9, RZ ;  /* 0x000000ff00097202 */ /* 0x000fcc0000000f00 */
        /* <DEDUP_REMOVED lines=19> */
[----:B------:R-:W-:Y:S02]  /*1f60*/  FSEL R89, R89, R12, !P2 ;  /* 0x0000000c59597208 */ /* 0x000fe40005000000 */
[----:B------:R-:W-:Y:S01]  /*1f70*/  SHF.R.U64 R88, R36, 0x10, R37 ;  /* 0x0000001024587819 */ /* 0x000fe20000001225 */
[----:B------:R1:W2:Y:S04]  /*1f80*/  SHFL.UP PT, R12, R90, 0x1, RZ ;  /* 0x042000005a0c7989 */ /* 0x0002a800000e00ff */
[----:B------:R-:W-:Y:S01]  /*1f90*/  @P1 LDS.64 R42, [UR9+0x238] ;  /* 0x00023809ff2a1984 */ /* 0x000fe20008000a00 */
[----:B------:R-:W-:-:S02]  /*1fa0*/  FSEL R91, R86, R15, !P2 ;  /* 0x0000000f565b7208 */ /* 0x000fc40005000000 */
[----:B0-----:R-:W-:Y:S01]  /*1fb0*/  SHF.L.U32 R15, R88, 0x10, RZ ;  /* 0x00000010580f7819 */ /* 0x001fe200000006ff */
[----:B------:R-:W0:Y:S01]  /*1fc0*/  SHFL.UP PT, R13, R89, 0x1, RZ ;  /* 0x04200000590d7989 */ /* 0x000e2200000e00ff */
[----:B------:R-:W-:-:S03]  /*1fd0*/  FSEL R88, R87, R14, !P2 ;  /* 0x0000000e57587208 */ /* 0x000fc60005000000 */
[----:B------:R-:W3:Y:S01]  /*1fe0*/  SHFL.UP PT, R87, R91, 0x1, RZ ;  /* 0x042000005b577989 */ /* 0x000ee200000e00ff */
[----:B------:R-:W-:-:S03]  /*1ff0*/  SHF.L.U32 R86, R36, 0x10, RZ ;  /* 0x0000001024567819 */ /* 0x000fc600000006ff */
[----:B------:R-:W4:Y:S01]  /*2000*/  SHFL.UP PT, R88, R88, 0x1, RZ ;  /* 0x0420000058587989 */ /* 0x000f2200000e00ff */
[----:B------:R-:W-:Y:S01]  /*2010*/  SHF.R.U32.HI R36, RZ, 0x10, R37 ;  /* 0x00000010ff247819 */ /* 0x000fe20000011625 */
[CC--:B------:R-:W-:Y:S01]  /*2020*/  FMUL.FTZ R93, R15.reuse, R39.reuse ;  /* 0x000000270f5d7220 */ /* 0x0c0fe20000410000 */
[-C--:B-1----:R-:W-:Y:S01]  /*2030*/  FMUL.FTZ R90, R15, R38.reuse ;  /* 0x000000260f5a7220 */ /* 0x082fe20000410000 */
[----:B------:R-:W-:Y:S02]  /*2040*/  SHF.R.U64 R15, R40, 0x10, R41 ;  /* 0x00000010280f7819 */ /* 0x000fe40000001229 */
[----:B------:R-:W-:Y:S02]  /*2050*/  SHF.L.U32 R36, R36, 0x10, RZ ;  /* 0x0000001024247819 */ /* 0x000fe400000006ff */
[----:B------:R-:W-:Y:S01]  /*2060*/  SHF.L.U32 R92, R15, 0x10, RZ ;  /* 0x000000100f5c7819 */ /* 0x000fe200000006ff */
[-C--:B------:R-:W-:Y:S01]  /*2070*/  FFMA.FTZ R14, R86, R38.reuse, -R93 ;  /* 0x00000026560e7223 */ /* 0x080fe2000001085d */
[----:B------:R-:W-:Y:S01]  /*2080*/  SHF.L.U32 R15, R40, 0x10, RZ ;  /* 0x00000010280f7819 */ /* 0x000fe200000006ff */
[-C--:B------:R-:W-:Y:S01]  /*2090*/  FMUL.FTZ R40, R36, R39.reuse ;  /* 0x0000002724287220 */ /* 0x080fe20000410000 */
[----:B------:R-:W-:Y:S01]  /*20a0*/  SHF.L.U32 R37, R37, 0x10, RZ ;  /* 0x0000001025257819 */ /* 0x000fe200000006ff */
[-C--:B------:R-:W-:Y:S01]  /*20b0*/  FFMA.FTZ R86, R86, R39.reuse, R90 ;  /* 0x0000002756567223 */ /* 0x080fe2000001005a */
[-C--:B------:R-:W-:Y:S01]  /*20c0*/  FMUL.FTZ R36, R36, R38.reuse ;  /* 0x0000002624247220 */ /* 0x080fe20000410000 */
[----:B------:R-:W-:Y:S01]  /*20d0*/  FMUL.FTZ R90, R92, R39 ;  /* 0x000000275c5a7220 */ /* 0x000fe20000410000 */
[----:B--2---:R-:W-:Y:S01]  /*20e0*/  @!P3 MOV R12, R9 ;  /* 0x00000009000cb202 */ /* 0x004fe20000000f00 */
[CC--:B------:R-:W-:Y:S01]  /*20f0*/  FFMA.FTZ R40, R37.reuse, R38.reuse, -R40 ;  /* 0x0000002625287223 */ /* 0x0c0fe20000010828 */
[----:B------:R-:W-:Y:S01]  /*2100*/  FFMA.FTZ R36, R37, R39, R36 ;  /* 0x0000002725247223 */ /* 0x000fe20000010024 */
[----:B------:R-:W-:Y:S01]  /*2110*/  FFMA.FTZ R37, R15, R38, -R90 ;  /* 0x000000260f257223 */ /* 0x000fe2000001085a */
[----:B0-----:R-:W-:-:S02]  /*2120*/  @!P3 MOV R13, R8 ;  /* 0x00000008000db202 */ /* 0x001fc40000000f00 */
[----:B---3--:R-:W-:Y:S01]  /*2130*/  @!P3 MOV R87, R11 ;  /* 0x0000000b0057b202 */ /* 0x008fe20000000f00 */
[CC--:B------:R-:W-:Y:S01]  /*2140*/  @P1 FMUL.FTZ R90, R42.reuse, R12.reuse ;  /* 0x0000000c2a5a1220 */ /* 0x0c0fe20000410000 */
[C---:B------:R-:W-:Y:S01]  /*2150*/  @P1 FMUL.FTZ R89, R43.reuse, R12 ;  /* 0x0000000c2b591220 */ /* 0x040fe20000410000 */
[----:B----4-:R-:W-:Y:S02]  /*2160*/  @!P3 MOV R88, R10 ;  /* 0x0000000a0058b202 */ /* 0x010fe40000000f00 */
[-C--:B------:R-:W-:Y:S01]  /*2170*/  @P1 FFMA.FTZ R90, R43, R13.reuse, R90 ;  /* 0x0000000d2b5a1223 */ /* 0x080fe2000001005a */
[----:B------:R-:W-:Y:S01]  /*2180*/  @P1 FFMA.FTZ R89, R42, R13, -R89 ;  /* 0x0000000d2a591223 */ /* 0x000fe20000010859 */
[----:B------:R-:W-:Y:S02]  /*2190*/  SHF.R.U32.HI R91, RZ, 0x10, R41 ;  /* 0x00000010ff5b7819 */ /* 0x000fe40000011629 */
[----:B------:R-:W-:Y:S01]  /*21a0*/  @P1 FADD.FTZ R87, R87, R90 ;  /* 0x0000005a57571221 */ /* 0x000fe20000010000 */
[----:B------:R-:W-:Y:S01]  /*21b0*/  @P1 FADD.FTZ R88, R88, R89 ;  /* 0x0000005958581221 */ /* 0x000fe20000010000 */
[----:B------:R-:W-:-:S02]  /*21c0*/  ISETP.NE.AND P2, PT, R52, RZ, PT ;  /* 0x000000ff3400720c */ /* 0x000fc40003f45270 */
[CC--:B------:R-:W-:Y:S01]  /*21d0*/  FMUL.FTZ R12, R84.reuse, R87.reuse ;  /* 0x00000057540c7220 */ /* 0x0c0fe20000410000 */
[----:B------:R-:W-:Y:S01]  /*21e0*/  SHF.L.U32 R91, R91, 0x10, RZ ;  /* 0x000000105b5b7819 */ /* 0x000fe200000006ff */
[-C--:B------:R-:W-:Y:S02]  /*21f0*/  FMUL.FTZ R84, R84, R88.reuse ;  /* 0x0000005854547220 */ /* 0x080fe40000410000 */
[----:B------:R-:W-:Y:S01]  /*2200*/  FFMA.FTZ R12, R85, R88, -R12 ;  /* 0x00000058550c7223 */ /* 0x000fe2000001080c */
[-C--:B------:R-:W-:Y:S01]  /*2210*/  FMUL.FTZ R92, R92, R38.reuse ;  /* 0x000000265c5c7220 */ /* 0x080fe20000410000 */
[----:B------:R-:W-:Y:S01]  /*2220*/  SHF.L.U32 R90, R41, 0x10, RZ ;  /* 0x00000010295a7819 */ /* 0x000fe200000006ff */
[-C--:B------:R-:W-:Y:S01]  /*2230*/  FMUL.FTZ R42, R91, R38.reuse ;  /* 0x000000265b2a7220 */ /* 0x080fe20000410000 */
[----:B------:R-:W-:Y:S01]  /*2240*/  FFMA.FTZ R43, R85, R87, R84 ;  /* 0x00000057552b7223 */ /* 0x000fe20000010054 */
[-C--:B------:R-:W-:Y:S01]  /*2250*/  FMUL.FTZ R13, R91, R39.reuse ;  /* 0x000000275b0d7220 */ /* 0x080fe20000410000 */
[----:B------:R-:W-:Y:S01]  /*2260*/  FADD.FTZ R41, R12, R65 ;  /* 0x000000410c297221 */ /* 0x000fe20000010000 */
[-C--:B------:R-:W-:Y:S01]  /*2270*/  FFMA.FTZ R15, R15, R39.reuse, R92 ;  /* 0x000000270f0f7223 */ /* 0x080fe2000001005c */
[----:B------:R-:W-:Y:S01]  /*2280*/  FFMA.FTZ R39, R90, R39, R42 ;  /* 0x000000275a277223 */ /* 0x000fe2000001002a */
[----:B------:R-:W-:Y:S01]  /*2290*/  FADD.FTZ R43, RZ, R43 ;  /* 0x0000002bff2b7221 */ /* 0x000fe20000010000 */
[----:B------:R-:W-:Y:S01]  /*22a0*/  FMUL.FTZ R42, R82, R41 ;  /* 0x00000029522a7220 */ /* 0x000fe20000410000 */
[----:B------:R-:W-:Y:S01]  /*22b0*/  FFMA.FTZ R38, R90, R38, -R13 ;  /* 0x000000265a267223 */ /* 0x000fe2000001080d */
[----:B------:R-:W-:Y:S01]  /*22c0*/  FMUL.FTZ R85, R5, R11 ;  /* 0x0000000b05557220 */ /* 0x000fe20000410000 */
[----:B------:R-:W0:Y:S01]  /*22d0*/  @!P2 LDC.64 R12, c[0x0][0x480] ;  /* 0x00012000ff0cab82 */ /* 0x000e220000000a00 */
[-C--:B------:R-:W-:Y:S01]  /*22e0*/  FMUL.FTZ R82, R82, R43.reuse ;  /* 0x0000002b52527220 */ /* 0x080fe20000410000 */
[----:B------:R-:W-:Y:S01]  /*22f0*/  FFMA.FTZ R42, R83, R43, R42 ;  /* 0x0000002b532a7223 */ /* 0x000fe2000001002a */
[CC--:B------:R-:W-:Y:S01]  /*2300*/  FFMA.FTZ R85, R4.reuse, R10.reuse, -R85 ;  /* 0x0000000a04557223 */ /* 0x0c0fe20000010855 */
[C---:B------:R-:W-:Y:S01]  /*2310*/  FMUL.FTZ R84, R5.reuse, R10 ;  /* 0x0000000a05547220 */ /* 0x040fe20000410000 */
[C---:B------:R-:W-:Y:S01]  /*2320*/  FMUL.FTZ R87, R5.reuse, R9 ;  /* 0x0000000905577220 */ /* 0x040fe20000410000 */
[-C--:B------:R-:W-:Y:S01]  /*2330*/  FMUL.FTZ R10, R5, R8.reuse ;  /* 0x00000008050a7220 */ /* 0x080fe20000410000 */
[----:B------:R-:W-:Y:S01]  /*2340*/  FFMA.FTZ R83, R83, R41, -R82 ;  /* 0x0000002953537223 */ /* 0x000fe20000010852 */
[----:B------:R-:W-:Y:S01]  /*2350*/  FADD.FTZ R42, RZ, R42 ;  /* 0x0000002aff2a7221 */ /* 0x000fe20000010000 */
[C---:B------:R-:W-:Y:S01]  /*2360*/  FFMA.FTZ R8, R4.reuse, R8, -R87 ;  /* 0x0000000804087223 */ /* 0x040fe20000010857 */
[C---:B------:R-:W-:Y:S01]  /*2370*/  FFMA.FTZ R9, R4.reuse, R9, R10 ;  /* 0x0000000904097223 */ /* 0x040fe2000001000a */
[----:B------:R-:W-:Y:S01]  /*2380*/  FFMA.FTZ R84, R4, R11, R84 ;  /* 0x0000000b04547223 */ /* 0x000fe20000010054 */
[----:B------:R-:W-:Y:S01]  /*2390*/  FADD.FTZ R4, R83, R64 ;  /* 0x0000004053047221 */ /* 0x000fe20000010000 */
[----:B------:R-:W-:Y:S01]  /*23a0*/  FMUL.FTZ R82, R79, R42 ;  /* 0x0000002a4f527220 */ /* 0x000fe20000410000 */
[----:B------:R-:W-:-:S02]  /*23b0*/  FADD.FTZ R10, R6, R85 ;  /* 0x00000055060a7221 */ /* 0x000fc40000010000 */
[-C--:B------:R-:W-:Y:S01]  /*23c0*/  FMUL.FTZ R79, R79, R4.reuse ;  /* 0x000000044f4f7220 */ /* 0x080fe20000410000 */
[----:B------:R-:W-:Y:S01]  /*23d0*/  FFMA.FTZ R6, R81, R4, -R82 ;  /* 0x0000000451067223 */ /* 0x000fe20000010852 */
[----:B------:R-:W-:Y:S02]  /*23e0*/  FADD.FTZ R11, R7, R84 ;  /* 0x00000054070b7221 */ /* 0x000fe40000010000 */
[----:B------:R-:W-:Y:S01]  /*23f0*/  FFMA.FTZ R79, R81, R42, R79 ;  /* 0x0000002a514f7223 */ /* 0x000fe2000001004f */
[----:B------:R-:W-:Y:S01]  /*2400*/  FADD.FTZ R6, R6, R63 ;  /* 0x0000003f06067221 */ /* 0x000fe20000010000 */
[C---:B------:R-:W-:Y:S01]  /*2410*/  @!P2 IADD3 R7, P1, PT, R44.reuse, UR6, RZ ;  /* 0x000000062c07ac10 */ /* 0x040fe2000ff3e0ff */
[----:B------:R-:W-:Y:S01]  /*2420*/  FMUL.FTZ R86, R43, R86 ;  /* 0x000000562b567220 */ /* 0x000fe20000410000 */
[----:B------:R-:W-:Y:S01]  /*2430*/  FADD.FTZ R84, RZ, R79 ;  /* 0x0000004fff547221 */ /* 0x000fe20000010000 */
[----:B------:R-:W-:Y:S01]  /*2440*/  FMUL.FTZ R5, R77, R6 ;  /* 0x000000064d057220 */ /* 0x000fe20000410000 */
[----:B------:R-:W-:Y:S01]  /*2450*/  @!P2 LEA.HI.X.SX32 R82, R44, RZ, 0x1, P1 ;  /* 0x000000ff2c52a211 */ /* 0x000fe200008f0eff */
[----:B------:R-:W-:Y:S01]  /*2460*/  FFMA.FTZ R14, R41, R14, -R86 ;  /* 0x0000000e290e7223 */ /* 0x000fe20000010856 */
[----:B0-----:R-:W-:Y:S01]  /*2470*/  @!P2 LEA R12, P1, R7, R12, 0x4 ;  /* 0x0000000c070ca211 */ /* 0x001fe200078220ff */
[-C--:B------:R-:W-:Y:S01]  /*2480*/  FMUL.FTZ R77, R77, R84.reuse ;  /* 0x000000544d4d7220 */ /* 0x080fe20000410000 */
[C---:B------:R-:W-:Y:S01]  /*2490*/  FFMA.FTZ R41, R0.reuse, R84, R5 ;  /* 0x0000005400297223 */ /* 0x040fe20000010005 */
[----:B------:R-:W-:Y:S01]  /*24a0*/  UIADD3 UR7, UPT, UPT, UR7, 0x1, URZ ;  /* 0x0000000107077890 */ /* 0x000fe2000fffe0ff */
[----:B------:R-:W-:Y:S01]  /*24b0*/  @!P2 LEA.HI.X R13, R7, R13, R82, 0x4, P1 ;  /* 0x0000000d070da211 */ /* 0x000fe200008f2452 */
        /* <DEDUP_REMOVED lines=20> */
[----:B------:R-:W-:Y:S02]  /*2600*/  IADD3.X R56, PT, PT, R56, R33, RZ, P1, !PT ;  /* 0x0000002138387210 */ /* 0x000fe40000ffe4ff */
[----:B------:R-:W-:Y:S01]  /*2610*/  IADD3.X R55, PT, PT, R55, R80, RZ, P2, !PT ;  /* 0x0000005037377210 */ /* 0x000fe200017fe4ff */
[----:B------:R-:W-:Y:S02]  /*2620*/  UIADD3 UR6, UPT, UPT, UR6, 0x1, URZ ;  /* 0x0000000106067890 */ /* 0x000fe4000fffe0ff */
[----:B------:R-:W-:Y:S01]  /*2630*/  UIADD3 UR5, UPT, UPT, UR5, 0x10, URZ ;  /* 0x0000001005057890 */ /* 0x000fe2000fffe0ff */
[----:B------:R-:W-:Y:S11]  /*2640*/  BRA.U UP0, `(.L_x_2447) ;  /* 0xffffffed00bc7547 */ /* 0x000ff6000b83ffff */
.L_x_2446:
        /* <DEDUP_REMOVED lines=23> */
[----:B------:R-:W-:-:S02]  /*27c0*/  IADD3 R76, P1, PT, R76, 0x100, RZ ;  /* 0x000001004c4c7810 */ /* 0x000fc40007f3e0ff */
[----:B------:R-:W-:Y:S02]  /*27d0*/  IADD3 R78, P2, PT, R78, 0x100, RZ ;  /* 0x000001004e4e7810 */ /* 0x000fe40007f5e0ff */
[----:B------:R-:W-:Y:S02]  /*27e0*/  IADD3.X R71, PT, PT, RZ, R71, RZ, P1, !PT ;  /* 0x00000047ff477210 */ /* 0x000fe40000ffe4ff */
[----:B------:R-:W-:Y:S02]  /*27f0*/  IADD3.X R73, PT, PT, RZ, R73, RZ, P2, !PT ;  /* 0x00000049ff497210 */ /* 0x000fe400017fe4ff */
[--C-:B--2---:R-:W-:Y:S02]  /*2800*/  SHF.R.U64 R11, R8, 0x10, R9.reuse ;  /* 0x00000010080b7819 */ /* 0x104fe40000001209 */
[----:B------:R-:W-:Y:S02]  /*2810*/  SHF.R.U32.HI R14, RZ, 0x10, R9 ;  /* 0x00000010ff0e7819 */ /* 0x000fe40000011609 */
[----:B------:R-:W-:-:S02]  /*2820*/  SHF.L.U32 R12, R9, 0x10, RZ ;  /* 0x00000010090c7819 */ /* 0x000fc400000006ff */
[----:B------:R-:W-:Y:S02]  /*2830*/  SHF.L.U32 R11, R11, 0x10, RZ ;  /* 0x000000100b0b7819 */ /* 0x000fe400000006ff */
[----:B0-----:R-:W-:Y:S01]  /*2840*/  SHF.L.U32 R7, R14, 0x10, RZ ;  /* 0x000000100e077819 */ /* 0x001fe200000006ff */
[----:B------:R-:W-:Y:S01]  /*2850*/  FMUL.FTZ R13, R12, -1.4426950216293334961 ;  /* 0xbfb8aa3b0c0d7820 */ /* 0x000fe20000410000 */
[----:B------:R-:W-:Y:S01]  /*2860*/  SHF.L.U32 R0, R8, 0x10, RZ ;  /* 0x0000001008007819 */ /* 0x000fe200000006ff */
[----:B------:R-:W-:Y:S02]  /*2870*/  FMUL.FTZ R4, R11, -1.4426950216293334961 ;  /* 0xbfb8aa3b0b047820 */ /* 0x000fe40000410000 */
        /* <DEDUP_REMOVED lines=41> */
.L_x_2449:
        /* <DEDUP_REMOVED lines=15> */
.L_x_5073:


//--------------------- .text._Z25selective_scan_fwd_kernelI32Selective_Scan_fwd_kernel_traitsILi32ELi4ELi1ELb1ELb1ELb0ELb0EN3c108BFloat16ENS1_7complexIfEEEEv13SSMParamsBase --------------------------
	.section	.text._Z25selective_scan_fwd_kernelI32Selective_Scan_fwd_kernel_traitsILi32ELi4ELi1ELb1ELb1ELb0ELb0EN3c108BFloat16ENS1_7complexIfEEEEv13SSMParamsBase,"ax",@progbits
	.align	128
        .global         _Z25selective_scan_fwd_kernelI32Selective_Scan_fwd_kernel_traitsILi32ELi4ELi1ELb1ELb1ELb0ELb0EN3c108BFloat16ENS1_7complexIfEEEEv13SSMParamsBase
        .type           _Z25selective_scan_fwd_kernelI32Selective_Scan_fwd_kernel_traitsILi32ELi4ELi1ELb1ELb1ELb0ELb0EN3c108BFloat16ENS1_7complexIfEEEEv13SSMParamsBase,@function
        .size           _Z25selective_scan_fwd_kernelI32Selective_Scan_fwd_kernel_traitsILi32ELi4ELi1ELb1ELb1ELb0ELb0EN3c108BFloat16ENS1_7complexIfEEEEv13SSMParamsBase,(.L_x_5074 - _Z25selective_scan_fwd_kernelI32Selective_Scan_fwd_kernel_traitsILi32ELi4ELi1ELb1ELb1ELb0ELb0EN3c108BFloat16ENS1_7complexIfEEEEv13SSMParamsBase)
        .other          _Z25selective_scan_fwd_kernelI32Selective_Scan_fwd_kernel_traitsILi32ELi4ELi1ELb1ELb1ELb0ELb0EN3c108BFloat16ENS1_7complexIfEEEEv13SSMParamsBase,@"STO_CUDA_ENTRY STV_DEFAULT"
_Z25selective_scan_fwd_kernelI32Selective_Scan_fwd_kernel_traitsILi32ELi4ELi1ELb1ELb1ELb0ELb0EN3c108BFloat16ENS1_7complexIfEEEEv13SSMParamsBase:
.text._Z25selective_scan_fwd_kernelI32Selective_Scan_fwd_kernel_traitsILi32ELi4ELi1ELb1ELb1ELb0ELb0EN3c108BFloat16ENS1_7complexIfEEEEv13SSMParamsBase:
        /* <DEDUP_REMOVED lines=35> */
[----:B0-----:R-:W-:Y:S02]  /*0230*/  IMAD R5, R13, R10, RZ ;  /* 0x0000000a0d057224 */ /* 0x001fe400078e02ff */
[----:B------:R-:W0:Y:S02]  /*0240*/  LDC.64 R12, c[0x0][0x460] ;  /* 0x00011800ff0c7b82 */ /* 0x000e240000000a00 */
[----:B------:R-:W-:-:S06]  /*0250*/  IMAD.HI.U32 R9, R9, R5, R8 ;  /* 0x0000000509097227 */ /* 0x000fcc00078e0008 */
[----:B------:R-:W-:-:S05]  /*0260*/  IMAD.HI.U32 R9, R9, R3, RZ ;  /* 0x0000000309097227 */ /* 0x000fca00078e00ff */
[----:B------:R-:W-:-:S05]  /*0270*/  IADD3 R4, PT, PT, -R9, RZ, RZ ;  /* 0x000000ff09047210 */ /* 0x000fca0007ffe1ff */
[----:B------:R-:W-:-:S05]  /*0280*/  IMAD R3, R10, R4, R3 ;  /* 0x000000040a037224 */ /* 0x000fca00078e0203 */
[----:B------:R-:W-:Y:S01]  /*0290*/  ISETP.GT.U32.AND P2, PT, R10, R3, PT ;  /* 0x000000030a00720c */ /* 0x000fe20003f44070 */
        /* <DEDUP_REMOVED lines=8> */
[-C--:B------:R-:W-:Y:S02]  /*0320*/  @!P2 IADD3 R3, PT, PT, R3, -R10.reuse, RZ ;  /* 0x8000000a0303a210 */ /* 0x080fe40007ffe0ff */
[----:B------:R-:W-:Y:S02]  /*0330*/  MOV R5, UR9 ;  /* 0x0000000900057c02 */ /* 0x000fe40008000f00 */
[----:B------:R-:W-:Y:S02]  /*0340*/  MOV R7, UR8 ;  /* 0x0000000800077c02 */ /* 0x000fe40008000f00 */
[----:B------:R-:W-:Y:S02]  /*0350*/  ISETP.GE.U32.AND P0, PT, R3, R10, PT ;  /* 0x0000000a0300720c */ /* 0x000fe40003f06070 */
[----:B------:R-:W-:-:S02]  /*0360*/  ISETP.GE.AND P3, PT, R8, RZ, PT ;  /* 0x000000ff0800720c */ /* 0x000fc40003f66270 */
[----:B------:R-:W-:Y:S02]  /*0370*/  ISETP.NE.AND P1, PT, R11, RZ, PT ;  /* 0x000000ff0b00720c */ /* 0x000fe40003f25270 */
[----:B------:R-:W-:Y:S01]  /*0380*/  @!P2 IADD3 R9, PT, PT, R9, 0x1, RZ ;  /* 0x000000010909a810 */ /* 0x000fe20007ffe0ff */
[----:B012---:R-:W-:Y:S10]  /*0390*/  @!P4 EXIT ;  /* 0x000000000000c94d */ /* 0x007ff40003800000 */
[C---:B------:R-:W-:Y:S01]  /*03a0*/  IMAD.WIDE.U32 R4, R2.reuse, UR10, R4 ;  /* 0x0000000a02047c25 */ /* 0x040fe2000f8e0004 */
[----:B------:R-:W-:Y:S01]  /*03b0*/  @P0 IADD3 R9, PT, PT, R9, 0x1, RZ ;  /* 0x0000000109090810 */ /* 0x000fe20007ffe0ff */
[----:B------:R-:W0:Y:S01]  /*03c0*/  S2R R33, SR_TID.X ;  /* 0x0000000000217919 */ /* 0x000e220000002100 */
[----:B------:R-:W1:Y:S01]  /*03d0*/  LDC.64 R18, c[0x0][0x428] ;  /* 0x00010a00ff127b82 */ /* 0x000e620000000a00 */
[----:B------:R-:W-:Y:S01]  /*03e0*/  IMAD R43, R2, UR11, R5 ;  /* 0x0000000b022b7c24 */ /* 0x000fe2000f8e0205 */
[----:B------:R-:W-:Y:S01]  /*03f0*/  @!P3 IADD3 R9, PT, PT, -R9, RZ, RZ ;  /* 0x000000ff0909b210 */ /* 0x000fe20007ffe1ff */
[----:B------:R-:W-:Y:S01]  /*0400*/  UIMAD.WIDE.U32 UR4, UR18, UR6, URZ ;  /* 0x00000006120472a5 */ /* 0x000fe2000f8e00ff */
[----:B------:R-:W-:Y:S01]  /*0410*/  LEA R42, P0, R4, R12, 0x1 ;  /* 0x0000000c042a7211 */ /* 0x000fe200078008ff */
[----:B------:R-:W-:Y:S01]  /*0420*/  IMAD.WIDE.U32 R6, R2, UR14, R6 ;  /* 0x0000000e02067c25 */ /* 0x000fe2000f8e0006 */
[----:B------:R-:W-:Y:S01]  /*0430*/  @!P1 LOP3.LUT R9, RZ, R11, RZ, 0x33, !PT ;  /* 0x0000000bff099212 */ /* 0x000fe200078e33ff */
[----:B------:R-:W-:Y:S01]  /*0440*/  UIMAD UR5, UR18, UR7, UR5 ;  /* 0x00000007120572a4 */ /* 0x000fe2000f8e0205 */
[----:B------:R-:W2:Y:S01]  /*0450*/  LDC.64 R16, c[0x0][0x448] ;  /* 0x00011200ff107b82 */ /* 0x000ea20000000a00 */
[----:B------:R-:W-:Y:S01]  /*0460*/  LEA.HI.X R43, R4, R13, R43, 0x1, P0 ;  /* 0x0000000d042b7211 */ /* 0x000fe200000f0c2b */
[----:B------:R-:W3:Y:S01]  /*0470*/  LDCU.64 UR6, c[0x0][0x3d8] ;  /* 0x00007b00ff0677ac */ /* 0x000ee20008000a00 */
[----:B------:R-:W-:Y:S01]  /*0480*/  SHF.R.S32.HI R3, RZ, 0x1f, R9 ;  /* 0x0000001fff037819 */ /* 0x000fe20000011409 */
[----:B------:R-:W-:Y:S01]  /*0490*/  IMAD R45, R2, UR15, R7 ;  /* 0x0000000f022d7c24 */ /* 0x000fe2000f8e0207 */
[C---:B------:R-:W-:Y:S01]  /*04a0*/  LEA R44, P0, R6.reuse, R14, 0x1 ;  /* 0x0000000e062c7211 */ /* 0x040fe200078008ff */
[----:B------:R-:W4:Y:S02]  /*04b0*/  LDCU.U8 UR9, c[0x0][0x39e] ;  /* 0x000073c0ff0977ac */ /* 0x000f240008000000 */
[----:B------:R-:W4:Y:S01]  /*04c0*/  LDC.64 R34, c[0x0][0x3a0] ;  /* 0x0000e800ff227b82 */ /* 0x000f220000000a00 */
[----:B------:R-:W-:Y:S01]  /*04d0*/  IMAD R4, R3, R46, RZ ;  /* 0x0000002e03047224 */ /* 0x000fe200078e02ff */
[----:B------:R-:W-:-:S03]  /*04e0*/  LEA.HI.X R45, R6, R15, R45, 0x1, P0 ;  /* 0x0000000f062d7211 */ /* 0x000fc600000f0c2d */
[C---:B------:R-:W-:Y:S02]  /*04f0*/  IMAD R47, R9.reuse, R47, R4 ;  /* 0x0000002f092f7224 */ /* 0x040fe400078e0204 */
[----:B------:R-:W-:Y:S01]  /*0500*/  IMAD.WIDE.U32 R4, R9, R46, UR4 ;  /* 0x0000000409047e25 */ /* 0x000fe2000f8e002e */
[----:B------:R-:W4:Y:S01]  /*0510*/  LDC R13, c[0x0][0x384] ;  /* 0x0000e100ff0d7b82 */ /* 0x000f220000000800 */
[----:B------:R-:W4:Y:S02]  /*0520*/  LDCU UR4, c[0x0][0x38c] ;  /* 0x00007180ff0477ac */ /* 0x000f240008000800 */
[----:B-1----:R-:W-:Y:S01]  /*0530*/  IMAD.WIDE.U32 R6, R2, R18, RZ ;  /* 0x0000001202067225 */ /* 0x002fe200078e00ff */
[----:B------:R-:W-:-:S03]  /*0540*/  IADD3 R47, PT, PT, R5, R47, RZ ;  /* 0x0000002f052f7210 */ /* 0x000fc60007ffe0ff */
[----:B---3--:R-:W-:Y:S01]  /*0550*/  IMAD.WIDE.U32 R36, R2, UR6, RZ ;  /* 0x0000000602247c25 */ /* 0x008fe2000f8e00ff */
[----:B------:R-:W1:Y:S01]  /*0560*/  LDC.64 R30, c[0x0][0x450] ;  /* 0x00011400ff1e7b82 */ /* 0x000e620000000a00 */
[----:B--2---:R-:W-:Y:S02]  /*0570*/  LEA R46, P0, R4, R16, 0x1 ;  /* 0x00000010042e7211 */ /* 0x004fe400078008ff */
[----:B------:R-:W-:Y:S02]  /*0580*/  IMAD R7, R2, R19, R7 ;  /* 0x0000001302077224 */ /* 0x000fe400078e0207 */
[----:B------:R-:W-:Y:S01]  /*0590*/  LEA.HI.X R47, R4, R17, R47, 0x1, P0 ;  /* 0x00000011042f7211 */ /* 0x000fe200000f0c2f */
[----:B0-----:R-:W-:Y:S02]  /*05a0*/  IMAD.WIDE.U32 R16, R33, 0x10, RZ ;  /* 0x0000001021107825 */ /* 0x001fe400078e00ff */
[----:B------:R-:W0:Y:S02]  /*05b0*/  LDC.64 R38, c[0x0][0x440] ;  /* 0x00011000ff267b82 */ /* 0x000e240000000a00 */
[----:B----4-:R-:W-:Y:S01]  /*05c0*/  IMAD.WIDE.U32 R8, R2, R34, RZ ;  /* 0x0000002202087225 */ /* 0x010fe200078e00ff */
[----:B------:R-:W-:Y:S01]  /*05d0*/  UISETP.LT.AND UP0, UPT, UR4, 0x1, UPT ;  /* 0x000000010400788c */ /* 0x000fe2000bf01270 */
[----:B------:R-:W-:-:S02]  /*05e0*/  LOP3.LUT R41, R16, 0x8, RZ, 0xfc, !PT ;  /* 0x0000000810297812 */ /* 0x000fc400078efcff */
[C---:B------:R-:W-:Y:S02]  /*05f0*/  IMAD R4, R2.reuse, R35, R9 ;  /* 0x0000002302047224 */ /* 0x040fe400078e0209 */
[----:B------:R-:W2:Y:S01]  /*0600*/  LDC.64 R28, c[0x0][0x420] ;  /* 0x00010800ff1c7b82 */ /* 0x000ea20000000a00 */
[----:B------:R-:W-:Y:S02]  /*0610*/  IMAD R3, R13, UR18, R2 ;  /* 0x000000120d037c24 */ /* 0x000fe4000f8e0202 */
[----:B------:R-:W-:Y:S02]  /*0620*/  IMAD R2, R2, UR7, R37 ;  /* 0x0000000702027c24 */ /* 0x000fe4000f8e0225 */
[----:B------:R-:W-:-:S03]  /*0630*/  IMAD R3, R3, R26, RZ ;  /* 0x0000001a03037224 */ /* 0x000fc600078e02ff */
[----:B------:R-:W3:Y:S01]  /*0640*/  LDC.64 R10, c[0x0][0x478] ;  /* 0x00011e00ff0a7b82 */ /* 0x000ee20000000a00 */
[C---:B-1----:R-:W-:Y:S01]  /*0650*/  LEA R34, P0, R36.reuse, R30, 0x3 ;  /* 0x0000001e24227211 */ /* 0x042fe200078018ff */
[----:B------:R-:W-:Y:S01]  /*0660*/  IMAD R40, R3, UR4, RZ ;  /* 0x0000000403287c24 */ /* 0x000fe2000f8e02ff */
[----:B------:R-:W-:Y:S02]  /*0670*/  USEL UR4, UR4, 0x1, !UP0 ;  /* 0x0000000104047887 */ /* 0x000fe4000c000000 */
[----:B------:R-:W-:Y:S02]  /*0680*/  LEA.HI.X R36, R36, R31, R2, 0x3, P0 ;  /* 0x0000001f24247211 */ /* 0x000fe400000f1c02 */
[----:B------:R-:W-:Y:S01]  /*0690*/  UIADD3 UR6, UPT, UPT, -UR4, URZ, URZ ;  /* 0x000000ff04067290 */ /* 0x000fe2000fffe1ff */
[----:B------:R-:W1:Y:S01]  /*06a0*/  LDC.64 R24, c[0x0][0x3e0] ;  /* 0x0000f800ff187b82 */ /* 0x000e620000000a00 */
[----:B0-----:R-:W-:-:S04]  /*06b0*/  LEA R35, P1, R8, R38, 0x3 ;  /* 0x0000002608237211 */ /* 0x001fc800078218ff */
[----:B------:R-:W-:Y:S02]  /*06c0*/  LEA.HI.X R37, R8, R39, R4, 0x3, P1 ;  /* 0x0000002708257211 */ /* 0x000fe400008f1c04 */
[----:B------:R-:W-:Y:S01]  /*06d0*/  MOV R39, RZ ;  /* 0x000000ff00277202 */ /* 0x000fe20000000f00 */
[----:B------:R-:W0:Y:S01]  /*06e0*/  LDC.64 R22, c[0x0][0x3c0] ;  /* 0x0000f000ff167b82 */ /* 0x000e220000000a00 */
[----:B--2---:R-:W-:-:S04]  /*06f0*/  IMAD.WIDE.U32 R18, R28, UR18, R6 ;  /* 0x000000121c127c25 */ /* 0x004fc8000f8e0006 */
[----:B------:R-:W-:-:S03]  /*0700*/  IMAD R38, R29, UR18, R19 ;  /* 0x000000121d267c24 */ /* 0x000fc6000f8e0213 */
[----:B------:R-:W2:Y:S01]  /*0710*/  LDC.64 R20, c[0x0][0x3a8] ;  /* 0x0000ea00ff147b82 */ /* 0x000ea20000000a00 */
[----:B---3--:R-:W-:Y:S01]  /*0720*/  IMAD.WIDE.U32 R2, R33, 0x8, R10 ;  /* 0x0000000821027825 */ /* 0x008fe200078e000a */
[----:B-1----:R-:W-:Y:S02]  /*0730*/  SHF.L.U64.HI R25, R24, 0x3, R25 ;  /* 0x0000000318197819 */ /* 0x002fe40000010219 */
[----:B0-----:R-:W-:Y:S02]  /*0740*/  SHF.L.U64.HI R23, R22, 0x1, R23 ;  /* 0x0000000116177819 */ /* 0x001fe40000010217 */
[----:B--2---:R-:W-:-:S07]  /*0750*/  SHF.L.U64.HI R21, R20, 0x3, R21 ;  /* 0x0000000314157819 */ /* 0x004fce0000010215 */
.L_x_2462:
[----:B------:R-:W-:Y:S01]  /*0760*/  BAR.SYNC.DEFER_BLOCKING 0x0 ;  /* 0x0000000000007b1d */ /* 0x000fe20000010000 */
        /* <DEDUP_REMOVED lines=27> */
.L_x_2450:
        /* <DEDUP_REMOVED lines=48> */
.L_x_2453:
[----:B------:R-:W-:Y:S05]  /*0c20*/  BSYNC.RECONVERGENT B0 ;  /* 0x0000000000007941 */ /* 0x000fea0003800200 */
.L_x_2452:
        /* <DEDUP_REMOVED lines=32> */
.L_x_2455:
[----:B------:R-:W-:Y:S05]  /*0e30*/  BSYNC.RECONVERGENT B0 ;  /* 0x0000000000007941 */ /* 0x000fea0003800200 */
.L_x_2454:
        /* <DEDUP_REMOVED lines=32> */
.L_x_2457:
[----:B------:R-:W-:Y:S05]  /*1040*/  BSYNC.RECONVERGENT B0 ;  /* 0x0000000000007941 */ /* 0x000fea0003800200 */
.L_x_2456:
        /* <DEDUP_REMOVED lines=32> */
.L_x_2459:
[----:B------:R-:W-:Y:S05]  /*1250*/  BSYNC.RECONVERGENT B0 ;  /* 0x0000000000007941 */ /* 0x000fea0003800200 */
.L_x_2458:
[----:B------:R-:W-:Y:S01]  /*1260*/  FMUL.FTZ R55, R57, R54 ;  /* 0x0000003639377220 */ /* 0x000fe20000410000 */
[----:B------:R-:W-:Y:S01]  /*1270*/  FMUL.FTZ R49, R9, R48 ;  /* 0x0000003009317220 */ /* 0x000fe20000410000 */
[----:B------:R-:W-:Y:S01]  /*1280*/  FMUL.FTZ R51, R7, R50 ;  /* 0x0000003207337220 */ /* 0x000fe20000410000 */
[----:B------:R-:W-:-:S07]  /*1290*/  FMUL.FTZ R53, R5, R52 ;  /* 0x0000003405357220 */ /* 0x000fce0000410000 */
.L_x_2451:
        /* <DEDUP_REMOVED lines=23> */
.L_x_2461:
[----:B------:R-:W-:Y:S01]  /*1410*/  MOV R4, R61 ;  /* 0x0000003d00047202 */ /* 0x000fe20000000f00 */
[----:B------:R-:W2:Y:S01]  /*1420*/  LDG.E.64 R6, desc[UR16][R26.64+-0x8] ;  /* 0xfffff8101a067981 */ /* 0x000ea2000c1e1b00 */
[----:B------:R-:W-:-:S03]  /*1430*/  MOV R5, R62 ;  /* 0x0000003e00057202 */ /* 0x000fc60000000f00 */
[----:B0-----:R-:W3:Y:S04]  /*1440*/  LDG.E.64 R8, desc[UR16][R26.64] ;  /* 0x000000101a087981 */ /* 0x001ee8000c1e1b00 */
[----:B------:R-:W4:Y:S01]  /*1450*/  LDG.E.64 R4, desc[UR16][R4.64] ;  /* 0x0000001004047981 */ /* 0x000f22000c1e1b00 */
[C---:B-1----:R-:W-:Y:S01]  /*1460*/  ISETP.GE.AND P1, PT, R77.reuse, 0x1, PT ;  /* 0x000000014d00780c */ /* 0x042fe20003f26270 */
[----:B------:R-:W0:Y:S01]  /*1470*/  S2UR UR8, SR_CgaCtaId ;  /* 0x00000000000879c3 */ /* 0x000e220000008800 */
[----:B------:R-:W-:Y:S01]  /*1480*/  UMOV UR7, 0x400 ;  /* 0x0000040000077882 */ /* 0x000fe20000000000 */
[----:B------:R-:W-:Y:S01]  /*1490*/  ISETP.NE.AND P2, PT, R77, RZ, PT ;  /* 0x000000ff4d00720c */ /* 0x000fe20003f45270 */
[----:B0-----:R-:W-:Y:S01]  /*14a0*/  ULEA UR7, UR8, UR7, 0x18 ;  /* 0x0000000708077291 */ /* 0x001fe2000f8ec0ff */
[----:B----4-:R-:W-:Y:S01]  /*14b0*/  FMUL.FTZ R10, R5, R50 ;  /* 0x00000032050a7220 */ /* 0x010fe20000410000 */
[----:B------:R-:W-:-:S03]  /*14c0*/  FMUL.FTZ R11, R4, 1.4426950216293334961 ;  /* 0x3fb8aa3b040b7820 */ /* 0x000fc60000410000 */
[----:B------:R-:W-:Y:S01]  /*14d0*/  FMUL.RZ R28, R10, 0.15915493667125701904 ;  /* 0x3e22f9830a1c7820 */ /* 0x000fe2000040c000 */
[----:B------:R-:W-:Y:S01]  /*14e0*/  FMUL.FTZ R10, R11, R50 ;  /* 0x000000320b0a7220 */ /* 0x000fe20000410000 */
[----:B------:R-:W-:Y:S02]  /*14f0*/  FMUL.FTZ R12, R5, R52 ;  /* 0x00000034050c7220 */ /* 0x000fe40000410000 */
[----:B------:R-:W0:Y:S02]  /*1500*/  MUFU.SIN R71, R28 ;  /* 0x0000001c00477308 */ /* 0x000e240000000400 */
[----:B------:R-:W-:-:S06]  /*1510*/  FMUL.RZ R29, R12, 0.15915493667125701904 ;  /* 0x3e22f9830c1d7820 */ /* 0x000fcc000040c000 */
[----:B------:R-:W1:Y:S01]  /*1520*/  MUFU.COS R13, R28 ;  /* 0x0000001c000d7308 */ /* 0x000e620000000000 */
[----:B------:R-:W-:Y:S01]  /*1530*/  FMUL.FTZ R12, R11, R52 ;  /* 0x000000340b0c7220 */ /* 0x000fe20000410000 */
[----:B------:R-:W-:-:S06]  /*1540*/  FMUL.FTZ R4, R5, R48 ;  /* 0x0000003005047220 */ /* 0x000fcc0000410000 */
[----:B------:R-:W0:Y:S01]  /*1550*/  MUFU.EX2 R10, R10 ;  /* 0x0000000a000a7308 */ /* 0x000e220000000800 */
[----:B------:R-:W-:Y:S01]  /*1560*/  FMUL.RZ R14, R4, 0.15915493667125701904 ;  /* 0x3e22f983040e7820 */ /* 0x000fe2000040c000 */
[C---:B--2---:R-:W-:Y:S02]  /*1570*/  SHF.R.U64 R78, R6.reuse, 0x10, R7 ;  /* 0x00000010064e7819 */ /* 0x044fe40000001207 */
[----:B------:R-:W-:Y:S01]  /*1580*/  MUFU.SIN R15, R29 ;  /* 0x0000001d000f7308 */ /* 0x000fe20000000400 */
[----:B------:R-:W-:Y:S01]  /*1590*/  SHF.L.U32 R4, R6, 0x10, RZ ;  /* 0x0000001006047819 */ /* 0x000fe200000006ff */
[----:B------:R-:W-:Y:S01]  /*15a0*/  FMUL.FTZ R5, R5, R54 ;  /* 0x0000003605057220 */ /* 0x000fe20000410000 */
[----:B------:R-:W-:-:S05]  /*15b0*/  SHF.L.U32 R74, R7, 0x10, RZ ;  /* 0x00000010074a7819 */ /* 0x000fca00000006ff */
[----:B------:R-:W2:Y:S01]  /*15c0*/  MUFU.COS R65, R29 ;  /* 0x0000001d00417308 */ /* 0x000ea20000000000 */
[----:B------:R-:W-:Y:S02]  /*15d0*/  SHF.R.U32.HI R7, RZ, 0x10, R7 ;  /* 0x00000010ff077819 */ /* 0x000fe40000011607 */
[----:B------:R-:W-:Y:S01]  /*15e0*/  SHF.L.U32 R78, R78, 0x10, RZ ;  /* 0x000000104e4e7819 */ /* 0x000fe200000006ff */
[----:B0-----:R-:W-:-:S04]  /*15f0*/  FMUL.FTZ R71, R10, R71 ;  /* 0x000000470a477220 */ /* 0x001fc80000410000 */
[----:B------:R-:W2:Y:S01]  /*1600*/  MUFU.EX2 R12, R12 ;  /* 0x0000000c000c7308 */ /* 0x000ea20000000800 */
[----:B------:R-:W-:Y:S01]  /*1610*/  FMUL.FTZ R79, R4, R49 ;  /* 0x00000031044f7220 */ /* 0x000fe20000410000 */
[----:B-1----:R-:W-:Y:S01]  /*1620*/  FMUL.FTZ R70, R10, R13 ;  /* 0x0000000d0a467220 */ /* 0x002fe20000410000 */
[----:B------:R-:W-:Y:S01]  /*1630*/  FMUL.RZ R13, R5, 0.15915493667125701904 ;  /* 0x3e22f983050d7820 */ /* 0x000fe2000040c000 */
[----:B------:R-:W-:Y:S01]  /*1640*/  SHF.L.U32 R4, R7, 0x10, RZ ;  /* 0x0000001007047819 */ /* 0x000fe200000006ff */
[----:B------:R-:W-:Y:S01]  /*1650*/  FMUL.FTZ R78, R78, R49 ;  /* 0x000000314e4e7220 */ /* 0x000fe20000410000 */
[----:B------:R-:W-:Y:S01]  /*1660*/  FMUL.FTZ R5, R11, R54 ;  /* 0x000000360b057220 */ /* 0x000fe20000410000 */
[CC--:B------:R-:W-:Y:S01]  /*1670*/  FMUL.FTZ R7, R79.reuse, R71.reuse ;  /* 0x000000474f077220 */ /* 0x0c0fe20000410000 */
[----:B------:R-:W0:Y:S01]  /*1680*/  MUFU.SIN R68, R13 ;  /* 0x0000000d00447308 */ /* 0x000e220000000400 */
[----:B------:R-:W-:Y:S01]  /*1690*/  FMUL.FTZ R10, R78, R71 ;  /* 0x000000474e0a7220 */ /* 0x000fe20000410000 */
[-C--:B------:R-:W-:Y:S01]  /*16a0*/  FMUL.FTZ R75, R4, R51.reuse ;  /* 0x00000033044b7220 */ /* 0x080fe20000410000 */
[-C--:B------:R-:W-:Y:S01]  /*16b0*/  FFMA.FTZ R4, R78, R70.reuse, R7 ;  /* 0x000000464e047223 */ /* 0x080fe20000010007 */
[----:B------:R-:W-:Y:S01]  /*16c0*/  FMUL.FTZ R74, R74, R51 ;  /* 0x000000334a4a7220 */ /* 0x000fe20000410000 */
[----:B------:R-:W-:Y:S01]  /*16d0*/  FFMA.FTZ R7, R79, R70, -R10 ;  /* 0x000000464f077223 */ /* 0x000fe2000001080a */
[C---:B--2---:R-:W-:Y:S01]  /*16e0*/  FMUL.FTZ R65, R12.reuse, R65 ;  /* 0x000000410c417220 */ /* 0x044fe20000410000 */
[----:B------:R-:W-:Y:S01]  /*16f0*/  FMUL.FTZ R66, R12, R15 ;  /* 0x0000000f0c427220 */ /* 0x000fe20000410000 */
[----:B------:R1:W2:Y:S01]  /*1700*/  MUFU.COS R6, R13 ;  /* 0x0000000d00067308 */ /* 0x0002a20000000000 */
[----:B---3--:R-:W-:Y:S01]  /*1710*/  SHF.R.U64 R12, R8, 0x10, R9 ;  /* 0x00000010080c7819 */ /* 0x008fe20000001209 */
[----:B------:R-:W-:Y:S01]  /*1720*/  FADD.FTZ R10, R75, R4 ;  /* 0x000000044b0a7221 */ /* 0x000fe20000010000 */
[----:B------:R-:W-:-:S05]  /*1730*/  FMUL.FTZ R11, R11, R48 ;  /* 0x000000300b0b7220 */ /* 0x000fca0000410000 */
[----:B------:R-:W0:Y:S01]  /*1740*/  MUFU.EX2 R5, R5 ;  /* 0x0000000500057308 */ /* 0x000e220000000800 */
[----:B------:R-:W-:Y:S01]  /*1750*/  SHF.L.U32 R4, R12, 0x10, RZ ;  /* 0x000000100c047819 */ /* 0x000fe200000006ff */
[----:B------:R-:W-:Y:S01]  /*1760*/  FADD.FTZ R7, R74, R7 ;  /* 0x000000074a077221 */ /* 0x000fe20000010000 */
[----:B------:R-:W-:Y:S01]  /*1770*/  SHF.L.U32 R8, R8, 0x10, RZ ;  /* 0x0000001008087819 */ /* 0x000fe200000006ff */
[----:B------:R-:W3:Y:S01]  /*1780*/  MUFU.COS R80, R14 ;  /* 0x0000000e00507308 */ /* 0x000ee20000000000 */
[C---:B------:R-:W-:Y:S01]  /*1790*/  FMUL.FTZ R12, R66.reuse, R10 ;  /* 0x0000000a420c7220 */ /* 0x040fe20000410000 */
[----:B-1----:R-:W-:Y:S02]  /*17a0*/  FMUL.FTZ R13, R66, R7 ;  /* 0x00000007420d7220 */ /* 0x002fe40000410000 */
[----:B------:R-:W-:Y:S01]  /*17b0*/  FMUL.FTZ R73, R8, R53 ;  /* 0x0000003508497220 */ /* 0x000fe20000410000 */
[----:B------:R-:W-:-:S03]  /*17c0*/  FFMA.FTZ R12, R65, R7, -R12 ;  /* 0x00000007410c7223 */ /* 0x000fc6000001080c */
[----:B------:R-:W1:Y:S01]  /*17d0*/  MUFU.SIN R81, R14 ;  /* 0x0000000e00517308 */ /* 0x000e620000000400 */
[----:B------:R-:W-:Y:S01]  /*17e0*/  SHF.R.U32.HI R72, RZ, 0x10, R9 ;  /* 0x00000010ff487819 */ /* 0x000fe20000011609 */
[----:B------:R-:W-:Y:S01]  /*17f0*/  FFMA.FTZ R10, R65, R10, R13 ;  /* 0x0000000a410a7223 */ /* 0x000fe2000001000d */
[----:B------:R-:W-:-:S05]  /*1800*/  FMUL.FTZ R67, R4, R53 ;  /* 0x0000003504437220 */ /* 0x000fca0000410000 */
[----:B------:R-:W3:Y:S01]  /*1810*/  MUFU.EX2 R11, R11 ;  /* 0x0000000b000b7308 */ /* 0x000ee20000000800 */
[----:B0-----:R-:W-:Y:S01]  /*1820*/  FMUL.FTZ R68, R5, R68 ;  /* 0x0000004405447220 */ /* 0x001fe20000410000 */
[----:B------:R-:W-:Y:S01]  /*1830*/  FADD.FTZ R12, R73, R12 ;  /* 0x0000000c490c7221 */ /* 0x000fe20000010000 */
[----:B--2---:R-:W-:Y:S01]  /*1840*/  FMUL.FTZ R69, R5, R6 ;  /* 0x0000000605457220 */ /* 0x004fe20000410000 */
[----:B------:R-:W-:Y:S01]  /*1850*/  SHF.L.U32 R72, R72, 0x10, RZ ;  /* 0x0000001048487819 */ /* 0x000fe200000006ff */
[----:B------:R-:W-:Y:S01]  /*1860*/  FADD.FTZ R10, R67, R10 ;  /* 0x0000000a430a7221 */ /* 0x000fe20000010000 */
[C---:B------:R-:W-:Y:S01]  /*1870*/  FMUL.FTZ R5, R68.reuse, R12 ;  /* 0x0000000c44057220 */ /* 0x040fe20000410000 */
[----:B------:R-:W-:Y:S02]  /*1880*/  SHF.L.U32 R76, R9, 0x10, RZ ;  /* 0x00000010094c7819 */ /* 0x000fe400000006ff */
[-C--:B------:R-:W-:Y:S01]  /*1890*/  FMUL.FTZ R4, R68, R10.reuse ;  /* 0x0000000a44047220 */ /* 0x080fe20000410000 */
[----:B------:R-:W-:Y:S01]  /*18a0*/  FFMA.FTZ R7, R69, R10, R5 ;  /* 0x0000000a45077223 */ /* 0x000fe20000010005 */
[-C--:B------:R-:W-:Y:S01]  /*18b0*/  FMUL.FTZ R72, R72, R55.reuse ;  /* 0x0000003748487220 */ /* 0x080fe20000410000 */
[----:B---3--:R-:W-:Y:S01]  /*18c0*/  FMUL.FTZ R80, R11, R80 ;  /* 0x000000500b507220 */ /* 0x008fe20000410000 */
[----:B------:R-:W-:Y:S01]  /*18d0*/  FFMA.FTZ R83, R69, R12, -R4 ;  /* 0x0000000c45537223 */ /* 0x000fe20000010804 */
[----:B------:R-:W-:Y:S01]  /*18e0*/  FMUL.FTZ R76, R76, R55 ;  /* 0x000000374c4c7220 */ /* 0x000fe20000410000 */
[----:B------:R-:W-:Y:S01]  /*18f0*/  FADD.FTZ R82, R72, R7 ;  /* 0x0000000748527221 */ /* 0x000fe20000010000 */
[----:B-1----:R-:W-:Y:S01]  /*1900*/  FMUL.FTZ R81, R11, R81 ;  /* 0x000000510b517220 */ /* 0x002fe20000410000 */
[----:B------:R-:W-:Y:S01]  /*1910*/  FMUL.FTZ R6, R80, R71 ;  /* 0x0000004750067220 */ /* 0x000fe20000410000 */
[----:B------:R-:W-:-:S02]  /*1920*/  FADD.FTZ R83, R76, R83 ;  /* 0x000000534c537221 */ /* 0x000fc40000010000 */
[C---:B------:R-:W-:Y:S01]  /*1930*/  FMUL.FTZ R7, R81.reuse, R71 ;  /* 0x0000004751077220 */ /* 0x040fe20000410000 */
[----:B------:R-:W0:Y:S01]  /*1940*/  SHFL.UP PT, R10, R82, 0x1, RZ ;  /* 0x04200000520a7989 */ /* 0x000e2200000e00ff */
[----:B------:R-:W-:Y:S01]  /*1950*/  FFMA.FTZ R6, R81, R70, R6 ;  /* 0x0000004651067223 */ /* 0x000fe20000010006 */
[----:B------:R-:W-:Y:S02]  /*1960*/  MOV R4, R63 ;  /* 0x0000003f00047202 */ /* 0x000fe40000000f00 */
[----:B------:R-:W-:Y:S01]  /*1970*/  MOV R5, R58 ;  /* 0x0000003a00057202 */ /* 0x000fe20000000f00 */
[----:B------:R-:W-:Y:S01]  /*1980*/  FFMA.FTZ R7, R80, R70, -R7 ;  /* 0x0000004650077223 */ /* 0x000fe20000010807 */
[----:B------:R-:W1:Y:S01]  /*1990*/  SHFL.UP PT, R9, R83, 0x1, RZ ;  /* 0x0420000053097989 */ /* 0x000e6200000e00ff */
[----:B------:R-:W-:-:S03]  /*19a0*/  FMUL.FTZ R8, R66, R6 ;  /* 0x0000000642087220 */ /* 0x000fc60000410000 */
[----:B------:R2:W3:Y:S01]  /*19b0*/  LDG.E.64 R28, desc[UR16][R4.64] ;  /* 0x00000010041c7981 */ /* 0x0004e2000c1e1b00 */
[----:B------:R-:W-:-:S04]  /*19c0*/  FFMA.FTZ R8, R65, R7, -R8 ;  /* 0x0000000741087223 */ /* 0x000fc80000010808 */
[----:B------:R-:W-:Y:S01]  /*19d0*/  FMUL.FTZ R84, R68, R8 ;  /* 0x0000000844547220 */ /* 0x000fe20000410000 */
[----:B--2---:R-:W-:-:S04]  /*19e0*/  FMUL.FTZ R5, R66, R7 ;  /* 0x0000000742057220 */ /* 0x004fc80000410000 */
[----:B------:R-:W-:-:S04]  /*19f0*/  FFMA.FTZ R5, R65, R6, R5 ;  /* 0x0000000641057223 */ /* 0x000fc80000010005 */
[-C--:B------:R-:W-:Y:S01]  /*1a00*/  FMUL.FTZ R85, R68, R5.reuse ;  /* 0x0000000544557220 */ /* 0x080fe20000410000 */
[----:B------:R-:W-:-:S03]  /*1a10*/  FFMA.FTZ R84, R69, R5, R84 ;  /* 0x0000000545547223 */ /* 0x000fc60000010054 */
[----:B------:R-:W-:Y:S02]  /*1a20*/  FFMA.FTZ R85, R69, R8, -R85 ;  /* 0x0000000845557223 */ /* 0x000fe40000010855 */
[----:B------:R-:W2:Y:S02]  /*1a30*/  SHFL.UP PT, R5, R84, 0x1, RZ ;  /* 0x0420000054057989 */ /* 0x000ea400000e00ff */
[-C--:B0-----:R-:W-:Y:S02]  /*1a40*/  FMUL.FTZ R7, R85, R10.reuse ;  /* 0x0000000a55077220 */ /* 0x081fe40000410000 */
        /* <DEDUP_REMOVED lines=86> */
[----:B------:R-:W2:Y:S01]  /*1fb0*/  SHFL.UP PT, R15, R85, 0x1, RZ ;  /* 0x04200000550f7989 */ /* 0x000ea200000e00ff */
[----:B0-----:R-:W-:-:S03]  /*1fc0*/  FSEL R14, R83, R14, !P1 ;  /* 0x0000000e530e7208 */ /* 0x001fc60004800000 */
[----:B------:R-:W0:Y:S04]  /*1fd0*/  SHFL.UP PT, R12, R82, 0x1, RZ ;  /* 0x04200000520c7989 */ /* 0x000e2800000e00ff */
[----:B------:R-:W4:Y:S01]  /*1fe0*/  SHFL.UP PT, R13, R14, 0x1, RZ ;  /* 0x042000000e0d7989 */ /* 0x000f2200000e00ff */
[----:B-1----:R-:W-:Y:S02]  /*1ff0*/  @!P2 MOV R86, R9 ;  /* 0x000000090056a202 */ /* 0x002fe40000000f00 */
[----:B--2---:R-:W-:Y:S02]  /*2000*/  @!P2 MOV R15, R8 ;  /* 0x00000008000fa202 */ /* 0x004fe40000000f00 */
[----:B0-----:R-:W-:Y:S01]  /*2010*/  @!P2 MOV R12, R11 ;  /* 0x0000000b000ca202 */ /* 0x001fe20000000f00 */
[-C--:B------:R-:W-:Y:S01]  /*2020*/  @P3 FMUL.FTZ R88, R30, R86.reuse ;  /* 0x000000561e583220 */ /* 0x080fe20000410000 */
[----:B------:R-:W-:Y:S01]  /*2030*/  @P3 FMUL.FTZ R83, R31, R86 ;  /* 0x000000561f533220 */ /* 0x000fe20000410000 */
[----:B----4-:R-:W-:-:S02]  /*2040*/  @!P2 MOV R13, R10 ;  /* 0x0000000a000da202 */ /* 0x010fc40000000f00 */
[-C--:B------:R-:W-:Y:S01]  /*2050*/  @P3 FFMA.FTZ R31, R31, R15.reuse, R88 ;  /* 0x0000000f1f1f3223 */ /* 0x080fe20000010058 */
[----:B------:R-:W-:-:S03]  /*2060*/  @P3 FFMA.FTZ R30, R30, R15, -R83 ;  /* 0x0000000f1e1e3223 */ /* 0x000fc60000010853 */
[----:B------:R-:W-:Y:S01]  /*2070*/  @P3 FADD.FTZ R12, R12, R31 ;  /* 0x0000001f0c0c3221 */ /* 0x000fe20000010000 */
[----:B------:R-:W-:-:S03]  /*2080*/  @P3 FADD.FTZ R13, R13, R30 ;  /* 0x0000001e0d0d3221 */ /* 0x000fc60000010000 */
[CC--:B------:R-:W-:Y:S01]  /*2090*/  FMUL.FTZ R15, R81.reuse, R12.reuse ;  /* 0x0000000c510f7220 */ /* 0x0c0fe20000410000 */
[-C--:B------:R-:W-:Y:S01]  /*20a0*/  FMUL.FTZ R81, R81, R13.reuse ;  /* 0x0000000d51517220 */ /* 0x080fe20000410000 */
[----:B------:R-:W-:Y:S02]  /*20b0*/  ISETP.NE.AND P1, PT, R33, RZ, PT ;  /* 0x000000ff2100720c */ /* 0x000fe40003f25270 */
[C---:B------:R-:W-:Y:S01]  /*20c0*/  FFMA.FTZ R14, R80.reuse, R13, -R15 ;  /* 0x0000000d500e7223 */ /* 0x040fe2000001080f */
[----:B------:R-:W-:-:S03]  /*20d0*/  FFMA.FTZ R81, R80, R12, R81 ;  /* 0x0000000c50517223 */ /* 0x000fc60000010051 */
[----:B------:R-:W-:Y:S01]  /*20e0*/  FADD.FTZ R79, R79, R14 ;  /* 0x0000000e4f4f7221 */ /* 0x000fe20000010000 */
[----:B------:R-:W-:-:S03]  /*20f0*/  FADD.FTZ R78, R78, R81 ;  /* 0x000000514e4e7221 */ /* 0x000fc60000010000 */
[C---:B------:R-:W-:Y:S01]  /*2100*/  FMUL.FTZ R15, R71.reuse, R79 ;  /* 0x0000004f470f7220 */ /* 0x040fe20000410000 */
[-C--:B------:R-:W-:Y:S02]  /*2110*/  FMUL.FTZ R14, R71, R78.reuse ;  /* 0x0000004e470e7220 */ /* 0x080fe40000410000 */
[----:B------:R-:W0:Y:S01]  /*2120*/  @!P1 LDC.64 R12, c[0x0][0x480] ;  /* 0x00012000ff0c9b82 */ /* 0x000e220000000a00 */
[C---:B------:R-:W-:Y:S01]  /*2130*/  FFMA.FTZ R30, R70.reuse, R78, R15 ;  /* 0x0000004e461e7223 */ /* 0x040fe2000001000f */
[----:B------:R-:W-:Y:S01]  /*2140*/  FMUL.FTZ R15, R5, R11 ;  /* 0x0000000b050f7220 */ /* 0x000fe20000410000 */
[----:B------:R-:W-:Y:S02]  /*2150*/  FFMA.FTZ R81, R70, R79, -R14 ;  /* 0x0000004f46517223 */ /* 0x000fe4000001080e */
[----:B------:R-:W-:Y:S01]  /*2160*/  FADD.FTZ R14, R75, R30 ;  /* 0x0000001e4b0e7221 */ /* 0x000fe20000010000 */
        /* <DEDUP_REMOVED lines=8> */
[C---:B------:R-:W-:Y:S01]  /*21f0*/  FFMA.FTZ R30, R65.reuse, R5, -R30 ;  /* 0x00000005411e7223 */ /* 0x040fe2000001081e */
[C---:B------:R-:W-:Y:S01]  /*2200*/  FFMA.FTZ R9, R4.reuse, R9, R10 ;  /* 0x0000000904097223 */ /* 0x040fe2000001000a */
[----:B------:R-:W-:Y:S01]  /*2210*/  FFMA.FTZ R4, R4, R11, R71 ;  /* 0x0000000b04047223 */ /* 0x000fe20000010047 */
[----:B------:R-:W-:Y:S01]  /*2220*/  LEA R26, P2, R22, R26, 0x1 ;  /* 0x0000001a161a7211 */ /* 0x000fe200078408ff */
[----:B------:R-:W-:Y:S01]  /*2230*/  FFMA.FTZ R66, R65, R14, R15 ;  /* 0x0000000e41427223 */ /* 0x000fe2000001000f */
[----:B------:R-:W-:Y:S01]  /*2240*/  FADD.FTZ R73, R73, R30 ;  /* 0x0000001e49497221 */ /* 0x000fe20000010000 */
[----:B------:R-:W-:Y:S01]  /*2250*/  FADD.FTZ R11, R7, R4 ;  /* 0x00000004070b7221 */ /* 0x000fe20000010000 */
[----:B------:R-:W-:Y:S01]  /*2260*/  IADD3.X R27, PT, PT, R27, R23, RZ, P2, !PT ;  /* 0x000000171b1b7210 */ /* 0x000fe200017fe4ff */
[----:B------:R-:W-:Y:S01]  /*2270*/  FADD.FTZ R66, R67, R66 ;  /* 0x0000004243427221 */ /* 0x000fe20000010000 */
[----:B------:R-:W-:Y:S01]  /*2280*/  FMUL.FTZ R4, R68, R73 ;  /* 0x0000004944047220 */ /* 0x000fe20000410000 */
[----:B------:R-:W-:Y:S01]  /*2290*/  @!P1 IADD3 R70, P2, PT, R40, R59, RZ ;  /* 0x0000003b28469210 */ /* 0x000fe20007f5e0ff */
[----:B------:R-:W-:Y:S01]  /*22a0*/  UIADD3 UR5, UPT, UPT, UR5, 0x1, URZ ;  /* 0x0000000105057890 */ /* 0x000fe2000fffe0ff */
[-C--:B------:R-:W-:Y:S01]  /*22b0*/  FMUL.FTZ R68, R68, R66.reuse ;  /* 0x0000004244447220 */ /* 0x080fe20000410000 */
[----:B------:R-:W-:Y:S01]  /*22c0*/  FFMA.FTZ R7, R69, R66, R4 ;  /* 0x0000004245077223 */ /* 0x000fe20000010004 */
[----:B------:R-:W-:-:S02]  /*22d0*/  @!P1 LEA.HI.X.SX32 R15, R40, RZ, 0x1, P2 ;  /* 0x000000ff280f9211 */ /* 0x000fc400010f0eff */
[----:B0-----:R-:W-:Y:S01]  /*22e0*/  @!P1 LEA R12, P2, R70, R12, 0x4 ;  /* 0x0000000c460c9211 */ /* 0x001fe200078420ff */
[----:B------:R-:W-:Y:S01]  /*22f0*/  FFMA.FTZ R69, R69, R73, -R68 ;  /* 0x0000004945457223 */ /* 0x000fe20000010844 */
[----:B------:R-:W-:Y:S01]  /*2300*/  FADD.FTZ R72, R72, R7 ;  /* 0x0000000748487221 */ /* 0x000fe20000010000 */
[----:B------:R-:W-:Y:S01]  /*2310*/  UISETP.NE.AND UP0, UPT, UR5, URZ, UPT ;  /* 0x000000ff0500728c */ /* 0x000fe2000bf05270 */
[----:B------:R-:W-:Y:S01]  /*2320*/  FADD.FTZ R10, R6, R31 ;  /* 0x0000001f060a7221 */ /* 0x000fe20000010000 */
[----:B------:R-:W-:Y:S01]  /*2330*/  @!P1 LEA.HI.X R13, R70, R13, R15, 0x4, P2 ;  /* 0x0000000d460d9211 */ /* 0x000fe200010f240f */
[C---:B---3--:R-:W-:Y:S01]  /*2340*/  FMUL.FTZ R15, R29.reuse, R78 ;  /* 0x0000004e1d0f7220 */ /* 0x048fe20000410000 */
[C---:B------:R-:W-:Y:S01]  /*2350*/  FMUL.FTZ R14, R29.reuse, R14 ;  /* 0x0000000e1d0e7220 */ /* 0x040fe20000410000 */
[C---:B------:R-:W-:Y:S01]  /*2360*/  FMUL.FTZ R7, R29.reuse, R66 ;  /* 0x000000421d077220 */ /* 0x040fe20000410000 */
[----:B------:R-:W-:Y:S01]  /*2370*/  FADD.FTZ R76, R76, R69 ;  /* 0x000000454c4c7221 */ /* 0x000fe20000010000 */
[----:B------:R-:W-:Y:S01]  /*2380*/  FMUL.FTZ R29, R29, R72 ;  /* 0x000000481d1d7220 */ /* 0x000fe20000410000 */
[C---:B------:R-:W-:Y:S01]  /*2390*/  FFMA.FTZ R15, R28.reuse, R79, -R15 ;  /* 0x0000004f1c0f7223 */ /* 0x040fe2000001080f */
[C---:B------:R-:W-:Y:S01]  /*23a0*/  FFMA.FTZ R5, R28.reuse, R5, -R14 ;  /* 0x000000051c057223 */ /* 0x040fe2000001080e */
[----:B------:R0:W-:Y:S01]  /*23b0*/  @!P1 STS.128 [UR4], R8 ;  /* 0x00000008ff009988 */ /* 0x0001e20008000c04 */
[C---:B------:R-:W-:Y:S01]  /*23c0*/  FFMA.FTZ R7, R28.reuse, R73, -R7 ;  /* 0x000000491c077223 */ /* 0x040fe20000010807 */
[----:B------:R-:W-:Y:S01]  /*23d0*/  FFMA.FTZ R28, R28, R76, -R29 ;  /* 0x0000004c1c1c7223 */ /* 0x000fe2000001081d */
[----:B------:R-:W-:Y:S01]  /*23e0*/  LEA R61, P2, R20, R61, 0x3 ;  /* 0x0000003d143d7211 */ /* 0x000fe200078418ff */
[----:B------:R0:W-:Y:S01]  /*23f0*/  @!P1 STG.E.128 desc[UR16][R12.64], R8 ;  /* 0x000000080c009986 */ /* 0x0001e2000c101d10 */
[----:B------:R-:W-:Y:S01]  /*2400*/  LEA R63, P1, R24, R63, 0x3 ;  /* 0x0000003f183f7211 */ /* 0x000fe200078218ff */
[----:B------:R-:W-:Y:S01]  /*2410*/  FFMA.FTZ R64, R15, 2, R64 ;  /* 0x400000000f407823 */ /* 0x000fe20000010040 */
[----:B------:R-:W-:Y:S01]  /*2420*/  FFMA.FTZ R56, R5, 2, R56 ;  /* 0x4000000005387823 */ /* 0x000fe20000010038 */
[----:B------:R-:W-:Y:S01]  /*2430*/  FFMA.FTZ R60, R7, 2, R60 ;  /* 0x40000000073c7823 */ /* 0x000fe2000001003c */
[----:B------:R-:W-:Y:S01]  /*2440*/  FFMA.FTZ R57, R28, 2, R57 ;  /* 0x400000001c397823 */ /* 0x000fe20000010039 */
[----:B------:R-:W-:-:S02]  /*2450*/  IADD3 R59, PT, PT, R59, 0x1, RZ ;  /* 0x000000013b3b7810 */ /* 0x000fc40007ffe0ff */
[----:B------:R-:W-:Y:S02]  /*2460*/  IADD3.X R58, PT, PT, R58, R25, RZ, P1, !PT ;  /* 0x000000193a3a7210 */ /* 0x000fe40000ffe4ff */
[----:B------:R-:W-:Y:S01]  /*2470*/  IADD3.X R62, PT, PT, R62, R21, RZ, P2, !PT ;  /* 0x000000153e3e7210 */ /* 0x000fe200017fe4ff */
[----:B------:R-:W-:Y:S01]  /*2480*/  UIADD3 UR4, UPT, UPT, UR4, 0x10, URZ ;  /* 0x0000001004047890 */ /* 0x000fe2000fffe0ff */
[----:B------:R-:W-:Y:S11]  /*2490*/  BRA.U UP0, `(.L_x_2461) ;  /* 0xffffffed00dc7547 */ /* 0x000ff6000b83ffff */
.L_x_2460:
        /* <DEDUP_REMOVED lines=19> */
[----:B--2---:R-:W-:Y:S02]  /*25d0*/  LOP3.LUT R4, R4, R7, RZ, 0xfc, !PT ;  /* 0x0000000704047212 */ /* 0x004fe400078efcff */
[----:B------:R-:W-:Y:S02]  /*25e0*/  LEA.HI.X R7, R11, R3, R8, 0x1, P0 ;  /* 0x000000030b077211 */ /* 0x000fe400000f0c08 */
[----:B0-----:R-:W-:-:S03]  /*25f0*/  ISETP.GE.AND P0, PT, R39, UR4, PT ;  /* 0x0000000427007c0c */ /* 0x001fc6000bf06270 */
[----:B------:R0:W-:Y:S10]  /*2600*/  STG.E.64 desc[UR16][R6.64], R4 ;  /* 0x0000000406007986 */ /* 0x0001f4000c101b10 */
[----:B------:R-:W-:Y:S05]  /*2610*/  @!P0 BRA `(.L_x_2462) ;  /* 0xffffffe000508947 */ /* 0x000fea000383ffff */
[----:B------:R-:W-:Y:S05]  /*2620*/  EXIT ;  /* 0x000000000000794d */ /* 0x000fea0003800000 */
.L_x_2463:
        /* <DEDUP_REMOVED lines=13> */
.L_x_5074:


//--------------------- .text._Z25selective_scan_fwd_kernelI32Selective_Scan_fwd_kernel_traitsILi32ELi4ELi1ELb1ELb1ELb0ELb1EN3c108BFloat16ENS1_7complexIfEEEEv13SSMParamsBase --------------------------
	.section	.text._Z25selective_scan_fwd_kernelI32Selective_Scan_fwd_kernel_traitsILi32ELi4ELi1ELb1ELb1ELb0ELb1EN3c108BFloat16ENS1_7complexIfEEEEv13SSMParamsBase,"ax",@progbits
	.align	128
        .global         _Z25selective_scan_fwd_kernelI32Selective_Scan_fwd_kernel_traitsILi32ELi4ELi1ELb1ELb1ELb0ELb1EN3c108BFloat16ENS1_7complexIfEEEEv13SSMParamsBase
        .type           _Z25selective_scan_fwd_kernelI32Selective_Scan_fwd_kernel_traitsILi32ELi4ELi1ELb1ELb1ELb0ELb1EN3c108BFloat16ENS1_7complexIfEEEEv13SSMParamsBase,@function
        .size           _Z25selective_scan_fwd_kernelI32Selective_Scan_fwd_kernel_traitsILi32ELi4ELi1ELb1ELb1ELb0ELb1EN3c108BFloat16ENS1_7complexIfEEEEv13SSMParamsBase,(.L_x_5075 - _Z25selective_scan_fwd_kernelI32Selective_Scan_fwd_kernel_traitsILi32ELi4ELi1ELb1ELb1ELb0ELb1EN3c108BFloat16ENS1_7complexIfEEEEv13SSMParamsBase)
        .other          _Z25selective_scan_fwd_kernelI32Selective_Scan_fwd_kernel_traitsILi32ELi4ELi1ELb1ELb1ELb0ELb1EN3c108BFloat16ENS1_7complexIfEEEEv13SSMParamsBase,@"STO_CUDA_ENTRY STV_DEFAULT"
_Z25selective_scan_fwd_kernelI32Selective_Scan_fwd_kernel_traitsILi32ELi4ELi1ELb1ELb1ELb0ELb1EN3c108BFloat16ENS1_7complexIfEEEEv13SSMParamsBase:
.text._Z25selective_scan_fwd_kernelI32Selective_Scan_fwd_kernel_traitsILi32ELi4ELi1ELb1ELb1ELb0ELb1EN3c108BFloat16ENS1_7complexIfEEEEv13SSMParamsBase:
        /* <DEDUP_REMOVED lines=44> */
[----:B------:R-:W-:Y:S01]  /*02c0*/  @!P1 IADD3 R9, PT, PT, R9, 0x1, RZ ;  /* 0x0000000109099810 */ /* 0x000fe20007ffe0ff */
[----:B------:R-:W-:Y:S01]  /*02d0*/  UIMAD.WIDE.U32 UR4, UR20, UR8, URZ ;  /* 0x00000008140472a5 */ /* 0x000fe2000f8e00ff */
[----:B------:R-:W-:Y:S01]  /*02e0*/  LOP3.LUT R3, R2, R11, RZ, 0x3c, !PT ;  /* 0x0000000b02037212 */ /* 0x000fe200078e3cff */
[----:B------:R-:W-:Y:S01]  /*02f0*/  UIMAD.WIDE.U32 UR6, UR20, UR12, URZ ;  /* 0x0000000c140672a5 */ /* 0x000fe2000f8e00ff */
[----:B------:R-:W-:Y:S01]  /*0300*/  ISETP.NE.AND P1, PT, R11, RZ, PT ;  /* 0x000000ff0b00720c */ /* 0x000fe20003f25270 */
[----:B------:R-:W-:Y:S01]  /*0310*/  UIMAD UR9, UR20, UR9, UR5 ;  /* 0x00000009140972a4 */ /* 0x000fe2000f8e0205 */
[----:B------:R-:W-:-:S05]  /*0320*/  ISETP.GE.AND P2, PT, R3, RZ, PT ;  /* 0x000000ff0300720c */ /* 0x000fca0003f46270 */
[----:B------:R-:W-:Y:S02]  /*0330*/  @P0 IADD3 R9, PT, PT, R9, 0x1, RZ ;  /* 0x0000000109090810 */ /* 0x000fe40007ffe0ff */
[----:B------:R-:W-:Y:S01]  /*0340*/  ISETP.GE.AND P0, PT, R18, 0x1, PT ;  /* 0x000000011200780c */ /* 0x000fe20003f06270 */
[----:B------:R-:W-:Y:S01]  /*0350*/  UIMAD UR8, UR20, UR13, UR7 ;  /* 0x0000000d140872a4 */ /* 0x000fe2000f8e0207 */
[----:B---3--:R-:W-:Y:S02]  /*0360*/  MOV R7, UR5 ;  /* 0x0000000500077c02 */ /* 0x008fe40008000f00 */
[----:B------:R-:W-:Y:S02]  /*0370*/  MOV R6, UR4 ;  /* 0x0000000400067c02 */ /* 0x000fe40008000f00 */
[----:B------:R-:W-:Y:S02]  /*0380*/  MOV R7, UR9 ;  /* 0x0000000900077c02 */ /* 0x000fe40008000f00 */
[----:B------:R-:W-:Y:S01]  /*0390*/  MOV R3, R9 ;  /* 0x0000000900037202 */ /* 0x000fe20000000f00 */
[----:B------:R-:W-:Y:S01]  /*03a0*/  UIMAD.WIDE.U32 UR4, UR20, UR16, URZ ;  /* 0x00000010140472a5 */ /* 0x000fe2000f8e00ff */
[----:B------:R-:W-:Y:S01]  /*03b0*/  MOV R9, UR7 ;  /* 0x0000000700097c02 */ /* 0x000fe20008000f00 */
[----:B------:R-:W-:Y:S01]  /*03c0*/  IMAD.WIDE.U32 R6, R2, UR10, R6 ;  /* 0x0000000a02067c25 */ /* 0x000fe2000f8e0006 */
[----:B------:R-:W-:-:S02]  /*03d0*/  MOV R8, UR6 ;  /* 0x0000000600087c02 */ /* 0x000fc40008000f00 */
[----:B------:R-:W-:Y:S02]  /*03e0*/  MOV R9, UR8 ;  /* 0x0000000800097c02 */ /* 0x000fe40008000f00 */
[----:B------:R-:W-:Y:S02]  /*03f0*/  @!P2 IADD3 R3, PT, PT, -R3, RZ, RZ ;  /* 0x000000ff0303a210 */ /* 0x000fe40007ffe1ff */
[----:B------:R-:W-:Y:S01]  /*0400*/  @!P1 LOP3.LUT R3, RZ, R11, RZ, 0x33, !PT ;  /* 0x0000000bff039212 */ /* 0x000fe200078e33ff */
[----:B012---:R-:W-:Y:S06]  /*0410*/  @!P0 EXIT ;  /* 0x000000000000894d */ /* 0x007fec0003800000 */
[----:B------:R-:W-:Y:S01]  /*0420*/  SHF.R.S32.HI R5, RZ, 0x1f, R3 ;  /* 0x0000001fff057819 */ /* 0x000fe20000011403 */
[----:B------:R-:W0:Y:S01]  /*0430*/  LDC.64 R24, c[0x0][0x450] ;  /* 0x00011400ff187b82 */ /* 0x000e220000000a00 */
[----:B------:R-:W1:Y:S01]  /*0440*/  LDCU.64 UR6, c[0x0][0x3d8] ;  /* 0x00007b00ff0677ac */ /* 0x000e620008000a00 */
[----:B------:R-:W2:Y:S01]  /*0450*/  S2R R41, SR_TID.X ;  /* 0x0000000000297919 */ /* 0x000ea20000002100 */
[----:B------:R-:W-:Y:S01]  /*0460*/  IMAD R53, R2, UR11, R7 ;  /* 0x0000000b02357c24 */ /* 0x000fe2000f8e0207 */
[----:B------:R-:W-:Y:S01]  /*0470*/  LEA R50, P0, R6, R50, 0x1 ;  /* 0x0000003206327211 */ /* 0x000fe200078008ff */
[----:B------:R-:W-:Y:S01]  /*0480*/  IMAD R4, R5, R56, RZ ;  /* 0x0000003805047224 */ /* 0x000fe200078e02ff */
[----:B------:R-:W-:Y:S01]  /*0490*/  UIMAD UR5, UR20, UR17, UR5 ;  /* 0x00000011140572a4 */ /* 0x000fe2000f8e0205 */
[----:B------:R-:W-:Y:S01]  /*04a0*/  IMAD.WIDE.U32 R8, R2, UR14, R8 ;  /* 0x0000000e02087c25 */ /* 0x000fe2000f8e0008 */
[----:B------:R-:W3:Y:S01]  /*04b0*/  LDC.64 R20, c[0x0][0x428] ;  /* 0x00010a00ff147b82 */ /* 0x000ee20000000a00 */
[----:B------:R-:W-:Y:S01]  /*04c0*/  LEA.HI.X R53, R6, R51, R53, 0x1, P0 ;  /* 0x0000003306357211 */ /* 0x000fe200000f0c35 */
[----:B------:R-:W4:Y:S01]  /*04d0*/  LDCU.U8 UR11, c[0x0][0x39e] ;  /* 0x000073c0ff0b77ac */ /* 0x000f220008000000 */
[C---:B------:R-:W-:Y:S01]  /*04e0*/  IMAD R57, R3.reuse, R57, R4 ;  /* 0x0000003903397224 */ /* 0x040fe200078e0204 */
[----:B------:R-:W-:Y:S01]  /*04f0*/  LEA R52, P1, R8, R14, 0x1 ;  /* 0x0000000e08347211 */ /* 0x000fe200078208ff */
[----:B------:R-:W-:Y:S01]  /*0500*/  IMAD.WIDE.U32 R10, R3, R56, UR4 ;  /* 0x00000004030a7e25 */ /* 0x000fe2000f8e0038 */
[----:B------:R-:W4:Y:S02]  /*0510*/  LDCU UR4, c[0x0][0x38c] ;  /* 0x00007180ff0477ac */ /* 0x000f240008000800 */
[----:B------:R-:W2:Y:S01]  /*0520*/  LDC.64 R4, c[0x0][0x438] ;  /* 0x00010e00ff047b82 */ /* 0x000ea20000000a00 */
[----:B------:R-:W-:Y:S01]  /*0530*/  IMAD R55, R2, UR15, R9 ;  /* 0x0000000f02377c24 */ /* 0x000fe2000f8e0209 */
[----:B------:R-:W-:Y:S01]  /*0540*/  LEA R54, P2, R10, R16, 0x1 ;  /* 0x000000100a367211 */ /* 0x000fe200078408ff */
[----:B------:R-:W-:Y:S01]  /*0550*/  IMAD R3, R19, UR20, R2 ;  /* 0x0000001413037c24 */ /* 0x000fe2000f8e0202 */
[----:B------:R-:W-:Y:S01]  /*0560*/  IADD3 R57, PT, PT, R11, R57, RZ ;  /* 0x000000390b397210 */ /* 0x000fe20007ffe0ff */
[----:B-1----:R-:W-:Y:S01]  /*0570*/  IMAD.WIDE.U32 R12, R2, UR6, RZ ;  /* 0x00000006020c7c25 */ /* 0x002fe2000f8e00ff */
[----:B------:R-:W-:-:S02]  /*0580*/  LEA.HI.X R55, R8, R15, R55, 0x1, P1 ;  /* 0x0000000f08377211 */ /* 0x000fc400008f0c37 */
[----:B------:R-:W1:Y:S01]  /*0590*/  LDC.64 R22, c[0x0][0x418] ;  /* 0x00010600ff167b82 */ /* 0x000e620000000a00 */
[----:B------:R-:W-:Y:S01]  /*05a0*/  LEA.HI.X R57, R10, R17, R57, 0x1, P2 ;  /* 0x000000110a397211 */ /* 0x000fe200010f0c39 */
[----:B------:R-:W-:Y:S01]  /*05b0*/  IMAD R3, R3, R18, RZ ;  /* 0x0000001203037224 */ /* 0x000fe200078e02ff */
[----:B0-----:R-:W-:Y:S01]  /*05c0*/  LEA R42, P0, R12, R24, 0x3 ;  /* 0x000000180c2a7211 */ /* 0x001fe200078018ff */
[----:B------:R-:W-:-:S04]  /*05d0*/  IMAD R43, R2, UR7, R13 ;  /* 0x00000007022b7c24 */ /* 0x000fc8000f8e020d */
[----:B------:R-:W0:Y:S01]  /*05e0*/  LDC.64 R44, c[0x0][0x3a0] ;  /* 0x0000e800ff2c7b82 */ /* 0x000e220000000a00 */
[----:B------:R-:W-:Y:S01]  /*05f0*/  LEA.HI.X R43, R12, R25, R43, 0x3, P0 ;  /* 0x000000190c2b7211 */ /* 0x000fe200000f1c2b */
[----:B---3--:R-:W-:Y:S01]  /*0600*/  IMAD.WIDE.U32 R8, R2, R20, RZ ;  /* 0x0000001402087225 */ /* 0x008fe200078e00ff */
[----:B----4-:R-:W-:-:S03]  /*0610*/  UISETP.LT.AND UP0, UPT, UR4, 0x1, UPT ;  /* 0x000000010400788c */ /* 0x010fc6000bf01270 */
[C---:B------:R-:W-:Y:S02]  /*0620*/  IMAD R9, R2.reuse, R21, R9 ;  /* 0x0000001502097224 */ /* 0x040fe400078e0209 */
[----:B------:R-:W3:Y:S01]  /*0630*/  LDC.64 R36, c[0x0][0x440] ;  /* 0x00011000ff247b82 */ /* 0x000ee20000000a00 */
[----:B--2---:R-:W-:-:S04]  /*0640*/  IMAD.WIDE.U32 R12, R2, R4, RZ ;  /* 0x00000004020c7225 */ /* 0x004fc800078e00ff */
[C---:B------:R-:W-:Y:S02]  /*0650*/  IMAD R13, R2.reuse, R5, R13 ;  /* 0x00000005020d7224 */ /* 0x040fe400078e020d */
[----:B------:R-:W-:Y:S01]  /*0660*/  IMAD R49, R3, UR4, RZ ;  /* 0x0000000403317c24 */ /* 0x000fe2000f8e02ff */
[----:B------:R-:W2:Y:S01]  /*0670*/  LDC.64 R34, c[0x0][0x420] ;  /* 0x00010800ff227b82 */ /* 0x000ea20000000a00 */
[----:B-1----:R-:W-:Y:S01]  /*0680*/  IMAD.WIDE.U32 R10, R2, R22, RZ ;  /* 0x00000016020a7225 */ /* 0x002fe200078e00ff */
[----:B------:R-:W-:-:S03]  /*0690*/  USEL UR4, UR4, 0x1, !UP0 ;  /* 0x0000000104047887 */ /* 0x000fc6000c000000 */
[C---:B------:R-:W-:Y:S01]  /*06a0*/  IMAD R11, R2.reuse, R23, R11 ;  /* 0x00000017020b7224 */ /* 0x040fe200078e020b */
[----:B------:R-:W-:Y:S01]  /*06b0*/  UIADD3 UR8, UPT, UPT, -UR4, URZ, URZ ;  /* 0x000000ff04087290 */ /* 0x000fe2000fffe1ff */
[----:B------:R-:W-:Y:S01]  /*06c0*/  IMAD.WIDE.U32 R20, R41, 0x10, RZ ;  /* 0x0000001029147825 */ /* 0x000fe200078e00ff */
[----:B------:R-:W1:Y:S01]  /*06d0*/  LDC.64 R46, c[0x0][0x410] ;  /* 0x00010400ff2e7b82 */ /* 0x000e620000000a00 */
[----:B------:R-:W-:Y:S02]  /*06e0*/  UMOV UR4, URZ ;  /* 0x000000ff00047c82 */ /* 0x000fe40008000000 */
[----:B0-----:R-:W-:Y:S01]  /*06f0*/  IMAD.WIDE.U32 R4, R2, R44, RZ ;  /* 0x0000002c02047225 */ /* 0x001fe200078e00ff */
[----:B------:R-:W-:-:S03]  /*0700*/  LOP3.LUT R51, R20, 0x8, RZ, 0xfc, !PT ;  /* 0x0000000814337812 */ /* 0x000fc600078efcff */
[----:B------:R-:W-:Y:S01]  /*0710*/  IMAD R45, R2, R45, R5 ;  /* 0x0000002d022d7224 */ /* 0x000fe200078e0205 */
[----:B------:R-:W0:Y:S01]  /*0720*/  LDC.64 R6, c[0x0][0x430] ;  /* 0x00010c00ff067b82 */ /* 0x000e220000000a00 */
[----:B---3--:R-:W-:-:S04]  /*0730*/  LEA R44, P0, R4, R36, 0x3 ;  /* 0x00000024042c7211 */ /* 0x008fc800078018ff */
[----:B------:R-:W-:-:S03]  /*0740*/  LEA.HI.X R45, R4, R37, R45, 0x3, P0 ;  /* 0x00000025042d7211 */ /* 0x000fc600000f1c2d */
[----:B------:R-:W3:Y:S01]  /*0750*/  LDC.64 R18, c[0x0][0x478] ;  /* 0x00011e00ff127b82 */ /* 0x000ee20000000a00 */
[----:B--2---:R-:W-:-:S07]  /*0760*/  IMAD.WIDE.U32 R26, R34, UR20, R8 ;  /* 0x00000014221a7c25 */ /* 0x004fce000f8e0008 */
[----:B------:R-:W2:Y:S01]  /*0770*/  LDC.64 R16, c[0x0][0x488] ;  /* 0x00012200ff107b82 */ /* 0x000ea20000000a00 */
[----:B-1----:R-:W-:-:S04]  /*0780*/  IMAD.WIDE.U32 R24, R46, UR20, R10 ;  /* 0x000000142e187c25 */ /* 0x002fc8000f8e000a */
[----:B------:R-:W-:Y:S02]  /*0790*/  IMAD R46, R35, UR20, R27 ;  /* 0x00000014232e7c24 */ /* 0x000fe4000f8e021b */
[----:B------:R-:W-:Y:S01]  /*07a0*/  IMAD R47, R47, UR20, R25 ;  /* 0x000000142f2f7c24 */ /* 0x000fe2000f8e0219 */
[----:B------:R-:W1:Y:S01]  /*07b0*/  LDC.64 R14, c[0x0][0x490] ;  /* 0x00012400ff0e7b82 */ /* 0x000e620000000a00 */
[----:B0-----:R-:W-:-:S04]  /*07c0*/  IMAD.WIDE.U32 R22, R6, UR20, R12 ;  /* 0x0000001406167c25 */ /* 0x001fc8000f8e000c */
[----:B------:R-:W-:-:S03]  /*07d0*/  IMAD R48, R7, UR20, R23 ;  /* 0x0000001407307c24 */ /* 0x000fc6000f8e0217 */
[----:B------:R-:W0:Y:S01]  /*07e0*/  LDC.64 R32, c[0x0][0x3e0] ;  /* 0x0000f800ff207b82 */ /* 0x000e220000000a00 */
[----:B---3--:R-:W-:-:S07]  /*07f0*/  IMAD.WIDE.U32 R18, R41, 0x8, R18 ;  /* 0x0000000829127825 */ /* 0x008fce00078e0012 */
[----:B------:R-:W3:Y:S01]  /*0800*/  LDC.64 R30, c[0x0][0x3c0] ;  /* 0x0000f000ff1e7b82 */ /* 0x000ee20000000a00 */
[----:B--2---:R-:W-:-:S07]  /*0810*/  IMAD.WIDE.U32 R16, R41, 0x8, R16 ;  /* 0x0000000829107825 */ /* 0x004fce00078e0010 */
[----:B------:R-:W2:Y:S01]  /*0820*/  LDC.64 R28, c[0x0][0x3a8] ;  /* 0x0000ea00ff1c7b82 */ /* 0x000ea20000000a00 */
[----:B-1----:R-:W-:Y:S01]  /*0830*/  IMAD.WIDE.U32 R2, R41, 0x8, R14 ;  /* 0x0000000829027825 */ /* 0x002fe200078e000e */
[----:B0-----:R-:W-:Y:S02]  /*0840*/  SHF.L.U64.HI R33, R32, 0x3, R33 ;  /* 0x0000000320217819 */ /* 0x001fe40000010221 */
[----:B---3--:R-:W-:Y:S02]  /*0850*/  SHF.L.U64.HI R31, R30, 0x1, R31 ;  /* 0x000000011e1f7819 */ /* 0x008fe4000001021f */
[----:B--2---:R-:W-:-:S07]  /*0860*/  SHF.L.U64.HI R29, R28, 0x3, R29 ;  /* 0x000000031c1d7819 */ /* 0x004fce000001021d */
.L_x_2476:
[----:B------:R-:W-:Y:S01]  /*0870*/  BAR.SYNC.DEFER_BLOCKING 0x0 ;  /* 0x0000000000007b1d */ /* 0x000fe20000010000 */
[----:B0-----:R-:W-:Y:S02]  /*0880*/  MOV R4, R50 ;  /* 0x0000003200047202 */ /* 0x001fe40000000f00 */
[----:B------:R-:W-:-:S03]  /*0890*/  MOV R5, R53 ;  /* 0x0000003500057202 */ /* 0x000fc60000000f00 */
[----:B------:R-:W-:Y:S01]  /*08a0*/  IMAD.WIDE.U32 R66, R41, 0x8, R4 ;  /* 0x0000000829427825 */ /* 0x000fe200078e0004 */
[----:B------:R-:W-:Y:S02]  /*08b0*/  MOV R4, R52 ;  /* 0x0000003400047202 */ /* 0x000fe40000000f00 */
[----:B------:R-:W-:-:S03]  /*08c0*/  MOV R5, R55 ;  /* 0x0000003700057202 */ /* 0x000fc60000000f00 */
        /* <DEDUP_REMOVED lines=26> */
.L_x_2464:
        /* <DEDUP_REMOVED lines=48> */
.L_x_2467:
[----:B------:R-:W-:Y:S05]  /*0d70*/  BSYNC.RECONVERGENT B0 ;  /* 0x0000000000007941 */ /* 0x000fea0003800200 */
.L_x_2466:
        /* <DEDUP_REMOVED lines=32> */
.L_x_2469:
[----:B------:R-:W-:Y:S05]  /*0f80*/  BSYNC.RECONVERGENT B0 ;  /* 0x0000000000007941 */ /* 0x000fea0003800200 */
.L_x_2468:
        /* <DEDUP_REMOVED lines=32> */
.L_x_2471:
[----:B------:R-:W-:Y:S05]  /*1190*/  BSYNC.RECONVERGENT B0 ;  /* 0x0000000000007941 */ /* 0x000fea0003800200 */
.L_x_2470:
        /* <DEDUP_REMOVED lines=32> */
.L_x_2473:
[----:B------:R-:W-:Y:S05]  /*13a0*/  BSYNC.RECONVERGENT B0 ;  /* 0x0000000000007941 */ /* 0x000fea0003800200 */
.L_x_2472:
[----:B------:R-:W-:Y:S01]  /*13b0*/  FMUL.FTZ R64, R65, R62 ;  /* 0x0000003e41407220 */ /* 0x000fe20000410000 */
[----:B------:R-:W-:Y:S01]  /*13c0*/  FMUL.FTZ R59, R5, R56 ;  /* 0x00000038053b7220 */ /* 0x000fe20000410000 */
[----:B------:R-:W-:Y:S01]  /*13d0*/  FMUL.FTZ R61, R7, R58 ;  /* 0x0000003a073d7220 */ /* 0x000fe20000410000 */
[----:B------:R-:W-:-:S07]  /*13e0*/  FMUL.FTZ R63, R67, R60 ;  /* 0x0000003c433f7220 */ /* 0x000fce0000410000 */
.L_x_2465:
        /* <DEDUP_REMOVED lines=23> */
.L_x_2475:
        /* <DEDUP_REMOVED lines=13> */
[----:B------:R-:W-:-:S03]  /*1630*/  FMUL.FTZ R10, R11, R58 ;  /* 0x0000003a0b0a7220 */ /* 0x000fc60000410000 */
[----:B------:R-:W0:Y:S01]  /*1640*/  MUFU.SIN R13, R36 ;  /* 0x00000024000d7308 */ /* 0x000e220000000400 */
[C---:B------:R-:W-:Y:S01]  /*1650*/  FMUL.FTZ R12, R5.reuse, R60 ;  /* 0x0000003c050c7220 */ /* 0x040fe20000410000 */
[----:B------:R-:W-:-:S06]  /*1660*/  FMUL.FTZ R4, R5, R56 ;  /* 0x0000003805047220 */ /* 0x000fcc0000410000 */
[----:B------:R-:W1:Y:S01]  /*1670*/  MUFU.COS R79, R36 ;  /* 0x00000024004f7308 */ /* 0x000e620000000000 */
[----:B------:R-:W-:Y:S01]  /*1680*/  FMUL.RZ R37, R12, 0.15915493667125701904 ;  /* 0x3e22f9830c257820 */ /* 0x000fe2000040c000 */
[----:B------:R-:W-:-:S06]  /*1690*/  FMUL.FTZ R12, R11, R60 ;  /* 0x0000003c0b0c7220 */ /* 0x000fcc0000410000 */
[----:B------:R-:W0:Y:S01]  /*16a0*/  MUFU.EX2 R10, R10 ;  /* 0x0000000a000a7308 */ /* 0x000e220000000800 */
[----:B------:R-:W-:Y:S01]  /*16b0*/  FMUL.RZ R14, R4, 0.15915493667125701904 ;  /* 0x3e22f983040e7820 */ /* 0x000fe2000040c000 */
[C---:B--2---:R-:W-:Y:S02]  /*16c0*/  SHF.R.U64 R4, R6.reuse, 0x10, R7 ;  /* 0x0000001006047819 */ /* 0x044fe40000001207 */
[----:B------:R-:W2:Y:S01]  /*16d0*/  MUFU.SIN R77, R37 ;  /* 0x00000025004d7308 */ /* 0x000ea20000000400 */
[----:B------:R-:W-:Y:S01]  /*16e0*/  SHF.L.U32 R86, R6, 0x10, RZ ;  /* 0x0000001006567819 */ /* 0x000fe200000006ff */
[----:B------:R-:W-:Y:S01]  /*16f0*/  FMUL.FTZ R5, R5, R62 ;  /* 0x0000003e05057220 */ /* 0x000fe20000410000 */
[----:B------:R-:W-:Y:S02]  /*1700*/  SHF.L.U32 R4, R4, 0x10, RZ ;  /* 0x0000001004047819 */ /* 0x000fe400000006ff */
[----:B------:R-:W-:-:S03]  /*1710*/  SHF.L.U32 R82, R7, 0x10, RZ ;  /* 0x0000001007527819 */ /* 0x000fc600000006ff */
[----:B------:R-:W4:Y:S01]  /*1720*/  MUFU.COS R15, R37 ;  /* 0x00000025000f7308 */ /* 0x000f220000000000 */
[----:B------:R-:W-:Y:S01]  /*1730*/  SHF.R.U32.HI R7, RZ, 0x10, R7 ;  /* 0x00000010ff077819 */ /* 0x000fe20000011607 */
[----:B0-----:R-:W-:Y:S01]  /*1740*/  FMUL.FTZ R80, R10, R13 ;  /* 0x0000000d0a507220 */ /* 0x001fe20000410000 */
[----:B------:R-:W-:Y:S01]  /*1750*/  FMUL.FTZ R86, R86, R59 ;  /* 0x0000003b56567220 */ /* 0x000fe20000410000 */
[----:B-1----:R-:W-:-:S04]  /*1760*/  FMUL.FTZ R79, R10, R79 ;  /* 0x0000004f0a4f7220 */ /* 0x002fc80000410000 */
[----:B------:R-:W2:Y:S01]  /*1770*/  MUFU.EX2 R12, R12 ;  /* 0x0000000c000c7308 */ /* 0x000ea20000000800 */
[----:B------:R-:W-:Y:S01]  /*1780*/  FMUL.RZ R10, R5, 0.15915493667125701904 ;  /* 0x3e22f983050a7820 */ /* 0x000fe2000040c000 */
[----:B------:R-:W-:Y:S01]  /*1790*/  FMUL.FTZ R87, R4, R59 ;  /* 0x0000003b04577220 */ /* 0x000fe20000410000 */
[----:B------:R-:W-:Y:S01]  /*17a0*/  SHF.L.U32 R4, R7, 0x10, RZ ;  /* 0x0000001007047819 */ /* 0x000fe200000006ff */
[----:B------:R-:W-:Y:S01]  /*17b0*/  FMUL.FTZ R6, R86, R80 ;  /* 0x0000005056067220 */ /* 0x000fe20000410000 */
[----:B------:R-:W0:Y:S01]  /*17c0*/  MUFU.SIN R81, R10 ;  /* 0x0000000a00517308 */ /* 0x000e220000000400 */
[----:B------:R-:W-:Y:S01]  /*17d0*/  FMUL.FTZ R5, R11, R62 ;  /* 0x0000003e0b057220 */ /* 0x000fe20000410000 */
[C---:B------:R-:W-:Y:S01]  /*17e0*/  FMUL.FTZ R13, R87.reuse, R80 ;  /* 0x00000050570d7220 */ /* 0x040fe20000410000 */
[----:B------:R-:W-:Y:S01]  /*17f0*/  FMUL.FTZ R83, R4, R61 ;  /* 0x0000003d04537220 */ /* 0x000fe20000410000 */
[----:B------:R-:W-:Y:S01]  /*1800*/  FFMA.FTZ R6, R87, R79, R6 ;  /* 0x0000004f57067223 */ /* 0x000fe20000010006 */
[----:B------:R-:W-:-:S03]  /*1810*/  FMUL.FTZ R82, R82, R61 ;  /* 0x0000003d52527220 */ /* 0x000fc60000410000 */
[----:B------:R1:W5:Y:S01]  /*1820*/  MUFU.COS R7, R10 ;  /* 0x0000000a00077308 */ /* 0x0003620000000000 */
[----:B--2---:R-:W-:Y:S01]  /*1830*/  FMUL.FTZ R77, R12, R77 ;  /* 0x0000004d0c4d7220 */ /* 0x004fe20000410000 */
[----:B------:R-:W-:Y:S01]  /*1840*/  FFMA.FTZ R13, R86, R79, -R13 ;  /* 0x0000004f560d7223 */ /* 0x000fe2000001080d */
[----:B------:R-:W-:Y:S01]  /*1850*/  FADD.FTZ R6, R83, R6 ;  /* 0x0000000653067221 */ /* 0x000fe20000010000 */
[----:B------:R-:W-:-:S04]  /*1860*/  FMUL.FTZ R11, R11, R56 ;  /* 0x000000380b0b7220 */ /* 0x000fc80000410000 */
[----:B------:R-:W0:Y:S01]  /*1870*/  MUFU.EX2 R4, R5 ;  /* 0x0000000500047308 */ /* 0x000e220000000800 */
[----:B---3--:R-:W-:Y:S01]  /*1880*/  SHF.R.U64 R84, R8, 0x10, R9 ;  /* 0x0000001008547819 */ /* 0x008fe20000001209 */
[----:B----4-:R-:W-:Y:S01]  /*1890*/  FMUL.FTZ R78, R12, R15 ;  /* 0x0000000f0c4e7220 */ /* 0x010fe20000410000 */
[----:B------:R-:W-:Y:S01]  /*18a0*/  SHF.L.U32 R8, R8, 0x10, RZ ;  /* 0x0000001008087819 */ /* 0x000fe200000006ff */
[----:B------:R-:W2:Y:S01]  /*18b0*/  MUFU.COS R88, R14 ;  /* 0x0000000e00587308 */ /* 0x000ea20000000000 */
[----:B------:R-:W-:Y:S01]  /*18c0*/  FADD.FTZ R13, R82, R13 ;  /* 0x0000000d520d7221 */ /* 0x000fe20000010000 */
[C---:B------:R-:W-:Y:S01]  /*18d0*/  FMUL.FTZ R15, R77.reuse, R6 ;  /* 0x000000064d0f7220 */ /* 0x040fe20000410000 */
[----:B------:R-:W-:Y:S01]  /*18e0*/  SHF.L.U32 R84, R84, 0x10, RZ ;  /* 0x0000001054547819 */ /* 0x000fe200000006ff */
[----:B------:R-:W-:Y:S01]  /*18f0*/  FMUL.FTZ R85, R8, R63 ;  /* 0x0000003f08557220 */ /* 0x000fe20000410000 */
[----:B------:R-:W-:-:S03]  /*1900*/  FMUL.FTZ R37, R77, R13 ;  /* 0x0000000d4d257220 */ /* 0x000fc60000410000 */
[----:B------:R-:W3:Y:S01]  /*1910*/  MUFU.SIN R89, R14 ;  /* 0x0000000e00597308 */ /* 0x000ee20000000400 */
[C---:B-1----:R-:W-:Y:S01]  /*1920*/  FFMA.FTZ R10, R78.reuse, R13, -R15 ;  /* 0x0000000d4e0a7223 */ /* 0x042fe2000001080f */
[----:B------:R-:W-:Y:S01]  /*1930*/  SHF.R.U32.HI R73, RZ, 0x10, R9 ;  /* 0x00000010ff497819 */ /* 0x000fe20000011609 */
[----:B------:R-:W-:-:S05]  /*1940*/  FFMA.FTZ R37, R78, R6, R37 ;  /* 0x000000064e257223 */ /* 0x000fca0000010025 */
[----:B------:R-:W2:Y:S01]  /*1950*/  MUFU.EX2 R11, R11 ;  /* 0x0000000b000b7308 */ /* 0x000ea20000000800 */
[----:B------:R-:W-:Y:S01]  /*1960*/  FMUL.FTZ R84, R84, R63 ;  /* 0x0000003f54547220 */ /* 0x000fe20000410000 */
[C---:B0-----:R-:W-:Y:S01]  /*1970*/  FMUL.FTZ R81, R4.reuse, R81 ;  /* 0x0000005104517220 */ /* 0x041fe20000410000 */
[----:B------:R-:W-:Y:S01]  /*1980*/  FADD.FTZ R10, R85, R10 ;  /* 0x0000000a550a7221 */ /* 0x000fe20000010000 */
[----:B-----5:R-:W-:Y:S01]  /*1990*/  FMUL.FTZ R76, R4, R7 ;  /* 0x00000007044c7220 */ /* 0x020fe20000410000 */
[----:B------:R-:W-:Y:S01]  /*19a0*/  SHF.L.U32 R73, R73, 0x10, RZ ;  /* 0x0000001049497819 */ /* 0x000fe200000006ff */
[----:B------:R-:W-:Y:S01]  /*19b0*/  FADD.FTZ R37, R84, R37 ;  /* 0x0000002554257221 */ /* 0x000fe20000010000 */
[----:B------:R-:W-:Y:S01]  /*19c0*/  FMUL.FTZ R7, R81, R10 ;  /* 0x0000000a51077220 */ /* 0x000fe20000410000 */
[----:B------:R-:W-:Y:S02]  /*19d0*/  SHF.L.U32 R9, R9, 0x10, RZ ;  /* 0x0000001009097819 */ /* 0x000fe400000006ff */
[-C--:B------:R-:W-:Y:S01]  /*19e0*/  FMUL.FTZ R5, R81, R37.reuse ;  /* 0x0000002551057220 */ /* 0x080fe20000410000 */
[C---:B------:R-:W-:Y:S01]  /*19f0*/  FFMA.FTZ R90, R76.reuse, R37, R7 ;  /* 0x000000254c5a7223 */ /* 0x040fe20000010007 */
[----:B------:R-:W-:Y:S01]  /*1a00*/  FMUL.FTZ R73, R73, R64 ;  /* 0x0000004049497220 */ /* 0x000fe20000410000 */
[C---:B--2---:R-:W-:Y:S01]  /*1a10*/  FMUL.FTZ R88, R11.reuse, R88 ;  /* 0x000000580b587220 */ /* 0x044fe20000410000 */
[----:B---3--:R-:W-:Y:S01]  /*1a20*/  FMUL.FTZ R89, R11, R89 ;  /* 0x000000590b597220 */ /* 0x008fe20000410000 */
[----:B------:R-:W-:Y:S01]  /*1a30*/  FFMA.FTZ R93, R76, R10, -R5 ;  /* 0x0000000a4c5d7223 */ /* 0x000fe20000010805 */
[----:B------:R-:W-:Y:S01]  /*1a40*/  FMUL.FTZ R74, R9, R64 ;  /* 0x00000040094a7220 */ /* 0x000fe20000410000 */
[----:B------:R-:W-:Y:S01]  /*1a50*/  FADD.FTZ R90, R73, R90 ;  /* 0x0000005a495a7221 */ /* 0x000fe20000010000 */
[-C--:B------:R-:W-:Y:S01]  /*1a60*/  FMUL.FTZ R8, R88, R80.reuse ;  /* 0x0000005058087220 */ /* 0x080fe20000410000 */
[----:B------:R-:W-:Y:S01]  /*1a70*/  FMUL.FTZ R7, R89, R80 ;  /* 0x0000005059077220 */ /* 0x000fe20000410000 */
[----:B------:R-:W-:-:S02]  /*1a80*/  FADD.FTZ R93, R74, R93 ;  /* 0x0000005d4a5d7221 */ /* 0x000fc40000010000 */
[----:B------:R-:W0:Y:S01]  /*1a90*/  SHFL.UP PT, R6, R90, 0x1, RZ ;  /* 0x042000005a067989 */ /* 0x000e2200000e00ff */
[-C--:B------:R-:W-:Y:S01]  /*1aa0*/  FFMA.FTZ R9, R89, R79.reuse, R8 ;  /* 0x0000004f59097223 */ /* 0x080fe20000010008 */
[----:B------:R-:W-:Y:S02]  /*1ab0*/  FFMA.FTZ R8, R88, R79, -R7 ;  /* 0x0000004f58087223 */ /* 0x000fe40000010807 */
[----:B------:R-:W1:Y:S01]  /*1ac0*/  SHFL.UP PT, R7, R93, 0x1, RZ ;  /* 0x042000005d077989 */ /* 0x000e6200000e00ff */
[C---:B------:R-:W-:Y:S01]  /*1ad0*/  FMUL.FTZ R11, R77.reuse, R9 ;  /* 0x000000094d0b7220 */ /* 0x040fe20000410000 */
[----:B------:R-:W-:Y:S02]  /*1ae0*/  MOV R4, R71 ;  /* 0x0000004700047202 */ /* 0x000fe40000000f00 */
[----:B------:R-:W-:Y:S01]  /*1af0*/  MOV R5, R66 ;  /* 0x0000004200057202 */ /* 0x000fe20000000f00 */
[-C--:B------:R-:W-:Y:S01]  /*1b00*/  FMUL.FTZ R10, R77, R8.reuse ;  /* 0x000000084d0a7220 */ /* 0x080fe20000410000 */
[----:B------:R-:W-:-:S03]  /*1b10*/  FFMA.FTZ R11, R78, R8, -R11 ;  /* 0x000000084e0b7223 */ /* 0x000fc6000001080b */
[----:B------:R2:W3:Y:S01]  /*1b20*/  LDG.E.64 R36, desc[UR18][R4.64] ;  /* 0x0000001204247981 */ /* 0x0004e2000c1e1b00 */
[----:B------:R-:W-:Y:S01]  /*1b30*/  FFMA.FTZ R10, R78, R9, R10 ;  /* 0x000000094e0a7223 */ /* 0x000fe2000001000a */
[----:B--2---:R-:W-:-:S03]  /*1b40*/  FMUL.FTZ R5, R81, R11 ;  /* 0x0000000b51057220 */ /* 0x004fc60000410000 */
        /* <DEDUP_REMOVED lines=86> */
[----:B0-----:R-:W-:Y:S02]  /*20b0*/  FSEL R13, R92, R13, !P1 ;  /* 0x0000000d5c0d7208 */ /* 0x001fe40004800000 */
[----:B------:R-:W-:-:S03]  /*20c0*/  FSEL R92, R91, R12, !P1 ;  /* 0x0000000c5b5c7208 */ /* 0x000fc60004800000 */
[----:B------:R-:W0:Y:S04]  /*20d0*/  SHFL.UP PT, R91, R13, 0x1, RZ ;  /* 0x042000000d5b7989 */ /* 0x000e2800000e00ff */
[----:B------:R-:W-:Y:S01]  /*20e0*/  @P3 LDS.64 R38, [UR9+0x238] ;  /* 0x00023809ff263984 */ /* 0x000fe20008000a00 */
[----:B------:R-:W-:Y:S02]  /*20f0*/  FSEL R15, R90, R15, !P1 ;  /* 0x0000000f5a0f7208 */ /* 0x000fe40004800000 */
[----:B------:R-:W-:Y:S01]  /*2100*/  FSEL R14, R93, R14, !P1 ;  /* 0x0000000e5d0e7208 */ /* 0x000fe20004800000 */
        /* <DEDUP_REMOVED lines=21> */
[----:B------:R-:W-:-:S03]  /*2260*/  FMUL.FTZ R80, R80, R14 ;  /* 0x0000000e50507220 */ /* 0x000fc60000410000 */
[C---:B------:R-:W-:Y:S01]  /*2270*/  FFMA.FTZ R38, R79.reuse, R14, R12 ;  /* 0x0000000e4f267223 */ /* 0x040fe2000001000c */
[----:B------:R-:W-:Y:S01]  /*2280*/  FFMA.FTZ R39, R79, R15, -R80 ;  /* 0x0000000f4f277223 */ /* 0x000fe20000010850 */
[----:B------:R-:W0:Y:S02]  /*2290*/  @!P1 LDC.64 R12, c[0x0][0x480] ;  /* 0x00012000ff0c9b82 */ /* 0x000e240000000a00 */
[----:B------:R-:W-:Y:S01]  /*22a0*/  FADD.FTZ R38, R83, R38 ;  /* 0x0000002653267221 */ /* 0x000fe20000010000 */
[----:B------:R-:W-:-:S03]  /*22b0*/  FADD.FTZ R39, R82, R39 ;  /* 0x0000002752277221 */ /* 0x000fc60000010000 */
[CC--:B------:R-:W-:Y:S01]  /*22c0*/  FMUL.FTZ R79, R77.reuse, R38.reuse ;  /* 0x000000264d4f7220 */ /* 0x0c0fe20000410000 */
[----:B------:R-:W-:Y:S01]  /*22d0*/  FMUL.FTZ R83, R77, R39 ;  /* 0x000000274d537220 */ /* 0x000fe20000410000 */
[C---:B------:R-:W-:Y:S02]  /*22e0*/  FMUL.FTZ R77, R5.reuse, R11 ;  /* 0x0000000b054d7220 */ /* 0x040fe40000410000 */
[C---:B------:R-:W-:Y:S01]  /*22f0*/  FFMA.FTZ R80, R78.reuse, R39, -R79 ;  /* 0x000000274e507223 */ /* 0x040fe2000001084f */
[----:B------:R-:W-:Y:S01]  /*2300*/  FFMA.FTZ R83, R78, R38, R83 ;  /* 0x000000264e537223 */ /* 0x000fe20000010053 */
[-C--:B------:R-:W-:Y:S01]  /*2310*/  FFMA.FTZ R77, R4, R10.reuse, -R77 ;  /* 0x0000000a044d7223 */ /* 0x080fe2000001084d */
[C---:B------:R-:W-:Y:S01]  /*2320*/  FMUL.FTZ R78, R5.reuse, R10 ;  /* 0x0000000a054e7220 */ /* 0x040fe20000410000 */
[----:B------:R-:W-:Y:S01]  /*2330*/  LEA R34, P2, R30, R34, 0x1 ;  /* 0x000000221e227211 */ /* 0x000fe200078408ff */
[----:B------:R-:W-:Y:S01]  /*2340*/  FMUL.FTZ R10, R5, R8 ;  /* 0x00000008050a7220 */ /* 0x000fe20000410000 */
[----:B------:R-:W-:Y:S01]  /*2350*/  FADD.FTZ R84, R84, R83 ;  /* 0x0000005354547221 */ /* 0x000fe20000010000 */
[----:B------:R-:W-:Y:S01]  /*2360*/  FADD.FTZ R85, R85, R80 ;  /* 0x0000005055557221 */ /* 0x000fe20000010000 */
[----:B------:R-:W-:Y:S01]  /*2370*/  FMUL.FTZ R79, R5, R9 ;  /* 0x00000009054f7220 */ /* 0x000fe20000410000 */
[----:B------:R-:W-:Y:S01]  /*2380*/  IADD3.X R35, PT, PT, R35, R31, RZ, P2, !PT ;  /* 0x0000001f23237210 */ /* 0x000fe200017fe4ff */
[C---:B------:R-:W-:Y:S01]  /*2390*/  FFMA.FTZ R9, R4.reuse, R9, R10 ;  /* 0x0000000904097223 */ /* 0x040fe2000001000a */
[----:B------:R-:W-:Y:S01]  /*23a0*/  FMUL.FTZ R5, R81, R84 ;  /* 0x0000005451057220 */ /* 0x000fe20000410000 */
[----:B------:R-:W-:Y:S01]  /*23b0*/  @!P1 IADD3 R10, P2, PT, R49, UR6, RZ ;  /* 0x00000006310a9c10 */ /* 0x000fe2000ff5e0ff */
[----:B------:R-:W-:Y:S01]  /*23c0*/  FMUL.FTZ R81, R81, R85 ;  /* 0x0000005551517220 */ /* 0x000fe20000410000 */
[C---:B------:R-:W-:Y:S01]  /*23d0*/  FFMA.FTZ R8, R4.reuse, R8, -R79 ;  /* 0x0000000804087223 */ /* 0x040fe2000001084f */
[----:B------:R-:W-:Y:S01]  /*23e0*/  FFMA.FTZ R78, R4, R11, R78 ;  /* 0x0000000b044e7223 */ /* 0x000fe2000001004e */
[C---:B------:R-:W-:Y:S01]  /*23f0*/  FFMA.FTZ R5, R76.reuse, R85, -R5 ;  /* 0x000000554c057223 */ /* 0x040fe20000010805 */
[----:B------:R-:W-:Y:S01]  /*2400*/  @!P1 LEA.HI.X.SX32 R4, R49, RZ, 0x1, P2 ;  /* 0x000000ff31049211 */ /* 0x000fe200010f0eff */
[----:B------:R-:W-:Y:S01]  /*2410*/  FFMA.FTZ R76, R76, R84, R81 ;  /* 0x000000544c4c7223 */ /* 0x000fe20000010051 */
[----:B0-----:R-:W-:Y:S01]  /*2420*/  @!P1 LEA R12, P2, R10, R12, 0x4 ;  /* 0x0000000c0a0c9211 */ /* 0x001fe200078420ff */
[----:B------:R-:W-:-:S02]  /*2430*/  UIADD3 UR7, UPT, UPT, UR7, 0x1, URZ ;  /* 0x0000000107077890 */ /* 0x000fc4000fffe0ff */
[----:B------:R-:W-:Y:S01]  /*2440*/  FADD.FTZ R76, R73, R76 ;  /* 0x0000004c494c7221 */ /* 0x000fe20000010000 */
[----:B------:R-:W-:Y:S01]  /*2450*/  @!P1 LEA.HI.X R13, R10, R13, R4, 0x4, P2 ;  /* 0x0000000d0a0d9211 */ /* 0x000fe200010f2404 */
[----:B------:R-:W-:Y:S01]  /*2460*/  UISETP.NE.AND UP0, UPT, UR7, URZ, UPT ;  /* 0x000000ff0700728c */ /* 0x000fe2000bf05270 */
[----:B------:R-:W-:Y:S01]  /*2470*/  FADD.FTZ R10, R6, R77 ;  /* 0x0000004d060a7221 */ /* 0x000fe20000010000 */
[----:B------:R-:W-:Y:S01]  /*2480*/  FADD.FTZ R11, R7, R78 ;  /* 0x0000004e070b7221 */ /* 0x000fe20000010000 */
[----:B------:R-:W-:Y:S01]  /*2490*/  FADD.FTZ R74, R74, R5 ;  /* 0x000000054a4a7221 */ /* 0x000fe20000010000 */
[C---:B---3--:R-:W-:Y:S01]  /*24a0*/  FMUL.FTZ R79, R37.reuse, R14 ;  /* 0x0000000e254f7220 */ /* 0x048fe20000410000 */
[C---:B------:R-:W-:Y:S01]  /*24b0*/  FMUL.FTZ R5, R37.reuse, R38 ;  /* 0x0000002625057220 */ /* 0x040fe20000410000 */
[C---:B------:R-:W-:Y:S01]  /*24c0*/  FMUL.FTZ R84, R37.reuse, R84 ;  /* 0x0000005425547220 */ /* 0x040fe20000410000 */
[----:B------:R-:W-:Y:S01]  /*24d0*/  FMUL.FTZ R37, R37, R76 ;  /* 0x0000004c25257220 */ /* 0x000fe20000410000 */
[C---:B------:R-:W-:Y:S01]  /*24e0*/  FFMA.FTZ R79, R36.reuse, R15, -R79 ;  /* 0x0000000f244f7223 */ /* 0x040fe2000001084f */
[----:B------:R0:W-:Y:S01]  /*24f0*/  @!P1 STS.128 [UR5], R8 ;  /* 0x00000008ff009988 */ /* 0x0001e20008000c05 */
[C---:B------:R-:W-:Y:S01]  /*2500*/  FFMA.FTZ R5, R36.reuse, R39, -R5 ;  /* 0x0000002724057223 */ /* 0x040fe20000010805 */
[C---:B------:R-:W-:Y:S01]  /*2510*/  FFMA.FTZ R84, R36.reuse, R85, -R84 ;  /* 0x0000005524547223 */ /* 0x040fe20000010854 */
        /* <DEDUP_REMOVED lines=13> */
.L_x_2474:
[----:B------:R-:W-:Y:S01]  /*25f0*/  F2F.BF16.F32 R5, R67 ;  /* 0x0000004300057304 */ /* 0x000fe20000202000 */
[----:B------:R-:W-:Y:S01]  /*2600*/  BAR.SYNC.DEFER_BLOCKING 0x0 ;  /* 0x0000000000007b1d */ /* 0x000fe20000010000 */
[----:B------:R-:W-:-:S06]  /*2610*/  USHF.L.U32 UR5, UR4, 0x7, URZ ;  /* 0x0000000704057899 */ /* 0x000fcc00080006ff */
[----:B------:R-:W1:Y:S01]  /*2620*/  F2F.BF16.F32 R6, R65 ;  /* 0x0000004100067304 */ /* 0x000e620000202000 */
[----:B0-----:R-:W-:Y:S02]  /*2630*/  IADD3 R13, P0, PT, R26, UR5, RZ ;  /* 0x000000051a0d7c10 */ /* 0x001fe4000ff1e0ff */
[----:B------:R-:W-:Y:S02]  /*2640*/  IADD3 R9, P1, PT, R24, UR5, RZ ;  /* 0x0000000518097c10 */ /* 0x000fe4000ff3e0ff */
[----:B------:R-:W-:Y:S02]  /*2650*/  IADD3.X R12, PT, PT, RZ, R46, RZ, P0, !PT ;  /* 0x0000002eff0c7210 */ /* 0x000fe400007fe4ff */
[----:B------:R-:W-:Y:S01]  /*2660*/  IADD3.X R10, PT, PT, RZ, R47, RZ, P1, !PT ;  /* 0x0000002fff0a7210 */ /* 0x000fe20000ffe4ff */
[----:B------:R-:W0:Y:S01]  /*2670*/  F2F.BF16.F32 R4, R68 ;  /* 0x0000004400047304 */ /* 0x000e220000202000 */
[----:B------:R-:W-:-:S04]  /*2680*/  LEA R8, P1, R9, R16, 0x1 ;  /* 0x0000001009087211 */ /* 0x000fc800078208ff */
[----:B------:R-:W-:Y:S02]  /*2690*/  LEA.HI.X R9, R9, R17, R10, 0x1, P1 ;  /* 0x0000001109097211 */ /* 0x000fe400008f0c0a */
[----:B-1----:R-:W-:Y:S01]  /*26a0*/  PRMT R11, R5, 0x5410, R6 ;  /* 0x00005410050b7816 */ /* 0x002fe20000000006 */
[----:B------:R-:W1:Y:S01]  /*26b0*/  F2F.BF16.F32 R7, R72 ;  /* 0x0000004800077304 */ /* 0x000e620000202000 */
[----:B------:R-:W-:Y:S01]  /*26c0*/  LEA R6, P0, R13, R18, 0x1 ;  /* 0x000000120d067211 */ /* 0x000fe200078008ff */
[----:B0-----:R-:W-:-:S05]  /*26d0*/  IMAD.WIDE.U32 R4, R4, 0x10000, RZ ;  /* 0x0001000004047825 */ /* 0x001fca00078e00ff */
        /* <DEDUP_REMOVED lines=16> */
[----:B------:R-:W-:Y:S01]  /*27e0*/  SHF.L.U32 R15, R15, 0x10, RZ ;  /* 0x000000100f0f7819 */ /* 0x000fe200000006ff */
[----:B------:R-:W-:Y:S01]  /*27f0*/  FMUL.FTZ R14, R13, -1.4426950216293334961 ;  /* 0xbfb8aa3b0d0e7820 */ /* 0x000fe20000410000 */
[----:B------:R-:W-:Y:S01]  /*2800*/  SHF.L.U32 R10, R8, 0x10, RZ ;  /* 0x00000010080a7819 */ /* 0x000fe200000006ff */
[----:B0-----:R-:W-:Y:S02]  /*2810*/  FMUL.FTZ R4, R12, -1.4426950216293334961 ;  /* 0xbfb8aa3b0c047820 */ /* 0x001fe40000410000 */
[----:B------:R-:W-:Y:S02]  /*2820*/  FMUL.FTZ R7, R15, -1.4426950216293334961 ;  /* 0xbfb8aa3b0f077820 */ /* 0x000fe40000410000 */
        /* <DEDUP_REMOVED lines=12> */
[----:B0-----:R-:W-:-:S04]  /*28f0*/  FMUL.FTZ R4, R13, R6 ;  /* 0x000000060d047220 */ /* 0x001fc80000410000 */
[----:B------:R-:W-:-:S03]  /*2900*/  FMUL.FTZ R4, R4, R67 ;  /* 0x0000004304047220 */ /* 0x000fc60000410000 */
[----:B------:R-:W0:Y:S01]  /*2910*/  MUFU.RCP R11, R11 ;  /* 0x0000000b000b7308 */ /* 0x000e220000001000 */
[----:B-1----:R-:W-:-:S04]  /*2920*/  FMUL.FTZ R7, R12, R5 ;  /* 0x000000050c077220 */ /* 0x002fc80000410000 */
[----:B------:R-:W-:Y:S01]  /*2930*/  FMUL.FTZ R68, R7, R68 ;  /* 0x0000004407447220 */ /* 0x000fe20000410000 */
[----:B------:R-:W-:Y:S02]  /*2940*/  IADD3 R7, P0, PT, R22, UR5, RZ ;  /* 0x0000000516077c10 */ /* 0x000fe4000ff1e0ff */
[----:B------:R-:W-:Y:S01]  /*2950*/  F2F.BF16.F32 R12, R4 ;  /* 0x00000004000c7304 */ /* 0x000fe20000202000 */
[----:B------:R-:W1:Y:S01]  /*2960*/  LDCU UR5, c[0x0][0x394] ;  /* 0x00007280ff0577ac */ /* 0x000e620008000800 */
[----:B--2---:R-:W-:Y:S01]  /*2970*/  FMUL.FTZ R6, R15, R8 ;  /* 0x000000080f067220 */ /* 0x004fe20000410000 */
[----:B------:R-:W-:-:S03]  /*2980*/  IADD3.X R8, PT, PT, RZ, R48, RZ, P0, !PT ;  /* 0x00000030ff087210 */ /* 0x000fc600007fe4ff */
[----:B------:R-:W-:Y:S01]  /*2990*/  FMUL.FTZ R65, R6, R65 ;  /* 0x0000004106417220 */ /* 0x000fe20000410000 */
[C---:B------:R-:W-:Y:S01]  /*29a0*/  LEA R6, P0, R7.reuse, R2, 0x1 ;  /* 0x0000000207067211 */ /* 0x040fe200078008ff */
[----:B------:R-:W2:Y:S01]  /*29b0*/  F2F.BF16.F32 R68, R68 ;  /* 0x0000004400447304 */ /* 0x000ea20000202000 */
[----:B0-----:R-:W-:Y:S02]  /*29c0*/  FMUL.FTZ R5, R10, R11 ;  /* 0x0000000b0a057220 */ /* 0x001fe40000410000 */
[----:B------:R-:W-:Y:S02]  /*29d0*/  LEA.HI.X R7, R7, R3, R8, 0x1, P0 ;  /* 0x0000000307077211 */ /* 0x000fe400000f0c08 */
[----:B------:R-:W-:Y:S01]  /*29e0*/  IADD3 R54, P0, PT, R54, 0x200, RZ ;  /* 0x0000020036367810 */ /* 0x000fe20007f1e0ff */
[----:B------:R-:W-:Y:S02]  /*29f0*/  FMUL.FTZ R72, R5, R72 ;  /* 0x0000004805487220 */ /* 0x000fe40000410000 */
[----:B------:R-:W0:Y:S01]  /*2a00*/  F2F.BF16.F32 R65, R65 ;  /* 0x0000004100417304 */ /* 0x000e220000202000 */
[----:B------:R-:W-:Y:S01]  /*2a10*/  IADD3.X R57, PT, PT, RZ, R57, RZ, P0, !PT ;  /* 0x00000039ff397210 */ /* 0x000fe200007fe4ff */
[----:B-1----:R-:W-:Y:S01]  /*2a20*/  UISETP.GE.AND UP0, UPT, UR4, UR5, UPT ;  /* 0x000000050400728c */ /* 0x002fe2000bf06270 */
[----:B--2---:R-:W-:-:S05]  /*2a30*/  IMAD.WIDE.U32 R4, R68, 0x10000, RZ ;  /* 0x0001000044047825 */ /* 0x004fca00078e00ff */
[----:B------:R-:W1:Y:S01]  /*2a40*/  F2F.BF16.F32 R9, R72 ;  /* 0x0000004800097304 */ /* 0x000e620000202000 */
[----:B0-----:R-:W-:-:S04]  /*2a50*/  PRMT R11, R12, 0x5410, R65 ;  /* 0x000054100c0b7816 */ /* 0x001fc80000000041 */
[----:B------:R-:W-:Y:S02]  /*2a60*/  LOP3.LUT R5, R11, R5, RZ, 0xfc, !PT ;  /* 0x000000050b057212 */ /* 0x000fe400078efcff */
[----:B-1----:R-:W-:-:S05]  /*2a70*/  LOP3.LUT R4, R4, R9, RZ, 0xfc, !PT ;  /* 0x0000000904047212 */ /* 0x002fca00078efcff */
[----:B------:R0:W-:Y:S01]  /*2a80*/  STG.E.64 desc[UR18][R6.64], R4 ;  /* 0x0000000406007986 */ /* 0x0001e2000c101b12 */
[----:B------:R-:W-:Y:S05]  /*2a90*/  BRA.U !UP0, `(.L_x_2476) ;  /* 0xffffffdd08747547 */ /* 0x000fea000b83ffff */
[----:B------:R-:W-:Y:S05]  /*2aa0*/  EXIT ;  /* 0x000000000000794d */ /* 0x000fea0003800000 */
.L_x_2477:
        /* <DEDUP_REMOVED lines=13> */
.L_x_5075:


//--------------------- .text._Z25selective_scan_fwd_kernelI32Selective_Scan_fwd_kernel_traitsILi32ELi4ELi1ELb1ELb1ELb1ELb0EN3c108BFloat16ENS1_7complexIfEEEEv13SSMParamsBase --------------------------
	.section	.text._Z25selective_scan_fwd_kernelI32Selective_Scan_fwd_kernel_traitsILi32ELi4ELi1ELb1ELb1ELb1ELb0EN3c108BFloat16ENS1_7complexIfEEEEv13SSMParamsBase,"ax",@progbits
	.align	128
        .global         _Z25selective_scan_fwd_kernelI32Selective_Scan_fwd_kernel_traitsILi32ELi4ELi1ELb1ELb1ELb1ELb0EN3c108BFloat16ENS1_7complexIfEEEEv13SSMParamsBase
        .type           _Z25selective_scan_fwd_kernelI32Selective_Scan_fwd_kernel_traitsILi32ELi4ELi1ELb1ELb1ELb1ELb0EN3c108BFloat16ENS1_7complexIfEEEEv13SSMParamsBase,@function
        .size           _Z25selective_scan_fwd_kernelI32Selective_Scan_fwd_kernel_traitsILi32ELi4ELi1ELb1ELb1ELb1ELb0EN3c108BFloat16ENS1_7complexIfEEEEv13SSMParamsBase,(.L_x_5076 - _Z25selective_scan_fwd_kernelI32Selective_Scan_fwd_kernel_traitsILi32ELi4ELi1ELb1ELb1ELb1ELb0EN3c108BFloat16ENS1_7complexIfEEEEv13SSMParamsBase)
        .other          _Z25selective_scan_fwd_kernelI32Selective_Scan_fwd_kernel_traitsILi32ELi4ELi1ELb1ELb1ELb1ELb0EN3c108BFloat16ENS1_7complexIfEEEEv13SSMParamsBase,@"STO_CUDA_ENTRY STV_DEFAULT"
_Z25selective_scan_fwd_kernelI32Selective_Scan_fwd_kernel_traitsILi32ELi4ELi1ELb1ELb1ELb1ELb0EN3c108BFloat16ENS1_7complexIfEEEEv13SSMParamsBase:
.text._Z25selective_scan_fwd_kernelI32Selective_Scan_fwd_kernel_traitsILi32ELi4ELi1ELb1ELb1ELb1ELb0EN3c108BFloat16ENS1_7complexIfEEEEv13SSMParamsBase:
        /* <DEDUP_REMOVED lines=11> */
[----:B------:R-:W0:Y:S02]  /*00b0*/  LDCU.64 UR18, c[0x0][0x3d0] ;  /* 0x00007a00ff1277ac */ /* 0x000e240008000a00 */
[----:B0-----:R-:W-:-:S05]  /*00c0*/  IABS R10, R11 ;  /* 0x0000000b000a7213 */ /* 0x001fca0000000000 */
        /* <DEDUP_REMOVED lines=24> */
[----:B------:R-:W-:Y:S01]  /*0250*/  IMAD.HI.U32 R9, R9, R3, R8 ;  /* 0x0000000309097227 */ /* 0x000fe200078e0008 */
[----:B------:R-:W-:-:S05]  /*0260*/  MOV R3, R2 ;  /* 0x0000000200037202 */ /* 0x000fca0000000f00 */
[----:B------:R-:W-:-:S05]  /*0270*/  IMAD.HI.U32 R2, R9, R3, RZ ;  /* 0x0000000309027227 */ /* 0x000fca00078e00ff */
[----:B---3--:R-:W-:-:S05]  /*0280*/  IADD3 R4, PT, PT, -R2, RZ, RZ ;  /* 0x000000ff02047210 */ /* 0x008fca0007ffe1ff */
[----:B------:R-:W-:-:S05]  /*0290*/  IMAD R3, R10, R4, R3 ;  /* 0x000000040a037224 */ /* 0x000fca00078e0203 */
[----:B------:R-:W-:-:S13]  /*02a0*/  ISETP.GT.U32.AND P1, PT, R10, R3, PT ;  /* 0x000000030a00720c */ /* 0x000fda0003f24070 */
[----:B------:R-:W-:-:S04]  /*02b0*/  @!P1 IADD3 R3, PT, PT, R3, -R10, RZ ;  /* 0x8000000a03039210 */ /* 0x000fc80007ffe0ff */
[----:B------:R-:W-:Y:S02]  /*02c0*/  ISETP.GE.U32.AND P0, PT, R3, R10, PT ;  /* 0x0000000a0300720c */ /* 0x000fe40003f06070 */
[----:B------:R-:W-:Y:S01]  /*02d0*/  LOP3.LUT R3, R6, R11, RZ, 0x3c, !PT ;  /* 0x0000000b06037212 */ /* 0x000fe200078e3cff */
[----:B------:R-:W-:Y:S01]  /*02e0*/  UIMAD.WIDE.U32 UR4, UR22, UR8, URZ ;  /* 0x00000008160472a5 */ /* 0x000fe2000f8e00ff */
[----:B------:R-:W-:Y:S02]  /*02f0*/  @!P1 IADD3 R2, PT, PT, R2, 0x1, RZ ;  /* 0x0000000102029810 */ /* 0x000fe40007ffe0ff */
[----:B------:R-:W-:Y:S02]  /*0300*/  ISETP.GE.AND P2, PT, R3, RZ, PT ;  /* 0x000000ff0300720c */ /* 0x000fe40003f46270 */
[----:B------:R-:W-:Y:S01]  /*0310*/  ISETP.NE.AND P1, PT, R11, RZ, PT ;  /* 0x000000ff0b00720c */ /* 0x000fe20003f25270 */
[----:B------:R-:W-:Y:S01]  /*0320*/  UIMAD UR6, UR22, UR9, UR5 ;  /* 0x00000009160672a4 */ /* 0x000fe2000f8e0205 */
[----:B------:R-:W-:-:S03]  /*0330*/  MOV R8, UR4 ;  /* 0x0000000400087c02 */ /* 0x000fc60008000f00 */
[----:B------:R-:W-:Y:S02]  /*0340*/  @P0 IADD3 R2, PT, PT, R2, 0x1, RZ ;  /* 0x0000000102020810 */ /* 0x000fe40007ffe0ff */
[----:B------:R-:W-:Y:S02]  /*0350*/  ISETP.GE.AND P0, PT, R26, 0x1, PT ;  /* 0x000000011a00780c */ /* 0x000fe40003f06270 */
[----:B------:R-:W-:Y:S01]  /*0360*/  MOV R9, UR5 ;  /* 0x0000000500097c02 */ /* 0x000fe20008000f00 */
[----:B------:R-:W-:Y:S01]  /*0370*/  UIMAD.WIDE.U32 UR4, UR22, UR12, URZ ;  /* 0x0000000c160472a5 */ /* 0x000fe2000f8e00ff */
[----:B------:R-:W-:-:S03]  /*0380*/  MOV R7, R2 ;  /* 0x0000000200077202 */ /* 0x000fc60000000f00 */
[----:B------:R-:W-:Y:S01]  /*0390*/  UIMAD UR8, UR22, UR13, UR5 ;  /* 0x0000000d160872a4 */ /* 0x000fe2000f8e0205 */
[----:B------:R-:W-:Y:S02]  /*03a0*/  @!P2 IADD3 R7, PT, PT, -R7, RZ, RZ ;  /* 0x000000ff0707a210 */ /* 0x000fe40007ffe1ff */
[----:B------:R-:W-:Y:S01]  /*03b0*/  MOV R9, UR6 ;  /* 0x0000000600097c02 */ /* 0x000fe20008000f00 */
[----:B------:R-:W-:Y:S01]  /*03c0*/  UIMAD.WIDE.U32 UR6, UR22, UR16, URZ ;  /* 0x00000010160672a5 */ /* 0x000fe2000f8e00ff */
[----:B------:R-:W-:Y:S02]  /*03d0*/  @!P1 LOP3.LUT R7, RZ, R11, RZ, 0x33, !PT ;  /* 0x0000000bff079212 */ /* 0x000fe400078e33ff */
[----:B------:R-:W-:Y:S02]  /*03e0*/  MOV R2, UR4 ;  /* 0x0000000400027c02 */ /* 0x000fe40008000f00 */
[----:B------:R-:W-:Y:S02]  /*03f0*/  MOV R3, UR5 ;  /* 0x0000000500037c02 */ /* 0x000fe40008000f00 */
[----:B------:R-:W-:Y:S01]  /*0400*/  MOV R11, UR8 ;  /* 0x00000008000b7c02 */ /* 0x000fe20008000f00 */
[----:B-12---:R-:W-:Y:S06]  /*0410*/  @!P0 EXIT ;  /* 0x000000000000894d */ /* 0x006fec0003800000 */
[----:B------:R-:W0:Y:S01]  /*0420*/  LDC.64 R20, c[0x0][0x428] ;  /* 0x00010a00ff147b82 */ /* 0x000e220000000a00 */
[----:B------:R-:W-:Y:S01]  /*0430*/  SHF.R.S32.HI R17, RZ, 0x1f, R7 ;  /* 0x0000001fff117819 */ /* 0x000fe20000011407 */
[----:B------:R-:W-:Y:S01]  /*0440*/  UIMAD UR7, UR22, UR17, UR7 ;  /* 0x00000011160772a4 */ /* 0x000fe2000f8e0207 */
[----:B------:R-:W-:Y:S01]  /*0450*/  MOV R10, R2 ;  /* 0x00000002000a7202 */ /* 0x000fe20000000f00 */
[----:B------:R-:W1:Y:S01]  /*0460*/  S2R R37, SR_TID.X ;  /* 0x0000000000257919 */ /* 0x000e620000002100 */
[----:B------:R-:W-:Y:S01]  /*0470*/  IMAD.WIDE.U32 R8, R6, UR10, R8 ;  /* 0x0000000a06087c25 */ /* 0x000fe2000f8e0008 */
[----:B------:R-:W-:Y:S02]  /*0480*/  UIMAD.WIDE.U32 UR4, UR22, UR18, URZ ;  /* 0x00000012160472a5 */ /* 0x000fe4000f8e00ff */
[----:B------:R-:W2:Y:S01]  /*0490*/  LDC.64 R52, c[0x0][0x3e8] ;  /* 0x0000fa00ff347b82 */ /* 0x000ea20000000a00 */
[-C--:B------:R-:W-:Y:S01]  /*04a0*/  IMAD R2, R17, R50.reuse, RZ ;  /* 0x0000003211027224 */ /* 0x080fe200078e02ff */
[----:B------:R-:W-:Y:S01]  /*04b0*/  UIMAD UR5, UR22, UR19, UR5 ;  /* 0x00000013160572a4 */ /* 0x000fe2000f8e0205 */
[C---:B------:R-:W-:Y:S01]  /*04c0*/  IMAD.WIDE.U32 R12, R7.reuse, R50, UR6 ;  /* 0x00000006070c7e25 */ /* 0x040fe2000f8e0032 */
[----:B------:R-:W-:Y:S01]  /*04d0*/  LEA R42, P0, R8, R42, 0x1 ;  /* 0x0000002a082a7211 */ /* 0x000fe200078008ff */
[----:B------:R-:W3:Y:S02]  /*04e0*/  LDCU UR7, c[0x0][0x38c] ;  /* 0x00007180ff0777ac */ /* 0x000ee40008000800 */
[----:B------:R-:W-:Y:S01]  /*04f0*/  IMAD R51, R7, R51, R2 ;  /* 0x0000003307337224 */ /* 0x000fe200078e0202 */
[----:B------:R-:W4:Y:S01]  /*0500*/  LDC.64 R28, c[0x0][0x3a0] ;  /* 0x0000e800ff1c7b82 */ /* 0x000f220000000a00 */
[----:B------:R-:W-:Y:S01]  /*0510*/  LEA R46, P2, R12, R18, 0x1 ;  /* 0x000000120c2e7211 */ /* 0x000fe200078408ff */
[----:B------:R-:W-:Y:S01]  /*0520*/  IMAD.WIDE.U32 R10, R6, UR14, R10 ;  /* 0x0000000e060a7c25 */ /* 0x000fe2000f8e000a */
[----:B------:R-:W0:Y:S01]  /*0530*/  LDCU.U8 UR9, c[0x0][0x39e] ;  /* 0x000073c0ff0977ac */ /* 0x000e220008000000 */
[----:B------:R-:W-:-:S02]  /*0540*/  IADD3 R51, PT, PT, R13, R51, RZ ;  /* 0x000000330d337210 */ /* 0x000fc40007ffe0ff */
[----:B------:R-:W-:Y:S01]  /*0550*/  IMAD R47, R6, UR11, R9 ;  /* 0x0000000b062f7c24 */ /* 0x000fe2000f8e0209 */
[----:B------:R-:W-:Y:S01]  /*0560*/  LEA R44, P1, R10, R44, 0x1 ;  /* 0x0000002c0a2c7211 */ /* 0x000fe200078208ff */
[----:B------:R-:W3:Y:S01]  /*0570*/  LDC R27, c[0x0][0x384] ;  /* 0x0000e100ff1b7b82 */ /* 0x000ee20000000800 */
[----:B0-----:R-:W-:Y:S01]  /*0580*/  IMAD.WIDE.U32 R14, R6, R20, RZ ;  /* 0x00000014060e7225 */ /* 0x001fe200078e00ff */
[----:B------:R-:W-:Y:S02]  /*0590*/  LEA.HI.X R51, R12, R19, R51, 0x1, P2 ;  /* 0x000000130c337211 */ /* 0x000fe400010f0c33 */
[----:B------:R-:W-:Y:S01]  /*05a0*/  LEA.HI.X R47, R8, R43, R47, 0x1, P0 ;  /* 0x0000002b082f7211 */ /* 0x000fe200000f0c2f */
[C---:B------:R-:W-:Y:S01]  /*05b0*/  IMAD R15, R6.reuse, R21, R15 ;  /* 0x00000015060f7224 */ /* 0x040fe200078e020f */
[----:B------:R-:W-:Y:S01]  /*05c0*/  MOV R43, RZ ;  /* 0x000000ff002b7202 */ /* 0x000fe20000000f00 */
[----:B------:R-:W-:Y:S01]  /*05d0*/  IMAD R49, R6, UR15, R11 ;  /* 0x0000000f06317c24 */ /* 0x000fe2000f8e020b */
[----:B------:R-:W0:Y:S01]  /*05e0*/  LDC.64 R2, c[0x0][0x420] ;  /* 0x00010800ff027b82 */ /* 0x000e220000000a00 */
[----:B--2---:R-:W-:-:S02]  /*05f0*/  IMAD R16, R17, R52, RZ ;  /* 0x0000003411107224 */ /* 0x004fc400078e02ff */
[C---:B------:R-:W-:Y:S01]  /*0600*/  IMAD.WIDE.U32 R8, R7.reuse, R52, UR4 ;  /* 0x0000000407087e25 */ /* 0x040fe2000f8e0034 */
[----:B------:R-:W-:Y:S01]  /*0610*/  LEA.HI.X R49, R10, R45, R49, 0x1, P1 ;  /* 0x0000002d0a317211 */ /* 0x000fe200008f0c31 */
[----:B------:R-:W-:Y:S02]  /*0620*/  UMOV UR4, 0x400 ;  /* 0x0000040000047882 */ /* 0x000fe40000000000 */
[----:B------:R-:W-:Y:S01]  /*0630*/  IMAD R53, R7, R53, R16 ;  /* 0x0000003507357224 */ /* 0x000fe200078e0210 */
[----:B------:R-:W2:Y:S01]  /*0640*/  LDC.64 R4, c[0x0][0x450] ;  /* 0x00011400ff047b82 */ /* 0x000ea20000000a00 */
[----:B----4-:R-:W-:-:S03]  /*0650*/  IMAD.WIDE.U32 R10, R6, R28, RZ ;  /* 0x0000001c060a7225 */ /* 0x010fc600078e00ff */
[----:B------:R-:W-:Y:S01]  /*0660*/  IADD3 R53, PT, PT, R9, R53, RZ ;  /* 0x0000003509357210 */ /* 0x000fe20007ffe0ff */
[----:B-1----:R-:W-:-:S03]  /*0670*/  IMAD.WIDE.U32 R16, R37, 0x10, RZ ;  /* 0x0000001025107825 */ /* 0x002fc600078e00ff */
[----:B------:R-:W1:Y:S01]  /*0680*/  LDC.64 R38, c[0x0][0x440] ;  /* 0x00011000ff267b82 */ /* 0x000e620000000a00 */
[----:B---3--:R-:W-:Y:S01]  /*0690*/  IMAD R7, R27, UR22, R6 ;  /* 0x000000161b077c24 */ /* 0x008fe2000f8e0206 */
[----:B------:R-:W-:Y:S01]  /*06a0*/  LOP3.LUT R45, R16, 0x8, RZ, 0xfc, !PT ;  /* 0x00000008102d7812 */ /* 0x000fe200078efcff */
[----:B------:R-:W-:Y:S02]  /*06b0*/  IMAD R6, R6, R29, R11 ;  /* 0x0000001d06067224 */ /* 0x000fe400078e020b */
[----:B------:R-:W-:-:S03]  /*06c0*/  IMAD R7, R7, R26, RZ ;  /* 0x0000001a07077224 */ /* 0x000fc600078e02ff */
[----:B------:R-:W3:Y:S01]  /*06d0*/  S2UR UR6, SR_CgaCtaId ;  /* 0x00000000000679c3 */ /* 0x000ee20000008800 */
[----:B0-----:R-:W-:-:S04]  /*06e0*/  IMAD.WIDE.U32 R18, R2, UR22, R14 ;  /* 0x0000001602127c25 */ /* 0x001fc8000f8e000e */
[----:B------:R-:W-:Y:S02]  /*06f0*/  IMAD R40, R3, UR22, R19 ;  /* 0x0000001603287c24 */ /* 0x000fe4000f8e0213 */
[----:B------:R-:W-:Y:S01]  /*0700*/  IMAD R41, R7, UR7, RZ ;  /* 0x0000000707297c24 */ /* 0x000fe2000f8e02ff */
[----:B------:R-:W0:Y:S01]  /*0710*/  LDC.64 R12, c[0x0][0x478] ;  /* 0x00011e00ff0c7b82 */ /* 0x000e220000000a00 */
[----:B--2---:R-:W-:-:S04]  /*0720*/  LEA R48, P0, R8, R4, 0x1 ;  /* 0x0000000408307211 */ /* 0x004fc800078008ff */
[----:B------:R-:W-:-:S03]  /*0730*/  LEA.HI.X R53, R8, R5, R53, 0x1, P0 ;  /* 0x0000000508357211 */ /* 0x000fc600000f0c35 */
[----:B------:R-:W2:Y:S01]  /*0740*/  LDC.64 R24, c[0x0][0x3e0] ;  /* 0x0000f800ff187b82 */ /* 0x000ea20000000a00 */
[----:B-1----:R-:W-:-:S04]  /*0750*/  LEA R38, P1, R10, R38, 0x3 ;  /* 0x000000260a267211 */ /* 0x002fc800078218ff */
[----:B------:R-:W-:-:S03]  /*0760*/  LEA.HI.X R39, R10, R39, R6, 0x3, P1 ;  /* 0x000000270a277211 */ /* 0x000fc600008f1c06 */
[----:B------:R-:W1:Y:S01]  /*0770*/  LDC.64 R22, c[0x0][0x3c0] ;  /* 0x0000f000ff167b82 */ /* 0x000e620000000a00 */
[----:B---3--:R-:W-:-:S04]  /*0780*/  ULEA UR4, UR6, UR4, 0x18 ;  /* 0x0000000406047291 */ /* 0x008fc8000f8ec0ff */
[----:B------:R-:W-:-:S03]  /*0790*/  UIADD3 UR5, UPT, UPT, UR4, 0x460, URZ ;  /* 0x0000046004057890 */ /* 0x000fc6000fffe0ff */
[----:B------:R-:W3:Y:S01]  /*07a0*/  LDC.64 R20, c[0x0][0x3a8] ;  /* 0x0000ea00ff147b82 */ /* 0x000ee20000000a00 */
[----:B0-----:R-:W-:Y:S01]  /*07b0*/  IMAD.WIDE.U32 R2, R37, 0x8, R12 ;  /* 0x0000000825027825 */ /* 0x001fe200078e000c */
[----:B--2---:R-:W-:Y:S02]  /*07c0*/  SHF.L.U64.HI R25, R24, 0x1, R25 ;  /* 0x0000000118197819 */ /* 0x004fe40000010219 */
[----:B-1----:R-:W-:Y:S02]  /*07d0*/  SHF.L.U64.HI R23, R22, 0x1, R23 ;  /* 0x0000000116177819 */ /* 0x002fe40000010217 */
[----:B---3--:R-:W-:-:S07]  /*07e0*/  SHF.L.U64.HI R21, R20, 0x3, R21 ;  /* 0x0000000314157819 */ /* 0x008fce0000010215 */
.L_x_2490:
[----:B------:R-:W-:Y:S01]  /*07f0*/  BAR.SYNC.DEFER_BLOCKING 0x0 ;  /* 0x0000000000007b1d */ /* 0x000fe20000010000 */
[----:B0-----:R-:W-:Y:S02]  /*0800*/  MOV R4, R42 ;  /* 0x0000002a00047202 */ /* 0x001fe40000000f00 */
[----:B------:R-:W-:Y:S02]  /*0810*/  MOV R5, R47 ;  /* 0x0000002f00057202 */ /* 0x000fe40000000f00 */
[----:B------:R-:W-:Y:S02]  /*0820*/  MOV R6, R44 ;  /* 0x0000002c00067202 */ /* 0x000fe40000000f00 */
[----:B------:R-:W-:Y:S01]  /*0830*/  MOV R7, R49 ;  /* 0x0000003100077202 */ /* 0x000fe20000000f00 */
[----:B------:R-:W-:-:S04]  /*0840*/  IMAD.WIDE.U32 R4, R37, 0x8, R4 ;  /* 0x0000000825047825 */ /* 0x000fc800078e0004 */
        /* <DEDUP_REMOVED lines=26> */
.L_x_2478:
        /* <DEDUP_REMOVED lines=48> */
.L_x_2481:
[----:B------:R-:W-:Y:S05]  /*0cf0*/  BSYNC.RECONVERGENT B0 ;  /* 0x0000000000007941 */ /* 0x000fea0003800200 */
.L_x_2480:
        /* <DEDUP_REMOVED lines=32> */
.L_x_2483:
[----:B------:R-:W-:Y:S05]  /*0f00*/  BSYNC.RECONVERGENT B0 ;  /* 0x0000000000007941 */ /* 0x000fea0003800200 */
.L_x_2482:
        /* <DEDUP_REMOVED lines=32> */
.L_x_2485:
[----:B------:R-:W-:Y:S05]  /*1110*/  BSYNC.RECONVERGENT B0 ;  /* 0x0000000000007941 */ /* 0x000fea0003800200 */
.L_x_2484:
        /* <DEDUP_REMOVED lines=32> */
.L_x_2487:
[----:B------:R-:W-:Y:S05]  /*1320*/  BSYNC.RECONVERGENT B0 ;  /* 0x0000000000007941 */ /* 0x000fea0003800200 */
.L_x_2486:
[----:B------:R-:W-:Y:S01]  /*1330*/  FMUL.FTZ R59, R61, R56 ;  /* 0x000000383d3b7220 */ /* 0x000fe20000410000 */
[----:B------:R-:W-:Y:S01]  /*1340*/  FMUL.FTZ R55, R65, R50 ;  /* 0x0000003241377220 */ /* 0x000fe20000410000 */
[----:B------:R-:W-:Y:S01]  /*1350*/  FMUL.FTZ R57, R7, R52 ;  /* 0x0000003407397220 */ /* 0x000fe20000410000 */
[----:B------:R-:W-:-:S07]  /*1360*/  FMUL.FTZ R58, R5, R54 ;  /* 0x00000036053a7220 */ /* 0x000fce0000410000 */
.L_x_2479:
        /* <DEDUP_REMOVED lines=8> */
[----:B------:R-:W0:Y:S01]  /*13f0*/  S2R R75, SR_LANEID ;  /* 0x00000000004b7919 */ /* 0x000e220000000000 */
[C---:B------:R-:W-:Y:S01]  /*1400*/  ISETP.NE.AND P0, PT, R43.reuse, RZ, PT ;  /* 0x000000ff2b00720c */ /* 0x040fe20003f05270 */
[----:B------:R-:W-:Y:S01]  /*1410*/  IMAD R62, R43, UR4, RZ ;  /* 0x000000042b3e7c24 */ /* 0x000fe2000f8e02ff */
[-C--:B------:R-:W-:Y:S01]  /*1420*/  IADD3 R32, P1, PT, R48, R45.reuse, RZ ;  /* 0x0000002d30207210 */ /* 0x080fe20007f3e0ff */
[----:B------:R-:W1:Y:S01]  /*1430*/  LDCU UR10, c[0x0][0x38c] ;  /* 0x00007180ff0a77ac */ /* 0x000e620008000800 */
[----:B------:R-:W-:Y:S02]  /*1440*/  IADD3 R30, P2, PT, R46, R45, RZ ;  /* 0x0000002d2e1e7210 */ /* 0x000fe40007f5e0ff */
[----:B------:R-:W-:Y:S01]  /*1450*/  ISETP.EQ.AND P0, PT, R37, RZ, P0 ;  /* 0x000000ff2500720c */ /* 0x000fe20000702270 */
[----:B------:R-:W-:Y:S01]  /*1460*/  UMOV UR4, URZ ;  /* 0x000000ff00047c82 */ /* 0x000fe20008000000 */
[----:B------:R-:W-:Y:S01]  /*1470*/  MOV R66, R38 ;  /* 0x0000002600427202 */ /* 0x000fe20000000f00 */
[----:B------:R-:W-:Y:S01]  /*1480*/  UMOV UR6, UR5 ;  /* 0x0000000500067c82 */ /* 0x000fe20008000000 */
[----:B------:R-:W-:-:S02]  /*1490*/  MOV R63, R39 ;  /* 0x00000027003f7202 */ /* 0x000fc40000000f00 */
[C---:B------:R-:W-:Y:S02]  /*14a0*/  IADD3.X R33, PT, PT, R17.reuse, R53, RZ, P1, !PT ;  /* 0x0000003511217210 */ /* 0x040fe40000ffe4ff */
[----:B------:R-:W-:-:S07]  /*14b0*/  IADD3.X R31, PT, PT, R17, R51, RZ, P2, !PT ;  /* 0x00000033111f7210 */ /* 0x000fce00017fe4ff */
.L_x_2489:
[----:B------:R-:W-:Y:S01]  /*14c0*/  MOV R67, R63 ;  /* 0x0000003f00437202 */ /* 0x000fe20000000f00 */
[----:B--2---:R-:W2:Y:S04]  /*14d0*/  LDG.E.64 R6, desc[UR20][R30.64+-0x8] ;  /* 0xfffff8141e067981 */ /* 0x004ea8000c1e1b00 */
[----:B------:R-:W3:Y:S04]  /*14e0*/  LDG.E.64 R8, desc[UR20][R66.64] ;  /* 0x0000001442087981 */ /* 0x000ee8000c1e1b00 */
[----:B------:R-:W4:Y:S04]  /*14f0*/  LDG.E.64 R4, desc[UR20][R30.64] ;  /* 0x000000141e047981 */ /* 0x000f28000c1e1b00 */
[----:B------:R-:W5:Y:S01]  /*1500*/  LDG.E.64 R26, desc[UR20][R32.64+-0x8] ;  /* 0xfffff814201a7981 */ /* 0x000f62000c1e1b00 */
[----:B0-----:R-:W-:-:S03]  /*1510*/  ISETP.GE.AND P1, PT, R75, 0x1, PT ;  /* 0x000000014b00780c */ /* 0x001fc60003f26270 */
[----:B------:R0:W5:Y:S01]  /*1520*/  LDG.E.64 R28, desc[UR20][R32.64] ;  /* 0x00000014201c7981 */ /* 0x000162000c1e1b00 */
[----:B------:R-:W1:Y:S01]  /*1530*/  S2UR UR8, SR_CgaCtaId ;  /* 0x00000000000879c3 */ /* 0x000e620000008800 */
[C---:B------:R-:W-:Y:S01]  /*1540*/  ISETP.NE.AND P2, PT, R75.reuse, 0x1f, PT ;  /* 0x0000001f4b00780c */ /* 0x040fe20003f45270 */
[----:B------:R-:W-:Y:S01]  /*1550*/  UMOV UR7, 0x400 ;  /* 0x0000040000077882 */ /* 0x000fe20000000000 */
[----:B------:R-:W-:Y:S01]  /*1560*/  ISETP.NE.AND P3, PT, R75, RZ, PT ;  /* 0x000000ff4b00720c */ /* 0x000fe20003f65270 */
[----:B-1----:R-:W-:Y:S01]  /*1570*/  ULEA UR7, UR8, UR7, 0x18 ;  /* 0x0000000708077291 */ /* 0x002fe2000f8ec0ff */
[----:B---3--:R-:W-:Y:S01]  /*1580*/  FMUL.FTZ R10, R9, R52 ;  /* 0x00000034090a7220 */ /* 0x008fe20000410000 */
[----:B------:R-:W-:-:S03]  /*1590*/  FMUL.FTZ R11, R8, 1.4426950216293334961 ;  /* 0x3fb8aa3b080b7820 */ /* 0x000fc60000410000 */
[----:B------:R-:W-:Y:S01]  /*15a0*/  FMUL.RZ R14, R10, 0.15915493667125701904 ;  /* 0x3e22f9830a0e7820 */ /* 0x000fe2000040c000 */
[----:B------:R-:W-:Y:S01]  /*15b0*/  FMUL.FTZ R10, R9, R54 ;  /* 0x00000036090a7220 */ /* 0x000fe20000410000 */
[C---:B------:R-:W-:Y:S02]  /*15c0*/  FMUL.FTZ R8, R11.reuse, R52 ;  /* 0x000000340b087220 */ /* 0x040fe40000410000 */
[----:B------:R-:W1:Y:S01]  /*15d0*/  MUFU.SIN R73, R14 ;  /* 0x0000000e00497308 */ /* 0x000e620000000400 */
[----:B------:R-:W-:Y:S01]  /*15e0*/  FMUL.RZ R15, R10, 0.15915493667125701904 ;  /* 0x3e22f9830a0f7820 */ /* 0x000fe2000040c000 */
[----:B------:R-:W-:-:S06]  /*15f0*/  FMUL.FTZ R10, R11, R54 ;  /* 0x000000360b0a7220 */ /* 0x000fcc0000410000 */
[----:B------:R-:W-:Y:S08]  /*1600*/  MUFU.SIN R13, R15 ;  /* 0x0000000f000d7308 */ /* 0x000ff00000000400 */
[----:B------:R-:W3:Y:S08]  /*1610*/  MUFU.COS R69, R14 ;  /* 0x0000000e00457308 */ /* 0x000ef00000000000 */
[----:B------:R-:W1:Y:S04]  /*1620*/  MUFU.EX2 R8, R8 ;  /* 0x0000000800087308 */ /* 0x000e680000000800 */
[----:B------:R-:W0:Y:S01]  /*1630*/  MUFU.COS R67, R15 ;  /* 0x0000000f00437308 */ /* 0x000e220000000000 */
[----:B--2---:R-:W-:-:S07]  /*1640*/  SHF.R.U64 R82, R6, 0x10, R7 ;  /* 0x0000001006527819 */ /* 0x004fce0000001207 */
[----:B------:R-:W2:Y:S01]  /*1650*/  MUFU.EX2 R10, R10 ;  /* 0x0000000a000a7308 */ /* 0x000ea20000000800 */
[----:B------:R-:W-:Y:S01]  /*1660*/  SHF.L.U32 R80, R6, 0x10, RZ ;  /* 0x0000001006507819 */ /* 0x000fe200000006ff */
[C---:B------:R-:W-:Y:S01]  /*1670*/  FMUL.FTZ R12, R9.reuse, R56 ;  /* 0x00000038090c7220 */ /* 0x040fe20000410000 */
[----:B------:R-:W-:Y:S01]  /*1680*/  SHF.L.U32 R82, R82, 0x10, RZ ;  /* 0x0000001052527819 */ /* 0x000fe200000006ff */
[----:B-1----:R-:W-:Y:S01]  /*1690*/  FMUL.FTZ R73, R8, R73 ;  /* 0x0000004908497220 */ /* 0x002fe20000410000 */
[----:B------:R-:W-:Y:S01]  /*16a0*/  SHF.R.U32.HI R74, RZ, 0x10, R7 ;  /* 0x00000010ff4a7819 */ /* 0x000fe20000011607 */
[-C--:B------:R-:W-:Y:S01]  /*16b0*/  FMUL.FTZ R80, R80, R55.reuse ;  /* 0x0000003750507220 */ /* 0x080fe20000410000 */
[----:B------:R-:W-:Y:S01]  /*16c0*/  FMUL.RZ R12, R12, 0.15915493667125701904 ;  /* 0x3e22f9830c0c7820 */ /* 0x000fe2000040c000 */
[----:B------:R-:W-:Y:S01]  /*16d0*/  FMUL.FTZ R9, R9, R50 ;  /* 0x0000003209097220 */ /* 0x000fe20000410000 */
[----:B------:R-:W-:Y:S01]  /*16e0*/  FMUL.FTZ R77, R11, R56 ;  /* 0x000000380b4d7220 */ /* 0x000fe20000410000 */
[----:B------:R-:W-:Y:S01]  /*16f0*/  SHF.L.U32 R74, R74, 0x10, RZ ;  /* 0x000000104a4a7819 */ /* 0x000fe200000006ff */
[----:B------:R-:W-:Y:S01]  /*1700*/  FMUL.FTZ R82, R82, R55 ;  /* 0x0000003752527220 */ /* 0x000fe20000410000 */
[----:B---3--:R-:W-:Y:S01]  /*1710*/  FMUL.FTZ R69, R8, R69 ;  /* 0x0000004508457220 */ /* 0x008fe20000410000 */
[----:B--2---:R-:W-:Y:S01]  /*1720*/  FMUL.FTZ R68, R10, R13 ;  /* 0x0000000d0a447220 */ /* 0x004fe20000410000 */
[----:B------:R-:W-:Y:S01]  /*1730*/  FMUL.FTZ R13, R80, R73 ;  /* 0x00000049500d7220 */ /* 0x000fe20000410000 */
[----:B0-----:R-:W-:Y:S01]  /*1740*/  FMUL.FTZ R67, R10, R67 ;  /* 0x000000430a437220 */ /* 0x001fe20000410000 */
[----:B------:R-:W0:Y:S01]  /*1750*/  MUFU.COS R70, R12 ;  /* 0x0000000c00467308 */ /* 0x000e220000000000 */
[----:B------:R-:W-:Y:S01]  /*1760*/  SHF.L.U32 R76, R7, 0x10, RZ ;  /* 0x00000010074c7819 */ /* 0x000fe200000006ff */
[----:B------:R-:W-:Y:S01]  /*1770*/  FMUL.RZ R10, R9, 0.15915493667125701904 ;  /* 0x3e22f983090a7820 */ /* 0x000fe2000040c000 */
[----:B------:R-:W-:Y:S01]  /*1780*/  FMUL.FTZ R9, R82, R73 ;  /* 0x0000004952097220 */ /* 0x000fe20000410000 */
[----:B------:R-:W-:Y:S01]  /*1790*/  FMUL.FTZ R74, R74, R57 ;  /* 0x000000394a4a7220 */ /* 0x000fe20000410000 */
[----:B------:R-:W-:-:S03]  /*17a0*/  FFMA.FTZ R13, R82, R69, R13 ;  /* 0x00000045520d7223 */ /* 0x000fc6000001000d */
[----:B------:R-:W1:Y:S01]  /*17b0*/  MUFU.SIN R8, R12 ;  /* 0x0000000c00087308 */ /* 0x000e620000000400 */
[----:B------:R-:W-:Y:S01]  /*17c0*/  FMUL.FTZ R76, R76, R57 ;  /* 0x000000394c4c7220 */ /* 0x000fe20000410000 */
[----:B------:R-:W-:Y:S01]  /*17d0*/  FFMA.FTZ R9, R80, R69, -R9 ;  /* 0x0000004550097223 */ /* 0x000fe20000010809 */
[----:B------:R-:W-:Y:S01]  /*17e0*/  FADD.FTZ R13, R74, R13 ;  /* 0x0000000d4a0d7221 */ /* 0x000fe20000010000 */
[----:B------:R-:W-:-:S04]  /*17f0*/  FMUL.FTZ R11, R11, R50 ;  /* 0x000000320b0b7220 */ /* 0x000fc80000410000 */
[----:B------:R-:W0:Y:S01]  /*1800*/  MUFU.EX2 R77, R77 ;  /* 0x0000004d004d7308 */ /* 0x000e220000000800 */
[----:B----4-:R-:W-:Y:S01]  /*1810*/  SHF.R.U64 R79, R4, 0x10, R5 ;  /* 0x00000010044f7819 */ /* 0x010fe20000001205 */
[----:B------:R-:W-:Y:S01]  /*1820*/  FADD.FTZ R9, R76, R9 ;  /* 0x000000094c097221 */ /* 0x000fe20000010000 */
[----:B------:R-:W-:Y:S01]  /*1830*/  SHF.L.U32 R7, R4, 0x10, RZ ;  /* 0x0000001004077819 */ /* 0x000fe200000006ff */
[----:B------:R-:W2:Y:S01]  /*1840*/  MUFU.COS R84, R10 ;  /* 0x0000000a00547308 */ /* 0x000ea20000000000 */
[C---:B------:R-:W-:Y:S01]  /*1850*/  FMUL.FTZ R4, R68.reuse, R13 ;  /* 0x0000000d44047220 */ /* 0x040fe20000410000 */
[----:B------:R-:W-:Y:S01]  /*1860*/  SHF.L.U32 R79, R79, 0x10, RZ ;  /* 0x000000104f4f7819 */ /* 0x000fe200000006ff */
[-C--:B------:R-:W-:Y:S01]  /*1870*/  FMUL.FTZ R6, R68, R9.reuse ;  /* 0x0000000944067220 */ /* 0x080fe20000410000 */
[----:B------:R-:W-:Y:S01]  /*1880*/  FMUL.FTZ R78, R7, R58 ;  /* 0x0000003a074e7220 */ /* 0x000fe20000410000 */
[----:B------:R-:W-:-:S03]  /*1890*/  FFMA.FTZ R9, R67, R9, -R4 ;  /* 0x0000000943097223 */ /* 0x000fc60000010804 */
[----:B------:R-:W3:Y:S01]  /*18a0*/  MUFU.SIN R86, R10 ;  /* 0x0000000a00567308 */ /* 0x000ee20000000400 */
[----:B------:R-:W-:Y:S01]  /*18b0*/  SHF.R.U32.HI R4, RZ, 0x10, R5 ;  /* 0x00000010ff047819 */ /* 0x000fe20000011605 */
[----:B0-----:R-:W-:Y:S01]  /*18c0*/  FMUL.FTZ R70, R77, R70 ;  /* 0x000000464d467220 */ /* 0x001fe20000410000 */
[----:B------:R-:W-:Y:S01]  /*18d0*/  FFMA.FTZ R6, R67, R13, R6 ;  /* 0x0000000d43067223 */ /* 0x000fe20000010006 */
[----:B------:R-:W-:-:S04]  /*18e0*/  FMUL.FTZ R79, R79, R58 ;  /* 0x0000003a4f4f7220 */ /* 0x000fc80000410000 */
[----:B------:R-:W2:Y:S01]  /*18f0*/  MUFU.EX2 R11, R11 ;  /* 0x0000000b000b7308 */ /* 0x000ea20000000800 */
[----:B-1----:R-:W-:Y:S01]  /*1900*/  FMUL.FTZ R77, R77, R8 ;  /* 0x000000084d4d7220 */ /* 0x002fe20000410000 */
[----:B------:R-:W-:Y:S01]  /*1910*/  FADD.FTZ R9, R78, R9 ;  /* 0x000000094e097221 */ /* 0x000fe20000010000 */
[----:B------:R-:W-:Y:S01]  /*1920*/  SHF.L.U32 R4, R4, 0x10, RZ ;  /* 0x0000001004047819 */ /* 0x000fe200000006ff */
[----:B------:R-:W-:Y:S02]  /*1930*/  FADD.FTZ R6, R79, R6 ;  /* 0x000000064f067221 */ /* 0x000fe40000010000 */
[----:B------:R-:W-:Y:S01]  /*1940*/  FMUL.FTZ R7, R77, R9 ;  /* 0x000000094d077220 */ /* 0x000fe20000410000 */
[----:B------:R-:W-:Y:S01]  /*1950*/  SHF.L.U32 R72, R5, 0x10, RZ ;  /* 0x0000001005487819 */ /* 0x000fe200000006ff */
[-C--:B------:R-:W-:Y:S01]  /*1960*/  FMUL.FTZ R8, R77, R6.reuse ;  /* 0x000000064d087220 */ /* 0x080fe20000410000 */
[----:B------:R-:W-:Y:S01]  /*1970*/  FMUL.FTZ R71, R4, R59 ;  /* 0x0000003b04477220 */ /* 0x000fe20000410000 */
[----:B------:R-:W-:-:S02]  /*1980*/  FFMA.FTZ R6, R70, R6, R7 ;  /* 0x0000000646067223 */ /* 0x000fc40000010007 */
[----:B------:R-:W-:Y:S01]  /*1990*/  FFMA.FTZ R9, R70, R9, -R8 ;  /* 0x0000000946097223 */ /* 0x000fe20000010808 */
[----:B--2---:R-:W-:Y:S01]  /*19a0*/  FMUL.FTZ R84, R11, R84 ;  /* 0x000000540b547220 */ /* 0x004fe20000410000 */
[----:B------:R-:W-:Y:S01]  /*19b0*/  FMUL.FTZ R72, R72, R59 ;  /* 0x0000003b48487220 */ /* 0x000fe20000410000 */
[----:B------:R-:W-:Y:S01]  /*19c0*/  FADD.FTZ R88, R71, R6 ;  /* 0x0000000647587221 */ /* 0x000fe20000010000 */
[----:B---3--:R-:W-:Y:S01]  /*19d0*/  FMUL.FTZ R86, R11, R86 ;  /* 0x000000560b567220 */ /* 0x008fe20000410000 */
[-C--:B------:R-:W-:Y:S01]  /*19e0*/  FMUL.FTZ R7, R84, R73.reuse ;  /* 0x0000004954077220 */ /* 0x080fe20000410000 */
[----:B------:R-:W-:Y:S02]  /*19f0*/  FADD.FTZ R81, R72, R9 ;  /* 0x0000000948517221 */ /* 0x000fe40000010000 */
[C---:B------:R-:W-:Y:S01]  /*1a00*/  FMUL.FTZ R5, R86.reuse, R73 ;  /* 0x0000004956057220 */ /* 0x040fe20000410000 */
[----:B------:R-:W0:Y:S01]  /*1a10*/  SHFL.UP PT, R9, R88, 0x1, RZ ;  /* 0x0420000058097989 */ /* 0x000e2200000e00ff */
[----:B------:R-:W-:-:S02]  /*1a20*/  FFMA.FTZ R7, R86, R69, R7 ;  /* 0x0000004556077223 */ /* 0x000fc40000010007 */
[----:B------:R-:W-:Y:S01]  /*1a30*/  FFMA.FTZ R5, R84, R69, -R5 ;  /* 0x0000004554057223 */ /* 0x000fe20000010805 */
[----:B------:R-:W1:Y:S01]  /*1a40*/  SHFL.UP PT, R8, R81, 0x1, RZ ;  /* 0x0420000051087989 */ /* 0x000e6200000e00ff */
        /* <DEDUP_REMOVED lines=94> */
[----:B------:R-:W-:Y:S02]  /*2030*/  FSEL R88, R88, R15, !P2 ;  /* 0x0000000f58587208 */ /* 0x000fe40005000000 */
[----:B0-----:R-:W-:Y:S01]  /*2040*/  FSEL R14, R81, R14, !P2 ;  /* 0x0000000e510e7208 */ /* 0x001fe20005000000 */
        /* <DEDUP_REMOVED lines=9> */
[-C--:B------:R-:W-:Y:S01]  /*20e0*/  @P1 FFMA.FTZ R92, R35, R12.reuse, R92 ;  /* 0x0000000c235c1223 */ /* 0x080fe2000001005c */
[----:B------:R-:W-:-:S03]  /*20f0*/  @P1 FFMA.FTZ R12, R34, R12, -R85 ;  /* 0x0000000c220c1223 */ /* 0x000fc60000010855 */
[----:B------:R-:W-:Y:S01]  /*2100*/  @P1 FADD.FTZ R13, R13, R92 ;  /* 0x0000005c0d0d1221 */ /* 0x000fe20000010000 */
[----:B------:R-:W-:Y:S01]  /*2110*/  @P1 FADD.FTZ R15, R15, R12 ;  /* 0x0000000c0f0f1221 */ /* 0x000fe20000010000 */
[----:B------:R-:W-:Y:S02]  /*2120*/  ISETP.NE.AND P1, PT, R37, RZ, PT ;  /* 0x000000ff2500720c */ /* 0x000fe40003f25270 */
[C---:B------:R-:W-:Y:S01]  /*2130*/  FMUL.FTZ R81, R86.reuse, R13 ;  /* 0x0000000d56517220 */ /* 0x040fe20000410000 */
[----:B------:R-:W-:Y:S01]  /*2140*/  FMUL.FTZ R86, R86, R15 ;  /* 0x0000000f56567220 */ /* 0x000fe20000410000 */
[C---:B------:R-:W-:Y:S02]  /*2150*/  FMUL.FTZ R35, R5.reuse, R11 ;  /* 0x0000000b05237220 */ /* 0x040fe40000410000 */
        /* <DEDUP_REMOVED lines=12> */
[----:B------:R-:W0:Y:S01]  /*2220*/  @!P1 LDC.64 R4, c[0x0][0x480] ;  /* 0x00012000ff049b82 */ /* 0x000e220000000a00 */
[-C--:B------:R-:W-:Y:S01]  /*2230*/  FMUL.FTZ R73, R73, R80.reuse ;  /* 0x0000005049497220 */ /* 0x080fe20000410000 */
[----:B-----5:R-:W-:Y:S01]  /*2240*/  SHF.R.U64 R14, R26, 0x10, R27 ;  /* 0x000000101a0e7819 */ /* 0x020fe2000000121b */
[----:B------:R-:W-:Y:S01]  /*2250*/  FFMA.FTZ R13, R69, R80, -R10 ;  /* 0x00000050450d7223 */ /* 0x000fe2000001080a */
[----:B------:R-:W-:Y:S01]  /*2260*/  FADD.FTZ R11, R7, R12 ;  /* 0x0000000c070b7221 */ /* 0x000fe20000010000 */
[----:B------:R-:W-:Y:S01]  /*2270*/  FFMA.FTZ R73, R69, R82, R73 ;  /* 0x0000005245497223 */ /* 0x000fe20000010049 */
[----:B------:R-:W-:Y:S01]  /*2280*/  SHF.L.U32 R7, R14, 0x10, RZ ;  /* 0x000000100e077819 */ /* 0x000fe200000006ff */
[----:B------:R-:W-:-:S02]  /*2290*/  FADD.FTZ R76, R76, R13 ;  /* 0x0000000d4c4c7221 */ /* 0x000fc40000010000 */
[----:B------:R-:W-:Y:S01]  /*22a0*/  FADD.FTZ R73, R74, R73 ;  /* 0x000000494a497221 */ /* 0x000fe20000010000 */
[----:B------:R-:W-:Y:S01]  /*22b0*/  FADD.FTZ R10, R6, R35 ;  /* 0x00000023060a7221 */ /* 0x000fe20000010000 */
[----:B------:R-:W-:Y:S01]  /*22c0*/  FMUL.FTZ R13, R7, R82 ;  /* 0x00000052070d7220 */ /* 0x000fe20000410000 */
[----:B------:R-:W-:Y:S01]  /*22d0*/  FMUL.FTZ R6, R68, R76 ;  /* 0x0000004c44067220 */ /* 0x000fe20000410000 */
[----:B------:R-:W-:Y:S01]  /*22e0*/  LEA R32, P2, R24, R32, 0x1 ;  /* 0x0000002018207211 */ /* 0x000fe200078408ff */
[-C--:B------:R-:W-:Y:S01]  /*22f0*/  FMUL.FTZ R7, R68, R73.reuse ;  /* 0x0000004944077220 */ /* 0x080fe20000410000 */
[----:B------:R-:W-:Y:S02]  /*2300*/  SHF.R.U32.HI R12, RZ, 0x10, R27 ;  /* 0x00000010ff0c7819 */ /* 0x000fe4000001161b */
[----:B------:R-:W-:Y:S01]  /*2310*/  SHF.L.U32 R26, R26, 0x10, RZ ;  /* 0x000000101a1a7819 */ /* 0x000fe200000006ff */
[----:B------:R-:W-:Y:S01]  /*2320*/  FFMA.FTZ R6, R67, R73, R6 ;  /* 0x0000004943067223 */ /* 0x000fe20000010006 */
[----:B------:R-:W-:Y:S01]  /*2330*/  IADD3.X R33, PT, PT, R33, R25, RZ, P2, !PT ;  /* 0x0000001921217210 */ /* 0x000fe200017fe4ff */
[----:B------:R-:W-:Y:S01]  /*2340*/  FFMA.FTZ R7, R67, R76, -R7 ;  /* 0x0000004c43077223 */ /* 0x000fe20000010807 */
[----:B------:R-:W-:Y:S01]  /*2350*/  SHF.L.U32 R14, R12, 0x10, RZ ;  /* 0x000000100c0e7819 */ /* 0x000fe200000006ff */
[----:B------:R-:W-:Y:S01]  /*2360*/  FFMA.FTZ R80, R26, R80, -R13 ;  /* 0x000000501a507223 */ /* 0x000fe2000001080d */
[----:B------:R-:W-:Y:S01]  /*2370*/  @!P1 IADD3 R12, P2, PT, R41, R62, RZ ;  /* 0x0000003e290c9210 */ /* 0x000fe20007f5e0ff */
[----:B------:R-:W-:Y:S01]  /*2380*/  FADD.FTZ R26, R79, R6 ;  /* 0x000000064f1a7221 */ /* 0x000fe20000010000 */
[----:B------:R-:W-:-:S02]  /*2390*/  FADD.FTZ R78, R78, R7 ;  /* 0x000000074e4e7221 */ /* 0x000fc40000010000 */
[----:B------:R-:W-:Y:S01]  /*23a0*/  @!P1 LEA.HI.X.SX32 R6, R41, RZ, 0x1, P2 ;  /* 0x000000ff29069211 */ /* 0x000fe200010f0eff */
[C---:B------:R-:W-:Y:S01]  /*23b0*/  FMUL.FTZ R7, R77.reuse, R26 ;  /* 0x0000001a4d077220 */ /* 0x040fe20000410000 */
[----:B0-----:R-:W-:Y:S01]  /*23c0*/  @!P1 LEA R4, P2, R12, R4, 0x4 ;  /* 0x000000040c049211 */ /* 0x001fe200078420ff */
[----:B------:R-:W-:Y:S01]  /*23d0*/  FMUL.FTZ R13, R14, R73 ;  /* 0x000000490e0d7220 */ /* 0x000fe20000410000 */
[-C--:B------:R-:W-:Y:S01]  /*23e0*/  FMUL.FTZ R77, R77, R78.reuse ;  /* 0x0000004e4d4d7220 */ /* 0x080fe20000410000 */
[----:B------:R-:W-:Y:S01]  /*23f0*/  SHF.R.U64 R14, R28, 0x10, R29 ;  /* 0x000000101c0e7819 */ /* 0x000fe2000000121d */
[----:B------:R-:W-:Y:S01]  /*2400*/  FFMA.FTZ R7, R70, R78, -R7 ;  /* 0x0000004e46077223 */ /* 0x000fe20000010807 */
[----:B------:R-:W-:Y:S01]  /*2410*/  @!P1 LEA.HI.X R5, R12, R5, R6, 0x4, P2 ;  /* 0x000000050c059211 */ /* 0x000fe200010f2406 */
[-C--:B------:R-:W-:Y:S01]  /*2420*/  FFMA.FTZ R70, R70, R26.reuse, R77 ;  /* 0x0000001a46467223 */ /* 0x080fe2000001004d */
[----:B------:R-:W-:Y:S01]  /*2430*/  SHF.R.U32.HI R12, RZ, 0x10, R29 ;  /* 0x00000010ff0c7819 */ /* 0x000fe2000001161d */
[----:B------:R-:W-:Y:S01]  /*2440*/  UIADD3 UR4, UPT, UPT, UR4, 0x1, URZ ;  /* 0x0000000104047890 */ /* 0x000fe2000fffe0ff */
[----:B------:R-:W-:Y:S01]  /*2450*/  SHF.L.U32 R14, R14, 0x10, RZ ;  /* 0x000000100e0e7819 */ /* 0x000fe200000006ff */
[----:B------:R-:W-:Y:S01]  /*2460*/  FADD.FTZ R71, R71, R70 ;  /* 0x0000004647477221 */ /* 0x000fe20000010000 */
[----:B------:R-:W-:Y:S01]  /*2470*/  SHF.L.U32 R12, R12, 0x10, RZ ;  /* 0x000000100c0c7819 */ /* 0x000fe200000006ff */
[----:B------:R-:W-:Y:S01]  /*2480*/  UISETP.GE.AND UP0, UPT, UR4, UR10, UPT ;  /* 0x0000000a0400728c */ /* 0x000fe2000bf06270 */
[----:B------:R-:W-:Y:S01]  /*2490*/  FADD.FTZ R72, R72, R7 ;  /* 0x0000000748487221 */ /* 0x000fe20000010000 */
[----:B------:R-:W-:Y:S01]  /*24a0*/  FMUL.FTZ R6, R14, R26 ;  /* 0x0000001a0e067220 */ /* 0x000fe20000410000 */
[----:B------:R-:W-:Y:S01]  /*24b0*/  SHF.L.U32 R14, R27, 0x10, RZ ;  /* 0x000000101b0e7819 */ /* 0x000fe200000006ff */
[----:B------:R-:W-:Y:S01]  /*24c0*/  FMUL.FTZ R12, R12, R71 ;  /* 0x000000470c0c7220 */ /* 0x000fe20000410000 */
[----:B------:R-:W-:-:S02]  /*24d0*/  SHF.L.U32 R7, R28, 0x10, RZ ;  /* 0x000000101c077819 */ /* 0x000fc400000006ff */
[----:B------:R-:W-:Y:S01]  /*24e0*/  SHF.L.U32 R29, R29, 0x10, RZ ;  /* 0x000000101d1d7819 */ /* 0x000fe200000006ff */
[----:B------:R2:W-:Y:S01]  /*24f0*/  @!P1 STS.128 [UR6], R8 ;  /* 0x00000008ff009988 */ /* 0x0005e20008000c06 */
[----:B------:R-:W-:Y:S01]  /*2500*/  LEA R30, P3, R22, R30, 0x1 ;  /* 0x0000001e161e7211 */ /* 0x000fe200078608ff */
[----:B------:R-:W-:Y:S01]  /*2510*/  FFMA.FTZ R13, R14, R76, -R13 ;  /* 0x0000004c0e0d7223 */ /* 0x000fe2000001080d */
[----:B------:R-:W-:Y:S01]  /*2520*/  FFMA.FTZ R7, R7, R78, -R6 ;  /* 0x0000004e07077223 */ /* 0x000fe20000010806 */
[----:B------:R2:W-:Y:S01]  /*2530*/  @!P1 STG.E.128 desc[UR20][R4.64], R8 ;  /* 0x0000000804009986 */ /* 0x0005e2000c101d14 */
[----:B------:R-:W-:Y:S01]  /*2540*/  FFMA.FTZ R12, R29, R72, -R12 ;  /* 0x000000481d0c7223 */ /* 0x000fe2000001080c */
[----:B------:R-:W-:Y:S01]  /*2550*/  LEA R66, P1, R20, R66, 0x3 ;  /* 0x0000004214427211 */ /* 0x000fe200078218ff */
[----:B------:R-:W-:Y:S01]  /*2560*/  FFMA.FTZ R65, R80, 2, R65 ;  /* 0x4000000050417823 */ /* 0x000fe20000010041 */
[----:B------:R-:W-:Y:S01]  /*2570*/  IADD3.X R31, PT, PT, R31, R23, RZ, P3, !PT ;  /* 0x000000171f1f7210 */ /* 0x000fe20001ffe4ff */
[----:B------:R-:W-:Y:S01]  /*2580*/  FFMA.FTZ R64, R13, 2, R64 ;  /* 0x400000000d407823 */ /* 0x000fe20000010040 */
[----:B------:R-:W-:Y:S01]  /*2590*/  FFMA.FTZ R60, R7, 2, R60 ;  /* 0x40000000073c7823 */ /* 0x000fe2000001003c */
[----:B------:R-:W-:Y:S01]  /*25a0*/  FFMA.FTZ R61, R12, 2, R61 ;  /* 0x400000000c3d7823 */ /* 0x000fe2000001003d */
[----:B------:R-:W-:-:S02]  /*25b0*/  IADD3 R62, PT, PT, R62, 0x1, RZ ;  /* 0x000000013e3e7810 */ /* 0x000fc40007ffe0ff */
[----:B------:R-:W-:Y:S01]  /*25c0*/  IADD3.X R63, PT, PT, R63, R21, RZ, P1, !PT ;  /* 0x000000153f3f7210 */ /* 0x000fe20000ffe4ff */
[----:B------:R-:W-:Y:S01]  /*25d0*/  UIADD3 UR6, UPT, UPT, UR6, 0x10, URZ ;  /* 0x0000001006067890 */ /* 0x000fe2000fffe0ff */
[----:B------:R-:W-:Y:S11]  /*25e0*/  BRA.U !UP0, `(.L_x_2489) ;  /* 0xffffffed08b47547 */ /* 0x000ff6000b83ffff */
.L_x_2488:
[----:B--2---:R-:W0:Y:S01]  /*25f0*/  F2F.BF16.F32 R4, R64 ;  /* 0x0000004000047304 */ /* 0x004e220000202000 */
        /* <DEDUP_REMOVED lines=11> */
[----:B------:R-:W-:Y:S02]  /*26b0*/  IADD3 R44, P3, PT, R44, 0x100, RZ ;  /* 0x000001002c2c7810 */ /* 0x000fe40007f7e0ff */
[----:B------:R-:W-:Y:S02]  /*26c0*/  IADD3 R42, P4, PT, R42, 0x100, RZ ;  /* 0x000001002a2a7810 */ /* 0x000fe40007f9e0ff */
[----:B------:R-:W-:Y:S02]  /*26d0*/  IADD3.X R51, PT, PT, RZ, R51, RZ, P1, !PT ;  /* 0x00000033ff337210 */ /* 0x000fe40000ffe4ff */
[----:B------:R-:W-:Y:S01]  /*26e0*/  IADD3.X R53, PT, PT, RZ, R53, RZ, P2, !PT ;  /* 0x00000035ff357210 */ /* 0x000fe200017fe4ff */
[----:B------:R-:W2:Y:S01]  /*26f0*/  F2F.BF16.F32 R65, R65 ;  /* 0x0000004100417304 */ /* 0x000ea20000202000 */
[----:B------:R-:W-:-:S02]  /*2700*/  IADD3.X R49, PT, PT, RZ, R49, RZ, P3, !PT ;  /* 0x00000031ff317210 */ /* 0x000fc40001ffe4ff */
[----:B------:R-:W-:Y:S02]  /*2710*/  IADD3.X R47, PT, PT, RZ, R47, RZ, P4, !PT ;  /* 0x0000002fff2f7210 */ /* 0x000fe400027fe4ff */
[----:B0-----:R-:W-:-:S04]  /*2720*/  PRMT R7, R60, 0x5410, R61 ;  /* 0x000054103c077816 */ /* 0x001fc8000000003d */
[----:B------:R-:W-:Y:S02]  /*2730*/  LOP3.LUT R5, R7, R5, RZ, 0xfc, !PT ;  /* 0x0000000507057212 */ /* 0x000fe400078efcff */
[----:B------:R-:W-:Y:S02]  /*2740*/  LEA.HI.X R7, R9, R3, R8, 0x1, P0 ;  /* 0x0000000309077211 */ /* 0x000fe400000f0c08 */
[----:B--2---:R-:W-:Y:S02]  /*2750*/  LOP3.LUT R4, R4, R65, RZ, 0xfc, !PT ;  /* 0x0000004104047212 */ /* 0x004fe400078efcff */
[----:B-1----:R-:W-:-:S03]  /*2760*/  ISETP.GE.AND P0, PT, R43, UR4, PT ;  /* 0x000000042b007c0c */ /* 0x002fc6000bf06270 */
[----:B------:R0:W-:Y:S10]  /*2770*/  STG.E.64 desc[UR20][R6.64], R4 ;  /* 0x0000000406007986 */ /* 0x0001f4000c101b14 */
[----:B------:R-:W-:Y:S05]  /*2780*/  @!P0 BRA `(.L_x_2490) ;  /* 0xffffffe000188947 */ /* 0x000fea000383ffff */
[----:B------:R-:W-:Y:S05]  /*2790*/  EXIT ;  /* 0x000000000000794d */ /* 0x000fea0003800000 */
.L_x_2491:
        /* <DEDUP_REMOVED lines=14> */
.L_x_5076:


//--------------------- .text._Z25selective_scan_fwd_kernelI32Selective_Scan_fwd_kernel_traitsILi32ELi4ELi1ELb1ELb1ELb1ELb1EN3c108BFloat16ENS1_7complexIfEEEEv13SSMParamsBase --------------------------
	.section	.text._Z25selective_scan_fwd_kernelI32Selective_Scan_fwd_kernel_traitsILi32ELi4ELi1ELb1ELb1ELb1ELb1EN3c108BFloat16ENS1_7complexIfEEEEv13SSMParamsBase,"ax",@progbits
	.align	128
        .global         _Z25selective_scan_fwd_kernelI32Selective_Scan_fwd_kernel_traitsILi32ELi4ELi1ELb1ELb1ELb1ELb1EN3c108BFloat16ENS1_7complexIfEEEEv13SSMParamsBase
        .type           _Z25selective_scan_fwd_kernelI32Selective_Scan_fwd_kernel_traitsILi32ELi4ELi1ELb1ELb1ELb1ELb1EN3c108BFloat16ENS1_7complexIfEEEEv13SSMParamsBase,@function
        .size           _Z25selective_scan_fwd_kernelI32Selective_Scan_fwd_kernel_traitsILi32ELi4ELi1ELb1ELb1ELb1ELb1EN3c108BFloat16ENS1_7complexIfEEEEv13SSMParamsBase,(.L_x_5077 - _Z25selective_scan_fwd_kernelI32Selective_Scan_fwd_kernel_traitsILi32ELi4ELi1ELb1ELb1ELb1ELb1EN3c108BFloat16ENS1_7complexIfEEEEv13SSMParamsBase)
        .other          _Z25selective_scan_fwd_kernelI32Selective_Scan_fwd_kernel_traitsILi32ELi4ELi1ELb1ELb1ELb1ELb1EN3c108BFloat16ENS1_7complexIfEEEEv13SSMParamsBase,@"STO_CUDA_ENTRY STV_DEFAULT"
_Z25selective_scan_fwd_kernelI32Selective_Scan_fwd_kernel_traitsILi32ELi4ELi1ELb1ELb1ELb1ELb1EN3c108BFloat16ENS1_7complexIfEEEEv13SSMParamsBase:
.text._Z25selective_scan_fwd_kernelI32Selective_Scan_fwd_kernel_traitsILi32ELi4ELi1ELb1ELb1ELb1ELb1EN3c108BFloat16ENS1_7complexIfEEEEv13SSMParamsBase:
        /* <DEDUP_REMOVED lines=11> */
[----:B------:R-:W3:Y:S01]  /*00b0*/  LDCU.64 UR18, c[0x0][0x3d0] ;  /* 0x00007a00ff1277ac */ /* 0x000ee20008000a00 */
[----:B0-----:R-:W-:-:S06]  /*00c0*/  IABS R9, R10 ;  /* 0x0000000a00097213 */ /* 0x001fcc0000000000 */
        /* <DEDUP_REMOVED lines=23> */
[----:B----4-:R-:W-:-:S07]  /*0240*/  IADD3 R12, PT, PT, RZ, -R7, RZ ;  /* 0x80000007ff0c7210 */ /* 0x010fce0007ffe0ff */
[----:B------:R-:W4:Y:S01]  /*0250*/  LDC.64 R22, c[0x0][0x450] ;  /* 0x00011400ff167b82 */ /* 0x000f220000000a00 */
        /* <DEDUP_REMOVED lines=12> */
[----:B------:R-:W-:Y:S01]  /*0320*/  @P0 IADD3 R7, PT, PT, R7, 0x1, RZ ;  /* 0x0000000107070810 */ /* 0x000fe20007ffe0ff */
[----:B------:R-:W-:-:S03]  /*0330*/  UIMAD.WIDE.U32 UR4, UR22, UR8, URZ ;  /* 0x00000008160472a5 */ /* 0x000fc6000f8e00ff */
[----:B------:R-:W-:Y:S01]  /*0340*/  MOV R8, R7 ;  /* 0x0000000700087202 */ /* 0x000fe20000000f00 */
[----:B------:R-:W-:-:S03]  /*0350*/  UIMAD.WIDE.U32 UR6, UR22, UR12, URZ ;  /* 0x0000000c160672a5 */ /* 0x000fc6000f8e00ff */
[----:B------:R-:W-:Y:S01]  /*0360*/  @!P2 IADD3 R8, PT, PT, -R8, RZ, RZ ;  /* 0x000000ff0808a210 */ /* 0x000fe20007ffe1ff */
[----:B------:R-:W-:Y:S01]  /*0370*/  UIMAD UR9, UR22, UR9, UR5 ;  /* 0x00000009160972a4 */ /* 0x000fe2000f8e0205 */
[----:B------:R-:W-:Y:S02]  /*0380*/  @!P1 LOP3.LUT R8, RZ, R10, RZ, 0x33, !PT ;  /* 0x0000000aff089212 */ /* 0x000fe400078e33ff */
[----:B------:R-:W0:Y:S01]  /*0390*/  LDC R10, c[0x0][0x384] ;  /* 0x0000e100ff0a7b82 */ /* 0x000e220000000800 */
[----:B------:R-:W-:Y:S01]  /*03a0*/  UIMAD UR8, UR22, UR13, UR7 ;  /* 0x0000000d160872a4 */ /* 0x000fe2000f8e0207 */
[----:B------:R-:W-:Y:S02]  /*03b0*/  MOV R3, UR5 ;  /* 0x0000000500037c02 */ /* 0x000fe40008000f00 */
[----:B------:R-:W-:Y:S02]  /*03c0*/  ISETP.GE.AND P0, PT, R51, 0x1, PT ;  /* 0x000000013300780c */ /* 0x000fe40003f06270 */
[----:B------:R-:W-:-:S02]  /*03d0*/  MOV R2, UR4 ;  /* 0x0000000400027c02 */ /* 0x000fc40008000f00 */
[----:B------:R-:W-:Y:S02]  /*03e0*/  MOV R3, UR9 ;  /* 0x0000000900037c02 */ /* 0x000fe40008000f00 */
[----:B---3--:R-:W-:Y:S02]  /*03f0*/  MOV R5, UR7 ;  /* 0x0000000700057c02 */ /* 0x008fe40008000f00 */
[----:B------:R-:W-:Y:S02]  /*0400*/  MOV R4, UR6 ;  /* 0x0000000600047c02 */ /* 0x000fe40008000f00 */
[----:B------:R-:W-:Y:S01]  /*0410*/  MOV R5, UR8 ;  /* 0x0000000800057c02 */ /* 0x000fe20008000f00 */
[C---:B------:R-:W-:Y:S01]  /*0420*/  IMAD.WIDE.U32 R2, R13.reuse, UR10, R2 ;  /* 0x0000000a0d027c25 */ /* 0x040fe2000f8e0002 */
[----:B------:R-:W-:Y:S02]  /*0430*/  UIMAD.WIDE.U32 UR4, UR22, UR16, URZ ;  /* 0x00000010160472a5 */ /* 0x000fe4000f8e00ff */
[----:B------:R-:W-:Y:S01]  /*0440*/  UIMAD.WIDE.U32 UR6, UR22, UR18, URZ ;  /* 0x00000012160672a5 */ /* 0x000fe2000f8e00ff */
[----:B------:R-:W-:Y:S01]  /*0450*/  IMAD.WIDE.U32 R4, R13, UR14, R4 ;  /* 0x0000000e0d047c25 */ /* 0x000fe2000f8e0004 */
[----:B--2---:R-:W-:Y:S01]  /*0460*/  LEA R52, P3, R2, R52, 0x1 ;  /* 0x0000003402347211 */ /* 0x004fe200078608ff */
[----:B------:R-:W-:-:S02]  /*0470*/  UIMAD UR5, UR22, UR17, UR5 ;  /* 0x00000011160572a4 */ /* 0x000fc4000f8e0205 */
[C---:B------:R-:W-:Y:S01]  /*0480*/  IMAD R55, R13.reuse, UR11, R3 ;  /* 0x0000000b0d377c24 */ /* 0x040fe2000f8e0203 */
[----:B------:R-:W-:Y:S01]  /*0490*/  UIMAD UR7, UR22, UR19, UR7 ;  /* 0x00000013160772a4 */ /* 0x000fe2000f8e0207 */
[----:B------:R-:W-:Y:S01]  /*04a0*/  IMAD R57, R13, UR15, R5 ;  /* 0x0000000f0d397c24 */ /* 0x000fe2000f8e0205 */
[----:B------:R-:W-:Y:S02]  /*04b0*/  SHF.R.S32.HI R3, RZ, 0x1f, R8 ;  /* 0x0000001fff037819 */ /* 0x000fe40000011408 */
[----:B------:R-:W-:Y:S01]  /*04c0*/  LEA.HI.X R55, R2, R53, R55, 0x1, P3 ;  /* 0x0000003502377211 */ /* 0x000fe200018f0c37 */
[----:B-1--4-:R-:W-:Y:S07]  /*04d0*/  @!P0 EXIT ;  /* 0x000000000000894d */ /* 0x012fee0003800000 */
[----:B------:R-:W1:Y:S01]  /*04e0*/  LDC.64 R28, c[0x0][0x438] ;  /* 0x00010e00ff1c7b82 */ /* 0x000e620000000a00 */
[CC--:B------:R-:W-:Y:S01]  /*04f0*/  IMAD R9, R3.reuse, R20.reuse, RZ ;  /* 0x0000001403097224 */ /* 0x0c0fe200078e02ff */
[----:B------:R-:W2:Y:S01]  /*0500*/  S2R R45, SR_TID.X ;  /* 0x00000000002d7919 */ /* 0x000ea20000002100 */
[----:B------:R-:W-:Y:S01]  /*0510*/  IMAD.WIDE.U32 R6, R8, R20, UR6 ;  /* 0x0000000608067e25 */ /* 0x000fe2000f8e0014 */
[----:B------:R-:W-:Y:S01]  /*0520*/  LEA R54, P0, R4, R14, 0x1 ;  /* 0x0000000e04367211 */ /* 0x000fe200078008ff */
[----:B------:R-:W3:Y:S02]  /*0530*/  LDCU UR6, c[0x0][0x38c] ;  /* 0x00007180ff0677ac */ /* 0x000ee40008000800 */
[----:B------:R-:W-:Y:S01]  /*0540*/  IMAD R9, R8, R21, R9 ;  /* 0x0000001508097224 */ /* 0x000fe200078e0209 */
[----:B------:R-:W4:Y:S01]  /*0550*/  LDC.64 R24, c[0x0][0x428] ;  /* 0x00010a00ff187b82 */ /* 0x000f220000000a00 */
[----:B------:R-:W-:Y:S01]  /*0560*/  IMAD R5, R3, R16, RZ ;  /* 0x0000001003057224 */ /* 0x000fe200078e02ff */
[----:B------:R-:W-:Y:S01]  /*0570*/  LEA R58, P2, R6, R22, 0x1 ;  /* 0x00000016063a7211 */ /* 0x000fe200078408ff */
[----:B------:R-:W-:Y:S01]  /*0580*/  IMAD.WIDE.U32 R2, R8, R16, UR4 ;  /* 0x0000000408027e25 */ /* 0x000fe2000f8e0010 */
[----:B------:R-:W-:Y:S01]  /*0590*/  IADD3 R61, PT, PT, R7, R9, RZ ;  /* 0x00000009073d7210 */ /* 0x000fe20007ffe0ff */
[----:B------:R-:W-:Y:S01]  /*05a0*/  UMOV UR4, 0x400 ;  /* 0x0000040000047882 */ /* 0x000fe20000000000 */
[----:B------:R-:W-:Y:S01]  /*05b0*/  LEA.HI.X R57, R4, R15, R57, 0x1, P0 ;  /* 0x0000000f04397211 */ /* 0x000fe200000f0c39 */
[----:B------:R-:W-:Y:S01]  /*05c0*/  IMAD R5, R8, R17, R5 ;  /* 0x0000001108057224 */ /* 0x000fe200078e0205 */
[----:B------:R-:W2:Y:S01]  /*05d0*/  LDC.64 R26, c[0x0][0x418] ;  /* 0x00010600ff1a7b82 */ /* 0x000ea20000000a00 */
[----:B------:R-:W-:Y:S01]  /*05e0*/  LEA.HI.X R61, R6, R23, R61, 0x1, P2 ;  /* 0x00000017063d7211 */ /* 0x000fe200010f0c3d */
[----:B0-----:R-:W-:Y:S01]  /*05f0*/  IMAD R8, R10, UR22, R13 ;  /* 0x000000160a087c24 */ /* 0x001fe2000f8e020d */
[----:B------:R-:W-:Y:S01]  /*0600*/  LEA R56, P1, R2, R18, 0x1 ;  /* 0x0000001202387211 */ /* 0x000fe200078208ff */
[----:B------:R-:W0:Y:S01]  /*0610*/  LDCU.U8 UR11, c[0x0][0x39e] ;  /* 0x000073c0ff0b77ac */ /* 0x000e220008000000 */
[----:B------:R-:W-:Y:S01]  /*0620*/  IADD3 R59, PT, PT, R3, R5, RZ ;  /* 0x00000005033b7210 */ /* 0x000fe20007ffe0ff */
[----:B------:R-:W-:-:S02]  /*0630*/  IMAD R51, R8, R51, RZ ;  /* 0x0000003308337224 */ /* 0x000fc400078e02ff */
[----:B------:R-:W0:Y:S01]  /*0640*/  LDC.64 R20, c[0x0][0x430] ;  /* 0x00010c00ff147b82 */ /* 0x000e220000000a00 */
[----:B-1----:R-:W-:Y:S01]  /*0650*/  IMAD.WIDE.U32 R6, R13, R28, RZ ;  /* 0x0000001c0d067225 */ /* 0x002fe200078e00ff */
[----:B------:R-:W-:-:S03]  /*0660*/  LEA.HI.X R59, R2, R19, R59, 0x1, P1 ;  /* 0x00000013023b7211 */ /* 0x000fc600008f0c3b */
[----:B------:R-:W-:Y:S02]  /*0670*/  IMAD R7, R13, R29, R7 ;  /* 0x0000001d0d077224 */ /* 0x000fe400078e0207 */
[----:B---3--:R-:W-:Y:S01]  /*0680*/  IMAD R51, R51, UR6, RZ ;  /* 0x0000000633337c24 */ /* 0x008fe2000f8e02ff */
[----:B------:R-:W1:Y:S01]  /*0690*/  LDC.64 R46, c[0x0][0x3a0] ;  /* 0x0000e800ff2e7b82 */ /* 0x000e620000000a00 */
[----:B----4-:R-:W-:-:S04]  /*06a0*/  IMAD.WIDE.U32 R2, R13, R24, RZ ;  /* 0x000000180d027225 */ /* 0x010fc800078e00ff */
[----:B------:R-:W-:-:S03]  /*06b0*/  IMAD R3, R13, R25, R3 ;  /* 0x000000190d037224 */ /* 0x000fc600078e0203 */
[----:B------:R-:W3:Y:S01]  /*06c0*/  LDC.64 R34, c[0x0][0x440] ;  /* 0x00011000ff227b82 */ /* 0x000ee20000000a00 */
[----:B--2---:R-:W-:-:S04]  /*06d0*/  IMAD.WIDE.U32 R4, R13, R26, RZ ;  /* 0x0000001a0d047225 */ /* 0x004fc800078e00ff */
[----:B------:R-:W-:-:S03]  /*06e0*/  IMAD R5, R13, R27, R5 ;  /* 0x0000001b0d057224 */ /* 0x000fc600078e0205 */
[----:B------:R-:W2:Y:S01]  /*06f0*/  LDC.64 R14, c[0x0][0x420] ;  /* 0x00010800ff0e7b82 */ /* 0x000ea20000000a00 */
[----:B0-----:R-:W-:-:S04]  /*0700*/  IMAD.WIDE.U32 R22, R20, UR22, R6 ;  /* 0x0000001614167c25 */ /* 0x001fc8000f8e0006 */
[----:B------:R-:W-:Y:S02]  /*0710*/  IMAD R50, R21, UR22, R23 ;  /* 0x0000001615327c24 */ /* 0x000fe4000f8e0217 */
[----:B------:R-:W-:Y:S01]  /*0720*/  IMAD.WIDE.U32 R20, R45, 0x10, RZ ;  /* 0x000000102d147825 */ /* 0x000fe200078e00ff */
[----:B------:R-:W0:Y:S03]  /*0730*/  LDC.64 R48, c[0x0][0x410] ;  /* 0x00010400ff307b82 */ /* 0x000e260000000a00 */
[----:B-1----:R-:W-:Y:S01]  /*0740*/  IMAD.WIDE.U32 R8, R13, R46, RZ ;  /* 0x0000002e0d087225 */ /* 0x002fe200078e00ff */
[----:B------:R-:W-:-:S03]  /*0750*/  LOP3.LUT R53, R20, 0x8, RZ, 0xfc, !PT ;  /* 0x0000000814357812 */ /* 0x000fc600078efcff */
[----:B------:R-:W-:Y:S01]  /*0760*/  IMAD R47, R13, R47, R9 ;  /* 0x0000002f0d2f7224 */ /* 0x000fe200078e0209 */
[----:B------:R-:W1:Y:S01]  /*0770*/  S2UR UR5, SR_CgaCtaId ;  /* 0x00000000000579c3 */ /* 0x000e620000008800 */
[----:B---3--:R-:W-:-:S04]  /*0780*/  LEA R46, P0, R8, R34, 0x3 ;  /* 0x00000022082e7211 */ /* 0x008fc800078018ff */
[----:B------:R-:W-:-:S03]  /*0790*/  LEA.HI.X R47, R8, R35, R47, 0x3, P0 ;  /* 0x00000023082f7211 */ /* 0x000fc600000f1c2f */
[----:B------:R-:W3:Y:S01]  /*07a0*/  LDC.64 R18, c[0x0][0x478] ;  /* 0x00011e00ff127b82 */ /* 0x000ee20000000a00 */
[----:B--2---:R-:W-:-:S07]  /*07b0*/  IMAD.WIDE.U32 R26, R14, UR22, R2 ;  /* 0x000000160e1a7c25 */ /* 0x004fce000f8e0002 */
[----:B------:R-:W2:Y:S01]  /*07c0*/  LDC.64 R16, c[0x0][0x488] ;  /* 0x00012200ff107b82 */ /* 0x000ea20000000a00 */
[----:B0-----:R-:W-:-:S04]  /*07d0*/  IMAD.WIDE.U32 R24, R48, UR22, R4 ;  /* 0x0000001630187c25 */ /* 0x001fc8000f8e0004 */
[----:B------:R-:W-:Y:S02]  /*07e0*/  IMAD R48, R15, UR22, R27 ;  /* 0x000000160f307c24 */ /* 0x000fe4000f8e021b */
[----:B------:R-:W-:Y:S01]  /*07f0*/  IMAD R49, R49, UR22, R25 ;  /* 0x0000001631317c24 */ /* 0x000fe2000f8e0219 */
[----:B------:R-:W0:Y:S01]  /*0800*/  LDC.64 R10, c[0x0][0x490] ;  /* 0x00012400ff0a7b82 */ /* 0x000e220000000a00 */
[----:B-1----:R-:W-:-:S04]  /*0810*/  ULEA UR4, UR5, UR4, 0x18 ;  /* 0x0000000405047291 */ /* 0x002fc8000f8ec0ff */
[----:B------:R-:W-:-:S03]  /*0820*/  UIADD3 UR6, UPT, UPT, UR4, 0x460, URZ ;  /* 0x0000046004067890 */ /* 0x000fc6000fffe0ff */
[----:B------:R-:W1:Y:S01]  /*0830*/  LDC.64 R32, c[0x0][0x3e0] ;  /* 0x0000f800ff207b82 */ /* 0x000e620000000a00 */
[----:B---3--:R-:W-:Y:S01]  /*0840*/  IMAD.WIDE.U32 R18, R45, 0x8, R18 ;  /* 0x000000082d127825 */ /* 0x008fe200078e0012 */
[----:B------:R-:W-:-:S06]  /*0850*/  UMOV UR4, URZ ;  /* 0x000000ff00047c82 */ /* 0x000fcc0008000000 */
[----:B------:R-:W3:Y:S01]  /*0860*/  LDC.64 R30, c[0x0][0x3c0] ;  /* 0x0000f000ff1e7b82 */ /* 0x000ee20000000a00 */
[----:B--2---:R-:W-:-:S07]  /*0870*/  IMAD.WIDE.U32 R16, R45, 0x8, R16 ;  /* 0x000000082d107825 */ /* 0x004fce00078e0010 */
[----:B------:R-:W2:Y:S01]  /*0880*/  LDC.64 R28, c[0x0][0x3a8] ;  /* 0x0000ea00ff1c7b82 */ /* 0x000ea20000000a00 */
[----:B0-----:R-:W-:Y:S01]  /*0890*/  IMAD.WIDE.U32 R2, R45, 0x8, R10 ;  /* 0x000000082d027825 */ /* 0x001fe200078e000a */
[----:B-1----:R-:W-:Y:S02]  /*08a0*/  SHF.L.U64.HI R33, R32, 0x1, R33 ;  /* 0x0000000120217819 */ /* 0x002fe40000010221 */
[----:B---3--:R-:W-:Y:S02]  /*08b0*/  SHF.L.U64.HI R31, R30, 0x1, R31 ;  /* 0x000000011e1f7819 */ /* 0x008fe4000001021f */
[----:B--2---:R-:W-:-:S07]  /*08c0*/  SHF.L.U64.HI R29, R28, 0x3, R29 ;  /* 0x000000031c1d7819 */ /* 0x004fce000001021d */
.L_x_2504:
        /* <DEDUP_REMOVED lines=32> */
.L_x_2492:
        /* <DEDUP_REMOVED lines=48> */
.L_x_2495:
[----:B------:R-:W-:Y:S05]  /*0dd0*/  BSYNC.RECONVERGENT B0 ;  /* 0x0000000000007941 */ /* 0x000fea0003800200 */
.L_x_2494:
        /* <DEDUP_REMOVED lines=32> */
.L_x_2497:
[----:B------:R-:W-:Y:S05]  /*0fe0*/  BSYNC.RECONVERGENT B0 ;  /* 0x0000000000007941 */ /* 0x000fea0003800200 */
.L_x_2496:
        /* <DEDUP_REMOVED lines=32> */
.L_x_2499:
[----:B------:R-:W-:Y:S05]  /*11f0*/  BSYNC.RECONVERGENT B0 ;  /* 0x0000000000007941 */ /* 0x000fea0003800200 */
.L_x_2498:
        /* <DEDUP_REMOVED lines=32> */
.L_x_2501:
[----:B------:R-:W-:Y:S05]  /*1400*/  BSYNC.RECONVERGENT B0 ;  /* 0x0000000000007941 */ /* 0x000fea0003800200 */
.L_x_2500:
[----:B------:R-:W-:Y:S01]  /*1410*/  FMUL.FTZ R72, R11, R64 ;  /* 0x000000400b487220 */ /* 0x000fe20000410000 */
[----:B------:R-:W-:Y:S01]  /*1420*/  FMUL.FTZ R69, R5, R66 ;  /* 0x0000004205457220 */ /* 0x000fe20000410000 */
[----:B------:R-:W-:Y:S01]  /*1430*/  FMUL.FTZ R70, R7, R60 ;  /* 0x0000003c07467220 */ /* 0x000fe20000410000 */
[----:B------:R-:W-:-:S07]  /*1440*/  FMUL.FTZ R71, R9, R62 ;  /* 0x0000003e09477220 */ /* 0x000fce0000410000 */
.L_x_2493:
        /* <DEDUP_REMOVED lines=9> */
[----:B------:R-:W-:Y:S01]  /*14e0*/  ISETP.NE.AND P0, PT, RZ, UR4, PT ;  /* 0x00000004ff007c0c */ /* 0x000fe2000bf05270 */
[----:B------:R-:W1:Y:S01]  /*14f0*/  LDCU UR12, c[0x0][0x38c] ;  /* 0x00007180ff0c77ac */ /* 0x000e620008000800 */
[-C--:B------:R-:W-:Y:S02]  /*1500*/  IADD3 R40, P1, PT, R58, R53.reuse, RZ ;  /* 0x000000353a287210 */ /* 0x080fe40007f3e0ff */
[----:B------:R-:W-:Y:S01]  /*1510*/  IADD3 R36, P2, PT, R56, R53, RZ ;  /* 0x0000003538247210 */ /* 0x000fe20007f5e0ff */
[----:B------:R-:W-:Y:S01]  /*1520*/  UIMAD UR7, UR4, UR7, URZ ;  /* 0x00000007040772a4 */ /* 0x000fe2000f8e02ff */
[----:B------:R-:W-:Y:S01]  /*1530*/  ISETP.EQ.AND P0, PT, R45, RZ, P0 ;  /* 0x000000ff2d00720c */ /* 0x000fe20000702270 */
[----:B------:R-:W-:Y:S01]  /*1540*/  UMOV UR5, URZ ;  /* 0x000000ff00057c82 */ /* 0x000fe20008000000 */
[----:B------:R-:W-:Y:S01]  /*1550*/  MOV R74, R46 ;  /* 0x0000002e004a7202 */ /* 0x000fe20000000f00 */
[----:B------:R-:W-:Y:S01]  /*1560*/  UMOV UR8, UR6 ;  /* 0x0000000600087c82 */ /* 0x000fe20008000000 */
[----:B------:R-:W-:-:S02]  /*1570*/  MOV R73, R47 ;  /* 0x0000002f00497202 */ /* 0x000fc40000000f00 */
[C---:B------:R-:W-:Y:S02]  /*1580*/  IADD3.X R41, PT, PT, R21.reuse, R61, RZ, P1, !PT ;  /* 0x0000003d15297210 */ /* 0x040fe40000ffe4ff */
[----:B------:R-:W-:-:S07]  /*1590*/  IADD3.X R37, PT, PT, R21, R59, RZ, P2, !PT ;  /* 0x0000003b15257210 */ /* 0x000fce00017fe4ff */
.L_x_2503:
[----:B------:R-:W-:Y:S01]  /*15a0*/  MOV R75, R73 ;  /* 0x00000049004b7202 */ /* 0x000fe20000000f00 */
[----:B--2---:R-:W2:Y:S04]  /*15b0*/  LDG.E.64 R6, desc[UR20][R36.64+-0x8] ;  /* 0xfffff81424067981 */ /* 0x004ea8000c1e1b00 */
[----:B------:R-:W3:Y:S04]  /*15c0*/  LDG.E.64 R8, desc[UR20][R74.64] ;  /* 0x000000144a087981 */ /* 0x000ee8000c1e1b00 */
[----:B------:R-:W4:Y:S01]  /*15d0*/  LDG.E.64 R4, desc[UR20][R36.64] ;  /* 0x0000001424047981 */ /* 0x000f22000c1e1b00 */
[C---:B0-----:R-:W-:Y:S01]  /*15e0*/  ISETP.GE.AND P1, PT, R95.reuse, 0x1, PT ;  /* 0x000000015f00780c */ /* 0x041fe20003f26270 */
[----:B------:R-:W0:Y:S01]  /*15f0*/  S2UR UR10, SR_CgaCtaId ;  /* 0x00000000000a79c3 */ /* 0x000e220000008800 */
[----:B------:R-:W-:Y:S01]  /*1600*/  UMOV UR9, 0x400 ;  /* 0x0000040000097882 */ /* 0x000fe20000000000 */
[----:B------:R-:W-:Y:S01]  /*1610*/  ISETP.NE.AND P2, PT, R95, RZ, PT ;  /* 0x000000ff5f00720c */ /* 0x000fe20003f45270 */
[----:B0-----:R-:W-:Y:S01]  /*1620*/  ULEA UR9, UR10, UR9, 0x18 ;  /* 0x000000090a097291 */ /* 0x001fe2000f8ec0ff */
[----:B---3--:R-:W-:Y:S01]  /*1630*/  FMUL.FTZ R10, R9, R60 ;  /* 0x0000003c090a7220 */ /* 0x008fe20000410000 */
[----:B------:R-:W-:-:S03]  /*1640*/  FMUL.FTZ R11, R8, 1.4426950216293334961 ;  /* 0x3fb8aa3b080b7820 */ /* 0x000fc60000410000 */
[----:B------:R-:W-:Y:S01]  /*1650*/  FMUL.RZ R14, R10, 0.15915493667125701904 ;  /* 0x3e22f9830a0e7820 */ /* 0x000fe2000040c000 */
[----:B------:R-:W-:-:S03]  /*1660*/  FMUL.FTZ R8, R11, R60 ;  /* 0x0000003c0b087220 */ /* 0x000fc60000410000 */
[----:B------:R-:W0:Y:S01]  /*1670*/  MUFU.SIN R13, R14 ;  /* 0x0000000e000d7308 */ /* 0x000e220000000400 */
[----:B------:R-:W-:-:S07]  /*1680*/  FMUL.FTZ R10, R9, R62 ;  /* 0x0000003e090a7220 */ /* 0x000fce0000410000 */
[----:B------:R-:W0:Y:S01]  /*1690*/  MUFU.EX2 R8, R8 ;  /* 0x0000000800087308 */ /* 0x000e220000000800 */
[----:B------:R-:W-:-:S03]  /*16a0*/  FMUL.RZ R34, R10, 0.15915493667125701904 ;  /* 0x3e22f9830a227820 */ /* 0x000fc6000040c000 */
[----:B------:R3:W5:Y:S01]  /*16b0*/  MUFU.COS R15, R14 ;  /* 0x0000000e000f7308 */ /* 0x0007620000000000 */
[----:B------:R-:W-:Y:S01]  /*16c0*/  FMUL.FTZ R10, R11, R62 ;  /* 0x0000003e0b0a7220 */ /* 0x000fe20000410000 */
[C---:B--2---:R-:W-:Y:S02]  /*16d0*/  SHF.L.U32 R82, R6.reuse, 0x10, RZ ;  /* 0x0000001006527819 */ /* 0x044fe400000006ff */
[----:B------:R-:W-:-:S04]  /*16e0*/  SHF.R.U64 R6, R6, 0x10, R7 ;  /* 0x0000001006067819 */ /* 0x000fc80000001207 */
[----:B------:R-:W-:Y:S01]  /*16f0*/  MUFU.SIN R77, R34 ;  /* 0x00000022004d7308 */ /* 0x000fe20000000400 */
[----:B------:R-:W-:Y:S01]  /*1700*/  SHF.L.U32 R79, R7, 0x10, RZ ;  /* 0x00000010074f7819 */ /* 0x000fe200000006ff */
[----:B0-----:R-:W-:Y:S01]  /*1710*/  FMUL.FTZ R78, R8, R13 ;  /* 0x0000000d084e7220 */ /* 0x001fe20000410000 */
[----:B------:R-:W-:-:S05]  /*1720*/  SHF.L.U32 R6, R6, 0x10, RZ ;  /* 0x0000001006067819 */ /* 0x000fca00000006ff */
[----:B------:R-:W0:Y:S01]  /*1730*/  MUFU.COS R35, R34 ;  /* 0x0000002200237308 */ /* 0x000e220000000000 */
[----:B------:R-:W-:Y:S01]  /*1740*/  FMUL.FTZ R13, R9, R64 ;  /* 0x00000040090d7220 */ /* 0x000fe20000410000 */
[----:B------:R-:W-:Y:S01]  /*1750*/  SHF.R.U32.HI R7, RZ, 0x10, R7 ;  /* 0x00000010ff077819 */ /* 0x000fe20000011607 */
[----:B------:R-:W-:-:S05]  /*1760*/  FMUL.FTZ R82, R82, R69 ;  /* 0x0000004552527220 */ /* 0x000fca0000410000 */
[----:B------:R-:W0:Y:S01]  /*1770*/  MUFU.EX2 R10, R10 ;  /* 0x0000000a000a7308 */ /* 0x000e220000000800 */
[----:B---3--:R-:W-:Y:S01]  /*1780*/  FMUL.RZ R14, R13, 0.15915493667125701904 ;  /* 0x3e22f9830d0e7820 */ /* 0x008fe2000040c000 */
[----:B------:R-:W-:Y:S01]  /*1790*/  FMUL.FTZ R81, R6, R69 ;  /* 0x0000004506517220 */ /* 0x000fe20000410000 */
[----:B------:R-:W-:Y:S01]  /*17a0*/  SHF.L.U32 R7, R7, 0x10, RZ ;  /* 0x0000001007077819 */ /* 0x000fe200000006ff */
[----:B------:R-:W-:Y:S01]  /*17b0*/  FMUL.FTZ R9, R9, R66 ;  /* 0x0000004209097220 */ /* 0x000fe20000410000 */
[----:B------:R-:W-:Y:S01]  /*17c0*/  FMUL.FTZ R12, R11, R64 ;  /* 0x000000400b0c7220 */ /* 0x000fe20000410000 */
[----:B-----5:R-:W-:Y:S01]  /*17d0*/  FMUL.FTZ R75, R8, R15 ;  /* 0x0000000f084b7220 */ /* 0x020fe20000410000 */
[CC--:B------:R-:W-:Y:S01]  /*17e0*/  FMUL.FTZ R6, R82.reuse, R78.reuse ;  /* 0x0000004e52067220 */ /* 0x0c0fe20000410000 */
[----:B------:R-:W2:Y:S01]  /*17f0*/  MUFU.SIN R13, R14 ;  /* 0x0000000e000d7308 */ /* 0x000ea20000000400 */
[----:B------:R-:W-:Y:S01]  /*1800*/  FMUL.FTZ R15, R81, R78 ;  /* 0x0000004e510f7220 */ /* 0x000fe20000410000 */
[----:B------:R-:W-:Y:S01]  /*1810*/  FMUL.FTZ R80, R7, R70 ;  /* 0x0000004607507220 */ /* 0x000fe20000410000 */
[----:B------:R-:W-:Y:S01]  /*1820*/  FMUL.RZ R38, R9, 0.15915493667125701904 ;  /* 0x3e22f98309267820 */ /* 0x000fe2000040c000 */
[-C--:B------:R-:W-:Y:S01]  /*1830*/  FFMA.FTZ R7, R81, R75.reuse, R6 ;  /* 0x0000004b51077223 */ /* 0x080fe20000010006 */
[----:B------:R-:W-:Y:S01]  /*1840*/  FFMA.FTZ R8, R82, R75, -R15 ;  /* 0x0000004b52087223 */ /* 0x000fe2000001080f */
[----:B0-----:R-:W-:-:S02]  /*1850*/  FMUL.FTZ R76, R10, R35 ;  /* 0x000000230a4c7220 */ /* 0x001fc40000410000 */
[----:B------:R0:W3:Y:S01]  /*1860*/  MUFU.COS R9, R14 ;  /* 0x0000000e00097308 */ /* 0x0000e20000000000 */
[----:B------:R-:W-:Y:S01]  /*1870*/  FMUL.FTZ R77, R10, R77 ;  /* 0x0000004d0a4d7220 */ /* 0x000fe20000410000 */
[----:B------:R-:W-:Y:S01]  /*1880*/  FMUL.FTZ R79, R79, R70 ;  /* 0x000000464f4f7220 */ /* 0x000fe20000410000 */
[----:B------:R-:W-:Y:S01]  /*1890*/  FADD.FTZ R10, R80, R7 ;  /* 0x00000007500a7221 */ /* 0x000fe20000010000 */
[----:B----4-:R-:W-:Y:S01]  /*18a0*/  SHF.L.U32 R6, R4, 0x10, RZ ;  /* 0x0000001004067819 */ /* 0x010fe200000006ff */
[----:B------:R-:W-:-:S03]  /*18b0*/  FMUL.FTZ R11, R11, R66 ;  /* 0x000000420b0b7220 */ /* 0x000fc60000410000 */
[----:B------:R-:W2:Y:S01]  /*18c0*/  MUFU.EX2 R12, R12 ;  /* 0x0000000c000c7308 */ /* 0x000ea20000000800 */
[----:B------:R-:W-:Y:S01]  /*18d0*/  FADD.FTZ R7, R79, R8 ;  /* 0x000000084f077221 */ /* 0x000fe20000010000 */
[----:B------:R-:W-:Y:S01]  /*18e0*/  SHF.R.U64 R4, R4, 0x10, R5 ;  /* 0x0000001004047819 */ /* 0x000fe20000001205 */
[CC--:B------:R-:W-:Y:S01]  /*18f0*/  FMUL.FTZ R15, R77.reuse, R10.reuse ;  /* 0x0000000a4d0f7220 */ /* 0x0c0fe20000410000 */
[----:B------:R-:W4:Y:S01]  /*1900*/  MUFU.COS R8, R38 ;  /* 0x0000002600087308 */ /* 0x000f220000000000 */
[-C--:B------:R-:W-:Y:S01]  /*1910*/  FMUL.FTZ R39, R77, R7.reuse ;  /* 0x000000074d277220 */ /* 0x080fe20000410000 */
[----:B------:R-:W-:Y:S01]  /*1920*/  SHF.L.U32 R4, R4, 0x10, RZ ;  /* 0x0000001004047819 */ /* 0x000fe200000006ff */
[----:B0-----:R-:W-:Y:S01]  /*1930*/  FFMA.FTZ R14, R76, R7, -R15 ;  /* 0x000000074c0e7223 */ /* 0x001fe2000001080f */
[-C--:B------:R-:W-:Y:S01]  /*1940*/  FMUL.FTZ R83, R6, R71.reuse ;  /* 0x0000004706537220 */ /* 0x080fe20000410000 */
[----:B------:R-:W-:Y:S01]  /*1950*/  SHF.R.U32.HI R87, RZ, 0x10, R5 ;  /* 0x00000010ff577819 */ /* 0x000fe20000011605 */
[----:B------:R-:W5:Y:S02]  /*1960*/  LDG.E.64 R34, desc[UR20][R40.64+-0x8] ;  /* 0xfffff81428227981 */ /* 0x000f64000c1e1b00 */
[----:B------:R0:W1:Y:S01]  /*1970*/  MUFU.SIN R90, R38 ;  /* 0x00000026005a7308 */ /* 0x0000620000000400 */
[----:B------:R-:W-:Y:S01]  /*1980*/  FFMA.FTZ R10, R76, R10, R39 ;  /* 0x0000000a4c0a7223 */ /* 0x000fe20000010027 */
[----:B------:R-:W-:Y:S01]  /*1990*/  FMUL.FTZ R85, R4, R71 ;  /* 0x0000004704557220 */ /* 0x000fe20000410000 */
[----:B--2---:R-:W-:Y:S01]  /*19a0*/  FMUL.FTZ R84, R12, R13 ;  /* 0x0000000d0c547220 */ /* 0x004fe20000410000 */
[----:B------:R-:W-:-:S04]  /*19b0*/  FADD.FTZ R7, R83, R14 ;  /* 0x0000000e53077221 */ /* 0x000fc80000010000 */
[----:B------:R-:W4:Y:S01]  /*19c0*/  MUFU.EX2 R11, R11 ;  /* 0x0000000b000b7308 */ /* 0x000f220000000800 */
[----:B---3--:R-:W-:Y:S01]  /*19d0*/  FMUL.FTZ R86, R12, R9 ;  /* 0x000000090c567220 */ /* 0x008fe20000410000 */
[----:B------:R-:W-:Y:S01]  /*19e0*/  FADD.FTZ R9, R85, R10 ;  /* 0x0000000a55097221 */ /* 0x000fe20000010000 */
[----:B------:R-:W-:Y:S01]  /*19f0*/  FMUL.FTZ R13, R84, R7 ;  /* 0x00000007540d7220 */ /* 0x000fe20000410000 */
[----:B------:R-:W-:Y:S01]  /*1a00*/  SHF.L.U32 R87, R87, 0x10, RZ ;  /* 0x0000001057577819 */ /* 0x000fe200000006ff */
[----:B0-----:R0:W2:Y:S01]  /*1a10*/  LDG.E.64 R38, desc[UR20][R40.64] ;  /* 0x0000001428267981 */ /* 0x0010a2000c1e1b00 */
[----:B------:R-:W-:Y:S01]  /*1a20*/  SHF.L.U32 R5, R5, 0x10, RZ ;  /* 0x0000001005057819 */ /* 0x000fe200000006ff */
[-C--:B------:R-:W-:Y:S01]  /*1a30*/  FFMA.FTZ R92, R86, R9.reuse, R13 ;  /* 0x00000009565c7223 */ /* 0x080fe2000001000d */
[----:B------:R-:W-:Y:S01]  /*1a40*/  FMUL.FTZ R9, R84, R9 ;  /* 0x0000000954097220 */ /* 0x000fe20000410000 */
[-C--:B------:R-:W-:Y:S02]  /*1a50*/  FMUL.FTZ R87, R87, R72.reuse ;  /* 0x0000004857577220 */ /* 0x080fe40000410000 */
[----:B------:R-:W-:Y:S01]  /*1a60*/  FMUL.FTZ R88, R5, R72 ;  /* 0x0000004805587220 */ /* 0x000fe20000410000 */
[----:B----4-:R-:W-:Y:S01]  /*1a70*/  FMUL.FTZ R89, R11, R8 ;  /* 0x000000080b597220 */ /* 0x010fe20000410000 */
[----:B------:R-:W-:Y:S01]  /*1a80*/  FFMA.FTZ R9, R86, R7, -R9 ;  /* 0x0000000756097223 */ /* 0x000fe20000010809 */
[----:B------:R-:W-:Y:S01]  /*1a90*/  FADD.FTZ R92, R87, R92 ;  /* 0x0000005c575c7221 */ /* 0x000fe20000010000 */
[----:B-1----:R-:W-:Y:S01]  /*1aa0*/  FMUL.FTZ R90, R11, R90 ;  /* 0x0000005a0b5a7220 */ /* 0x002fe20000410000 */
[----:B------:R-:W-:Y:S01]  /*1ab0*/  FMUL.FTZ R5, R89, R78 ;  /* 0x0000004e59057220 */ /* 0x000fe20000410000 */
[----:B------:R-:W-:-:S02]  /*1ac0*/  FADD.FTZ R91, R88, R9 ;  /* 0x00000009585b7221 */ /* 0x000fc40000010000 */
[C---:B------:R-:W-:Y:S01]  /*1ad0*/  FMUL.FTZ R4, R90.reuse, R78 ;  /* 0x0000004e5a047220 */ /* 0x040fe20000410000 */
[----:B------:R-:W1:Y:S01]  /*1ae0*/  SHFL.UP PT, R10, R92, 0x1, RZ ;  /* 0x042000005c0a7989 */ /* 0x000e6200000e00ff */
[-C--:B------:R-:W-:Y:S02]  /*1af0*/  FFMA.FTZ R5, R90, R75.reuse, R5 ;  /* 0x0000004b5a057223 */ /* 0x080fe40000010005 */
        /* <DEDUP_REMOVED lines=19> */
[----:B------:R-:W0:Y:S01]  /*1c30*/  SHFL.UP PT, R8, R91, 0x2, RZ ;  /* 0x044000005b087989 */ /* 0x000e2200000e00ff */
        /* <DEDUP_REMOVED lines=9> */
[-C--:B0-----:R-:W-:Y:S01]  /*1cd0*/  FFMA.FTZ R7, R94, R8.reuse, R7 ;  /* 0x000000085e077223 */ /* 0x081fe20000010007 */
[----:B------:R-:W-:-:S03]  /*1ce0*/  FFMA.FTZ R6, R93, R8, -R6 ;  /* 0x000000085d067223 */ /* 0x000fc60000010806 */
[----:B------:R-:W-:Y:S01]  /*1cf0*/  @P1 FADD.FTZ R92, R92, R7 ;  /* 0x000000075c5c1221 */ /* 0x000fe20000010000 */
[----:B------:R-:W-:-:S04]  /*1d00*/  @P1 FADD.FTZ R91, R91, R6 ;  /* 0x000000065b5b1221 */ /* 0x000fc80000010000 */
[----:B------:R-:W0:Y:S04]  /*1d10*/  SHFL.UP PT, R9, R92, 0x4, RZ ;  /* 0x048000005c097989 */ /* 0x000e2800000e00ff */
[----:B------:R-:W3:Y:S01]  /*1d20*/  SHFL.UP PT, R8, R91, 0x4, RZ ;  /* 0x048000005b087989 */ /* 0x000ee200000e00ff */
[-C--:B-1----:R-:W-:Y:S01]  /*1d30*/  FMUL.FTZ R7, R93, R5.reuse ;  /* 0x000000055d077220 */ /* 0x082fe20000410000 */
[----:B------:R-:W-:-:S03]  /*1d40*/  FMUL.FTZ R6, R94, R5 ;  /* 0x000000055e067220 */ /* 0x000fc60000410000 */
[-C--:B----4-:R-:W-:Y:S01]  /*1d50*/  @P1 FFMA.FTZ R94, R94, R4.reuse, R7 ;  /* 0x000000045e5e1223 */ /* 0x090fe20000010007 */
[----:B------:R-:W-:-:S04]  /*1d60*/  @P1 FFMA.FTZ R93, R93, R4, -R6 ;  /* 0x000000045d5d1223 */ /* 0x000fc80000010806 */
[----:B------:R-:W1:Y:S01]  /*1d70*/  SHFL.UP PT, R5, R94, 0x4, RZ ;  /* 0x048000005e057989 */ /* 0x000e6200000e00ff */
[----:B------:R-:W-:-:S03]  /*1d80*/  ISETP.GE.AND P1, PT, R95, 0x4, PT ;  /* 0x000000045f00780c */ /* 0x000fc60003f26270 */
[----:B------:R-:W4:Y:S01]  /*1d90*/  SHFL.UP PT, R4, R93, 0x4, RZ ;  /* 0x048000005d047989 */ /* 0x000f2200000e00ff */
[-C--:B0-----:R-:W-:Y:S01]  /*1da0*/  FMUL.FTZ R7, R93, R9.reuse ;  /* 0x000000095d077220 */ /* 0x081fe20000410000 */
[----:B------:R-:W-:-:S03]  /*1db0*/  FMUL.FTZ R6, R94, R9 ;  /* 0x000000095e067220 */ /* 0x000fc60000410000 */
[-C--:B---3--:R-:W-:Y:S01]  /*1dc0*/  FFMA.FTZ R7, R94, R8.reuse, R7 ;  /* 0x000000085e077223 */ /* 0x088fe20000010007 */
[----:B------:R-:W-:-:S04]  /*1dd0*/  FFMA.FTZ R6, R93, R8, -R6 ;  /* 0x000000085d067223 */ /* 0x000fc80000010806 */
[----:B------:R-:W-:Y:S01]  /*1de0*/  @P1 FADD.FTZ R92, R92, R7 ;  /* 0x000000075c5c1221 */ /* 0x000fe20000010000 */
[----:B------:R-:W-:-:S04]  /*1df0*/  @P1 FADD.FTZ R91, R91, R6 ;  /* 0x000000065b5b1221 */ /* 0x000fc80000010000 */
[----:B------:R-:W0:Y:S01]  /*1e00*/  SHFL.UP PT, R9, R92, 0x8, RZ ;  /* 0x050000005c097989 */ /* 0x000e2200000e00ff */
[CC--:B-1----:R-:W-:Y:S01]  /*1e10*/  FMUL.FTZ R7, R93.reuse, R5.reuse ;  /* 0x000000055d077220 */ /* 0x0c2fe20000410000 */
        /* <DEDUP_REMOVED lines=8> */
[----:B------:R-:W-:-:S04]  /*1ea0*/  FMUL.FTZ R9, R93, R9 ;  /* 0x000000095d097220 */ /* 0x000fc80000410000 */
[-C--:B-1----:R-:W-:Y:S01]  /*1eb0*/  FFMA.FTZ R9, R94, R8.reuse, R9 ;  /* 0x000000085e097223 */ /* 0x082fe20000010009 */
        /* <DEDUP_REMOVED lines=39> */
[----:B0-----:R-:W-:-:S03]  /*2130*/  FSEL R14, R91, R14, !P1 ;  /* 0x0000000e5b0e7208 */ /* 0x001fc60004800000 */
[----:B------:R-:W0:Y:S04]  /*2140*/  SHFL.UP PT, R12, R92, 0x1, RZ ;  /* 0x042000005c0c7989 */ /* 0x000e2800000e00ff */
[----:B------:R-:W4:Y:S01]  /*2150*/  SHFL.UP PT, R13, R14, 0x1, RZ ;  /* 0x042000000e0d7989 */ /* 0x000f2200000e00ff */
[----:B-1----:R-:W-:Y:S02]  /*2160*/  @!P2 MOV R96, R9 ;  /* 0x000000090060a202 */ /* 0x002fe40000000f00 */
[----:B---3--:R-:W-:Y:S02]  /*2170*/  @!P2 MOV R15, R8 ;  /* 0x00000008000fa202 */ /* 0x008fe40000000f00 */
[----:B0-----:R-:W-:Y:S01]  /*2180*/  @!P2 MOV R12, R11 ;  /* 0x0000000b000ca202 */ /* 0x001fe20000000f00 */
[-C--:B------:R-:W-:Y:S01]  /*2190*/  @P3 FMUL.FTZ R98, R42, R96.reuse ;  /* 0x000000602a623220 */ /* 0x080fe20000410000 */
[----:B------:R-:W-:Y:S01]  /*21a0*/  @P3 FMUL.FTZ R91, R43, R96 ;  /* 0x000000602b5b3220 */ /* 0x000fe20000410000 */
[----:B----4-:R-:W-:-:S02]  /*21b0*/  @!P2 MOV R13, R10 ;  /* 0x0000000a000da202 */ /* 0x010fc40000000f00 */
[-C--:B------:R-:W-:Y:S01]  /*21c0*/  @P3 FFMA.FTZ R43, R43, R15.reuse, R98 ;  /* 0x0000000f2b2b3223 */ /* 0x080fe20000010062 */
[----:B------:R-:W-:-:S03]  /*21d0*/  @P3 FFMA.FTZ R42, R42, R15, -R91 ;  /* 0x0000000f2a2a3223 */ /* 0x000fc6000001085b */
[----:B------:R-:W-:Y:S01]  /*21e0*/  @P3 FADD.FTZ R12, R12, R43 ;  /* 0x0000002b0c0c3221 */ /* 0x000fe20000010000 */
[----:B------:R-:W-:Y:S01]  /*21f0*/  @P3 FADD.FTZ R13, R13, R42 ;  /* 0x0000002a0d0d3221 */ /* 0x000fe20000010000 */
[----:B------:R-:W-:Y:S02]  /*2200*/  LEA R40, P1, R32, R40, 0x1 ;  /* 0x0000002820287211 */ /* 0x000fe400078208ff */
[CC--:B------:R-:W-:Y:S01]  /*2210*/  FMUL.FTZ R14, R90.reuse, R12.reuse ;  /* 0x0000000c5a0e7220 */ /* 0x0c0fe20000410000 */
[----:B------:R-:W-:Y:S01]  /*2220*/  FMUL.FTZ R15, R90, R13 ;  /* 0x0000000d5a0f7220 */ /* 0x000fe20000410000 */
[----:B------:R-:W-:Y:S02]  /*2230*/  IADD3.X R41, PT, PT, R41, R33, RZ, P1, !PT ;  /* 0x0000002129297210 */ /* 0x000fe40000ffe4ff */
[C---:B------:R-:W-:Y:S01]  /*2240*/  FFMA.FTZ R13, R89.reuse, R13, -R14 ;  /* 0x0000000d590d7223 */ /* 0x040fe2000001080e */
[----:B------:R-:W-:Y:S01]  /*2250*/  FFMA.FTZ R12, R89, R12, R15 ;  /* 0x0000000c590c7223 */ /* 0x000fe2000001000f */
[----:B------:R-:W-:-:S02]  /*2260*/  ISETP.NE.AND P1, PT, R45, RZ, PT ;  /* 0x000000ff2d00720c */ /* 0x000fc40003f25270 */
[----:B------:R-:W-:Y:S01]  /*2270*/  FADD.FTZ R89, R82, R13 ;  /* 0x0000000d52597221 */ /* 0x000fe20000010000 */
[----:B-----5:R-:W-:Y:S01]  /*2280*/  SHF.R.U64 R13, R34, 0x10, R35 ;  /* 0x00000010220d7819 */ /* 0x020fe20000001223 */
[----:B------:R-:W-:Y:S02]  /*2290*/  FADD.FTZ R81, R81, R12 ;  /* 0x0000000c51517221 */ /* 0x000fe40000010000 */
[C---:B------:R-:W-:Y:S01]  /*22a0*/  FMUL.FTZ R12, R78.reuse, R89 ;  /* 0x000000594e0c7220 */ /* 0x040fe20000410000 */
[----:B------:R-:W-:Y:S01]  /*22b0*/  SHF.L.U32 R42, R13, 0x10, RZ ;  /* 0x000000100d2a7819 */ /* 0x000fe200000006ff */
[----:B------:R-:W-:Y:S01]  /*22c0*/  FMUL.FTZ R13, R5, R11 ;  /* 0x0000000b050d7220 */ /* 0x000fe20000410000 */
[----:B------:R-:W-:-:S03]  /*22d0*/  FMUL.FTZ R78, R78, R81 ;  /* 0x000000514e4e7220 */ /* 0x000fc60000410000 */
[-C--:B------:R-:W-:Y:S01]  /*22e0*/  FMUL.FTZ R42, R42, R81.reuse ;  /* 0x000000512a2a7220 */ /* 0x080fe20000410000 */
[----:B------:R-:W-:Y:S01]  /*22f0*/  FFMA.FTZ R81, R75, R81, R12 ;  /* 0x000000514b517223 */ /* 0x000fe2000001000c */
[-C--:B------:R-:W-:Y:S02]  /*2300*/  FFMA.FTZ R43, R4, R10.reuse, -R13 ;  /* 0x0000000a042b7223 */ /* 0x080fe4000001080d */
[----:B------:R-:W0:Y:S01]  /*2310*/  @!P1 LDC.64 R12, c[0x0][0x480] ;  /* 0x00012000ff0c9b82 */ /* 0x000e220000000a00 */
[C---:B------:R-:W-:Y:S01]  /*2320*/  FMUL.FTZ R14, R5.reuse, R10 ;  /* 0x0000000a050e7220 */ /* 0x040fe20000410000 */
[C---:B------:R-:W-:Y:S01]  /*2330*/  FMUL.FTZ R15, R5.reuse, R9 ;  /* 0x00000009050f7220 */ /* 0x040fe20000410000 */
[-C--:B------:R-:W-:Y:S01]  /*2340*/  FMUL.FTZ R10, R5, R8.reuse ;  /* 0x00000008050a7220 */ /* 0x080fe20000410000 */
[----:B------:R-:W-:Y:S01]  /*2350*/  SHF.L.U32 R5, R34, 0x10, RZ ;  /* 0x0000001022057819 */ /* 0x000fe200000006ff */
[----:B------:R-:W-:Y:S01]  /*2360*/  FFMA.FTZ R78, R75, R89, -R78 ;  /* 0x000000594b4e7223 */ /* 0x000fe2000001084e */
[----:B------:R-:W-:Y:S01]  /*2370*/  FADD.FTZ R80, R80, R81 ;  /* 0x0000005150507221 */ /* 0x000fe20000010000 */
[C---:B------:R-:W-:Y:S01]  /*2380*/  FFMA.FTZ R8, R4.reuse, R8, -R15 ;  /* 0x0000000804087223 */ /* 0x040fe2000001080f */
[C---:B------:R-:W-:Y:S01]  /*2390*/  FFMA.FTZ R9, R4.reuse, R9, R10 ;  /* 0x0000000904097223 */ /* 0x040fe2000001000a */
[----:B------:R-:W-:Y:S01]  /*23a0*/  FFMA.FTZ R14, R4, R11, R14 ;  /* 0x0000000b040e7223 */ /* 0x000fe2000001000e */
[----:B------:R-:W-:Y:S01]  /*23b0*/  FFMA.FTZ R15, R5, R89, -R42 ;  /* 0x00000059050f7223 */ /* 0x000fe2000001082a */
[----:B------:R-:W-:Y:S01]  /*23c0*/  SHF.R.U32.HI R4, RZ, 0x10, R35 ;  /* 0x00000010ff047819 */ /* 0x000fe20000011623 */
[----:B------:R-:W-:Y:S01]  /*23d0*/  FADD.FTZ R78, R79, R78 ;  /* 0x0000004e4f4e7221 */ /* 0x000fe20000010000 */
[----:B------:R-:W-:Y:S01]  /*23e0*/  FMUL.FTZ R5, R77, R80 ;  /* 0x000000504d057220 */ /* 0x000fe20000410000 */
[----:B------:R-:W-:Y:S01]  /*23f0*/  FADD.FTZ R10, R6, R43 ;  /* 0x0000002b060a7221 */ /* 0x000fe20000010000 */
[----:B------:R-:W-:-:S02]  /*2400*/  SHF.L.U32 R6, R4, 0x10, RZ ;  /* 0x0000001004067819 */ /* 0x000fc400000006ff */
[----:B------:R-:W-:Y:S01]  /*2410*/  LEA R36, P2, R30, R36, 0x1 ;  /* 0x000000241e247211 */ /* 0x000fe200078408ff */
[CC--:B------:R-:W-:Y:S01]  /*2420*/  FFMA.FTZ R4, R76.reuse, R78.reuse, -R5 ;  /* 0x0000004e4c047223 */ /* 0x0c0fe20000010805 */
[----:B------:R-:W-:Y:S02]  /*2430*/  FMUL.FTZ R77, R77, R78 ;  /* 0x0000004e4d4d7220 */ /* 0x000fe40000410000 */
[----:B------:R-:W-:Y:S01]  /*2440*/  IADD3.X R37, PT, PT, R37, R31, RZ, P2, !PT ;  /* 0x0000001f25257210 */ /* 0x000fe200017fe4ff */
[----:B------:R-:W-:Y:S01]  /*2450*/  FADD.FTZ R83, R83, R4 ;  /* 0x0000000453537221 */ /* 0x000fe20000010000 */
[----:B------:R-:W-:Y:S01]  /*2460*/  @!P1 IADD3 R4, P2, PT, R51, UR7, RZ ;  /* 0x0000000733049c10 */ /* 0x000fe2000ff5e0ff */
[-C--:B------:R-:W-:Y:S01]  /*2470*/  FFMA.FTZ R76, R76, R80.reuse, R77 ;  /* 0x000000504c4c7223 */ /* 0x080fe2000001004d */
[----:B------:R-:W-:Y:S01]  /*2480*/  FADD.FTZ R11, R7, R14 ;  /* 0x0000000e070b7221 */ /* 0x000fe20000010000 */
[----:B------:R-:W-:Y:S01]  /*2490*/  FMUL.FTZ R5, R6, R80 ;  /* 0x0000005006057220 */ /* 0x000fe20000410000 */
[----:B------:R-:W-:Y:S01]  /*24a0*/  @!P1 LEA.HI.X.SX32 R14, R51, RZ, 0x1, P2 ;  /* 0x000000ff330e9211 */ /* 0x000fe200010f0eff */
[----:B------:R-:W-:Y:S01]  /*24b0*/  FADD.FTZ R76, R85, R76 ;  /* 0x0000004c554c7221 */ /* 0x000fe20000010000 */
[----:B0-----:R-:W-:Y:S01]  /*24c0*/  @!P1 LEA R12, P2, R4, R12, 0x4 ;  /* 0x0000000c040c9211 */ /* 0x001fe200078420ff */
[----:B------:R-:W-:Y:S01]  /*24d0*/  FMUL.FTZ R7, R84, R83 ;  /* 0x0000005354077220 */ /* 0x000fe20000410000 */
[----:B------:R-:W-:-:S02]  /*24e0*/  SHF.L.U32 R34, R35, 0x10, RZ ;  /* 0x0000001023227819 */ /* 0x000fc400000006ff */
[----:B--2---:R-:W-:Y:S01]  /*24f0*/  SHF.R.U64 R6, R38, 0x10, R39 ;  /* 0x0000001026067819 */ /* 0x004fe20000001227 */
[----:B------:R-:W-:Y:S01]  /*2500*/  FFMA.FTZ R68, R15, 2, R68 ;  /* 0x400000000f447823 */ /* 0x000fe20000010044 */
[----:B------:R-:W-:Y:S01]  /*2510*/  @!P1 LEA.HI.X R13, R4, R13, R14, 0x4, P2 ;  /* 0x0000000d040d9211 */ /* 0x000fe200010f240e */
[----:B------:R-:W-:Y:S01]  /*2520*/  FFMA.FTZ R4, R86, R76, R7 ;  /* 0x0000004c56047223 */ /* 0x000fe20000010007 */
[----:B------:R-:W-:Y:S01]  /*2530*/  SHF.L.U32 R15, R6, 0x10, RZ ;  /* 0x00000010060f7819 */ /* 0x000fe200000006ff */
[----:B------:R-:W-:Y:S01]  /*2540*/  FFMA.FTZ R6, R34, R78, -R5 ;  /* 0x0000004e22067223 */ /* 0x000fe20000010805 */
[----:B------:R-:W-:Y:S01]  /*2550*/  SHF.R.U32.HI R7, RZ, 0x10, R39 ;  /* 0x00000010ff077819 */ /* 0x000fe20000011627 */
[-C--:B------:R-:W-:Y:S01]  /*2560*/  FMUL.FTZ R5, R84, R76.reuse ;  /* 0x0000004c54057220 */ /* 0x080fe20000410000 */
[----:B------:R-:W-:Y:S01]  /*2570*/  UIADD3 UR5, UPT, UPT, UR5, 0x1, URZ ;  /* 0x0000000105057890 */ /* 0x000fe2000fffe0ff */
[----:B------:R-:W-:Y:S01]  /*2580*/  FADD.FTZ R4, R87, R4 ;  /* 0x0000000457047221 */ /* 0x000fe20000010000 */
[----:B------:R-:W-:Y:S01]  /*2590*/  SHF.L.U32 R7, R7, 0x10, RZ ;  /* 0x0000001007077819 */ /* 0x000fe200000006ff */
[-C--:B------:R-:W-:Y:S01]  /*25a0*/  FFMA.FTZ R5, R86, R83.reuse, -R5 ;  /* 0x0000005356057223 */ /* 0x080fe20000010805 */
[----:B------:R-:W-:Y:S01]  /*25b0*/  UISETP.GE.AND UP0, UPT, UR5, UR12, UPT ;  /* 0x0000000c0500728c */ /* 0x000fe2000bf06270 */
[----:B------:R-:W-:Y:S01]  /*25c0*/  FMUL.FTZ R14, R15, R76 ;  /* 0x0000004c0f0e7220 */ /* 0x000fe20000410000 */
[----:B------:R-:W-:Y:S01]  /*25d0*/  SHF.L.U32 R15, R38, 0x10, RZ ;  /* 0x00000010260f7819 */ /* 0x000fe200000006ff */
[----:B------:R-:W-:Y:S01]  /*25e0*/  FADD.FTZ R5, R88, R5 ;  /* 0x0000000558057221 */ /* 0x000fe20000010000 */
[----:B------:R-:W-:Y:S01]  /*25f0*/  SHF.L.U32 R39, R39, 0x10, RZ ;  /* 0x0000001027277819 */ /* 0x000fe200000006ff */
[----:B------:R-:W-:Y:S01]  /*2600*/  FMUL.FTZ R4, R7, R4 ;  /* 0x0000000407047220 */ /* 0x000fe20000410000 */
[----:B------:R2:W-:Y:S01]  /*2610*/  @!P1 STS.128 [UR8], R8 ;  /* 0x00000008ff009988 */ /* 0x0005e20008000c08 */
[----:B------:R-:W-:-:S02]  /*2620*/  FFMA.FTZ R14, R15, R83, -R14 ;  /* 0x000000530f0e7223 */ /* 0x000fc4000001080e */
[----:B------:R-:W-:Y:S01]  /*2630*/  FFMA.FTZ R4, R39, R5, -R4 ;  /* 0x0000000527047223 */ /* 0x000fe20000010804 */
[----:B------:R2:W-:Y:S01]  /*2640*/  @!P1 STG.E.128 desc[UR20][R12.64], R8 ;  /* 0x000000080c009986 */ /* 0x0005e2000c101d14 */
[----:B------:R-:W-:Y:S01]  /*2650*/  LEA R74, P1, R28, R74, 0x3 ;  /* 0x0000004a1c4a7211 */ /* 0x000fe200078218ff */
[----:B------:R-:W-:Y:S01]  /*2660*/  FFMA.FTZ R67, R6, 2, R67 ;  /* 0x4000000006437823 */ /* 0x000fe20000010043 */
[----:B------:R-:W-:Y:S01]  /*2670*/  FFMA.FTZ R65, R14, 2, R65 ;  /* 0x400000000e417823 */ /* 0x000fe20000010041 */
[----:B------:R-:W-:Y:S01]  /*2680*/  FFMA.FTZ R63, R4, 2, R63 ;  /* 0x40000000043f7823 */ /* 0x000fe2000001003f */
[----:B------:R-:W-:Y:S01]  /*2690*/  IADD3.X R73, PT, PT, R73, R29, RZ, P1, !PT ;  /* 0x0000001d49497210 */ /* 0x000fe20000ffe4ff */
[----:B------:R-:W-:Y:S02]  /*26a0*/  UIADD3 UR7, UPT, UPT, UR7, 0x1, URZ ;  /* 0x0000000107077890 */ /* 0x000fe4000fffe0ff */
[----:B------:R-:W-:Y:S01]  /*26b0*/  UIADD3 UR8, UPT, UPT, UR8, 0x10, URZ ;  /* 0x0000001008087890 */ /* 0x000fe2000fffe0ff */
[----:B------:R-:W-:Y:S11]  /*26c0*/  BRA.U !UP0, `(.L_x_2503) ;  /* 0xffffffed08b47547 */ /* 0x000ff6000b83ffff */
.L_x_2502:
[----:B------:R-:W-:Y:S01]  /*26d0*/  F2F.BF16.F32 R5, R65 ;  /* 0x0000004100057304 */ /* 0x000fe20000202000 */
[----:B------:R-:W-:Y:S01]  /*26e0*/  BAR.SYNC.DEFER_BLOCKING 0x0 ;  /* 0x0000000000007b1d */ /* 0x000fe20000010000 */
[----:B------:R-:W-:-:S06]  /*26f0*/  USHF.L.U32 UR5, UR4, 0x7, URZ ;  /* 0x0000000704057899 */ /* 0x000fcc00080006ff */
[----:B------:R-:W0:Y:S01]  /*2700*/  F2F.BF16.F32 R6, R63 ;  /* 0x0000003f00067304 */ /* 0x000e220000202000 */
[----:B--2---:R-:W-:Y:S02]  /*2710*/  IADD3 R13, P0, PT, R26, UR5, RZ ;  /* 0x000000051a0d7c10 */ /* 0x004fe4000ff1e0ff */
[----:B------:R-:W-:Y:S02]  /*2720*/  IADD3 R9, P1, PT, R24, UR5, RZ ;  /* 0x0000000518097c10 */ /* 0x000fe4000ff3e0ff */
[----:B------:R-:W-:Y:S02]  /*2730*/  IADD3.X R12, PT, PT, RZ, R48, RZ, P0, !PT ;  /* 0x00000030ff0c7210 */ /* 0x000fe400007fe4ff */
[----:B------:R-:W-:Y:S01]  /*2740*/  IADD3.X R10, PT, PT, RZ, R49, RZ, P1, !PT ;  /* 0x00000031ff0a7210 */ /* 0x000fe20000ffe4ff */
[----:B------:R-:W1:Y:S01]  /*2750*/  F2F.BF16.F32 R4, R67 ;  /* 0x0000004300047304 */ /* 0x000e620000202000 */
[----:B------:R-:W-:-:S04]  /*2760*/  LEA R8, P1, R9, R16, 0x1 ;  /* 0x0000001009087211 */ /* 0x000fc800078208ff */
[----:B------:R-:W-:Y:S02]  /*2770*/  LEA.HI.X R9, R9, R17, R10, 0x1, P1 ;  /* 0x0000001109097211 */ /* 0x000fe400008f0c0a */
[----:B0-----:R-:W-:Y:S01]  /*2780*/  PRMT R11, R5, 0x5410, R6 ;  /* 0x00005410050b7816 */ /* 0x001fe20000000006 */
[----:B------:R-:W0:Y:S01]  /*2790*/  F2F.BF16.F32 R7, R68 ;  /* 0x0000004400077304 */ /* 0x000e220000202000 */
[----:B------:R-:W-:Y:S01]  /*27a0*/  LEA R6, P0, R13, R18, 0x1 ;  /* 0x000000120d067211 */ /* 0x000fe200078008ff */
[----:B-1----:R-:W-:-:S05]  /*27b0*/  IMAD.WIDE.U32 R4, R4, 0x10000, RZ ;  /* 0x0001000004047825 */ /* 0x002fca00078e00ff */
[----:B------:R-:W-:Y:S02]  /*27c0*/  LOP3.LUT R5, R11, R5, RZ, 0xfc, !PT ;  /* 0x000000050b057212 */ /* 0x000fe400078efcff */
[----:B0-----:R-:W-:Y:S02]  /*27d0*/  LOP3.LUT R4, R4, R7, RZ, 0xfc, !PT ;  /* 0x0000000704047212 */ /* 0x001fe400078efcff */
        /* <DEDUP_REMOVED lines=8> */
[----:B------:R-:W-:Y:S02]  /*2860*/  IADD3 R52, P3, PT, R52, 0x100, RZ ;  /* 0x0000010034347810 */ /* 0x000fe40007f7e0ff */
[----:B------:R-:W-:Y:S02]  /*2870*/  IADD3.X R61, PT, PT, RZ, R61, RZ, P1, !PT ;  /* 0x0000003dff3d7210 */ /* 0x000fe40000ffe4ff */
[----:B------:R-:W-:Y:S02]  /*2880*/  IADD3.X R57, PT, PT, RZ, R57, RZ, P2, !PT ;  /* 0x00000039ff397210 */ /* 0x000fe400017fe4ff */
[----:B------:R-:W-:Y:S02]  /*2890*/  IADD3.X R55, PT, PT, RZ, R55, RZ, P3, !PT ;  /* 0x00000037ff377210 */ /* 0x000fe40001ffe4ff */
[----:B--2---:R-:W-:-:S02]  /*28a0*/  SHF.R.U64 R12, R8, 0x10, R9 ;  /* 0x00000010080c7819 */ /* 0x004fc40000001209 */
[----:B------:R-:W-:Y:S02]  /*28b0*/  SHF.R.U32.HI R15, RZ, 0x10, R9 ;  /* 0x00000010ff0f7819 */ /* 0x000fe40000011609 */
[----:B------:R-:W-:Y:S02]  /*28c0*/  SHF.L.U32 R13, R9, 0x10, RZ ;  /* 0x00000010090d7819 */ /* 0x000fe400000006ff */
[----:B------:R-:W-:Y:S02]  /*28d0*/  SHF.L.U32 R12, R12, 0x10, RZ ;  /* 0x000000100c0c7819 */ /* 0x000fe400000006ff */
[----:B0-----:R-:W-:Y:S01]  /*28e0*/  SHF.L.U32 R7, R15, 0x10, RZ ;  /* 0x000000100f077819 */ /* 0x001fe200000006ff */
[----:B------:R-:W-:Y:S01]  /*28f0*/  FMUL.FTZ R14, R13, -1.4426950216293334961 ;  /* 0xbfb8aa3b0d0e7820 */ /* 0x000fe20000410000 */
[----:B------:R-:W-:Y:S01]  /*2900*/  SHF.L.U32 R10, R8, 0x10, RZ ;  /* 0x00000010080a7819 */ /* 0x000fe200000006ff */
[----:B------:R-:W-:Y:S02]  /*2910*/  FMUL.FTZ R4, R12, -1.4426950216293334961 ;  /* 0xbfb8aa3b0c047820 */ /* 0x000fe40000410000 */
[----:B------:R-:W-:-:S02]  /*2920*/  FMUL.FTZ R8, R7, -1.4426950216293334961 ;  /* 0xbfb8aa3b07087820 */ /* 0x000fc40000410000 */
        /* <DEDUP_REMOVED lines=16> */
[----:B------:R-:W-:-:S03]  /*2a30*/  FMUL.FTZ R12, R12, R67 ;  /* 0x000000430c0c7220 */ /* 0x000fc60000410000 */
[----:B------:R-:W-:Y:S01]  /*2a40*/  F2F.BF16.F32 R8, R4 ;  /* 0x0000000400087304 */ /* 0x000fe20000202000 */
[----:B--2---:R-:W-:Y:S01]  /*2a50*/  FMUL.FTZ R6, R7, R34 ;  /* 0x0000002207067220 */ /* 0x004fe20000410000 */
[----:B------:R-:W-:Y:S01]  /*2a60*/  IADD3 R7, P0, PT, R22, UR5, RZ ;  /* 0x0000000516077c10 */ /* 0x000fe2000ff1e0ff */
[----:B------:R-:W1:Y:S02]  /*2a70*/  LDCU UR5, c[0x0][0x394] ;  /* 0x00007280ff0577ac */ /* 0x000e640008000800 */
[----:B------:R-:W-:-:S03]  /*2a80*/  FMUL.FTZ R63, R6, R63 ;  /* 0x0000003f063f7220 */ /* 0x000fc60000410000 */
[----:B------:R-:W2:Y:S01]  /*2a90*/  F2F.BF16.F32 R12, R12 ;  /* 0x0000000c000c7304 */ /* 0x000ea20000202000 */
[----:B0-----:R-:W-:Y:S01]  /*2aa0*/  FMUL.FTZ R5, R10, R11 ;  /* 0x0000000b0a057220 */ /* 0x001fe20000410000 */
[----:B------:R-:W-:Y:S02]  /*2ab0*/  IADD3.X R10, PT, PT, RZ, R50, RZ, P0, !PT ;  /* 0x00000032ff0a7210 */ /* 0x000fe400007fe4ff */
[----:B------:R-:W-:Y:S01]  /*2ac0*/  LEA R6, P0, R7, R2, 0x1 ;  /* 0x0000000207067211 */ /* 0x000fe200078008ff */
[----:B------:R-:W-:-:S03]  /*2ad0*/  FMUL.FTZ R68, R5, R68 ;  /* 0x0000004405447220 */ /* 0x000fc60000410000 */
[----:B------:R-:W0:Y:S01]  /*2ae0*/  F2F.BF16.F32 R63, R63 ;  /* 0x0000003f003f7304 */ /* 0x000e220000202000 */
[----:B------:R-:W-:Y:S02]  /*2af0*/  LEA.HI.X R7, R7, R3, R10, 0x1, P0 ;  /* 0x0000000307077211 */ /* 0x000fe400000f0c0a */
[----:B------:R-:W-:Y:S01]  /*2b00*/  IADD3 R56, P0, PT, R56, 0x200, RZ ;  /* 0x0000020038387810 */ /* 0x000fe20007f1e0ff */
[----:B-1----:R-:W-:Y:S01]  /*2b10*/  UISETP.GE.AND UP0, UPT, UR4, UR5, UPT ;  /* 0x000000050400728c */ /* 0x002fe2000bf06270 */
[----:B--2---:R-:W-:-:S03]  /*2b20*/  IMAD.WIDE.U32 R4, R12, 0x10000, RZ ;  /* 0x000100000c047825 */ /* 0x004fc600078e00ff */
[----:B------:R-:W1:Y:S01]  /*2b30*/  F2F.BF16.F32 R9, R68 ;  /* 0x0000004400097304 */ /* 0x000e620000202000 */
[----:B------:R-:W-:Y:S02]  /*2b40*/  IADD3.X R59, PT, PT, RZ, R59, RZ, P0, !PT ;  /* 0x0000003bff3b7210 */ /* 0x000fe400007fe4ff */
[----:B0-----:R-:W-:-:S04]  /*2b50*/  PRMT R11, R8, 0x5410, R63 ;  /* 0x00005410080b7816 */ /* 0x001fc8000000003f */
[----:B------:R-:W-:Y:S02]  /*2b60*/  LOP3.LUT R5, R11, R5, RZ, 0xfc, !PT ;  /* 0x000000050b057212 */ /* 0x000fe400078efcff */
[----:B-1----:R-:W-:-:S05]  /*2b70*/  LOP3.LUT R4, R4, R9, RZ, 0xfc, !PT ;  /* 0x0000000904047212 */ /* 0x002fca00078efcff */
[----:B------:R0:W-:Y:S01]  /*2b80*/  STG.E.64 desc[UR20][R6.64], R4 ;  /* 0x0000000406007986 */ /* 0x0001e2000c101b14 */
[----:B------:R-:W-:Y:S05]  /*2b90*/  BRA.U !UP0, `(.L_x_2504) ;  /* 0xffffffdd084c7547 */ /* 0x000fea000b83ffff */
[----:B------:R-:W-:Y:S05]  /*2ba0*/  EXIT ;  /* 0x000000000000794d */ /* 0x000fea0003800000 */
.L_x_2505:
        /* <DEDUP_REMOVED lines=13> */
.L_x_5077:


//--------------------- .text._Z25selective_scan_fwd_kernelI32Selective_Scan_fwd_kernel_traitsILi128ELi16ELi1ELb0ELb0ELb0ELb0EN3c108BFloat16EfEEv13SSMParamsBase --------------------------
	.section	.text._Z25selective_scan_fwd_kernelI32Selective_Scan_fwd_kernel_traitsILi128ELi16ELi1ELb0ELb0ELb0ELb0EN3c108BFloat16EfEEv13SSMParamsBase,"ax",@progbits
	.align	128
        .global         _Z25selective_scan_fwd_kernelI32Selective_Scan_fwd_kernel_traitsILi128ELi16ELi1ELb0ELb0ELb0ELb0EN3c108BFloat16EfEEv13SSMParamsBase
        .type           _Z25selective_scan_fwd_kernelI32Selective_Scan_fwd_kernel_traitsILi128ELi16ELi1ELb0ELb0ELb0ELb0EN3c108BFloat16EfEEv13SSMParamsBase,@function
        .size           _Z25selective_scan_fwd_kernelI32Selective_Scan_fwd_kernel_traitsILi128ELi16ELi1ELb0ELb0ELb0ELb0EN3c108BFloat16EfEEv13SSMParamsBase,(.L_x_5078 - _Z25selective_scan_fwd_kernelI32Selective_Scan_fwd_kernel_traitsILi128ELi16ELi1ELb0ELb0ELb0ELb0EN3c108BFloat16EfEEv13SSMParamsBase)
        .other          _Z25selective_scan_fwd_kernelI32Selective_Scan_fwd_kernel_traitsILi128ELi16ELi1ELb0ELb0ELb0ELb0EN3c108BFloat16EfEEv13SSMParamsBase,@"STO_CUDA_ENTRY STV_DEFAULT"
_Z25selective_scan_fwd_kernelI32Selective_Scan_fwd_kernel_traitsILi128ELi16ELi1ELb0ELb0ELb0ELb0EN3c108BFloat16EfEEv13SSMParamsBase:
.text._Z25selective_scan_fwd_kernelI32Selective_Scan_fwd_kernel_traitsILi128ELi16ELi1ELb0ELb0ELb0ELb0EN3c108BFloat16EfEEv13SSMParamsBase:
[----:B------:R-:W-:Y:S01]  /*0000*/  LDC R1, c[0x0][0x37c] ;  /* 0x0000df00ff017b82 */ /* 0x000fe20000000800 */
[----:B------:R-:W0:Y:S07]  /*0010*/  LDCU.64 UR6, c[0x0][0x470] ;  /* 0x00008e00ff0677ac */ /* 0x000e2e0008000a00 */
[----:B------:R-:W1:Y:S01]  /*0020*/  S2UR UR16, SR_CTAID.Y ;  /* 0x00000000001079c3 */ /* 0x000e620000002600 */
[----:B------:R-:W-:Y:S01]  /*0030*/  CS2R R48, SRZ ;  /* 0x0000000000307805 */ /* 0x000fe2000001ff00 */
[----:B------:R-:W2:Y:S01]  /*0040*/  LDCU.64 UR24, c[0x0][0x358] ;  /* 0x00006b00ff1877ac */ /* 0x000ea20008000a00 */
[----:B------:R-:W3:Y:S05]  /*0050*/  LDCU.64 UR4, c[0x0][0x458] ;  /* 0x00008b00ff0477ac */ /* 0x000eea0008000a00 */
[----:B------:R-:W4:Y:S01]  /*0060*/  LDC R47, c[0x0][0x394] ;  /* 0x0000e500ff2f7b82 */ /* 0x000f220000000800 */
[----:B------:R-:W4:Y:S01]  /*0070*/  LDCU.128 UR32, c[0x0][0x3f0] ;  /* 0x00007e00ff2077ac */ /* 0x000f220008000c00 */
[----:B------:R-:W4:Y:S01]  /*0080*/  LDCU.128 UR20, c[0x0][0x400] ;  /* 0x00008000ff1477ac */ /* 0x000f220008000c00 */
[----:B0-----:R-:W-:-:S04]  /*0090*/  UISETP.NE.U32.AND UP1, UPT, UR6, URZ, UPT ;  /* 0x000000ff0600728c */ /* 0x001fc8000bf25070 */
[----:B------:R-:W-:Y:S02]  /*00a0*/  UISETP.NE.AND.EX UP1, UPT, UR7, URZ, UPT, UP1 ;  /* 0x000000ff0700728c */ /* 0x000fe4000bf25310 */
[----:B---3--:R-:W-:-:S04]  /*00b0*/  UISETP.NE.U32.AND UP0, UPT, UR4, URZ, UPT ;  /* 0x000000ff0400728c */ /* 0x008fc8000bf05070 */
[----:B------:R-:W-:Y:S01]  /*00c0*/  PLOP3.LUT P1, PT, PT, PT, UP1, 0x80, 0x8 ;  /* 0x000000000008781c */ /* 0x000fe20003f2f018 */
[----:B------:R-:W-:-:S04]  /*00d0*/  UISETP.NE.AND.EX UP0, UPT, UR5, URZ, UPT, UP0 ;  /* 0x000000ff0500728c */ /* 0x000fc8000bf05300 */
[----:B-1----:R-:W-:Y:S01]  /*00e0*/  @UP1 ULEA UR6, UP3, UR16, UR6, 0x2 ;  /* 0x0000000610061291 */ /* 0x002fe2000f8610ff */
[----:B------:R-:W0:Y:S01]  /*00f0*/  S2UR UR17, SR_CTAID.X ;  /* 0x00000000001179c3 */ /* 0x000e220000002500 */
[----:B------:R-:W-:Y:S02]  /*0100*/  PLOP3.LUT P0, PT, PT, PT, UP0, 0x80, 0x8 ;  /* 0x000000000008781c */ /* 0x000fe40003f0f008 */
[----:B------:R-:W-:Y:S02]  /*0110*/  @UP1 ULEA.HI.X UR7, UR16, UR7, URZ, 0x2, UP3 ;  /* 0x0000000710071291 */ /* 0x000fe400098f14ff */
[----:B------:R-:W-:Y:S01]  /*0120*/  MOV R4, UR6 ;  /* 0x0000000600047c02 */ /* 0x000fe20008000f00 */
[----:B------:R-:W-:-:S03]  /*0130*/  @UP0 ULEA UR4, UP2, UR16, UR4, 0x2 ;  /* 0x0000000410040291 */ /* 0x000fc6000f8410ff */
[----:B------:R-:W-:Y:S01]  /*0140*/  IMAD.U32 R5, RZ, RZ, UR7 ;  /* 0x00000007ff057e24 */ /* 0x000fe2000f8e00ff */
[----:B------:R-:W-:Y:S02]  /*0150*/  @UP0 ULEA.HI.X UR5, UR16, UR5, URZ, 0x2, UP2 ;  /* 0x0000000510050291 */ /* 0x000fe400090f14ff */
[----:B------:R-:W-:Y:S02]  /*0160*/  MOV R2, UR4 ;  /* 0x0000000400027c02 */ /* 0x000fe40008000f00 */
[----:B--2---:R1:W5:Y:S02]  /*0170*/  @P1 LDG.E R48, desc[UR24][R4.64] ;  /* 0x0000001804301981 */ /* 0x004364000c1e1900 */
[----:B------:R-:W-:-:S05]  /*0180*/  IMAD.U32 R3, RZ, RZ, UR5 ;  /* 0x00000005ff037e24 */ /* 0x000fca000f8e00ff */
[----:B------:R1:W5:Y:S01]  /*0190*/  @P0 LDG.E R49, desc[UR24][R2.64] ;  /* 0x0000001802310981 */ /* 0x000362000c1e1900 */
[----:B----4-:R-:W-:Y:S01]  /*01a0*/  ISETP.GE.AND P0, PT, R47, 0x1, PT ;  /* 0x000000012f00780c */ /* 0x010fe20003f06270 */
[----:B0-----:R-:W-:Y:S02]  /*01b0*/  UIMAD.WIDE.U32 UR12, UR17, UR32, URZ ;  /* 0x00000020110c72a5 */ /* 0x001fe4000f8e00ff */
[----:B------:R-:W-:Y:S02]  /*01c0*/  UIMAD.WIDE.U32 UR14, UR17, UR20, URZ ;  /* 0x00000014110e72a5 */ /* 0x000fe4000f8e00ff */
[----:B------:R-:W-:Y:S02]  /*01d0*/  UIMAD UR19, UR17, UR33, UR13 ;  /* 0x00000021111372a4 */ /* 0x000fe4000f8e020d */
[----:B------:R-:W-:-:S06]  /*01e0*/  UIMAD UR18, UR17, UR21, UR15 ;  /* 0x00000015111272a4 */ /* 0x000fcc000f8e020f */
[----:B-1----:R-:W-:Y:S06]  /*01f0*/  @!P0 EXIT ;  /* 0x000000000000894d */ /* 0x002fec0003800000 */
[----:B------:R-:W0:Y:S01]  /*0200*/  LDCU.128 UR4, c[0x0][0x420] ;  /* 0x00008400ff0477ac */ /* 0x000e220008000c00 */
[----:B------:R-:W1:Y:S01]  /*0210*/  S2R R117, SR_TID.X ;  /* 0x0000000000757919 */ /* 0x000e620000002100 */
[----:B------:R-:W2:Y:S01]  /*0220*/  LDCU.128 UR8, c[0x0][0x460] ;  /* 0x00008c00ff0877ac */ /* 0x000ea20008000c00 */
[----:B------:R-:W3:Y:S01]  /*0230*/  LDCU.64 UR28, c[0x0][0x3d8] ;  /* 0x00007b00ff1c77ac */ /* 0x000ee20008000a00 */
[----:B------:R-:W4:Y:S01]  /*0240*/  LDCU.64 UR26, c[0x0][0x3b8] ;  /* 0x00007700ff1a77ac */ /* 0x000f220008000a00 */
[----:B------:R-:W-:Y:S01]  /*0250*/  UMOV UR13, UR19 ;  /* 0x00000013000d7c82 */ /* 0x000fe20008000000 */
[----:B------:R-:W-:Y:S01]  /*0260*/  UMOV UR15, UR18 ;  /* 0x00000012000f7c82 */ /* 0x000fe20008000000 */
[----:B------:R-:W-:Y:S02]  /*0270*/  UIMAD.WIDE.U32 UR12, UR16, UR34, UR12 ;  /* 0x00000022100c72a5 */ /* 0x000fe4000f8e000c */
[----:B0-----:R-:W-:Y:S02]  /*0280*/  UIMAD.WIDE.U32 UR18, UR16, UR6, URZ ;  /* 0x00000006101272a5 */ /* 0x001fe4000f8e00ff */
[----:B------:R-:W-:-:S02]  /*0290*/  UIMAD UR35, UR16, UR35, UR13 ;  /* 0x00000023102372a4 */ /* 0x000fc4000f8e020d */
[----:B--2---:R-:W-:Y:S02]  /*02a0*/  ULEA UR34, UP0, UR12, UR8, 0x1 ;  /* 0x000000080c227291 */ /* 0x004fe4000f8008ff */
[----:B------:R-:W-:Y:S02]  /*02b0*/  UIMAD UR19, UR16, UR7, UR19 ;  /* 0x00000007101372a4 */ /* 0x000fe4000f8e0213 */
[----:B------:R-:W-:Y:S02]  /*02c0*/  UIMAD.WIDE.U32 UR14, UR16, UR22, UR14 ;  /* 0x00000016100e72a5 */ /* 0x000fe4000f8e000e */
[----:B------:R-:W-:Y:S02]  /*02d0*/  ULEA.HI.X UR35, UR12, UR9, UR35, 0x1, UP0 ;  /* 0x000000090c237291 */ /* 0x000fe400080f0c23 */
[----:B------:R-:W-:Y:S01]  /*02e0*/  UIMAD.WIDE.U32 UR8, UR17, UR4, UR18 ;  /* 0x00000004110872a5 */ /* 0x000fe2000f8e0012 */
[C---:B-1----:R-:W-:Y:S01]  /*02f0*/  LOP3.LUT R46, R117.reuse, 0x1f, RZ, 0xc0, !PT ;  /* 0x0000001f752e7812 */ /* 0x042fe200078ec0ff */
[----:B------:R-:W-:Y:S01]  /*0300*/  UIMAD UR13, UR16, UR23, UR15 ;  /* 0x00000017100d72a4 */ /* 0x000fe2000f8e020f */
[----:B------:R-:W-:Y:S01]  /*0310*/  SHF.L.U32 R116, R117, 0x4, RZ ;  /* 0x0000000475747819 */ /* 0x000fe200000006ff */
[----:B---3--:R-:W-:Y:S01]  /*0320*/  UIMAD.WIDE.U32 UR18, UR16, UR28, URZ ;  /* 0x0000001c101272a5 */ /* 0x008fe2000f8e00ff */
[----:B------:R-:W-:Y:S01]  /*0330*/  SHF.R.U32.HI R115, RZ, 0x5, R117 ;  /* 0x00000005ff737819 */ /* 0x000fe20000011675 */
[----:B------:R-:W-:-:S02]  /*0340*/  ULEA UR33, UP1, UR14, UR10, 0x1 ;  /* 0x0000000a0e217291 */ /* 0x000fc4000f8208ff */
[----:B----4-:R-:W-:Y:S02]  /*0350*/  UIMAD.WIDE.U32 UR20, UR16, UR26, URZ ;  /* 0x0000001a101472a5 */ /* 0x010fe4000f8e00ff */
[----:B------:R-:W-:Y:S01]  /*0360*/  UIMAD UR10, UR17, UR5, UR9 ;  /* 0x00000005110a72a4 */ /* 0x000fe2000f8e0209 */
[----:B------:R-:W0:Y:S01]  /*0370*/  LDCU.128 UR4, c[0x0][0x3a0] ;  /* 0x00007400ff0477ac */ /* 0x000e220008000c00 */
[----:B------:R-:W-:Y:S02]  /*0380*/  UIMAD UR32, UR16, UR27, UR21 ;  /* 0x0000001b102072a4 */ /* 0x000fe4000f8e0215 */
[----:B------:R-:W-:Y:S02]  /*0390*/  ULEA.HI.X UR11, UR14, UR11, UR13, 0x1, UP1 ;  /* 0x0000000b0e0b7291 */ /* 0x000fe400088f0c0d */
[----:B------:R-:W-:Y:S01]  /*03a0*/  UIMAD UR27, UR16, UR29, UR19 ;  /* 0x0000001d101b72a4 */ /* 0x000fe2000f8e0213 */
[----:B------:R-:W1:Y:S01]  /*03b0*/  LDCU.128 UR12, c[0x0][0x440] ;  /* 0x00008800ff0c77ac */ /* 0x000e620008000c00 */
[----:B------:R-:W2:Y:S01]  /*03c0*/  LDCU UR19, c[0x0][0x384] ;  /* 0x00007080ff1377ac */ /* 0x000ea20008000800 */
[----:B------:R-:W3:Y:S01]  /*03d0*/  LDCU UR38, c[0x0][0x38c] ;  /* 0x00007180ff2677ac */ /* 0x000ee20008000800 */
[----:B------:R-:W4:Y:S01]  /*03e0*/  LDCU.64 UR36, c[0x0][0x450] ;  /* 0x00008a00ff2477ac */ /* 0x000f220008000a00 */
[----:B------:R-:W4:Y:S01]  /*03f0*/  LDCU.64 UR30, c[0x0][0x3e0] ;  /* 0x00007c00ff1e77ac */ /* 0x000f220008000a00 */
[----:B------:R-:W4:Y:S01]  /*0400*/  LDCU.64 UR28, c[0x0][0x3c0] ;  /* 0x00007800ff1c77ac */ /* 0x000f220008000a00 */
[----:B0-----:R-:W-:-:S02]  /*0410*/  UIMAD.WIDE.U32 UR22, UR16, UR4, URZ ;  /* 0x00000004101672a5 */ /* 0x001fc4000f8e00ff */
[----:B-1----:R-:W-:Y:S02]  /*0420*/  ULEA UR14, UP0, UR20, UR14, 0x2 ;  /* 0x0000000e140e7291 */ /* 0x002fe4000f8010ff */
[----:B------:R-:W-:Y:S02]  /*0430*/  UIMAD UR5, UR16, UR5, UR23 ;  /* 0x00000005100572a4 */ /* 0x000fe4000f8e0217 */
[----:B--2---:R-:W-:Y:S02]  /*0440*/  UIMAD UR16, UR17, UR19, UR16 ;  /* 0x00000013111072a4 */ /* 0x004fe4000f8e0210 */
[----:B------:R-:W-:Y:S02]  /*0450*/  ULEA UR21, UP2, UR22, UR12, 0x2 ;  /* 0x0000000c16157291 */ /* 0x000fe4000f8410ff */
[----:B------:R-:W-:Y:S02]  /*0460*/  ULEA.HI.X UR32, UR20, UR15, UR32, 0x2, UP0 ;  /* 0x0000000f14207291 */ /* 0x000fe400080f1420 */
[----:B---3--:R-:W-:Y:S01]  /*0470*/  UISETP.LT.AND UP0, UPT, UR38, 0x1, UPT ;  /* 0x000000012600788c */ /* 0x008fe2000bf01270 */
[----:B------:R-:W-:Y:S01]  /*0480*/  IMAD R47, R47, UR16, RZ ;  /* 0x000000102f2f7c24 */ /* 0x000fe2000f8e02ff */
[----:B------:R-:W-:-:S02]  /*0490*/  ULEA.HI.X UR22, UR22, UR13, UR5, 0x2, UP2 ;  /* 0x0000000d16167291 */ /* 0x000fc400090f1405 */
[----:B----4-:R-:W-:Y:S01]  /*04a0*/  ULEA UR26, UP1, UR18, UR36, 0x2 ;  /* 0x00000024121a7291 */ /* 0x010fe2000f8210ff */
[----:B------:R-:W-:Y:S01]  /*04b0*/  IMAD R47, R47, UR38, RZ ;  /* 0x000000262f2f7c24 */ /* 0x000fe2000f8e02ff */
[----:B------:R-:W-:Y:S02]  /*04c0*/  USEL UR5, UR38, 0x1, !UP0 ;  /* 0x0000000126057887 */ /* 0x000fe4000c000000 */
[----:B------:R-:W-:Y:S02]  /*04d0*/  USHF.L.U64.HI UR23, UR30, 0x2, UR31 ;  /* 0x000000021e177899 */ /* 0x000fe4000801021f */
[----:B------:R-:W-:Y:S01]  /*04e0*/  ULEA.HI.X UR27, UR18, UR37, UR27, 0x2, UP1 ;  /* 0x00000025121b7291 */ /* 0x000fe200088f141b */
[----:B------:R-:W-:Y:S01]  /*04f0*/  UMOV UR31, UR33 ;  /* 0x00000021001f7c82 */ /* 0x000fe20008000000 */
[----:B------:R-:W-:Y:S01]  /*0500*/  UMOV UR4, URZ ;  /* 0x000000ff00047c82 */ /* 0x000fe20008000000 */
[----:B------:R-:W-:Y:S02]  /*0510*/  USHF.L.U64.HI UR20, UR6, 0x2, UR7 ;  /* 0x0000000206147899 */ /* 0x000fe40008010207 */
[----:B------:R-:W-:-:S02]  /*0520*/  USHF.L.U64.HI UR29, UR28, 0x2, UR29 ;  /* 0x000000021c1d7899 */ /* 0x000fc4000801021d */
[----:B------:R-:W-:Y:S01]  /*0530*/  UIADD3 UR36, UPT, UPT, -UR5, URZ, URZ ;  /* 0x000000ff05247290 */ /* 0x000fe2000fffe1ff */
[----:B------:R-:W-:-:S11]  /*0540*/  UMOV UR33, UR11 ;  /* 0x0000000b00217c82 */ /* 0x000fd60008000000 */
.L_x_2544:
[----:B------:R-:W0:Y:S01]  /*0550*/  LDCU UR5, c[0x0][0x388] ;  /* 0x00007100ff0577ac */ /* 0x000e220008000800 */
[----:B------:R-:W-:Y:S01]  /*0560*/  LOP3.LUT R21, R116, 0x3e00, RZ, 0xc0, !PT ;  /* 0x00003e0074157812 */ /* 0x000fe200078ec0ff */
[----:B------:R-:W-:Y:S01]  /*0570*/  IMAD.U32 R5, RZ, RZ, UR35 ;  /* 0x00000023ff057e24 */ /* 0x000fe2000f8e00ff */
[----:B------:R-:W-:Y:S01]  /*0580*/  MOV R4, UR34 ;  /* 0x0000002200047c02 */ /* 0x000fe20008000f00 */
[----:B------:R-:W-:Y:S01]  /*0590*/  USHF.L.U32 UR39, UR4, 0xb, URZ ;  /* 0x0000000b04277899 */ /* 0x000fe200080006ff */
[----:B-1----:R-:W-:Y:S01]  /*05a0*/  PRMT R7, RZ, 0x7610, R7 ;  /* 0x00007610ff077816 */ /* 0x002fe20000000007 */
[----:B------:R-:W-:Y:S01]  /*05b0*/  IMAD.IADD R53, R46, 0x1, R21 ;  /* 0x000000012e357824 */ /* 0x000fe200078e0215 */
[----:B------:R-:W-:Y:S02]  /*05c0*/  PRMT R10, RZ, 0x7610, R10 ;  /* 0x00007610ff0a7816 */ /* 0x000fe4000000000a */
[----:B------:R-:W-:Y:S01]  /*05d0*/  PRMT R15, RZ, 0x7610, R15 ;  /* 0x00007610ff0f7816 */ /* 0x000fe2000000000f */
[C---:B------:R-:W-:Y:S01]  /*05e0*/  IMAD.WIDE.U32 R4, R53.reuse, 0x2, R4 ;  /* 0x0000000235047825 */ /* 0x040fe200078e0004 */
[----:B------:R-:W-:-:S02]  /*05f0*/  LEA R2, P0, R53, UR31, 0x1 ;  /* 0x0000001f35027c11 */ /* 0x000fc4000f8008ff */
[C---:B------:R-:W-:Y:S01]  /*0600*/  IADD3 R72, PT, PT, R53.reuse, 0x100, RZ ;  /* 0x0000010035487810 */ /* 0x040fe20007ffe0ff */
[C---:B------:R-:W-:Y:S01]  /*0610*/  VIADD R64, R53.reuse, 0xe0 ;  /* 0x000000e035407836 */ /* 0x040fe20000000000 */
[----:B------:R-:W-:Y:S01]  /*0620*/  IADD3.X R3, PT, PT, RZ, UR33, RZ, P0, !PT ;  /* 0x00000021ff037c10 */ /* 0x000fe200087fe4ff */
[C---:B------:R-:W-:Y:S01]  /*0630*/  VIADD R60, R53.reuse, 0xc0 ;  /* 0x000000c0353c7836 */ /* 0x040fe20000000000 */
[C---:B------:R-:W-:Y:S01]  /*0640*/  IADD3 R54, PT, PT, R53.reuse, 0x20, RZ ;  /* 0x0000002035367810 */ /* 0x040fe20007ffe0ff */
[----:B0-----:R-:W-:Y:S01]  /*0650*/  UIADD3 UR37, UPT, UPT, -UR39, UR5, URZ ;  /* 0x0000000527257290 */ /* 0x001fe2000fffe1ff */
[C---:B------:R-:W-:Y:S01]  /*0660*/  VIADD R75, R53.reuse, 0x40 ;  /* 0x00000040354b7836 */ /* 0x040fe20000000000 */
[C---:B------:R-:W-:Y:S01]  /*0670*/  IADD3 R56, PT, PT, R53.reuse, 0x60, RZ ;  /* 0x0000006035387810 */ /* 0x040fe20007ffe0ff */
[C---:B------:R-:W-:Y:S01]  /*0680*/  VIADD R73, R53.reuse, 0x80 ;  /* 0x0000008035497836 */ /* 0x040fe20000000000 */
[C---:B------:R-:W-:Y:S01]  /*0690*/  IADD3 R58, PT, PT, R53.reuse, 0xa0, RZ ;  /* 0x000000a0353a7810 */ /* 0x040fe20007ffe0ff */
[C---:B------:R-:W-:Y:S01]  /*06a0*/  VIADD R18, R53.reuse, 0x120 ;  /* 0x0000012035127836 */ /* 0x040fe20000000000 */
[C---:B------:R-:W-:Y:S01]  /*06b0*/  ISETP.GE.AND P0, PT, R53.reuse, UR37, PT ;  /* 0x0000002535007c0c */ /* 0x040fe2000bf06270 */
[----:B------:R-:W-:Y:S01]  /*06c0*/  BAR.SYNC.DEFER_BLOCKING 0x0 ;  /* 0x0000000000007b1d */ /* 0x000fe20000010000 */
[----:B------:R-:W-:Y:S01]  /*06d0*/  ISETP.GE.AND P1, PT, R60, UR37, PT ;  /* 0x000000253c007c0c */ /* 0x000fe2000bf26270 */
[C---:B------:R-:W-:Y:S01]  /*06e0*/  VIADD R22, R53.reuse, 0x160 ;  /* 0x0000016035167836 */ /* 0x040fe20000000000 */
[----:B------:R-:W-:Y:S01]  /*06f0*/  ISETP.GE.AND P6, PT, R54, UR37, PT ;  /* 0x0000002536007c0c */ /* 0x000fe2000bfc6270 */
[----:B------:R-:W-:Y:S01]  /*0700*/  VIADD R24, R53, 0x1a0 ;  /* 0x000001a035187836 */ /* 0x000fe20000000000 */
[----:B------:R-:W-:-:S02]  /*0710*/  ISETP.GE.AND P5, PT, R75, UR37, PT ;  /* 0x000000254b007c0c */ /* 0x000fc4000bfa6270 */
[----:B------:R-:W-:Y:S02]  /*0720*/  ISETP.GE.AND P4, PT, R56, UR37, PT ;  /* 0x0000002538007c0c */ /* 0x000fe4000bf86270 */
[----:B------:R-:W-:Y:S02]  /*0730*/  ISETP.GE.AND P3, PT, R73, UR37, PT ;  /* 0x0000002549007c0c */ /* 0x000fe4000bf66270 */
[----:B------:R-:W-:Y:S02]  /*0740*/  ISETP.GE.AND P2, PT, R58, UR37, PT ;  /* 0x000000253a007c0c */ /* 0x000fe4000bf46270 */
[----:B------:R-:W-:Y:S02]  /*0750*/  PRMT R13, RZ, 0x7610, R13 ;  /* 0x00007610ff0d7816 */ /* 0x000fe4000000000d */
[----:B------:R-:W-:Y:S02]  /*0760*/  PRMT R0, RZ, 0x7610, R0 ;  /* 0x00007610ff007816 */ /* 0x000fe40000000000 */
[----:B------:R-:W-:-:S02]  /*0770*/  PRMT R9, RZ, 0x7610, R9 ;  /* 0x00007610ff097816 */ /* 0x000fc40000000009 */
[----:B------:R-:W-:Y:S02]  /*0780*/  PRMT R6, RZ, 0x7610, R6 ;  /* 0x00007610ff067816 */ /* 0x000fe40000000006 */
[C---:B------:R-:W-:Y:S02]  /*0790*/  IADD3 R20, PT, PT, R53.reuse, 0x140, RZ ;  /* 0x0000014035147810 */ /* 0x040fe40007ffe0ff */
[----:B------:R-:W-:Y:S01]  /*07a0*/  PRMT R11, RZ, 0x7610, R11 ;  /* 0x00007610ff0b7816 */ /* 0x000fe2000000000b */
[----:B------:R-:W2:Y:S01]  /*07b0*/  @!P0 LDG.E.U16 R7, desc[UR24][R4.64] ;  /* 0x0000001804078981 */ /* 0x000ea2000c1e1500 */
[----:B------:R-:W-:Y:S02]  /*07c0*/  ISETP.GE.AND P0, PT, R64, UR37, PT ;  /* 0x0000002540007c0c */ /* 0x000fe4000bf06270 */
[----:B------:R-:W-:Y:S01]  /*07d0*/  PRMT R8, RZ, 0x7610, R8 ;  /* 0x00007610ff087816 */ /* 0x000fe20000000008 */
[----:B------:R-:W3:Y:S01]  /*07e0*/  @!P1 LDG.E.U16 R13, desc[UR24][R4.64+0x180] ;  /* 0x00018018040d9981 */ /* 0x000ee2000c1e1500 */
[----:B------:R-:W-:-:S02]  /*07f0*/  IADD3 R23, PT, PT, R53, 0x180, RZ ;  /* 0x0000018035177810 */ /* 0x000fc40007ffe0ff */
[----:B------:R-:W-:Y:S01]  /*0800*/  PRMT R12, RZ, 0x7610, R12 ;  /* 0x00007610ff0c7816 */ /* 0x000fe2000000000c */
[----:B------:R-:W4:Y:S01]  /*0810*/  @!P6 LDG.E.U16 R0, desc[UR24][R4.64+0x40] ;  /* 0x000040180400e981 */ /* 0x000f22000c1e1500 */
[----:B------:R-:W-:Y:S02]  /*0820*/  PRMT R17, RZ, 0x7610, R17 ;  /* 0x00007610ff117816 */ /* 0x000fe40000000011 */
[----:B------:R-:W-:Y:S01]  /*0830*/  PRMT R14, RZ, 0x7610, R14 ;  /* 0x00007610ff0e7816 */ /* 0x000fe2000000000e */
[----:B------:R-:W3:Y:S01]  /*0840*/  @!P5 LDG.E.U16 R9, desc[UR24][R4.64+0x80] ;  /* 0x000080180409d981 */ /* 0x000ee2000c1e1500 */
[----:B------:R-:W-:Y:S02]  /*0850*/  PRMT R19, RZ, 0x7610, R19 ;  /* 0x00007610ff137816 */ /* 0x000fe40000000013 */
[----:B------:R-:W-:Y:S01]  /*0860*/  PRMT R16, RZ, 0x7610, R16 ;  /* 0x00007610ff107816 */ /* 0x000fe20000000010 */
[----:B------:R-:W3:Y:S01]  /*0870*/  @!P0 LDG.E.U16 R10, desc[UR24][R4.64+0x1c0] ;  /* 0x0001c018040a8981 */ /* 0x000ee2000c1e1500 */
[----:B------:R-:W-:-:S02]  /*0880*/  ISETP.GE.AND P0, PT, R72, UR37, PT ;  /* 0x0000002548007c0c */ /* 0x000fc4000bf06270 */
[----:B------:R-:W-:Y:S01]  /*0890*/  ISETP.GE.AND P1, PT, R20, UR37, PT ;  /* 0x0000002514007c0c */ /* 0x000fe2000bf26270 */
[----:B------:R-:W3:Y:S01]  /*08a0*/  @!P4 LDG.E.U16 R6, desc[UR24][R4.64+0xc0] ;  /* 0x0000c0180406c981 */ /* 0x000ee2000c1e1500 */
[----:B------:R-:W-:-:S03]  /*08b0*/  ISETP.GE.AND P4, PT, R24, UR37, PT ;  /* 0x0000002518007c0c */ /* 0x000fc6000bf86270 */
[----:B------:R-:W3:Y:S04]  /*08c0*/  @!P3 LDG.E.U16 R11, desc[UR24][R4.64+0x100] ;  /* 0x00010018040bb981 */ /* 0x000ee8000c1e1500 */
[----:B------:R-:W3:Y:S04]  /*08d0*/  @!P2 LDG.E.U16 R8, desc[UR24][R4.64+0x140] ;  /* 0x000140180408a981 */ /* 0x000ee8000c1e1500 */
[----:B------:R-:W3:Y:S01]  /*08e0*/  @!P0 LDG.E.U16 R15, desc[UR24][R4.64+0x200] ;  /* 0x00020018040f8981 */ /* 0x000ee2000c1e1500 */
[----:B------:R-:W-:Y:S02]  /*08f0*/  ISETP.GE.AND P0, PT, R18, UR37, PT ;  /* 0x0000002512007c0c */ /* 0x000fe4000bf06270 */
[----:B------:R-:W-:Y:S01]  /*0900*/  ISETP.GE.AND P2, PT, R22, UR37, PT ;  /* 0x0000002516007c0c */ /* 0x000fe2000bf46270 */
[----:B------:R-:W-:Y:S01]  /*0910*/  VIADD R20, R53, 0x1e0 ;  /* 0x000001e035147836 */ /* 0x000fe20000000000 */
[----:B------:R-:W-:Y:S01]  /*0920*/  ISETP.GE.AND P3, PT, R23, UR37, PT ;  /* 0x0000002517007c0c */ /* 0x000fe2000bf66270 */
[----:B------:R-:W3:Y:S01]  /*0930*/  @!P1 LDG.E.U16 R17, desc[UR24][R4.64+0x280] ;  /* 0x0002801804119981 */ /* 0x000ee2000c1e1500 */
[----:B------:R-:W-:-:S02]  /*0940*/  IADD3 R18, PT, PT, R53, 0x1c0, RZ ;  /* 0x000001c035127810 */ /* 0x000fc40007ffe0ff */
[----:B------:R-:W-:Y:S01]  /*0950*/  ISETP.GE.AND P6, PT, R20, UR37, PT ;  /* 0x0000002514007c0c */ /* 0x000fe2000bfc6270 */
[----:B------:R-:W3:Y:S01]  /*0960*/  @!P4 LDG.E.U16 R16, desc[UR24][R4.64+0x340] ;  /* 0x000340180410c981 */ /* 0x000ee2000c1e1500 */
[----:B------:R-:W-:-:S03]  /*0970*/  ISETP.GE.AND P5, PT, R18, UR37, PT ;  /* 0x0000002512007c0c */ /* 0x000fc6000bfa6270 */
[----:B------:R-:W3:Y:S01]  /*0980*/  @!P0 LDG.E.U16 R12, desc[UR24][R4.64+0x240] ;  /* 0x00024018040c8981 */ /* 0x000ee2000c1e1500 */
[----:B------:R-:W-:-:S03]  /*0990*/  PRMT R55, RZ, 0x7610, R55 ;  /* 0x00007610ff377816 */ /* 0x000fc60000000037 */
[----:B------:R-:W3:Y:S01]  /*09a0*/  @!P2 LDG.E.U16 R14, desc[UR24][R4.64+0x2c0] ;  /* 0x0002c018040ea981 */ /* 0x000ee2000c1e1500 */
        /* <DEDUP_REMOVED lines=9> */
[C---:B------:R-:W-:Y:S01]  /*0a40*/  IADD3 R23, PT, PT, R18.reuse, 0x40, RZ ;  /* 0x0000004012177810 */ /* 0x040fe20007ffe0ff */
[C---:B------:R-:W-:Y:S01]  /*0a50*/  VIADD R21, R18.reuse, 0x20 ;  /* 0x0000002012157836 */ /* 0x040fe20000000000 */
[C---:B------:R-:W-:Y:S01]  /*0a60*/  IADD3 R27, PT, PT, R18.reuse, 0x80, RZ ;  /* 0x00000080121b7810 */ /* 0x040fe20007ffe0ff */
[C---:B------:R-:W-:Y:S01]  /*0a70*/  VIADD R25, R18.reuse, 0x60 ;  /* 0x0000006012197836 */ /* 0x040fe20000000000 */
[-C--:B------:R-:W-:Y:S01]  /*0a80*/  LEA.HI.SX32 R23, R23, R18.reuse, 0x1b ;  /* 0x0000001217177211 */ /* 0x080fe200078fdaff */
[C---:B------:R-:W-:Y:S01]  /*0a90*/  VIADD R5, R18.reuse, 0xa0 ;  /* 0x000000a012057836 */ /* 0x040fe20000000000 */
[-C--:B------:R-:W-:Y:S02]  /*0aa0*/  LEA.HI.SX32 R44, R18, R18.reuse, 0x1b ;  /* 0x00000012122c7211 */ /* 0x080fe400078fdaff */
[-C--:B------:R-:W-:Y:S02]  /*0ab0*/  LEA.HI.SX32 R21, R21, R18.reuse, 0x1b ;  /* 0x0000001215157211 */ /* 0x080fe400078fdaff */
[----:B------:R-:W-:-:S02]  /*0ac0*/  LEA.HI.SX32 R25, R25, R18, 0x1b ;  /* 0x0000001219197211 */ /* 0x000fc400078fdaff */
[-C--:B------:R-:W-:Y:S02]  /*0ad0*/  LEA.HI.SX32 R27, R27, R18.reuse, 0x1b ;  /* 0x000000121b1b7211 */ /* 0x080fe400078fdaff */
[----:B------:R-:W-:Y:S01]  /*0ae0*/  LEA R42, R23, UR5, 0x1 ;  /* 0x00000005172a7c11 */ /* 0x000fe2000f8e08ff */
[----:B------:R-:W-:Y:S01]  /*0af0*/  VIADD R23, R18, 0xe0 ;  /* 0x000000e012177836 */ /* 0x000fe20000000000 */
[----:B------:R-:W-:Y:S02]  /*0b00*/  LEA R44, R44, UR5, 0x1 ;  /* 0x000000052c2c7c11 */ /* 0x000fe4000f8e08ff */
[----:B------:R-:W-:Y:S02]  /*0b10*/  LEA R43, R21, UR5, 0x1 ;  /* 0x00000005152b7c11 */ /* 0x000fe4000f8e08ff */
[----:B------:R-:W-:Y:S02]  /*0b20*/  LEA.HI.SX32 R5, R5, R18, 0x1b ;  /* 0x0000001205057211 */ /* 0x000fe400078fdaff */
[----:B------:R-:W-:-:S02]  /*0b30*/  IADD3 R21, PT, PT, R18, 0xc0, RZ ;  /* 0x000000c012157810 */ /* 0x000fc40007ffe0ff */
[----:B------:R-:W-:Y:S02]  /*0b40*/  LEA R41, R25, UR5, 0x1 ;  /* 0x0000000519297c11 */ /* 0x000fe4000f8e08ff */
[----:B------:R-:W-:Y:S01]  /*0b50*/  LEA R40, R27, UR5, 0x1 ;  /* 0x000000051b287c11 */ /* 0x000fe2000f8e08ff */
[C---:B------:R-:W-:Y:S01]  /*0b60*/  VIADD R27, R18.reuse, 0x120 ;  /* 0x00000120121b7836 */ /* 0x040fe20000000000 */
[----:B------:R-:W-:Y:S02]  /*0b70*/  IADD3 R25, PT, PT, R18, 0x100, RZ ;  /* 0x0000010012197810 */ /* 0x000fe40007ffe0ff */
[-C--:B------:R-:W-:Y:S02]  /*0b80*/  LEA.HI.SX32 R23, R23, R18.reuse, 0x1b ;  /* 0x0000001217177211 */ /* 0x080fe400078fdaff */
[----:B------:R-:W-:Y:S02]  /*0b90*/  LEA R39, R5, UR5, 0x1 ;  /* 0x0000000505277c11 */ /* 0x000fe4000f8e08ff */
[----:B------:R-:W-:-:S02]  /*0ba0*/  LEA.HI.SX32 R21, R21, R18, 0x1b ;  /* 0x0000001215157211 */ /* 0x000fc400078fdaff */
[C---:B------:R-:W-:Y:S02]  /*0bb0*/  IADD3 R5, PT, PT, R18.reuse, 0x140, RZ ;  /* 0x0000014012057810 */ /* 0x040fe40007ffe0ff */
[-C--:B------:R-:W-:Y:S02]  /*0bc0*/  LEA.HI.SX32 R25, R25, R18.reuse, 0x1b ;  /* 0x0000001219197211 */ /* 0x080fe400078fdaff */
[-C--:B------:R-:W-:Y:S02]  /*0bd0*/  LEA.HI.SX32 R27, R27, R18.reuse, 0x1b ;  /* 0x000000121b1b7211 */ /* 0x080fe400078fdaff */
[----:B------:R-:W-:Y:S01]  /*0be0*/  LEA R37, R23, UR5, 0x1 ;  /* 0x0000000517257c11 */ /* 0x000fe2000f8e08ff */
[----:B------:R-:W-:Y:S01]  /*0bf0*/  VIADD R23, R18, 0x1e0 ;  /* 0x000001e012177836 */ /* 0x000fe20000000000 */
[----:B------:R-:W-:Y:S02]  /*0c00*/  LEA R38, R21, UR5, 0x1 ;  /* 0x0000000515267c11 */ /* 0x000fe4000f8e08ff */
[----:B------:R-:W-:-:S02]  /*0c10*/  LEA.HI.SX32 R5, R5, R18, 0x1b ;  /* 0x0000001205057211 */ /* 0x000fc400078fdaff */
[----:B------:R-:W-:Y:S02]  /*0c20*/  IADD3 R21, PT, PT, R18, 0x1c0, RZ ;  /* 0x000001c012157810 */ /* 0x000fe40007ffe0ff */
[----:B------:R-:W-:Y:S02]  /*0c30*/  LEA R36, R25, UR5, 0x1 ;  /* 0x0000000519247c11 */ /* 0x000fe4000f8e08ff */
        /* <DEDUP_REMOVED lines=8> */
[----:B------:R-:W-:Y:S02]  /*0cc0*/  P2R R74, PR, RZ, 0x2 ;  /* 0x00000002ff4a7803 */ /* 0x000fe40000000000 */
[----:B------:R-:W-:-:S02]  /*0cd0*/  ISETP.GE.AND P1, PT, R54, UR37, PT ;  /* 0x0000002536007c0c */ /* 0x000fc4000bf26270 */
[----:B------:R-:W-:Y:S02]  /*0ce0*/  PRMT R53, RZ, 0x7610, R53 ;  /* 0x00007610ff357816 */ /* 0x000fe40000000035 */
[----:B------:R-:W-:Y:S01]  /*0cf0*/  PRMT R54, RZ, 0x7610, R54 ;  /* 0x00007610ff367816 */ /* 0x000fe20000000036 */
[----:B--2---:R0:W-:Y:S04]  /*0d00*/  STS.U16 [R44], R7 ;  /* 0x000000072c007388 */ /* 0x0041e80000000400 */
[----:B----4-:R-:W-:Y:S01]  /*0d10*/  STS.U16 [R43+0x40], R0 ;  /* 0x000040002b007388 */ /* 0x010fe20000000400 */
[----:B0-----:R-:W-:-:S03]  /*0d20*/  VIADD R7, R18, 0x160 ;  /* 0x0000016012077836 */ /* 0x001fc60000000000 */
[----:B---3--:R0:W-:Y:S04]  /*0d30*/  STS.U16 [R42+0x80], R9 ;  /* 0x000080092a007388 */ /* 0x0081e80000000400 */
[----:B------:R-:W-:Y:S01]  /*0d40*/  STS.U16 [R41+0xc0], R6 ;  /* 0x0000c00629007388 */ /* 0x000fe20000000400 */
[----:B0-----:R-:W-:-:S03]  /*0d50*/  IADD3 R9, PT, PT, R18, 0x180, RZ ;  /* 0x0000018012097810 */ /* 0x001fc60007ffe0ff */
[----:B------:R0:W-:Y:S01]  /*0d60*/  STS.U16 [R40+0x100], R11 ;  /* 0x0001000b28007388 */ /* 0x0001e20000000400 */
[-C--:B------:R-:W-:Y:S02]  /*0d70*/  LEA.HI.SX32 R7, R7, R18.reuse, 0x1b ;  /* 0x0000001207077211 */ /* 0x080fe400078fdaff */
[----:B------:R-:W-:Y:S01]  /*0d80*/  LEA.HI.SX32 R9, R9, R18, 0x1b ;  /* 0x0000001209097211 */ /* 0x000fe200078fdaff */
[----:B------:R-:W-:Y:S01]  /*0d90*/  STS.U16 [R39+0x140], R8 ;  /* 0x0001400827007388 */ /* 0x000fe20000000400 */
[----:B0-----:R-:W-:-:S03]  /*0da0*/  VIADD R11, R18, 0x1a0 ;  /* 0x000001a0120b7836 */ /* 0x001fc60000000000 */
[----:B------:R-:W-:Y:S01]  /*0db0*/  STS.U16 [R38+0x180], R13 ;  /* 0x0001800d26007388 */ /* 0x000fe20000000400 */
[----:B------:R-:W-:Y:S02]  /*0dc0*/  LEA R33, R7, UR5, 0x1 ;  /* 0x0000000507217c11 */ /* 0x000fe4000f8e08ff */
[----:B------:R-:W-:Y:S01]  /*0dd0*/  LEA.HI.SX32 R11, R11, R18, 0x1b ;  /* 0x000000120b0b7211 */ /* 0x000fe200078fdaff */
[----:B------:R-:W-:Y:S01]  /*0de0*/  STS.U16 [R37+0x1c0], R10 ;  /* 0x0001c00a25007388 */ /* 0x000fe20000000400 */
[----:B------:R-:W-:Y:S01]  /*0df0*/  IMAD R18, R45, 0xf, R18 ;  /* 0x0000000f2d127824 */ /* 0x000fe200078e0212 */
[----:B------:R-:W-:Y:S02]  /*0e00*/  LEA R32, R9, UR5, 0x1 ;  /* 0x0000000509207c11 */ /* 0x000fe4000f8e08ff */
[----:B------:R0:W-:Y:S01]  /*0e10*/  STS.U16 [R36+0x200], R15 ;  /* 0x0002000f24007388 */ /* 0x0001e20000000400 */
[----:B------:R-:W-:-:S03]  /*0e20*/  LEA R31, R11, UR5, 0x1 ;  /* 0x000000050b1f7c11 */ /* 0x000fc6000f8e08ff */
[----:B------:R-:W-:Y:S01]  /*0e30*/  STS.U16 [R35+0x240], R12 ;  /* 0x0002400c23007388 */ /* 0x000fe20000000400 */
[----:B------:R-:W-:-:S03]  /*0e40*/  VIADD R7, R18, 0x2 ;  /* 0x0000000212077836 */ /* 0x000fc60000000000 */
[----:B------:R1:W-:Y:S01]  /*0e50*/  STS.U16 [R34+0x280], R17 ;  /* 0x0002801122007388 */ /* 0x0003e20000000400 */
[C---:B------:R-:W-:Y:S02]  /*0e60*/  VIADD R11, R18.reuse, 0x4 ;  /* 0x00000004120b7836 */ /* 0x040fe40000000000 */
[C---:B0-----:R-:W-:Y:S01]  /*0e70*/  VIADD R15, R18.reuse, 0x6 ;  /* 0x00000006120f7836 */ /* 0x041fe20000000000 */
[C---:B------:R-:W-:Y:S01]  /*0e80*/  IADD3 R5, PT, PT, R18.reuse, 0x1, RZ ;  /* 0x0000000112057810 */ /* 0x040fe20007ffe0ff */
[C---:B------:R-:W-:Y:S01]  /*0e90*/  VIADD R57, R18.reuse, 0xa ;  /* 0x0000000a12397836 */ /* 0x040fe20000000000 */
[C---:B------:R-:W-:Y:S01]  /*0ea0*/  IADD3 R9, PT, PT, R18.reuse, 0x3, RZ ;  /* 0x0000000312097810 */ /* 0x040fe20007ffe0ff */
[C---:B------:R-:W-:Y:S01]  /*0eb0*/  VIADD R61, R18.reuse, 0xc ;  /* 0x0000000c123d7836 */ /* 0x040fe20000000000 */
[C---:B------:R-:W-:Y:S01]  /*0ec0*/  IADD3 R13, PT, PT, R18.reuse, 0x5, RZ ;  /* 0x00000005120d7810 */ /* 0x040fe20007ffe0ff */
[C---:B------:R-:W-:Y:S02]  /*0ed0*/  VIADD R65, R18.reuse, 0xe ;  /* 0x0000000e12417836 */ /* 0x040fe40000000000 */
[C---:B-1----:R-:W-:Y:S01]  /*0ee0*/  VIADD R17, R18.reuse, 0x8 ;  /* 0x0000000812117836 */ /* 0x042fe20000000000 */
[C---:B------:R-:W-:Y:S01]  /*0ef0*/  IADD3 R25, PT, PT, R18.reuse, 0x7, RZ ;  /* 0x0000000712197810 */ /* 0x040fe20007ffe0ff */
[----:B------:R-:W-:Y:S01]  /*0f00*/  STS.U16 [R33+0x2c0], R14 ;  /* 0x0002c00e21007388 */ /* 0x000fe20000000400 */
[----:B------:R-:W-:-:S02]  /*0f10*/  IADD3 R27, PT, PT, R18, 0x9, RZ ;  /* 0x00000009121b7810 */ /* 0x000fc40007ffe0ff */
[C---:B------:R-:W-:Y:S02]  /*0f20*/  IADD3 R59, PT, PT, R18.reuse, 0xb, RZ ;  /* 0x0000000b123b7810 */ /* 0x040fe40007ffe0ff */
[C---:B------:R-:W-:Y:S02]  /*0f30*/  IADD3 R63, PT, PT, R18.reuse, 0xd, RZ ;  /* 0x0000000d123f7810 */ /* 0x040fe40007ffe0ff */
[----:B------:R-:W-:Y:S01]  /*0f40*/  IADD3 R67, PT, PT, R18, 0xf, RZ ;  /* 0x0000000f12437810 */ /* 0x000fe20007ffe0ff */
[----:B------:R0:W-:Y:S01]  /*0f50*/  STS.U16 [R32+0x300], R19 ;  /* 0x0003001320007388 */ /* 0x0001e20000000400 */
[-C--:B------:R-:W-:Y:S02]  /*0f60*/  LEA.HI.SX32 R15, R15, R18.reuse, 0x1b ;  /* 0x000000120f0f7211 */ /* 0x080fe400078fdaff */
[-C--:B------:R-:W-:Y:S01]  /*0f70*/  LEA.HI.SX32 R17, R17, R18.reuse, 0x1b ;  /* 0x0000001211117211 */ /* 0x080fe200078fdaff */
[----:B------:R1:W-:Y:S01]  /*0f80*/  STS.U16 [R31+0x340], R16 ;  /* 0x000340101f007388 */ /* 0x0003e20000000400 */
[----:B------:R-:W-:-:S02]  /*0f90*/  LEA.HI.SX32 R5, R5, R18, 0x1b ;  /* 0x0000001205057211 */ /* 0x000fc400078fdaff */
[-C--:B------:R-:W-:Y:S02]  /*0fa0*/  LEA.HI.SX32 R7, R7, R18.reuse, 0x1b ;  /* 0x0000001207077211 */ /* 0x080fe400078fdaff */
[-C--:B------:R-:W-:Y:S02]  /*0fb0*/  LEA.HI.SX32 R9, R9, R18.reuse, 0x1b ;  /* 0x0000001209097211 */ /* 0x080fe400078fdaff */
[-C--:B------:R-:W-:Y:S02]  /*0fc0*/  LEA.HI.SX32 R11, R11, R18.reuse, 0x1b ;  /* 0x000000120b0b7211 */ /* 0x080fe400078fdaff */
[-C--:B------:R-:W-:Y:S02]  /*0fd0*/  LEA.HI.SX32 R13, R13, R18.reuse, 0x1b ;  /* 0x000000120d0d7211 */ /* 0x080fe400078fdaff */
[-C--:B------:R-:W-:Y:S02]  /*0fe0*/  LEA.HI.SX32 R21, R25, R18.reuse, 0x1b ;  /* 0x0000001219157211 */ /* 0x080fe400078fdaff */
[----:B0-----:R-:W-:-:S02]  /*0ff0*/  LEA.HI.SX32 R19, R27, R18, 0x1b ;  /* 0x000000121b137211 */ /* 0x001fc400078fdaff */
[-C--:B------:R-:W-:Y:S02]  /*1000*/  LEA.HI.SX32 R57, R57, R18.reuse, 0x1b ;  /* 0x0000001239397211 */ /* 0x080fe400078fdaff */
[-C--:B------:R-:W-:Y:S02]  /*1010*/  LEA.HI.SX32 R59, R59, R18.reuse, 0x1b ;  /* 0x000000123b3b7211 */ /* 0x080fe400078fdaff */
[-C--:B-1----:R-:W-:Y:S02]  /*1020*/  LEA.HI.SX32 R16, R61, R18.reuse, 0x1b ;  /* 0x000000123d107211 */ /* 0x082fe400078fdaff */
        /* <DEDUP_REMOVED lines=41> */
[----:B------:R-:W2:Y:S01]  /*12c0*/  @!P0 LDG.E.U16 R61, desc[UR24][R2.64] ;  /* 0x00000018023d8981 */ /* 0x000ea2000c1e1500 */
[----:B------:R-:W-:-:S03]  /*12d0*/  ISETP.GE.AND P0, PT, R75, UR37, PT ;  /* 0x000000254b007c0c */ /* 0x000fc6000bf06270 */
[----:B------:R-:W3:Y:S01]  /*12e0*/  @!P1 LDG.E.U16 R54, desc[UR24][R2.64+0x40] ;  /* 0x0000401802369981 */ /* 0x000ee2000c1e1500 */
[----:B------:R-:W-:-:S09]  /*12f0*/  ISETP.GE.AND P1, PT, R56, UR37, PT ;  /* 0x0000002538007c0c */ /* 0x000fd2000bf26270 */
[----:B------:R-:W4:Y:S01]  /*1300*/  @!P0 LDG.E.U16 R53, desc[UR24][R2.64+0x80] ;  /* 0x0000801802358981 */ /* 0x000f22000c1e1500 */
[----:B------:R-:W-:Y:S02]  /*1310*/  ISETP.GE.AND P0, PT, R73, UR37, PT ;  /* 0x0000002549007c0c */ /* 0x000fe4000bf06270 */
[----:B0-----:R-:W-:Y:S02]  /*1320*/  PRMT R55, RZ, 0x7610, R55 ;  /* 0x00007610ff377816 */ /* 0x001fe40000000037 */
[----:B------:R-:W-:-:S06]  /*1330*/  PRMT R56, RZ, 0x7610, R56 ;  /* 0x00007610ff387816 */ /* 0x000fcc0000000038 */
[----:B------:R-:W4:Y:S01]  /*1340*/  @!P1 LDG.E.U16 R56, desc[UR24][R2.64+0xc0] ;  /* 0x0000c01802389981 */ /* 0x000f22000c1e1500 */
[----:B------:R-:W-:-:S03]  /*1350*/  ISETP.GE.AND P1, PT, R58, UR37, PT ;  /* 0x000000253a007c0c */ /* 0x000fc6000bf26270 */
[----:B------:R-:W4:Y:S01]  /*1360*/  @!P0 LDG.E.U16 R55, desc[UR24][R2.64+0x100] ;  /* 0x0001001802378981 */ /* 0x000f22000c1e1500 */
[----:B------:R-:W-:Y:S02]  /*1370*/  ISETP.GE.AND P0, PT, R60, UR37, PT ;  /* 0x000000253c007c0c */ /* 0x000fe4000bf06270 */
[----:B------:R-:W-:Y:S02]  /*1380*/  PRMT R57, RZ, 0x7610, R57 ;  /* 0x00007610ff397816 */ /* 0x000fe40000000039 */
        /* <DEDUP_REMOVED lines=8> */
[----:B------:R-:W-:-:S03]  /*1410*/  ISETP.NE.AND P1, PT, R74, RZ, PT ;  /* 0x000000ff4a00720c */ /* 0x000fc60003f25270 */
        /* <DEDUP_REMOVED lines=9> */
[----:B-1----:R-:W-:Y:S01]  /*14b0*/  PRMT R52, RZ, 0x7610, R52 ;  /* 0x00007610ff347816 */ /* 0x002fe20000000034 */
[----:B------:R-:W4:Y:S04]  /*14c0*/  @!P0 LDG.E.U16 R62, desc[UR24][R2.64+0x240] ;  /* 0x00024018023e8981 */ /* 0x000f28000c1e1500 */
[----:B------:R-:W4:Y:S04]  /*14d0*/  @!P2 LDG.E.U16 R64, desc[UR24][R2.64+0x2c0] ;  /* 0x0002c0180240a981 */ /* 0x000f28000c1e1500 */
[----:B------:R-:W4:Y:S04]  /*14e0*/  @!P3 LDG.E.U16 R65, desc[UR24][R2.64+0x300] ;  /* 0x000300180241b981 */ /* 0x000f28000c1e1500 */
[----:B------:R-:W4:Y:S04]  /*14f0*/  @!P4 LDG.E.U16 R72, desc[UR24][R2.64+0x340] ;  /* 0x000340180248c981 */ /* 0x000f28000c1e1500 */
[----:B------:R-:W4:Y:S04]  /*1500*/  @!P5 LDG.E.U16 R73, desc[UR24][R2.64+0x380] ;  /* 0x000380180249d981 */ /* 0x000f28000c1e1500 */
[----:B------:R-:W4:Y:S01]  /*1510*/  @!P6 LDG.E.U16 R52, desc[UR24][R2.64+0x3c0] ;  /* 0x0003c0180234e981 */ /* 0x000f22000c1e1500 */
[----:B------:R-:W0:Y:S01]  /*1520*/  LDCU.U8 UR7, c[0x0][0x39e] ;  /* 0x000073c0ff0777ac */ /* 0x000e220008000000 */
[----:B------:R-:W-:Y:S02]  /*1530*/  BSSY.RECONVERGENT B0, `(.L_x_2506) ;  /* 0x0000057000007945 */ /* 0x000fe40003800200 */
[----:B--2---:R-:W-:Y:S04]  /*1540*/  STS.U16 [R44], R61 ;  /* 0x0000003d2c007388 */ /* 0x004fe80000000400 */
        /* <DEDUP_REMOVED lines=33> */
[----:B-----5:R-:W-:-:S05]  /*1760*/  FADD.FTZ R61, R53, R48 ;  /* 0x00000030353d7221 */ /* 0x020fca0000010000 */
[----:B------:R-:W-:Y:S02]  /*1770*/  FSETP.GTU.FTZ.AND P0, PT, R61, 20, PT ;  /* 0x41a000003d00780b */ /* 0x000fe40003f1c000 */
[----:B--2---:R-:W-:Y:S02]  /*1780*/  SHF.L.U32 R59, R54, 0x10, RZ ;  /* 0x00000010363b7819 */ /* 0x004fe400000006ff */
[----:B0-----:R-:W-:Y:S01]  /*1790*/  ISETP.EQ.OR P0, PT, RZ, UR7, P0 ;  /* 0x00000007ff007c0c */ /* 0x001fe20008702670 */
[----:B---3--:R-:W-:Y:S01]  /*17a0*/  IMAD.U32 R55, R55, 0x10000, RZ ;  /* 0x0001000037377824 */ /* 0x008fe200078e00ff */
[----:B------:R-:W-:Y:S01]  /*17b0*/  SHF.L.U32 R75, R56, 0x10, RZ ;  /* 0x00000010384b7819 */ /* 0x000fe200000006ff */
[----:B----4-:R-:W-:Y:S01]  /*17c0*/  IMAD.U32 R57, R57, 0x10000, RZ ;  /* 0x0001000039397824 */ /* 0x010fe200078e00ff */
[----:B------:R-:W-:Y:S01]  /*17d0*/  SHF.L.U32 R77, R58, 0x10, RZ ;  /* 0x000000103a4d7819 */ /* 0x000fe200000006ff */
[--C-:B------:R-:W-:Y:S01]  /*17e0*/  FADD.FTZ R60, R59, R48.reuse ;  /* 0x000000303b3c7221 */ /* 0x100fe20000010000 */
[--C-:B------:R-:W-:Y:S01]  /*17f0*/  FADD.FTZ R59, R55, R48.reuse ;  /* 0x00000030373b7221 */ /* 0x100fe20000010000 */
[--C-:B------:R-:W-:Y:S01]  /*1800*/  FADD.FTZ R58, R75, R48.reuse ;  /* 0x000000304b3a7221 */ /* 0x100fe20000010000 */
[--C-:B------:R-:W-:Y:S01]  /*1810*/  FADD.FTZ R57, R57, R48.reuse ;  /* 0x0000003039397221 */ /* 0x100fe20000010000 */
[----:B------:R-:W-:Y:S01]  /*1820*/  FADD.FTZ R56, R77, R48 ;  /* 0x000000304d387221 */ /* 0x000fe20000010000 */
[----:B------:R-:W-:Y:S01]  /*1830*/  FSETP.GTU.FTZ.AND P1, PT, R60, 20, PT ;  /* 0x41a000003c00780b */ /* 0x000fe20003f3c000 */
[----:B------:R-:W-:Y:S01]  /*1840*/  IMAD.U32 R55, R74, 0x10000, RZ ;  /* 0x000100004a377824 */ /* 0x000fe200078e00ff */
        /* <DEDUP_REMOVED lines=20> */
[----:B------:R-:W-:-:S03]  /*1990*/  @P0 MOV R74, 0x7f800000 ;  /* 0x7f800000004a0802 */ /* 0x000fc60000000f00 */
        /* <DEDUP_REMOVED lines=11> */
[----:B------:R-:W-:-:S04]  /*1a50*/  FFMA.FTZ R54, R54, R75, R54 ;  /* 0x0000004b36367223 */ /* 0x000fc80000010036 */
[----:B------:R-:W-:Y:S01]  /*1a60*/  FFMA.FTZ R61, R53, 0.69314718246459960938, R54 ;  /* 0x3f317218353d7823 */ /* 0x000fe20000010036 */
[C---:B------:R-:W-:Y:S01]  /*1a70*/  @P6 FFMA.FTZ R61, R76.reuse, R74, +INF ;  /* 0x7f8000004c3d6423 */ /* 0x040fe2000001004a */
[----:B------:R-:W-:-:S04]  /*1a80*/  @P0 FSETP.NEU.FTZ.AND P6, PT, R76, RZ, PT ;  /* 0x000000ff4c00020b */ /* 0x000fc80003fdd000 */
[----:B------:R-:W-:-:S09]  /*1a90*/  @P0 FSEL R61, R61, -RZ, P6 ;  /* 0x800000ff3d3d0208 */ /* 0x000fd20003000000 */
.L_x_2507:
[----:B------:R-:W-:Y:S05]  /*1aa0*/  BSYNC.RECONVERGENT B0 ;  /* 0x0000000000007941 */ /* 0x000fea0003800200 */
.L_x_2506:
[----:B------:R-:W-:Y:S01]  /*1ab0*/  IMAD.U32 R53, R72, 0x10000, RZ ;  /* 0x0001000048357824 */ /* 0x000fe200078e00ff */
[----:B------:R-:W-:Y:S01]  /*1ac0*/  BSSY.RECONVERGENT B0, `(.L_x_2508) ;  /* 0x0000022000007945 */ /* 0x000fe20003800200 */
[----:B------:R-:W-:Y:S02]  /*1ad0*/  FSETP.GTU.FTZ.AND P0, PT, R55, 20, PT ;  /* 0x41a000003700780b */ /* 0x000fe40003f1c000 */
[----:B------:R-:W-:Y:S01]  /*1ae0*/  FADD.FTZ R54, R53, R48 ;  /* 0x0000003035367221 */ /* 0x000fe20000010000 */
        /* <DEDUP_REMOVED lines=31> */
.L_x_2509:
[----:B------:R-:W-:Y:S05]  /*1ce0*/  BSYNC.RECONVERGENT B0 ;  /* 0x0000000000007941 */ /* 0x000fea0003800200 */
.L_x_2508:
        /* <DEDUP_REMOVED lines=37> */
.L_x_2511:
[----:B------:R-:W-:Y:S05]  /*1f40*/  BSYNC.RECONVERGENT B0 ;  /* 0x0000000000007941 */ /* 0x000fea0003800200 */
.L_x_2510:
        /* <DEDUP_REMOVED lines=35> */
.L_x_2513:
[----:B------:R-:W-:Y:S05]  /*2180*/  BSYNC.RECONVERGENT B0 ;  /* 0x0000000000007941 */ /* 0x000fea0003800200 */
.L_x_2512:
        /* <DEDUP_REMOVED lines=37> */
.L_x_2515:
[----:B------:R-:W-:Y:S05]  /*23e0*/  BSYNC.RECONVERGENT B0 ;  /* 0x0000000000007941 */ /* 0x000fea0003800200 */
.L_x_2514:
        /* <DEDUP_REMOVED lines=35> */
.L_x_2517:
[----:B------:R-:W-:Y:S05]  /*2620*/  BSYNC.RECONVERGENT B0 ;  /* 0x0000000000007941 */ /* 0x000fea0003800200 */
.L_x_2516:
        /* <DEDUP_REMOVED lines=37> */
.L_x_2519:
[----:B------:R-:W-:Y:S05]  /*2880*/  BSYNC.RECONVERGENT B0 ;  /* 0x0000000000007941 */ /* 0x000fea0003800200 */
.L_x_2518:
        /* <DEDUP_REMOVED lines=35> */
.L_x_2521:
[----:B------:R-:W-:Y:S05]  /*2ac0*/  BSYNC.RECONVERGENT B0 ;  /* 0x0000000000007941 */ /* 0x000fea0003800200 */
.L_x_2520:
[----:B------:R-:W-:Y:S01]  /*2ad0*/  ISETP.EQ.OR P4, PT, RZ, UR7, P4 ;  /* 0x00000007ff007c0c */ /* 0x000fe2000a782670 */
[----:B------:R-:W-:Y:S01]  /*2ae0*/  IMAD.U32 R73, R3, 0x10000, RZ ;  /* 0x0001000003497824 */ /* 0x000fe200078e00ff */
[----:B------:R-:W-:Y:S01]  /*2af0*/  BSSY.RECONVERGENT B0, `(.L_x_2522) ;  /* 0x0000025000007945 */ /* 0x000fe20003800200 */
[----:B------:R-:W-:Y:S01]  /*2b00*/  IMAD.U32 R3, R66, 0x10000, RZ ;  /* 0x0001000042037824 */ /* 0x000fe200078e00ff */
[----:B------:R-:W-:Y:S01]  /*2b10*/  FSETP.GTU.FTZ.AND P1, PT, R65, 20, PT ;  /* 0x41a000004100780b */ /* 0x000fe20003f3c000 */
[----:B------:R-:W-:Y:S01]  /*2b20*/  FADD.FTZ R66, R73, R48 ;  /* 0x0000003049427221 */ /* 0x000fe20000010000 */
[----:B------:R-:W-:Y:S02]  /*2b30*/  ISETP.EQ.OR P5, PT, RZ, UR7, P5 ;  /* 0x00000007ff007c0c */ /* 0x000fe4000afa2670 */
[----:B------:R-:W-:-:S05]  /*2b40*/  SHF.L.U32 R72, R71, 0x10, RZ ;  /* 0x0000001047487819 */ /* 0x000fca00000006ff */
[----:B------:R-:W-:Y:S06]  /*2b50*/  @P4 BRA `(.L_x_2523) ;  /* 0x0000000000784947 */ /* 0x000fec0003800000 */
        /* <DEDUP_REMOVED lines=30> */
.L_x_2523:
[----:B------:R-:W-:Y:S05]  /*2d40*/  BSYNC.RECONVERGENT B0 ;  /* 0x0000000000007941 */ /* 0x000fea0003800200 */
.L_x_2522:
[----:B------:R-:W-:Y:S01]  /*2d50*/  IMAD.U32 R71, R2, 0x10000, RZ ;  /* 0x0001000002477824 */ /* 0x000fe200078e00ff */
[----:B------:R-:W-:Y:S01]  /*2d60*/  BSSY.RECONVERGENT B0, `(.L_x_2524) ;  /* 0x0000026000007945 */ /* 0x000fe20003800200 */
[----:B------:R-:W-:Y:S01]  /*2d70*/  IMAD.U32 R2, R67, 0x10000, RZ ;  /* 0x0001000043027824 */ /* 0x000fe200078e00ff */
[----:B------:R-:W-:Y:S01]  /*2d80*/  FSETP.GTU.FTZ.AND P4, PT, R66, 20, PT ;  /* 0x41a000004200780b */ /* 0x000fe20003f9c000 */
[----:B------:R-:W-:Y:S01]  /*2d90*/  IMAD.U32 R69, R69, 0x10000, RZ ;  /* 0x0001000045457824 */ /* 0x000fe200078e00ff */
[----:B------:R-:W-:Y:S01]  /*2da0*/  SHF.L.U32 R70, R70, 0x10, RZ ;  /* 0x0000001046467819 */ /* 0x000fe200000006ff */
[----:B------:R-:W-:Y:S01]  /*2db0*/  FADD.FTZ R67, R71, R48 ;  /* 0x0000003047437221 */ /* 0x000fe20000010000 */
[----:B------:R-:W-:Y:S01]  /*2dc0*/  SHF.L.U32 R68, R68, 0x10, RZ ;  /* 0x0000001044447819 */ /* 0x000fe200000006ff */
[----:B------:R-:W-:Y:S08]  /*2dd0*/  @P5 BRA `(.L_x_2525) ;  /* 0x0000000000785947 */ /* 0x000ff00003800000 */
        /* <DEDUP_REMOVED lines=30> */
.L_x_2525:
[----:B------:R-:W-:Y:S05]  /*2fc0*/  BSYNC.RECONVERGENT B0 ;  /* 0x0000000000007941 */ /* 0x000fea0003800200 */
.L_x_2524:
[----:B------:R-:W-:Y:S01]  /*2fd0*/  ISETP.EQ.OR P3, PT, RZ, UR7, P3 ;  /* 0x00000007ff007c0c */ /* 0x000fe20009f62670 */
[----:B------:R-:W-:Y:S01]  /*2fe0*/  BSSY.RECONVERGENT B0, `(.L_x_2526) ;  /* 0x000002c000007945 */ /* 0x000fe20003800200 */
[----:B------:R-:W-:Y:S01]  /*2ff0*/  FSETP.GTU.FTZ.AND P5, PT, R67, 20, PT ;  /* 0x41a000004300780b */ /* 0x000fe20003fbc000 */
[----:B------:R-:W-:Y:S01]  /*3000*/  IMAD.U32 R74, R13, 0x10000, RZ ;  /* 0x000100000d4a7824 */ /* 0x000fe200078e00ff */
[----:B------:R-:W-:Y:S01]  /*3010*/  ISETP.EQ.OR P2, PT, RZ, UR7, P2 ;  /* 0x00000007ff007c0c */ /* 0x000fe20009742670 */
[----:B------:R-:W-:Y:S01]  /*3020*/  IMAD.U32 R76, R11, 0x10000, RZ ;  /* 0x000100000b4c7824 */ /* 0x000fe200078e00ff */
[----:B------:R-:W-:Y:S01]  /*3030*/  ISETP.EQ.OR P0, PT, RZ, UR7, P0 ;  /* 0x00000007ff007c0c */ /* 0x000fe20008702670 */
[----:B------:R-:W-:Y:S01]  /*3040*/  IMAD.U32 R9, R9, 0x10000, RZ ;  /* 0x0001000009097824 */ /* 0x000fe200078e00ff */
[----:B------:R-:W-:Y:S02]  /*3050*/  ISETP.EQ.OR P1, PT, RZ, UR7, P1 ;  /* 0x00000007ff007c0c */ /* 0x000fe40008f22670 */
[----:B------:R-:W-:-:S02]  /*3060*/  ISETP.EQ.OR P4, PT, RZ, UR7, P4 ;  /* 0x00000007ff007c0c */ /* 0x000fc4000a782670 */
[----:B------:R-:W-:Y:S02]  /*3070*/  ISETP.EQ.OR P5, PT, RZ, UR7, P5 ;  /* 0x00000007ff007c0c */ /* 0x000fe4000afa2670 */
        /* <DEDUP_REMOVED lines=34> */
.L_x_2527:
[----:B------:R-:W-:Y:S05]  /*32a0*/  BSYNC.RECONVERGENT B0 ;  /* 0x0000000000007941 */ /* 0x000fea0003800200 */
.L_x_2526:
        /* <DEDUP_REMOVED lines=32> */
.L_x_2529:
[----:B------:R-:W-:Y:S05]  /*34b0*/  BSYNC.RECONVERGENT B0 ;  /* 0x0000000000007941 */ /* 0x000fea0003800200 */
.L_x_2528:
        /* <DEDUP_REMOVED lines=32> */
.L_x_2531:
[----:B------:R-:W-:Y:S05]  /*36c0*/  BSYNC.RECONVERGENT B0 ;  /* 0x0000000000007941 */ /* 0x000fea0003800200 */
.L_x_2530:
        /* <DEDUP_REMOVED lines=32> */
.L_x_2533:
[----:B------:R-:W-:Y:S05]  /*38d0*/  BSYNC.RECONVERGENT B0 ;  /* 0x0000000000007941 */ /* 0x000fea0003800200 */
.L_x_2532:
        /* <DEDUP_REMOVED lines=32> */
.L_x_2535:
[----:B------:R-:W-:Y:S05]  /*3ae0*/  BSYNC.RECONVERGENT B0 ;  /* 0x0000000000007941 */ /* 0x000fea0003800200 */
.L_x_2534:
        /* <DEDUP_REMOVED lines=32> */
.L_x_2537:
[----:B------:R-:W-:Y:S05]  /*3cf0*/  BSYNC.RECONVERGENT B0 ;  /* 0x0000000000007941 */ /* 0x000fea0003800200 */
.L_x_2536:
        /* <DEDUP_REMOVED lines=40> */
[----:B------:R-:W-:Y:S01]  /*3f80*/  UIMAD UR7, UR4, UR7, URZ ;  /* 0x00000007040772a4 */ /* 0x000fe2000f8e02ff */
[----:B------:R-:W0:Y:S01]  /*3f90*/  LDCU UR40, c[0x0][0x388] ;  /* 0x00007100ff2877ac */ /* 0x000e220008000800 */
[----:B------:R-:W-:Y:S01]  /*3fa0*/  UIADD3 UR11, UPT, UPT, UR5, 0x10d0, URZ ;  /* 0x000010d0050b7890 */ /* 0x000fe2000fffe0ff */
[----:B------:R-:W-:Y:S01]  /*3fb0*/  UMOV UR18, UR21 ;  /* 0x0000001500127c82 */ /* 0x000fe20008000000 */
[----:B------:R-:W-:Y:S01]  /*3fc0*/  UMOV UR19, UR22 ;  /* 0x0000001600137c82 */ /* 0x000fe20008000000 */
[----:B------:R-:W-:Y:S01]  /*3fd0*/  UMOV UR16, UR26 ;  /* 0x0000001a00107c82 */ /* 0x000fe20008000000 */
[----:B------:R-:W-:Y:S01]  /*3fe0*/  UMOV UR17, UR27 ;  /* 0x0000001b00117c82 */ /* 0x000fe20008000000 */
[----:B------:R-:W-:Y:S01]  /*3ff0*/  UMOV UR13, UR14 ;  /* 0x0000000e000d7c82 */ /* 0x000fe20008000000 */
[----:B------:R-:W-:Y:S01]  /*4000*/  UMOV UR15, UR32 ;  /* 0x00000020000f7c82 */ /* 0x000fe20008000000 */
[----:B------:R-:W-:-:S05]  /*4010*/  UMOV UR12, UR36 ;  /* 0x00000024000c7c82 */ /* 0x000fca0008000000 */
.L_x_2543:
[----:B-1----:R-:W-:Y:S01]  /*4020*/  IMAD.U32 R2, RZ, RZ, UR18 ;  /* 0x00000012ff027e24 */ /* 0x002fe2000f8e00ff */
[----:B------:R-:W-:-:S05]  /*4030*/  MOV R3, UR19 ;  /* 0x0000001300037c02 */ /* 0x000fca0008000f00 */
[----:B------:R-:W2:Y:S01]  /*4040*/  LDG.E R2, desc[UR24][R2.64] ;  /* 0x0000001802027981 */ /* 0x000ea2000c1e1900 */
[----:B0-----:R-:W-:Y:S01]  /*4050*/  UIADD3 UR37, UPT, UPT, -UR39, UR40, URZ ;  /* 0x0000002827257290 */ /* 0x001fe2000fffe1ff */
[C---:B------:R-:W-:Y:S01]  /*4060*/  VIADD R5, R116.reuse, 0x2 ;  /* 0x0000000274057836 */ /* 0x040fe20000000000 */
[C---:B------:R-:W-:Y:S02]  /*4070*/  IADD3 R6, PT, PT, R116.reuse, 0x1, RZ ;  /* 0x0000000174067810 */ /* 0x040fe40007ffe0ff */
[C---:B------:R-:W-:Y:S02]  /*4080*/  IADD3 R7, PT, PT, R116.reuse, 0x3, RZ ;  /* 0x0000000374077810 */ /* 0x040fe40007ffe0ff */
[----:B------:R-:W-:Y:S01]  /*4090*/  ISETP.GE.U32.AND P4, PT, R5, UR37, PT ;  /* 0x0000002505007c0c */ /* 0x000fe2000bf86070 */
[----:B------:R-:W-:Y:S01]  /*40a0*/  VIADD R5, R116, 0x5 ;  /* 0x0000000574057836 */ /* 0x000fe20000000000 */
[----:B------:R-:W-:Y:S02]  /*40b0*/  ISETP.GE.U32.AND P3, PT, R6, UR37, PT ;  /* 0x0000002506007c0c */ /* 0x000fe4000bf66070 */
[----:B------:R-:W-:-:S02]  /*40c0*/  IADD3 R6, PT, PT, R116, 0x4, RZ ;  /* 0x0000000474067810 */ /* 0x000fc40007ffe0ff */
[----:B------:R-:W-:Y:S02]  /*40d0*/  ISETP.GE.U32.AND P0, PT, R5, UR37, PT ;  /* 0x0000002505007c0c */ /* 0x000fe4000bf06070 */
[----:B------:R-:W-:Y:S02]  /*40e0*/  ISETP.GE.U32.AND P6, PT, R6, UR37, PT ;  /* 0x0000002506007c0c */ /* 0x000fe4000bfc6070 */
[----:B------:R-:W-:Y:S02]  /*40f0*/  ISETP.GE.U32.AND P2, PT, R116, UR37, PT ;  /* 0x0000002574007c0c */ /* 0x000fe4000bf46070 */
[----:B------:R-:W-:Y:S02]  /*4100*/  ISETP.GE.U32.AND P5, PT, R7, UR37, PT ;  /* 0x0000002507007c0c */ /* 0x000fe4000bfa6070 */
[----:B------:R-:W-:Y:S02]  /*4110*/  FSEL R100, R72, RZ, !P2 ;  /* 0x000000ff48647208 */ /* 0x000fe40005000000 */
[----:B------:R-:W-:-:S02]  /*4120*/  FSEL R103, R87, RZ, !P3 ;  /* 0x000000ff57677208 */ /* 0x000fc40005800000 */
[----:B------:R-:W-:Y:S02]  /*4130*/  FSEL R104, R70, RZ, !P4 ;  /* 0x000000ff46687208 */ /* 0x000fe40006000000 */
[----:B------:R-:W-:Y:S02]  /*4140*/  FSEL R106, R69, RZ, !P5 ;  /* 0x000000ff456a7208 */ /* 0x000fe40006800000 */
[----:B------:R-:W-:Y:S02]  /*4150*/  FSEL R108, R68, RZ, !P6 ;  /* 0x000000ff446c7208 */ /* 0x000fe40007000000 */
[----:B------:R-:W-:Y:S01]  /*4160*/  FSEL R110, R89, RZ, !P0 ;  /* 0x000000ff596e7208 */ /* 0x000fe20004000000 */
[----:B------:R-:W0:Y:S01]  /*4170*/  S2UR UR38, SR_CgaCtaId ;  /* 0x00000000002679c3 */ /* 0x000e220000008800 */
[----:B--2---:R-:W-:Y:S01]  /*4180*/  FMUL.FTZ R4, R2, 1.4426950216293334961 ;  /* 0x3fb8aa3b02047820 */ /* 0x004fe20000410000 */
[----:B------:R-:W-:-:S03]  /*4190*/  IADD3 R2, PT, PT, R116, 0x6, RZ ;  /* 0x0000000674027810 */ /* 0x000fc60007ffe0ff */
[C---:B------:R-:W-:Y:S01]  /*41a0*/  FMUL.FTZ R8, R4.reuse, R61 ;  /* 0x0000003d04087220 */ /* 0x040fe20000410000 */
[C---:B------:R-:W-:Y:S01]  /*41b0*/  FMUL.FTZ R3, R4.reuse, R60 ;  /* 0x0000003c04037220 */ /* 0x040fe20000410000 */
[----:B------:R-:W-:Y:S01]  /*41c0*/  FMUL.FTZ R5, R4, R59 ;  /* 0x0000003b04057220 */ /* 0x000fe20000410000 */
[----:B------:R-:W-:Y:S01]  /*41d0*/  ISETP.GE.U32.AND P1, PT, R2, UR37, PT ;  /* 0x0000002502007c0c */ /* 0x000fe2000bf26070 */
[----:B------:R-:W-:Y:S01]  /*41e0*/  FMUL.FTZ R6, R4, R58 ;  /* 0x0000003a04067220 */ /* 0x000fe20000410000 */
[----:B------:R-:W-:Y:S01]  /*41f0*/  IADD3 R2, PT, PT, R116, 0x7, RZ ;  /* 0x0000000774027810 */ /* 0x000fe20007ffe0ff */
[----:B------:R-:W1:Y:S01]  /*4200*/  MUFU.EX2 R8, R8 ;  /* 0x0000000800087308 */ /* 0x000e620000000800 */
[----:B------:R-:W-:Y:S01]  /*4210*/  FMUL.FTZ R7, R4, R57 ;  /* 0x0000003904077220 */ /* 0x000fe20000410000 */
[----:B------:R-:W-:Y:S02]  /*4220*/  FSEL R112, R74, RZ, !P1 ;  /* 0x000000ff4a707208 */ /* 0x000fe40004800000 */
[----:B------:R-:W2:Y:S04]  /*4230*/  MUFU.EX2 R3, R3 ;  /* 0x0000000300037308 */ /* 0x000ea80000000800 */
[----:B------:R-:W3:Y:S04]  /*4240*/  MUFU.EX2 R5, R5 ;  /* 0x0000000500057308 */ /* 0x000ee80000000800 */
[----:B------:R-:W4:Y:S01]  /*4250*/  MUFU.EX2 R6, R6 ;  /* 0x0000000600067308 */ /* 0x000f220000000800 */
[----:B-1----:R-:W-:-:S02]  /*4260*/  FSEL R101, R8, 1, !P2 ;  /* 0x3f80000008657808 */ /* 0x002fc40005000000 */
[----:B------:R-:W-:Y:S01]  /*4270*/  ISETP.GE.U32.AND P2, PT, R2, UR37, PT ;  /* 0x0000002502007c0c */ /* 0x000fe2000bf46070 */
[----:B------:R-:W-:Y:S01]  /*4280*/  VIADD R2, R116, 0x8 ;  /* 0x0000000874027836 */ /* 0x000fe20000000000 */
[----:B--2---:R-:W-:Y:S01]  /*4290*/  FSEL R102, R3, 1, !P3 ;  /* 0x3f80000003667808 */ /* 0x004fe20005800000 */
[----:B------:R-:W-:Y:S01]  /*42a0*/  FMUL.FTZ R3, R4, R56 ;  /* 0x0000003804037220 */ /* 0x000fe20000410000 */
[----:B------:R-:W1:Y:S01]  /*42b0*/  MUFU.EX2 R7, R7 ;  /* 0x0000000700077308 */ /* 0x000e620000000800 */
[----:B------:R-:W-:Y:S02]  /*42c0*/  FSEL R114, R91, RZ, !P2 ;  /* 0x000000ff5b727208 */ /* 0x000fe40005000000 */
[----:B------:R-:W-:Y:S01]  /*42d0*/  ISETP.GE.U32.AND P3, PT, R2, UR37, PT ;  /* 0x0000002502007c0c */ /* 0x000fe2000bf66070 */
[----:B------:R-:W-:Y:S01]  /*42e0*/  FMUL.FTZ R8, R101, R102 ;  /* 0x0000006665087220 */ /* 0x000fe20000410000 */
[----:B------:R-:W-:Y:S01]  /*42f0*/  IADD3 R2, PT, PT, R116, 0xa, RZ ;  /* 0x0000000a74027810 */ /* 0x000fe20007ffe0ff */
[----:B------:R-:W2:Y:S01]  /*4300*/  MUFU.EX2 R3, R3 ;  /* 0x0000000300037308 */ /* 0x000ea20000000800 */
[----:B---3--:R-:W-:Y:S01]  /*4310*/  FSEL R105, R5, 1, !P4 ;  /* 0x3f80000005697808 */ /* 0x008fe20006000000 */
[----:B------:R-:W-:Y:S01]  /*4320*/  FMUL.FTZ R5, R4, R55 ;  /* 0x0000003704057220 */ /* 0x000fe20000410000 */
[----:B------:R-:W-:-:S02]  /*4330*/  ISETP.GE.U32.AND P4, PT, R2, UR37, PT ;  /* 0x0000002502007c0c */ /* 0x000fc4000bf86070 */
[----:B------:R-:W-:Y:S01]  /*4340*/  IADD3 R2, PT, PT, R116, 0xb, RZ ;  /* 0x0000000b74027810 */ /* 0x000fe20007ffe0ff */
[----:B------:R-:W-:Y:S01]  /*4350*/  FMUL.FTZ R8, R105, R8 ;  /* 0x0000000869087220 */ /* 0x000fe20000410000 */
[----:B----4-:R-:W-:Y:S01]  /*4360*/  FSEL R107, R6, 1, !P5 ;  /* 0x3f800000066b7808 */ /* 0x010fe20006800000 */
[----:B------:R-:W3:Y:S01]  /*4370*/  MUFU.EX2 R5, R5 ;  /* 0x0000000500057308 */ /* 0x000ee20000000800 */
[----:B------:R-:W-:Y:S01]  /*4380*/  ISETP.GE.U32.AND P5, PT, R2, UR37, PT ;  /* 0x0000002502007c0c */ /* 0x000fe2000bfa6070 */
[----:B------:R-:W-:Y:S02]  /*4390*/  VIADD R2, R116, 0xc ;  /* 0x0000000c74027836 */ /* 0x000fe40000000000 */
[C---:B------:R-:W-:Y:S01]  /*43a0*/  FMUL.FTZ R6, R4.reuse, R54 ;  /* 0x0000003604067220 */ /* 0x040fe20000410000 */
[----:B-1----:R-:W-:Y:S01]  /*43b0*/  FSEL R109, R7, 1, !P6 ;  /* 0x3f800000076d7808 */ /* 0x002fe20007000000 */
[C---:B------:R-:W-:Y:S01]  /*43c0*/  FMUL.FTZ R7, R4.reuse, R53 ;  /* 0x0000003504077220 */ /* 0x040fe20000410000 */
[----:B--2---:R-:W-:Y:S01]  /*43d0*/  FSEL R111, R3, 1, !P0 ;  /* 0x3f800000036f7808 */ /* 0x004fe20004000000 */
[----:B------:R-:W-:Y:S01]  /*43e0*/  FMUL.FTZ R3, R4, R52 ;  /* 0x0000003404037220 */ /* 0x000fe20000410000 */
[----:B------:R-:W-:Y:S01]  /*43f0*/  ISETP.GE.U32.AND P6, PT, R2, UR37, PT ;  /* 0x0000002502007c0c */ /* 0x000fe2000bfc6070 */
[----:B------:R-:W1:Y:S01]  /*4400*/  MUFU.EX2 R6, R6 ;  /* 0x0000000600067308 */ /* 0x000e620000000800 */
[----:B------:R-:W-:Y:S01]  /*4410*/  IADD3 R2, PT, PT, R116, 0xd, RZ ;  /* 0x0000000d74027810 */ /* 0x000fe20007ffe0ff */
[----:B------:R-:W-:Y:S01]  /*4420*/  FMUL.FTZ R8, R107, R8 ;  /* 0x000000086b087220 */ /* 0x000fe20000410000 */
[----:B------:R-:W-:Y:S01]  /*4430*/  FSEL R118, R76, RZ, !P3 ;  /* 0x000000ff4c767208 */ /* 0x000fe20005800000 */
[----:B------:R-:W2:Y:S01]  /*4440*/  MUFU.EX2 R7, R7 ;  /* 0x0000000700077308 */ /* 0x000ea20000000800 */
[----:B------:R-:W-:Y:S01]  /*4450*/  ISETP.GE.U32.AND P0, PT, R2, UR37, PT ;  /* 0x0000002502007c0c */ /* 0x000fe2000bf06070 */
[----:B------:R-:W-:Y:S01]  /*4460*/  FMUL.FTZ R8, R109, R8 ;  /* 0x000000086d087220 */ /* 0x000fe20000410000 */
[----:B------:R-:W-:Y:S01]  /*4470*/  IADD3 R2, PT, PT, R116, 0xe, RZ ;  /* 0x0000000e74027810 */ /* 0x000fe20007ffe0ff */
[----:B------:R-:W4:Y:S01]  /*4480*/  MUFU.EX2 R3, R3 ;  /* 0x0000000300037308 */ /* 0x000f220000000800 */
[----:B---3--:R-:W-:Y:S01]  /*4490*/  FSEL R113, R5, 1, !P1 ;  /* 0x3f80000005717808 */ /* 0x008fe20004800000 */
[----:B------:R-:W-:Y:S01]  /*44a0*/  FFMA.FTZ R5, R100, R102, R103 ;  /* 0x0000006664057223 */ /* 0x000fe20000010067 */
[----:B------:R-:W-:Y:S01]  /*44b0*/  ISETP.GE.U32.AND P1, PT, R2, UR37, PT ;  /* 0x0000002502007c0c */ /* 0x000fe2000bf26070 */
[----:B------:R-:W-:Y:S01]  /*44c0*/  VIADD R2, R116, 0x9 ;  /* 0x0000000974027836 */ /* 0x000fe20000000000 */
[----:B------:R-:W-:Y:S01]  /*44d0*/  FSEL R120, R95, RZ, !P4 ;  /* 0x000000ff5f787208 */ /* 0x000fe20006000000 */
[----:B------:R-:W-:Y:S01]  /*44e0*/  FFMA.FTZ R5, R105, R5, R104 ;  /* 0x0000000569057223 */ /* 0x000fe20000010068 */
[----:B-1----:R-:W-:Y:S01]  /*44f0*/  FSEL R119, R6, 1, !P2 ;  /* 0x3f80000006777808 */ /* 0x002fe20005000000 */
[----:B------:R-:W-:Y:S01]  /*4500*/  FMUL.FTZ R8, R111, R8 ;  /* 0x000000086f087220 */ /* 0x000fe20000410000 */
[----:B------:R-:W-:Y:S01]  /*4510*/  ISETP.GE.U32.AND P2, PT, R2, UR37, PT ;  /* 0x0000002502007c0c */ /* 0x000fe2000bf46070 */
[----:B------:R-:W-:Y:S01]  /*4520*/  FFMA.FTZ R5, R107, R5, R106 ;  /* 0x000000056b057223 */ /* 0x000fe2000001006a */
[----:B------:R-:W-:Y:S01]  /*4530*/  IADD3 R2, PT, PT, R116, 0xf, RZ ;  /* 0x0000000f74027810 */ /* 0x000fe20007ffe0ff */
[----:B------:R-:W-:Y:S01]  /*4540*/  FMUL.FTZ R8, R113, R8 ;  /* 0x0000000871087220 */ /* 0x000fe20000410000 */
[----:B--2---:R-:W-:Y:S01]  /*4550*/  FSEL R121, R7, 1, !P3 ;  /* 0x3f80000007797808 */ /* 0x004fe20005800000 */
[----:B------:R-:W-:Y:S01]  /*4560*/  FFMA.FTZ R6, R109, R5, R108 ;  /* 0x000000056d067223 */ /* 0x000fe2000001006c */
[----:B------:R-:W-:Y:S01]  /*4570*/  ISETP.GE.U32.AND P3, PT, R2, UR37, PT ;  /* 0x0000002502007c0c */ /* 0x000fe2000bf66070 */
[C---:B------:R-:W-:Y:S01]  /*4580*/  FMUL.FTZ R2, R4.reuse, R62 ;  /* 0x0000003e04027220 */ /* 0x040fe20000410000 */
[----:B----4-:R-:W-:Y:S01]  /*4590*/  FSEL R124, R3, 1, !P2 ;  /* 0x3f800000037c7808 */ /* 0x010fe20005000000 */
[C---:B------:R-:W-:Y:S01]  /*45a0*/  FMUL.FTZ R3, R4.reuse, R63 ;  /* 0x0000003f04037220 */ /* 0x040fe20000410000 */
[----:B------:R-:W-:Y:S01]  /*45b0*/  FFMA.FTZ R7, R111, R6, R110 ;  /* 0x000000066f077223 */ /* 0x000fe2000001006e */
[C---:B------:R-:W-:Y:S01]  /*45c0*/  FMUL.FTZ R5, R4.reuse, R64 ;  /* 0x0000004004057220 */ /* 0x040fe20000410000 */
[C---:B------:R-:W-:Y:S01]  /*45d0*/  FMUL.FTZ R6, R4.reuse, R65 ;  /* 0x0000004104067220 */ /* 0x040fe20000410000 */
[----:B------:R-:W1:Y:S01]  /*45e0*/  MUFU.EX2 R2, R2 ;  /* 0x0000000200027308 */ /* 0x000e620000000800 */
[----:B------:R-:W-:Y:S01]  /*45f0*/  FFMA.FTZ R9, R113, R7, R112 ;  /* 0x0000000771097223 */ /* 0x000fe20000010070 */
[----:B------:R-:W-:Y:S01]  /*4600*/  FSEL R125, R93, RZ, !P2 ;  /* 0x000000ff5d7d7208 */ /* 0x000fe20005000000 */
[C---:B------:R-:W-:Y:S01]  /*4610*/  FMUL.FTZ R7, R4.reuse, R66 ;  /* 0x0000004204077220 */ /* 0x040fe20000410000 */
[----:B------:R-:W2:Y:S01]  /*4620*/  MUFU.EX2 R3, R3 ;  /* 0x0000000300037308 */ /* 0x000ea20000000800 */
[----:B------:R-:W-:Y:S01]  /*4630*/  FFMA.FTZ R9, R119, R9, R114 ;  /* 0x0000000977097223 */ /* 0x000fe20000010072 */
[----:B------:R-:W-:Y:S01]  /*4640*/  FMUL.FTZ R4, R4, R67 ;  /* 0x0000004304047220 */ /* 0x000fe20000410000 */
[----:B------:R-:W-:Y:S01]  /*4650*/  FSEL R122, R78, RZ, !P5 ;  /* 0x000000ff4e7a7208 */ /* 0x000fe20006800000 */
[----:B------:R-:W3:Y:S01]  /*4660*/  MUFU.EX2 R5, R5 ;  /* 0x0000000500057308 */ /* 0x000ee20000000800 */
[----:B------:R-:W-:Y:S01]  /*4670*/  FFMA.FTZ R9, R121, R9, R118 ;  /* 0x0000000979097223 */ /* 0x000fe20000010076 */
[----:B------:R-:W-:Y:S01]  /*4680*/  FSEL R123, R96, RZ, !P6 ;  /* 0x000000ff607b7208 */ /* 0x000fe20007000000 */
[----:B------:R-:W-:Y:S01]  /*4690*/  FMUL.FTZ R8, R119, R8 ;  /* 0x0000000877087220 */ /* 0x000fe20000410000 */
[----:B------:R-:W4:Y:S01]  /*46a0*/  MUFU.EX2 R6, R6 ;  /* 0x0000000600067308 */ /* 0x000f220000000800 */
[----:B------:R-:W-:Y:S01]  /*46b0*/  FFMA.FTZ R9, R124, R9, R125 ;  /* 0x000000097c097223 */ /* 0x000fe2000001007d */
[----:B-1----:R-:W-:-:S02]  /*46c0*/  FSEL R127, R2, 1, !P4 ;  /* 0x3f800000027f7808 */ /* 0x002fc40006000000 */
[----:B------:R-:W1:Y:S01]  /*46d0*/  MUFU.EX2 R7, R7 ;  /* 0x0000000700077308 */ /* 0x000e620000000800 */
[----:B------:R-:W-:Y:S02]  /*46e0*/  FSEL R128, R97, RZ, !P0 ;  /* 0x000000ff61807208 */ /* 0x000fe40004000000 */
[----:B--2---:R-:W-:Y:S01]  /*46f0*/  FSEL R129, R3, 1, !P5 ;  /* 0x3f80000003817808 */ /* 0x004fe20006800000 */
[----:B------:R-:W-:Y:S01]  /*4700*/  FFMA.FTZ R9, R127, R9, R120 ;  /* 0x000000097f097223 */ /* 0x000fe20000010078 */
[----:B------:R-:W2:Y:S01]  /*4710*/  MUFU.EX2 R4, R4 ;  /* 0x0000000400047308 */ /* 0x000ea20000000800 */
[----:B---3--:R-:W-:Y:S01]  /*4720*/  FSEL R126, R5, 1, !P6 ;  /* 0x3f800000057e7808 */ /* 0x008fe20007000000 */
[----:B------:R-:W-:Y:S01]  /*4730*/  FMUL.FTZ R3, R121, R8 ;  /* 0x0000000879037220 */ /* 0x000fe20000410000 */
[----:B------:R-:W-:Y:S01]  /*4740*/  FFMA.FTZ R9, R129, R9, R122 ;  /* 0x0000000981097223 */ /* 0x000fe2000001007a */
[----:B------:R-:W-:Y:S02]  /*4750*/  FSEL R130, R98, RZ, !P1 ;  /* 0x000000ff62827208 */ /* 0x000fe40004800000 */
[----:B----4-:R-:W-:Y:S01]  /*4760*/  FSEL R131, R6, 1, !P0 ;  /* 0x3f80000006837808 */ /* 0x010fe20004000000 */
[----:B------:R-:W-:Y:S01]  /*4770*/  FFMA.FTZ R9, R126, R9, R123 ;  /* 0x000000097e097223 */ /* 0x000fe2000001007b */
[----:B------:R-:W-:Y:S01]  /*4780*/  FSEL R132, R99, RZ, !P3 ;  /* 0x000000ff63847208 */ /* 0x000fe20005800000 */
[----:B------:R-:W-:Y:S01]  /*4790*/  FMUL.FTZ R2, R124, R3 ;  /* 0x000000037c027220 */ /* 0x000fe20000410000 */
[----:B-1----:R-:W-:Y:S01]  /*47a0*/  FSEL R133, R7, 1, !P1 ;  /* 0x3f80000007857808 */ /* 0x002fe20004800000 */
[----:B------:R-:W-:Y:S01]  /*47b0*/  FFMA.FTZ R9, R131, R9, R128 ;  /* 0x0000000983097223 */ /* 0x000fe20000010080 */
[----:B------:R-:W-:Y:S01]  /*47c0*/  ISETP.GE.AND P0, PT, R45, 0x1, PT ;  /* 0x000000012d00780c */ /* 0x000fe20003f06270 */
[----:B------:R-:W-:Y:S01]  /*47d0*/  FMUL.FTZ R2, R127, R2 ;  /* 0x000000027f027220 */ /* 0x000fe20000410000 */
[----:B--2---:R-:W-:Y:S01]  /*47e0*/  FSEL R135, R4, 1, !P3 ;  /* 0x3f80000004877808 */ /* 0x004fe20005800000 */
[----:B------:R-:W-:-:S02]  /*47f0*/  FFMA.FTZ R9, R133, R9, R130 ;  /* 0x0000000985097223 */ /* 0x000fc40000010082 */
[----:B------:R-:W-:Y:S02]  /*4800*/  FMUL.FTZ R3, R129, R2 ;  /* 0x0000000281037220 */ /* 0x000fe40000410000 */
[----:B------:R-:W-:Y:S02]  /*4810*/  FFMA.FTZ R4, R135, R9, R132 ;  /* 0x0000000987047223 */ /* 0x000fe40000010084 */
[----:B------:R-:W-:Y:S01]  /*4820*/  FMUL.FTZ R2, R126, R3 ;  /* 0x000000037e027220 */ /* 0x000fe20000410000 */
[----:B------:R-:W-:Y:S02]  /*4830*/  IMAD.U32 R3, RZ, RZ, UR15 ;  /* 0x0000000fff037e24 */ /* 0x000fe4000f8e00ff */
[----:B------:R-:W1:Y:S01]  /*4840*/  SHFL.UP PT, R5, R4, 0x1, RZ ;  /* 0x0420000004057989 */ /* 0x000e6200000e00ff */
[----:B------:R-:W-:-:S04]  /*4850*/  FMUL.FTZ R2, R131, R2 ;  /* 0x0000000283027220 */ /* 0x000fc80000410000 */
[----:B------:R-:W-:-:S04]  /*4860*/  FMUL.FTZ R2, R133, R2 ;  /* 0x0000000285027220 */ /* 0x000fc80000410000 */
[----:B------:R-:W-:Y:S01]  /*4870*/  FMUL.FTZ R139, R135, R2 ;  /* 0x00000002878b7220 */ /* 0x000fe20000410000 */
[----:B------:R-:W-:-:S04]  /*4880*/  MOV R2, UR13 ;  /* 0x0000000d00027c02 */ /* 0x000fc80008000f00 */
[----:B------:R-:W2:Y:S04]  /*4890*/  SHFL.UP PT, R6, R139, 0x1, RZ ;  /* 0x042000008b067989 */ /* 0x000ea800000e00ff */
[----:B------:R3:W5:Y:S01]  /*48a0*/  LDG.E R134, desc[UR24][R2.64] ;  /* 0x0000001802867981 */ /* 0x000762000c1e1900 */
[----:B-1----:R-:W-:-:S05]  /*48b0*/  FFMA.FTZ R5, R139, R5, R4 ;  /* 0x000000058b057223 */ /* 0x002fca0000010004 */
[----:B------:R-:W-:Y:S02]  /*48c0*/  FSEL R8, R4, R5, !P0 ;  /* 0x0000000504087208 */ /* 0x000fe40004000000 */
[----:B------:R-:W-:Y:S02]  /*48d0*/  MOV R4, UR16 ;  /* 0x0000001000047c02 */ /* 0x000fe40008000f00 */
[----:B------:R-:W-:Y:S01]  /*48e0*/  MOV R5, UR17 ;  /* 0x0000001100057c02 */ /* 0x000fe20008000f00 */
[----:B------:R-:W1:Y:S01]  /*48f0*/  SHFL.UP PT, R7, R8, 0x2, RZ ;  /* 0x0440000008077989 */ /* 0x000e6200000e00ff */
[----:B--2---:R-:W-:-:S03]  /*4900*/  @P0 FMUL.FTZ R139, R139, R6 ;  /* 0x000000068b8b0220 */ /* 0x004fc60000410000 */
[----:B------:R2:W5:Y:S04]  /*4910*/  LDG.E R137, desc[UR24][R4.64] ;  /* 0x0000001804897981 */ /* 0x000568000c1e1900 */
[----:B------:R-:W4:Y:S01]  /*4920*/  SHFL.UP PT, R6, R139, 0x2, RZ ;  /* 0x044000008b067989 */ /* 0x000f2200000e00ff */
[----:B------:R-:W-:Y:S01]  /*4930*/  ISETP.GE.AND P0, PT, R45, 0x2, PT ;  /* 0x000000022d00780c */ /* 0x000fe20003f06270 */
[----:B-1----:R-:W-:-:S05]  /*4940*/  FFMA.FTZ R7, R139, R7, R8 ;  /* 0x000000078b077223 */ /* 0x002fca0000010008 */
[----:B------:R-:W-:-:S05]  /*4950*/  FSEL R10, R8, R7, !P0 ;  /* 0x00000007080a7208 */ /* 0x000fca0004000000 */
[----:B------:R-:W1:Y:S02]  /*4960*/  SHFL.UP PT, R7, R10, 0x4, RZ ;  /* 0x048000000a077989 */ /* 0x000e6400000e00ff */
[----:B----4-:R-:W-:-:S05]  /*4970*/  @P0 FMUL.FTZ R139, R139, R6 ;  /* 0x000000068b8b0220 */ /* 0x010fca0000410000 */
[----:B------:R-:W4:Y:S01]  /*4980*/  SHFL.UP PT, R6, R139, 0x4, RZ ;  /* 0x048000008b067989 */ /* 0x000f2200000e00ff */
[----:B------:R-:W-:Y:S01]  /*4990*/  ISETP.GE.AND P0, PT, R45, 0x4, PT ;  /* 0x000000042d00780c */ /* 0x000fe20003f06270 */
[----:B-1----:R-:W-:-:S05]  /*49a0*/  FFMA.FTZ R7, R139, R7, R10 ;  /* 0x000000078b077223 */ /* 0x002fca000001000a */
[----:B---3--:R-:W-:-:S07]  /*49b0*/  FSEL R2, R10, R7, !P0 ;  /* 0x000000070a027208 */ /* 0x008fce0004000000 */
[----:B----4-:R-:W-:Y:S01]  /*49c0*/  @P0 FMUL.FTZ R139, R139, R6 ;  /* 0x000000068b8b0220 */ /* 0x010fe20000410000 */
[----:B------:R-:W1:Y:S04]  /*49d0*/  SHFL.UP PT, R3, R2, 0x8, RZ ;  /* 0x0500000002037989 */ /* 0x000e6800000e00ff */
[----:B--2---:R-:W2:Y:S01]  /*49e0*/  SHFL.UP PT, R4, R139, 0x8, RZ ;  /* 0x050000008b047989 */ /* 0x004ea200000e00ff */
[----:B------:R-:W-:Y:S01]  /*49f0*/  ISETP.GE.AND P0, PT, R45, 0x8, PT ;  /* 0x000000082d00780c */ /* 0x000fe20003f06270 */
[----:B-1----:R-:W-:-:S12]  /*4a00*/  FFMA.FTZ R3, R139, R3, R2 ;  /* 0x000000038b037223 */ /* 0x002fd80000010002 */
[----:B--2---:R-:W-:Y:S01]  /*4a10*/  @P0 FMUL.FTZ R139, R139, R4 ;  /* 0x000000048b8b0220 */ /* 0x004fe20000410000 */
[----:B------:R-:W-:-:S04]  /*4a20*/  FSEL R136, R2, R3, !P0 ;  /* 0x0000000302887208 */ /* 0x000fc80004000000 */
[----:B------:R-:W1:Y:S04]  /*4a30*/  SHFL.UP PT, R12, R139, 0x10, RZ ;  /* 0x060000008b0c7989 */ /* 0x000e6800000e00ff */
[----:B------:R-:W2:Y:S01]  /*4a40*/  SHFL.UP PT, R13, R136, 0x10, RZ ;  /* 0x06000000880d7989 */ /* 0x000ea200000e00ff */
[----:B------:R-:W-:Y:S02]  /*4a50*/  ISETP.NE.AND P1, PT, R45, 0x1f, PT ;  /* 0x0000001f2d00780c */ /* 0x000fe40003f25270 */
[----:B------:R-:W-:Y:S01]  /*4a60*/  ISETP.NE.AND P0, PT, RZ, UR4, PT ;  /* 0x00000004ff007c0c */ /* 0x000fe2000bf05270 */
[----:B------:R-:W-:-:S03]  /*4a70*/  UMOV UR5, 0x400 ;  /* 0x0000040000057882 */ /* 0x000fc60000000000 */
[----:B------:R-:W-:Y:S01]  /*4a80*/  ISETP.NE.OR P0, PT, R46, RZ, !P0 ;  /* 0x000000ff2e00720c */ /* 0x000fe20004705670 */
[----:B0-----:R-:W-:Y:S01]  /*4a90*/  ULEA UR5, UR38, UR5, 0x18 ;  /* 0x0000000526057291 */ /* 0x001fe2000f8ec0ff */
[----:B------:R-:W-:Y:S02]  /*4aa0*/  IMAD.MOV.U32 R2, RZ, RZ, 0x3f800000 ;  /* 0x3f800000ff027424 */ /* 0x000fe400078e00ff */
[----:B------:R-:W-:-:S03]  /*4ab0*/  HFMA2 R3, -RZ, RZ, 0, 0 ;  /* 0x00000000ff037431 */ /* 0x000fc600000001ff */
[----:B------:R-:W-:Y:S01]  /*4ac0*/  @!P1 LEA R138, R115, UR5, 0x3 ;  /* 0x00000005738a9c11 */ /* 0x000fe2000f8e18ff */
[----:B-1----:R-:W-:-:S05]  /*4ad0*/  FMUL.FTZ R12, R139, R12 ;  /* 0x0000000c8b0c7220 */ /* 0x002fca0000410000 */
[----:B------:R-:W-:Y:S01]  /*4ae0*/  @!P0 LDS.64 R2, [UR11] ;  /* 0x0000000bff028984 */ /* 0x000fe20008000a00 */
[----:B--2---:R-:W-:-:S05]  /*4af0*/  FFMA.FTZ R13, R139, R13, R136 ;  /* 0x0000000d8b0d7223 */ /* 0x004fca0000010088 */
[----:B------:R-:W-:Y:S01]  /*4b00*/  @!P1 STS.64 [R138+0x1090], R12 ;  /* 0x0010900c8a009388 */ /* 0x000fe20000000a00 */
[----:B------:R-:W-:Y:S06]  /*4b10*/  BAR.SYNC.DEFER_BLOCKING 0x0 ;  /* 0x0000000000007b1d */ /* 0x000fec0000010000 */
[----:B------:R-:W0:Y:S04]  /*4b20*/  LDS.128 R4, [UR5+0x1090] ;  /* 0x00109005ff047984 */ /* 0x000e280008000c00 */
[----:B------:R-:W1:Y:S01]  /*4b30*/  LDS.128 R8, [UR5+0x10a0] ;  /* 0x0010a005ff087984 */ /* 0x000e620008000c00 */
[----:B------:R-:W-:-:S04]  /*4b40*/  ISETP.GE.AND P0, PT, R45, 0x10, PT ;  /* 0x000000102d00780c */ /* 0x000fc80003f06270 */
[----:B------:R-:W-:Y:S02]  /*4b50*/  FSEL R139, R139, R12, !P0 ;  /* 0x0000000c8b8b7208 */ /* 0x000fe40004000000 */
[----:B------:R-:W-:Y:S02]  /*4b60*/  FSEL R136, R136, R13, !P0 ;  /* 0x0000000d88887208 */ /* 0x000fe40004000000 */
[C---:B------:R-:W-:Y:S02]  /*4b70*/  ISETP.NE.AND P0, PT, R115.reuse, 0x1, PT ;  /* 0x000000017300780c */ /* 0x040fe40003f05270 */
[----:B------:R-:W2:Y:S04]  /*4b80*/  SHFL.UP PT, R139, R139, 0x1, RZ ;  /* 0x042000008b8b7989 */ /* 0x000ea800000e00ff */
[----:B------:R-:W3:Y:S01]  /*4b90*/  SHFL.UP PT, R136, R136, 0x1, RZ ;  /* 0x0420000088887989 */ /* 0x000ee200000e00ff */
[----:B------:R-:W-:-:S02]  /*4ba0*/  ISETP.NE.AND P1, PT, R115, 0x2, PT ;  /* 0x000000027300780c */ /* 0x000fc40003f25270 */
[----:B------:R-:W-:Y:S02]  /*4bb0*/  ISETP.GE.U32.AND P2, PT, R117, 0x20, PT ;  /* 0x000000207500780c */ /* 0x000fe40003f46070 */
[C---:B0-----:R-:W-:Y:S01]  /*4bc0*/  FSEL R51, R4.reuse, R51, !P0 ;  /* 0x0000003304337208 */ /* 0x041fe20004000000 */
[-C--:B------:R-:W-:Y:S01]  /*4bd0*/  FMUL.FTZ R4, R4, R6.reuse ;  /* 0x0000000604047220 */ /* 0x080fe20000410000 */
[C---:B------:R-:W-:Y:S01]  /*4be0*/  FFMA.FTZ R6, R5.reuse, R6, R7 ;  /* 0x0000000605067223 */ /* 0x040fe20000010007 */
[----:B------:R-:W-:-:S03]  /*4bf0*/  FSEL R5, R5, R50, !P0 ;  /* 0x0000003205057208 */ /* 0x000fc60004000000 */
[C---:B------:R-:W-:Y:S01]  /*4c00*/  FSEL R51, R4.reuse, R51, !P1 ;  /* 0x0000003304337208 */ /* 0x040fe20004800000 */
[-C--:B-1----:R-:W-:Y:S01]  /*4c10*/  FMUL.FTZ R4, R4, R8.reuse ;  /* 0x0000000804047220 */ /* 0x082fe20000410000 */
[C---:B------:R-:W-:Y:S01]  /*4c20*/  FFMA.FTZ R8, R6.reuse, R8, R9 ;  /* 0x0000000806087223 */ /* 0x040fe20000010009 */
[----:B------:R-:W-:Y:S02]  /*4c30*/  ISETP.NE.AND P0, PT, R115, 0x3, PT ;  /* 0x000000037300780c */ /* 0x000fe40003f05270 */
[----:B------:R-:W-:Y:S02]  /*4c40*/  FSEL R5, R6, R5, !P1 ;  /* 0x0000000506057208 */ /* 0x000fe40004800000 */
[----:B------:R-:W-:Y:S02]  /*4c50*/  FSEL R51, R4, R51, !P0 ;  /* 0x0000003304337208 */ /* 0x000fe40004000000 */
[----:B------:R-:W-:Y:S02]  /*4c60*/  FSEL R50, R8, R5, !P0 ;  /* 0x0000000508327208 */ /* 0x000fe40004000000 */
[----:B------:R-:W-:Y:S01]  /*4c70*/  @P2 ISETP.NE.AND P0, PT, R45, RZ, PT ;  /* 0x000000ff2d00220c */ /* 0x000fe20003f05270 */
[----:B--2---:R-:W-:-:S02]  /*4c80*/  @P2 FMUL.FTZ R6, R139, R51 ;  /* 0x000000338b062220 */ /* 0x004fc40000410000 */
[----:B---3--:R-:W-:Y:S01]  /*4c90*/  @P2 FFMA.FTZ R5, R139, R50, R136 ;  /* 0x000000328b052223 */ /* 0x008fe20000010088 */
[----:B------:R-:W-:Y:S01]  /*4ca0*/  BSSY.RECONVERGENT B0, `(.L_x_2539) ;  /* 0x000000f000007945 */ /* 0x000fe20003800200 */
[C---:B------:R-:W-:Y:S01]  /*4cb0*/  FFMA.FTZ R11, R10.reuse, R8, R11 ;  /* 0x000000080a0b7223 */ /* 0x040fe2000001000b */
[----:B------:R-:W-:Y:S01]  /*4cc0*/  FMUL.FTZ R10, R10, R4 ;  /* 0x000000040a0a7220 */ /* 0x000fe20000410000 */
[----:B------:R-:W-:Y:S01]  /*4cd0*/  ISETP.NE.AND P1, PT, R117, RZ, PT ;  /* 0x000000ff7500720c */ /* 0x000fe20003f25270 */
[----:B------:R-:W-:Y:S01]  /*4ce0*/  @P2 IMAD.MOV.U32 R4, RZ, RZ, R2 ;  /* 0x000000ffff042224 */ /* 0x000fe200078e0002 */
[----:B------:R-:W-:Y:S02]  /*4cf0*/  @P2 FSEL R136, R50, R5, !P0 ;  /* 0x0000000532882208 */ /* 0x000fe40004000000 */
[----:B------:R-:W-:Y:S02]  /*4d00*/  @P2 FSEL R139, R51, R6, !P0 ;  /* 0x00000006338b2208 */ /* 0x000fe40004000000 */
[----:B------:R-:W-:Y:S01]  /*4d10*/  @P2 MOV R5, R3 ;  /* 0x0000000300052202 */ /* 0x000fe20000000f00 */
[----:B------:R-:W-:Y:S06]  /*4d20*/  @P2 BRA `(.L_x_2540) ;  /* 0x0000000000182947 */ /* 0x000fec0003800000 */
[----:B------:R-:W-:Y:S01]  /*4d30*/  ISETP.NE.AND P0, PT, R45, RZ, PT ;  /* 0x000000ff2d00720c */ /* 0x000fe20003f05270 */
[C---:B------:R-:W-:Y:S01]  /*4d40*/  FMUL.FTZ R4, R10.reuse, R2 ;  /* 0x000000020a047220 */ /* 0x040fe20000410000 */
[----:B------:R-:W-:-:S11]  /*4d50*/  FFMA.FTZ R5, R10, R3, R11 ;  /* 0x000000030a057223 */ /* 0x000fd6000001000b */
[----:B------:R0:W-:Y:S01]  /*4d60*/  @!P0 STS.64 [UR5+0x10b8], R2 ;  /* 0x0010b802ff008988 */ /* 0x0001e20008000a05 */
[----:B------:R-:W-:Y:S02]  /*4d70*/  @!P0 MOV R139, R2 ;  /* 0x00000002008b8202 */ /* 0x000fe40000000f00 */
[----:B------:R-:W-:-:S07]  /*4d80*/  @!P0 MOV R136, R3 ;  /* 0x0000000300888202 */ /* 0x000fce0000000f00 */
.L_x_2540:
[----:B------:R-:W-:Y:S05]  /*4d90*/  BSYNC.RECONVERGENT B0 ;  /* 0x0000000000007941 */ /* 0x000fea0003800200 */
.L_x_2539:
[----:B------:R-:W-:Y:S01]  /*4da0*/  BAR.SYNC.DEFER_BLOCKING 0x0 ;  /* 0x0000000000007b1d */ /* 0x000fe20000010000 */
[----:B------:R-:W-:Y:S01]  /*4db0*/  ISETP.NE.AND P0, PT, R117, RZ, PT ;  /* 0x000000ff7500720c */ /* 0x000fe20003f05270 */
[----:B-----5:R-:W-:-:S04]  /*4dc0*/  FMUL.FTZ R134, R134, R137 ;  /* 0x0000008986867220 */ /* 0x020fc80000410000 */
[----:B------:R-:W-:Y:S01]  /*4dd0*/  BSSY.RECONVERGENT B0, `(.L_x_2541) ;  /* 0x000001c000007945 */ /* 0x000fe20003800200 */
[----:B0-----:R-:W0:Y:S02]  /*4de0*/  @P1 LDS R3, [UR5+0x10bc] ;  /* 0x0010bc05ff031984 */ /* 0x001e240008000800 */
[----:B0-----:R-:W-:-:S04]  /*4df0*/  @P1 FFMA.FTZ R136, R3, R139, R136 ;  /* 0x0000008b03881223 */ /* 0x001fc80000010088 */
[----:B------:R-:W-:-:S04]  /*4e00*/  FFMA.FTZ R100, R101, R136, R100 ;  /* 0x0000008865647223 */ /* 0x000fc80000010064 */
        /* <DEDUP_REMOVED lines=14> */
[----:B------:R-:W-:Y:S01]  /*4ef0*/  FFMA.FTZ R135, R135, R130, R132 ;  /* 0x0000008287877223 */ /* 0x000fe20000010084 */
[----:B------:R-:W-:Y:S06]  /*4f00*/  @P0 BRA `(.L_x_2542) ;  /* 0x0000000000200947 */ /* 0x000fec0003800000 */
[----:B------:R-:W0:Y:S01]  /*4f10*/  LDC.64 R2, c[0x0][0x480] ;  /* 0x00012000ff027b82 */ /* 0x000e220000000a00 */
[----:B------:R-:W-:Y:S02]  /*4f20*/  USHF.R.S32.HI UR38, URZ, 0x1f, UR7 ;  /* 0x0000001fff267899 */ /* 0x000fe40008011407 */
[C---:B------:R-:W-:Y:S01]  /*4f30*/  IADD3 R6, P0, PT, R47.reuse, UR7, RZ ;  /* 0x000000072f067c10 */ /* 0x040fe2000ff1e0ff */
[----:B------:R1:W-:Y:S03]  /*4f40*/  STS.64 [UR11], R4 ;  /* 0x00000004ff007988 */ /* 0x0003e60008000a0b */
[----:B------:R-:W-:Y:S02]  /*4f50*/  LEA.HI.X.SX32 R7, R47, UR38, 0x1, P0 ;  /* 0x000000262f077c11 */ /* 0x000fe400080f0eff */
[----:B0-----:R-:W-:-:S04]  /*4f60*/  LEA R2, P0, R6, R2, 0x3 ;  /* 0x0000000206027211 */ /* 0x001fc800078018ff */
[----:B------:R-:W-:-:S05]  /*4f70*/  LEA.HI.X R3, R6, R3, R7, 0x3, P0 ;  /* 0x0000000306037211 */ /* 0x000fca00000f1c07 */
[----:B------:R1:W-:Y:S04]  /*4f80*/  STG.E.64 desc[UR24][R2.64], R4 ;  /* 0x0000000402007986 */ /* 0x0003e8000c101b18 */
.L_x_2542:
[----:B------:R-:W-:Y:S05]  /*4f90*/  BSYNC.RECONVERGENT B0 ;  /* 0x0000000000007941 */ /* 0x000fea0003800200 */
.L_x_2541:
[----:B------:R-:W-:Y:S01]  /*4fa0*/  ULEA UR13, UP0, UR28, UR13, 0x2 ;  /* 0x0000000d1c0d7291 */ /* 0x000fe2000f8010ff */
[C---:B------:R-:W-:Y:S01]  /*4fb0*/  FFMA.FTZ R71, R134.reuse, R100, R71 ;  /* 0x0000006486477223 */ /* 0x040fe20000010047 */
[----:B------:R-:W-:Y:S01]  /*4fc0*/  UIADD3 UR12, UPT, UPT, UR12, 0x1, URZ ;  /* 0x000000010c0c7890 */ /* 0x000fe2000fffe0ff */
[C---:B------:R-:W-:Y:S01]  /*4fd0*/  FFMA.FTZ R80, R134.reuse, R103, R80 ;  /* 0x0000006786507223 */ /* 0x040fe20000010050 */
[----:B------:R-:W-:Y:S01]  /*4fe0*/  UIADD3.X UR15, UPT, UPT, UR15, UR29, URZ, UP0, !UPT ;  /* 0x0000001d0f0f7290 */ /* 0x000fe200087fe4ff */
[C---:B------:R-:W-:Y:S01]  /*4ff0*/  FFMA.FTZ R73, R134.reuse, R104, R73 ;  /* 0x0000006886497223 */ /* 0x040fe20000010049 */
[----:B------:R-:W-:Y:S01]  /*5000*/  UISETP.NE.AND UP0, UPT, UR12, URZ, UPT ;  /* 0x000000ff0c00728c */ /* 0x000fe2000bf05270 */
[C---:B------:R-:W-:Y:S01]  /*5010*/  FFMA.FTZ R82, R134.reuse, R107, R82 ;  /* 0x0000006b86527223 */ /* 0x040fe20000010052 */
[----:B------:R-:W-:Y:S01]  /*5020*/  ULEA UR16, UP1, UR30, UR16, 0x2 ;  /* 0x000000101e107291 */ /* 0x000fe2000f8210ff */
[C---:B------:R-:W-:Y:S01]  /*5030*/  FFMA.FTZ R75, R134.reuse, R108, R75 ;  /* 0x0000006c864b7223 */ /* 0x040fe2000001004b */
[----:B------:R-:W-:Y:S01]  /*5040*/  ULEA UR18, UP2, UR6, UR18, 0x2 ;  /* 0x0000001206127291 */ /* 0x000fe2000f8410ff */
[C---:B------:R-:W-:Y:S01]  /*5050*/  FFMA.FTZ R84, R134.reuse, R111, R84 ;  /* 0x0000006f86547223 */ /* 0x040fe20000010054 */
        /* <DEDUP_REMOVED lines=9> */
[----:B------:R-:W-:Y:S01]  /*50f0*/  FFMA.FTZ R94, R134, R135, R94 ;  /* 0x00000087865e7223 */ /* 0x000fe2000001005e */
[----:B------:R-:W-:-:S02]  /*5100*/  UIADD3 UR7, UPT, UPT, UR7, 0x1, URZ ;  /* 0x0000000107077890 */ /* 0x000fc4000fffe0ff */
[----:B------:R-:W-:Y:S02]  /*5110*/  UIADD3 UR11, UPT, UPT, UR11, 0x8, URZ ;  /* 0x000000080b0b7890 */ /* 0x000fe4000fffe0ff */
[----:B------:R-:W-:Y:S02]  /*5120*/  UIADD3.X UR17, UPT, UPT, UR17, UR23, URZ, UP1, !UPT ;  /* 0x0000001711117290 */ /* 0x000fe40008ffe4ff */
[----:B------:R-:W-:Y:S01]  /*5130*/  UIADD3.X UR19, UPT, UPT, UR19, UR20, URZ, UP2, !UPT ;  /* 0x0000001413137290 */ /* 0x000fe200097fe4ff */
[----:B------:R-:W-:Y:S11]  /*5140*/  BRA.U UP0, `(.L_x_2543) ;  /* 0xffffffed00b47547 */ /* 0x000ff6000b83ffff */
.L_x_2538:
[----:B------:R-:W-:Y:S01]  /*5150*/  BAR.SYNC.DEFER_BLOCKING 0x0 ;  /* 0x0000000000007b1d */ /* 0x000fe20000010000 */
[----:B------:R-:W-:Y:S01]  /*5160*/  F2FP.BF16.F32.PACK_AB R71, R80, R71 ;  /* 0x000000475047723e */ /* 0x000fe200000010ff */
[----:B------:R-:W-:Y:S01]  /*5170*/  IMAD.U32 R6, RZ, RZ, UR37 ;  /* 0x00000025ff067e24 */ /* 0x000fe2000f8e00ff */
[----:B------:R-:W-:Y:S01]  /*5180*/  F2FP.BF16.F32.PACK_AB R73, R82, R73 ;  /* 0x000000495249723e */ /* 0x000fe200000010ff */
[----:B------:R-:W-:Y:S01]  /*5190*/  UIADD3 UR31, UP0, UPT, UR31, 0x1000, URZ ;  /* 0x000010001f1f7890 */ /* 0x000fe2000ff1e0ff */
[----:B-1----:R-:W-:Y:S01]  /*51a0*/  PRMT R2, R71, 0x7632, R2 ;  /* 0x0000763247027816 */ /* 0x002fe20000000002 */
[----:B------:R-:W0:Y:S01]  /*51b0*/  LDCU.64 UR12, c[0x0][0x478] ;  /* 0x00008f00ff0c77ac */ /* 0x000e220008000a00 */
[----:B------:R-:W-:Y:S02]  /*51c0*/  F2FP.BF16.F32.PACK_AB R75, R84, R75 ;  /* 0x0000004b544b723e */ /* 0x000fe400000010ff */
[----:B------:R-:W-:Y:S01]  /*51d0*/  PRMT R3, R73, 0x7632, R3 ;  /* 0x0000763249037816 */ /* 0x000fe20000000003 */
[----:B------:R-:W-:Y:S01]  /*51e0*/  UIADD3 UR4, UPT, UPT, UR4, 0x1, URZ ;  /* 0x0000000104047890 */ /* 0x000fe2000fffe0ff */
[----:B------:R-:W-:Y:S01]  /*51f0*/  F2FP.BF16.F32.PACK_AB R77, R86, R77 ;  /* 0x0000004d564d723e */ /* 0x000fe200000010ff */
[----:B------:R-:W-:Y:S01]  /*5200*/  UIADD3.X UR33, UPT, UPT, URZ, UR33, URZ, UP0, !UPT ;  /* 0x00000021ff217290 */ /* 0x000fe200087fe4ff */
[----:B------:R-:W-:Y:S01]  /*5210*/  PRMT R4, R75, 0x7632, R4 ;  /* 0x000076324b047816 */ /* 0x000fe20000000004 */
[----:B------:R-:W-:Y:S01]  /*5220*/  UIADD3 UR34, UP1, UPT, UR34, 0x1000, URZ ;  /* 0x0000100022227890 */ /* 0x000fe2000ff3e0ff */
[----:B------:R-:W-:-:S02]  /*5230*/  F2FP.BF16.F32.PACK_AB R79, R88, R79 ;  /* 0x0000004f584f723e */ /* 0x000fc400000010ff */
[----:B------:R-:W-:Y:S01]  /*5240*/  F2FP.BF16.F32.PACK_AB R81, R90, R81 ;  /* 0x000000515a51723e */ /* 0x000fe200000010ff */
[----:B------:R-:W-:Y:S01]  /*5250*/  UIADD3.X UR35, UPT, UPT, URZ, UR35, URZ, UP1, !UPT ;  /* 0x00000023ff237290 */ /* 0x000fe20008ffe4ff */
[----:B------:R-:W-:Y:S02]  /*5260*/  PRMT R5, R79, 0x7632, R5 ;  /* 0x000076324f057816 */ /* 0x000fe40000000005 */
[----:B------:R-:W-:Y:S02]  /*5270*/  F2FP.BF16.F32.PACK_AB R83, R92, R83 ;  /* 0x000000535c53723e */ /* 0x000fe400000010ff */
[----:B------:R-:W-:Y:S01]  /*5280*/  ISETP.NE.AND P0, PT, R117, RZ, PT ;  /* 0x000000ff7500720c */ /* 0x000fe20003f05270 */
[----:B------:R-:W-:Y:S01]  /*5290*/  STS.U16 [R28], R71 ;  /* 0x000000471c007388 */ /* 0x000fe20000000400 */
[----:B------:R-:W-:-:S03]  /*52a0*/  F2FP.BF16.F32.PACK_AB R85, R94, R85 ;  /* 0x000000555e55723e */ /* 0x000fc600000010ff */
[----:B------:R1:W-:Y:S04]  /*52b0*/  STS.U16 [R27+0x2], R2 ;  /* 0x000002021b007388 */ /* 0x0003e80000000400 */
[----:B------:R-:W-:Y:S04]  /*52c0*/  STS.U16 [R26+0x4], R73 ;  /* 0x000004491a007388 */ /* 0x000fe80000000400 */
[----:B------:R2:W-:Y:S01]  /*52d0*/  STS.U16 [R25+0x6], R3 ;  /* 0x0000060319007388 */ /* 0x0005e20000000400 */
[----:B-1----:R-:W-:-:S03]  /*52e0*/  PRMT R2, R77, 0x7632, R2 ;  /* 0x000076324d027816 */ /* 0x002fc60000000002 */
[----:B------:R-:W-:Y:S04]  /*52f0*/  STS.U16 [R24+0x8], R75 ;  /* 0x0000084b18007388 */ /* 0x000fe80000000400 */
[----:B------:R1:W-:Y:S01]  /*5300*/  STS.U16 [R23+0xa], R4 ;  /* 0x00000a0417007388 */ /* 0x0003e20000000400 */
[----:B--2---:R-:W-:-:S03]  /*5310*/  PRMT R3, R81, 0x7632, R3 ;  /* 0x0000763251037816 */ /* 0x004fc60000000003 */
[----:B------:R-:W-:Y:S04]  /*5320*/  STS.U16 [R22+0xc], R77 ;  /* 0x00000c4d16007388 */ /* 0x000fe80000000400 */
[----:B------:R2:W-:Y:S01]  /*5330*/  STS.U16 [R21+0xe], R2 ;  /* 0x00000e0215007388 */ /* 0x0005e20000000400 */
[----:B-1----:R-:W-:-:S03]  /*5340*/  PRMT R4, R83, 0x7632, R4 ;  /* 0x0000763253047816 */ /* 0x002fc60000000004 */
[----:B------:R-:W-:Y:S04]  /*5350*/  STS.U16 [R20+0x10], R79 ;  /* 0x0000104f14007388 */ /* 0x000fe80000000400 */
[----:B------:R-:W-:Y:S01]  /*5360*/  STS.U16 [R19+0x12], R5 ;  /* 0x0000120513007388 */ /* 0x000fe20000000400 */
[----:B--2---:R-:W-:-:S03]  /*5370*/  PRMT R2, R85, 0x7632, R2 ;  /* 0x0000763255027816 */ /* 0x004fc60000000002 */
[----:B------:R-:W-:Y:S01]  /*5380*/  STS.U16 [R18+0x14], R81 ;  /* 0x0000145112007388 */ /* 0x000fe20000000400 */
[----:B------:R-:W-:-:S03]  /*5390*/  LOP3.LUT R21, R116, 0x3e00, RZ, 0xc0, !PT ;  /* 0x00003e0074157812 */ /* 0x000fc600078ec0ff */
[----:B------:R-:W-:Y:S01]  /*53a0*/  STS.U16 [R17+0x16], R3 ;  /* 0x0000160311007388 */ /* 0x000fe20000000400 */
[----:B------:R-:W-:-:S03]  /*53b0*/  IADD3 R21, PT, PT, R46, R21, RZ ;  /* 0x000000152e157210 */ /* 0x000fc60007ffe0ff */
[----:B------:R-:W-:Y:S01]  /*53c0*/  STS.U16 [R16+0x18], R83 ;  /* 0x0000185310007388 */ /* 0x000fe20000000400 */
[C---:B------:R-:W-:Y:S01]  /*53d0*/  IADD3 R25, PT, PT, R21.reuse, 0x40, RZ ;  /* 0x0000004015197810 */ /* 0x040fe20007ffe0ff */
[C---:B------:R-:W-:Y:S01]  /*53e0*/  VIADD R23, R21.reuse, 0x20 ;  /* 0x0000002015177836 */ /* 0x040fe20000000000 */
[C---:B------:R-:W-:Y:S01]  /*53f0*/  IADD3 R27, PT, PT, R21.reuse, 0xa0, RZ ;  /* 0x000000a0151b7810 */ /* 0x040fe20007ffe0ff */
[----:B------:R-:W-:Y:S01]  /*5400*/  STS.U16 [R15+0x1a], R4 ;  /* 0x00001a040f007388 */ /* 0x000fe20000000400 */
[----:B------:R-:W-:-:S03]  /*5410*/  IADD3 R45, PT, PT, R21, 0xc0, RZ ;  /* 0x000000c0152d7810 */ /* 0x000fc60007ffe0ff */
[----:B------:R-:W-:Y:S04]  /*5420*/  STS.U16 [R14+0x1c], R85 ;  /* 0x00001c550e007388 */ /* 0x000fe80000000400 */
[----:B------:R1:W-:Y:S01]  /*5430*/  STS.U16 [R0+0x1e], R2 ;  /* 0x00001e0200007388 */ /* 0x0003e20000000400 */
[----:B------:R-:W-:-:S03]  /*5440*/  NOP ;  /* 0x0000000000007918 */ /* 0x000fc60000000000 */
[----:B------:R-:W-:Y:S01]  /*5450*/  LDS.U16 R5, [R44] ;  /* 0x000000002c057984 */ /* 0x000fe20000000400 */
[----:B-1----:R-:W-:-:S03]  /*5460*/  MOV R2, UR39 ;  /* 0x0000002700027c02 */ /* 0x002fc60008000f00 */
        /* <DEDUP_REMOVED lines=17> */
[----:B------:R-:W-:-:S04]  /*5580*/  IADD3 R3, P0, P1, R21, UR8, R2 ;  /* 0x0000000815037c10 */ /* 0x000fc8000f91e002 */
[----:B------:R-:W-:Y:S02]  /*5590*/  IADD3.X R4, PT, PT, RZ, UR10, RZ, P0, P1 ;  /* 0x0000000aff047c10 */ /* 0x000fe400087e24ff */
[----:B0-----:R-:W-:-:S04]  /*55a0*/  LEA R2, P0, R3, UR12, 0x1 ;  /* 0x0000000c03027c11 */ /* 0x001fc8000f8008ff */
[----:B------:R-:W-:Y:S01]  /*55b0*/  LEA.HI.X R3, R3, UR13, R4, 0x1, P0 ;  /* 0x0000000d03037c11 */ /* 0x000fe200080f0c04 */
[----:B------:R-:W0:Y:S01]  /*55c0*/  LDS R0, [UR5+0x1080] ;  /* 0x00108005ff007984 */ /* 0x000e220008000800 */
[----:B------:R-:W1:Y:S02]  /*55d0*/  LDCU UR5, c[0x0][0x394] ;  /* 0x00007280ff0577ac */ /* 0x000e640008000800 */
[----:B-1----:R-:W-:Y:S01]  /*55e0*/  UISETP.NE.AND UP0, UPT, UR4, UR5, UPT ;  /* 0x000000050400728c */ /* 0x002fe2000bf05270 */
[-C--:B0-----:R-:W-:Y:S02]  /*55f0*/  ISETP.GE.AND P2, PT, R21, R0.reuse, PT ;  /* 0x000000001500720c */ /* 0x081fe40003f46270 */
[-C--:B------:R-:W-:Y:S02]  /*5600*/  ISETP.GE.AND P1, PT, R23, R0.reuse, PT ;  /* 0x000000001700720c */ /* 0x080fe40003f26270 */
[----:B------:R-:W-:Y:S01]  /*5610*/  ISETP.GE.AND P0, PT, R25, R0, PT ;  /* 0x000000001900720c */ /* 0x000fe20003f06270 */
[C---:B------:R-:W-:Y:S01]  /*5620*/  VIADD R25, R21.reuse, 0x80 ;  /* 0x0000008015197836 */ /* 0x040fe20000000000 */
[----:B------:R-:W-:-:S02]  /*5630*/  IADD3 R23, PT, PT, R21, 0x60, RZ ;  /* 0x0000006015177810 */ /* 0x000fc40007ffe0ff */
[-C--:B------:R-:W-:Y:S02]  /*5640*/  ISETP.GE.AND P5, PT, R27, R0.reuse, PT ;  /* 0x000000001b00720c */ /* 0x080fe40003fa6270 */
[-C--:B------:R-:W-:Y:S01]  /*5650*/  ISETP.GE.AND P4, PT, R23, R0.reuse, PT ;  /* 0x000000001700720c */ /* 0x080fe20003f86270 */
[----:B------:R-:W-:Y:S01]  /*5660*/  VIADD R23, R21, 0xe0 ;  /* 0x000000e015177836 */ /* 0x000fe20000000000 */
[-C--:B------:R-:W-:Y:S01]  /*5670*/  ISETP.GE.AND P6, PT, R25, R0.reuse, PT ;  /* 0x000000001900720c */ /* 0x080fe20003fc6270 */
[----:B------:R0:W-:Y:S01]  /*5680*/  @!P2 STG.E.U16 desc[UR24][R2.64], R5 ;  /* 0x000000050200a986 */ /* 0x0001e2000c101518 */
[----:B------:R-:W-:Y:S02]  /*5690*/  IADD3 R25, PT, PT, R21, 0x100, RZ ;  /* 0x0000010015197810 */ /* 0x000fe40007ffe0ff */
[----:B------:R-:W-:Y:S01]  /*56a0*/  ISETP.GE.AND P2, PT, R23, R0, PT ;  /* 0x000000001700720c */ /* 0x000fe20003f46270 */
[----:B------:R1:W-:Y:S01]  /*56b0*/  @!P1 STG.E.U16 desc[UR24][R2.64+0x40], R43 ;  /* 0x0000402b02009986 */ /* 0x0003e2000c101518 */
[----:B------:R-:W-:-:S02]  /*56c0*/  IADD3 R23, PT, PT, R21, 0x120, RZ ;  /* 0x0000012015177810 */ /* 0x000fc40007ffe0ff */
[-C--:B------:R-:W-:Y:S01]  /*56d0*/  ISETP.GE.AND P3, PT, R45, R0.reuse, PT ;  /* 0x000000002d00720c */ /* 0x080fe20003f66270 */
[----:B------:R1:W-:Y:S01]  /*56e0*/  @!P0 STG.E.U16 desc[UR24][R2.64+0x80], R7 ;  /* 0x0000800702008986 */ /* 0x0003e2000c101518 */
[-C--:B------:R-:W-:Y:S01]  /*56f0*/  ISETP.GE.AND P1, PT, R25, R0.reuse, PT ;  /* 0x000000001900720c */ /* 0x080fe20003f26270 */
[----:B------:R-:W-:Y:S01]  /*5700*/  VIADD R25, R21, 0x140 ;  /* 0x0000014015197836 */ /* 0x000fe20000000000 */
[-C--:B------:R-:W-:Y:S01]  /*5710*/  ISETP.GE.AND P0, PT, R23, R0.reuse, PT ;  /* 0x000000001700720c */ /* 0x080fe20003f06270 */
[----:B------:R1:W-:Y:S01]  /*5720*/  @!P6 STG.E.U16 desc[UR24][R2.64+0x100], R9 ;  /* 0x000100090200e986 */ /* 0x0003e2000c101518 */
[C---:B------:R-:W-:Y:S02]  /*5730*/  IADD3 R23, PT, PT, R21.reuse, 0x160, RZ ;  /* 0x0000016015177810 */ /* 0x040fe40007ffe0ff */
[----:B0-----:R-:W-:Y:S01]  /*5740*/  IADD3 R5, PT, PT, R21, 0x180, RZ ;  /* 0x0000018015057810 */ /* 0x001fe20007ffe0ff */
[----:B------:R1:W-:Y:S01]  /*5750*/  @!P5 STG.E.U16 desc[UR24][R2.64+0x140], R39 ;  /* 0x000140270200d986 */ /* 0x0003e2000c101518 */
[-C--:B------:R-:W-:Y:S01]  /*5760*/  ISETP.GE.AND P6, PT, R23, R0.reuse, PT ;  /* 0x000000001700720c */ /* 0x080fe20003fc6270 */
[----:B------:R-:W-:Y:S01]  /*5770*/  VIADD R23, R21, 0x1a0 ;  /* 0x000001a015177836 */ /* 0x000fe20000000000 */
[----:B------:R-:W-:Y:S01]  /*5780*/  ISETP.GE.AND P5, PT, R5, R0, PT ;  /* 0x000000000500720c */ /* 0x000fe20003fa6270 */
[----:B------:R1:W-:Y:S01]  /*5790*/  @!P4 STG.E.U16 desc[UR24][R2.64+0xc0], R41 ;  /* 0x0000c0290200c986 */ /* 0x0003e2000c101518 */
[----:B------:R-:W-:-:S02]  /*57a0*/  IADD3 R5, PT, PT, R21, 0x1c0, RZ ;  /* 0x000001c015057810 */ /* 0x000fc40007ffe0ff */
[----:B------:R-:W-:Y:S01]  /*57b0*/  IADD3 R21, PT, PT, R21, 0x1e0, RZ ;  /* 0x000001e015157810 */ /* 0x000fe20007ffe0ff */
[----:B------:R1:W-:Y:S01]  /*57c0*/  @!P3 STG.E.U16 desc[UR24][R2.64+0x180], R11 ;  /* 0x0001800b0200b986 */ /* 0x0003e2000c101518 */
[-C--:B------:R-:W-:Y:S02]  /*57d0*/  ISETP.GE.AND P4, PT, R25, R0.reuse, PT ;  /* 0x000000001900720c */ /* 0x080fe40003f86270 */
[-C--:B------:R-:W-:Y:S01]  /*57e0*/  ISETP.GE.AND P3, PT, R23, R0.reuse, PT ;  /* 0x000000001700720c */ /* 0x080fe20003f66270 */
        /* <DEDUP_REMOVED lines=11> */
[----:B------:R-:W-:Y:S05]  /*58a0*/  BRA.U UP0, `(.L_x_2544) ;  /* 0xffffffad00287547 */ /* 0x000fea000b83ffff */
[----:B------:R-:W-:Y:S05]  /*58b0*/  EXIT ;  /* 0x000000000000794d */ /* 0x000fea0003800000 */
.L_x_2545:
        /* <DEDUP_REMOVED lines=12> */
.L_x_5078:


//--------------------- .text._Z25selective_scan_fwd_kernelI32Selective_Scan_fwd_kernel_traitsILi128ELi16ELi1ELb0ELb0ELb0ELb1EN3c108BFloat16EfEEv13SSMParamsBase --------------------------
	.section	.text._Z25selective_scan_fwd_kernelI32Selective_Scan_fwd_kernel_traitsILi128ELi16ELi1ELb0ELb0ELb0ELb1EN3c108BFloat16EfEEv13SSMParamsBase,"ax",@progbits
	.align	128
        .global         _Z25selective_scan_fwd_kernelI32Selective_Scan_fwd_kernel_traitsILi128ELi16ELi1ELb0ELb0ELb0ELb1EN3c108BFloat16EfEEv13SSMParamsBase
        .type           _Z25selective_scan_fwd_kernelI32Selective_Scan_fwd_kernel_traitsILi128ELi16ELi1ELb0ELb0ELb0ELb1EN3c108BFloat16EfEEv13SSMParamsBase,@function
        .size           _Z25selective_scan_fwd_kernelI32Selective_Scan_fwd_kernel_traitsILi128ELi16ELi1ELb0ELb0ELb0ELb1EN3c108BFloat16EfEEv13SSMParamsBase,(.L_x_5079 - _Z25selective_scan_fwd_kernelI32Selective_Scan_fwd_kernel_traitsILi128ELi16ELi1ELb0ELb0ELb0ELb1EN3c108BFloat16EfEEv13SSMParamsBase)
        .other          _Z25selective_scan_fwd_kernelI32Selective_Scan_fwd_kernel_traitsILi128ELi16ELi1ELb0ELb0ELb0ELb1EN3c108BFloat16EfEEv13SSMParamsBase,@"STO_CUDA_ENTRY STV_DEFAULT"
_Z25selective_scan_fwd_kernelI32Selective_Scan_fwd_kernel_traitsILi128ELi16ELi1ELb0ELb0ELb0ELb1EN3c108BFloat16EfEEv13SSMParamsBase:
.text._Z25selective_scan_fwd_kernelI32Selective_Scan_fwd_kernel_traitsILi128ELi16ELi1ELb0ELb0ELb0ELb1EN3c108BFloat16EfEEv13SSMParamsBase:
        /* <DEDUP_REMOVED lines=9> */
[----:B0-----:R-:W-:-:S05]  /*0090*/  UISETP.NE.U32.AND UP1, UPT, UR6, URZ, UPT ;  /* 0x000000ff0600728c */ /* 0x001fca000bf25070 */
[----:B------:R-:W0:Y:S01]  /*00a0*/  S2UR UR21, SR_CTAID.X ;  /* 0x00000000001579c3 */ /* 0x000e220000002500 */
[----:B------:R-:W0:Y:S01]  /*00b0*/  LDCU.128 UR16, c[0x0][0x460] ;  /* 0x00008c00ff1077ac */ /* 0x000e220008000c00 */
[----:B------:R-:W-:Y:S02]  /*00c0*/  UISETP.NE.AND.EX UP1, UPT, UR7, URZ, UPT, UP1 ;  /* 0x000000ff0700728c */ /* 0x000fe4000bf25310 */
[----:B---3--:R-:W-:-:S04]  /*00d0*/  UISETP.NE.U32.AND UP0, UPT, UR4, URZ, UPT ;  /* 0x000000ff0400728c */ /* 0x008fc8000bf05070 */
[----:B------:R-:W-:Y:S01]  /*00e0*/  PLOP3.LUT P1, PT, PT, PT, UP1, 0x80, 0x8 ;  /* 0x000000000008781c */ /* 0x000fe20003f2f018 */
[----:B------:R-:W-:-:S04]  /*00f0*/  UISETP.NE.AND.EX UP0, UPT, UR5, URZ, UPT, UP0 ;  /* 0x000000ff0500728c */ /* 0x000fc8000bf05300 */
[----:B-1----:R-:W-:Y:S02]  /*0100*/  @UP1 ULEA UR6, UP3, UR20, UR6, 0x2 ;  /* 0x0000000614061291 */ /* 0x002fe4000f8610ff */
        /* <DEDUP_REMOVED lines=19> */
[----:B------:R-:W3:Y:S01]  /*0240*/  LDCU.128 UR8, c[0x0][0x410] ;  /* 0x00008200ff0877ac */ /* 0x000ee20008000c00 */
[----:B------:R-:W4:Y:S01]  /*0250*/  LDCU.64 UR40, c[0x0][0x3d8] ;  /* 0x00007b00ff2877ac */ /* 0x000f220008000a00 */
[----:B------:R-:W-:Y:S01]  /*0260*/  UMOV UR24, UR22 ;  /* 0x0000001600187c82 */ /* 0x000fe20008000000 */
[----:B------:R-:W-:Y:S01]  /*0270*/  UMOV UR27, UR30 ;  /* 0x0000001e001b7c82 */ /* 0x000fe20008000000 */
[----:B------:R-:W4:Y:S01]  /*0280*/  LDCU.64 UR36, c[0x0][0x3b8] ;  /* 0x00007700ff2477ac */ /* 0x000f220008000a00 */
[----:B0-----:R-:W-:Y:S02]  /*0290*/  UIMAD.WIDE.U32 UR30, UR20, UR14, URZ ;  /* 0x0000000e141e72a5 */ /* 0x001fe4000f8e00ff */
[----:B------:R-:W-:-:S02]  /*02a0*/  UIMAD.WIDE.U32 UR24, UR20, UR34, UR24 ;  /* 0x00000022141872a5 */ /* 0x000fc4000f8e0018 */
[----:B------:R-:W-:Y:S02]  /*02b0*/  UIMAD.WIDE.U32 UR26, UR20, UR38, UR26 ;  /* 0x00000026141a72a5 */ /* 0x000fe4000f8e001a */
[----:B------:R-:W-:Y:S02]  /*02c0*/  UIMAD UR23, UR20, UR35, UR25 ;  /* 0x00000023141772a4 */ /* 0x000fe4000f8e0219 */
[----:B------:R-:W-:Y:S02]  /*02d0*/  UIMAD UR15, UR20, UR15, UR31 ;  /* 0x0000000f140f72a4 */ /* 0x000fe4000f8e021f */
[----:B--2---:R-:W-:Y:S01]  /*02e0*/  UIMAD.WIDE.U32 UR34, UR20, UR6, URZ ;  /* 0x00000006142272a5 */ /* 0x004fe2000f8e00ff */
[C---:B-1----:R-:W-:Y:S01]  /*02f0*/  LOP3.LUT R46, R102.reuse, 0x1f, RZ, 0xc0, !PT ;  /* 0x0000001f662e7812 */ /* 0x042fe200078ec0ff */
[----:B------:R-:W-:Y:S01]  /*0300*/  UMOV UR14, UR30 ;  /* 0x0000001e000e7c82 */ /* 0x000fe20008000000 */
[----:B------:R-:W-:Y:S01]  /*0310*/  UIMAD UR39, UR20, UR39, UR27 ;  /* 0x00000027142772a4 */ /* 0x000fe2000f8e021b */
[----:B------:R-:W-:Y:S01]  /*0320*/  SHF.L.U32 R101, R102, 0x4, RZ ;  /* 0x0000000466657819 */ /* 0x000fe200000006ff */
[----:B------:R-:W-:Y:S01]  /*0330*/  ULEA UR18, UP1, UR26, UR18, 0x1 ;  /* 0x000000121a127291 */ /* 0x000fe2000f8208ff */
[----:B------:R-:W-:Y:S01]  /*0340*/  SHF.R.U32.HI R100, RZ, 0x5, R102 ;  /* 0x00000005ff647819 */ /* 0x000fe20000011666 */
[----:B---3--:R-:W-:-:S02]  /*0350*/  UIMAD.WIDE.U32 UR32, UR20, UR10, URZ ;  /* 0x0000000a142072a5 */ /* 0x008fc4000f8e00ff */
[----:B------:R-:W-:Y:S02]  /*0360*/  UIMAD.WIDE.U32 UR14, UR21, UR12, UR14 ;  /* 0x0000000c150e72a5 */ /* 0x000fe4000f8e000e */
[----:B------:R-:W-:Y:S02]  /*0370*/  UIMAD UR35, UR20, UR7, UR35 ;  /* 0x00000007142372a4 */ /* 0x000fe4000f8e0223 */
[----:B------:R-:W-:Y:S02]  /*0380*/  ULEA UR22, UP0, UR24, UR16, 0x1 ;  /* 0x0000001018167291 */ /* 0x000fe4000f8008ff */
[----:B------:R-:W-:Y:S02]  /*0390*/  ULEA.HI.X UR39, UR26, UR19, UR39, 0x1, UP1 ;  /* 0x000000131a277291 */ /* 0x000fe400088f0c27 */
[----:B------:R-:W-:Y:S02]  /*03a0*/  UIMAD UR33, UR20, UR11, UR33 ;  /* 0x0000000b142172a4 */ /* 0x000fe4000f8e0221 */
[----:B------:R-:W-:-:S02]  /*03b0*/  UIMAD UR19, UR21, UR13, UR15 ;  /* 0x0000000d151372a4 */ /* 0x000fc4000f8e020f */
[----:B----4-:R-:W-:Y:S02]  /*03c0*/  UIMAD.WIDE.U32 UR30, UR20, UR40, URZ ;  /* 0x00000028141e72a5 */ /* 0x010fe4000f8e00ff */
[----:B------:R-:W-:Y:S02]  /*03d0*/  UIMAD.WIDE.U32 UR12, UR21, UR4, UR34 ;  /* 0x00000004150c72a5 */ /* 0x000fe4000f8e0022 */
[----:B------:R-:W-:Y:S02]  /*03e0*/  ULEA.HI.X UR23, UR24, UR17, UR23, 0x1, UP0 ;  /* 0x0000001118177291 */ /* 0x000fe400080f0c17 */
[----:B------:R-:W-:Y:S02]  /*03f0*/  UIMAD.WIDE.U32 UR16, UR21, UR8, UR32 ;  /* 0x00000008151072a5 */ /* 0x000fe4000f8e0020 */
[----:B------:R-:W-:Y:S02]  /*0400*/  UIMAD.WIDE.U32 UR26, UR20, UR36, URZ ;  /* 0x00000024141a72a5 */ /* 0x000fe4000f8e00ff */
[----:B------:R-:W-:Y:S01]  /*0410*/  UIMAD UR25, UR21, UR5, UR13 ;  /* 0x00000005151972a4 */ /* 0x000fe2000f8e020d */
[----:B------:R-:W0:Y:S01]  /*0420*/  LDCU.128 UR4, c[0x0][0x3a0] ;  /* 0x00007400ff0477ac */ /* 0x000e220008000c00 */
[----:B------:R-:W-:-:S02]  /*0430*/  UIMAD UR24, UR21, UR9, UR17 ;  /* 0x00000009151872a4 */ /* 0x000fc4000f8e0211 */
[----:B------:R-:W-:Y:S01]  /*0440*/  UIMAD UR38, UR20, UR37, UR27 ;  /* 0x00000025142672a4 */ /* 0x000fe2000f8e021b */
[----:B------:R-:W1:Y:S01]  /*0450*/  LDCU.128 UR8, c[0x0][0x440] ;  /* 0x00008800ff0877ac */ /* 0x000e620008000c00 */
[----:B------:R-:W-:Y:S01]  /*0460*/  UIMAD UR27, UR20, UR41, UR31 ;  /* 0x00000029141b72a4 */ /* 0x000fe2000f8e021f */
[----:B------:R-:W2:Y:S01]  /*0470*/  LDCU UR31, c[0x0][0x384] ;  /* 0x00007080ff1f77ac */ /* 0x000ea20008000800 */
[----:B------:R-:W3:Y:S01]  /*0480*/  LDCU UR42, c[0x0][0x38c] ;  /* 0x00007180ff2a77ac */ /* 0x000ee20008000800 */
[----:B------:R-:W4:Y:S01]  /*0490*/  LDCU.64 UR40, c[0x0][0x450] ;  /* 0x00008a00ff2877ac */ /* 0x000f220008000a00 */
[----:B------:R-:W4:Y:S01]  /*04a0*/  LDCU.64 UR36, c[0x0][0x3c0] ;  /* 0x00007800ff2477ac */ /* 0x000f220008000a00 */
[----:B------:R-:W4:Y:S01]  /*04b0*/  LDCU.64 UR34, c[0x0][0x3e0] ;  /* 0x00007c00ff2277ac */ /* 0x000f220008000a00 */
[----:B0-----:R-:W-:Y:S02]  /*04c0*/  UIMAD.WIDE.U32 UR32, UR20, UR4, URZ ;  /* 0x00000004142072a5 */ /* 0x001fe4000f8e00ff */
[----:B-1----:R-:W-:-:S02]  /*04d0*/  ULEA UR10, UP0, UR26, UR10, 0x2 ;  /* 0x0000000a1a0a7291 */ /* 0x002fc4000f8010ff */
[----:B------:R-:W-:Y:S02]  /*04e0*/  UIMAD UR4, UR20, UR5, UR33 ;  /* 0x00000005140472a4 */ /* 0x000fe4000f8e0221 */
[----:B--2---:R-:W-:Y:S02]  /*04f0*/  UIMAD UR20, UR21, UR31, UR20 ;  /* 0x0000001f151472a4 */ /* 0x004fe4000f8e0214 */
[----:B------:R-:W-:Y:S02]  /*0500*/  ULEA.HI.X UR11, UR26, UR11, UR38, 0x2, UP0 ;  /* 0x0000000b1a0b7291 */ /* 0x000fe400080f1426 */
[----:B---3--:R-:W-:Y:S02]  /*0510*/  UISETP.LT.AND UP0, UPT, UR42, 0x1, UPT ;  /* 0x000000012a00788c */ /* 0x008fe4000bf01270 */
[----:B------:R-:W-:Y:S01]  /*0520*/  ULEA UR8, UP2, UR32, UR8, 0x2 ;  /* 0x0000000820087291 */ /* 0x000fe2000f8410ff */
[----:B------:R-:W-:Y:S01]  /*0530*/  IMAD R47, R47, UR20, RZ ;  /* 0x000000142f2f7c24 */ /* 0x000fe2000f8e02ff */
[----:B----4-:R-:W-:-:S02]  /*0540*/  ULEA UR5, UP1, UR30, UR40, 0x2 ;  /* 0x000000281e057291 */ /* 0x010fc4000f8210ff */
[----:B------:R-:W-:Y:S01]  /*0550*/  USHF.L.U64.HI UR31, UR6, 0x2, UR7 ;  /* 0x00000002061f7899 */ /* 0x000fe20008010207 */
[----:B------:R-:W-:Y:S01]  /*0560*/  IMAD R47, R47, UR42, RZ ;  /* 0x0000002a2f2f7c24 */ /* 0x000fe2000f8e02ff */
[----:B------:R-:W-:Y:S02]  /*0570*/  USEL UR7, UR42, 0x1, !UP0 ;  /* 0x000000012a077887 */ /* 0x000fe4000c000000 */
[----:B------:R-:W-:Y:S02]  /*0580*/  ULEA.HI.X UR32, UR32, UR9, UR4, 0x2, UP2 ;  /* 0x0000000920207291 */ /* 0x000fe400090f1404 */
[----:B------:R-:W-:Y:S01]  /*0590*/  ULEA.HI.X UR33, UR30, UR41, UR27, 0x2, UP1 ;  /* 0x000000291e217291 */ /* 0x000fe200088f141b */
[----:B------:R-:W-:Y:S01]  /*05a0*/  UMOV UR4, URZ ;  /* 0x000000ff00047c82 */ /* 0x000fe20008000000 */
[----:B------:R-:W-:Y:S02]  /*05b0*/  USHF.L.U64.HI UR37, UR36, 0x2, UR37 ;  /* 0x0000000224257899 */ /* 0x000fe40008010225 */
[----:B------:R-:W-:-:S02]  /*05c0*/  USHF.L.U64.HI UR35, UR34, 0x2, UR35 ;  /* 0x0000000222237899 */ /* 0x000fc40008010223 */
[----:B------:R-:W-:Y:S01]  /*05d0*/  UIADD3 UR42, UPT, UPT, -UR7, URZ, URZ ;  /* 0x000000ff072a7290 */ /* 0x000fe2000fffe1ff */
[----:B------:R-:W-:Y:S01]  /*05e0*/  UMOV UR40, UR22 ;  /* 0x0000001600287c82 */ /* 0x000fe20008000000 */
[----:B------:R-:W-:Y:S01]  /*05f0*/  UMOV UR38, UR18 ;  /* 0x0000001200267c82 */ /* 0x000fe20008000000 */
[----:B------:R-:W-:-:S09]  /*0600*/  UMOV UR41, UR23 ;  /* 0x0000001700297c82 */ /* 0x000fd20008000000 */
.L_x_2584:
[----:B------:R-:W0:Y:S01]  /*0610*/  LDCU UR7, c[0x0][0x388] ;  /* 0x00007100ff0777ac */ /* 0x000e220008000800 */
[----:B------:R-:W-:Y:S01]  /*0620*/  LOP3.LUT R21, R101, 0x3e00, RZ, 0xc0, !PT ;  /* 0x00003e0065157812 */ /* 0x000fe200078ec0ff */
[----:B------:R-:W-:Y:S01]  /*0630*/  IMAD.U32 R5, RZ, RZ, UR41 ;  /* 0x00000029ff057e24 */ /* 0x000fe2000f8e00ff */
[----:B------:R-:W-:Y:S01]  /*0640*/  MOV R4, UR40 ;  /* 0x0000002800047c02 */ /* 0x000fe20008000f00 */
[----:B------:R-:W-:Y:S01]  /*0650*/  USHF.L.U32 UR45, UR4, 0xb, URZ ;  /* 0x0000000b042d7899 */ /* 0x000fe200080006ff */
[----:B------:R-:W-:Y:S01]  /*0660*/  PRMT R7, RZ, 0x7610, R7 ;  /* 0x00007610ff077816 */ /* 0x000fe20000000007 */
        /* <DEDUP_REMOVED lines=335> */
.L_x_2547:
[----:B------:R-:W-:Y:S05]  /*1b60*/  BSYNC.RECONVERGENT B0 ;  /* 0x0000000000007941 */ /* 0x000fea0003800200 */
.L_x_2546:
        /* <DEDUP_REMOVED lines=35> */
.L_x_2549:
[----:B------:R-:W-:Y:S05]  /*1da0*/  BSYNC.RECONVERGENT B0 ;  /* 0x0000000000007941 */ /* 0x000fea0003800200 */
.L_x_2548:
        /* <DEDUP_REMOVED lines=37> */
.L_x_2551:
[----:B------:R-:W-:Y:S05]  /*2000*/  BSYNC.RECONVERGENT B0 ;  /* 0x0000000000007941 */ /* 0x000fea0003800200 */
.L_x_2550:
        /* <DEDUP_REMOVED lines=35> */
.L_x_2553:
[----:B------:R-:W-:Y:S05]  /*2240*/  BSYNC.RECONVERGENT B0 ;  /* 0x0000000000007941 */ /* 0x000fea0003800200 */
.L_x_2552:
[----:B------:R-:W-:Y:S01]  /*2250*/  ISETP.EQ.OR P6, PT, RZ, UR9, P2 ;  /* 0x00000009ff007c0c */ /* 0x000fe200097c2670 */
[----:B------:R-:W-:Y:S01]  /*2260*/  IMAD.U32 R73, R62, 0x10000, RZ ;  /* 0x000100003e497824 */ /* 0x000fe200078e00ff */
[----:B------:R-:W-:Y:S01]  /*2270*/  BSSY.RECONVERGENT B0, `(.L_x_2554) ;  /* 0x0000025000007945 */ /* 0x000fe20003800200 */
[----:B------:R-:W-:Y:S02]  /*2280*/  SHF.L.U32 R74, R63, 0x10, RZ ;  /* 0x000000103f4a7819 */ /* 0x000fe400000006ff */
[----:B------:R-:W-:Y:S01]  /*2290*/  FSETP.GTU.FTZ.AND P5, PT, R52, 20, PT ;  /* 0x41a000003400780b */ /* 0x000fe20003fbc000 */
[----:B------:R-:W-:Y:S01]  /*22a0*/  FADD.FTZ R63, R73, R48 ;  /* 0x00000030493f7221 */ /* 0x000fe20000010000 */
[----:B------:R-:W-:Y:S02]  /*22b0*/  ISETP.EQ.OR P2, PT, RZ, UR9, P3 ;  /* 0x00000009ff007c0c */ /* 0x000fe40009f42670 */
[----:B------:R-:W-:-:S04]  /*22c0*/  PRMT R62, RZ, 0x7610, R62 ;  /* 0x00007610ff3e7816 */ /* 0x000fc8000000003e */
        /* <DEDUP_REMOVED lines=31> */
.L_x_2555:
[----:B------:R-:W-:Y:S05]  /*24c0*/  BSYNC.RECONVERGENT B0 ;  /* 0x0000000000007941 */ /* 0x000fea0003800200 */
.L_x_2554:
[----:B------:R-:W-:Y:S01]  /*24d0*/  SHF.L.U32 R71, R71, 0x10, RZ ;  /* 0x0000001047477819 */ /* 0x000fe200000006ff */
[----:B------:R-:W-:Y:S01]  /*24e0*/  BSSY.RECONVERGENT B0, `(.L_x_2556) ;  /* 0x0000026000007945 */ /* 0x000fe20003800200 */
[----:B------:R-:W-:Y:S01]  /*24f0*/  SHF.L.U32 R90, R64, 0x10, RZ ;  /* 0x00000010405a7819 */ /* 0x000fe200000006ff */
[----:B------:R-:W-:Y:S01]  /*2500*/  IMAD.U32 R85, R68, 0x10000, RZ ;  /* 0x0001000044557824 */ /* 0x000fe200078e00ff */
[----:B------:R-:W-:Y:S01]  /*2510*/  FSETP.GTU.FTZ.AND P3, PT, R63, 20, PT ;  /* 0x41a000003f00780b */ /* 0x000fe20003f7c000 */
[----:B------:R-:W-:Y:S01]  /*2520*/  IMAD.U32 R89, R66, 0x10000, RZ ;  /* 0x0001000042597824 */ /* 0x000fe200078e00ff */
        /* <DEDUP_REMOVED lines=33> */
.L_x_2557:
[----:B------:R-:W-:Y:S05]  /*2740*/  BSYNC.RECONVERGENT B0 ;  /* 0x0000000000007941 */ /* 0x000fea0003800200 */
.L_x_2556:
[----:B------:R-:W-:Y:S01]  /*2750*/  ISETP.EQ.OR P0, PT, RZ, UR9, P0 ;  /* 0x00000009ff007c0c */ /* 0x000fe20008702670 */
[----:B------:R-:W-:Y:S01]  /*2760*/  BSSY.RECONVERGENT B0, `(.L_x_2558) ;  /* 0x0000028000007945 */ /* 0x000fe20003800200 */
[----:B------:R-:W-:Y:S01]  /*2770*/  SHF.L.U32 R67, R70, 0x10, RZ ;  /* 0x0000001046437819 */ /* 0x000fe200000006ff */
[----:B------:R-:W-:Y:S01]  /*2780*/  IMAD.U32 R91, R65, 0x10000, RZ ;  /* 0x00010000415b7824 */ /* 0x000fe200078e00ff */
[----:B------:R-:W-:Y:S01]  /*2790*/  FSETP.GTU.FTZ.AND P2, PT, R64, 20, PT ;  /* 0x41a000004000780b */ /* 0x000fe20003f5c000 */
[----:B------:R-:W-:Y:S01]  /*27a0*/  IMAD.U32 R12, R12, 0x10000, RZ ;  /* 0x000100000c0c7824 */ /* 0x000fe200078e00ff */
        /* <DEDUP_REMOVED lines=35> */
.L_x_2559:
[----:B------:R-:W-:Y:S05]  /*29e0*/  BSYNC.RECONVERGENT B0 ;  /* 0x0000000000007941 */ /* 0x000fea0003800200 */
.L_x_2558:
        /* <DEDUP_REMOVED lines=39> */
.L_x_2561:
[----:B------:R-:W-:Y:S05]  /*2c60*/  BSYNC.RECONVERGENT B0 ;  /* 0x0000000000007941 */ /* 0x000fea0003800200 */
.L_x_2560:
[----:B------:R-:W-:Y:S01]  /*2c70*/  ISETP.EQ.OR P4, PT, RZ, UR9, P4 ;  /* 0x00000009ff007c0c */ /* 0x000fe2000a782670 */
[----:B------:R-:W-:Y:S01]  /*2c80*/  BSSY.RECONVERGENT B0, `(.L_x_2562) ;  /* 0x0000028000007945 */ /* 0x000fe20003800200 */
[----:B------:R-:W-:Y:S01]  /*2c90*/  SHF.L.U32 R3, R3, 0x10, RZ ;  /* 0x0000001003037819 */ /* 0x000fe200000006ff */
[----:B------:R-:W-:Y:S01]  /*2ca0*/  IMAD.U32 R6, R6, 0x10000, RZ ;  /* 0x0001000006067824 */ /* 0x000fe200078e00ff */
[----:B------:R-:W-:Y:S01]  /*2cb0*/  FSETP.GTU.FTZ.AND P1, PT, R66, 20, PT ;  /* 0x41a000004200780b */ /* 0x000fe20003f3c000 */
[----:B------:R-:W-:Y:S01]  /*2cc0*/  IMAD.U32 R5, R5, 0x10000, RZ ;  /* 0x0001000005057824 */ /* 0x000fe200078e00ff */
[----:B------:R-:W-:Y:S01]  /*2cd0*/  ISETP.EQ.OR P5, PT, RZ, UR9, P5 ;  /* 0x00000009ff007c0c */ /* 0x000fe2000afa2670 */
[----:B------:R-:W-:Y:S01]  /*2ce0*/  FMUL.FTZ R86, R74, R49 ;  /* 0x000000314a567220 */ /* 0x000fe20000410000 */
[----:B------:R-:W-:Y:S01]  /*2cf0*/  SHF.L.U32 R4, R4, 0x10, RZ ;  /* 0x0000001004047819 */ /* 0x000fe200000006ff */
[----:B------:R-:W-:-:S04]  /*2d00*/  FADD.FTZ R67, R3, R48 ;  /* 0x0000003003437221 */ /* 0x000fc80000010000 */
        /* <DEDUP_REMOVED lines=31> */
.L_x_2563:
[----:B------:R-:W-:Y:S05]  /*2f00*/  BSYNC.RECONVERGENT B0 ;  /* 0x0000000000007941 */ /* 0x000fea0003800200 */
.L_x_2562:
[----:B------:R-:W-:Y:S01]  /*2f10*/  IMAD.U32 R3, R2, 0x10000, RZ ;  /* 0x0001000002037824 */ /* 0x000fe200078e00ff */
        /* <DEDUP_REMOVED lines=38> */
.L_x_2565:
[----:B------:R-:W-:Y:S05]  /*3180*/  BSYNC.RECONVERGENT B0 ;  /* 0x0000000000007941 */ /* 0x000fea0003800200 */
.L_x_2564:
        /* <DEDUP_REMOVED lines=13> */
[----:B------:R-:W-:Y:S01]  /*3260*/  FMUL.FTZ R76, R96, R49 ;  /* 0x00000031604c7220 */ /* 0x000fe20000410000 */
        /* <DEDUP_REMOVED lines=31> */
.L_x_2567:
[----:B------:R-:W-:Y:S05]  /*3460*/  BSYNC.RECONVERGENT B0 ;  /* 0x0000000000007941 */ /* 0x000fea0003800200 */
.L_x_2566:
[----:B------:R-:W-:Y:S04]  /*3470*/  BSSY.RECONVERGENT B0, `(.L_x_2568) ;  /* 0x0000020000007945 */ /* 0x000fe80003800200 */
        /* <DEDUP_REMOVED lines=31> */
.L_x_2569:
[----:B------:R-:W-:Y:S05]  /*3670*/  BSYNC.RECONVERGENT B0 ;  /* 0x0000000000007941 */ /* 0x000fea0003800200 */
.L_x_2568:
        /* <DEDUP_REMOVED lines=32> */
.L_x_2571:
[----:B------:R-:W-:Y:S05]  /*3880*/  BSYNC.RECONVERGENT B0 ;  /* 0x0000000000007941 */ /* 0x000fea0003800200 */
.L_x_2570:
        /* <DEDUP_REMOVED lines=32> */
.L_x_2573:
[----:B------:R-:W-:Y:S05]  /*3a90*/  BSYNC.RECONVERGENT B0 ;  /* 0x0000000000007941 */ /* 0x000fea0003800200 */
.L_x_2572:
        /* <DEDUP_REMOVED lines=32> */
.L_x_2575:
[----:B------:R-:W-:Y:S05]  /*3ca0*/  BSYNC.RECONVERGENT B0 ;  /* 0x0000000000007941 */ /* 0x000fea0003800200 */
.L_x_2574:
        /* <DEDUP_REMOVED lines=32> */
.L_x_2577:
[----:B------:R-:W-:Y:S05]  /*3eb0*/  BSYNC.RECONVERGENT B0 ;  /* 0x0000000000007941 */ /* 0x000fea0003800200 */
.L_x_2576:
[----:B------:R-:W0:Y:S01]  /*3ec0*/  LDCU UR9, c[0x0][0x38c] ;  /* 0x00007180ff0977ac */ /* 0x000e220008000800 */
        /* <DEDUP_REMOVED lines=24> */
[----:B------:R-:W-:-:S02]  /*4050*/  UIMAD UR9, UR4, UR9, URZ ;  /* 0x00000009040972a4 */ /* 0x000fc4000f8e02ff */
[----:B------:R-:W-:Y:S01]  /*4060*/  UIADD3 UR18, UPT, UPT, UR7, 0x10d0, URZ ;  /* 0x000010d007127890 */ /* 0x000fe2000fffe0ff */
[----:B------:R-:W0:Y:S01]  /*4070*/  LDCU UR46, c[0x0][0x388] ;  /* 0x00007100ff2e77ac */ /* 0x000e220008000800 */
[----:B------:R-:W-:Y:S01]  /*4080*/  UMOV UR27, UR8 ;  /* 0x00000008001b7c82 */ /* 0x000fe20008000000 */
[----:B------:R-:W-:Y:S01]  /*4090*/  UMOV UR30, UR32 ;  /* 0x00000020001e7c82 */ /* 0x000fe20008000000 */
[----:B------:R-:W-:Y:S01]  /*40a0*/  UMOV UR23, UR5 ;  /* 0x0000000500177c82 */ /* 0x000fe20008000000 */
[----:B------:R-:W-:Y:S01]  /*40b0*/  UMOV UR26, UR33 ;  /* 0x00000021001a7c82 */ /* 0x000fe20008000000 */
[----:B------:R-:W-:Y:S01]  /*40c0*/  UMOV UR21, UR10 ;  /* 0x0000000a00157c82 */ /* 0x000fe20008000000 */
[----:B------:R-:W-:Y:S01]  /*40d0*/  UMOV UR22, UR11 ;  /* 0x0000000b00167c82 */ /* 0x000fe20008000000 */
[----:B------:R-:W-:-:S05]  /*40e0*/  UMOV UR20, UR42 ;  /* 0x0000002a00147c82 */ /* 0x000fca0008000000 */
.L_x_2583:
[----:B-1----:R-:W-:Y:S01]  /*40f0*/  IMAD.U32 R2, RZ, RZ, UR27 ;  /* 0x0000001bff027e24 */ /* 0x002fe2000f8e00ff */
[----:B------:R-:W-:-:S05]  /*4100*/  MOV R3, UR30 ;  /* 0x0000001e00037c02 */ /* 0x000fca0008000f00 */
[----:B------:R1:W2:Y:S01]  /*4110*/  LDG.E R2, desc[UR28][R2.64] ;  /* 0x0000001c02027981 */ /* 0x0002a2000c1e1900 */
[----:B0-----:R-:W-:Y:S01]  /*4120*/  UIADD3 UR43, UPT, UPT, -UR45, UR46, URZ ;  /* 0x0000002e2d2b7290 */ /* 0x001fe2000fffe1ff */
[C---:B------:R-:W-:Y:S01]  /*4130*/  VIADD R5, R101.reuse, 0x1 ;  /* 0x0000000165057836 */ /* 0x040fe20000000000 */
[----:B------:R-:W-:-:S04]  /*4140*/  IADD3 R4, PT, PT, R101, 0x2, RZ ;  /* 0x0000000265047810 */ /* 0x000fc80007ffe0ff */
[----:B------:R-:W-:Y:S01]  /*4150*/  ISETP.GE.U32.AND P3, PT, R5, UR43, PT ;  /* 0x0000002b05007c0c */ /* 0x000fe2000bf66070 */
[C---:B------:R-:W-:Y:S01]  /*4160*/  VIADD R5, R101.reuse, 0x3 ;  /* 0x0000000365057836 */ /* 0x040fe20000000000 */
[----:B------:R-:W-:Y:S01]  /*4170*/  ISETP.GE.U32.AND P4, PT, R4, UR43, PT ;  /* 0x0000002b04007c0c */ /* 0x000fe2000bf86070 */
[C---:B-1----:R-:W-:Y:S01]  /*4180*/  VIADD R3, R101.reuse, 0x5 ;  /* 0x0000000565037836 */ /* 0x042fe20000000000 */
[----:B------:R-:W-:Y:S02]  /*4190*/  IADD3 R4, PT, PT, R101, 0x4, RZ ;  /* 0x0000000465047810 */ /* 0x000fe40007ffe0ff */
[----:B------:R-:W-:Y:S02]  /*41a0*/  ISETP.GE.U32.AND P5, PT, R5, UR43, PT ;  /* 0x0000002b05007c0c */ /* 0x000fe4000bfa6070 */
[----:B------:R-:W-:Y:S02]  /*41b0*/  ISETP.GE.U32.AND P6, PT, R4, UR43, PT ;  /* 0x0000002b04007c0c */ /* 0x000fe4000bfc6070 */
[----:B------:R-:W-:-:S02]  /*41c0*/  ISETP.GE.U32.AND P0, PT, R3, UR43, PT ;  /* 0x0000002b03007c0c */ /* 0x000fc4000bf06070 */
[----:B------:R-:W-:Y:S02]  /*41d0*/  ISETP.GE.U32.AND P2, PT, R101, UR43, PT ;  /* 0x0000002b65007c0c */ /* 0x000fe4000bf46070 */
[----:B------:R-:W-:Y:S02]  /*41e0*/  FSEL R107, R85, RZ, !P3 ;  /* 0x000000ff556b7208 */ /* 0x000fe40005800000 */
[----:B------:R-:W-:Y:S02]  /*41f0*/  FSEL R104, R74, RZ, !P2 ;  /* 0x000000ff4a687208 */ /* 0x000fe40005000000 */
[----:B------:R-:W-:Y:S02]  /*4200*/  FSEL R108, R87, RZ, !P4 ;  /* 0x000000ff576c7208 */ /* 0x000fe40006000000 */
[----:B------:R-:W-:Y:S02]  /*4210*/  FSEL R110, R88, RZ, !P5 ;  /* 0x000000ff586e7208 */ /* 0x000fe40006800000 */
[----:B------:R-:W-:-:S02]  /*4220*/  FSEL R112, R89, RZ, !P6 ;  /* 0x000000ff59707208 */ /* 0x000fc40007000000 */
        /* <DEDUP_REMOVED lines=8> */
[----:B------:R-:W-:Y:S02]  /*42b0*/  VIADD R2, R101, 0x7 ;  /* 0x0000000765027836 */ /* 0x000fe40000000000 */
[C---:B------:R-:W-:Y:S01]  /*42c0*/  FMUL.FTZ R3, R6.reuse, R58 ;  /* 0x0000003a06037220 */ /* 0x040fe20000410000 */
[----:B------:R-:W1:Y:S01]  /*42d0*/  MUFU.EX2 R7, R7 ;  /* 0x0000000700077308 */ /* 0x000e620000000800 */
[C---:B------:R-:W-:Y:S01]  /*42e0*/  FMUL.FTZ R8, R6.reuse, R54 ;  /* 0x0000003606087220 */ /* 0x040fe20000410000 */
[C---:B------:R-:W-:Y:S01]  /*42f0*/  FMUL.FTZ R9, R6.reuse, R53 ;  /* 0x0000003506097220 */ /* 0x040fe20000410000 */
[----:B------:R-:W-:Y:S01]  /*4300*/  FSEL R116, R91, RZ, !P1 ;  /* 0x000000ff5b747208 */ /* 0x000fe20004800000 */
[----:B------:R-:W2:Y:S04]  /*4310*/  MUFU.EX2 R5, R5 ;  /* 0x0000000500057308 */ /* 0x000ea80000000800 */
[----:B------:R-:W3:Y:S04]  /*4320*/  MUFU.EX2 R4, R4 ;  /* 0x0000000400047308 */ /* 0x000ee80000000800 */
[----:B------:R-:W4:Y:S01]  /*4330*/  MUFU.EX2 R3, R3 ;  /* 0x0000000300037308 */ /* 0x000f220000000800 */
[----:B-1----:R-:W-:Y:S01]  /*4340*/  FSEL R105, R7, 1, !P2 ;  /* 0x3f80000007697808 */ /* 0x002fe20005000000 */
[----:B------:R-:W-:Y:S01]  /*4350*/  FMUL.FTZ R7, R6, R55 ;  /* 0x0000003706077220 */ /* 0x000fe20000410000 */
[----:B------:R-:W-:Y:S01]  /*4360*/  ISETP.GE.U32.AND P2, PT, R2, UR43, PT ;  /* 0x0000002b02007c0c */ /* 0x000fe2000bf46070 */
[----:B------:R-:W1:Y:S01]  /*4370*/  MUFU.EX2 R8, R8 ;  /* 0x0000000800087308 */ /* 0x000e620000000800 */
[----:B--2---:R-:W-:Y:S01]  /*4380*/  FSEL R106, R5, 1, !P3 ;  /* 0x3f800000056a7808 */ /* 0x004fe20005800000 */
[----:B------:R-:W-:Y:S01]  /*4390*/  FMUL.FTZ R5, R6, R57 ;  /* 0x0000003906057220 */ /* 0x000fe20000410000 */
[C---:B------:R-:W-:Y:S01]  /*43a0*/  IADD3 R2, PT, PT, R101.reuse, 0x8, RZ ;  /* 0x0000000865027810 */ /* 0x040fe20007ffe0ff */
[----:B------:R-:W2:Y:S01]  /*43b0*/  MUFU.EX2 R7, R7 ;  /* 0x0000000700077308 */ /* 0x000ea20000000800 */
[----:B---3--:R-:W-:Y:S01]  /*43c0*/  FSEL R109, R4, 1, !P4 ;  /* 0x3f800000046d7808 */ /* 0x008fe20006000000 */
[----:B------:R-:W-:Y:S01]  /*43d0*/  FMUL.FTZ R4, R6, R56 ;  /* 0x0000003806047220 */ /* 0x000fe20000410000 */
[----:B------:R-:W-:Y:S01]  /*43e0*/  ISETP.GE.U32.AND P3, PT, R2, UR43, PT ;  /* 0x0000002b02007c0c */ /* 0x000fe2000bf66070 */
[----:B------:R-:W-:Y:S01]  /*43f0*/  VIADD R2, R101, 0x9 ;  /* 0x0000000965027836 */ /* 0x000fe20000000000 */
[----:B------:R-:W3:Y:S01]  /*4400*/  MUFU.EX2 R5, R5 ;  /* 0x0000000500057308 */ /* 0x000ee20000000800 */
[----:B----4-:R-:W-:Y:S01]  /*4410*/  FSEL R111, R3, 1, !P5 ;  /* 0x3f800000036f7808 */ /* 0x010fe20006800000 */
[----:B------:R-:W-:Y:S01]  /*4420*/  VIADD R3, R101, 0xd ;  /* 0x0000000d65037836 */ /* 0x000fe20000000000 */
[----:B------:R-:W-:Y:S01]  /*4430*/  FSEL R118, R92, RZ, !P2 ;  /* 0x000000ff5c767208 */ /* 0x000fe20005000000 */
[----:B------:R-:W4:Y:S01]  /*4440*/  MUFU.EX2 R4, R4 ;  /* 0x0000000400047308 */ /* 0x000f220000000800 */
[----:B------:R-:W-:Y:S01]  /*4450*/  ISETP.GE.U32.AND P4, PT, R2, UR43, PT ;  /* 0x0000002b02007c0c */ /* 0x000fe2000bf86070 */
[----:B------:R-:W-:Y:S01]  /*4460*/  FMUL.FTZ R10, R105, R106 ;  /* 0x0000006a690a7220 */ /* 0x000fe20000410000 */
[----:B------:R-:W-:Y:S01]  /*4470*/  IADD3 R2, PT, PT, R101, 0xa, RZ ;  /* 0x0000000a65027810 */ /* 0x000fe20007ffe0ff */
[----:B------:R-:W0:Y:S01]  /*4480*/  MUFU.EX2 R9, R9 ;  /* 0x0000000900097308 */ /* 0x000e220000000800 */
[----:B-1----:R-:W-:Y:S01]  /*4490*/  FSEL R119, R8, 1, !P2 ;  /* 0x3f80000008777808 */ /* 0x002fe20005000000 */
[----:B------:R-:W-:Y:S01]  /*44a0*/  FMUL.FTZ R10, R109, R10 ;  /* 0x0000000a6d0a7220 */ /* 0x000fe20000410000 */
[----:B------:R-:W-:Y:S01]  /*44b0*/  ISETP.GE.U32.AND P5, PT, R2, UR43, PT ;  /* 0x0000002b02007c0c */ /* 0x000fe2000bfa6070 */
[----:B------:R-:W-:Y:S01]  /*44c0*/  VIADD R2, R101, 0xb ;  /* 0x0000000b65027836 */ /* 0x000fe20000000000 */
[----:B--2---:R-:W-:Y:S01]  /*44d0*/  FSEL R117, R7, 1, !P1 ;  /* 0x3f80000007757808 */ /* 0x004fe20004800000 */
[----:B------:R-:W-:Y:S01]  /*44e0*/  FMUL.FTZ R7, R6, R66 ;  /* 0x0000004206077220 */ /* 0x000fe20000410000 */
[----:B---3--:R-:W-:Y:S01]  /*44f0*/  FSEL R113, R5, 1, !P6 ;  /* 0x3f80000005717808 */ /* 0x008fe20007000000 */
[----:B------:R-:W-:Y:S01]  /*4500*/  FMUL.FTZ R10, R111, R10 ;  /* 0x0000000a6f0a7220 */ /* 0x000fe20000410000 */
[----:B------:R-:W-:-:S02]  /*4510*/  ISETP.GE.U32.AND P6, PT, R2, UR43, PT ;  /* 0x0000002b02007c0c */ /* 0x000fc4000bfc6070 */
[----:B------:R-:W-:Y:S01]  /*4520*/  IADD3 R2, PT, PT, R101, 0xc, RZ ;  /* 0x0000000c65027810 */ /* 0x000fe20007ffe0ff */
[----:B------:R-:W-:Y:S01]  /*4530*/  MUFU.EX2 R7, R7 ;  /* 0x0000000700077308 */ /* 0x000fe20000000800 */
[----:B----4-:R-:W-:Y:S01]  /*4540*/  FSEL R115, R4, 1, !P0 ;  /* 0x3f80000004737808 */ /* 0x010fe20004000000 */
[----:B------:R-:W-:Y:S01]  /*4550*/  FMUL.FTZ R4, R6, R64 ;  /* 0x0000004006047220 */ /* 0x000fe20000410000 */
[----:B------:R-:W-:Y:S01]  /*4560*/  ISETP.GE.U32.AND P0, PT, R2, UR43, PT ;  /* 0x0000002b02007c0c */ /* 0x000fe2000bf06070 */
[----:B------:R-:W-:Y:S01]  /*4570*/  FMUL.FTZ R10, R113, R10 ;  /* 0x0000000a710a7220 */ /* 0x000fe20000410000 */
[----:B------:R-:W-:Y:S02]  /*4580*/  IADD3 R2, PT, PT, R101, 0xe, RZ ;  /* 0x0000000e65027810 */ /* 0x000fe40007ffe0ff */
[----:B------:R-:W-:Y:S01]  /*4590*/  ISETP.GE.U32.AND P1, PT, R3, UR43, PT ;  /* 0x0000002b03007c0c */ /* 0x000fe2000bf26070 */
[----:B------:R-:W-:Y:S01]  /*45a0*/  VIADD R3, R101, 0xf ;  /* 0x0000000f65037836 */ /* 0x000fe20000000000 */
[----:B------:R-:W-:Y:S01]  /*45b0*/  ISETP.GE.U32.AND P2, PT, R2, UR43, PT ;  /* 0x0000002b02007c0c */ /* 0x000fe2000bf46070 */
[----:B------:R-:W-:Y:S01]  /*45c0*/  FFMA.FTZ R2, R104, R106, R107 ;  /* 0x0000006a68027223 */ /* 0x000fe2000001006b */
[----:B------:R-:W-:Y:S01]  /*45d0*/  FSEL R120, R93, RZ, !P3 ;  /* 0x000000ff5d787208 */ /* 0x000fe20005800000 */
[----:B------:R-:W1:Y:S01]  /*45e0*/  MUFU.EX2 R4, R4 ;  /* 0x0000000400047308 */ /* 0x000e620000000800 */
[----:B0-----:R-:W-:Y:S01]  /*45f0*/  FSEL R121, R9, 1, !P3 ;  /* 0x3f80000009797808 */ /* 0x001fe20005800000 */
[----:B------:R-:W-:Y:S01]  /*4600*/  FFMA.FTZ R2, R109, R2, R108 ;  /* 0x000000026d027223 */ /* 0x000fe2000001006c */
[----:B------:R-:W-:Y:S01]  /*4610*/  ISETP.GE.U32.AND P3, PT, R3, UR43, PT ;  /* 0x0000002b03007c0c */ /* 0x000fe2000bf66070 */
[----:B------:R-:W-:Y:S01]  /*4620*/  FMUL.FTZ R3, R6, R63 ;  /* 0x0000003f06037220 */ /* 0x000fe20000410000 */
[----:B------:R-:W-:Y:S01]  /*4630*/  FSEL R122, R94, RZ, !P4 ;  /* 0x000000ff5e7a7208 */ /* 0x000fe20006000000 */
[----:B------:R-:W-:Y:S01]  /*4640*/  FFMA.FTZ R5, R111, R2, R110 ;  /* 0x000000026f057223 */ /* 0x000fe2000001006e */
[----:B------:R-:W-:Y:S01]  /*4650*/  FMUL.FTZ R2, R6, R52 ;  /* 0x0000003406027220 */ /* 0x000fe20000410000 */
[----:B------:R-:W-:Y:S01]  /*4660*/  FSEL R123, R96, RZ, !P5 ;  /* 0x000000ff607b7208 */ /* 0x000fe20006800000 */
[----:B------:R-:W-:Y:S01]  /*4670*/  FMUL.FTZ R10, R115, R10 ;  /* 0x0000000a730a7220 */ /* 0x000fe20000410000 */
[----:B------:R-:W-:Y:S01]  /*4680*/  FFMA.FTZ R8, R113, R5, R112 ;  /* 0x0000000571087223 */ /* 0x000fe20000010070 */
[----:B------:R-:W0:Y:S01]  /*4690*/  MUFU.EX2 R3, R3 ;  /* 0x0000000300037308 */ /* 0x000e220000000800 */
[C---:B------:R-:W-:Y:S01]  /*46a0*/  FMUL.FTZ R5, R6.reuse, R65 ;  /* 0x0000004106057220 */ /* 0x040fe20000410000 */
[----:B------:R-:W-:Y:S01]  /*46b0*/  FSEL R124, R95, RZ, !P6 ;  /* 0x000000ff5f7c7208 */ /* 0x000fe20007000000 */
[----:B------:R-:W-:Y:S01]  /*46c0*/  FFMA.FTZ R9, R115, R8, R114 ;  /* 0x0000000873097223 */ /* 0x000fe20000010072 */
[----:B------:R-:W2:Y:S01]  /*46d0*/  MUFU.EX2 R2, R2 ;  /* 0x0000000200027308 */ /* 0x000ea20000000800 */
[C---:B------:R-:W-:Y:S01]  /*46e0*/  FMUL.FTZ R8, R6.reuse, R67 ;  /* 0x0000004306087220 */ /* 0x040fe20000410000 */
[----:B------:R-:W-:Y:S01]  /*46f0*/  FMUL.FTZ R6, R6, R72 ;  /* 0x0000004806067220 */ /* 0x000fe20000410000 */
[C---:B------:R-:W-:Y:S01]  /*4700*/  FFMA.FTZ R9, R117.reuse, R9, R116 ;  /* 0x0000000975097223 */ /* 0x040fe20000010074 */
[----:B------:R-:W3:Y:S01]  /*4710*/  MUFU.EX2 R5, R5 ;  /* 0x0000000500057308 */ /* 0x000ee20000000800 */
[----:B-1----:R-:W-:Y:S01]  /*4720*/  FSEL R129, R4, 1, !P6 ;  /* 0x3f80000004817808 */ /* 0x002fe20007000000 */
[----:B------:R-:W-:Y:S01]  /*4730*/  FMUL.FTZ R10, R117, R10 ;  /* 0x0000000a750a7220 */ /* 0x000fe20000410000 */
[C---:B------:R-:W-:Y:S01]  /*4740*/  FFMA.FTZ R9, R119.reuse, R9, R118 ;  /* 0x0000000977097223 */ /* 0x040fe20000010076 */
[----:B------:R-:W1:Y:S01]  /*4750*/  MUFU.EX2 R8, R8 ;  /* 0x0000000800087308 */ /* 0x000e620000000800 */
[----:B------:R-:W-:Y:S01]  /*4760*/  FSEL R125, R98, RZ, !P0 ;  /* 0x000000ff627d7208 */ /* 0x000fe20004000000 */
[----:B------:R-:W-:Y:S01]  /*4770*/  FMUL.FTZ R10, R119, R10 ;  /* 0x0000000a770a7220 */ /* 0x000fe20000410000 */
[----:B------:R-:W-:Y:S01]  /*4780*/  FFMA.FTZ R9, R121, R9, R120 ;  /* 0x0000000979097223 */ /* 0x000fe20000010078 */
[----:B0-----:R-:W-:Y:S01]  /*4790*/  FSEL R126, R3, 1, !P5 ;  /* 0x3f800000037e7808 */ /* 0x001fe20006800000 */
[----:B------:R-:W0:Y:S01]  /*47a0*/  MUFU.EX2 R6, R6 ;  /* 0x0000000600067308 */ /* 0x000e220000000800 */
[----:B--2---:R-:W-:Y:S01]  /*47b0*/  FSEL R127, R2, 1, !P4 ;  /* 0x3f800000027f7808 */ /* 0x004fe20006000000 */
[----:B------:R-:W-:Y:S01]  /*47c0*/  FMUL.FTZ R10, R121, R10 ;  /* 0x0000000a790a7220 */ /* 0x000fe20000410000 */
[----:B------:R-:W-:-:S02]  /*47d0*/  FSEL R130, R97, RZ, !P1 ;  /* 0x000000ff61827208 */ /* 0x000fc40004800000 */
[----:B---3--:R-:W-:Y:S01]  /*47e0*/  FSEL R128, R5, 1, !P0 ;  /* 0x3f80000005807808 */ /* 0x008fe20004000000 */
[----:B------:R-:W-:Y:S01]  /*47f0*/  FFMA.FTZ R9, R127, R9, R122 ;  /* 0x000000097f097223 */ /* 0x000fe2000001007a */
[----:B------:R-:W-:Y:S01]  /*4800*/  FSEL R131, R7, 1, !P1 ;  /* 0x3f80000007837808 */ /* 0x000fe20004800000 */
[----:B------:R-:W-:Y:S01]  /*4810*/  FMUL.FTZ R3, R127, R10 ;  /* 0x0000000a7f037220 */ /* 0x000fe20000410000 */
[----:B------:R-:W-:Y:S01]  /*4820*/  FSEL R132, R99, RZ, !P2 ;  /* 0x000000ff63847208 */ /* 0x000fe20005000000 */
[----:B------:R-:W-:Y:S01]  /*4830*/  FFMA.FTZ R9, R126, R9, R123 ;  /* 0x000000097e097223 */ /* 0x000fe2000001007b */
[----:B-1----:R-:W-:Y:S01]  /*4840*/  FSEL R133, R8, 1, !P2 ;  /* 0x3f80000008857808 */ /* 0x002fe20005000000 */
[----:B------:R-:W-:Y:S01]  /*4850*/  FMUL.FTZ R2, R126, R3 ;  /* 0x000000037e027220 */ /* 0x000fe20000410000 */
[----:B------:R-:W-:Y:S01]  /*4860*/  FSEL R134, R103, RZ, !P3 ;  /* 0x000000ff67867208 */ /* 0x000fe20005800000 */
[C---:B------:R-:W-:Y:S01]  /*4870*/  FFMA.FTZ R9, R129.reuse, R9, R124 ;  /* 0x0000000981097223 */ /* 0x040fe2000001007c */
[----:B0-----:R-:W-:Y:S01]  /*4880*/  FSEL R135, R6, 1, !P3 ;  /* 0x3f80000006877808 */ /* 0x001fe20005800000 */
[----:B------:R-:W-:Y:S01]  /*4890*/  FMUL.FTZ R3, R129, R2 ;  /* 0x0000000281037220 */ /* 0x000fe20000410000 */
[----:B------:R-:W-:Y:S01]  /*48a0*/  ISETP.GE.AND P0, PT, R45, 0x1, PT ;  /* 0x000000012d00780c */ /* 0x000fe20003f06270 */
[----:B------:R-:W-:-:S02]  /*48b0*/  FFMA.FTZ R9, R128, R9, R125 ;  /* 0x0000000980097223 */ /* 0x000fc4000001007d */
[----:B------:R-:W-:Y:S01]  /*48c0*/  FMUL.FTZ R2, R128, R3 ;  /* 0x0000000380027220 */ /* 0x000fe20000410000 */
[----:B------:R-:W-:Y:S02]  /*48d0*/  IMAD.U32 R3, RZ, RZ, UR22 ;  /* 0x00000016ff037e24 */ /* 0x000fe4000f8e00ff */
[C---:B------:R-:W-:Y:S01]  /*48e0*/  FFMA.FTZ R9, R131.reuse, R9, R130 ;  /* 0x0000000983097223 */ /* 0x040fe20000010082 */
[----:B------:R-:W-:-:S03]  /*48f0*/  FMUL.FTZ R2, R131, R2 ;  /* 0x0000000283027220 */ /* 0x000fc60000410000 */
[C---:B------:R-:W-:Y:S01]  /*4900*/  FFMA.FTZ R9, R133.reuse, R9, R132 ;  /* 0x0000000985097223 */ /* 0x040fe20000010084 */
[----:B------:R-:W-:-:S03]  /*4910*/  FMUL.FTZ R2, R133, R2 ;  /* 0x0000000285027220 */ /* 0x000fc60000410000 */
[C---:B------:R-:W-:Y:S01]  /*4920*/  FFMA.FTZ R4, R135.reuse, R9, R134 ;  /* 0x0000000987047223 */ /* 0x040fe20000010086 */
[----:B------:R-:W-:Y:S01]  /*4930*/  FMUL.FTZ R139, R135, R2 ;  /* 0x00000002878b7220 */ /* 0x000fe20000410000 */
[----:B------:R-:W-:-:S03]  /*4940*/  MOV R2, UR21 ;  /* 0x0000001500027c02 */ /* 0x000fc60008000f00 */
[----:B------:R-:W0:Y:S04]  /*4950*/  SHFL.UP PT, R5, R4, 0x1, RZ ;  /* 0x0420000004057989 */ /* 0x000e2800000e00ff */
[----:B------:R-:W1:Y:S04]  /*4960*/  SHFL.UP PT, R6, R139, 0x1, RZ ;  /* 0x042000008b067989 */ /* 0x000e6800000e00ff */
[----:B------:R2:W5:Y:S01]  /*4970*/  LDG.E R136, desc[UR28][R2.64] ;  /* 0x0000001c02887981 */ /* 0x000562000c1e1900 */
[----:B0-----:R-:W-:-:S05]  /*4980*/  FFMA.FTZ R5, R139, R5, R4 ;  /* 0x000000058b057223 */ /* 0x001fca0000010004 */
[----:B------:R-:W-:Y:S01]  /*4990*/  FSEL R8, R4, R5, !P0 ;  /* 0x0000000504087208 */ /* 0x000fe20004000000 */
[----:B-1----:R-:W-:Y:S01]  /*49a0*/  @P0 FMUL.FTZ R139, R139, R6 ;  /* 0x000000068b8b0220 */ /* 0x002fe20000410000 */
[----:B------:R-:W-:Y:S01]  /*49b0*/  MOV R4, UR23 ;  /* 0x0000001700047c02 */ /* 0x000fe20008000f00 */
[----:B------:R-:W-:Y:S02]  /*49c0*/  IMAD.U32 R5, RZ, RZ, UR26 ;  /* 0x0000001aff057e24 */ /* 0x000fe4000f8e00ff */
[----:B------:R-:W0:Y:S04]  /*49d0*/  SHFL.UP PT, R7, R8, 0x2, RZ ;  /* 0x0440000008077989 */ /* 0x000e2800000e00ff */
[----:B------:R-:W1:Y:S01]  /*49e0*/  SHFL.UP PT, R6, R139, 0x2, RZ ;  /* 0x044000008b067989 */ /* 0x000e6200000e00ff */
[----:B------:R-:W-:-:S03]  /*49f0*/  ISETP.GE.AND P0, PT, R45, 0x2, PT ;  /* 0x000000022d00780c */ /* 0x000fc60003f06270 */
[----:B------:R3:W5:Y:S01]  /*4a00*/  LDG.E R137, desc[UR28][R4.64] ;  /* 0x0000001c04897981 */ /* 0x000762000c1e1900 */
[----:B0-----:R-:W-:-:S05]  /*4a10*/  FFMA.FTZ R7, R139, R7, R8 ;  /* 0x000000078b077223 */ /* 0x001fca0000010008 */
[----:B------:R-:W-:-:S05]  /*4a20*/  FSEL R10, R8, R7, !P0 ;  /* 0x00000007080a7208 */ /* 0x000fca0004000000 */
[----:B------:R-:W0:Y:S01]  /*4a30*/  SHFL.UP PT, R7, R10, 0x4, RZ ;  /* 0x048000000a077989 */ /* 0x000e2200000e00ff */
[----:B-1----:R-:W-:-:S05]  /*4a40*/  @P0 FMUL.FTZ R139, R139, R6 ;  /* 0x000000068b8b0220 */ /* 0x002fca0000410000 */
[----:B------:R-:W1:Y:S01]  /*4a50*/  SHFL.UP PT, R6, R139, 0x4, RZ ;  /* 0x048000008b067989 */ /* 0x000e6200000e00ff */
[----:B------:R-:W-:Y:S01]  /*4a60*/  ISETP.GE.AND P0, PT, R45, 0x4, PT ;  /* 0x000000042d00780c */ /* 0x000fe20003f06270 */
[----:B0-----:R-:W-:-:S05]  /*4a70*/  FFMA.FTZ R7, R139, R7, R10 ;  /* 0x000000078b077223 */ /* 0x001fca000001000a */
[----:B--2---:R-:W-:-:S07]  /*4a80*/  FSEL R2, R10, R7, !P0 ;  /* 0x000000070a027208 */ /* 0x004fce0004000000 */
[----:B-1----:R-:W-:Y:S01]  /*4a90*/  @P0 FMUL.FTZ R139, R139, R6 ;  /* 0x000000068b8b0220 */ /* 0x002fe20000410000 */
[----:B------:R-:W0:Y:S04]  /*4aa0*/  SHFL.UP PT, R3, R2, 0x8, RZ ;  /* 0x0500000002037989 */ /* 0x000e2800000e00ff */
[----:B---3--:R-:W1:Y:S01]  /*4ab0*/  SHFL.UP PT, R4, R139, 0x8, RZ ;  /* 0x050000008b047989 */ /* 0x008e6200000e00ff */
[----:B------:R-:W-:Y:S01]  /*4ac0*/  ISETP.GE.AND P0, PT, R45, 0x8, PT ;  /* 0x000000082d00780c */ /* 0x000fe20003f06270 */
[----:B0-----:R-:W-:-:S12]  /*4ad0*/  FFMA.FTZ R3, R139, R3, R2 ;  /* 0x000000038b037223 */ /* 0x001fd80000010002 */
[----:B-1----:R-:W-:Y:S01]  /*4ae0*/  @P0 FMUL.FTZ R139, R139, R4 ;  /* 0x000000048b8b0220 */ /* 0x002fe20000410000 */
[----:B------:R-:W-:-:S04]  /*4af0*/  FSEL R138, R2, R3, !P0 ;  /* 0x00000003028a7208 */ /* 0x000fc80004000000 */
[----:B------:R-:W0:Y:S04]  /*4b00*/  SHFL.UP PT, R12, R139, 0x10, RZ ;  /* 0x060000008b0c7989 */ /* 0x000e2800000e00ff */
[----:B------:R-:W1:Y:S01]  /*4b10*/  SHFL.UP PT, R13, R138, 0x10, RZ ;  /* 0x060000008a0d7989 */ /* 0x000e6200000e00ff */
[----:B------:R-:W-:Y:S02]  /*4b20*/  ISETP.NE.AND P1, PT, R45, 0x1f, PT ;  /* 0x0000001f2d00780c */ /* 0x000fe40003f25270 */
[----:B------:R-:W-:Y:S01]  /*4b30*/  ISETP.NE.AND P0, PT, RZ, UR4, PT ;  /* 0x00000004ff007c0c */ /* 0x000fe2000bf05270 */
[----:B------:R-:W-:-:S03]  /*4b40*/  UMOV UR7, 0x400 ;  /* 0x0000040000077882 */ /* 0x000fc60000000000 */
[----:B------:R-:W-:Y:S01]  /*4b50*/  ISETP.NE.OR P0, PT, R46, RZ, !P0 ;  /* 0x000000ff2e00720c */ /* 0x000fe20004705670 */
[----:B------:R-:W-:Y:S01]  /*4b60*/  ULEA UR7, UR44, UR7, 0x18 ;  /* 0x000000072c077291 */ /* 0x000fe2000f8ec0ff */
[----:B------:R-:W-:Y:S02]  /*4b70*/  HFMA2 R2, -RZ, RZ, 1.875, 0 ;  /* 0x3f800000ff027431 */ /* 0x000fe400000001ff */
[----:B------:R-:W-:-:S03]  /*4b80*/  IMAD.MOV.U32 R3, RZ, RZ, RZ ;  /* 0x000000ffff037224 */ /* 0x000fc600078e00ff */
[----:B------:R-:W-:Y:S01]  /*4b90*/  @!P1 LEA R140, R100, UR7, 0x3 ;  /* 0x00000007648c9c11 */ /* 0x000fe2000f8e18ff */
[----:B0-----:R-:W-:-:S05]  /*4ba0*/  FMUL.FTZ R12, R139, R12 ;  /* 0x0000000c8b0c7220 */ /* 0x001fca0000410000 */
[----:B------:R-:W-:Y:S01]  /*4bb0*/  @!P0 LDS.64 R2, [UR18] ;  /* 0x00000012ff028984 */ /* 0x000fe20008000a00 */
[----:B-1----:R-:W-:-:S05]  /*4bc0*/  FFMA.FTZ R13, R139, R13, R138 ;  /* 0x0000000d8b0d7223 */ /* 0x002fca000001008a */
        /* <DEDUP_REMOVED lines=18> */
[----:B------:R-:W-:Y:S01]  /*4cf0*/  FFMA.FTZ R8, R6, R8, R9 ;  /* 0x0000000806087223 */ /* 0x000fe20000010009 */
        /* <DEDUP_REMOVED lines=20> */
[----:B------:R-:W-:Y:S01]  /*4e40*/  @!P0 MOV R139, R2 ;  /* 0x00000002008b8202 */ /* 0x000fe20000000f00 */
[----:B------:R-:W-:-:S07]  /*4e50*/  @!P0 IMAD.MOV.U32 R138, RZ, RZ, R3 ;  /* 0x000000ffff8a8224 */ /* 0x000fce00078e0003 */
.L_x_2580:
[----:B------:R-:W-:Y:S05]  /*4e60*/  BSYNC.RECONVERGENT B0 ;  /* 0x0000000000007941 */ /* 0x000fea0003800200 */
.L_x_2579:
        /* <DEDUP_REMOVED lines=31> */
.L_x_2582:
[----:B------:R-:W-:Y:S05]  /*5060*/  BSYNC.RECONVERGENT B0 ;  /* 0x0000000000007941 */ /* 0x000fea0003800200 */
.L_x_2581:
        /* <DEDUP_REMOVED lines=27> */
.L_x_2578:
[----:B------:R-:W-:Y:S01]  /*5220*/  BAR.SYNC.DEFER_BLOCKING 0x0 ;  /* 0x0000000000007b1d */ /* 0x000fe20000010000 */
[----:B-1----:R-:W-:Y:S02]  /*5230*/  F2FP.BF16.F32.PACK_AB R2, R83, R86 ;  /* 0x000000565302723e */ /* 0x002fe400000010ff */
[----:B------:R-:W-:Y:S02]  /*5240*/  F2FP.BF16.F32.PACK_AB R3, R81, R84 ;  /* 0x000000545103723e */ /* 0x000fe400000010ff */
[C---:B------:R-:W-:Y:S01]  /*5250*/  PRMT R4, R2.reuse, 0x7610, R4 ;  /* 0x0000761002047816 */ /* 0x040fe20000000004 */
[----:B------:R-:W0:Y:S01]  /*5260*/  LDCU.64 UR20, c[0x0][0x478] ;  /* 0x00008f00ff1477ac */ /* 0x000e220008000a00 */
[----:B------:R-:W-:Y:S02]  /*5270*/  PRMT R5, R2, 0x7632, R5 ;  /* 0x0000763202057816 */ /* 0x000fe40000000005 */
[----:B------:R-:W-:Y:S02]  /*5280*/  F2FP.BF16.F32.PACK_AB R2, R79, R82 ;  /* 0x000000524f02723e */ /* 0x000fe400000010ff */
[----:B------:R-:W-:-:S02]  /*5290*/  PRMT R13, R3, 0x7610, R13 ;  /* 0x00007610030d7816 */ /* 0x000fc4000000000d */
[----:B------:R-:W-:Y:S02]  /*52a0*/  PRMT R6, R3, 0x7632, R6 ;  /* 0x0000763203067816 */ /* 0x000fe40000000006 */
[----:B------:R-:W-:Y:S02]  /*52b0*/  F2FP.BF16.F32.PACK_AB R3, R77, R80 ;  /* 0x000000504d03723e */ /* 0x000fe400000010ff */
[C---:B------:R-:W-:Y:S02]  /*52c0*/  PRMT R12, R2.reuse, 0x7610, R12 ;  /* 0x00007610020c7816 */ /* 0x040fe4000000000c */
[----:B------:R-:W-:Y:S02]  /*52d0*/  PRMT R7, R2, 0x7632, R7 ;  /* 0x0000763202077816 */ /* 0x000fe40000000007 */
[----:B------:R-:W-:Y:S02]  /*52e0*/  F2FP.BF16.F32.PACK_AB R2, R75, R78 ;  /* 0x0000004e4b02723e */ /* 0x000fe400000010ff */
[----:B------:R-:W-:Y:S01]  /*52f0*/  PRMT R11, R3, 0x7610, R11 ;  /* 0x00007610030b7816 */ /* 0x000fe2000000000b */
[----:B------:R1:W-:Y:S01]  /*5300*/  STS.U16 [R28], R4 ;  /* 0x000000041c007388 */ /* 0x0003e20000000400 */
[----:B------:R-:W-:-:S02]  /*5310*/  PRMT R10, R2, 0x7610, R10 ;  /* 0x00007610020a7816 */ /* 0x000fc4000000000a */
[----:B------:R-:W-:Y:S01]  /*5320*/  ISETP.NE.AND P0, PT, R102, RZ, PT ;  /* 0x000000ff6600720c */ /* 0x000fe20003f05270 */
[----:B------:R2:W-:Y:S01]  /*5330*/  STS.U16 [R27+0x2], R5 ;  /* 0x000002051b007388 */ /* 0x0005e20000000400 */
[----:B------:R-:W-:Y:S02]  /*5340*/  MOV R54, UR45 ;  /* 0x0000002d00367c02 */ /* 0x000fe40008000f00 */
[----:B------:R-:W-:Y:S01]  /*5350*/  PRMT R64, RZ, 0x7610, R64 ;  /* 0x00007610ff407816 */ /* 0x000fe20000000040 */
[----:B------:R-:W-:Y:S01]  /*5360*/  STS.U16 [R26+0x4], R13 ;  /* 0x0000040d1a007388 */ /* 0x000fe20000000400 */
[----:B------:R-:W-:Y:S02]  /*5370*/  PRMT R66, RZ, 0x7610, R66 ;  /* 0x00007610ff427816 */ /* 0x000fe40000000042 */
[----:B-1----:R-:W-:Y:S01]  /*5380*/  PRMT R4, R3, 0x7632, R4 ;  /* 0x0000763203047816 */ /* 0x002fe20000000004 */
[----:B------:R1:W-:Y:S01]  /*5390*/  STS.U16 [R25+0x6], R6 ;  /* 0x0000060619007388 */ /* 0x0003e20000000400 */
[----:B------:R-:W-:-:S02]  /*53a0*/  F2FP.BF16.F32.PACK_AB R3, R71, R76 ;  /* 0x0000004c4703723e */ /* 0x000fc400000010ff */
[----:B--2---:R-:W-:Y:S01]  /*53b0*/  PRMT R5, R2, 0x7632, R5 ;  /* 0x0000763202057816 */ /* 0x004fe20000000005 */
[----:B------:R-:W-:Y:S01]  /*53c0*/  STS.U16 [R24+0x8], R12 ;  /* 0x0000080c18007388 */ /* 0x000fe20000000400 */
[----:B------:R-:W-:Y:S02]  /*53d0*/  F2FP.BF16.F32.PACK_AB R2, R69, R70 ;  /* 0x000000464502723e */ /* 0x000fe400000010ff */
[C---:B------:R-:W-:Y:S01]  /*53e0*/  PRMT R9, R3.reuse, 0x7610, R9 ;  /* 0x0000761003097816 */ /* 0x040fe20000000009 */
[----:B------:R2:W-:Y:S01]  /*53f0*/  STS.U16 [R23+0xa], R7 ;  /* 0x00000a0717007388 */ /* 0x0005e20000000400 */
[----:B------:R-:W-:Y:S02]  /*5400*/  PRMT R8, R2, 0x7610, R8 ;  /* 0x0000761002087816 */ /* 0x000fe40000000008 */
[----:B-1----:R-:W-:Y:S01]  /*5410*/  PRMT R6, R3, 0x7632, R6 ;  /* 0x0000763203067816 */ /* 0x002fe20000000006 */
[----:B------:R-:W-:Y:S01]  /*5420*/  STS.U16 [R22+0xc], R11 ;  /* 0x00000c0b16007388 */ /* 0x000fe20000000400 */
[----:B------:R-:W-:-:S03]  /*5430*/  F2FP.BF16.F32.PACK_AB R3, R73, R68 ;  /* 0x000000444903723e */ /* 0x000fc600000010ff */
[----:B------:R1:W-:Y:S01]  /*5440*/  STS.U16 [R21+0xe], R4 ;  /* 0x00000e0415007388 */ /* 0x0003e20000000400 */
[----:B--2---:R-:W-:-:S03]  /*5450*/  PRMT R7, R2, 0x7632, R7 ;  /* 0x0000763202077816 */ /* 0x004fc60000000007 */
[----:B------:R-:W-:Y:S01]  /*5460*/  STS.U16 [R20+0x10], R10 ;  /* 0x0000100a14007388 */ /* 0x000fe20000000400 */
[----:B------:R-:W-:-:S03]  /*5470*/  MOV R2, UR43 ;  /* 0x0000002b00027c02 */ /* 0x000fc60008000f00 */
[----:B------:R-:W-:Y:S01]  /*5480*/  STS.U16 [R19+0x12], R5 ;  /* 0x0000120513007388 */ /* 0x000fe20000000400 */
[----:B-1----:R-:W-:-:S03]  /*5490*/  PRMT R4, R3, 0x7632, R4 ;  /* 0x0000763203047816 */ /* 0x002fc60000000004 */
[----:B------:R1:W-:Y:S04]  /*54a0*/  STS.U16 [R18+0x14], R9 ;  /* 0x0000140912007388 */ /* 0x0003e80000000400 */
[----:B------:R2:W-:Y:S04]  /*54b0*/  STS.U16 [R17+0x16], R6 ;  /* 0x0000160611007388 */ /* 0x0005e80000000400 */
[----:B------:R3:W-:Y:S01]  /*54c0*/  STS.U16 [R16+0x18], R8 ;  /* 0x0000180810007388 */ /* 0x0007e20000000400 */
[----:B-1----:R-:W-:-:S03]  /*54d0*/  LOP3.LUT R9, R101, 0x3e00, RZ, 0xc0, !PT ;  /* 0x00003e0065097812 */ /* 0x002fc600078ec0ff */
[----:B------:R-:W-:Y:S01]  /*54e0*/  STS.U16 [R15+0x1a], R7 ;  /* 0x00001a070f007388 */ /* 0x000fe20000000400 */
[----:B--2---:R-:W-:Y:S01]  /*54f0*/  IMAD.U32 R6, RZ, RZ, UR45 ;  /* 0x0000002dff067e24 */ /* 0x004fe2000f8e00ff */
[----:B------:R-:W-:Y:S02]  /*5500*/  IADD3 R9, PT, PT, R46, R9, RZ ;  /* 0x000000092e097210 */ /* 0x000fe40007ffe0ff */
[----:B------:R1:W-:Y:S02]  /*5510*/  STS.U16 [R14+0x1c], R3 ;  /* 0x00001c030e007388 */ /* 0x0003e40000000400 */
[----:B---3--:R-:W-:Y:S02]  /*5520*/  IADD3 R8, PT, PT, R9, 0x20, RZ ;  /* 0x0000002009087810 */ /* 0x008fe40007ffe0ff */
[----:B------:R-:W-:Y:S01]  /*5530*/  STS.U16 [R0+0x1e], R4 ;  /* 0x00001e0400007388 */ /* 0x000fe20000000400 */
[----:B------:R-:W-:-:S03]  /*5540*/  NOP ;  /* 0x0000000000007918 */ /* 0x000fc60000000000 */
[----:B------:R-:W-:Y:S01]  /*5550*/  LDS.U16 R5, [R44] ;  /* 0x000000002c057984 */ /* 0x000fe20000000400 */
[C---:B-1----:R-:W-:Y:S01]  /*5560*/  IADD3 R3, P1, P2, R9.reuse, UR14, R6 ;  /* 0x0000000e09037c10 */ /* 0x042fe2000fa3e006 */
[C---:B------:R-:W-:Y:S01]  /*5570*/  VIADD R6, R9.reuse, 0x40 ;  /* 0x0000004009067836 */ /* 0x040fe20000000000 */
[C---:B------:R-:W-:Y:S01]  /*5580*/  IADD3 R7, PT, PT, R9.reuse, 0x60, RZ ;  /* 0x0000006009077810 */ /* 0x040fe20007ffe0ff */
[----:B------:R-:W-:Y:S01]  /*5590*/  LDS.U16 R53, [R43+0x40] ;  /* 0x000040002b357984 */ /* 0x000fe20000000400 */
[----:B------:R-:W-:Y:S01]  /*55a0*/  IADD3.X R10, PT, PT, RZ, UR19, RZ, P1, P2 ;  /* 0x00000013ff0a7c10 */ /* 0x000fe20008fe44ff */
[C---:B------:R-:W-:Y:S01]  /*55b0*/  VIADD R45, R9.reuse, 0xa0 ;  /* 0x000000a0092d7836 */ /* 0x040fe20000000000 */
[C---:B------:R-:W-:Y:S01]  /*55c0*/  IADD3 R13, PT, PT, R9.reuse, 0xc0, RZ ;  /* 0x000000c0090d7810 */ /* 0x040fe20007ffe0ff */
[----:B------:R-:W-:Y:S01]  /*55d0*/  LDS.U16 R55, [R42+0x80] ;  /* 0x000080002a377984 */ /* 0x000fe20000000400 */
[C---:B------:R-:W-:Y:S01]  /*55e0*/  IADD3 R12, PT, PT, R9.reuse, 0xe0, RZ ;  /* 0x000000e0090c7810 */ /* 0x040fe20007ffe0ff */
[C---:B------:R-:W-:Y:S01]  /*55f0*/  VIADD R11, R9.reuse, 0x100 ;  /* 0x00000100090b7836 */ /* 0x040fe20000000000 */
[C---:B------:R-:W-:Y:S01]  /*5600*/  IADD3 R52, PT, PT, R9.reuse, 0x80, RZ ;  /* 0x0000008009347810 */ /* 0x040fe20007ffe0ff */
[----:B------:R-:W-:Y:S01]  /*5610*/  LDS.U16 R57, [R41+0xc0] ;  /* 0x0000c00029397984 */ /* 0x000fe20000000400 */
[C---:B------:R-:W-:Y:S01]  /*5620*/  VIADD R56, R9.reuse, 0x1a0 ;  /* 0x000001a009387836 */ /* 0x040fe20000000000 */
[----:B------:R-:W-:-:S02]  /*5630*/  IADD3 R58, PT, PT, R9, 0x160, RZ ;  /* 0x00000160093a7810 */ /* 0x000fc40007ffe0ff */
        /* <DEDUP_REMOVED lines=14> */
[----:B0-----:R-:W-:-:S04]  /*5720*/  LEA R2, P4, R3, UR20, 0x1 ;  /* 0x0000001403027c11 */ /* 0x001fc8000f8808ff */
[----:B------:R-:W-:Y:S01]  /*5730*/  LEA.HI.X R3, R3, UR21, R10, 0x1, P4 ;  /* 0x0000001503037c11 */ /* 0x000fe2000a0f0c0a */
[----:B------:R-:W0:Y:S01]  /*5740*/  LDCU.64 UR20, c[0x0][0x488] ;  /* 0x00009100ff1477ac */ /* 0x000e220008000a00 */
[C---:B------:R-:W-:Y:S01]  /*5750*/  IADD3 R10, PT, PT, R9.reuse, 0x120, RZ ;  /* 0x00000120090a7810 */ /* 0x040fe20007ffe0ff */
[----:B------:R-:W1:Y:S02]  /*5760*/  LDS R4, [UR7+0x1080] ;  /* 0x00108007ff047984 */ /* 0x000e640008000800 */
[-C--:B-1----:R-:W-:Y:S02]  /*5770*/  ISETP.GE.AND P2, PT, R8, R4.reuse, PT ;  /* 0x000000040800720c */ /* 0x082fe40003f46270 */
[-C--:B------:R-:W-:Y:S02]  /*5780*/  ISETP.GE.AND P3, PT, R6, R4.reuse, PT ;  /* 0x000000040600720c */ /* 0x080fe40003f66270 */
[-C--:B------:R-:W-:Y:S02]  /*5790*/  ISETP.GE.AND P1, PT, R9, R4.reuse, PT ;  /* 0x000000040900720c */ /* 0x080fe40003f26270 */
[----:B------:R-:W-:-:S02]  /*57a0*/  ISETP.GE.AND P6, PT, R7, R4, PT ;  /* 0x000000040700720c */ /* 0x000fc40003fc6270 */
        /* <DEDUP_REMOVED lines=9> */
[----:B------:R-:W-:Y:S01]  /*5840*/  ISETP.GE.AND P6, PT, R10, R4, PT ;  /* 0x000000040a00720c */ /* 0x000fe20003fc6270 */
[C---:B-1----:R-:W-:Y:S02]  /*5850*/  VIADD R53, R9.reuse, 0x140 ;  /* 0x0000014009357836 */ /* 0x042fe40000000000 */
[----:B------:R-:W-:Y:S01]  /*5860*/  @!P2 STG.E.U16 desc[UR28][R2.64+0x1c0], R65 ;  /* 0x0001c0410200a986 */ /* 0x000fe2000c10151c */
[----:B--2---:R-:W-:-:S03]  /*5870*/  IADD3 R55, PT, PT, R9, 0x1c0, RZ ;  /* 0x000001c009377810 */ /* 0x004fc60007ffe0ff */
[----:B------:R-:W-:Y:S01]  /*5880*/  @!P3 STG.E.U16 desc[UR28][R2.64+0x180], R63 ;  /* 0x0001803f0200b986 */ /* 0x000fe2000c10151c */
[C---:B---3--:R-:W-:Y:S02]  /*5890*/  IADD3 R5, P2, P3, R9.reuse, UR16, R54 ;  /* 0x0000001009057c10 */ /* 0x048fe4000fb5e036 */
[C---:B------:R-:W-:Y:S01]  /*58a0*/  IADD3 R54, PT, PT, R9.reuse, 0x1e0, RZ ;  /* 0x000001e009367810 */ /* 0x040fe20007ffe0ff */
[----:B------:R1:W-:Y:S01]  /*58b0*/  @!P5 STG.E.U16 desc[UR28][R2.64+0x100], R59 ;  /* 0x0001003b0200d986 */ /* 0x0003e2000c10151c */
[----:B----4-:R-:W-:Y:S02]  /*58c0*/  IADD3 R57, PT, PT, R9, 0x180, RZ ;  /* 0x0000018009397810 */ /* 0x010fe40007ffe0ff */
[----:B------:R-:W-:Y:S01]  /*58d0*/  IADD3.X R60, PT, PT, RZ, UR24, RZ, P2, P3 ;  /* 0x00000018ff3c7c10 */ /* 0x000fe200097e64ff */
[----:B------:R2:W-:Y:S01]  /*58e0*/  @!P4 STG.E.U16 desc[UR28][R2.64+0x140], R61 ;  /* 0x0001403d0200c986 */ /* 0x0005e2000c10151c */
[-C--:B------:R-:W-:Y:S02]  /*58f0*/  ISETP.GE.AND P5, PT, R57, R4.reuse, PT ;  /* 0x000000043900720c */ /* 0x080fe40003fa6270 */
[-C--:B------:R-:W-:Y:S01]  /*5900*/  ISETP.GE.AND P4, PT, R56, R4.reuse, PT ;  /* 0x000000043800720c */ /* 0x080fe20003f86270 */
[----:B------:R-:W-:Y:S01]  /*5910*/  @!P1 STG.E.U16 desc[UR28][R2.64+0x200], R67 ;  /* 0x0002004302009986 */ /* 0x000fe2000c10151c */
[----:B------:R-:W-:-:S02]  /*5920*/  ISETP.GE.AND P1, PT, R53, R4, PT ;  /* 0x000000043500720c */ /* 0x000fc40003f26270 */
[-C--:B------:R-:W-:Y:S01]  /*5930*/  ISETP.GE.AND P3, PT, R55, R4.reuse, PT ;  /* 0x000000043700720c */ /* 0x080fe20003f66270 */
[----:B------:R-:W-:Y:S01]  /*5940*/  @!P6 STG.E.U16 desc[UR28][R2.64+0x240], R85 ;  /* 0x000240550200e986 */ /* 0x000fe2000c10151c */
[-C--:B------:R-:W-:Y:S02]  /*5950*/  ISETP.GE.AND P6, PT, R58, R4.reuse, PT ;  /* 0x000000043a00720c */ /* 0x080fe40003fc6270 */
[----:B------:R-:W-:Y:S02]  /*5960*/  ISETP.GE.AND P2, PT, R54, R4, PT ;  /* 0x000000043600720c */ /* 0x000fe40003f46270 */
[----:B-1----:R-:W-:Y:S01]  /*5970*/  PRMT R59, RZ, 0x7610, R59 ;  /* 0x00007610ff3b7816 */ /* 0x002fe2000000003b */
[----:B------:R-:W-:Y:S01]  /*5980*/  @!P5 STG.E.U16 desc[UR28][R2.64+0x300], R91 ;  /* 0x0003005b0200d986 */ /* 0x000fe2000c10151c */
[----:B------:R-:W-:Y:S02]  /*5990*/  ISETP.GE.AND P5, PT, R7, UR43, PT ;  /* 0x0000002b07007c0c */ /* 0x000fe4000bfa6270 */
[----:B--2---:R-:W-:Y:S01]  /*59a0*/  PRMT R61, RZ, 0x7610, R61 ;  /* 0x00007610ff3d7816 */ /* 0x004fe2000000003d */
[----:B------:R-:W-:Y:S01]  /*59b0*/  @!P1 STG.E.U16 desc[UR28][R2.64+0x280], R87 ;  /* 0x0002805702009986 */ /* 0x000fe2000c10151c */
[----:B0-----:R-:W-:-:S02]  /*59c0*/  LEA R4, P1, R5, UR20, 0x1 ;  /* 0x0000001405047c11 */ /* 0x001fc4000f8208ff */
[----:B------:R-:W-:Y:S01]  /*59d0*/  PRMT R63, RZ, 0x7610, R63 ;  /* 0x00007610ff3f7816 */ /* 0x000fe2000000003f */
[----:B------:R-:W-:Y:S01]  /*59e0*/  @!P6 STG.E.U16 desc[UR28][R2.64+0x2c0], R89 ;  /* 0x0002c0590200e986 */ /* 0x000fe2000c10151c */
[--C-:B------:R-:W-:Y:S01]  /*59f0*/  LEA.HI.X R5, R5, UR21, R60.reuse, 0x1, P1 ;  /* 0x0000001505057c11 */ /* 0x100fe200088f0c3c */
[----:B------:R-:W0:Y:S01]  /*5a00*/  LDCU.64 UR20, c[0x0][0x490] ;  /* 0x00009200ff1477ac */ /* 0x000e220008000a00 */
[----:B------:R-:W-:Y:S01]  /*5a10*/  PRMT R60, RZ, 0x7610, R60 ;  /* 0x00007610ff3c7816 */ /* 0x000fe2000000003c */
[----:B------:R-:W-:Y:S01]  /*5a20*/  @!P4 STG.E.U16 desc[UR28][R2.64+0x340], R93 ;  /* 0x0003405d0200c986 */ /* 0x000fe2000c10151c */
[----:B------:R-:W-:Y:S02]  /*5a30*/  ISETP.GE.AND P4, PT, R6, UR43, PT ;  /* 0x0000002b06007c0c */ /* 0x000fe4000bf86270 */
[----:B------:R-:W-:Y:S01]  /*5a40*/  ISETP.GE.AND P6, PT, R52, UR43, PT ;  /* 0x0000002b34007c0c */ /* 0x000fe2000bfc6270 */
        /* <DEDUP_REMOVED lines=8> */
[----:B-1----:R-:W-:Y:S02]  /*5ad0*/  PRMT R3, RZ, 0x7610, R3 ;  /* 0x00007610ff037816 */ /* 0x002fe40000000003 */
[----:B------:R-:W-:-:S05]  /*5ae0*/  PRMT R2, RZ, 0x7610, R2 ;  /* 0x00007610ff027816 */ /* 0x000fca0000000002 */
        /* <DEDUP_REMOVED lines=52> */
[----:B------:R-:W-:Y:S04]  /*5e30*/  LDS.U16 R65, [R25+0x6] ;  /* 0x0000060019417984 */ /* 0x000fe80000000400 */
[----:B------:R-:W5:Y:S04]  /*5e40*/  LDS.U16 R72, [R24+0x8] ;  /* 0x0000080018487984 */ /* 0x000f680000000400 */
[----:B------:R-:W0:Y:S04]  /*5e50*/  LDS.U16 R59, [R23+0xa] ;  /* 0x00000a00173b7984 */ /* 0x000e280000000400 */
[----:B------:R-:W0:Y:S04]  /*5e60*/  LDS.U16 R64, [R21+0xe] ;  /* 0x00000e0015407984 */ /* 0x000e280000000400 */
[----:B------:R-:W0:Y:S04]  /*5e70*/  LDS.U16 R67, [R20+0x10] ;  /* 0x0000100014437984 */ /* 0x000e280000000400 */
[----:B------:R-:W0:Y:S01]  /*5e80*/  LDS.U16 R5, [R19+0x12] ;  /* 0x0000120013057984 */ /* 0x000e220000000400 */
[----:B-1----:R-:W-:-:S03]  /*5e90*/  IMAD.U32 R85, R3, 0x10000, RZ ;  /* 0x0001000003557824 */ /* 0x002fc600078e00ff */
[----:B------:R-:W1:Y:S01]  /*5ea0*/  LDS.U16 R60, [R18+0x14] ;  /* 0x00001400123c7984 */ /* 0x000e620000000400 */
[----:B--2---:R-:W-:-:S03]  /*5eb0*/  SHF.L.U32 R88, R2, 0x10, RZ ;  /* 0x0000001002587819 */ /* 0x004fc600000006ff */
[----:B------:R-:W2:Y:S04]  /*5ec0*/  LDS.U16 R3, [R15+0x1a] ;  /* 0x00001a000f037984 */ /* 0x000ea80000000400 */
[----:B------:R-:W2:Y:S04]  /*5ed0*/  LDS.U16 R63, [R17+0x16] ;  /* 0x00001600113f7984 */ /* 0x000ea80000000400 */
[----:B------:R-:W2:Y:S04]  /*5ee0*/  LDS.U16 R2, [R14+0x1c] ;  /* 0x00001c000e027984 */ /* 0x000ea80000000400 */
[----:B------:R-:W2:Y:S04]  /*5ef0*/  LDS.U16 R66, [R16+0x18] ;  /* 0x0000180010427984 */ /* 0x000ea80000000400 */
[----:B------:R-:W2:Y:S01]  /*5f00*/  LDS.U16 R74, [R0+0x1e] ;  /* 0x00001e00004a7984 */ /* 0x000ea20000000400 */
[----:B---3--:R-:W-:Y:S01]  /*5f10*/  SHF.L.U32 R62, R4, 0x10, RZ ;  /* 0x00000010043e7819 */ /* 0x008fe200000006ff */
[----:B------:R-:W-:Y:S01]  /*5f20*/  FMUL.FTZ R4, R88, -1.4426950216293334961 ;  /* 0xbfb8aa3b58047820 */ /* 0x000fe20000410000 */
[----:B----4-:R-:W-:Y:S01]  /*5f30*/  IMAD.U32 R61, R61, 0x10000, RZ ;  /* 0x000100003d3d7824 */ /* 0x010fe200078e00ff */
[----:B-----5:R-:W-:Y:S01]  /*5f40*/  SHF.L.U32 R72, R72, 0x10, RZ ;  /* 0x0000001048487819 */ /* 0x020fe200000006ff */
[----:B------:R-:W-:Y:S01]  /*5f50*/  IMAD.U32 R65, R65, 0x10000, RZ ;  /* 0x0001000041417824 */ /* 0x000fe200078e00ff */
[----:B------:R3:W4:Y:S01]  /*5f60*/  MUFU.EX2 R89, R4 ;  /* 0x0000000400597308 */ /* 0x0007220000000800 */
[----:B0-----:R-:W-:Y:S01]  /*5f70*/  SHF.L.U32 R59, R59, 0x10, RZ ;  /* 0x000000103b3b7819 */ /* 0x001fe200000006ff */
[----:B------:R-:W-:Y:S01]  /*5f80*/  FMUL.FTZ R87, R85, -1.4426950216293334961 ;  /* 0xbfb8aa3b55577820 */ /* 0x000fe20000410000 */
[----:B------:R-:W-:Y:S01]  /*5f90*/  SHF.L.U32 R64, R64, 0x10, RZ ;  /* 0x0000001040407819 */ /* 0x000fe200000006ff */
[----:B------:R-:W-:Y:S01]  /*5fa0*/  FMUL.FTZ R90, R62, -1.4426950216293334961 ;  /* 0xbfb8aa3b3e5a7820 */ /* 0x000fe20000410000 */
[----:B------:R-:W-:Y:S01]  /*5fb0*/  SHF.L.U32 R67, R67, 0x10, RZ ;  /* 0x0000001043437819 */ /* 0x000fe200000006ff */
[----:B------:R-:W-:Y:S01]  /*5fc0*/  FMUL.FTZ R91, R65, -1.4426950216293334961 ;  /* 0xbfb8aa3b415b7820 */ /* 0x000fe20000410000 */
[----:B---3--:R-:W-:Y:S01]  /*5fd0*/  FMUL.FTZ R4, R61, -1.4426950216293334961 ;  /* 0xbfb8aa3b3d047820 */ /* 0x008fe20000410000 */
[----:B------:R-:W-:Y:S01]  /*5fe0*/  FMUL.FTZ R92, R72, -1.4426950216293334961 ;  /* 0xbfb8aa3b485c7820 */ /* 0x000fe20000410000 */
[----:B------:R-:W-:Y:S01]  /*5ff0*/  FMUL.FTZ R93, R59, -1.4426950216293334961 ;  /* 0xbfb8aa3b3b5d7820 */ /* 0x000fe20000410000 */
[----:B------:R-:W-:Y:S01]  /*6000*/  FMUL.FTZ R95, R64, -1.4426950216293334961 ;  /* 0xbfb8aa3b405f7820 */ /* 0x000fe20000410000 */
[----:B------:R2:W-:Y:S01]  /*6010*/  MUFU.EX2 R94, R4 ;  /* 0x00000004005e7308 */ /* 0x0005e20000000800 */
[----:B------:R-:W-:Y:S01]  /*6020*/  IMAD.U32 R5, R5, 0x10000, RZ ;  /* 0x0001000005057824 */ /* 0x000fe200078e00ff */
[----:B-1----:R-:W-:Y:S01]  /*6030*/  SHF.L.U32 R60, R60, 0x10, RZ ;  /* 0x000000103c3c7819 */ /* 0x002fe200000006ff */
[----:B------:R-:W-:Y:S01]  /*6040*/  FMUL.FTZ R96, R67, -1.4426950216293334961 ;  /* 0xbfb8aa3b43607820 */ /* 0x000fe20000410000 */
[----:B------:R-:W0:Y:S01]  /*6050*/  MUFU.EX2 R87, R87 ;  /* 0x0000005700577308 */ /* 0x000e220000000800 */
[----:B------:R-:W-:Y:S01]  /*6060*/  FMUL.FTZ R97, R5, -1.4426950216293334961 ;  /* 0xbfb8aa3b05617820 */ /* 0x000fe20000410000 */
[----:B--2---:R-:W-:-:S02]  /*6070*/  SHF.L.U32 R4, R3, 0x10, RZ ;  /* 0x0000001003047819 */ /* 0x004fc400000006ff */
[----:B------:R-:W-:Y:S02]  /*6080*/  SHF.L.U32 R63, R63, 0x10, RZ ;  /* 0x000000103f3f7819 */ /* 0x000fe400000006ff */
[----:B------:R-:W-:Y:S01]  /*6090*/  SHF.L.U32 R3, R2, 0x10, RZ ;  /* 0x0000001002037819 */ /* 0x000fe200000006ff */
[----:B------:R-:W1:Y:S01]  /*60a0*/  MUFU.EX2 R90, R90 ;  /* 0x0000005a005a7308 */ /* 0x000e620000000800 */
[----:B------:R-:W-:-:S03]  /*60b0*/  IMAD.U32 R66, R66, 0x10000, RZ ;  /* 0x0001000042427824 */ /* 0x000fc600078e00ff */
[----:B------:R-:W2:Y:S01]  /*60c0*/  MUFU.EX2 R91, R91 ;  /* 0x0000005b005b7308 */ /* 0x000ea20000000800 */
[----:B------:R-:W-:Y:S01]  /*60d0*/  FMUL.FTZ R98, R60, -1.4426950216293334961 ;  /* 0xbfb8aa3b3c627820 */ /* 0x000fe20000410000 */
[----:B------:R-:W-:Y:S02]  /*60e0*/  IMAD.U32 R2, R74, 0x10000, RZ ;  /* 0x000100004a027824 */ /* 0x000fe400078e00ff */
[----:B------:R-:W3:Y:S01]  /*60f0*/  MUFU.EX2 R92, R92 ;  /* 0x0000005c005c7308 */ /* 0x000ee20000000800 */
[----:B------:R-:W-:Y:S01]  /*6100*/  FMUL.FTZ R99, R63, -1.4426950216293334961 ;  /* 0xbfb8aa3b3f637820 */ /* 0x000fe20000410000 */
[----:B------:R-:W-:Y:S01]  /*6110*/  FMUL.FTZ R103, R66, -1.4426950216293334961 ;  /* 0xbfb8aa3b42677820 */ /* 0x000fe20000410000 */
[----:B------:R-:W-:Y:S01]  /*6120*/  FMUL.FTZ R104, R3, -1.4426950216293334961 ;  /* 0xbfb8aa3b03687820 */ /* 0x000fe20000410000 */
[----:B------:R-:W5:Y:S01]  /*6130*/  MUFU.EX2 R93, R93 ;  /* 0x0000005d005d7308 */ /* 0x000f620000000800 */
[----:B------:R-:W-:Y:S01]  /*6140*/  FMUL.FTZ R74, R4, -1.4426950216293334961 ;  /* 0xbfb8aa3b044a7820 */ /* 0x000fe20000410000 */
[----:B------:R-:W-:-:S02]  /*6150*/  FMUL.FTZ R105, R2, -1.4426950216293334961 ;  /* 0xbfb8aa3b02697820 */ /* 0x000fc40000410000 */
[----:B------:R-:W5:Y:S01]  /*6160*/  MUFU.EX2 R95, R95 ;  /* 0x0000005f005f7308 */ /* 0x000f620000000800 */
[----:B----4-:R-:W-:-:S03]  /*6170*/  FADD.FTZ R89, R89, 1 ;  /* 0x3f80000059597421 */ /* 0x010fc60000010000 */
[----:B------:R-:W4:Y:S04]  /*6180*/  MUFU.EX2 R96, R96 ;  /* 0x0000006000607308 */ /* 0x000f280000000800 */
[----:B------:R-:W4:Y:S04]  /*6190*/  MUFU.EX2 R97, R97 ;  /* 0x0000006100617308 */ /* 0x000f280000000800 */
[----:B------:R-:W4:Y:S04]  /*61a0*/  MUFU.EX2 R98, R98 ;  /* 0x0000006200627308 */ /* 0x000f280000000800 */
[----:B------:R-:W4:Y:S04]  /*61b0*/  MUFU.EX2 R99, R99 ;  /* 0x0000006300637308 */ /* 0x000f280000000800 */
[----:B------:R-:W4:Y:S04]  /*61c0*/  MUFU.EX2 R103, R103 ;  /* 0x0000006700677308 */ /* 0x000f280000000800 */
[----:B------:R-:W4:Y:S01]  /*61d0*/  MUFU.EX2 R104, R104 ;  /* 0x0000006800687308 */ /* 0x000f220000000800 */
[----:B0-----:R-:W-:-:S03]  /*61e0*/  FADD.FTZ R87, R87, 1 ;  /* 0x3f80000057577421 */ /* 0x001fc60000010000 */
[----:B------:R-:W0:Y:S01]  /*61f0*/  MUFU.EX2 R74, R74 ;  /* 0x0000004a004a7308 */ /* 0x000e220000000800 */
[----:B-1----:R-:W-:-:S03]  /*6200*/  FADD.FTZ R90, R90, 1 ;  /* 0x3f8000005a5a7421 */ /* 0x002fc60000010000 */
[----:B------:R-:W1:Y:S01]  /*6210*/  MUFU.EX2 R105, R105 ;  /* 0x0000006900697308 */ /* 0x000e620000000800 */
[----:B--2---:R-:W-:-:S03]  /*6220*/  FADD.FTZ R91, R91, 1 ;  /* 0x3f8000005b5b7421 */ /* 0x004fc60000010000 */
[----:B------:R-:W2:Y:S01]  /*6230*/  MUFU.RCP R89, R89 ;  /* 0x0000005900597308 */ /* 0x000ea20000001000 */
[----:B---3--:R-:W-:Y:S01]  /*6240*/  FADD.FTZ R92, R92, 1 ;  /* 0x3f8000005c5c7421 */ /* 0x008fe20000010000 */
[----:B-----5:R-:W-:Y:S01]  /*6250*/  FADD.FTZ R93, R93, 1 ;  /* 0x3f8000005d5d7421 */ /* 0x020fe20000010000 */
[----:B------:R-:W-:Y:S01]  /*6260*/  FADD.FTZ R94, R94, 1 ;  /* 0x3f8000005e5e7421 */ /* 0x000fe20000010000 */
[----:B------:R-:W-:Y:S01]  /*6270*/  FADD.FTZ R95, R95, 1 ;  /* 0x3f8000005f5f7421 */ /* 0x000fe20000010000 */
[----:B----4-:R-:W-:-:S03]  /*6280*/  FADD.FTZ R96, R96, 1 ;  /* 0x3f80000060607421 */ /* 0x010fc60000010000 */
[----:B------:R-:W3:Y:S01]  /*6290*/  MUFU.RCP R106, R87 ;  /* 0x00000057006a7308 */ /* 0x000ee20000001000 */
[----:B------:R-:W-:Y:S01]  /*62a0*/  FADD.FTZ R97, R97, 1 ;  /* 0x3f80000061617421 */ /* 0x000fe20000010000 */
[----:B------:R-:W-:Y:S01]  /*62b0*/  FADD.FTZ R98, R98, 1 ;  /* 0x3f80000062627421 */ /* 0x000fe20000010000 */
[----:B------:R-:W-:-:S05]  /*62c0*/  FADD.FTZ R99, R99, 1 ;  /* 0x3f80000063637421 */ /* 0x000fca0000010000 */
[----:B------:R-:W4:Y:S01]  /*62d0*/  MUFU.RCP R107, R90 ;  /* 0x0000005a006b7308 */ /* 0x000f220000001000 */
[----:B------:R-:W-:Y:S01]  /*62e0*/  FADD.FTZ R103, R103, 1 ;  /* 0x3f80000067677421 */ /* 0x000fe20000010000 */
[----:B------:R-:W-:-:S06]  /*62f0*/  FADD.FTZ R104, R104, 1 ;  /* 0x3f80000068687421 */ /* 0x000fcc0000010000 */
[----:B------:R-:W5:Y:S01]  /*6300*/  MUFU.RCP R108, R91 ;  /* 0x0000005b006c7308 */ /* 0x000f620000001000 */
[----:B0-----:R-:W-:Y:S01]  /*6310*/  FADD.FTZ R74, R74, 1 ;  /* 0x3f8000004a4a7421 */ /* 0x001fe20000010000 */
[----:B-1----:R-:W-:-:S06]  /*6320*/  FADD.FTZ R105, R105, 1 ;  /* 0x3f80000069697421 */ /* 0x002fcc0000010000 */
[----:B------:R-:W0:Y:S08]  /*6330*/  MUFU.RCP R109, R92 ;  /* 0x0000005c006d7308 */ /* 0x000e300000001000 */
[----:B------:R-:W1:Y:S08]  /*6340*/  MUFU.RCP R110, R93 ;  /* 0x0000005d006e7308 */ /* 0x000e700000001000 */
[----:B------:R-:W1:Y:S08]  /*6350*/  MUFU.RCP R94, R94 ;  /* 0x0000005e005e7308 */ /* 0x000e700000001000 */
[----:B------:R-:W1:Y:S01]  /*6360*/  MUFU.RCP R95, R95 ;  /* 0x0000005f005f7308 */ /* 0x000e620000001000 */
[----:B--2---:R-:W-:-:S07]  /*6370*/  FMUL.FTZ R88, R88, R89 ;  /* 0x0000005958587220 */ /* 0x004fce0000410000 */
[----:B------:R-:W2:Y:S08]  /*6380*/  MUFU.RCP R96, R96 ;  /* 0x0000006000607308 */ /* 0x000eb00000001000 */
[----:B------:R-:W2:Y:S08]  /*6390*/  MUFU.RCP R90, R97 ;  /* 0x00000061005a7308 */ /* 0x000eb00000001000 */
[----:B------:R-:W2:Y:S08]  /*63a0*/  MUFU.RCP R87, R98 ;  /* 0x0000006200577308 */ /* 0x000eb00000001000 */
[----:B------:R-:W2:Y:S01]  /*63b0*/  MUFU.RCP R92, R99 ;  /* 0x00000063005c7308 */ /* 0x000ea20000001000 */
[----:B---3--:R-:W-:Y:S01]  /*63c0*/  FMUL.FTZ R85, R85, R106 ;  /* 0x0000006a55557220 */ /* 0x008fe20000410000 */
[----:B------:R-:W-:-:S06]  /*63d0*/  FMUL.FTZ R88, R88, R83 ;  /* 0x0000005358587220 */ /* 0x000fcc0000410000 */
[----:B------:R-:W3:Y:S01]  /*63e0*/  MUFU.RCP R103, R103 ;  /* 0x0000006700677308 */ /* 0x000ee20000001000 */
[----:B----4-:R-:W-:-:S07]  /*63f0*/  FMUL.FTZ R83, R62, R107 ;  /* 0x0000006b3e537220 */ /* 0x010fce0000410000 */
[----:B------:R4:W3:Y:S08]  /*6400*/  MUFU.RCP R91, R74 ;  /* 0x0000004a005b7308 */ /* 0x0008f00000001000 */
[----:B------:R-:W3:Y:S01]  /*6410*/  MUFU.RCP R104, R104 ;  /* 0x0000006800687308 */ /* 0x000ee20000001000 */
[----:B-----5:R-:W-:-:S07]  /*6420*/  FMUL.FTZ R62, R65, R108 ;  /* 0x0000006c413e7220 */ /* 0x020fce0000410000 */
[----:B------:R-:W5:Y:S01]  /*6430*/  MUFU.RCP R105, R105 ;  /* 0x0000006900697308 */ /* 0x000f620000001000 */
[----:B0-----:R-:W-:Y:S01]  /*6440*/  FMUL.FTZ R65, R72, R109 ;  /* 0x0000006d48417220 */ /* 0x001fe20000410000 */
[----:B------:R-:W-:Y:S01]  /*6450*/  FMUL.FTZ R85, R85, R86 ;  /* 0x0000005655557220 */ /* 0x000fe20000410000 */
[----:B-1----:R-:W-:Y:S01]  /*6460*/  FMUL.FTZ R72, R59, R110 ;  /* 0x0000006e3b487220 */ /* 0x002fe20000410000 */
[----:B------:R-:W-:Y:S01]  /*6470*/  FMUL.FTZ R83, R83, R84 ;  /* 0x0000005453537220 */ /* 0x000fe20000410000 */
[----:B------:R-:W-:Y:S01]  /*6480*/  FMUL.FTZ R62, R62, R81 ;  /* 0x000000513e3e7220 */ /* 0x000fe20000410000 */
[----:B------:R-:W-:Y:S01]  /*6490*/  FMUL.FTZ R61, R61, R94 ;  /* 0x0000005e3d3d7220 */ /* 0x000fe20000410000 */
[----:B------:R-:W-:Y:S01]  /*64a0*/  FMUL.FTZ R64, R64, R95 ;  /* 0x0000005f40407220 */ /* 0x000fe20000410000 */
[----:B------:R-:W-:Y:S01]  /*64b0*/  FMUL.FTZ R65, R65, R82 ;  /* 0x0000005241417220 */ /* 0x000fe20000410000 */
[----:B--2---:R-:W-:Y:S01]  /*64c0*/  FMUL.FTZ R67, R67, R96 ;  /* 0x0000006043437220 */ /* 0x004fe20000410000 */
[----:B------:R-:W-:Y:S01]  /*64d0*/  FMUL.FTZ R72, R72, R79 ;  /* 0x0000004f48487220 */ /* 0x000fe20000410000 */
[----:B----4-:R-:W-:Y:S01]  /*64e0*/  FMUL.FTZ R74, R5, R90 ;  /* 0x0000005a054a7220 */ /* 0x010fe20000410000 */
[----:B------:R-:W-:Y:S01]  /*64f0*/  FMUL.FTZ R5, R60, R87 ;  /* 0x000000573c057220 */ /* 0x000fe20000410000 */
[----:B------:R-:W-:Y:S01]  /*6500*/  F2FP.BF16.F32.PACK_AB R85, R88, R85 ;  /* 0x000000555855723e */ /* 0x000fe200000010ff */
[----:B------:R-:W-:Y:S01]  /*6510*/  BAR.SYNC.DEFER_BLOCKING 0x0 ;  /* 0x0000000000007b1d */ /* 0x000fe20000010000 */
[----:B------:R-:W-:Y:S01]  /*6520*/  FMUL.FTZ R61, R61, R80 ;  /* 0x000000503d3d7220 */ /* 0x000fe20000410000 */
[----:B------:R-:W-:Y:S01]  /*6530*/  FMUL.FTZ R64, R64, R77 ;  /* 0x0000004d40407220 */ /* 0x000fe20000410000 */
[----:B------:R-:W-:Y:S01]  /*6540*/  FMUL.FTZ R60, R63, R92 ;  /* 0x0000005c3f3c7220 */ /* 0x000fe20000410000 */
[----:B------:R-:W-:Y:S01]  /*6550*/  F2FP.BF16.F32.PACK_AB R62, R62, R83 ;  /* 0x000000533e3e723e */ /* 0x000fe200000010ff */
[----:B------:R-:W-:Y:S01]  /*6560*/  FMUL.FTZ R67, R67, R78 ;  /* 0x0000004e43437220 */ /* 0x000fe20000410000 */
[----:B---3--:R-:W-:Y:S01]  /*6570*/  FMUL.FTZ R59, R66, R103 ;  /* 0x00000067423b7220 */ /* 0x008fe20000410000 */
[----:B------:R-:W-:Y:S01]  /*6580*/  FMUL.FTZ R74, R74, R75 ;  /* 0x0000004b4a4a7220 */ /* 0x000fe20000410000 */
[----:B------:R-:W-:Y:S01]  /*6590*/  FMUL.FTZ R4, R4, R91 ;  /* 0x0000005b04047220 */ /* 0x000fe20000410000 */
[----:B------:R-:W-:Y:S01]  /*65a0*/  FMUL.FTZ R3, R3, R104 ;  /* 0x0000006803037220 */ /* 0x000fe20000410000 */
[----:B------:R-:W-:Y:S01]  /*65b0*/  PRMT R63, R85, 0x7632, R63 ;  /* 0x00007632553f7816 */ /* 0x000fe2000000003f */
[----:B------:R-:W-:Y:S01]  /*65c0*/  FMUL.FTZ R5, R5, R76 ;  /* 0x0000004c05057220 */ /* 0x000fe20000410000 */
[----:B------:R-:W-:Y:S01]  /*65d0*/  F2FP.BF16.F32.PACK_AB R65, R72, R65 ;  /* 0x000000414841723e */ /* 0x000fe200000010ff */
[----:B------:R-:W-:Y:S01]  /*65e0*/  FMUL.FTZ R60, R60, R71 ;  /* 0x000000473c3c7220 */ /* 0x000fe20000410000 */
[----:B-----5:R-:W-:Y:S01]  /*65f0*/  FMUL.FTZ R2, R2, R105 ;  /* 0x0000006902027220 */ /* 0x020fe20000410000 */
        /* <DEDUP_REMOVED lines=8> */
[----:B------:R0:W-:Y:S01]  /*6680*/  STS.U16 [R28], R85 ;  /* 0x000000551c007388 */ /* 0x0001e20000000400 */
[----:B------:R-:W-:-:S03]  /*6690*/  F2FP.BF16.F32.PACK_AB R5, R60, R5 ;  /* 0x000000053c05723e */ /* 0x000fc600000010ff */
[----:B------:R1:W-:Y:S01]  /*66a0*/  STS.U16 [R27+0x2], R63 ;  /* 0x0000023f1b007388 */ /* 0x0003e20000000400 */
[----:B------:R-:W-:-:S03]  /*66b0*/  F2FP.BF16.F32.PACK_AB R4, R4, R59 ;  /* 0x0000003b0404723e */ /* 0x000fc600000010ff */
[----:B------:R-:W-:Y:S01]  /*66c0*/  STS.U16 [R26+0x4], R62 ;  /* 0x0000043e1a007388 */ /* 0x000fe20000000400 */
[----:B0-----:R-:W-:-:S03]  /*66d0*/  PRMT R28, R61, 0x7632, R28 ;  /* 0x000076323d1c7816 */ /* 0x001fc6000000001c */
[----:B------:R-:W-:Y:S01]  /*66e0*/  STS.U16 [R25+0x6], R66 ;  /* 0x0000064219007388 */ /* 0x000fe20000000400 */
[----:B-1----:R-:W-:-:S03]  /*66f0*/  PRMT R27, R67, 0x7632, R27 ;  /* 0x00007632431b7816 */ /* 0x002fc6000000001b */
[----:B------:R-:W-:Y:S01]  /*6700*/  STS.U16 [R24+0x8], R65 ;  /* 0x0000084118007388 */ /* 0x000fe20000000400 */
[----:B------:R-:W-:-:S03]  /*6710*/  F2FP.BF16.F32.PACK_AB R2, R2, R3 ;  /* 0x000000030202723e */ /* 0x000fc600000010ff */
[----:B------:R0:W-:Y:S01]  /*6720*/  STS.U16 [R23+0xa], R68 ;  /* 0x00000a4417007388 */ /* 0x0001e20000000400 */
[----:B------:R-:W-:-:S03]  /*6730*/  PRMT R3, R4, 0x7632, R3 ;  /* 0x0000763204037816 */ /* 0x000fc60000000003 */
[----:B------:R1:W-:Y:S04]  /*6740*/  STS.U16 [R22+0xc], R61 ;  /* 0x00000c3d16007388 */ /* 0x0003e80000000400 */
[----:B------:R-:W-:Y:S01]  /*6750*/  STS.U16 [R21+0xe], R28 ;  /* 0x00000e1c15007388 */ /* 0x000fe20000000400 */
[----:B0-----:R-:W-:-:S03]  /*6760*/  PRMT R23, R5, 0x7632, R23 ;  /* 0x0000763205177816 */ /* 0x001fc60000000017 */
[----:B------:R0:W-:Y:S01]  /*6770*/  STS.U16 [R20+0x10], R67 ;  /* 0x0000104314007388 */ /* 0x0001e20000000400 */
[----:B-1----:R-:W-:-:S03]  /*6780*/  PRMT R22, R2, 0x7632, R22 ;  /* 0x0000763202167816 */ /* 0x002fc60000000016 */
[----:B------:R-:W-:Y:S04]  /*6790*/  STS.U16 [R19+0x12], R27 ;  /* 0x0000121b13007388 */ /* 0x000fe80000000400 */
[----:B------:R-:W-:Y:S01]  /*67a0*/  STS.U16 [R18+0x14], R5 ;  /* 0x0000140512007388 */ /* 0x000fe20000000400 */
[----:B0-----:R-:W-:-:S03]  /*67b0*/  MOV R20, UR43 ;  /* 0x0000002b00147c02 */ /* 0x001fc60008000f00 */
        /* <DEDUP_REMOVED lines=25> */
[----:B0-----:R-:W-:Y:S01]  /*6950*/  MOV R2, UR45 ;  /* 0x0000002d00027c02 */ /* 0x001fe20008000f00 */
[----:B------:R-:W0:Y:S03]  /*6960*/  LDCU UR7, c[0x0][0x394] ;  /* 0x00007280ff0777ac */ /* 0x000e260008000800 */
[----:B------:R-:W-:-:S04]  /*6970*/  IADD3 R3, P0, P3, R9, UR12, R2 ;  /* 0x0000000c09037c10 */ /* 0x000fc8000fb1e002 */
[----:B------:R-:W-:Y:S02]  /*6980*/  IADD3.X R4, PT, PT, RZ, UR25, RZ, P0, P3 ;  /* 0x00000019ff047c10 */ /* 0x000fe400087e64ff */
        /* <DEDUP_REMOVED lines=37> */
[----:B0-----:R-:W-:Y:S02]  /*6be0*/  UISETP.NE.AND UP0, UPT, UR4, UR7, UPT ;  /* 0x000000070400728c */ /* 0x001fe4000bf05270 */
[----:B------:R-:W-:-:S04]  /*6bf0*/  UIADD3 UR40, UP1, UPT, UR40, 0x1000, URZ ;  /* 0x0000100028287890 */ /* 0x000fc8000ff3e0ff */
[----:B------:R-:W-:-:S03]  /*6c00*/  UIADD3.X UR41, UPT, UPT, URZ, UR41, URZ, UP1, !UPT ;  /* 0x00000029ff297290 */ /* 0x000fc60008ffe4ff */
[----:B-1----:R-:W-:Y:S09]  /*6c10*/  BRA.U UP0, `(.L_x_2584) ;  /* 0xffffff99007c7547 */ /* 0x002ff2000b83ffff */
[----:B------:R-:W-:Y:S05]  /*6c20*/  EXIT ;  /* 0x000000000000794d */ /* 0x000fea0003800000 */
.L_x_2585:
        /* <DEDUP_REMOVED lines=13> */
.L_x_5079:


//--------------------- .text._Z25selective_scan_fwd_kernelI32Selective_Scan_fwd_kernel_traitsILi128ELi16ELi1ELb0ELb0ELb1ELb0EN3c108BFloat16EfEEv13SSMParamsBase --------------------------
	.section	.text._Z25selective_scan_fwd_kernelI32Selective_Scan_fwd_kernel_traitsILi128ELi16ELi1ELb0ELb0ELb1ELb0EN3c108BFloat16EfEEv13SSMParamsBase,"ax",@progbits
	.align	128
        .global         _Z25selective_scan_fwd_kernelI32Selective_Scan_fwd_kernel_traitsILi128ELi16ELi1ELb0ELb0ELb1ELb0EN3c108BFloat16EfEEv13SSMParamsBase
        .type           _Z25selective_scan_fwd_kernelI32Selective_Scan_fwd_kernel_traitsILi128ELi16ELi1ELb0ELb0ELb1ELb0EN3c108BFloat16EfEEv13SSMParamsBase,@function
        .size           _Z25selective_scan_fwd_kernelI32Selective_Scan_fwd_kernel_traitsILi128ELi16ELi1ELb0ELb0ELb1ELb0EN3c108BFloat16EfEEv13SSMParamsBase,(.L_x_5080 - _Z25selective_scan_fwd_kernelI32Selective_Scan_fwd_kernel_traitsILi128ELi16ELi1ELb0ELb0ELb1ELb0EN3c108BFloat16EfEEv13SSMParamsBase)
        .other          _Z25selective_scan_fwd_kernelI32Selective_Scan_fwd_kernel_traitsILi128ELi16ELi1ELb0ELb0ELb1ELb0EN3c108BFloat16EfEEv13SSMParamsBase,@"STO_CUDA_ENTRY STV_DEFAULT"
_Z25selective_scan_fwd_kernelI32Selective_Scan_fwd_kernel_traitsILi128ELi16ELi1ELb0ELb0ELb1ELb0EN3c108BFloat16EfEEv13SSMParamsBase:
.text._Z25selective_scan_fwd_kernelI32Selective_Scan_fwd_kernel_traitsILi128ELi16ELi1ELb0ELb0ELb1ELb0EN3c108BFloat16EfEEv13SSMParamsBase:
[----:B------:R-:W-:Y:S01]  /*0000*/  LDC R1, c[0x0][0x37c] ;  /* 0x0000df00ff017b82 */ /* 0x000fe20000000800 */
[----:B------:R-:W0:Y:S07]  /*0010*/  LDCU.64 UR4, c[0x0][0x470] ;  /* 0x00008e00ff0477ac */ /* 0x000e2e0008000a00 */
[----:B------:R-:W1:Y:S01]  /*0020*/  S2UR UR20, SR_CTAID.Y ;  /* 0x00000000001479c3 */ /* 0x000e620000002600 */
[----:B------:R-:W2:Y:S01]  /*0030*/  LDCU.64 UR24, c[0x0][0x358] ;  /* 0x00006b00ff1877ac */ /* 0x000ea20008000a00 */
[----:B------:R-:W3:Y:S01]  /*0040*/  LDCU UR27, c[0x0][0x398] ;  /* 0x00007300ff1b77ac */ /* 0x000ee20008000800 */
[----:B------:R-:W4:Y:S01]  /*0050*/  LDCU.128 UR8, c[0x0][0x450] ;  /* 0x00008a00ff0877ac */ /* 0x000f220008000c00 */
[----:B------:R-:W2:Y:S01]  /*0060*/  S2R R7, SR_CTAID.Y ;  /* 0x0000000000077919 */ /* 0x000ea20000002600 */
[----:B------:R-:W2:Y:S01]  /*0070*/  LDCU.128 UR12, c[0x0][0x400] ;  /* 0x00008000ff0c77ac */ /* 0x000ea20008000c00 */
[----:B0-----:R-:W-:Y:S01]  /*0080*/  UISETP.NE.U32.AND UP1, UPT, UR4, URZ, UPT ;  /* 0x000000ff0400728c */ /* 0x001fe2000bf25070 */
[----:B------:R-:W0:Y:S03]  /*0090*/  LDCU.128 UR16, c[0x0][0x3f0] ;  /* 0x00007e00ff1077ac */ /* 0x000e260008000c00 */
[----:B------:R-:W-:Y:S01]  /*00a0*/  UISETP.NE.AND.EX UP1, UPT, UR5, URZ, UPT, UP1 ;  /* 0x000000ff0500728c */ /* 0x000fe2000bf25310 */
[----:B---3--:R-:W-:Y:S01]  /*00b0*/  IMAD.U32 R0, RZ, RZ, UR27 ;  /* 0x0000001bff007e24 */ /* 0x008fe2000f8e00ff */
[----:B------:R-:W3:Y:S04]  /*00c0*/  LDCU.64 UR28, c[0x0][0x3e8] ;  /* 0x00007d00ff1c77ac */ /* 0x000ee80008000a00 */
[----:B------:R-:W-:Y:S01]  /*00d0*/  PLOP3.LUT P1, PT, PT, PT, UP1, 0x80, 0x8 ;  /* 0x000000000008781c */ /* 0x000fe20003f2f018 */
[----:B----4-:R-:W-:-:S04]  /*00e0*/  UISETP.NE.U32.AND UP0, UPT, UR10, URZ, UPT ;  /* 0x000000ff0a00728c */ /* 0x010fc8000bf05070 */
[----:B-1----:R-:W-:Y:S01]  /*00f0*/  @UP1 ULEA UR4, UP3, UR20, UR4, 0x2 ;  /* 0x0000000414041291 */ /* 0x002fe2000f8610ff */
[----:B------:R-:W-:Y:S01]  /*0100*/  IABS R0, R0 ;  /* 0x0000000000007213 */ /* 0x000fe20000000000 */
[----:B------:R-:W-:Y:S02]  /*0110*/  UISETP.NE.AND.EX UP0, UPT, UR11, URZ, UPT, UP0 ;  /* 0x000000ff0b00728c */ /* 0x000fe4000bf05300 */
[----:B------:R-:W-:Y:S02]  /*0120*/  @UP1 ULEA.HI.X UR5, UR20, UR5, URZ, 0x2, UP3 ;  /* 0x0000000514051291 */ /* 0x000fe400098f14ff */
[----:B------:R-:W-:Y:S02]  /*0130*/  MOV R4, UR4 ;  /* 0x0000000400047c02 */ /* 0x000fe40008000f00 */
[----:B------:R-:W-:Y:S02]  /*0140*/  R2UR UR26, R0 ;  /* 0x00000000001a72ca */ /* 0x000fe400000e0000 */
[----:B------:R-:W-:Y:S01]  /*0150*/  IMAD.U32 R5, RZ, RZ, UR5 ;  /* 0x00000005ff057e24 */ /* 0x000fe2000f8e00ff */
[----:B------:R-:W-:-:S02]  /*0160*/  PLOP3.LUT P0, PT, PT, PT, UP0, 0x80, 0x8 ;  /* 0x000000000008781c */ /* 0x000fc40003f0f008 */
[----:B------:R-:W-:Y:S02]  /*0170*/  @UP0 ULEA UR10, UP2, UR20, UR10, 0x2 ;  /* 0x0000000a140a0291 */ /* 0x000fe4000f8410ff */
[----:B--2---:R-:W5:Y:S02]  /*0180*/  @P1 LDG.E R4, desc[UR24][R4.64] ;  /* 0x0000001804041981 */ /* 0x004f64000c1e1900 */
[----:B------:R-:W-:Y:S02]  /*0190*/  @UP0 ULEA.HI.X UR11, UR20, UR11, URZ, 0x2, UP2 ;  /* 0x0000000b140b0291 */ /* 0x000fe400090f14ff */
[----:B------:R-:W-:Y:S02]  /*01a0*/  IMAD.U32 R2, RZ, RZ, UR10 ;  /* 0x0000000aff027e24 */ /* 0x000fe4000f8e00ff */
[----:B------:R-:W1:Y:S02]  /*01b0*/  I2F.RP R0, UR26 ;  /* 0x0000001a00007d06 */ /* 0x000e640008209400 */
[----:B------:R-:W-:-:S05]  /*01c0*/  IMAD.U32 R3, RZ, RZ, UR11 ;  /* 0x0000000bff037e24 */ /* 0x000fca000f8e00ff */
[----:B------:R2:W5:Y:S01]  /*01d0*/  @P0 LDG.E R2, desc[UR24][R2.64] ;  /* 0x0000001802020981 */ /* 0x000562000c1e1900 */
[----:B-1----:R-:W1:Y:S02]  /*01e0*/  MUFU.RCP R0, R0 ;  /* 0x0000000000007308 */ /* 0x002e640000001000 */
[----:B-1----:R-:W-:-:S06]  /*01f0*/  IADD3 R6, PT, PT, R0, 0xffffffe, RZ ;  /* 0x0ffffffe00067810 */ /* 0x002fcc0007ffe0ff */
[----:B------:R-:W1:Y:S01]  /*0200*/  F2I.FTZ.U32.TRUNC.NTZ R6, R6 ;  /* 0x0000000600067305 */ /* 0x000e62000021f000 */
[----:B--2---:R-:W-:Y:S01]  /*0210*/  IABS R3, R7 ;  /* 0x0000000700037213 */ /* 0x004fe20000000000 */
[----:B------:R-:W2:Y:S01]  /*0220*/  S2UR UR10, SR_CTAID.X ;  /* 0x00000000000a79c3 */ /* 0x000ea20000002500 */
[----:B-1----:R-:W-:Y:S02]  /*0230*/  R2UR UR5, R6 ;  /* 0x00000000060572ca */ /* 0x002fe400000e0000 */
[----:B------:R-:W-:Y:S01]  /*0240*/  R2UR UR11, R3 ;  /* 0x00000000030b72ca */ /* 0x000fe200000e0000 */
[----:B------:R-:W-:-:S10]  /*0250*/  UMOV UR4, URZ ;  /* 0x000000ff00047c82 */ /* 0x000fd40008000000 */
[----:B------:R-:W-:-:S04]  /*0260*/  UIADD3 UR6, UPT, UPT, URZ, -UR5, URZ ;  /* 0x80000005ff067290 */ /* 0x000fc8000fffe0ff */
[----:B------:R-:W-:-:S04]  /*0270*/  UIMAD UR6, UR6, UR26, URZ ;  /* 0x0000001a060672a4 */ /* 0x000fc8000f8e02ff */
[----:B------:R-:W-:-:S04]  /*0280*/  UIMAD.WIDE.U32 UR4, UR5, UR6, UR4 ;  /* 0x00000006050472a5 */ /* 0x000fc8000f8e0004 */
[----:B------:R-:W-:Y:S02]  /*0290*/  UIMAD.WIDE.U32 UR4, UR5, UR11, URZ ;  /* 0x0000000b050472a5 */ /* 0x000fe4000f8e00ff */
[----:B--2---:R-:W-:-:S05]  /*02a0*/  UIMAD.WIDE.U32 UR6, UR10, UR12, URZ ;  /* 0x0000000c0a0672a5 */ /* 0x004fca000f8e00ff */
[----:B------:R-:W-:Y:S02]  /*02b0*/  UMOV UR21, UR5 ;  /* 0x0000000500157c82 */ /* 0x000fe40008000000 */
[----:B------:R-:W-:-:S04]  /*02c0*/  UIADD3 UR22, UPT, UPT, -UR21, URZ, URZ ;  /* 0x000000ff15167290 */ /* 0x000fc8000fffe1ff */
[----:B------:R-:W-:Y:S02]  /*02d0*/  UIMAD UR12, UR26, UR22, UR11 ;  /* 0x000000161a0c72a4 */ /* 0x000fe4000f8e020b */
[----:B0-----:R-:W-:Y:S02]  /*02e0*/  UIMAD.WIDE.U32 UR4, UR10, UR16, URZ ;  /* 0x000000100a0472a5 */ /* 0x001fe4000f8e00ff */
[----:B------:R-:W-:Y:S01]  /*02f0*/  UISETP.GT.U32.AND UP3, UPT, UR26, UR12, UPT ;  /* 0x0000000c1a00728c */ /* 0x000fe2000bf64070 */
[----:B------:R-:W0:Y:S01]  /*0300*/  LDCU UR11, c[0x0][0x394] ;  /* 0x00007280ff0b77ac */ /* 0x000e220008000800 */
[----:B------:R-:W-:Y:S02]  /*0310*/  UIMAD UR5, UR10, UR17, UR5 ;  /* 0x000000110a0572a4 */ /* 0x000fe4000f8e0205 */
[----:B------:R-:W-:-:S07]  /*0320*/  UIMAD UR7, UR10, UR13, UR7 ;  /* 0x0000000d0a0772a4 */ /* 0x000fce000f8e0207 */
[----:B------:R-:W-:Y:S02]  /*0330*/  @!UP3 UIADD3 UR12, UPT, UPT, UR12, -UR26, URZ ;  /* 0x8000001a0c0cb290 */ /* 0x000fe4000fffe0ff */
[----:B------:R-:W-:Y:S02]  /*0340*/  UIMAD.WIDE.U32 UR16, UR20, UR18, UR4 ;  /* 0x00000012141072a5 */ /* 0x000fe4000f8e0004 */
[----:B------:R-:W-:Y:S01]  /*0350*/  UIMAD.WIDE.U32 UR22, UR20, UR14, UR6 ;  /* 0x0000000e141672a5 */ /* 0x000fe2000f8e0006 */
[----:B------:R-:W1:Y:S03]  /*0360*/  LDCU.64 UR4, c[0x0][0x3d0] ;  /* 0x00007a00ff0477ac */ /* 0x000e660008000a00 */
[----:B------:R-:W-:Y:S02]  /*0370*/  UIMAD UR34, UR20, UR15, UR23 ;  /* 0x0000000f142272a4 */ /* 0x000fe4000f8e0217 */
[----:B------:R-:W-:Y:S01]  /*0380*/  UISETP.GE.U32.AND UP2, UPT, UR12, UR26, UPT ;  /* 0x0000001a0c00728c */ /* 0x000fe2000bf46070 */
[----:B------:R-:W2:Y:S01]  /*0390*/  LDCU.128 UR12, c[0x0][0x460] ;  /* 0x00008c00ff0c77ac */ /* 0x000ea20008000c00 */
[----:B0-----:R-:W-:-:S02]  /*03a0*/  UISETP.GE.AND UP1, UPT, UR11, 0x1, UPT ;  /* 0x000000010b00788c */ /* 0x001fc4000bf26270 */
[----:B------:R-:W-:Y:S02]  /*03b0*/  ULOP3.LUT UR6, UR20, UR27, URZ, 0x3c, !UPT ;  /* 0x0000001b14067292 */ /* 0x000fe4000f8e3cff */
[----:B------:R-:W-:Y:S02]  /*03c0*/  @!UP3 UIADD3 UR21, UPT, UPT, UR21, 0x1, URZ ;  /* 0x000000011515b890 */ /* 0x000fe4000fffe0ff */
[----:B------:R-:W-:Y:S01]  /*03d0*/  UISETP.GE.AND UP3, UPT, UR6, URZ, UPT ;  /* 0x000000ff0600728c */ /* 0x000fe2000bf66270 */
[----:B------:R-:W-:Y:S01]  /*03e0*/  PLOP3.LUT P2, PT, PT, PT, UP1, 0x80, 0x8 ;  /* 0x000000000008781c */ /* 0x000fe20003f4f018 */
[----:B------:R-:W-:Y:S02]  /*03f0*/  UISETP.NE.AND UP0, UPT, UR27, URZ, UPT ;  /* 0x000000ff1b00728c */ /* 0x000fe4000bf05270 */
[----:B------:R-:W-:Y:S02]  /*0400*/  UIMAD UR35, UR20, UR19, UR17 ;  /* 0x00000013142372a4 */ /* 0x000fe4000f8e0211 */
[----:B------:R-:W-:-:S02]  /*0410*/  @UP2 UIADD3 UR21, UPT, UPT, UR21, 0x1, URZ ;  /* 0x0000000115152890 */ /* 0x000fc4000fffe0ff */
[----:B-1----:R-:W-:Y:S02]  /*0420*/  UIMAD.WIDE.U32 UR18, UR10, UR4, URZ ;  /* 0x000000040a1272a5 */ /* 0x002fe4000f8e00ff */
[----:B--2---:R-:W-:Y:S02]  /*0430*/  ULEA UR30, UP1, UR16, UR12, 0x1 ;  /* 0x0000000c101e7291 */ /* 0x004fe4000f8208ff */
[----:B------:R-:W-:Y:S02]  /*0440*/  @!UP3 UIADD3 UR21, UPT, UPT, -UR21, URZ, URZ ;  /* 0x000000ff1515b290 */ /* 0x000fe4000fffe1ff */
[----:B------:R-:W-:Y:S02]  /*0450*/  UIMAD UR26, UR10, UR5, UR19 ;  /* 0x000000050a1a72a4 */ /* 0x000fe4000f8e0213 */
[----:B------:R-:W-:Y:S01]  /*0460*/  @!UP0 ULOP3.LUT UR21, URZ, UR27, URZ, 0x33, !UPT ;  /* 0x0000001bff158292 */ /* 0x000fe2000f8e33ff */
[----:B---3--:R-:W-:Y:S11]  /*0470*/  @!P2 EXIT ;  /* 0x000000000000a94d */ /* 0x008ff60003800000 */
[----:B------:R-:W0:Y:S01]  /*0480*/  LDCU.128 UR4, c[0x0][0x420] ;  /* 0x00008400ff0477ac */ /* 0x000e220008000c00 */
[----:B------:R-:W1:Y:S01]  /*0490*/  S2R R94, SR_TID.X ;  /* 0x00000000005e7919 */ /* 0x000e620000002100 */
[----:B------:R-:W-:Y:S02]  /*04a0*/  USHF.R.S32.HI UR12, URZ, 0x1f, UR21 ;  /* 0x0000001fff0c7899 */ /* 0x000fe40008011415 */
[----:B------:R-:W-:Y:S02]  /*04b0*/  ULEA.HI.X UR35, UR16, UR13, UR35, 0x1, UP1 ;  /* 0x0000000d10237291 */ /* 0x000fe400088f0c23 */
[----:B------:R-:W-:Y:S02]  /*04c0*/  UIMAD UR12, UR12, UR28, URZ ;  /* 0x0000001c0c0c72a4 */ /* 0x000fe4000f8e02ff */
[----:B------:R-:W-:Y:S02]  /*04d0*/  ULEA UR33, UP0, UR22, UR14, 0x1 ;  /* 0x0000000e16217291 */ /* 0x000fe4000f8008ff */
[----:B------:R-:W-:Y:S01]  /*04e0*/  UIMAD UR32, UR21, UR29, UR12 ;  /* 0x0000001d152072a4 */ /* 0x000fe2000f8e020c */
[----:B------:R-:W2:Y:S01]  /*04f0*/  LDCU UR16, c[0x0][0x384] ;  /* 0x00007080ff1077ac */ /* 0x000ea20008000800 */
[----:B0-----:R-:W-:-:S02]  /*0500*/  UIMAD.WIDE.U32 UR12, UR20, UR6, URZ ;  /* 0x00000006140c72a5 */ /* 0x001fc4000f8e00ff */
[----:B------:R-:W-:Y:S02]  /*0510*/  ULEA.HI.X UR34, UR22, UR15, UR34, 0x1, UP0 ;  /* 0x0000000f16227291 */ /* 0x000fe400080f0c22 */
[----:B------:R-:W-:Y:S01]  /*0520*/  UIMAD UR13, UR20, UR7, UR13 ;  /* 0x00000007140d72a4 */ /* 0x000fe2000f8e020d */
[----:B------:R-:W-:Y:S01]  /*0530*/  UMOV UR14, UR18 ;  /* 0x00000012000e7c82 */ /* 0x000fe20008000000 */
[----:B------:R-:W-:Y:S01]  /*0540*/  UMOV UR15, UR26 ;  /* 0x0000001a000f7c82 */ /* 0x000fe20008000000 */
[----:B------:R-:W0:Y:S01]  /*0550*/  LDCU.64 UR26, c[0x0][0x3a8] ;  /* 0x00007500ff1a77ac */ /* 0x000e220008000a00 */
[----:B------:R-:W-:Y:S01]  /*0560*/  UIMAD.WIDE.U32 UR14, UR21, UR28, UR14 ;  /* 0x0000001c150e72a5 */ /* 0x000fe2000f8e000e */
[----:B------:R-:W3:Y:S01]  /*0570*/  LDCU UR17, c[0x0][0x38c] ;  /* 0x00007180ff1177ac */ /* 0x000ee20008000800 */
[----:B-1----:R-:W-:Y:S01]  /*0580*/  IMAD.SHL.U32 R0, R94, 0x10, RZ ;  /* 0x000000105e007824 */ /* 0x002fe200078e00ff */
[----:B------:R-:W1:Y:S04]  /*0590*/  LDCU.64 UR22, c[0x0][0x3c0] ;  /* 0x00007800ff1677ac */ /* 0x000e680008000a00 */
[----:B------:R-:W-:Y:S01]  /*05a0*/  LOP3.LUT R111, R0, 0x3e00, RZ, 0xc0, !PT ;  /* 0x00003e00006f7812 */ /* 0x000fe200078ec0ff */
[----:B------:R-:W4:Y:S03]  /*05b0*/  LDCU.64 UR28, c[0x0][0x3e0] ;  /* 0x00007c00ff1c77ac */ /* 0x000f260008000a00 */
[----:B------:R-:W-:Y:S01]  /*05c0*/  LOP3.LUT R111, R111, 0x1f, R94, 0xf8, !PT ;  /* 0x0000001f6f6f7812 */ /* 0x000fe200078ef85e */
[----:B------:R-:W-:-:S02]  /*05d0*/  UIMAD.WIDE.U32 UR12, UR10, UR4, UR12 ;  /* 0x000000040a0c72a5 */ /* 0x000fc4000f8e000c */
[----:B--2---:R-:W-:Y:S02]  /*05e0*/  UIMAD UR20, UR10, UR16, UR20 ;  /* 0x000000100a1472a4 */ /* 0x004fe4000f8e0214 */
[----:B------:R-:W-:Y:S01]  /*05f0*/  UIMAD UR7, UR10, UR5, UR13 ;  /* 0x000000050a0772a4 */ /* 0x000fe2000f8e020d */
[----:B------:R-:W-:Y:S02]  /*0600*/  UMOV UR4, URZ ;  /* 0x000000ff00047c82 */ /* 0x000fe40008000000 */
[----:B------:R-:W-:Y:S01]  /*0610*/  UMOV UR5, URZ ;  /* 0x000000ff00057c82 */ /* 0x000fe20008000000 */
[----:B-----5:R-:W-:Y:S01]  /*0620*/  @P0 R2UR UR4, R2 ;  /* 0x00000000020402ca */ /* 0x020fe200000e0000 */
[----:B------:R-:W-:Y:S01]  /*0630*/  ULEA UR31, UP0, UR14, UR8, 0x1 ;  /* 0x000000080e1f7291 */ /* 0x000fe2000f8008ff */
[----:B------:R-:W-:Y:S01]  /*0640*/  @P1 R2UR UR5, R4 ;  /* 0x00000000040512ca */ /* 0x000fe200000e0000 */
[----:B------:R-:W-:Y:S02]  /*0650*/  UIADD3 UR32, UPT, UPT, UR15, UR32, URZ ;  /* 0x000000200f207290 */ /* 0x000fe4000fffe0ff */
[----:B------:R-:W-:-:S02]  /*0660*/  UIMAD UR20, UR20, UR11, URZ ;  /* 0x0000000b141472a4 */ /* 0x000fc4000f8e02ff */
[----:B------:R-:W-:Y:S02]  /*0670*/  ULEA.HI.X UR32, UR14, UR9, UR32, 0x1, UP0 ;  /* 0x000000090e207291 */ /* 0x000fe400080f0c20 */
[----:B---3--:R-:W-:Y:S01]  /*0680*/  UIMAD UR20, UR20, UR17, URZ ;  /* 0x00000011141472a4 */ /* 0x008fe2000f8e02ff */
[----:B------:R-:W-:Y:S01]  /*0690*/  UMOV UR14, UR30 ;  /* 0x0000001e000e7c82 */ /* 0x000fe20008000000 */
[----:B0-----:R-:W-:Y:S02]  /*06a0*/  USHF.L.U64.HI UR30, UR26, 0x2, UR27 ;  /* 0x000000021a1e7899 */ /* 0x001fe4000801021b */
[----:B-1----:R-:W-:Y:S02]  /*06b0*/  USHF.L.U64.HI UR27, UR22, 0x2, UR23 ;  /* 0x00000002161b7899 */ /* 0x002fe40008010217 */
[----:B----4-:R-:W-:Y:S01]  /*06c0*/  USHF.L.U64.HI UR29, UR28, 0x1, UR29 ;  /* 0x000000011c1d7899 */ /* 0x010fe2000801021d */
[----:B------:R-:W-:-:S11]  /*06d0*/  UMOV UR6, URZ ;  /* 0x000000ff00067c82 */ /* 0x000fd60008000000 */
.L_x_2624:
[----:B0-----:R-:W0:Y:S01]  /*06e0*/  LDCU UR8, c[0x0][0x388] ;  /* 0x00007100ff0877ac */ /* 0x001e220008000800 */
[----:B------:R-:W-:Y:S01]  /*06f0*/  SHF.L.U32 R2, R94, 0x4, RZ ;  /* 0x000000045e027819 */ /* 0x000fe200000006ff */
[----:B------:R-:W-:Y:S01]  /*0700*/  IMAD.SHL.U32 R0, R111, 0x2, RZ ;  /* 0x000000026f007824 */ /* 0x000fe200078e00ff */
[----:B------:R-:W-:Y:S02]  /*0710*/  PRMT R13, RZ, 0x7610, R13 ;  /* 0x00007610ff0d7816 */ /* 0x000fe4000000000d */
[----:B------:R-:W-:Y:S02]  /*0720*/  LOP3.LUT R22, R2, 0x3e00, RZ, 0xc0, !PT ;  /* 0x00003e0002167812 */ /* 0x000fe400078ec0ff */
[C---:B------:R-:W-:Y:S02]  /*0730*/  IADD3 R4, P0, PT, R0.reuse, UR14, RZ ;  /* 0x0000000e00047c10 */ /* 0x040fe4000ff1e0ff */
[----:B------:R-:W-:Y:S02]  /*0740*/  PRMT R12, RZ, 0x7610, R12 ;  /* 0x00007610ff0c7816 */ /* 0x000fe4000000000c */
[----:B------:R-:W-:Y:S01]  /*0750*/  PRMT R7, RZ, 0x7610, R7 ;  /* 0x00007610ff077816 */ /* 0x000fe20000000007 */
[----:B------:R-:W-:Y:S01]  /*0760*/  IMAD.X R5, RZ, RZ, UR35, P0 ;  /* 0x00000023ff057e24 */ /* 0x000fe200080e06ff */
[----:B------:R-:W-:-:S02]  /*0770*/  IADD3 R2, P1, PT, R0, UR33, RZ ;  /* 0x0000002100027c10 */ /* 0x000fc4000ff3e0ff */
[----:B------:R-:W-:Y:S02]  /*0780*/  LOP3.LUT R20, R20, 0xfffffeff, RZ, 0xc0, !PT ;  /* 0xfffffeff14147812 */ /* 0x000fe400078ec0ff */
[----:B------:R-:W-:Y:S01]  /*0790*/  PRMT R15, RZ, 0x7610, R15 ;  /* 0x00007610ff0f7816 */ /* 0x000fe2000000000f */
[----:B0-----:R-:W-:Y:S01]  /*07a0*/  UIMAD UR40, UR6, -0x800, UR8 ;  /* 0xfffff800062878a4 */ /* 0x001fe2000f8e0208 */
[----:B------:R-:W-:Y:S01]  /*07b0*/  IMAD.X R3, RZ, RZ, UR34, P1 ;  /* 0x00000022ff037e24 */ /* 0x000fe200088e06ff */
[----:B------:R-:W-:Y:S02]  /*07c0*/  PRMT R6, RZ, 0x7610, R6 ;  /* 0x00007610ff067816 */ /* 0x000fe40000000006 */
[----:B------:R-:W-:Y:S02]  /*07d0*/  PRMT R10, RZ, 0x7610, R10 ;  /* 0x00007610ff0a7816 */ /* 0x000fe4000000000a */
[----:B------:R-:W-:Y:S01]  /*07e0*/  ISETP.GE.AND P2, PT, R111, UR40, PT ;  /* 0x000000286f007c0c */ /* 0x000fe2000bf46270 */
[----:B------:R-:W-:Y:S01]  /*07f0*/  BAR.SYNC.DEFER_BLOCKING 0x0 ;  /* 0x0000000000007b1d */ /* 0x000fe20000010000 */
[----:B------:R-:W-:-:S02]  /*0800*/  LOP3.LUT R111, R22, 0x1f, R94, 0xf8, !PT ;  /* 0x0000001f166f7812 */ /* 0x000fc400078ef85e */
[----:B------:R-:W-:Y:S02]  /*0810*/  PRMT R9, RZ, 0x7610, R9 ;  /* 0x00007610ff097816 */ /* 0x000fe40000000009 */
[----:B------:R-:W-:Y:S02]  /*0820*/  LOP3.LUT R105, R111, 0xc0, RZ, 0xfc, !PT ;  /* 0x000000c06f697812 */ /* 0x000fe400078efcff */
[----:B------:R-:W-:Y:S02]  /*0830*/  PRMT R11, RZ, 0x7610, R11 ;  /* 0x00007610ff0b7816 */ /* 0x000fe4000000000b */
[----:B------:R-:W-:Y:S02]  /*0840*/  ISETP.GE.AND P0, PT, R105, UR40, PT ;  /* 0x0000002869007c0c */ /* 0x000fe4000bf06270 */
[C---:B------:R-:W-:Y:S02]  /*0850*/  LOP3.LUT R104, R111.reuse, 0xe0, RZ, 0xfc, !PT ;  /* 0x000000e06f687812 */ /* 0x040fe400078efcff */
[----:B------:R-:W-:-:S02]  /*0860*/  LOP3.LUT R103, R111, 0x100, RZ, 0xfc, !PT ;  /* 0x000001006f677812 */ /* 0x000fc400078efcff */
[----:B------:R-:W-:Y:S02]  /*0870*/  @P2 LOP3.LUT R20, R20, 0x100, RZ, 0xfc, !PT ;  /* 0x0000010014142812 */ /* 0x000fe400078efcff */
[----:B------:R-:W-:Y:S02]  /*0880*/  PRMT R8, RZ, 0x7610, R8 ;  /* 0x00007610ff087816 */ /* 0x000fe40000000008 */
[----:B------:R-:W-:Y:S02]  /*0890*/  PRMT R14, RZ, 0x7610, R14 ;  /* 0x00007610ff0e7816 */ /* 0x000fe4000000000e */
[----:B------:R-:W-:Y:S02]  /*08a0*/  PRMT R17, RZ, 0x7610, R17 ;  /* 0x00007610ff117816 */ /* 0x000fe40000000011 */
[----:B------:R-:W-:Y:S01]  /*08b0*/  PRMT R16, RZ, 0x7610, R16 ;  /* 0x00007610ff107816 */ /* 0x000fe20000000010 */
[----:B------:R-:W2:Y:S01]  /*08c0*/  @!P0 LDG.E.U16 R13, desc[UR24][R4.64+0x180] ;  /* 0x00018018040d8981 */ /* 0x000ea2000c1e1500 */
[----:B------:R-:W-:-:S02]  /*08d0*/  ISETP.GE.AND P0, PT, R104, UR40, PT ;  /* 0x0000002868007c0c */ /* 0x000fc4000bf06270 */
[C---:B------:R-:W-:Y:S01]  /*08e0*/  LOP3.LUT R110, R111.reuse, 0x20, RZ, 0xfc, !PT ;  /* 0x000000206f6e7812 */ /* 0x040fe200078efcff */
[----:B------:R-:W3:Y:S01]  /*08f0*/  @!P2 LDG.E.U16 R7, desc[UR24][R4.64] ;  /* 0x000000180407a981 */ /* 0x000ee2000c1e1500 */
[C---:B------:R-:W-:Y:S02]  /*0900*/  LOP3.LUT R106, R111.reuse, 0xa0, RZ, 0xfc, !PT ;  /* 0x000000a06f6a7812 */ /* 0x040fe400078efcff */
[C---:B------:R-:W-:Y:S02]  /*0910*/  LOP3.LUT R109, R111.reuse, 0x40, RZ, 0xfc, !PT ;  /* 0x000000406f6d7812 */ /* 0x040fe400078efcff */
[C---:B------:R-:W-:Y:S02]  /*0920*/  LOP3.LUT R107, R111.reuse, 0x80, RZ, 0xfc, !PT ;  /* 0x000000806f6b7812 */ /* 0x040fe400078efcff */
[----:B------:R-:W-:Y:S02]  /*0930*/  LOP3.LUT R108, R111, 0x60, RZ, 0xfc, !PT ;  /* 0x000000606f6c7812 */ /* 0x000fe400078efcff */
[----:B------:R-:W-:Y:S01]  /*0940*/  PRMT R19, RZ, 0x7610, R19 ;  /* 0x00007610ff137816 */ /* 0x000fe20000000013 */
[----:B------:R-:W4:Y:S01]  /*0950*/  @!P0 LDG.E.U16 R12, desc[UR24][R4.64+0x1c0] ;  /* 0x0001c018040c8981 */ /* 0x000f22000c1e1500 */
[----:B------:R-:W-:-:S02]  /*0960*/  ISETP.GE.AND P0, PT, R103, UR40, PT ;  /* 0x0000002867007c0c */ /* 0x000fc4000bf06270 */
[----:B------:R-:W-:Y:S02]  /*0970*/  ISETP.GE.AND P5, PT, R110, UR40, PT ;  /* 0x000000286e007c0c */ /* 0x000fe4000bfa6270 */
[----:B------:R-:W-:Y:S02]  /*0980*/  ISETP.GE.AND P1, PT, R106, UR40, PT ;  /* 0x000000286a007c0c */ /* 0x000fe4000bf26270 */
[----:B------:R-:W-:Y:S02]  /*0990*/  ISETP.GE.AND P4, PT, R109, UR40, PT ;  /* 0x000000286d007c0c */ /* 0x000fe4000bf86270 */
[----:B------:R-:W-:Y:S02]  /*09a0*/  ISETP.GE.AND P2, PT, R107, UR40, PT ;  /* 0x000000286b007c0c */ /* 0x000fe4000bf46270 */
[----:B------:R-:W-:Y:S02]  /*09b0*/  ISETP.GE.AND P3, PT, R108, UR40, PT ;  /* 0x000000286c007c0c */ /* 0x000fe4000bf66270 */
[C---:B------:R-:W-:Y:S01]  /*09c0*/  LOP3.LUT R102, R111.reuse, 0x120, RZ, 0xfc, !PT ;  /* 0x000001206f667812 */ /* 0x040fe200078efcff */
[----:B------:R-:W5:Y:S01]  /*09d0*/  @!P0 LDG.E.U16 R15, desc[UR24][R4.64+0x200] ;  /* 0x00020018040f8981 */ /* 0x000f62000c1e1500 */
[----:B------:R-:W-:-:S02]  /*09e0*/  LOP3.LUT R101, R111, 0x140, RZ, 0xfc, !PT ;  /* 0x000001406f657812 */ /* 0x000fc400078efcff */
[C---:B------:R-:W-:Y:S01]  /*09f0*/  LOP3.LUT R100, R111.reuse, 0x160, RZ, 0xfc, !PT ;  /* 0x000001606f647812 */ /* 0x040fe200078efcff */
[----:B------:R-:W2:Y:S01]  /*0a00*/  @!P5 LDG.E.U16 R6, desc[UR24][R4.64+0x40] ;  /* 0x000040180406d981 */ /* 0x000ea2000c1e1500 */
[C---:B------:R-:W-:Y:S02]  /*0a10*/  LOP3.LUT R99, R111.reuse, 0x180, RZ, 0xfc, !PT ;  /* 0x000001806f637812 */ /* 0x040fe400078efcff */
[C---:B------:R-:W-:Y:S01]  /*0a20*/  LOP3.LUT R98, R111.reuse, 0x1a0, RZ, 0xfc, !PT ;  /* 0x000001a06f627812 */ /* 0x040fe200078efcff */
[----:B------:R-:W4:Y:S01]  /*0a30*/  @!P1 LDG.E.U16 R10, desc[UR24][R4.64+0x140] ;  /* 0x00014018040a9981 */ /* 0x000f22000c1e1500 */
[----:B------:R-:W-:Y:S02]  /*0a40*/  ISETP.GE.AND P0, PT, R102, UR40, PT ;  /* 0x0000002866007c0c */ /* 0x000fe4000bf06270 */
[----:B------:R-:W-:Y:S01]  /*0a50*/  LOP3.LUT R97, R111, 0x1c0, RZ, 0xfc, !PT ;  /* 0x000001c06f617812 */ /* 0x000fe200078efcff */
[----:B------:R-:W5:Y:S01]  /*0a60*/  @!P4 LDG.E.U16 R9, desc[UR24][R4.64+0x80] ;  /* 0x000080180409c981 */ /* 0x000f62000c1e1500 */
[----:B------:R-:W-:-:S02]  /*0a70*/  ISETP.GE.AND P1, PT, R101, UR40, PT ;  /* 0x0000002865007c0c */ /* 0x000fc4000bf26270 */
[----:B------:R-:W-:Y:S01]  /*0a80*/  PRMT R18, RZ, 0x7610, R18 ;  /* 0x00007610ff127816 */ /* 0x000fe20000000012 */
[----:B------:R-:W4:Y:S01]  /*0a90*/  @!P2 LDG.E.U16 R11, desc[UR24][R4.64+0x100] ;  /* 0x00010018040ba981 */ /* 0x000f22000c1e1500 */
[----:B------:R-:W-:Y:S02]  /*0aa0*/  ISETP.GE.AND P2, PT, R100, UR40, PT ;  /* 0x0000002864007c0c */ /* 0x000fe4000bf46270 */
[----:B------:R-:W-:Y:S01]  /*0ab0*/  PRMT R21, RZ, 0x7610, R21 ;  /* 0x00007610ff157816 */ /* 0x000fe20000000015 */
[----:B------:R-:W4:Y:S01]  /*0ac0*/  @!P3 LDG.E.U16 R8, desc[UR24][R4.64+0xc0] ;  /* 0x0000c0180408b981 */ /* 0x000f22000c1e1500 */
[----:B------:R-:W-:Y:S02]  /*0ad0*/  ISETP.GE.AND P3, PT, R99, UR40, PT ;  /* 0x0000002863007c0c */ /* 0x000fe4000bf66270 */
[----:B------:R-:W-:Y:S01]  /*0ae0*/  ISETP.GE.AND P4, PT, R98, UR40, PT ;  /* 0x0000002862007c0c */ /* 0x000fe2000bf86270 */
[----:B------:R-:W4:Y:S01]  /*0af0*/  @!P0 LDG.E.U16 R14, desc[UR24][R4.64+0x240] ;  /* 0x00024018040e8981 */ /* 0x000f22000c1e1500 */
[----:B------:R-:W-:-:S02]  /*0b00*/  ISETP.GE.AND P5, PT, R97, UR40, PT ;  /* 0x0000002861007c0c */ /* 0x000fc4000bfa6270 */
[----:B------:R-:W-:Y:S01]  /*0b10*/  LOP3.LUT R96, R111, 0x1e0, RZ, 0xfc, !PT ;  /* 0x000001e06f607812 */ /* 0x000fe200078efcff */
[----:B------:R-:W4:Y:S04]  /*0b20*/  @!P1 LDG.E.U16 R17, desc[UR24][R4.64+0x280] ;  /* 0x0002801804119981 */ /* 0x000f28000c1e1500 */
[----:B------:R-:W4:Y:S01]  /*0b30*/  @!P2 LDG.E.U16 R16, desc[UR24][R4.64+0x2c0] ;  /* 0x0002c0180410a981 */ /* 0x000f22000c1e1500 */
[----:B------:R-:W-:-:S03]  /*0b40*/  ISETP.GE.AND P6, PT, R96, UR40, PT ;  /* 0x0000002860007c0c */ /* 0x000fc6000bfc6270 */
[----:B------:R-:W4:Y:S04]  /*0b50*/  @!P3 LDG.E.U16 R19, desc[UR24][R4.64+0x300] ;  /* 0x000300180413b981 */ /* 0x000f28000c1e1500 */
[----:B------:R-:W4:Y:S04]  /*0b60*/  @!P4 LDG.E.U16 R18, desc[UR24][R4.64+0x340] ;  /* 0x000340180412c981 */ /* 0x000f28000c1e1500 */
[----:B------:R-:W4:Y:S01]  /*0b70*/  @!P5 LDG.E.U16 R21, desc[UR24][R4.64+0x380] ;  /* 0x000380180415d981 */ /* 0x000f22000c1e1500 */
[----:B------:R-:W-:Y:S02]  /*0b80*/  P2R R28, PR, RZ, 0x1 ;  /* 0x00000001ff1c7803 */ /* 0x000fe40000000000 */
[----:B------:R-:W-:-:S02]  /*0b90*/  LOP3.LUT P0, RZ, R20, 0x100, RZ, 0xc0, !PT ;  /* 0x0000010014ff7812 */ /* 0x000fc4000780c0ff */
[----:B------:R-:W-:-:S06]  /*0ba0*/  PRMT R20, RZ, 0x7610, R20 ;  /* 0x00007610ff147816 */ /* 0x000fcc0000000014 */
[----:B------:R0:W4:Y:S01]  /*0bb0*/  @!P6 LDG.E.U16 R20, desc[UR24][R4.64+0x3c0] ;  /* 0x0003c0180414e981 */ /* 0x000122000c1e1500 */
[----:B------:R-:W1:Y:S01]  /*0bc0*/  S2R R93, SR_LANEID ;  /* 0x00000000005d7919 */ /* 0x000e620000000000 */
[----:B------:R-:W0:Y:S01]  /*0bd0*/  S2UR UR15, SR_CgaCtaId ;  /* 0x00000000000f79c3 */ /* 0x000e220000008800 */
[----:B------:R-:W-:Y:S02]  /*0be0*/  UMOV UR8, 0x400 ;  /* 0x0000040000087882 */ /* 0x000fe40000000000 */
[----:B0-----:R-:W-:Y:S01]  /*0bf0*/  ULEA UR15, UR15, UR8, 0x18 ;  /* 0x000000080f0f7291 */ /* 0x001fe2000f8ec0ff */
[----:B-1----:R-:W-:-:S04]  /*0c00*/  IADD3 R22, PT, PT, R22, R93, RZ ;  /* 0x0000005d16167210 */ /* 0x002fc80007ffe0ff */
[CC--:B------:R-:W-:Y:S02]  /*0c10*/  LEA.HI.SX32 R92, R22.reuse, R22.reuse, 0x1b ;  /* 0x00000016165c7211 */ /* 0x0c0fe400078fdaff */
[C---:B------:R-:W-:Y:S01]  /*0c20*/  IADD3 R5, PT, PT, R22.reuse, 0x60, RZ ;  /* 0x0000006016057810 */ /* 0x040fe20007ffe0ff */
[----:B------:R-:W-:Y:S01]  /*0c30*/  VIADD R23, R22, 0x20 ;  /* 0x0000002016177836 */ /* 0x000fe20000000000 */
[----:B------:R-:W-:Y:S01]  /*0c40*/  LEA R92, R92, UR15, 0x1 ;  /* 0x0000000f5c5c7c11 */ /* 0x000fe2000f8e08ff */
[C---:B------:R-:W-:Y:S01]  /*0c50*/  VIADD R25, R22.reuse, 0x40 ;  /* 0x0000004016197836 */ /* 0x040fe20000000000 */
[-C--:B------:R-:W-:Y:S01]  /*0c60*/  LEA.HI.SX32 R5, R5, R22.reuse, 0x1b ;  /* 0x0000001605057211 */ /* 0x080fe200078fdaff */
[----:B------:R-:W-:Y:S01]  /*0c70*/  VIADD R27, R22, 0x80 ;  /* 0x00000080161b7836 */ /* 0x000fe20000000000 */
[----:B------:R-:W-:Y:S02]  /*0c80*/  LEA.HI.SX32 R23, R23, R22, 0x1b ;  /* 0x0000001617177211 */ /* 0x000fe400078fdaff */
[----:B------:R-:W-:-:S02]  /*0c90*/  LEA R89, R5, UR15, 0x1 ;  /* 0x0000000f05597c11 */ /* 0x000fc4000f8e08ff */
[-C--:B------:R-:W-:Y:S02]  /*0ca0*/  LEA.HI.SX32 R25, R25, R22.reuse, 0x1b ;  /* 0x0000001619197211 */ /* 0x080fe400078fdaff */
[C---:B------:R-:W-:Y:S01]  /*0cb0*/  IADD3 R5, PT, PT, R22.reuse, 0xc0, RZ ;  /* 0x000000c016057810 */ /* 0x040fe20007ffe0ff */
[C---:B------:R-:W-:Y:S01]  /*0cc0*/  VIADD R29, R22.reuse, 0xa0 ;  /* 0x000000a0161d7836 */ /* 0x040fe20000000000 */
[-C--:B------:R-:W-:Y:S02]  /*0cd0*/  LEA.HI.SX32 R27, R27, R22.reuse, 0x1b ;  /* 0x000000161b1b7211 */ /* 0x080fe400078fdaff */
[----:B------:R-:W-:Y:S02]  /*0ce0*/  LEA R91, R23, UR15, 0x1 ;  /* 0x0000000f175b7c11 */ /* 0x000fe4000f8e08ff */
[----:B------:R-:W-:Y:S02]  /*0cf0*/  LEA R90, R25, UR15, 0x1 ;  /* 0x0000000f195a7c11 */ /* 0x000fe4000f8e08ff */
[-C--:B------:R-:W-:Y:S01]  /*0d00*/  LEA.HI.SX32 R5, R5, R22.reuse, 0x1b ;  /* 0x0000001605057211 */ /* 0x080fe200078fdaff */
[C---:B------:R-:W-:Y:S01]  /*0d10*/  VIADD R23, R22.reuse, 0x100 ;  /* 0x0000010016177836 */ /* 0x040fe20000000000 */
[----:B------:R-:W-:Y:S01]  /*0d20*/  LEA R88, R27, UR15, 0x1 ;  /* 0x0000000f1b587c11 */ /* 0x000fe2000f8e08ff */
[----:B------:R-:W-:Y:S01]  /*0d30*/  VIADD R27, R22, 0x140 ;  /* 0x00000140161b7836 */ /* 0x000fe20000000000 */
[----:B------:R-:W-:-:S02]  /*0d40*/  LEA.HI.SX32 R29, R29, R22, 0x1b ;  /* 0x000000161d1d7211 */ /* 0x000fc400078fdaff */
[C---:B------:R-:W-:Y:S02]  /*0d50*/  IADD3 R25, PT, PT, R22.reuse, 0x120, RZ ;  /* 0x0000012016197810 */ /* 0x040fe40007ffe0ff */
[----:B------:R-:W-:Y:S01]  /*0d60*/  LEA R86, R5, UR15, 0x1 ;  /* 0x0000000f05567c11 */ /* 0x000fe2000f8e08ff */
[----:B------:R-:W-:Y:S01]  /*0d70*/  VIADD R5, R22, 0x160 ;  /* 0x0000016016057836 */ /* 0x000fe20000000000 */
[-C--:B------:R-:W-:Y:S02]  /*0d80*/  LEA.HI.SX32 R23, R23, R22.reuse, 0x1b ;  /* 0x0000001617177211 */ /* 0x080fe400078fdaff */
[----:B------:R-:W-:Y:S02]  /*0d90*/  LEA R87, R29, UR15, 0x1 ;  /* 0x0000000f1d577c11 */ /* 0x000fe4000f8e08ff */
[-C--:B------:R-:W-:Y:S02]  /*0da0*/  LEA.HI.SX32 R25, R25, R22.reuse, 0x1b ;  /* 0x0000001619197211 */ /* 0x080fe400078fdaff */
[----:B------:R-:W-:-:S02]  /*0db0*/  LEA.HI.SX32 R27, R27, R22, 0x1b ;  /* 0x000000161b1b7211 */ /* 0x000fc400078fdaff */
[----:B------:R-:W-:Y:S02]  /*0dc0*/  LEA.HI.SX32 R5, R5, R22, 0x1b ;  /* 0x0000001605057211 */ /* 0x000fe400078fdaff */
[----:B------:R-:W-:Y:S02]  /*0dd0*/  LEA R84, R23, UR15, 0x1 ;  /* 0x0000000f17547c11 */ /* 0x000fe4000f8e08ff */
[----:B------:R-:W-:Y:S02]  /*0de0*/  LEA R83, R25, UR15, 0x1 ;  /* 0x0000000f19537c11 */ /* 0x000fe4000f8e08ff */
[----:B------:R-:W-:Y:S02]  /*0df0*/  LEA R82, R27, UR15, 0x1 ;  /* 0x0000000f1b527c11 */ /* 0x000fe4000f8e08ff */
[----:B------:R-:W-:Y:S02]  /*0e00*/  IADD3 R23, PT, PT, R22, 0x1e0, RZ ;  /* 0x000001e016177810 */ /* 0x000fe40007ffe0ff */
[----:B------:R-:W-:-:S02]  /*0e10*/  LEA R81, R5, UR15, 0x1 ;  /* 0x0000000f05517c11 */ /* 0x000fc4000f8e08ff */
[----:B------:R-:W-:-:S04]  /*0e20*/  LEA.HI.SX32 R23, R23, R22, 0x1b ;  /* 0x0000001617177211 */ /* 0x000fc800078fdaff */
[----:B------:R-:W-:Y:S02]  /*0e30*/  LEA R77, R23, UR15, 0x1 ;  /* 0x0000000f174d7c11 */ /* 0x000fe4000f8e08ff */
[----:B------:R-:W-:Y:S02]  /*0e40*/  PRMT R23, RZ, 0x7610, R23 ;  /* 0x00007610ff177816 */ /* 0x000fe40000000017 */
[----:B------:R-:W-:Y:S02]  /*0e50*/  P2R R30, PR, RZ, 0x2 ;  /* 0x00000002ff1e7803 */ /* 0x000fe40000000000 */
[----:B------:R-:W-:Y:S02]  /*0e60*/  ISETP.GE.AND P1, PT, R110, UR40, PT ;  /* 0x000000286e007c0c */ /* 0x000fe4000bf26270 */
[----:B------:R-:W-:Y:S01]  /*0e70*/  PRMT R24, RZ, 0x7610, R24 ;  /* 0x00007610ff187816 */ /* 0x000fe20000000018 */
[----:B---3--:R0:W-:Y:S02]  /*0e80*/  STS.U16 [R92], R7 ;  /* 0x000000075c007388 */ /* 0x0081e40000000400 */
[----:B0-----:R-:W-:-:S05]  /*0e90*/  VIADD R7, R22, 0xe0 ;  /* 0x000000e016077836 */ /* 0x001fca0000000000 */
[----:B------:R-:W-:-:S04]  /*0ea0*/  LEA.HI.SX32 R7, R7, R22, 0x1b ;  /* 0x0000001607077211 */ /* 0x000fc800078fdaff */
[----:B------:R-:W-:Y:S02]  /*0eb0*/  LEA R85, R7, UR15, 0x1 ;  /* 0x0000000f07557c11 */ /* 0x000fe4000f8e08ff */
[C---:B------:R-:W-:Y:S01]  /*0ec0*/  IADD3 R7, PT, PT, R22.reuse, 0x180, RZ ;  /* 0x0000018016077810 */ /* 0x040fe20007ffe0ff */
[----:B--2---:R-:W-:Y:S03]  /*0ed0*/  STS.U16 [R91+0x40], R6 ;  /* 0x000040065b007388 */ /* 0x004fe60000000400 */
[----:B------:R-:W-:Y:S01]  /*0ee0*/  LEA.HI.SX32 R7, R7, R22, 0x1b ;  /* 0x0000001607077211 */ /* 0x000fe200078fdaff */
[----:B-----5:R0:W-:Y:S04]  /*0ef0*/  STS.U16 [R90+0x80], R9 ;  /* 0x000080095a007388 */ /* 0x0201e80000000400 */
[----:B----4-:R-:W-:Y:S01]  /*0f00*/  STS.U16 [R89+0xc0], R8 ;  /* 0x0000c00859007388 */ /* 0x010fe20000000400 */
[----:B0-----:R-:W-:-:S03]  /*0f10*/  VIADD R9, R22, 0x1a0 ;  /* 0x000001a016097836 */ /* 0x001fc60000000000 */
[----:B------:R0:W-:Y:S02]  /*0f20*/  STS.U16 [R88+0x100], R11 ;  /* 0x0001000b58007388 */ /* 0x0001e40000000400 */
[----:B------:R-:W-:Y:S02]  /*0f30*/  LEA.HI.SX32 R9, R9, R22, 0x1b ;  /* 0x0000001609097211 */ /* 0x000fe400078fdaff */
[----:B------:R-:W-:Y:S01]  /*0f40*/  STS.U16 [R87+0x140], R10 ;  /* 0x0001400a57007388 */ /* 0x000fe20000000400 */
[----:B0-----:R-:W-:-:S03]  /*0f50*/  VIADD R11, R22, 0x1c0 ;  /* 0x000001c0160b7836 */ /* 0x001fc60000000000 */
[----:B------:R0:W-:Y:S01]  /*0f60*/  STS.U16 [R86+0x180], R13 ;  /* 0x0001800d56007388 */ /* 0x0001e20000000400 */
[----:B------:R-:W-:Y:S02]  /*0f70*/  LEA R80, R7, UR15, 0x1 ;  /* 0x0000000f07507c11 */ /* 0x000fe4000f8e08ff */
[----:B------:R-:W-:Y:S01]  /*0f80*/  LEA.HI.SX32 R11, R11, R22, 0x1b ;  /* 0x000000160b0b7211 */ /* 0x000fe200078fdaff */
[----:B------:R-:W-:Y:S01]  /*0f90*/  STS.U16 [R85+0x1c0], R12 ;  /* 0x0001c00c55007388 */ /* 0x000fe20000000400 */
[----:B------:R-:W-:Y:S02]  /*0fa0*/  LEA R79, R9, UR15, 0x1 ;  /* 0x0000000f094f7c11 */ /* 0x000fe4000f8e08ff */
[----:B------:R-:W-:Y:S01]  /*0fb0*/  LEA R78, R11, UR15, 0x1 ;  /* 0x0000000f0b4e7c11 */ /* 0x000fe2000f8e08ff */
[----:B------:R-:W-:Y:S01]  /*0fc0*/  STS.U16 [R84+0x200], R15 ;  /* 0x0002000f54007388 */ /* 0x000fe20000000400 */
[----:B------:R-:W-:-:S03]  /*0fd0*/  IMAD R22, R93, 0xf, R22 ;  /* 0x0000000f5d167824 */ /* 0x000fc600078e0216 */
[----:B------:R-:W-:Y:S04]  /*0fe0*/  STS.U16 [R83+0x240], R14 ;  /* 0x0002400e53007388 */ /* 0x000fe80000000400 */
[----:B------:R1:W-:Y:S04]  /*0ff0*/  STS.U16 [R82+0x280], R17 ;  /* 0x0002801152007388 */ /* 0x0003e80000000400 */
[----:B------:R-:W-:Y:S01]  /*1000*/  STS.U16 [R81+0x2c0], R16 ;  /* 0x0002c01051007388 */ /* 0x000fe20000000400 */
[----:B------:R-:W-:-:S03]  /*1010*/  VIADD R5, R22, 0x1 ;  /* 0x0000000116057836 */ /* 0x000fc60000000000 */
[----:B------:R2:W-:Y:S01]  /*1020*/  STS.U16 [R80+0x300], R19 ;  /* 0x0003001350007388 */ /* 0x0005e20000000400 */
[----:B------:R-:W-:-:S03]  /*1030*/  VIADD R7, R22, 0x2 ;  /* 0x0000000216077836 */ /* 0x000fc60000000000 */
[----:B------:R-:W-:Y:S01]  /*1040*/  STS.U16 [R79+0x340], R18 ;  /* 0x000340124f007388 */ /* 0x000fe20000000400 */
[C---:B------:R-:W-:Y:S01]  /*1050*/  VIADD R11, R22.reuse, 0x4 ;  /* 0x00000004160b7836 */ /* 0x040fe20000000000 */
[C---:B------:R-:W-:Y:S01]  /*1060*/  IADD3 R9, PT, PT, R22.reuse, 0x3, RZ ;  /* 0x0000000316097810 */ /* 0x040fe20007ffe0ff */
[C---:B0-----:R-:W-:Y:S01]  /*1070*/  VIADD R13, R22.reuse, 0x5 ;  /* 0x00000005160d7836 */ /* 0x041fe20000000000 */
[----:B------:R0:W-:Y:S01]  /*1080*/  STS.U16 [R78+0x380], R21 ;  /* 0x000380154e007388 */ /* 0x0001e20000000400 */
[C---:B-1----:R-:W-:Y:S01]  /*1090*/  VIADD R17, R22.reuse, 0x7 ;  /* 0x0000000716117836 */ /* 0x042fe20000000000 */
[C---:B------:R-:W-:Y:S01]  /*10a0*/  IADD3 R15, PT, PT, R22.reuse, 0x6, RZ ;  /* 0x00000006160f7810 */ /* 0x040fe20007ffe0ff */
[C---:B------:R-:W-:Y:S01]  /*10b0*/  VIADD R25, R22.reuse, 0x8 ;  /* 0x0000000816197836 */ /* 0x040fe20000000000 */
[C---:B--2---:R-:W-:Y:S01]  /*10c0*/  IADD3 R19, PT, PT, R22.reuse, 0x9, RZ ;  /* 0x0000000916137810 */ /* 0x044fe20007ffe0ff */
[C---:B------:R-:W-:Y:S01]  /*10d0*/  VIADD R27, R22.reuse, 0xa ;  /* 0x0000000a161b7836 */ /* 0x040fe20000000000 */
[C---:B------:R-:W-:Y:S01]  /*10e0*/  IADD3 R29, PT, PT, R22.reuse, 0xc, RZ ;  /* 0x0000000c161d7810 */ /* 0x040fe20007ffe0ff */
[C---:B------:R-:W-:Y:S01]  /*10f0*/  VIADD R31, R22.reuse, 0xd ;  /* 0x0000000d161f7836 */ /* 0x040fe20000000000 */
[C---:B------:R-:W-:Y:S01]  /*1100*/  IADD3 R35, PT, PT, R22.reuse, 0xf, RZ ;  /* 0x0000000f16237810 */ /* 0x040fe20007ffe0ff */
[----:B------:R-:W-:-:S02]  /*1110*/  VIADD R33, R22, 0xe ;  /* 0x0000000e16217836 */ /* 0x000fc40000000000 */
[----:B0-----:R-:W-:Y:S01]  /*1120*/  VIADD R21, R22, 0xb ;  /* 0x0000000b16157836 */ /* 0x001fe20000000000 */
        /* <DEDUP_REMOVED lines=52> */
[----:B0-----:R-:W-:-:S03]  /*1470*/  PRMT R20, RZ, 0x7610, R20 ;  /* 0x00007610ff147816 */ /* 0x001fc60000000014 */
        /* <DEDUP_REMOVED lines=12> */
[----:B------:R-:W-:-:S07]  /*1540*/  PRMT R27, RZ, 0x7610, R27 ;  /* 0x00007610ff1b7816 */ /* 0x000fce000000001b */
        /* <DEDUP_REMOVED lines=52> */
[----:B------:R0:W4:Y:S04]  /*1890*/  LDS.U16 R24, [R67+0x12] ;  /* 0x0000120043187984 */ /* 0x0001280000000400 */
[----:B------:R0:W5:Y:S04]  /*18a0*/  LDS.U16 R23, [R66+0x14] ;  /* 0x0000140042177984 */ /* 0x0001680000000400 */
[----:B------:R0:W5:Y:S04]  /*18b0*/  LDS.U16 R22, [R65+0x16] ;  /* 0x0000160041167984 */ /* 0x0001680000000400 */
[----:B------:R0:W5:Y:S04]  /*18c0*/  LDS.U16 R21, [R64+0x18] ;  /* 0x0000180040157984 */ /* 0x0001680000000400 */
[----:B------:R0:W5:Y:S04]  /*18d0*/  LDS.U16 R20, [R63+0x1a] ;  /* 0x00001a003f147984 */ /* 0x0001680000000400 */
[----:B------:R0:W5:Y:S04]  /*18e0*/  LDS.U16 R3, [R62+0x1c] ;  /* 0x00001c003e037984 */ /* 0x0001680000000400 */
[----:B------:R0:W5:Y:S01]  /*18f0*/  LDS.U16 R2, [R61+0x1e] ;  /* 0x00001e003d027984 */ /* 0x0001620000000400 */
[----:B-1----:R-:W-:-:S04]  /*1900*/  IMAD.U32 R25, R25, 0x10000, RZ ;  /* 0x0001000019197824 */ /* 0x002fc800078e00ff */
[----:B------:R-:W-:-:S05]  /*1910*/  FADD.FTZ R60, R25, UR5 ;  /* 0x00000005193c7e21 */ /* 0x000fca0008010000 */
[----:B------:R-:W-:Y:S01]  /*1920*/  FSETP.GTU.FTZ.AND P0, PT, R60, 20, PT ;  /* 0x41a000003c00780b */ /* 0x000fe20003f1c000 */
[----:B--2---:R-:W-:-:S03]  /*1930*/  IMAD.U32 R26, R26, 0x10000, RZ ;  /* 0x000100001a1a7824 */ /* 0x004fc600078e00ff */
[----:B0-----:R-:W-:Y:S01]  /*1940*/  ISETP.EQ.OR P0, PT, RZ, UR8, P0 ;  /* 0x00000008ff007c0c */ /* 0x001fe20008702670 */
        /* <DEDUP_REMOVED lines=48> */
.L_x_2587:
[----:B------:R-:W-:Y:S05]  /*1c50*/  BSYNC.RECONVERGENT B0 ;  /* 0x0000000000007941 */ /* 0x000fea0003800200 */
.L_x_2586:
        /* <DEDUP_REMOVED lines=35> */
.L_x_2589:
[----:B------:R-:W-:Y:S05]  /*1e90*/  BSYNC.RECONVERGENT B0 ;  /* 0x0000000000007941 */ /* 0x000fea0003800200 */
.L_x_2588:
        /* <DEDUP_REMOVED lines=37> */
.L_x_2591:
[----:B------:R-:W-:Y:S05]  /*20f0*/  BSYNC.RECONVERGENT B0 ;  /* 0x0000000000007941 */ /* 0x000fea0003800200 */
.L_x_2590:
        /* <DEDUP_REMOVED lines=35> */
.L_x_2593:
[----:B------:R-:W-:Y:S05]  /*2330*/  BSYNC.RECONVERGENT B0 ;  /* 0x0000000000007941 */ /* 0x000fea0003800200 */
.L_x_2592:
        /* <DEDUP_REMOVED lines=37> */
.L_x_2595:
[----:B------:R-:W-:Y:S05]  /*2590*/  BSYNC.RECONVERGENT B0 ;  /* 0x0000000000007941 */ /* 0x000fea0003800200 */
.L_x_2594:
        /* <DEDUP_REMOVED lines=35> */
.L_x_2597:
[----:B------:R-:W-:Y:S05]  /*27d0*/  BSYNC.RECONVERGENT B0 ;  /* 0x0000000000007941 */ /* 0x000fea0003800200 */
.L_x_2596:
        /* <DEDUP_REMOVED lines=37> */
.L_x_2599:
[----:B------:R-:W-:Y:S05]  /*2a30*/  BSYNC.RECONVERGENT B0 ;  /* 0x0000000000007941 */ /* 0x000fea0003800200 */
.L_x_2598:
        /* <DEDUP_REMOVED lines=35> */
.L_x_2601:
[----:B------:R-:W-:Y:S05]  /*2c70*/  BSYNC.RECONVERGENT B0 ;  /* 0x0000000000007941 */ /* 0x000fea0003800200 */
.L_x_2600:
[----:B------:R-:W-:Y:S01]  /*2c80*/  ISETP.EQ.OR P4, PT, RZ, UR8, P4 ;  /* 0x00000008ff007c0c */ /* 0x000fe2000a782670 */
[----:B------:R-:W-:Y:S01]  /*2c90*/  IMAD.U32 R3, R3, 0x10000, RZ ;  /* 0x0001000003037824 */ /* 0x000fe200078e00ff */
[----:B------:R-:W-:Y:S01]  /*2ca0*/  BSSY.RECONVERGENT B0, `(.L_x_2602) ;  /* 0x0000025000007945 */ /* 0x000fe20003800200 */
[----:B------:R-:W-:Y:S01]  /*2cb0*/  FSETP.GTU.FTZ.AND P1, PT, R47, 20, PT ;  /* 0x41a000002f00780b */ /* 0x000fe20003f3c000 */
[----:B------:R-:W-:Y:S01]  /*2cc0*/  IMAD.U32 R19, R19, 0x10000, RZ ;  /* 0x0001000013137824 */ /* 0x000fe200078e00ff */
[----:B------:R-:W-:Y:S01]  /*2cd0*/  ISETP.EQ.OR P5, PT, RZ, UR8, P5 ;  /* 0x00000008ff007c0c */ /* 0x000fe2000afa2670 */
[----:B------:R-:W-:Y:S01]  /*2ce0*/  FADD.FTZ R46, R3, UR5 ;  /* 0x00000005032e7e21 */ /* 0x000fe20008010000 */
[----:B------:R-:W-:-:S06]  /*2cf0*/  SHF.L.U32 R18, R18, 0x10, RZ ;  /* 0x0000001012127819 */ /* 0x000fcc00000006ff */
[----:B------:R-:W-:Y:S05]  /*2d00*/  @P4 BRA `(.L_x_2603) ;  /* 0x0000000000784947 */ /* 0x000fea0003800000 */
[----:B------:R-:W-:Y:S01]  /*2d10*/  FMUL.FTZ R52, R52, 1.4426950216293334961 ;  /* 0x3fb8aa3b34347820 */ /* 0x000fe20000410000 */
[----:B------:R-:W-:Y:S02]  /*2d20*/  IMAD.MOV.U32 R24, RZ, RZ, 0x3e800000 ;  /* 0x3e800000ff187424 */ /* 0x000fe400078e00ff */
        /* <DEDUP_REMOVED lines=28> */
.L_x_2603:
[----:B------:R-:W-:Y:S05]  /*2ef0*/  BSYNC.RECONVERGENT B0 ;  /* 0x0000000000007941 */ /* 0x000fea0003800200 */
.L_x_2602:
[----:B------:R-:W-:Y:S01]  /*2f00*/  SHF.L.U32 R2, R2, 0x10, RZ ;  /* 0x0000001002027819 */ /* 0x000fe200000006ff */
[----:B------:R-:W-:Y:S01]  /*2f10*/  BSSY.RECONVERGENT B0, `(.L_x_2604) ;  /* 0x0000026000007945 */ /* 0x000fe20003800200 */
[----:B------:R-:W-:Y:S01]  /*2f20*/  FSETP.GTU.FTZ.AND P4, PT, R46, 20, PT ;  /* 0x41a000002e00780b */ /* 0x000fe20003f9c000 */
[----:B------:R-:W-:Y:S01]  /*2f30*/  IMAD.U32 R17, R17, 0x10000, RZ ;  /* 0x0001000011117824 */ /* 0x000fe200078e00ff */
[----:B------:R-:W-:Y:S01]  /*2f40*/  SHF.L.U32 R15, R15, 0x10, RZ ;  /* 0x000000100f0f7819 */ /* 0x000fe200000006ff */
[----:B------:R-:W-:Y:S02]  /*2f50*/  IMAD.U32 R16, R16, 0x10000, RZ ;  /* 0x0001000010107824 */ /* 0x000fe400078e00ff */
[----:B------:R-:W-:Y:S01]  /*2f60*/  FADD.FTZ R45, R2, UR5 ;  /* 0x00000005022d7e21 */ /* 0x000fe20008010000 */
[----:B------:R-:W-:Y:S01]  /*2f70*/  IMAD.U32 R14, R14, 0x10000, RZ ;  /* 0x000100000e0e7824 */ /* 0x000fe200078e00ff */
        /* <DEDUP_REMOVED lines=31> */
.L_x_2605:
[----:B------:R-:W-:Y:S05]  /*3170*/  BSYNC.RECONVERGENT B0 ;  /* 0x0000000000007941 */ /* 0x000fea0003800200 */
.L_x_2604:
        /* <DEDUP_REMOVED lines=8> */
[----:B------:R-:W-:Y:S01]  /*3200*/  ISETP.EQ.OR P1, PT, RZ, UR8, P1 ;  /* 0x00000008ff007c0c */ /* 0x000fe20008f22670 */
[----:B------:R-:W-:Y:S01]  /*3210*/  IMAD.U32 R9, R9, 0x10000, RZ ;  /* 0x0001000009097824 */ /* 0x000fe200078e00ff */
[----:B------:R-:W-:-:S02]  /*3220*/  ISETP.EQ.OR P4, PT, RZ, UR8, P4 ;  /* 0x00000008ff007c0c */ /* 0x000fc4000a782670 */
[----:B------:R-:W-:Y:S02]  /*3230*/  ISETP.EQ.OR P5, PT, RZ, UR8, P5 ;  /* 0x00000008ff007c0c */ /* 0x000fe4000afa2670 */
[----:B------:R-:W-:Y:S02]  /*3240*/  SHF.L.U32 R11, R11, 0x10, RZ ;  /* 0x000000100b0b7819 */ /* 0x000fe400000006ff */
[----:B------:R-:W-:Y:S01]  /*3250*/  SHF.L.U32 R8, R8, 0x10, RZ ;  /* 0x0000001008087819 */ /* 0x000fe200000006ff */
[----:B------:R-:W-:Y:S08]  /*3260*/  @P3 BRA `(.L_x_2607) ;  /* 0x0000000000783947 */ /* 0x000ff00003800000 */
        /* <DEDUP_REMOVED lines=30> */
.L_x_2607:
[----:B------:R-:W-:Y:S05]  /*3450*/  BSYNC.RECONVERGENT B0 ;  /* 0x0000000000007941 */ /* 0x000fea0003800200 */
.L_x_2606:
        /* <DEDUP_REMOVED lines=32> */
.L_x_2609:
[----:B------:R-:W-:Y:S05]  /*3660*/  BSYNC.RECONVERGENT B0 ;  /* 0x0000000000007941 */ /* 0x000fea0003800200 */
.L_x_2608:
        /* <DEDUP_REMOVED lines=32> */
.L_x_2611:
[----:B------:R-:W-:Y:S05]  /*3870*/  BSYNC.RECONVERGENT B0 ;  /* 0x0000000000007941 */ /* 0x000fea0003800200 */
.L_x_2610:
        /* <DEDUP_REMOVED lines=32> */
.L_x_2613:
[----:B------:R-:W-:Y:S05]  /*3a80*/  BSYNC.RECONVERGENT B0 ;  /* 0x0000000000007941 */ /* 0x000fea0003800200 */
.L_x_2612:
        /* <DEDUP_REMOVED lines=32> */
.L_x_2615:
[----:B------:R-:W-:Y:S05]  /*3c90*/  BSYNC.RECONVERGENT B0 ;  /* 0x0000000000007941 */ /* 0x000fea0003800200 */
.L_x_2614:
        /* <DEDUP_REMOVED lines=32> */
.L_x_2617:
[----:B------:R-:W-:Y:S05]  /*3ea0*/  BSYNC.RECONVERGENT B0 ;  /* 0x0000000000007941 */ /* 0x000fea0003800200 */
.L_x_2616:
[----:B------:R-:W0:Y:S01]  /*3eb0*/  LDCU UR41, c[0x0][0x38c] ;  /* 0x00007180ff2977ac */ /* 0x000e220008000800 */
[----:B------:R-:W-:Y:S01]  /*3ec0*/  IMAD.U32 R3, R4, 0x10000, RZ ;  /* 0x0001000004037824 */ /* 0x000fe200078e00ff */
[----:B------:R-:W-:Y:S01]  /*3ed0*/  SHF.L.U32 R2, R5, 0x10, RZ ;  /* 0x0000001005027819 */ /* 0x000fe200000006ff */
[----:B------:R-:W-:Y:S01]  /*3ee0*/  IMAD.U32 R5, R6, 0x10000, RZ ;  /* 0x0001000006057824 */ /* 0x000fe200078e00ff */
        /* <DEDUP_REMOVED lines=20> */
[----:B------:R-:W0:Y:S01]  /*4030*/  S2UR UR21, SR_CTAID.Y ;  /* 0x00000000001579c3 */ /* 0x000e220000002600 */
[----:B------:R-:W0:Y:S01]  /*4040*/  LDCU.64 UR36, c[0x0][0x3b8] ;  /* 0x00007700ff2477ac */ /* 0x000e220008000a00 */
[----:B------:R-:W-:Y:S02]  /*4050*/  IMAD.U32 R7, RZ, RZ, UR31 ;  /* 0x0000001fff077e24 */ /* 0x000fe4000f8e00ff */
[----:B------:R-:W-:Y:S01]  /*4060*/  FMUL.FTZ R28, R19, R60 ;  /* 0x0000003c131c7220 */ /* 0x000fe20000410000 */
[----:B------:R-:W-:Y:S01]  /*4070*/  FMUL.FTZ R27, R18, R59 ;  /* 0x0000003b121b7220 */ /* 0x000fe20000410000 */
[----:B------:R-:W1:Y:S01]  /*4080*/  LDCU.64 UR38, c[0x0][0x3a0] ;  /* 0x00007400ff2677ac */ /* 0x000e620008000a00 */
[----:B------:R-:W-:Y:S01]  /*4090*/  FMUL.FTZ R26, R17, R58 ;  /* 0x0000003a111a7220 */ /* 0x000fe20000410000 */
[----:B------:R-:W-:Y:S01]  /*40a0*/  IADD3 R6, P0, P2, R0, 0x200, R7 ;  /* 0x0000020000067810 */ /* 0x000fe20007a1e007 */
[----:B------:R-:W-:Y:S01]  /*40b0*/  FMUL.FTZ R25, R16, R57 ;  /* 0x0000003910197220 */ /* 0x000fe20000410000 */
[----:B------:R-:W2:Y:S01]  /*40c0*/  LDCU.128 UR8, c[0x0][0x440] ;  /* 0x00008800ff0877ac */ /* 0x000ea20008000c00 */
        /* <DEDUP_REMOVED lines=13> */
[----:B------:R-:W-:Y:S01]  /*41a0*/  IADD3.X R7, PT, PT, RZ, UR32, RZ, P0, P2 ;  /* 0x00000020ff077c10 */ /* 0x000fe200087e44ff */
[----:B0-----:R-:W-:Y:S01]  /*41b0*/  UIMAD.WIDE.U32 UR16, UR21, UR36, URZ ;  /* 0x00000024151072a5 */ /* 0x001fe2000f8e00ff */
[----:B------:R-:W0:Y:S01]  /*41c0*/  LDCU UR36, c[0x0][0x38c] ;  /* 0x00007180ff2477ac */ /* 0x000e220008000800 */
[----:B-1----:R-:W-:-:S02]  /*41d0*/  UIMAD.WIDE.U32 UR18, UR21, UR38, URZ ;  /* 0x00000026151272a5 */ /* 0x002fc4000f8e00ff */
[----:B------:R-:W-:Y:S02]  /*41e0*/  UIMAD UR23, UR21, UR37, UR17 ;  /* 0x00000025151772a4 */ /* 0x000fe4000f8e0211 */
[----:B------:R-:W-:Y:S02]  /*41f0*/  UIMAD UR21, UR21, UR39, UR19 ;  /* 0x00000027151572a4 */ /* 0x000fe4000f8e0213 */
[----:B--2---:R-:W-:Y:S02]  /*4200*/  ULEA UR19, UP0, UR16, UR10, 0x2 ;  /* 0x0000000a10137291 */ /* 0x004fe4000f8010ff */
[----:B------:R-:W-:Y:S02]  /*4210*/  ULEA UR17, UP1, UR18, UR8, 0x2 ;  /* 0x0000000812117291 */ /* 0x000fe4000f8210ff */
[----:B------:R-:W-:Y:S02]  /*4220*/  ULEA.HI.X UR16, UR16, UR11, UR23, 0x2, UP0 ;  /* 0x0000000b10107291 */ /* 0x000fe400080f1417 */
[----:B------:R-:W-:-:S02]  /*4230*/  ULEA.HI.X UR18, UR18, UR9, UR21, 0x2, UP1 ;  /* 0x0000000912127291 */ /* 0x000fc400088f1415 */
[----:B0-----:R-:W-:Y:S02]  /*4240*/  UISETP.LT.AND UP0, UPT, UR36, 0x1, UPT ;  /* 0x000000012400788c */ /* 0x001fe4000bf01270 */
[----:B------:R-:W-:Y:S02]  /*4250*/  UIMAD UR8, UR6, UR41, URZ ;  /* 0x00000029060872a4 */ /* 0x000fe4000f8e02ff */
[----:B------:R-:W-:Y:S01]  /*4260*/  USEL UR10, UR36, 0x1, !UP0 ;  /* 0x00000001240a7887 */ /* 0x000fe2000c000000 */
[----:B------:R-:W0:Y:S01]  /*4270*/  LDCU.64 UR38, c[0x0][0x480] ;  /* 0x00009000ff2677ac */ /* 0x000e220008000a00 */
[----:B------:R-:W-:Y:S02]  /*4280*/  UIADD3 UR9, UPT, UPT, UR15, 0x10d0, URZ ;  /* 0x000010d00f097890 */ /* 0x000fe4000fffe0ff */
[----:B------:R-:W-:-:S12]  /*4290*/  UIADD3 UR10, UPT, UPT, -UR10, URZ, URZ ;  /* 0x000000ff0a0a7290 */ /* 0x000fd8000fffe1ff */
.L_x_2623:
[----:B------:R-:W-:Y:S01]  /*42a0*/  MOV R2, UR17 ;  /* 0x0000001100027c02 */ /* 0x000fe20008000f00 */
[----:B------:R-:W-:-:S05]  /*42b0*/  IMAD.U32 R3, RZ, RZ, UR18 ;  /* 0x00000012ff037e24 */ /* 0x000fca000f8e00ff */
[----:B------:R1:W2:Y:S01]  /*42c0*/  LDG.E R8, desc[UR24][R2.64] ;  /* 0x0000001802087981 */ /* 0x0002a2000c1e1900 */
[----:B------:R-:W-:-:S04]  /*42d0*/  SHF.L.U32 R9, R94, 0x4, RZ ;  /* 0x000000045e097819 */ /* 0x000fc800000006ff */
[----:B------:R-:W-:-:S04]  /*42e0*/  LOP3.LUT R111, R9, 0x3e00, RZ, 0xc0, !PT ;  /* 0x00003e00096f7812 */ /* 0x000fc800078ec0ff */
[----:B------:R-:W-:Y:S01]  /*42f0*/  LOP3.LUT R111, R111, 0x1f, R94, 0xf8, !PT ;  /* 0x0000001f6f6f7812 */ /* 0x000fe200078ef85e */
[----:B-1----:R-:W-:Y:S01]  /*4300*/  IMAD.MOV.U32 R2, RZ, RZ, R6 ;  /* 0x000000ffff027224 */ /* 0x002fe200078e0006 */
[----:B------:R-:W-:Y:S02]  /*4310*/  MOV R3, R7 ;  /* 0x0000000700037202 */ /* 0x000fe40000000f00 */
[C---:B------:R-:W-:Y:S02]  /*4320*/  LOP3.LUT R110, R111.reuse, 0x20, RZ, 0xfc, !PT ;  /* 0x000000206f6e7812 */ /* 0x040fe400078efcff */
[C---:B------:R-:W-:Y:S01]  /*4330*/  LOP3.LUT R109, R111.reuse, 0x40, RZ, 0xfc, !PT ;  /* 0x000000406f6d7812 */ /* 0x040fe200078efcff */
[----:B------:R-:W3:Y:S01]  /*4340*/  @!P1 LDG.E.U16 R7, desc[UR24][R2.64+-0x200] ;  /* 0xfffe001802079981 */ /* 0x000ee2000c1e1500 */
[----:B------:R-:W-:Y:S02]  /*4350*/  ISETP.GE.AND P0, PT, R110, UR40, PT ;  /* 0x000000286e007c0c */ /* 0x000fe4000bf06270 */
[----:B------:R-:W-:-:S02]  /*4360*/  LOP3.LUT R108, R111, 0x60, RZ, 0xfc, !PT ;  /* 0x000000606f6c7812 */ /* 0x000fc400078efcff */
[----:B------:R-:W-:Y:S02]  /*4370*/  ISETP.GE.AND P5, PT, R109, UR40, PT ;  /* 0x000000286d007c0c */ /* 0x000fe4000bfa6270 */
[----:B------:R-:W-:-:S07]  /*4380*/  ISETP.GE.AND P6, PT, R108, UR40, PT ;  /* 0x000000286c007c0c */ /* 0x000fce000bfc6270 */
[----:B------:R-:W4:Y:S04]  /*4390*/  @!P0 LDG.E.U16 R6, desc[UR24][R2.64+-0x1c0] ;  /* 0xfffe401802068981 */ /* 0x000f28000c1e1500 */
[----:B------:R-:W4:Y:S04]  /*43a0*/  @!P5 LDG.E.U16 R5, desc[UR24][R2.64+-0x180] ;  /* 0xfffe80180205d981 */ /* 0x000f28000c1e1500 */
[----:B------:R-:W4:Y:S01]  /*43b0*/  @!P6 LDG.E.U16 R4, desc[UR24][R2.64+-0x140] ;  /* 0xfffec0180204e981 */ /* 0x000f22000c1e1500 */
[C---:B------:R-:W-:Y:S01]  /*43c0*/  VIADD R10, R9.reuse, 0xf ;  /* 0x0000000f090a7836 */ /* 0x040fe20000000000 */
[----:B------:R-:W-:-:S02]  /*43d0*/  IADD3 R11, PT, PT, R9, 0x9, RZ ;  /* 0x00000009090b7810 */ /* 0x000fc40007ffe0ff */
[C---:B------:R-:W-:Y:S02]  /*43e0*/  ISETP.GE.U32.AND P4, PT, R9.reuse, UR40, PT ;  /* 0x0000002809007c0c */ /* 0x040fe4000bf86070 */
[----:B------:R-:W-:Y:S01]  /*43f0*/  ISETP.GE.U32.AND P2, PT, R10, UR40, PT ;  /* 0x000000280a007c0c */ /* 0x000fe2000bf46070 */
[----:B------:R-:W-:Y:S01]  /*4400*/  VIADD R10, R9, 0x1 ;  /* 0x00000001090a7836 */ /* 0x000fe20000000000 */
[----:B------:R-:W-:Y:S02]  /*4410*/  ISETP.GE.U32.AND P3, PT, R11, UR40, PT ;  /* 0x000000280b007c0c */ /* 0x000fe4000bf66070 */
[----:B------:R-:W-:Y:S02]  /*4420*/  FSEL R144, R28, RZ, !P4 ;  /* 0x000000ff1c907208 */ /* 0x000fe40006000000 */
[----:B------:R-:W-:Y:S02]  /*4430*/  FSEL R126, R19, RZ, !P3 ;  /* 0x000000ff137e7208 */ /* 0x000fe40005800000 */
[----:B------:R-:W-:-:S02]  /*4440*/  FSEL R115, R0, RZ, !P2 ;  /* 0x000000ff00737208 */ /* 0x000fc40005000000 */
[C---:B------:R-:W-:Y:S02]  /*4450*/  LOP3.LUT R107, R111.reuse, 0x80, RZ, 0xfc, !PT ;  /* 0x000000806f6b7812 */ /* 0x040fe400078efcff */
[C---:B------:R-:W-:Y:S02]  /*4460*/  LOP3.LUT R105, R111.reuse, 0xc0, RZ, 0xfc, !PT ;  /* 0x000000c06f697812 */ /* 0x040fe400078efcff */
[----:B------:R-:W-:Y:S01]  /*4470*/  LOP3.LUT R106, R111, 0xa0, RZ, 0xfc, !PT ;  /* 0x000000a06f6a7812 */ /* 0x000fe200078efcff */
[----:B--2---:R-:W-:-:S04]  /*4480*/  FMUL.FTZ R8, R8, 1.4426950216293334961 ;  /* 0x3fb8aa3b08087820 */ /* 0x004fc80000410000 */
[C---:B------:R-:W-:Y:S01]  /*4490*/  FMUL.FTZ R12, R8.reuse, R60 ;  /* 0x0000003c080c7220 */ /* 0x040fe20000410000 */
[----:B------:R-:W-:-:S05]  /*44a0*/  FMUL.FTZ R13, R8, R59 ;  /* 0x0000003b080d7220 */ /* 0x000fca0000410000 */
[----:B------:R-:W1:Y:S01]  /*44b0*/  MUFU.EX2 R12, R12 ;  /* 0x0000000c000c7308 */ /* 0x000e620000000800 */
[----:B------:R-:W-:-:S03]  /*44c0*/  FMUL.FTZ R96, R8, R58 ;  /* 0x0000003a08607220 */ /* 0x000fc60000410000 */
[----:B------:R-:W2:Y:S01]  /*44d0*/  MUFU.EX2 R13, R13 ;  /* 0x0000000d000d7308 */ /* 0x000ea20000000800 */
[----:B------:R-:W-:-:S03]  /*44e0*/  FMUL.FTZ R11, R8, R57 ;  /* 0x00000039080b7220 */ /* 0x000fc60000410000 */
[----:B------:R-:W0:Y:S04]  /*44f0*/  MUFU.EX2 R96, R96 ;  /* 0x0000006000607308 */ /* 0x000e280000000800 */
[----:B------:R-:W3:Y:S01]  /*4500*/  MUFU.EX2 R11, R11 ;  /* 0x0000000b000b7308 */ /* 0x000ee20000000800 */
[----:B-1----:R-:W-:Y:S01]  /*4510*/  FSEL R145, R12, 1, !P4 ;  /* 0x3f8000000c917808 */ /* 0x002fe20006000000 */
[----:B------:R-:W-:Y:S01]  /*4520*/  FMUL.FTZ R12, R8, R56 ;  /* 0x00000038080c7220 */ /* 0x000fe20000410000 */
[----:B------:R-:W-:Y:S02]  /*4530*/  ISETP.GE.U32.AND P4, PT, R10, UR40, PT ;  /* 0x000000280a007c0c */ /* 0x000fe4000bf86070 */
[----:B------:R-:W-:Y:S02]  /*4540*/  IADD3 R10, PT, PT, R9, 0x2, RZ ;  /* 0x00000002090a7810 */ /* 0x000fe40007ffe0ff */
[----:B--2---:R-:W-:-:S02]  /*4550*/  FSEL R143, R13, 1, !P4 ;  /* 0x3f8000000d8f7808 */ /* 0x004fc40006000000 */
[----:B------:R-:W-:Y:S01]  /*4560*/  FSEL R142, R27, RZ, !P4 ;  /* 0x000000ff1b8e7208 */ /* 0x000fe20006000000 */
[----:B------:R-:W-:Y:S01]  /*4570*/  FMUL.FTZ R13, R8, R55 ;  /* 0x00000037080d7220 */ /* 0x000fe20000410000 */
[----:B------:R-:W-:Y:S01]  /*4580*/  ISETP.GE.U32.AND P4, PT, R10, UR40, PT ;  /* 0x000000280a007c0c */ /* 0x000fe2000bf86070 */
[C---:B------:R-:W-:Y:S01]  /*4590*/  VIADD R10, R9.reuse, 0x3 ;  /* 0x00000003090a7836 */ /* 0x040fe20000000000 */
[----:B------:R-:W1:Y:S02]  /*45a0*/  MUFU.EX2 R12, R12 ;  /* 0x0000000c000c7308 */ /* 0x000e640000000800 */
[----:B0-----:R-:W-:Y:S02]  /*45b0*/  FSEL R141, R96, 1, !P4 ;  /* 0x3f800000608d7808 */ /* 0x001fe40006000000 */
[----:B------:R-:W-:Y:S01]  /*45c0*/  FSEL R140, R26, RZ, !P4 ;  /* 0x000000ff1a8c7208 */ /* 0x000fe20006000000 */
[----:B------:R-:W0:Y:S01]  /*45d0*/  MUFU.EX2 R13, R13 ;  /* 0x0000000d000d7308 */ /* 0x000e220000000800 */
[----:B------:R-:W-:Y:S01]  /*45e0*/  ISETP.GE.U32.AND P4, PT, R10, UR40, PT ;  /* 0x000000280a007c0c */ /* 0x000fe2000bf86070 */
[----:B------:R-:W-:Y:S01]  /*45f0*/  FMUL.FTZ R96, R8, R54 ;  /* 0x0000003608607220 */ /* 0x000fe20000410000 */
[----:B------:R-:W-:-:S02]  /*4600*/  IADD3 R10, PT, PT, R9, 0x4, RZ ;  /* 0x00000004090a7810 */ /* 0x000fc40007ffe0ff */
[----:B---3--:R-:W-:Y:S02]  /*4610*/  FSEL R139, R11, 1, !P4 ;  /* 0x3f8000000b8b7808 */ /* 0x008fe40006000000 */
[----:B------:R-:W-:Y:S01]  /*4620*/  FSEL R138, R25, RZ, !P4 ;  /* 0x000000ff198a7208 */ /* 0x000fe20006000000 */
[----:B------:R-:W-:Y:S01]  /*4630*/  FMUL.FTZ R11, R8, R53 ;  /* 0x00000035080b7220 */ /* 0x000fe20000410000 */
[----:B------:R-:W-:Y:S01]  /*4640*/  ISETP.GE.U32.AND P4, PT, R10, UR40, PT ;  /* 0x000000280a007c0c */ /* 0x000fe2000bf86070 */
[----:B------:R-:W-:Y:S01]  /*4650*/  VIADD R10, R9, 0x5 ;  /* 0x00000005090a7836 */ /* 0x000fe20000000000 */
[----:B------:R-:W2:Y:S02]  /*4660*/  MUFU.EX2 R96, R96 ;  /* 0x0000006000607308 */ /* 0x000ea40000000800 */
[----:B-1----:R-:W-:Y:S02]  /*4670*/  FSEL R137, R12, 1, !P4 ;  /* 0x3f8000000c897808 */ /* 0x002fe40006000000 */
[----:B------:R-:W-:Y:S01]  /*4680*/  FSEL R136, R24, RZ, !P4 ;  /* 0x000000ff18887208 */ /* 0x000fe20006000000 */
[----:B------:R-:W1:Y:S01]  /*4690*/  MUFU.EX2 R11, R11 ;  /* 0x0000000b000b7308 */ /* 0x000e620000000800 */
[----:B------:R-:W-:-:S02]  /*46a0*/  ISETP.GE.U32.AND P4, PT, R10, UR40, PT ;  /* 0x000000280a007c0c */ /* 0x000fc4000bf86070 */
[----:B------:R-:W-:Y:S01]  /*46b0*/  IADD3 R10, PT, PT, R9, 0x6, RZ ;  /* 0x00000006090a7810 */ /* 0x000fe20007ffe0ff */
[----:B------:R-:W-:Y:S01]  /*46c0*/  FMUL.FTZ R12, R8, R52 ;  /* 0x00000034080c7220 */ /* 0x000fe20000410000 */
[----:B0-----:R-:W-:Y:S02]  /*46d0*/  FSEL R135, R13, 1, !P4 ;  /* 0x3f8000000d877808 */ /* 0x001fe40006000000 */
[----:B------:R-:W-:Y:S02]  /*46e0*/  FSEL R134, R23, RZ, !P4 ;  /* 0x000000ff17867208 */ /* 0x000fe40006000000 */
[----:B------:R-:W-:Y:S01]  /*46f0*/  ISETP.GE.U32.AND P4, PT, R10, UR40, PT ;  /* 0x000000280a007c0c */ /* 0x000fe2000bf86070 */
[----:B------:R-:W-:Y:S01]  /*4700*/  VIADD R10, R9, 0x7 ;  /* 0x00000007090a7836 */ /* 0x000fe20000000000 */
[----:B------:R-:W0:Y:S01]  /*4710*/  MUFU.EX2 R12, R12 ;  /* 0x0000000c000c7308 */ /* 0x000e220000000800 */
[----:B------:R-:W-:Y:S01]  /*4720*/  FMUL.FTZ R13, R8, R51 ;  /* 0x00000033080d7220 */ /* 0x000fe20000410000 */
[----:B--2---:R-:W-:-:S02]  /*4730*/  FSEL R133, R96, 1, !P4 ;  /* 0x3f80000060857808 */ /* 0x004fc40006000000 */
[----:B------:R-:W-:Y:S02]  /*4740*/  FSEL R132, R22, RZ, !P4 ;  /* 0x000000ff16847208 */ /* 0x000fe40006000000 */
[----:B------:R-:W-:Y:S01]  /*4750*/  ISETP.GE.U32.AND P4, PT, R10, UR40, PT ;  /* 0x000000280a007c0c */ /* 0x000fe2000bf86070 */
[----:B------:R-:W2:Y:S01]  /*4760*/  MUFU.EX2 R13, R13 ;  /* 0x0000000d000d7308 */ /* 0x000ea20000000800 */
[----:B------:R-:W-:Y:S02]  /*4770*/  IADD3 R10, PT, PT, R9, 0x8, RZ ;  /* 0x00000008090a7810 */ /* 0x000fe40007ffe0ff */
[----:B-1----:R-:W-:Y:S01]  /*4780*/  FSEL R131, R11, 1, !P4 ;  /* 0x3f8000000b837808 */ /* 0x002fe20006000000 */
[----:B------:R-:W-:Y:S01]  /*4790*/  FMUL.FTZ R11, R8, R49 ;  /* 0x00000031080b7220 */ /* 0x000fe20000410000 */
[----:B------:R-:W-:Y:S02]  /*47a0*/  FSEL R130, R21, RZ, !P4 ;  /* 0x000000ff15827208 */ /* 0x000fe40006000000 */
[----:B------:R-:W-:Y:S01]  /*47b0*/  ISETP.GE.U32.AND P4, PT, R10, UR40, PT ;  /* 0x000000280a007c0c */ /* 0x000fe2000bf86070 */
[----:B------:R-:W-:Y:S01]  /*47c0*/  FMUL.FTZ R96, R8, R50 ;  /* 0x0000003208607220 */ /* 0x000fe20000410000 */
[----:B------:R-:W-:Y:S01]  /*47d0*/  VIADD R10, R9, 0xa ;  /* 0x0000000a090a7836 */ /* 0x000fe20000000000 */
[----:B------:R-:W1:Y:S01]  /*47e0*/  MUFU.EX2 R11, R11 ;  /* 0x0000000b000b7308 */ /* 0x000e620000000800 */
[----:B0-----:R-:W-:Y:S01]  /*47f0*/  FSEL R129, R12, 1, !P4 ;  /* 0x3f8000000c817808 */ /* 0x001fe20006000000 */
[----:B------:R-:W-:Y:S01]  /*4800*/  FFMA.FTZ R12, R143, R144, R142 ;  /* 0x000000908f0c7223 */ /* 0x000fe2000001008e */
[----:B------:R-:W-:Y:S01]  /*4810*/  FSEL R128, R20, RZ, !P4 ;  /* 0x000000ff14807208 */ /* 0x000fe20006000000 */
[----:B------:R-:W0:Y:S01]  /*4820*/  MUFU.EX2 R96, R96 ;  /* 0x0000006000607308 */ /* 0x000e220000000800 */
[----:B------:R-:W-:Y:S01]  /*4830*/  ISETP.GE.U32.AND P4, PT, R10, UR40, PT ;  /* 0x000000280a007c0c */ /* 0x000fe2000bf86070 */
[----:B------:R-:W-:Y:S01]  /*4840*/  FFMA.FTZ R12, R141, R12, R140 ;  /* 0x0000000c8d0c7223 */ /* 0x000fe2000001008c */
[----:B------:R-:W-:-:S02]  /*4850*/  IADD3 R10, PT, PT, R9, 0xb, RZ ;  /* 0x0000000b090a7810 */ /* 0x000fc40007ffe0ff */
[----:B--2---:R-:W-:Y:S01]  /*4860*/  FSEL R127, R13, 1, !P3 ;  /* 0x3f8000000d7f7808 */ /* 0x004fe20005800000 */
[----:B------:R-:W-:Y:S01]  /*4870*/  FFMA.FTZ R12, R139, R12, R138 ;  /* 0x0000000c8b0c7223 */ /* 0x000fe2000001008a */
[----:B------:R-:W-:Y:S01]  /*4880*/  ISETP.GE.U32.AND P3, PT, R10, UR40, PT ;  /* 0x000000280a007c0c */ /* 0x000fe2000bf66070 */
[----:B------:R-:W-:-:S03]  /*4890*/  VIADD R10, R9, 0xd ;  /* 0x0000000d090a7836 */ /* 0x000fc60000000000 */
[----:B-1----:R-:W-:Y:S01]  /*48a0*/  FSEL R123, R11, 1, !P3 ;  /* 0x3f8000000b7b7808 */ /* 0x002fe20005800000 */
[----:B------:R-:W-:Y:S01]  /*48b0*/  FFMA.FTZ R11, R137, R12, R136 ;  /* 0x0000000c890b7223 */ /* 0x000fe20000010088 */
[----:B------:R-:W-:Y:S01]  /*48c0*/  IADD3 R13, PT, PT, R9, 0xc, RZ ;  /* 0x0000000c090d7810 */ /* 0x000fe20007ffe0ff */
[----:B------:R-:W-:Y:S01]  /*48d0*/  FMUL.FTZ R12, R145, R143 ;  /* 0x0000008f910c7220 */ /* 0x000fe20000410000 */
[----:B0-----:R-:W-:Y:S01]  /*48e0*/  FSEL R125, R96, 1, !P4 ;  /* 0x3f800000607d7808 */ /* 0x001fe20006000000 */
[----:B------:R-:W-:Y:S01]  /*48f0*/  FFMA.FTZ R11, R135, R11, R134 ;  /* 0x0000000b870b7223 */ /* 0x000fe20000010086 */
[----:B------:R-:W-:Y:S02]  /*4900*/  FSEL R124, R18, RZ, !P4 ;  /* 0x000000ff127c7208 */ /* 0x000fe40006000000 */
[----:B------:R-:W-:Y:S01]  /*4910*/  ISETP.GE.U32.AND P4, PT, R10, UR40, PT ;  /* 0x000000280a007c0c */ /* 0x000fe2000bf86070 */
[----:B------:R-:W-:Y:S01]  /*4920*/  FMUL.FTZ R10, R8, R48 ;  /* 0x00000030080a7220 */ /* 0x000fe20000410000 */
[----:B------:R-:W-:-:S02]  /*4930*/  FSEL R122, R17, RZ, !P3 ;  /* 0x000000ff117a7208 */ /* 0x000fc40005800000 */
[----:B------:R-:W-:Y:S01]  /*4940*/  ISETP.GE.U32.AND P3, PT, R13, UR40, PT ;  /* 0x000000280d007c0c */ /* 0x000fe2000bf66070 */
[----:B------:R-:W-:Y:S01]  /*4950*/  FFMA.FTZ R13, R133, R11, R132 ;  /* 0x0000000b850d7223 */ /* 0x000fe20000010084 */
[----:B------:R-:W-:Y:S01]  /*4960*/  FMUL.FTZ R12, R141, R12 ;  /* 0x0000000c8d0c7220 */ /* 0x000fe20000410000 */
[C---:B------:R-:W-:Y:S01]  /*4970*/  FMUL.FTZ R11, R8.reuse, R47 ;  /* 0x0000002f080b7220 */ /* 0x040fe20000410000 */
[----:B------:R-:W0:Y:S01]  /*4980*/  MUFU.EX2 R10, R10 ;  /* 0x0000000a000a7308 */ /* 0x000e220000000800 */
[----:B------:R-:W-:Y:S01]  /*4990*/  FFMA.FTZ R13, R131, R13, R130 ;  /* 0x0000000d830d7223 */ /* 0x000fe20000010082 */
[----:B------:R-:W-:Y:S01]  /*49a0*/  FMUL.FTZ R96, R139, R12 ;  /* 0x0000000c8b607220 */ /* 0x000fe20000410000 */
[C---:B------:R-:W-:Y:S02]  /*49b0*/  FMUL.FTZ R12, R8.reuse, R46 ;  /* 0x0000002e080c7220 */ /* 0x040fe40000410000 */
[----:B------:R-:W-:Y:S01]  /*49c0*/  FFMA.FTZ R13, R129, R13, R128 ;  /* 0x0000000d810d7223 */ /* 0x000fe20000010080 */
[----:B------:R-:W1:Y:S01]  /*49d0*/  MUFU.EX2 R11, R11 ;  /* 0x0000000b000b7308 */ /* 0x000e620000000800 */
[----:B------:R-:W-:-:S02]  /*49e0*/  FMUL.FTZ R8, R8, R45 ;  /* 0x0000002d08087220 */ /* 0x000fc40000410000 */
[----:B------:R-:W-:Y:S01]  /*49f0*/  FFMA.FTZ R13, R127, R13, R126 ;  /* 0x0000000d7f0d7223 */ /* 0x000fe2000001007e */
[----:B------:R-:W2:Y:S01]  /*4a00*/  MUFU.EX2 R12, R12 ;  /* 0x0000000c000c7308 */ /* 0x000ea20000000800 */
[----:B------:R-:W-:Y:S02]  /*4a10*/  FMUL.FTZ R96, R137, R96 ;  /* 0x0000006089607220 */ /* 0x000fe40000410000 */
[----:B------:R-:W-:Y:S01]  /*4a20*/  FFMA.FTZ R13, R125, R13, R124 ;  /* 0x0000000d7d0d7223 */ /* 0x000fe2000001007c */
[----:B------:R-:W3:Y:S01]  /*4a30*/  MUFU.EX2 R8, R8 ;  /* 0x0000000800087308 */ /* 0x000ee20000000800 */
[----:B------:R-:W-:Y:S01]  /*4a40*/  VIADD R9, R9, 0xe ;  /* 0x0000000e09097836 */ /* 0x000fe20000000000 */
[----:B0-----:R-:W-:Y:S01]  /*4a50*/  FSEL R121, R10, 1, !P3 ;  /* 0x3f8000000a797808 */ /* 0x001fe20005800000 */
[----:B------:R-:W-:Y:S01]  /*4a60*/  FFMA.FTZ R13, R123, R13, R122 ;  /* 0x0000000d7b0d7223 */ /* 0x000fe2000001007a */
[----:B------:R-:W-:Y:S01]  /*4a70*/  FSEL R120, R16, RZ, !P3 ;  /* 0x000000ff10787208 */ /* 0x000fe20005800000 */
[----:B------:R-:W-:Y:S01]  /*4a80*/  FMUL.FTZ R96, R135, R96 ;  /* 0x0000006087607220 */ /* 0x000fe20000410000 */
[----:B------:R-:W-:-:S02]  /*4a90*/  ISETP.GE.U32.AND P3, PT, R9, UR40, PT ;  /* 0x0000002809007c0c */ /* 0x000fc4000bf66070 */
[----:B-1----:R-:W-:Y:S01]  /*4aa0*/  FSEL R119, R11, 1, !P4 ;  /* 0x3f8000000b777808 */ /* 0x002fe20006000000 */
[----:B------:R-:W-:Y:S01]  /*4ab0*/  FFMA.FTZ R13, R121, R13, R120 ;  /* 0x0000000d790d7223 */ /* 0x000fe20000010078 */
[----:B------:R-:W-:Y:S01]  /*4ac0*/  FSEL R118, R15, RZ, !P4 ;  /* 0x000000ff0f767208 */ /* 0x000fe20006000000 */
[----:B------:R-:W-:Y:S01]  /*4ad0*/  FMUL.FTZ R96, R133, R96 ;  /* 0x0000006085607220 */ /* 0x000fe20000410000 */
[----:B------:R-:W-:Y:S02]  /*4ae0*/  FSEL R117, R14, RZ, !P3 ;  /* 0x000000ff0e757208 */ /* 0x000fe40005800000 */
[----:B--2---:R-:W-:Y:S01]  /*4af0*/  FSEL R116, R12, 1, !P3 ;  /* 0x3f8000000c747808 */ /* 0x004fe20005800000 */
[----:B------:R-:W-:Y:S01]  /*4b00*/  FFMA.FTZ R13, R119, R13, R118 ;  /* 0x0000000d770d7223 */ /* 0x000fe20000010076 */
[----:B------:R-:W-:Y:S01]  /*4b10*/  FMUL.FTZ R96, R131, R96 ;  /* 0x0000006083607220 */ /* 0x000fe20000410000 */
[----:B---3--:R-:W-:Y:S02]  /*4b20*/  FSEL R114, R8, 1, !P2 ;  /* 0x3f80000008727808 */ /* 0x008fe40005000000 */
[----:B------:R-:W-:Y:S01]  /*4b30*/  FFMA.FTZ R13, R116, R13, R117 ;  /* 0x0000000d740d7223 */ /* 0x000fe20000010075 */
[----:B------:R-:W-:-:S03]  /*4b40*/  FMUL.FTZ R96, R129, R96 ;  /* 0x0000006081607220 */ /* 0x000fc60000410000 */
[----:B------:R-:W-:Y:S01]  /*4b50*/  FFMA.FTZ R8, R114, R13, R115 ;  /* 0x0000000d72087223 */ /* 0x000fe20000010073 */
[----:B------:R-:W-:-:S04]  /*4b60*/  FMUL.FTZ R96, R127, R96 ;  /* 0x000000607f607220 */ /* 0x000fc80000410000 */
[----:B------:R-:W-:Y:S01]  /*4b70*/  FMUL.FTZ R96, R125, R96 ;  /* 0x000000607d607220 */ /* 0x000fe20000410000 */
[----:B------:R-:W0:Y:S03]  /*4b80*/  SHFL.UP PT, R12, R8, 0x1, RZ ;  /* 0x04200000080c7989 */ /* 0x000e2600000e00ff */
[----:B------:R-:W-:-:S04]  /*4b90*/  FMUL.FTZ R96, R123, R96 ;  /* 0x000000607b607220 */ /* 0x000fc80000410000 */
[----:B------:R-:W-:-:S04]  /*4ba0*/  FMUL.FTZ R96, R121, R96 ;  /* 0x0000006079607220 */ /* 0x000fc80000410000 */
[----:B------:R-:W-:-:S04]  /*4bb0*/  FMUL.FTZ R9, R119, R96 ;  /* 0x0000006077097220 */ /* 0x000fc80000410000 */
[----:B------:R-:W-:-:S04]  /*4bc0*/  FMUL.FTZ R9, R116, R9 ;  /* 0x0000000974097220 */ /* 0x000fc80000410000 */
[----:B------:R-:W-:Y:S01]  /*4bd0*/  FMUL.FTZ R11, R114, R9 ;  /* 0x00000009720b7220 */ /* 0x000fe20000410000 */
[----:B------:R-:W-:-:S03]  /*4be0*/  ISETP.GE.AND P2, PT, R93, 0x1, PT ;  /* 0x000000015d00780c */ /* 0x000fc60003f46270 */
[----:B0-----:R-:W-:Y:S01]  /*4bf0*/  FFMA.FTZ R9, R11, R12, R8 ;  /* 0x0000000c0b097223 */ /* 0x001fe20000010008 */
[----:B------:R-:W0:Y:S04]  /*4c00*/  SHFL.UP PT, R10, R11, 0x1, RZ ;  /* 0x042000000b0a7989 */ /* 0x000e2800000e00ff */
[----:B------:R-:W-:-:S05]  /*4c10*/  FSEL R12, R8, R9, !P2 ;  /* 0x00000009080c7208 */ /* 0x000fca0005000000 */
[----:B------:R-:W1:Y:S01]  /*4c20*/  SHFL.UP PT, R9, R12, 0x2, RZ ;  /* 0x044000000c097989 */ /* 0x000e6200000e00ff */
[----:B0-----:R-:W-:Y:S01]  /*4c30*/  @P2 FMUL.FTZ R11, R11, R10 ;  /* 0x0000000a0b0b2220 */ /* 0x001fe20000410000 */
[----:B------:R-:W-:-:S04]  /*4c40*/  ISETP.GE.AND P2, PT, R93, 0x2, PT ;  /* 0x000000025d00780c */ /* 0x000fc80003f46270 */
[----:B------:R-:W0:Y:S01]  /*4c50*/  SHFL.UP PT, R10, R11, 0x2, RZ ;  /* 0x044000000b0a7989 */ /* 0x000e2200000e00ff */
[----:B-1----:R-:W-:-:S05]  /*4c60*/  FFMA.FTZ R9, R11, R9, R12 ;  /* 0x000000090b097223 */ /* 0x002fca000001000c */
[----:B------:R-:W-:-:S05]  /*4c70*/  FSEL R96, R12, R9, !P2 ;  /* 0x000000090c607208 */ /* 0x000fca0005000000 */
[----:B------:R-:W1:Y:S01]  /*4c80*/  SHFL.UP PT, R9, R96, 0x4, RZ ;  /* 0x0480000060097989 */ /* 0x000e6200000e00ff */
[----:B0-----:R-:W-:-:S05]  /*4c90*/  @P2 FMUL.FTZ R11, R11, R10 ;  /* 0x0000000a0b0b2220 */ /* 0x001fca0000410000 */
[----:B------:R-:W0:Y:S01]  /*4ca0*/  SHFL.UP PT, R8, R11, 0x4, RZ ;  /* 0x048000000b087989 */ /* 0x000e2200000e00ff */
[----:B------:R-:W-:Y:S01]  /*4cb0*/  ISETP.GE.AND P2, PT, R93, 0x4, PT ;  /* 0x000000045d00780c */ /* 0x000fe20003f46270 */
[----:B-1----:R-:W-:Y:S01]  /*4cc0*/  FFMA.FTZ R13, R11, R9, R96 ;  /* 0x000000090b0d7223 */ /* 0x002fe20000010060 */
[----:B------:R-:W-:Y:S01]  /*4cd0*/  HFMA2 R9, -RZ, RZ, 0, 0 ;  /* 0x00000000ff097431 */ /* 0x000fe200000001ff */
[----:B------:R-:W-:-:S04]  /*4ce0*/  @!P1 PRMT R9, R7, 0x5410, RZ ;  /* 0x0000541007099816 */ /* 0x000fc800000000ff */
[----:B----4-:R-:W-:Y:S02]  /*4cf0*/  @!P0 PRMT R9, R9, 0x5410, R6 ;  /* 0x0000541009098816 */ /* 0x010fe40000000006 */
[----:B------:R-:W-:Y:S02]  /*4d00*/  ISETP.GE.AND P0, PT, R107, UR40, PT ;  /* 0x000000286b007c0c */ /* 0x000fe4000bf06270 */
[----:B------:R-:W-:Y:S02]  /*4d10*/  ISETP.GE.AND P3, PT, R105, UR40, PT ;  /* 0x0000002869007c0c */ /* 0x000fe4000bf66270 */
[----:B------:R-:W-:Y:S01]  /*4d20*/  ISETP.GE.AND P4, PT, R106, UR40, PT ;  /* 0x000000286a007c0c */ /* 0x000fe2000bf86270 */
[----:B------:R-:W-:Y:S02]  /*4d30*/  IMAD.MOV.U32 R7, RZ, RZ, RZ ;  /* 0x000000ffff077224 */ /* 0x000fe400078e00ff */
[----:B0-----:R-:W-:Y:S01]  /*4d40*/  @P2 FMUL.FTZ R11, R11, R8 ;  /* 0x000000080b0b2220 */ /* 0x001fe20000410000 */
[----:B------:R-:W-:-:S02]  /*4d50*/  FSEL R8, R96, R13, !P2 ;  /* 0x0000000d60087208 */ /* 0x000fc40005000000 */
[----:B------:R-:W-:-:S03]  /*4d60*/  @!P5 PRMT R7, R5, 0x5410, RZ ;  /* 0x000054100507d816 */ /* 0x000fc600000000ff */
[----:B------:R-:W2:Y:S01]  /*4d70*/  @!P0 LDG.E.U16 R13, desc[UR24][R2.64+-0x100] ;  /* 0xffff0018020d8981 */ /* 0x000ea2000c1e1500 */
[----:B------:R-:W-:-:S03]  /*4d80*/  LOP3.LUT R104, R111, 0xe0, RZ, 0xfc, !PT ;  /* 0x000000e06f687812 */ /* 0x000fc600078efcff */
[----:B------:R-:W3:Y:S01]  /*4d90*/  @!P3 LDG.E.U16 R6, desc[UR24][R2.64+-0x80] ;  /* 0xffff80180206b981 */ /* 0x000ee2000c1e1500 */
[----:B------:R-:W-:Y:S02]  /*4da0*/  @!P6 PRMT R7, R7, 0x5410, R4 ;  /* 0x000054100707e816 */ /* 0x000fe40000000004 */
[----:B------:R-:W-:Y:S01]  /*4db0*/  ISETP.GE.AND P2, PT, R104, UR40, PT ;  /* 0x0000002868007c0c */ /* 0x000fe2000bf46270 */
[----:B------:R-:W4:Y:S01]  /*4dc0*/  @!P4 LDG.E.U16 R4, desc[UR24][R2.64+-0xc0] ;  /* 0xffff40180204c981 */ /* 0x000f22000c1e1500 */
[C---:B------:R-:W-:Y:S02]  /*4dd0*/  LOP3.LUT R103, R111.reuse, 0x100, RZ, 0xfc, !PT ;  /* 0x000001006f677812 */ /* 0x040fe400078efcff */
[----:B------:R-:W-:Y:S02]  /*4de0*/  LOP3.LUT R102, R111, 0x120, RZ, 0xfc, !PT ;  /* 0x000001206f667812 */ /* 0x000fe400078efcff */
[----:B------:R-:W-:Y:S02]  /*4df0*/  ISETP.GE.AND P5, PT, R103, UR40, PT ;  /* 0x0000002867007c0c */ /* 0x000fe4000bfa6270 */
[----:B------:R-:W-:-:S05]  /*4e00*/  ISETP.GE.AND P6, PT, R102, UR40, PT ;  /* 0x0000002866007c0c */ /* 0x000fca000bfc6270 */
[----:B------:R-:W4:Y:S06]  /*4e10*/  @!P2 LDG.E.U16 R10, desc[UR24][R2.64+-0x40] ;  /* 0xffffc018020aa981 */ /* 0x000f2c000c1e1500 */
[----:B------:R-:W4:Y:S04]  /*4e20*/  @!P5 LDG.E.U16 R12, desc[UR24][R2.64] ;  /* 0x00000018020cd981 */ /* 0x000f28000c1e1500 */
[----:B------:R-:W4:Y:S01]  /*4e30*/  @!P6 LDG.E.U16 R96, desc[UR24][R2.64+0x40] ;  /* 0x000040180260e981 */ /* 0x000f22000c1e1500 */
[----:B------:R-:W-:-:S02]  /*4e40*/  MOV R5, RZ ;  /* 0x000000ff00057202 */ /* 0x000fc40000000f00 */
[C---:B------:R-:W-:Y:S02]  /*4e50*/  LOP3.LUT R99, R111.reuse, 0x180, RZ, 0xfc, !PT ;  /* 0x000001806f637812 */ /* 0x040fe400078efcff */
[C---:B------:R-:W-:Y:S02]  /*4e60*/  LOP3.LUT R98, R111.reuse, 0x1a0, RZ, 0xfc, !PT ;  /* 0x000001a06f627812 */ /* 0x040fe400078efcff */
[C---:B------:R-:W-:Y:S01]  /*4e70*/  LOP3.LUT R101, R111.reuse, 0x140, RZ, 0xfc, !PT ;  /* 0x000001406f657812 */ /* 0x040fe200078efcff */
[----:B------:R-:W-:Y:S01]  /*4e80*/  HFMA2 R113, -RZ, RZ, 0, 0 ;  /* 0x00000000ff717431 */ /* 0x000fe200000001ff */
[C---:B------:R-:W-:Y:S02]  /*4e90*/  LOP3.LUT R100, R111.reuse, 0x160, RZ, 0xfc, !PT ;  /* 0x000001606f647812 */ /* 0x040fe400078efcff */
[----:B------:R-:W-:Y:S02]  /*4ea0*/  LOP3.LUT R97, R111, 0x1c0, RZ, 0xfc, !PT ;  /* 0x000001c06f617812 */ /* 0x000fe400078efcff */
[----:B--2---:R-:W-:Y:S01]  /*4eb0*/  @!P0 PRMT R5, R13, 0x5410, RZ ;  /* 0x000054100d058816 */ /* 0x004fe200000000ff */
[----:B------:R-:W-:Y:S01]  /*4ec0*/  IMAD.MOV.U32 R13, RZ, RZ, RZ ;  /* 0x000000ffff0d7224 */ /* 0x000fe200078e00ff */
[----:B---3--:R-:W-:-:S02]  /*4ed0*/  @!P3 PRMT R13, R6, 0x5410, RZ ;  /* 0x00005410060db816 */ /* 0x008fc400000000ff */
[----:B------:R-:W-:Y:S02]  /*4ee0*/  ISETP.GE.AND P3, PT, R99, UR40, PT ;  /* 0x0000002863007c0c */ /* 0x000fe4000bf66270 */
[----:B----4-:R-:W-:Y:S02]  /*4ef0*/  @!P4 PRMT R5, R5, 0x5410, R4 ;  /* 0x000054100505c816 */ /* 0x010fe40000000004 */
[----:B------:R-:W-:Y:S02]  /*4f00*/  ISETP.GE.AND P4, PT, R98, UR40, PT ;  /* 0x0000002862007c0c */ /* 0x000fe4000bf86270 */
[----:B------:R-:W-:-:S07]  /*4f10*/  ISETP.GE.AND P0, PT, R101, UR40, PT ;  /* 0x0000002865007c0c */ /* 0x000fce000bf06270 */
[----:B------:R-:W2:Y:S01]  /*4f20*/  @!P3 LDG.E.U16 R6, desc[UR24][R2.64+0x100] ;  /* 0x000100180206b981 */ /* 0x000ea2000c1e1500 */
[----:B------:R-:W-:-:S03]  /*4f30*/  @!P2 PRMT R13, R13, 0x5410, R10 ;  /* 0x000054100d0da816 */ /* 0x000fc6000000000a */
[----:B------:R-:W3:Y:S01]  /*4f40*/  @!P4 LDG.E.U16 R10, desc[UR24][R2.64+0x140] ;  /* 0x00014018020ac981 */ /* 0x000ee2000c1e1500 */
[----:B------:R-:W-:Y:S02]  /*4f50*/  ISETP.GE.AND P2, PT, R100, UR40, PT ;  /* 0x0000002864007c0c */ /* 0x000fe4000bf46270 */
[----:B------:R-:W-:Y:S01]  /*4f60*/  @!P5 PRMT R113, R12, 0x5410, RZ ;  /* 0x000054100c71d816 */ /* 0x000fe200000000ff */
[----:B------:R-:W4:Y:S01]  /*4f70*/  @!P0 LDG.E.U16 R152, desc[UR24][R2.64+0x80] ;  /* 0x0000801802988981 */ /* 0x000f22000c1e1500 */
[----:B------:R-:W-:Y:S02]  /*4f80*/  ISETP.GE.AND P5, PT, R97, UR40, PT ;  /* 0x0000002861007c0c */ /* 0x000fe4000bfa6270 */
[----:B------:R-:W-:Y:S02]  /*4f90*/  @!P6 PRMT R113, R113, 0x5410, R96 ;  /* 0x000054107171e816 */ /* 0x000fe40000000060 */
[----:B------:R-:W-:-:S04]  /*4fa0*/  LOP3.LUT R96, R111, 0x1e0, RZ, 0xfc, !PT ;  /* 0x000001e06f607812 */ /* 0x000fc800078efcff */
[----:B------:R-:W-:Y:S01]  /*4fb0*/  ISETP.GE.AND P6, PT, R96, UR40, PT ;  /* 0x0000002860007c0c */ /* 0x000fe2000bfc6270 */
[----:B------:R-:W4:Y:S04]  /*4fc0*/  @!P2 LDG.E.U16 R4, desc[UR24][R2.64+0xc0] ;  /* 0x0000c0180204a981 */ /* 0x000f28000c1e1500 */
[----:B------:R-:W4:Y:S08]  /*4fd0*/  @!P5 LDG.E.U16 R12, desc[UR24][R2.64+0x180] ;  /* 0x00018018020cd981 */ /* 0x000f30000c1e1500 */
[----:B------:R-:W4:Y:S01]  /*4fe0*/  @!P6 LDG.E.U16 R146, desc[UR24][R2.64+0x1c0] ;  /* 0x0001c0180292e981 */ /* 0x000f22000c1e1500 */
[----:B------:R-:W-:-:S03]  /*4ff0*/  PRMT R148, R9, 0x7632, R148 ;  /* 0x0000763209947816 */ /* 0x000fc60000000094 */
[----:B------:R-:W-:Y:S01]  /*5000*/  STS.U16 [R92], R9 ;  /* 0x000000095c007388 */ /* 0x000fe20000000400 */
[----:B------:R-:W-:-:S03]  /*5010*/  PRMT R149, R7, 0x7632, R149 ;  /* 0x0000763207957816 */ /* 0x000fc60000000095 */
[----:B------:R-:W-:Y:S04]  /*5020*/  STS.U16 [R91+0x40], R148 ;  /* 0x000040945b007388 */ /* 0x000fe80000000400 */
[----:B------:R0:W-:Y:S02]  /*5030*/  STS.U16 [R90+0x80], R7 ;  /* 0x000080075a007388 */ /* 0x0001e40000000400 */
[----:B0-----:R-:W-:Y:S01]  /*5040*/  MOV R7, RZ ;  /* 0x000000ff00077202 */ /* 0x001fe20000000f00 */
[----:B------:R-:W-:Y:S01]  /*5050*/  IMAD.MOV.U32 R147, RZ, RZ, RZ ;  /* 0x000000ffff937224 */ /* 0x000fe200078e00ff */
[----:B------:R-:W-:Y:S01]  /*5060*/  PRMT R150, R5, 0x7632, R150 ;  /* 0x0000763205967816 */ /* 0x000fe20000000096 */
[----:B------:R-:W-:Y:S01]  /*5070*/  STS.U16 [R89+0xc0], R149 ;  /* 0x0000c09559007388 */ /* 0x000fe20000000400 */
[----:B------:R-:W-:Y:S01]  /*5080*/  PRMT R151, R13, 0x7632, R151 ;  /* 0x000076320d977816 */ /* 0x000fe20000000097 */
[----:B------:R-:W-:-:S02]  /*5090*/  IMAD.MOV.U32 R9, RZ, RZ, RZ ;  /* 0x000000ffff097224 */ /* 0x000fc400078e00ff */
[----:B------:R0:W-:Y:S01]  /*50a0*/  STS.U16 [R88+0x100], R5 ;  /* 0x0001000558007388 */ /* 0x0001e20000000400 */
[----:B------:R-:W-:-:S03]  /*50b0*/  PRMT R148, R113, 0x7632, R148 ;  /* 0x0000763271947816 */ /* 0x000fc60000000094 */
[----:B------:R-:W-:Y:S04]  /*50c0*/  STS.U16 [R87+0x140], R150 ;  /* 0x0001409657007388 */ /* 0x000fe80000000400 */
[----:B------:R-:W-:Y:S04]  /*50d0*/  STS.U16 [R86+0x180], R13 ;  /* 0x0001800d56007388 */ /* 0x000fe80000000400 */
[----:B------:R-:W-:Y:S01]  /*50e0*/  STS.U16 [R85+0x1c0], R151 ;  /* 0x0001c09755007388 */ /* 0x000fe20000000400 */
[----:B------:R-:W1:Y:S03]  /*50f0*/  S2UR UR11, SR_CgaCtaId ;  /* 0x00000000000b79c3 */ /* 0x000e660000008800 */
[----:B------:R-:W-:Y:S04]  /*5100*/  STS.U16 [R84+0x200], R113 ;  /* 0x0002007154007388 */ /* 0x000fe80000000400 */
[----:B------:R-:W-:Y:S01]  /*5110*/  STS.U16 [R83+0x240], R148 ;  /* 0x0002409453007388 */ /* 0x000fe20000000400 */
[----:B0-----:R-:W-:Y:S01]  /*5120*/  IMAD.U32 R5, RZ, RZ, UR16 ;  /* 0x00000010ff057e24 */ /* 0x001fe2000f8e00ff */
[----:B------:R-:W-:-:S02]  /*5130*/  UMOV UR15, 0x400 ;  /* 0x00000400000f7882 */ /* 0x000fc40000000000 */
[----:B-1----:R-:W-:Y:S01]  /*5140*/  ULEA UR15, UR11, UR15, 0x18 ;  /* 0x0000000f0b0f7291 */ /* 0x002fe2000f8ec0ff */
[----:B------:R-:W-:Y:S01]  /*5150*/  SHF.R.U32.HI R162, RZ, 0x5, R94 ;  /* 0x00000005ffa27819 */ /* 0x000fe2000001165e */
[----:B------:R-:W-:Y:S01]  /*5160*/  BSSY.RECONVERGENT B0, `(.L_x_2619) ;  /* 0x000005d000007945 */ /* 0x000fe20003800200 */
[----:B--2---:R-:W-:-:S04]  /*5170*/  @!P3 PRMT R7, R6, 0x5410, RZ ;  /* 0x000054100607b816 */ /* 0x004fc800000000ff */
[----:B---3--:R-:W-:Y:S02]  /*5180*/  @!P4 PRMT R7, R7, 0x5410, R10 ;  /* 0x000054100707c816 */ /* 0x008fe4000000000a */
[----:B------:R-:W0:Y:S04]  /*5190*/  SHFL.UP PT, R10, R8, 0x8, RZ ;  /* 0x05000000080a7989 */ /* 0x000e2800000e00ff */
[----:B------:R-:W1:Y:S01]  /*51a0*/  SHFL.UP PT, R6, R11, 0x8, RZ ;  /* 0x050000000b067989 */ /* 0x000e6200000e00ff */
[----:B----4-:R-:W-:Y:S02]  /*51b0*/  @!P0 PRMT R147, R152, 0x5410, RZ ;  /* 0x0000541098938816 */ /* 0x010fe400000000ff */
[----:B------:R-:W-:Y:S02]  /*51c0*/  ISETP.GE.AND P0, PT, R93, 0x8, PT ;  /* 0x000000085d00780c */ /* 0x000fe40003f06270 */
[----:B------:R-:W-:-:S02]  /*51d0*/  @!P2 PRMT R147, R147, 0x5410, R4 ;  /* 0x000054109393a816 */ /* 0x000fc40000000004 */
[----:B------:R-:W-:Y:S02]  /*51e0*/  @!P5 PRMT R9, R12, 0x5410, RZ ;  /* 0x000054100c09d816 */ /* 0x000fe400000000ff */
[----:B------:R-:W-:Y:S02]  /*51f0*/  PRMT R149, R147, 0x7632, R149 ;  /* 0x0000763293957816 */ /* 0x000fe40000000095 */
[----:B------:R-:W-:Y:S01]  /*5200*/  PRMT R12, R7, 0x7632, R12 ;  /* 0x00007632070c7816 */ /* 0x000fe2000000000c */
[----:B0-----:R-:W-:Y:S01]  /*5210*/  FFMA.FTZ R13, R11, R10, R8 ;  /* 0x0000000a0b0d7223 */ /* 0x001fe20000010008 */
[--C-:B------:R-:W-:Y:S01]  /*5220*/  @!P6 PRMT R9, R9, 0x5410, R146.reuse ;  /* 0x000054100909e816 */ /* 0x100fe20000000092 */
[----:B------:R-:W-:Y:S02]  /*5230*/  STS.U16 [R82+0x280], R147 ;  /* 0x0002809352007388 */ /* 0x000fe40000000400 */
[----:B-1----:R-:W-:Y:S01]  /*5240*/  @P0 FMUL.FTZ R11, R11, R6 ;  /* 0x000000060b0b0220 */ /* 0x002fe20000410000 */
[----:B------:R-:W-:Y:S01]  /*5250*/  FSEL R10, R8, R13, !P0 ;  /* 0x0000000d080a7208 */ /* 0x000fe20004000000 */
[----:B------:R-:W-:Y:S01]  /*5260*/  STS.U16 [R81+0x2c0], R149 ;  /* 0x0002c09551007388 */ /* 0x000fe20000000400 */
[----:B------:R-:W-:-:S03]  /*5270*/  PRMT R146, R9, 0x7632, R146 ;  /* 0x0000763209927816 */ /* 0x000fc60000000092 */
[----:B------:R-:W-:Y:S04]  /*5280*/  STS.U16 [R80+0x300], R7 ;  /* 0x0003000750007388 */ /* 0x000fe80000000400 */
[----:B------:R0:W-:Y:S04]  /*5290*/  STS.U16 [R79+0x340], R12 ;  /* 0x0003400c4f007388 */ /* 0x0001e80000000400 */
[----:B------:R-:W-:Y:S04]  /*52a0*/  STS.U16 [R78+0x380], R9 ;  /* 0x000380094e007388 */ /* 0x000fe80000000400 */
[----:B------:R-:W1:Y:S04]  /*52b0*/  SHFL.UP PT, R6, R11, 0x10, RZ ;  /* 0x060000000b067989 */ /* 0x000e6800000e00ff */
[----:B------:R-:W2:Y:S01]  /*52c0*/  SHFL.UP PT, R9, R10, 0x10, RZ ;  /* 0x060000000a097989 */ /* 0x000ea200000e00ff */
[----:B------:R-:W-:-:S02]  /*52d0*/  ISETP.NE.AND P2, PT, R93, 0x1f, PT ;  /* 0x0000001f5d00780c */ /* 0x000fc40003f45270 */
[----:B------:R-:W-:Y:S02]  /*52e0*/  LOP3.LUT P0, RZ, R94, 0x1f, RZ, 0xc0, !PT ;  /* 0x0000001f5eff7812 */ /* 0x000fe4000780c0ff */
[----:B------:R-:W-:Y:S02]  /*52f0*/  MOV R4, UR19 ;  /* 0x0000001300047c02 */ /* 0x000fe40008000f00 */
[----:B------:R-:W-:Y:S01]  /*5300*/  ISETP.EQ.OR P0, PT, RZ, UR6, P0 ;  /* 0x00000006ff007c0c */ /* 0x000fe20008702670 */
[----:B------:R-:W-:Y:S01]  /*5310*/  STS.U16 [R77+0x3c0], R146 ;  /* 0x0003c0924d007388 */ /* 0x000fe20000000400 */
[----:B------:R-:W-:-:S03]  /*5320*/  NOP ;  /* 0x0000000000007918 */ /* 0x000fc60000000000 */
[----:B------:R3:W5:Y:S01]  /*5330*/  LDG.E R113, desc[UR24][R4.64] ;  /* 0x0000001804717981 */ /* 0x000762000c1e1900 */
[----:B0-----:R-:W-:Y:S02]  /*5340*/  HFMA2 R12, -RZ, RZ, 1.875, 0 ;  /* 0x3f800000ff0c7431 */ /* 0x001fe400000001ff */
[----:B------:R-:W-:Y:S01]  /*5350*/  IMAD.MOV.U32 R13, RZ, RZ, RZ ;  /* 0x000000ffff0d7224 */ /* 0x000fe200078e00ff */
[----:B------:R-:W-:Y:S01]  /*5360*/  LDS.U16 R146, [R76] ;  /* 0x000000004c927984 */ /* 0x000fe20000000400 */
[----:B-1----:R-:W-:-:S03]  /*5370*/  FMUL.FTZ R8, R11, R6 ;  /* 0x000000060b087220 */ /* 0x002fc60000410000 */
[----:B------:R-:W-:Y:S01]  /*5380*/  LDS.U16 R147, [R75+0x2] ;  /* 0x000002004b937984 */ /* 0x000fe20000000400 */
[----:B---3--:R-:W-:Y:S01]  /*5390*/  @!P2 SHF.R.U32.HI R4, RZ, 0x2, R94 ;  /* 0x00000002ff04a819 */ /* 0x008fe2000001165e */
[----:B--2---:R-:W-:Y:S02]  /*53a0*/  FFMA.FTZ R9, R11, R9, R10 ;  /* 0x000000090b097223 */ /* 0x004fe4000001000a */
[----:B------:R-:W-:Y:S01]  /*53b0*/  LDS.U16 R148, [R74+0x4] ;  /* 0x000004004a947984 */ /* 0x000fe20000000400 */
[----:B------:R-:W-:-:S03]  /*53c0*/  @!P2 LOP3.LUT R164, R4, 0xf8, RZ, 0xc0, !PT ;  /* 0x000000f804a4a812 */ /* 0x000fc600078ec0ff */
[----:B------:R-:W-:Y:S04]  /*53d0*/  LDS.U16 R149, [R73+0x6] ;  /* 0x0000060049957984 */ /* 0x000fe80000000400 */
[----:B------:R-:W-:Y:S04]  /*53e0*/  LDS.U16 R150, [R72+0x8] ;  /* 0x0000080048967984 */ /* 0x000fe80000000400 */
[----:B------:R-:W-:Y:S04]  /*53f0*/  LDS.U16 R151, [R71+0xa] ;  /* 0x00000a0047977984 */ /* 0x000fe80000000400 */
[----:B------:R-:W-:Y:S04]  /*5400*/  LDS.U16 R152, [R70+0xc] ;  /* 0x00000c0046987984 */ /* 0x000fe80000000400 */
[----:B------:R-:W-:Y:S04]  /*5410*/  LDS.U16 R153, [R69+0xe] ;  /* 0x00000e0045997984 */ /* 0x000fe80000000400 */
[----:B------:R-:W-:Y:S04]  /*5420*/  LDS.U16 R154, [R68+0x10] ;  /* 0x00001000449a7984 */ /* 0x000fe80000000400 */
[----:B------:R-:W-:Y:S04]  /*5430*/  @!P0 LDS.64 R12, [UR9] ;  /* 0x00000009ff0c8984 */ /* 0x000fe80008000a00 */
[----:B------:R-:W-:Y:S04]  /*5440*/  LDS.U16 R155, [R67+0x12] ;  /* 0x00001200439b7984 */ /* 0x000fe80000000400 */
[----:B------:R-:W-:Y:S04]  /*5450*/  LDS.U16 R156, [R66+0x14] ;  /* 0x00001400429c7984 */ /* 0x000fe80000000400 */
[----:B------:R-:W-:Y:S04]  /*5460*/  LDS.U16 R157, [R65+0x16] ;  /* 0x00001600419d7984 */ /* 0x000fe80000000400 */
[----:B------:R-:W-:Y:S04]  /*5470*/  LDS.U16 R158, [R64+0x18] ;  /* 0x00001800409e7984 */ /* 0x000fe80000000400 */
[----:B------:R-:W-:Y:S04]  /*5480*/  LDS.U16 R159, [R63+0x1a] ;  /* 0x00001a003f9f7984 */ /* 0x000fe80000000400 */
[----:B------:R-:W-:Y:S04]  /*5490*/  LDS.U16 R160, [R62+0x1c] ;  /* 0x00001c003ea07984 */ /* 0x000fe80000000400 */
[----:B------:R-:W-:Y:S04]  /*54a0*/  LDS.U16 R161, [R61+0x1e] ;  /* 0x00001e003da17984 */ /* 0x000fe80000000400 */
[----:B------:R-:W-:Y:S01]  /*54b0*/  @!P2 STS.64 [R164+UR15+0x1090], R8 ;  /* 0x00109008a400a988 */ /* 0x000fe20008000a0f */
[----:B------:R-:W-:Y:S01]  /*54c0*/  BAR.SYNC.DEFER_BLOCKING 0x0 ;  /* 0x0000000000007b1d */ /* 0x000fe20000010000 */
[----:B------:R-:W-:-:S02]  /*54d0*/  ISETP.GE.AND P0, PT, R93, 0x10, PT ;  /* 0x000000105d00780c */ /* 0x000fc40003f06270 */
[C---:B------:R-:W-:Y:S02]  /*54e0*/  ISETP.NE.AND P2, PT, R162.reuse, 0x3, PT ;  /* 0x00000003a200780c */ /* 0x040fe40003f45270 */
[C---:B------:R-:W-:Y:S02]  /*54f0*/  ISETP.NE.AND P4, PT, R162.reuse, 0x1, PT ;  /* 0x00000001a200780c */ /* 0x040fe40003f85270 */
[----:B------:R-:W-:Y:S02]  /*5500*/  ISETP.NE.AND P3, PT, R162, 0x2, PT ;  /* 0x00000002a200780c */ /* 0x000fe40003f65270 */
[----:B------:R-:W-:Y:S02]  /*5510*/  FSEL R162, R11, R8, !P0 ;  /* 0x000000080ba27208 */ /* 0x000fe40004000000 */
[----:B------:R-:W-:Y:S01]  /*5520*/  FSEL R163, R10, R9, !P0 ;  /* 0x000000090aa37208 */ /* 0x000fe20004000000 */
[----:B------:R-:W0:Y:S04]  /*5530*/  LDS.128 R4, [UR15+0x1090] ;  /* 0x0010900fff047984 */ /* 0x000e280008000c00 */
[----:B------:R-:W1:Y:S04]  /*5540*/  LDS.128 R8, [UR15+0x10a0] ;  /* 0x0010a00fff087984 */ /* 0x000e680008000c00 */
[----:B------:R-:W-:Y:S04]  /*5550*/  SHFL.UP PT, R162, R162, 0x1, RZ ;  /* 0x04200000a2a27989 */ /* 0x000fe800000e00ff */
[----:B------:R-:W2:Y:S01]  /*5560*/  SHFL.UP PT, R163, R163, 0x1, RZ ;  /* 0x04200000a3a37989 */ /* 0x000ea200000e00ff */
[----:B------:R-:W-:Y:S01]  /*5570*/  ISETP.GE.U32.AND P0, PT, R94, 0x20, PT ;  /* 0x000000205e00780c */ /* 0x000fe20003f06070 */
[CC--:B0-----:R-:W-:Y:S01]  /*5580*/  FFMA.FTZ R164, R5.reuse, R6.reuse, R7 ;  /* 0x0000000605a47223 */ /* 0x0c1fe20000010007 */
[C---:B------:R-:W-:Y:S01]  /*5590*/  FSEL R95, R4.reuse, R95, !P4 ;  /* 0x0000005f045f7208 */ /* 0x040fe20006000000 */
[----:B------:R-:W-:Y:S01]  /*55a0*/  FMUL.FTZ R4, R4, R6 ;  /* 0x0000000604047220 */ /* 0x000fe20000410000 */
[----:B------:R-:W-:Y:S01]  /*55b0*/  FSEL R112, R5, R112, !P4 ;  /* 0x0000007005707208 */ /* 0x000fe20006000000 */
[----:B-1----:R-:W-:-:S02]  /*55c0*/  FFMA.FTZ R9, R164, R8, R9 ;  /* 0x00000008a4097223 */ /* 0x002fc40000010009 */
[----:B------:R-:W-:Y:S01]  /*55d0*/  FMUL.FTZ R8, R4, R8 ;  /* 0x0000000804087220 */ /* 0x000fe20000410000 */
[----:B------:R-:W-:Y:S02]  /*55e0*/  FSEL R112, R164, R112, !P3 ;  /* 0x00000070a4707208 */ /* 0x000fe40005800000 */
[----:B------:R-:W-:Y:S02]  /*55f0*/  FSEL R95, R4, R95, !P3 ;  /* 0x0000005f045f7208 */ /* 0x000fe40005800000 */
[----:B------:R-:W-:Y:S02]  /*5600*/  FSEL R112, R9, R112, !P2 ;  /* 0x0000007009707208 */ /* 0x000fe40005000000 */
[----:B------:R-:W-:Y:S02]  /*5610*/  FSEL R95, R8, R95, !P2 ;  /* 0x0000005f085f7208 */ /* 0x000fe40005000000 */
[----:B------:R-:W-:Y:S01]  /*5620*/  @P0 ISETP.NE.AND P2, PT, R93, RZ, PT ;  /* 0x000000ff5d00020c */ /* 0x000fe20003f45270 */
[----:B--2---:R-:W-:-:S02]  /*5630*/  @P0 FFMA.FTZ R5, R162, R112, R163 ;  /* 0x00000070a2050223 */ /* 0x004fc400000100a3 */
[----:B------:R-:W-:Y:S01]  /*5640*/  @P0 FMUL.FTZ R4, R162, R95 ;  /* 0x0000005fa2040220 */ /* 0x000fe20000410000 */
[C---:B------:R-:W-:Y:S01]  /*5650*/  FFMA.FTZ R11, R10.reuse, R9, R11 ;  /* 0x000000090a0b7223 */ /* 0x040fe2000001000b */
[----:B------:R-:W-:Y:S01]  /*5660*/  FMUL.FTZ R8, R10, R8 ;  /* 0x000000080a087220 */ /* 0x000fe20000410000 */
[----:B------:R-:W-:Y:S02]  /*5670*/  @P0 FSEL R163, R112, R5, !P2 ;  /* 0x0000000570a30208 */ /* 0x000fe40005000000 */
[----:B------:R-:W-:Y:S01]  /*5680*/  @P0 FSEL R162, R95, R4, !P2 ;  /* 0x000000045fa20208 */ /* 0x000fe20005000000 */
[----:B------:R-:W-:Y:S01]  /*5690*/  @P0 IMAD.MOV.U32 R4, RZ, RZ, R12 ;  /* 0x000000ffff040224 */ /* 0x000fe200078e000c */
[----:B------:R-:W-:Y:S02]  /*56a0*/  ISETP.NE.AND P3, PT, R94, RZ, PT ;  /* 0x000000ff5e00720c */ /* 0x000fe40003f65270 */
[----:B------:R-:W-:Y:S01]  /*56b0*/  @P0 MOV R5, R13 ;  /* 0x0000000d00050202 */ /* 0x000fe20000000f00 */
[----:B------:R-:W-:Y:S10]  /*56c0*/  @P0 BRA `(.L_x_2620) ;  /* 0x0000000000180947 */ /* 0x000ff40003800000 */
[----:B------:R-:W-:Y:S01]  /*56d0*/  ISETP.NE.AND P0, PT, R93, RZ, PT ;  /* 0x000000ff5d00720c */ /* 0x000fe20003f05270 */
[C---:B------:R-:W-:Y:S01]  /*56e0*/  FMUL.FTZ R4, R8.reuse, R12 ;  /* 0x0000000c08047220 */ /* 0x040fe20000410000 */
[----:B------:R-:W-:-:S11]  /*56f0*/  FFMA.FTZ R5, R8, R13, R11 ;  /* 0x0000000d08057223 */ /* 0x000fd6000001000b */
[----:B------:R0:W-:Y:S01]  /*5700*/  @!P0 STS.64 [UR15+0x10b8], R12 ;  /* 0x0010b80cff008988 */ /* 0x0001e20008000a0f */
[----:B------:R-:W-:Y:S01]  /*5710*/  @!P0 MOV R162, R12 ;  /* 0x0000000c00a28202 */ /* 0x000fe20000000f00 */
[----:B------:R-:W-:-:S07]  /*5720*/  @!P0 IMAD.MOV.U32 R163, RZ, RZ, R13 ;  /* 0x000000ffffa38224 */ /* 0x000fce00078e000d */
.L_x_2620:
[----:B------:R-:W-:Y:S05]  /*5730*/  BSYNC.RECONVERGENT B0 ;  /* 0x0000000000007941 */ /* 0x000fea0003800200 */
.L_x_2619:
[----:B------:R-:W-:Y:S01]  /*5740*/  BAR.SYNC.DEFER_BLOCKING 0x0 ;  /* 0x0000000000007b1d */ /* 0x000fe20000010000 */
[----:B------:R-:W-:Y:S01]  /*5750*/  ISETP.NE.AND P0, PT, R94, RZ, PT ;  /* 0x000000ff5e00720c */ /* 0x000fe20003f05270 */
[----:B------:R-:W-:Y:S01]  /*5760*/  IMAD.U32 R8, R147, 0x10000, RZ ;  /* 0x0001000093087824 */ /* 0x000fe200078e00ff */
[----:B------:R-:W-:Y:S01]  /*5770*/  SHF.L.U32 R146, R146, 0x10, RZ ;  /* 0x0000001092927819 */ /* 0x000fe200000006ff */
[----:B------:R-:W-:Y:S01]  /*5780*/  IMAD.U32 R10, R149, 0x10000, RZ ;  /* 0x00010000950a7824 */ /* 0x000fe200078e00ff */
[----:B------:R-:W-:Y:S01]  /*5790*/  SHF.L.U32 R148, R148, 0x10, RZ ;  /* 0x0000001094947819 */ /* 0x000fe200000006ff */
[----:B------:R-:W-:Y:S01]  /*57a0*/  BSSY.RECONVERGENT B0, `(.L_x_2621) ;  /* 0x0000029000007945 */ /* 0x000fe20003800200 */
[----:B------:R-:W-:Y:S01]  /*57b0*/  SHF.L.U32 R150, R150, 0x10, RZ ;  /* 0x0000001096967819 */ /* 0x000fe200000006ff */
[----:B0-----:R-:W-:Y:S01]  /*57c0*/  IMAD.U32 R12, R151, 0x10000, RZ ;  /* 0x00010000970c7824 */ /* 0x001fe200078e00ff */
[----:B------:R-:W-:Y:S02]  /*57d0*/  SHF.L.U32 R152, R152, 0x10, RZ ;  /* 0x0000001098987819 */ /* 0x000fe400000006ff */
[----:B------:R-:W-:-:S02]  /*57e0*/  SHF.L.U32 R154, R154, 0x10, RZ ;  /* 0x000000109a9a7819 */ /* 0x000fc400000006ff */
[----:B------:R-:W-:Y:S02]  /*57f0*/  SHF.L.U32 R156, R156, 0x10, RZ ;  /* 0x000000109c9c7819 */ /* 0x000fe400000006ff */
[----:B------:R-:W-:Y:S02]  /*5800*/  SHF.L.U32 R158, R158, 0x10, RZ ;  /* 0x000000109e9e7819 */ /* 0x000fe400000006ff */
[----:B------:R-:W-:Y:S01]  /*5810*/  SHF.L.U32 R160, R160, 0x10, RZ ;  /* 0x00000010a0a07819 */ /* 0x000fe200000006ff */
[----:B------:R-:W0:Y:S02]  /*5820*/  @P3 LDS R6, [UR15+0x10bc] ;  /* 0x0010bc0fff063984 */ /* 0x000e240008000800 */
[----:B0-----:R-:W-:-:S04]  /*5830*/  @P3 FFMA.FTZ R163, R6, R162, R163 ;  /* 0x000000a206a33223 */ /* 0x001fc800000100a3 */
[----:B------:R-:W-:-:S04]  /*5840*/  FFMA.FTZ R145, R145, R163, R144 ;  /* 0x000000a391917223 */ /* 0x000fc80000010090 */
[----:B------:R-:W-:-:S04]  /*5850*/  FFMA.FTZ R142, R143, R145, R142 ;  /* 0x000000918f8e7223 */ /* 0x000fc8000001008e */
[----:B------:R-:W-:-:S04]  /*5860*/  FFMA.FTZ R141, R141, R142, R140 ;  /* 0x0000008e8d8d7223 */ /* 0x000fc8000001008c */
[----:B------:R-:W-:-:S04]  /*5870*/  FFMA.FTZ R138, R139, R141, R138 ;  /* 0x0000008d8b8a7223 */ /* 0x000fc8000001008a */
[----:B------:R-:W-:-:S04]  /*5880*/  FFMA.FTZ R137, R137, R138, R136 ;  /* 0x0000008a89897223 */ /* 0x000fc80000010088 */
[----:B------:R-:W-:-:S04]  /*5890*/  FFMA.FTZ R134, R135, R137, R134 ;  /* 0x0000008987867223 */ /* 0x000fc80000010086 */
[----:B------:R-:W-:Y:S01]  /*58a0*/  FFMA.FTZ R133, R133, R134, R132 ;  /* 0x0000008685857223 */ /* 0x000fe20000010084 */
[----:B------:R-:W-:-:S03]  /*58b0*/  IMAD.U32 R132, R161, 0x10000, RZ ;  /* 0x00010000a1847824 */ /* 0x000fc600078e00ff */
        /* <DEDUP_REMOVED lines=12> */
[----:B------:R-:W-:Y:S01]  /*5980*/  FFMA.FTZ R114, R114, R117, R115 ;  /* 0x0000007572727223 */ /* 0x000fe20000010073 */
[----:B------:R-:W-:Y:S06]  /*5990*/  @P0 BRA `(.L_x_2622) ;  /* 0x0000000000240947 */ /* 0x000fec0003800000 */
[----:B------:R-:W-:Y:S01]  /*59a0*/  USHF.R.S32.HI UR11, URZ, 0x1f, UR8 ;  /* 0x0000001fff0b7899 */ /* 0x000fe20008011408 */
[----:B------:R0:W-:Y:S01]  /*59b0*/  STS.64 [UR9], R4 ;  /* 0x00000004ff007988 */ /* 0x0001e20008000a09 */
[----:B------:R-:W-:-:S04]  /*59c0*/  UIADD3 UR21, UP0, UPT, UR20, UR8, URZ ;  /* 0x0000000814157290 */ /* 0x000fc8000ff1e0ff */
[----:B------:R-:W-:Y:S02]  /*59d0*/  ULEA.HI.X.SX32 UR11, UR20, UR11, 0x1, UP0 ;  /* 0x0000000b140b7291 */ /* 0x000fe400080f0eff */
[----:B------:R-:W-:-:S04]  /*59e0*/  ULEA UR36, UP0, UR21, UR38, 0x3 ;  /* 0x0000002615247291 */ /* 0x000fc8000f8018ff */
[----:B------:R-:W-:Y:S02]  /*59f0*/  ULEA.HI.X UR37, UR21, UR39, UR11, 0x3, UP0 ;  /* 0x0000002715257291 */ /* 0x000fe400080f1c0b */
[----:B------:R-:W-:-:S04]  /*5a00*/  MOV R6, UR36 ;  /* 0x0000002400067c02 */ /* 0x000fc80008000f00 */
[----:B------:R-:W-:-:S05]  /*5a10*/  IMAD.U32 R7, RZ, RZ, UR37 ;  /* 0x00000025ff077e24 */ /* 0x000fca000f8e00ff */
[----:B------:R0:W-:Y:S02]  /*5a20*/  STG.E.64 desc[UR24][R6.64], R4 ;  /* 0x0000000406007986 */ /* 0x0001e4000c101b18 */
.L_x_2622:
[----:B------:R-:W-:Y:S05]  /*5a30*/  BSYNC.RECONVERGENT B0 ;  /* 0x0000000000007941 */ /* 0x000fea0003800200 */
.L_x_2621:
[----:B------:R-:W-:Y:S01]  /*5a40*/  ULEA UR17, UP0, UR26, UR17, 0x2 ;  /* 0x000000111a117291 */ /* 0x000fe2000f8010ff */
[----:B0-----:R-:W-:Y:S01]  /*5a50*/  MOV R5, UR28 ;  /* 0x0000001c00057c02 */ /* 0x001fe20008000f00 */
[----:B------:R-:W-:Y:S01]  /*5a60*/  UIADD3 UR10, UPT, UPT, UR10, 0x1, URZ ;  /* 0x000000010a0a7890 */ /* 0x000fe2000fffe0ff */
[-C--:B-----5:R-:W-:Y:S01]  /*5a70*/  FMUL.FTZ R146, R146, R113.reuse ;  /* 0x0000007192927220 */ /* 0x0a0fe20000410000 */
[----:B------:R-:W-:Y:S01]  /*5a80*/  UIADD3.X UR18, UPT, UPT, UR18, UR30, URZ, UP0, !UPT ;  /* 0x0000001e12127290 */ /* 0x000fe200087fe4ff */
[-C--:B------:R-:W-:Y:S01]  /*5a90*/  FMUL.FTZ R8, R8, R113.reuse ;  /* 0x0000007108087220 */ /* 0x080fe20000410000 */
[----:B------:R-:W-:Y:S01]  /*5aa0*/  UISETP.NE.AND UP0, UPT, UR10, URZ, UPT ;  /* 0x000000ff0a00728c */ /* 0x000fe2000bf05270 */
        /* <DEDUP_REMOVED lines=14> */
[----:B------:R-:W-:Y:S01]  /*5b90*/  LEA R6, P0, R5, R2, 0x1 ;  /* 0x0000000205067211 */ /* 0x000fe200078008ff */
[----:B------:R-:W-:Y:S01]  /*5ba0*/  ULEA UR19, UP1, UR22, UR19, 0x2 ;  /* 0x0000001316137291 */ /* 0x000fe2000f8210ff */
[----:B------:R-:W-:Y:S01]  /*5bb0*/  FFMA.FTZ R44, R145, R146, R44 ;  /* 0x00000092912c7223 */ /* 0x000fe2000001002c */
        /* <DEDUP_REMOVED lines=15> */
[----:B------:R-:W-:Y:S01]  /*5cb0*/  IADD3.X R7, PT, PT, R3, UR29, RZ, P0, !PT ;  /* 0x0000001d03077c10 */ /* 0x000fe200087fe4ff */
[----:B------:R-:W-:-:S02]  /*5cc0*/  UIADD3 UR8, UPT, UPT, UR8, 0x1, URZ ;  /* 0x0000000108087890 */ /* 0x000fc4000fffe0ff */
[----:B------:R-:W-:Y:S02]  /*5cd0*/  UIADD3 UR9, UPT, UPT, UR9, 0x8, URZ ;  /* 0x0000000809097890 */ /* 0x000fe4000fffe0ff */
[----:B------:R-:W-:Y:S01]  /*5ce0*/  UIADD3.X UR16, UPT, UPT, UR16, UR27, URZ, UP1, !UPT ;  /* 0x0000001b10107290 */ /* 0x000fe20008ffe4ff */
[----:B------:R-:W-:Y:S11]  /*5cf0*/  BRA.U UP0, `(.L_x_2623) ;  /* 0xffffffe500687547 */ /* 0x000ff6000b83ffff */
.L_x_2618:
[----:B------:R-:W-:Y:S01]  /*5d00*/  ISETP.NE.AND P0, PT, R94, RZ, PT ;  /* 0x000000ff5e00720c */ /* 0x000fe20003f05270 */
[----:B------:R-:W-:Y:S01]  /*5d10*/  BAR.SYNC.DEFER_BLOCKING 0x0 ;  /* 0x0000000000007b1d */ /* 0x000fe20000010000 */
[----:B------:R-:W-:Y:S01]  /*5d20*/  F2FP.BF16.F32.PACK_AB R43, R43, R44 ;  /* 0x0000002c2b2b723e */ /* 0x000fe200000010ff */
[----:B------:R-:W-:Y:S01]  /*5d30*/  USHF.L.U32 UR10, UR6, 0xb, URZ ;  /* 0x0000000b060a7899 */ /* 0x000fe200080006ff */
[----:B------:R-:W-:Y:S01]  /*5d40*/  F2FP.BF16.F32.PACK_AB R41, R41, R42 ;  /* 0x0000002a2929723e */ /* 0x000fe200000010ff */
[----:B------:R-:W-:Y:S01]  /*5d50*/  UIADD3 UR31, UP0, UPT, UR31, 0x1000, URZ ;  /* 0x000010001f1f7890 */ /* 0x000fe2000ff1e0ff */
[----:B------:R-:W-:Y:S01]  /*5d60*/  F2FP.BF16.F32.PACK_AB R39, R39, R40 ;  /* 0x000000282727723e */ /* 0x000fe200000010ff */
[----:B------:R-:W0:Y:S01]  /*5d70*/  LDCU.64 UR8, c[0x0][0x478] ;  /* 0x00008f00ff0877ac */ /* 0x000e220008000a00 */
[----:B------:R-:W-:Y:S02]  /*5d80*/  PRMT R2, R43, 0x7632, R2 ;  /* 0x000076322b027816 */ /* 0x000fe40000000002 */
[----:B------:R-:W-:Y:S01]  /*5d90*/  PRMT R3, R41, 0x7632, R3 ;  /* 0x0000763229037816 */ /* 0x000fe20000000003 */
[----:B------:R-:W-:Y:S01]  /*5da0*/  UIADD3 UR6, UPT, UPT, UR6, 0x1, URZ ;  /* 0x0000000106067890 */ /* 0x000fe2000fffe0ff */
[----:B------:R-:W-:Y:S01]  /*5db0*/  F2FP.BF16.F32.PACK_AB R37, R37, R38 ;  /* 0x000000262525723e */ /* 0x000fe200000010ff */
[----:B------:R-:W1:Y:S01]  /*5dc0*/  @!P0 LDC R0, c[0x0][0x388] ;  /* 0x0000e200ff008b82 */ /* 0x000e620000000800 */
[----:B------:R-:W-:Y:S01]  /*5dd0*/  PRMT R4, R39, 0x7632, R4 ;  /* 0x0000763227047816 */ /* 0x000fe20000000004 */
[----:B------:R-:W-:Y:S01]  /*5de0*/  UIADD3.X UR32, UPT, UPT, URZ, UR32, URZ, UP0, !UPT ;  /* 0x00000020ff207290 */ /* 0x000fe200087fe4ff */
[----:B------:R-:W-:Y:S01]  /*5df0*/  F2FP.BF16.F32.PACK_AB R35, R35, R36 ;  /* 0x000000242323723e */ /* 0x000fe200000010ff */
[----:B------:R-:W-:Y:S01]  /*5e00*/  UIADD3 UR33, UP1, UPT, UR33, 0x1000, URZ ;  /* 0x0000100021217890 */ /* 0x000fe2000ff3e0ff */
[----:B------:R-:W-:Y:S01]  /*5e10*/  F2FP.BF16.F32.PACK_AB R33, R33, R34 ;  /* 0x000000222121723e */ /* 0x000fe200000010ff */
[----:B------:R-:W-:Y:S01]  /*5e20*/  UIADD3 UR14, UP2, UPT, UR14, 0x1000, URZ ;  /* 0x000010000e0e7890 */ /* 0x000fe2000ff5e0ff */
[----:B------:R-:W-:Y:S01]  /*5e30*/  PRMT R5, R35, 0x7632, R5 ;  /* 0x0000763223057816 */ /* 0x000fe20000000005 */
[----:B------:R-:W-:Y:S01]  /*5e40*/  UIADD3.X UR34, UPT, UPT, URZ, UR34, URZ, UP1, !UPT ;  /* 0x00000022ff227290 */ /* 0x000fe20008ffe4ff */
[----:B------:R-:W-:Y:S01]  /*5e50*/  F2FP.BF16.F32.PACK_AB R31, R31, R32 ;  /* 0x000000201f1f723e */ /* 0x000fe200000010ff */
[----:B------:R-:W-:Y:S01]  /*5e60*/  UIADD3.X UR35, UPT, UPT, URZ, UR35, URZ, UP2, !UPT ;  /* 0x00000023ff237290 */ /* 0x000fe200097fe4ff */
[----:B------:R-:W-:Y:S01]  /*5e70*/  F2FP.BF16.F32.PACK_AB R29, R29, R30 ;  /* 0x0000001e1d1d723e */ /* 0x000fe200000010ff */
[----:B------:R-:W-:Y:S04]  /*5e80*/  STS.U16 [R76], R43 ;  /* 0x0000002b4c007388 */ /* 0x000fe80000000400 */
[----:B------:R2:W-:Y:S04]  /*5e90*/  STS.U16 [R75+0x2], R2 ;  /* 0x000002024b007388 */ /* 0x0005e80000000400 */
[----:B------:R-:W-:Y:S04]  /*5ea0*/  STS.U16 [R74+0x4], R41 ;  /* 0x000004294a007388 */ /* 0x000fe80000000400 */
[----:B------:R3:W-:Y:S01]  /*5eb0*/  STS.U16 [R73+0x6], R3 ;  /* 0x0000060349007388 */ /* 0x0007e20000000400 */
[----:B-1----:R-:W-:Y:S01]  /*5ec0*/  @!P0 VIADD R0, R0, -UR10 ;  /* 0x8000000a00008c36 */ /* 0x002fe20008000000 */
[----:B--2---:R-:W-:-:S02]  /*5ed0*/  PRMT R2, R37, 0x7632, R2 ;  /* 0x0000763225027816 */ /* 0x004fc40000000002 */
[----:B------:R-:W-:Y:S04]  /*5ee0*/  STS.U16 [R72+0x8], R39 ;  /* 0x0000082748007388 */ /* 0x000fe80000000400 */
[----:B------:R1:W-:Y:S01]  /*5ef0*/  STS.U16 [R71+0xa], R4 ;  /* 0x00000a0447007388 */ /* 0x0003e20000000400 */
[----:B---3--:R-:W-:-:S03]  /*5f00*/  PRMT R3, R33, 0x7632, R3 ;  /* 0x0000763221037816 */ /* 0x008fc60000000003 */
[----:B------:R-:W-:Y:S04]  /*5f10*/  STS.U16 [R70+0xc], R37 ;  /* 0x00000c2546007388 */ /* 0x000fe80000000400 */
[----:B------:R2:W-:Y:S01]  /*5f20*/  STS.U16 [R69+0xe], R2 ;  /* 0x00000e0245007388 */ /* 0x0005e20000000400 */
[----:B-1----:R-:W-:-:S03]  /*5f30*/  PRMT R4, R31, 0x7632, R4 ;  /* 0x000076321f047816 */ /* 0x002fc60000000004 */
        /* <DEDUP_REMOVED lines=31> */
[C---:B0-----:R-:W-:Y:S01]  /*6130*/  LEA R2, P3, R3.reuse, UR8, 0x1 ;  /* 0x0000000803027c11 */ /* 0x041fe2000f8608ff */
[----:B------:R-:W0:Y:S03]  /*6140*/  LDCU UR8, c[0x0][0x394] ;  /* 0x00007280ff0877ac */ /* 0x000e260008000800 */
[----:B------:R-:W-:Y:S01]  /*6150*/  LEA.HI.X R3, R3, UR9, R6, 0x1, P3 ;  /* 0x0000000903037c11 */ /* 0x000fe200098f0c06 */
[----:B------:R-:W1:Y:S01]  /*6160*/  LDS R4, [UR15+0x1080] ;  /* 0x0010800fff047984 */ /* 0x000e620008000800 */
[----:B0-----:R-:W-:Y:S01]  /*6170*/  UISETP.NE.AND UP0, UPT, UR6, UR8, UPT ;  /* 0x000000080600728c */ /* 0x001fe2000bf05270 */
[-C--:B-1----:R-:W-:Y:S02]  /*6180*/  ISETP.GE.AND P2, PT, R110, R4.reuse, PT ;  /* 0x000000046e00720c */ /* 0x082fe40003f46270 */
        /* <DEDUP_REMOVED lines=33> */
.L_x_2625:
        /* <DEDUP_REMOVED lines=14> */
.L_x_5080:


//--------------------- .text._Z25selective_scan_fwd_kernelI32Selective_Scan_fwd_kernel_traitsILi128ELi16ELi1ELb0ELb0ELb1ELb1EN3c108BFloat16EfEEv13SSMParamsBase --------------------------
	.section	.text._Z25selective_scan_fwd_kernelI32Selective_Scan_fwd_kernel_traitsILi128ELi16ELi1ELb0ELb0ELb1ELb1EN3c108BFloat16EfEEv13SSMParamsBase,"ax",@progbits
	.align	128
        .global         _Z25selective_scan_fwd_kernelI32Selective_Scan_fwd_kernel_traitsILi128ELi16ELi1ELb0ELb0ELb1ELb1EN3c108BFloat16EfEEv13SSMParamsBase
        .type           _Z25selective_scan_fwd_kernelI32Selective_Scan_fwd_kernel_traitsILi128ELi16ELi1ELb0ELb0ELb1ELb1EN3c108BFloat16EfEEv13SSMParamsBase,@function
        .size           _Z25selective_scan_fwd_kernelI32Selective_Scan_fwd_kernel_traitsILi128ELi16ELi1ELb0ELb0ELb1ELb1EN3c108BFloat16EfEEv13SSMParamsBase,(.L_x_5081 - _Z25selective_scan_fwd_kernelI32Selective_Scan_fwd_kernel_traitsILi128ELi16ELi1ELb0ELb0ELb1ELb1EN3c108BFloat16EfEEv13SSMParamsBase)
        .other          _Z25selective_scan_fwd_kernelI32Selective_Scan_fwd_kernel_traitsILi128ELi16ELi1ELb0ELb0ELb1ELb1EN3c108BFloat16EfEEv13SSMParamsBase,@"STO_CUDA_ENTRY STV_DEFAULT"
_Z25selective_scan_fwd_kernelI32Selective_Scan_fwd_kernel_traitsILi128ELi16ELi1ELb0ELb0ELb1ELb1EN3c108BFloat16EfEEv13SSMParamsBase:
.text._Z25selective_scan_fwd_kernelI32Selective_Scan_fwd_kernel_traitsILi128ELi16ELi1ELb0ELb0ELb1ELb1EN3c108BFloat16EfEEv13SSMParamsBase:
[----:B------:R-:W-:Y:S01]  /*0000*/  LDC R1, c[0x0][0x37c] ;  /* 0x0000df00ff017b82 */ /* 0x000fe20000000800 */
[----:B------:R-:W0:Y:S07]  /*0010*/  LDCU.64 UR4, c[0x0][0x470] ;  /* 0x00008e00ff0477ac */ /* 0x000e2e0008000a00 */
[----:B------:R-:W1:Y:S01]  /*0020*/  S2UR UR26, SR_CTAID.Y ;  /* 0x00000000001a79c3 */ /* 0x000e620000002600 */
[----:B------:R-:W2:Y:S01]  /*0030*/  LDCU.64 UR24, c[0x0][0x358] ;  /* 0x00006b00ff1877ac */ /* 0x000ea20008000a00 */
[----:B------:R-:W3:Y:S01]  /*0040*/  LDCU UR32, c[0x0][0x398] ;  /* 0x00007300ff2077ac */ /* 0x000ee20008000800 */
[----:B------:R-:W4:Y:S05]  /*0050*/  LDCU.128 UR8, c[0x0][0x450] ;  /* 0x00008a00ff0877ac */ /* 0x000f2a0008000c00 */
[----:B------:R-:W2:Y:S01]  /*0060*/  S2UR UR27, SR_CTAID.X ;  /* 0x00000000001b79c3 */ /* 0x000ea20000002500 */
[----:B------:R-:W2:Y:S01]  /*0070*/  LDCU UR29, c[0x0][0x394] ;  /* 0x00007280ff1d77ac */ /* 0x000ea20008000800 */
[----:B0-----:R-:W-:Y:S01]  /*0080*/  UISETP.NE.U32.AND UP1, UPT, UR4, URZ, UPT ;  /* 0x000000ff0400728c */ /* 0x001fe2000bf25070 */
[----:B------:R-:W0:Y:S03]  /*0090*/  LDCU.128 UR12, c[0x0][0x3f0] ;  /* 0x00007e00ff0c77ac */ /* 0x000e260008000c00 */
[----:B------:R-:W-:Y:S01]  /*00a0*/  UISETP.NE.AND.EX UP1, UPT, UR5, URZ, UPT, UP1 ;  /* 0x000000ff0500728c */ /* 0x000fe2000bf25310 */
[----:B---3--:R-:W-:Y:S01]  /*00b0*/  IMAD.U32 R0, RZ, RZ, UR32 ;  /* 0x00000020ff007e24 */ /* 0x008fe2000f8e00ff */
[----:B------:R-:W3:Y:S04]  /*00c0*/  LDCU.128 UR16, c[0x0][0x400] ;  /* 0x00008000ff1077ac */ /* 0x000ee80008000c00 */
[----:B------:R-:W-:Y:S01]  /*00d0*/  PLOP3.LUT P1, PT, PT, PT, UP1, 0x80, 0x8 ;  /* 0x000000000008781c */ /* 0x000fe20003f2f018 */
[----:B----4-:R-:W-:Y:S01]  /*00e0*/  UISETP.NE.U32.AND UP0, UPT, UR10, URZ, UPT ;  /* 0x000000ff0a00728c */ /* 0x010fe2000bf05070 */
[----:B------:R-:W4:Y:S03]  /*00f0*/  LDCU.64 UR30, c[0x0][0x3e8] ;  /* 0x00007d00ff1e77ac */ /* 0x000f260008000a00 */
[----:B-1----:R-:W-:Y:S01]  /*0100*/  @UP1 ULEA UR4, UP3, UR26, UR4, 0x2 ;  /* 0x000000041a041291 */ /* 0x002fe2000f8610ff */
[----:B------:R-:W-:Y:S01]  /*0110*/  IABS R0, R0 ;  /* 0x0000000000007213 */ /* 0x000fe20000000000 */
[----:B------:R-:W-:-:S02]  /*0120*/  UISETP.NE.AND.EX UP0, UPT, UR11, URZ, UPT, UP0 ;  /* 0x000000ff0b00728c */ /* 0x000fc4000bf05300 */
[----:B------:R-:W-:Y:S02]  /*0130*/  @UP1 ULEA.HI.X UR5, UR26, UR5, URZ, 0x2, UP3 ;  /* 0x000000051a051291 */ /* 0x000fe400098f14ff */
[----:B------:R-:W-:Y:S02]  /*0140*/  MOV R4, UR4 ;  /* 0x0000000400047c02 */ /* 0x000fe40008000f00 */
[----:B------:R-:W-:Y:S02]  /*0150*/  R2UR UR20, R0 ;  /* 0x00000000001472ca */ /* 0x000fe400000e0000 */
[----:B------:R-:W-:Y:S01]  /*0160*/  IMAD.U32 R5, RZ, RZ, UR5 ;  /* 0x00000005ff057e24 */ /* 0x000fe2000f8e00ff */
[----:B------:R-:W-:Y:S02]  /*0170*/  PLOP3.LUT P0, PT, PT, PT, UP0, 0x80, 0x8 ;  /* 0x000000000008781c */ /* 0x000fe40003f0f008 */
[----:B------:R-:W-:Y:S02]  /*0180*/  @UP0 ULEA UR10, UP2, UR26, UR10, 0x2 ;  /* 0x0000000a1a0a0291 */ /* 0x000fe4000f8410ff */
[----:B--2---:R-:W5:Y:S02]  /*0190*/  @P1 LDG.E R4, desc[UR24][R4.64] ;  /* 0x0000001804041981 */ /* 0x004f64000c1e1900 */
[----:B------:R-:W-:-:S02]  /*01a0*/  @UP0 ULEA.HI.X UR11, UR26, UR11, URZ, 0x2, UP2 ;  /* 0x0000000b1a0b0291 */ /* 0x000fc400090f14ff */
[----:B------:R-:W-:Y:S02]  /*01b0*/  IMAD.U32 R2, RZ, RZ, UR10 ;  /* 0x0000000aff027e24 */ /* 0x000fe4000f8e00ff */
[----:B------:R-:W1:Y:S02]  /*01c0*/  I2F.RP R0, UR20 ;  /* 0x0000001400007d06 */ /* 0x000e640008209400 */
[----:B------:R-:W-:-:S05]  /*01d0*/  IMAD.U32 R3, RZ, RZ, UR11 ;  /* 0x0000000bff037e24 */ /* 0x000fca000f8e00ff */
[----:B------:R2:W5:Y:S01]  /*01e0*/  @P0 LDG.E R2, desc[UR24][R2.64] ;  /* 0x0000001802020981 */ /* 0x000562000c1e1900 */
[----:B------:R-:W-:Y:S01]  /*01f0*/  UMOV UR4, URZ ;  /* 0x000000ff00047c82 */ /* 0x000fe20008000000 */
[----:B------:R-:W0:Y:S01]  /*0200*/  LDCU.64 UR10, c[0x0][0x3d0] ;  /* 0x00007a00ff0a77ac */ /* 0x000e220008000a00 */
[----:B-1----:R-:W1:Y:S02]  /*0210*/  MUFU.RCP R0, R0 ;  /* 0x0000000000007308 */ /* 0x002e640000001000 */
[----:B-1----:R-:W-:-:S06]  /*0220*/  IADD3 R6, PT, PT, R0, 0xffffffe, RZ ;  /* 0x0ffffffe00067810 */ /* 0x002fcc0007ffe0ff */
[----:B------:R-:W1:Y:S01]  /*0230*/  F2I.FTZ.U32.TRUNC.NTZ R6, R6 ;  /* 0x0000000600067305 */ /* 0x000e62000021f000 */
[----:B--2---:R-:W-:Y:S02]  /*0240*/  IABS R3, UR26 ;  /* 0x0000001a00037c13 */ /* 0x004fe40008000000 */
[----:B-1----:R-:W-:Y:S02]  /*0250*/  R2UR UR5, R6 ;  /* 0x00000000060572ca */ /* 0x002fe400000e0000 */
[----:B------:R-:W-:-:S11]  /*0260*/  R2UR UR7, R3 ;  /* 0x00000000030772ca */ /* 0x000fd600000e0000 */
[----:B------:R-:W-:-:S04]  /*0270*/  UIADD3 UR6, UPT, UPT, URZ, -UR5, URZ ;  /* 0x80000005ff067290 */ /* 0x000fc8000fffe0ff */
[----:B------:R-:W-:-:S04]  /*0280*/  UIMAD UR6, UR6, UR20, URZ ;  /* 0x00000014060672a4 */ /* 0x000fc8000f8e02ff */
[----:B------:R-:W-:-:S04]  /*0290*/  UIMAD.WIDE.U32 UR4, UR5, UR6, UR4 ;  /* 0x00000006050472a5 */ /* 0x000fc8000f8e0004 */
[----:B------:R-:W-:-:S04]  /*02a0*/  UIMAD.WIDE.U32 UR4, UR5, UR7, URZ ;  /* 0x00000007050472a5 */ /* 0x000fc8000f8e00ff */
[----:B------:R-:W-:-:S04]  /*02b0*/  UIADD3 UR4, UPT, UPT, -UR5, URZ, URZ ;  /* 0x000000ff05047290 */ /* 0x000fc8000fffe1ff */
[----:B------:R-:W-:-:S04]  /*02c0*/  UIMAD UR4, UR20, UR4, UR7 ;  /* 0x00000004140472a4 */ /* 0x000fc8000f8e0207 */
[----:B------:R-:W-:Y:S02]  /*02d0*/  UISETP.GT.U32.AND UP1, UPT, UR20, UR4, UPT ;  /* 0x000000041400728c */ /* 0x000fe4000bf24070 */
[----:B------:R-:W-:-:S09]  /*02e0*/  UISETP.GE.AND UP2, UPT, UR29, 0x1, UPT ;  /* 0x000000011d00788c */ /* 0x000fd2000bf46270 */
[----:B------:R-:W-:-:S04]  /*02f0*/  @!UP1 UIADD3 UR4, UPT, UPT, UR4, -UR20, URZ ;  /* 0x8000001404049290 */ /* 0x000fc8000fffe0ff */
[----:B------:R-:W-:Y:S01]  /*0300*/  UISETP.GE.U32.AND UP0, UPT, UR4, UR20, UPT ;  /* 0x000000140400728c */ /* 0x000fe2000bf06070 */
[----:B------:R-:W-:Y:S01]  /*0310*/  PLOP3.LUT P2, PT, PT, PT, UP2, 0x80, 0x8 ;  /* 0x000000000008781c */ /* 0x000fe20003f4f028 */
[----:B------:R-:W-:Y:S02]  /*0320*/  @!UP1 UIADD3 UR5, UPT, UPT, UR5, 0x1, URZ ;  /* 0x0000000105059890 */ /* 0x000fe4000fffe0ff */
[----:B0-----:R-:W-:Y:S02]  /*0330*/  UIMAD.WIDE.U32 UR22, UR27, UR10, URZ ;  /* 0x0000000a1b1672a5 */ /* 0x001fe4000f8e00ff */
[----:B------:R-:W-:Y:S02]  /*0340*/  ULOP3.LUT UR4, UR26, UR32, URZ, 0x3c, !UPT ;  /* 0x000000201a047292 */ /* 0x000fe4000f8e3cff */
[----:B------:R-:W-:-:S03]  /*0350*/  UIMAD UR28, UR27, UR11, UR23 ;  /* 0x0000000b1b1c72a4 */ /* 0x000fc6000f8e0217 */
[----:B------:R-:W-:Y:S02]  /*0360*/  @UP0 UIADD3 UR5, UPT, UPT, UR5, 0x1, URZ ;  /* 0x0000000105050890 */ /* 0x000fe4000fffe0ff */
[----:B------:R-:W-:Y:S02]  /*0370*/  UIMAD.WIDE.U32 UR10, UR27, UR12, URZ ;  /* 0x0000000c1b0a72a5 */ /* 0x000fe4000f8e00ff */
[----:B---3--:R-:W-:Y:S02]  /*0380*/  UIMAD.WIDE.U32 UR20, UR27, UR16, URZ ;  /* 0x000000101b1472a5 */ /* 0x008fe4000f8e00ff */
[----:B------:R-:W-:Y:S02]  /*0390*/  UISETP.GE.AND UP1, UPT, UR4, URZ, UPT ;  /* 0x000000ff0400728c */ /* 0x000fe4000bf26270 */
[----:B------:R-:W-:Y:S02]  /*03a0*/  UISETP.NE.AND UP0, UPT, UR32, URZ, UPT ;  /* 0x000000ff2000728c */ /* 0x000fe4000bf05270 */
[----:B------:R-:W-:Y:S01]  /*03b0*/  UIMAD UR12, UR27, UR13, UR11 ;  /* 0x0000000d1b0c72a4 */ /* 0x000fe2000f8e020b */
[----:B------:R-:W-:Y:S01]  /*03c0*/  UMOV UR16, UR5 ;  /* 0x0000000500107c82 */ /* 0x000fe20008000000 */
[----:B----4-:R-:W-:Y:S10]  /*03d0*/  @!P2 EXIT ;  /* 0x000000000000a94d */ /* 0x010ff40003800000 */
[----:B------:R-:W0:Y:S01]  /*03e0*/  S2R R141, SR_TID.X ;  /* 0x00000000008d7919 */ /* 0x000e220000002100 */
[----:B------:R-:W1:Y:S01]  /*03f0*/  LDCU.128 UR4, c[0x0][0x460] ;  /* 0x00008c00ff0477ac */ /* 0x000e620008000c00 */
[----:B------:R-:W-:Y:S02]  /*0400*/  UIMAD UR13, UR27, UR17, UR21 ;  /* 0x000000111b0d72a4 */ /* 0x000fe4000f8e0215 */
[----:B------:R-:W-:Y:S01]  /*0410*/  @!UP1 UIADD3 UR16, UPT, UPT, -UR16, URZ, URZ ;  /* 0x000000ff10109290 */ /* 0x000fe2000fffe1ff */
[----:B------:R-:W2:Y:S01]  /*0420*/  LDCU UR21, c[0x0][0x384] ;  /* 0x00007080ff1577ac */ /* 0x000ea20008000800 */
[----:B------:R-:W-:Y:S01]  /*0430*/  @!UP0 ULOP3.LUT UR16, URZ, UR32, URZ, 0x33, !UPT ;  /* 0x00000020ff108292 */ /* 0x000fe2000f8e33ff */
[----:B------:R-:W-:Y:S01]  /*0440*/  UMOV UR11, UR12 ;  /* 0x0000000c000b7c82 */ /* 0x000fe20008000000 */
[----:B------:R-:W-:Y:S01]  /*0450*/  UMOV UR12, UR20 ;  /* 0x00000014000c7c82 */ /* 0x000fe20008000000 */
[----:B------:R-:W-:Y:S02]  /*0460*/  UIMAD.WIDE.U32 UR10, UR26, UR14, UR10 ;  /* 0x0000000e1a0a72a5 */ /* 0x000fe4000f8e000a */
[----:B------:R-:W-:-:S02]  /*0470*/  USHF.R.S32.HI UR14, URZ, 0x1f, UR16 ;  /* 0x0000001fff0e7899 */ /* 0x000fc40008011410 */
[----:B------:R-:W-:Y:S02]  /*0480*/  UIMAD.WIDE.U32 UR12, UR26, UR18, UR12 ;  /* 0x000000121a0c72a5 */ /* 0x000fe4000f8e000c */
[----:B------:R-:W-:Y:S02]  /*0490*/  UIMAD UR18, UR26, UR15, UR11 ;  /* 0x0000000f1a1272a4 */ /* 0x000fe4000f8e020b */
[----:B------:R-:W-:Y:S01]  /*04a0*/  UIMAD UR11, UR14, UR30, URZ ;  /* 0x0000001e0e0b72a4 */ /* 0x000fe2000f8e02ff */
[----:B------:R-:W-:Y:S02]  /*04b0*/  UMOV UR15, UR28 ;  /* 0x0000001c000f7c82 */ /* 0x000fe40008000000 */
[----:B------:R-:W-:Y:S01]  /*04c0*/  UMOV UR14, UR22 ;  /* 0x00000016000e7c82 */ /* 0x000fe20008000000 */
[----:B-1----:R-:W-:Y:S02]  /*04d0*/  ULEA UR20, UP0, UR10, UR4, 0x1 ;  /* 0x000000040a147291 */ /* 0x002fe4000f8008ff */
[----:B------:R-:W-:Y:S01]  /*04e0*/  UIMAD.WIDE.U32 UR14, UR16, UR30, UR14 ;  /* 0x0000001e100e72a5 */ /* 0x000fe2000f8e000e */
[----:B0-----:R-:W-:Y:S01]  /*04f0*/  IMAD.SHL.U32 R0, R141, 0x10, RZ ;  /* 0x000000108d007824 */ /* 0x001fe200078e00ff */
[----:B------:R-:W-:-:S02]  /*0500*/  UIMAD UR11, UR16, UR31, UR11 ;  /* 0x0000001f100b72a4 */ /* 0x000fc4000f8e020b */
[----:B------:R-:W-:Y:S02]  /*0510*/  ULEA.HI.X UR18, UR10, UR5, UR18, 0x1, UP0 ;  /* 0x000000050a127291 */ /* 0x000fe400080f0c12 */
[----:B------:R-:W-:Y:S01]  /*0520*/  UIMAD UR17, UR26, UR19, UR13 ;  /* 0x000000131a1172a4 */ /* 0x000fe2000f8e020d */
[----:B------:R-:W-:Y:S01]  /*0530*/  LOP3.LUT R0, R0, 0x3e00, RZ, 0xc0, !PT ;  /* 0x00003e0000007812 */ /* 0x000fe200078ec0ff */
[----:B------:R-:W-:Y:S02]  /*0540*/  UIADD3 UR4, UPT, UPT, UR15, UR11, URZ ;  /* 0x0000000b0f047290 */ /* 0x000fe4000fffe0ff */
[----:B--2---:R-:W-:Y:S01]  /*0550*/  UIMAD UR5, UR27, UR21, UR26 ;  /* 0x000000151b0572a4 */ /* 0x004fe2000f8e021a */
[----:B------:R-:W-:Y:S01]  /*0560*/  LOP3.LUT R140, R0, 0x1f, R141, 0xf8, !PT ;  /* 0x0000001f008c7812 */ /* 0x000fe200078ef88d */
[----:B------:R-:W-:Y:S01]  /*0570*/  ULEA UR19, UP1, UR12, UR6, 0x1 ;  /* 0x000000060c137291 */ /* 0x000fe2000f8208ff */
[----:B------:R-:W0:Y:S02]  /*0580*/  LDCU UR13, c[0x0][0x38c] ;  /* 0x00007180ff0d77ac */ /* 0x000e240008000800 */
[C---:B------:R-:W-:Y:S01]  /*0590*/  LOP3.LUT R0, R140.reuse, 0x20, RZ, 0xfc, !PT ;  /* 0x000000208c007812 */ /* 0x040fe200078efcff */
[----:B------:R-:W-:Y:S01]  /*05a0*/  IMAD.SHL.U32 R139, R140, 0x2, RZ ;  /* 0x000000028c8b7824 */ /* 0x000fe200078e00ff */
[----:B------:R-:W-:-:S02]  /*05b0*/  ULEA UR16, UP2, UR14, UR8, 0x1 ;  /* 0x000000080e107291 */ /* 0x000fc4000f8408ff */
[----:B------:R-:W-:Y:S02]  /*05c0*/  ULEA.HI.X UR17, UR12, UR7, UR17, 0x1, UP1 ;  /* 0x000000070c117291 */ /* 0x000fe400088f0c11 */
[----:B------:R-:W-:Y:S02]  /*05d0*/  ULEA.HI.X UR7, UR14, UR9, UR4, 0x1, UP2 ;  /* 0x000000090e077291 */ /* 0x000fe400090f0c04 */
[----:B------:R-:W-:Y:S01]  /*05e0*/  UIMAD UR21, UR5, UR29, URZ ;  /* 0x0000001d051572a4 */ /* 0x000fe2000f8e02ff */
[----:B------:R-:W-:Y:S02]  /*05f0*/  UMOV UR4, URZ ;  /* 0x000000ff00047c82 */ /* 0x000fe40008000000 */
[----:B------:R-:W-:Y:S01]  /*0600*/  UMOV UR5, URZ ;  /* 0x000000ff00057c82 */ /* 0x000fe20008000000 */
[----:B-----5:R-:W-:Y:S01]  /*0610*/  @P0 R2UR UR4, R2 ;  /* 0x00000000020402ca */ /* 0x020fe200000e0000 */
[----:B------:R-:W-:Y:S01]  /*0620*/  UMOV UR6, URZ ;  /* 0x000000ff00067c82 */ /* 0x000fe20008000000 */
[----:B------:R-:W-:Y:S01]  /*0630*/  @P1 R2UR UR5, R4 ;  /* 0x00000000040512ca */ /* 0x000fe200000e0000 */
[----:B0-----:R-:W-:-:S14]  /*0640*/  UIMAD UR21, UR21, UR13, URZ ;  /* 0x0000000d151572a4 */ /* 0x001fdc000f8e02ff */
.L_x_2664:
[----:B------:R-:W0:Y:S01]  /*0650*/  LDCU UR22, c[0x0][0x388] ;  /* 0x00007100ff1677ac */ /* 0x000e220008000800 */
[----:B------:R-:W-:Y:S02]  /*0660*/  SHF.L.U32 R2, R141, 0x4, RZ ;  /* 0x000000048d027819 */ /* 0x000fe400000006ff */
[----:B------:R-:W-:Y:S01]  /*0670*/  IADD3 R4, P0, PT, R139, UR20, RZ ;  /* 0x000000148b047c10 */ /* 0x000fe2000ff1e0ff */
[----:B------:R-:W-:Y:S01]  /*0680*/  USHF.L.U32 UR8, UR6, 0xb, URZ ;  /* 0x0000000b06087899 */ /* 0x000fe200080006ff */
[----:B------:R-:W-:Y:S02]  /*0690*/  LOP3.LUT R23, R2, 0x3e00, RZ, 0xc0, !PT ;  /* 0x00003e0002177812 */ /* 0x000fe400078ec0ff */
[----:B------:R-:W-:Y:S01]  /*06a0*/  PRMT R13, RZ, 0x7610, R13 ;  /* 0x00007610ff0d7816 */ /* 0x000fe2000000000d */
[----:B------:R-:W-:Y:S01]  /*06b0*/  IMAD.X R5, RZ, RZ, UR18, P0 ;  /* 0x00000012ff057e24 */ /* 0x000fe200080e06ff */
[----:B------:R-:W-:Y:S02]  /*06c0*/  LOP3.LUT R18, R18, 0xfffffeff, RZ, 0xc0, !PT ;  /* 0xfffffeff12127812 */ /* 0x000fe400078ec0ff */
[----:B------:R-:W-:-:S02]  /*06d0*/  PRMT R12, RZ, 0x7610, R12 ;  /* 0x00007610ff0c7816 */ /* 0x000fc4000000000c */
[----:B------:R-:W-:Y:S02]  /*06e0*/  PRMT R7, RZ, 0x7610, R7 ;  /* 0x00007610ff077816 */ /* 0x000fe40000000007 */
[----:B------:R-:W-:Y:S02]  /*06f0*/  PRMT R10, RZ, 0x7610, R10 ;  /* 0x00007610ff0a7816 */ /* 0x000fe4000000000a */
[----:B------:R-:W-:Y:S01]  /*0700*/  PRMT R6, RZ, 0x7610, R6 ;  /* 0x00007610ff067816 */ /* 0x000fe20000000006 */
[----:B0-----:R-:W-:Y:S01]  /*0710*/  UIADD3 UR22, UPT, UPT, -UR8, UR22, URZ ;  /* 0x0000001608167290 */ /* 0x001fe2000fffe1ff */
[----:B------:R-:W-:Y:S02]  /*0720*/  PRMT R11, RZ, 0x7610, R11 ;  /* 0x00007610ff0b7816 */ /* 0x000fe4000000000b */
[----:B------:R-:W-:Y:S02]  /*0730*/  PRMT R8, RZ, 0x7610, R8 ;  /* 0x00007610ff087816 */ /* 0x000fe40000000008 */
[----:B------:R-:W-:-:S02]  /*0740*/  PRMT R9, RZ, 0x7610, R9 ;  /* 0x00007610ff097816 */ /* 0x000fc40000000009 */
[----:B------:R-:W-:Y:S02]  /*0750*/  ISETP.GE.AND P1, PT, R140, UR22, PT ;  /* 0x000000168c007c0c */ /* 0x000fe4000bf26270 */
[----:B------:R-:W-:Y:S02]  /*0760*/  LOP3.LUT R140, R23, 0x1f, R141, 0xf8, !PT ;  /* 0x0000001f178c7812 */ /* 0x000fe400078ef88d */
[----:B------:R-:W-:Y:S01]  /*0770*/  ISETP.GE.AND P6, PT, R0, UR22, PT ;  /* 0x0000001600007c0c */ /* 0x000fe2000bfc6270 */
[----:B------:R-:W-:Y:S01]  /*0780*/  BAR.SYNC.DEFER_BLOCKING 0x0 ;  /* 0x0000000000007b1d */ /* 0x000fe20000010000 */
[C---:B------:R-:W-:Y:S01]  /*0790*/  LOP3.LUT R133, R140.reuse, 0xe0, RZ, 0xfc, !PT ;  /* 0x000000e08c857812 */ /* 0x040fe200078efcff */
[----:B------:R-:W-:Y:S01]  /*07a0*/  IMAD.SHL.U32 R139, R140, 0x2, RZ ;  /* 0x000000028c8b7824 */ /* 0x000fe200078e00ff */
[----:B------:R-:W-:Y:S02]  /*07b0*/  PRMT R0, RZ, 0x7610, R0 ;  /* 0x00007610ff007816 */ /* 0x000fe40000000000 */
[----:B------:R-:W-:-:S02]  /*07c0*/  PRMT R15, RZ, 0x7610, R15 ;  /* 0x00007610ff0f7816 */ /* 0x000fc4000000000f */
[----:B------:R-:W-:Y:S02]  /*07d0*/  IADD3 R2, P0, PT, R139, UR19, RZ ;  /* 0x000000138b027c10 */ /* 0x000fe4000ff1e0ff */
[----:B------:R-:W-:Y:S02]  /*07e0*/  @P1 LOP3.LUT R18, R18, 0x100, RZ, 0xfc, !PT ;  /* 0x0000010012121812 */ /* 0x000fe400078efcff */
[----:B------:R-:W-:Y:S02]  /*07f0*/  IADD3.X R3, PT, PT, RZ, UR17, RZ, P0, !PT ;  /* 0x00000011ff037c10 */ /* 0x000fe400087fe4ff */
[----:B------:R-:W-:Y:S02]  /*0800*/  ISETP.GE.AND P0, PT, R133, UR22, PT ;  /* 0x0000001685007c0c */ /* 0x000fe4000bf06270 */
[C---:B------:R-:W-:Y:S02]  /*0810*/  LOP3.LUT R132, R140.reuse, 0x100, RZ, 0xfc, !PT ;  /* 0x000001008c847812 */ /* 0x040fe400078efcff */
[----:B------:R-:W-:-:S02]  /*0820*/  LOP3.LUT R134, R140, 0xc0, RZ, 0xfc, !PT ;  /* 0x000000c08c867812 */ /* 0x000fc400078efcff */
[C---:B------:R-:W-:Y:S02]  /*0830*/  LOP3.LUT R138, R140.reuse, 0x40, RZ, 0xfc, !PT ;  /* 0x000000408c8a7812 */ /* 0x040fe400078efcff */
[C---:B------:R-:W-:Y:S02]  /*0840*/  LOP3.LUT R135, R140.reuse, 0xa0, RZ, 0xfc, !PT ;  /* 0x000000a08c877812 */ /* 0x040fe400078efcff */
[----:B------:R-:W-:Y:S01]  /*0850*/  LOP3.LUT R136, R140, 0x80, RZ, 0xfc, !PT ;  /* 0x000000808c887812 */ /* 0x000fe200078efcff */
[----:B------:R-:W2:Y:S01]  /*0860*/  @!P1 LDG.E.U16 R0, desc[UR24][R4.64] ;  /* 0x0000001804009981 */ /* 0x000ea2000c1e1500 */
[----:B------:R-:W-:Y:S02]  /*0870*/  ISETP.GE.AND P1, PT, R134, UR22, PT ;  /* 0x0000001686007c0c */ /* 0x000fe4000bf26270 */
[----:B------:R-:W-:Y:S01]  /*0880*/  LOP3.LUT R137, R140, 0x60, RZ, 0xfc, !PT ;  /* 0x000000608c897812 */ /* 0x000fe200078efcff */
[----:B------:R-:W3:Y:S01]  /*0890*/  @!P0 LDG.E.U16 R13, desc[UR24][R4.64+0x1c0] ;  /* 0x0001c018040d8981 */ /* 0x000ee2000c1e1500 */
[----:B------:R-:W-:-:S02]  /*08a0*/  ISETP.GE.AND P0, PT, R132, UR22, PT ;  /* 0x0000001684007c0c */ /* 0x000fc4000bf06270 */
[----:B------:R-:W-:Y:S01]  /*08b0*/  ISETP.GE.AND P5, PT, R138, UR22, PT ;  /* 0x000000168a007c0c */ /* 0x000fe2000bfa6270 */
[----:B------:R-:W4:Y:S01]  /*08c0*/  @!P6 LDG.E.U16 R7, desc[UR24][R4.64+0x40] ;  /* 0x000040180407e981 */ /* 0x000f22000c1e1500 */
[----:B------:R-:W-:Y:S02]  /*08d0*/  ISETP.GE.AND P2, PT, R135, UR22, PT ;  /* 0x0000001687007c0c */ /* 0x000fe4000bf46270 */
[----:B------:R-:W-:Y:S02]  /*08e0*/  ISETP.GE.AND P3, PT, R136, UR22, PT ;  /* 0x0000001688007c0c */ /* 0x000fe4000bf66270 */
[----:B------:R-:W-:Y:S01]  /*08f0*/  ISETP.GE.AND P4, PT, R137, UR22, PT ;  /* 0x0000001689007c0c */ /* 0x000fe2000bf86270 */
[----:B------:R-:W5:Y:S01]  /*0900*/  @!P1 LDG.E.U16 R10, desc[UR24][R4.64+0x180] ;  /* 0x00018018040a9981 */ /* 0x000f62000c1e1500 */
[C---:B------:R-:W-:Y:S02]  /*0910*/  LOP3.LUT R131, R140.reuse, 0x120, RZ, 0xfc, !PT ;  /* 0x000001208c837812 */ /* 0x040fe400078efcff */
[C---:B------:R-:W-:Y:S01]  /*0920*/  LOP3.LUT R130, R140.reuse, 0x140, RZ, 0xfc, !PT ;  /* 0x000001408c827812 */ /* 0x040fe200078efcff */
[----:B------:R-:W3:Y:S01]  /*0930*/  @!P0 LDG.E.U16 R12, desc[UR24][R4.64+0x200] ;  /* 0x00020018040c8981 */ /* 0x000ee2000c1e1500 */
[----:B------:R-:W-:-:S02]  /*0940*/  LOP3.LUT R129, R140, 0x160, RZ, 0xfc, !PT ;  /* 0x000001608c817812 */ /* 0x000fc400078efcff */
[----:B------:R-:W-:Y:S01]  /*0950*/  LOP3.LUT R128, R140, 0x180, RZ, 0xfc, !PT ;  /* 0x000001808c807812 */ /* 0x000fe200078efcff */
[----:B------:R-:W5:Y:S01]  /*0960*/  @!P5 LDG.E.U16 R6, desc[UR24][R4.64+0x80] ;  /* 0x000080180406d981 */ /* 0x000f62000c1e1500 */
[----:B------:R-:W-:Y:S02]  /*0970*/  ISETP.GE.AND P0, PT, R131, UR22, PT ;  /* 0x0000001683007c0c */ /* 0x000fe4000bf06270 */
[----:B------:R-:W-:Y:S01]  /*0980*/  ISETP.GE.AND P1, PT, R130, UR22, PT ;  /* 0x0000001682007c0c */ /* 0x000fe2000bf26270 */
[----:B------:R-:W3:Y:S01]  /*0990*/  @!P2 LDG.E.U16 R11, desc[UR24][R4.64+0x140] ;  /* 0x00014018040ba981 */ /* 0x000ee2000c1e1500 */
[----:B------:R-:W-:Y:S02]  /*09a0*/  ISETP.GE.AND P2, PT, R129, UR22, PT ;  /* 0x0000001681007c0c */ /* 0x000fe4000bf46270 */
[----:B------:R-:W-:Y:S01]  /*09b0*/  PRMT R14, RZ, 0x7610, R14 ;  /* 0x00007610ff0e7816 */ /* 0x000fe2000000000e */
[----:B------:R-:W3:Y:S01]  /*09c0*/  @!P3 LDG.E.U16 R8, desc[UR24][R4.64+0x100] ;  /* 0x000100180408b981 */ /* 0x000ee2000c1e1500 */
[----:B------:R-:W-:-:S02]  /*09d0*/  ISETP.GE.AND P3, PT, R128, UR22, PT ;  /* 0x0000001680007c0c */ /* 0x000fc4000bf66270 */
[----:B------:R-:W-:Y:S01]  /*09e0*/  PRMT R17, RZ, 0x7610, R17 ;  /* 0x00007610ff117816 */ /* 0x000fe20000000011 */
[----:B------:R-:W3:Y:S01]  /*09f0*/  @!P4 LDG.E.U16 R9, desc[UR24][R4.64+0xc0] ;  /* 0x0000c0180409c981 */ /* 0x000ee2000c1e1500 */
[----:B------:R-:W-:Y:S02]  /*0a00*/  PRMT R16, RZ, 0x7610, R16 ;  /* 0x00007610ff107816 */ /* 0x000fe40000000010 */
[----:B------:R-:W-:Y:S01]  /*0a10*/  LOP3.LUT R127, R140, 0x1a0, RZ, 0xfc, !PT ;  /* 0x000001a08c7f7812 */ /* 0x000fe200078efcff */
[----:B------:R-:W3:Y:S01]  /*0a20*/  @!P0 LDG.E.U16 R15, desc[UR24][R4.64+0x240] ;  /* 0x00024018040f8981 */ /* 0x000ee2000c1e1500 */
[----:B------:R-:W-:Y:S02]  /*0a30*/  LOP3.LUT R18, R18, 0xffffff7f, RZ, 0xc0, !PT ;  /* 0xffffff7f12127812 */ /* 0x000fe400078ec0ff */
[C---:B------:R-:W-:Y:S01]  /*0a40*/  LOP3.LUT R126, R140.reuse, 0x1c0, RZ, 0xfc, !PT ;  /* 0x000001c08c7e7812 */ /* 0x040fe200078efcff */
[----:B------:R-:W3:Y:S01]  /*0a50*/  @!P1 LDG.E.U16 R14, desc[UR24][R4.64+0x280] ;  /* 0x00028018040e9981 */ /* 0x000ee2000c1e1500 */
[----:B------:R-:W-:-:S02]  /*0a60*/  LOP3.LUT R125, R140, 0x1e0, RZ, 0xfc, !PT ;  /* 0x000001e08c7d7812 */ /* 0x000fc400078efcff */
[----:B------:R-:W-:Y:S01]  /*0a70*/  ISETP.GE.AND P4, PT, R127, UR22, PT ;  /* 0x000000167f007c0c */ /* 0x000fe2000bf86270 */
[----:B------:R-:W3:Y:S01]  /*0a80*/  @!P2 LDG.E.U16 R17, desc[UR24][R4.64+0x2c0] ;  /* 0x0002c0180411a981 */ /* 0x000ee2000c1e1500 */
[----:B------:R-:W-:Y:S02]  /*0a90*/  @P6 LOP3.LUT R18, R18, 0x80, RZ, 0xfc, !PT ;  /* 0x0000008012126812 */ /* 0x000fe400078efcff */
[----:B------:R-:W-:Y:S01]  /*0aa0*/  ISETP.GE.AND P5, PT, R126, UR22, PT ;  /* 0x000000167e007c0c */ /* 0x000fe2000bfa6270 */
[----:B------:R-:W3:Y:S01]  /*0ab0*/  @!P3 LDG.E.U16 R16, desc[UR24][R4.64+0x300] ;  /* 0x000300180410b981 */ /* 0x000ee2000c1e1500 */
[----:B------:R-:W-:Y:S02]  /*0ac0*/  ISETP.GE.AND P6, PT, R125, UR22, PT ;  /* 0x000000167d007c0c */ /* 0x000fe4000bfc6270 */
[----:B------:R-:W-:Y:S02]  /*0ad0*/  P2R R29, PR, RZ, 0x1 ;  /* 0x00000001ff1d7803 */ /* 0x000fe40000000000 */
[----:B------:R-:W-:-:S02]  /*0ae0*/  P2R R27, PR, RZ, 0x2 ;  /* 0x00000002ff1b7803 */ /* 0x000fc40000000000 */
[----:B------:R-:W-:Y:S02]  /*0af0*/  PRMT R19, RZ, 0x7610, R19 ;  /* 0x00007610ff137816 */ /* 0x000fe40000000013 */
[C---:B------:R-:W-:Y:S02]  /*0b00*/  LOP3.LUT P0, RZ, R18.reuse, 0x100, RZ, 0xc0, !PT ;  /* 0x0000010012ff7812 */ /* 0x040fe4000780c0ff */
[----:B------:R-:W-:Y:S02]  /*0b10*/  LOP3.LUT P1, RZ, R18, 0x80, RZ, 0xc0, !PT ;  /* 0x0000008012ff7812 */ /* 0x000fe4000782c0ff */
[----:B------:R-:W-:Y:S01]  /*0b20*/  PRMT R18, RZ, 0x7610, R18 ;  /* 0x00007610ff127816 */ /* 0x000fe20000000012 */
[----:B------:R-:W3:Y:S01]  /*0b30*/  @!P4 LDG.E.U16 R19, desc[UR24][R4.64+0x340] ;  /* 0x000340180413c981 */ /* 0x000ee2000c1e1500 */
[----:B------:R-:W-:-:S04]  /*0b40*/  PRMT R21, RZ, 0x7610, R21 ;  /* 0x00007610ff157816 */ /* 0x000fc80000000015 */
[----:B------:R-:W3:Y:S04]  /*0b50*/  @!P5 LDG.E.U16 R18, desc[UR24][R4.64+0x380] ;  /* 0x000380180412d981 */ /* 0x000ee8000c1e1500 */
[----:B------:R0:W3:Y:S01]  /*0b60*/  @!P6 LDG.E.U16 R21, desc[UR24][R4.64+0x3c0] ;  /* 0x0003c0180415e981 */ /* 0x0000e2000c1e1500 */
[----:B------:R-:W1:Y:S01]  /*0b70*/  S2R R124, SR_LANEID ;  /* 0x00000000007c7919 */ /* 0x000e620000000000 */
[----:B------:R-:W0:Y:S01]  /*0b80*/  S2UR UR8, SR_CgaCtaId ;  /* 0x00000000000879c3 */ /* 0x000e220000008800 */
[----:B------:R-:W-:Y:S02]  /*0b90*/  UMOV UR23, 0x400 ;  /* 0x0000040000177882 */ /* 0x000fe40000000000 */
[----:B0-----:R-:W-:Y:S01]  /*0ba0*/  ULEA UR23, UR8, UR23, 0x18 ;  /* 0x0000001708177291 */ /* 0x001fe2000f8ec0ff */
[----:B-1----:R-:W-:-:S04]  /*0bb0*/  IMAD.IADD R23, R23, 0x1, R124 ;  /* 0x0000000117177824 */ /* 0x002fc800078e027c */
[C---:B------:R-:W-:Y:S01]  /*0bc0*/  VIADD R20, R23.reuse, 0x20 ;  /* 0x0000002017147836 */ /* 0x040fe20000000000 */
[C---:B------:R-:W-:Y:S01]  /*0bd0*/  IADD3 R22, PT, PT, R23.reuse, 0x40, RZ ;  /* 0x0000004017167810 */ /* 0x040fe20007ffe0ff */
[C---:B------:R-:W-:Y:S01]  /*0be0*/  VIADD R24, R23.reuse, 0x60 ;  /* 0x0000006017187836 */ /* 0x040fe20000000000 */
[CC--:B------:R-:W-:Y:S01]  /*0bf0*/  LEA.HI.SX32 R123, R23.reuse, R23.reuse, 0x1b ;  /* 0x00000017177b7211 */ /* 0x0c0fe200078fdaff */
[C---:B------:R-:W-:Y:S01]  /*0c00*/  VIADD R26, R23.reuse, 0x80 ;  /* 0x00000080171a7836 */ /* 0x040fe20000000000 */
[-C--:B------:R-:W-:Y:S02]  /*0c10*/  LEA.HI.SX32 R20, R20, R23.reuse, 0x1b ;  /* 0x0000001714147211 */ /* 0x080fe400078fdaff */
[----:B------:R-:W-:Y:S02]  /*0c20*/  LEA.HI.SX32 R22, R22, R23, 0x1b ;  /* 0x0000001716167211 */ /* 0x000fe400078fdaff */
[----:B------:R-:W-:Y:S02]  /*0c30*/  IADD3 R4, PT, PT, R23, 0xa0, RZ ;  /* 0x000000a017047810 */ /* 0x000fe40007ffe0ff */
[----:B------:R-:W-:-:S02]  /*0c40*/  LEA R123, R123, UR23, 0x1 ;  /* 0x000000177b7b7c11 */ /* 0x000fc4000f8e08ff */
[-C--:B------:R-:W-:Y:S02]  /*0c50*/  LEA.HI.SX32 R24, R24, R23.reuse, 0x1b ;  /* 0x0000001718187211 */ /* 0x080fe400078fdaff */
[-C--:B------:R-:W-:Y:S02]  /*0c60*/  LEA.HI.SX32 R26, R26, R23.reuse, 0x1b ;  /* 0x000000171a1a7211 */ /* 0x080fe400078fdaff */
[----:B------:R-:W-:Y:S01]  /*0c70*/  LEA R122, R20, UR23, 0x1 ;  /* 0x00000017147a7c11 */ /* 0x000fe2000f8e08ff */
[C---:B------:R-:W-:Y:S01]  /*0c80*/  VIADD R20, R23.reuse, 0xc0 ;  /* 0x000000c017147836 */ /* 0x040fe20000000000 */
[----:B------:R-:W-:Y:S01]  /*0c90*/  LEA R121, R22, UR23, 0x1 ;  /* 0x0000001716797c11 */ /* 0x000fe2000f8e08ff */
[----:B------:R-:W-:Y:S01]  /*0ca0*/  VIADD R22, R23, 0xe0 ;  /* 0x000000e017167836 */ /* 0x000fe20000000000 */
[----:B------:R-:W-:Y:S02]  /*0cb0*/  LEA.HI.SX32 R4, R4, R23, 0x1b ;  /* 0x0000001704047211 */ /* 0x000fe400078fdaff */
[----:B------:R-:W-:-:S02]  /*0cc0*/  LEA R120, R24, UR23, 0x1 ;  /* 0x0000001718787c11 */ /* 0x000fc4000f8e08ff */
[----:B------:R-:W-:Y:S01]  /*0cd0*/  LEA R119, R26, UR23, 0x1 ;  /* 0x000000171a777c11 */ /* 0x000fe2000f8e08ff */
[C---:B------:R-:W-:Y:S01]  /*0ce0*/  VIADD R26, R23.reuse, 0x120 ;  /* 0x00000120171a7836 */ /* 0x040fe20000000000 */
        /* <DEDUP_REMOVED lines=8> */
[----:B------:R-:W-:Y:S01]  /*0d70*/  LEA R116, R22, UR23, 0x1 ;  /* 0x0000001716747c11 */ /* 0x000fe2000f8e08ff */
[----:B------:R-:W-:Y:S01]  /*0d80*/  VIADD R22, R23, 0x1e0 ;  /* 0x000001e017167836 */ /* 0x000fe20000000000 */
[----:B------:R-:W-:Y:S02]  /*0d90*/  LEA.HI.SX32 R4, R4, R23, 0x1b ;  /* 0x0000001704047211 */ /* 0x000fe400078fdaff */
[----:B------:R-:W-:-:S02]  /*0da0*/  LEA R115, R24, UR23, 0x1 ;  /* 0x0000001718737c11 */ /* 0x000fc4000f8e08ff */
[----:B------:R-:W-:Y:S02]  /*0db0*/  LEA R114, R26, UR23, 0x1 ;  /* 0x000000171a727c11 */ /* 0x000fe4000f8e08ff */
[----:B------:R-:W-:Y:S02]  /*0dc0*/  IADD3 R20, PT, PT, R23, 0x1c0, RZ ;  /* 0x000001c017147810 */ /* 0x000fe40007ffe0ff */
[----:B------:R-:W-:Y:S02]  /*0dd0*/  LEA R112, R4, UR23, 0x1 ;  /* 0x0000001704707c11 */ /* 0x000fe4000f8e08ff */
[-C--:B------:R-:W-:Y:S02]  /*0de0*/  LEA.HI.SX32 R20, R20, R23.reuse, 0x1b ;  /* 0x0000001714147211 */ /* 0x080fe400078fdaff */
[----:B------:R-:W-:Y:S02]  /*0df0*/  LEA.HI.SX32 R22, R22, R23, 0x1b ;  /* 0x0000001716167211 */ /* 0x000fe400078fdaff */
[----:B------:R-:W-:-:S02]  /*0e00*/  LEA R109, R20, UR23, 0x1 ;  /* 0x00000017146d7c11 */ /* 0x000fc4000f8e08ff */
[----:B------:R-:W-:Y:S02]  /*0e10*/  LEA R108, R22, UR23, 0x1 ;  /* 0x00000017166c7c11 */ /* 0x000fe4000f8e08ff */
[----:B------:R-:W-:Y:S02]  /*0e20*/  PRMT R20, RZ, 0x7610, R20 ;  /* 0x00007610ff147816 */ /* 0x000fe40000000014 */
[----:B------:R-:W-:Y:S02]  /*0e30*/  PRMT R22, RZ, 0x7610, R22 ;  /* 0x00007610ff167816 */ /* 0x000fe40000000016 */
[----:B------:R-:W-:Y:S01]  /*0e40*/  PRMT R25, RZ, 0x7610, R25 ;  /* 0x00007610ff197816 */ /* 0x000fe20000000019 */
[----:B--2---:R0:W-:Y:S04]  /*0e50*/  STS.U16 [R123], R0 ;  /* 0x000000007b007388 */ /* 0x0041e80000000400 */
[----:B----4-:R-:W-:Y:S01]  /*0e60*/  STS.U16 [R122+0x40], R7 ;  /* 0x000040077a007388 */ /* 0x010fe20000000400 */
[----:B0-----:R-:W-:-:S05]  /*0e70*/  VIADD R0, R23, 0x140 ;  /* 0x0000014017007836 */ /* 0x001fca0000000000 */
[-C--:B------:R-:W-:Y:S01]  /*0e80*/  LEA.HI.SX32 R0, R0, R23.reuse, 0x1b ;  /* 0x0000001700007211 */ /* 0x080fe200078fdaff */
[----:B-----5:R0:W-:Y:S03]  /*0e90*/  STS.U16 [R121+0x80], R6 ;  /* 0x0000800679007388 */ /* 0x0201e60000000400 */
[----:B------:R-:W-:Y:S01]  /*0ea0*/  LEA R113, R0, UR23, 0x1 ;  /* 0x0000001700717c11 */ /* 0x000fe2000f8e08ff */
[C---:B0-----:R-:W-:Y:S01]  /*0eb0*/  VIADD R6, R23.reuse, 0x180 ;  /* 0x0000018017067836 */ /* 0x041fe20000000000 */
[----:B---3--:R-:W-:Y:S04]  /*0ec0*/  STS.U16 [R120+0xc0], R9 ;  /* 0x0000c00978007388 */ /* 0x008fe80000000400 */
[----:B------:R-:W-:Y:S01]  /*0ed0*/  LEA.HI.SX32 R6, R6, R23, 0x1b ;  /* 0x0000001706067211 */ /* 0x000fe200078fdaff */
[----:B------:R0:W-:Y:S04]  /*0ee0*/  STS.U16 [R119+0x100], R8 ;  /* 0x0001000877007388 */ /* 0x0001e80000000400 */
[----:B------:R-:W-:Y:S01]  /*0ef0*/  STS.U16 [R118+0x140], R11 ;  /* 0x0001400b76007388 */ /* 0x000fe20000000400 */
[----:B------:R-:W-:Y:S01]  /*0f00*/  LEA R111, R6, UR23, 0x1 ;  /* 0x00000017066f7c11 */ /* 0x000fe2000f8e08ff */
[----:B0-----:R-:W-:-:S02]  /*0f10*/  VIADD R8, R23, 0x1a0 ;  /* 0x000001a017087836 */ /* 0x001fc40000000000 */
[----:B------:R-:W-:Y:S04]  /*0f20*/  STS.U16 [R117+0x180], R10 ;  /* 0x0001800a75007388 */ /* 0x000fe80000000400 */
[----:B------:R-:W-:Y:S01]  /*0f30*/  STS.U16 [R116+0x1c0], R13 ;  /* 0x0001c00d74007388 */ /* 0x000fe20000000400 */
[----:B------:R-:W-:Y:S01]  /*0f40*/  LEA.HI.SX32 R8, R8, R23, 0x1b ;  /* 0x0000001708087211 */ /* 0x000fe200078fdaff */
[----:B------:R-:W-:Y:S02]  /*0f50*/  IMAD R23, R124, 0xf, R23 ;  /* 0x0000000f7c177824 */ /* 0x000fe400078e0217 */
[----:B------:R0:W-:Y:S01]  /*0f60*/  STS.U16 [R115+0x200], R12 ;  /* 0x0002000c73007388 */ /* 0x0001e20000000400 */
[----:B------:R-:W-:-:S03]  /*0f70*/  LEA R110, R8, UR23, 0x1 ;  /* 0x00000017086e7c11 */ /* 0x000fc6000f8e08ff */
        /* <DEDUP_REMOVED lines=9> */
[C---:B------:R-:W-:Y:S01]  /*1010*/  VIADD R24, R23.reuse, 0x7 ;  /* 0x0000000717187836 */ /* 0x040fe20000000000 */
[C---:B------:R-:W-:Y:S01]  /*1020*/  IADD3 R10, PT, PT, R23.reuse, 0x5, RZ ;  /* 0x00000005170a7810 */ /* 0x040fe20007ffe0ff */
[C---:B------:R-:W-:Y:S01]  /*1030*/  VIADD R26, R23.reuse, 0x9 ;  /* 0x00000009171a7836 */ /* 0x040fe20000000000 */
[C---:B-1----:R-:W-:Y:S01]  /*1040*/  IADD3 R14, PT, PT, R23.reuse, 0x8, RZ ;  /* 0x00000008170e7810 */ /* 0x042fe20007ffe0ff */
        /* <DEDUP_REMOVED lines=21> */
[----:B------:R-:W-:Y:S01]  /*11a0*/  LEA.HI.SX32 R107, R23, R23, 0x1b ;  /* 0x00000017176b7211 */ /* 0x000fe200078fdaff */
[----:B------:R0:W-:Y:S01]  /*11b0*/  STS.U16 [R110+0x340], R19 ;  /* 0x000340136e007388 */ /* 0x0001e20000000400 */
        /* <DEDUP_REMOVED lines=96> */
[----:B------:R-:W3:Y:S04]  /*17c0*/  LDS.U16 R26, [R105+0x4] ;  /* 0x00000400691a7984 */ /* 0x000ee80000000400 */
[----:B------:R-:W4:Y:S04]  /*17d0*/  LDS.U16 R27, [R104+0x6] ;  /* 0x00000600681b7984 */ /* 0x000f280000000400 */
[----:B------:R-:W5:Y:S04]  /*17e0*/  LDS.U16 R29, [R102+0xa] ;  /* 0x00000a00661d7984 */ /* 0x000f680000000400 */
        /* <DEDUP_REMOVED lines=12> */
[----:B------:R-:W-:Y:S02]  /*18b0*/  FSETP.GTU.FTZ.AND P0, PT, R91, 20, PT ;  /* 0x41a000005b00780b */ /* 0x000fe40003f1c000 */
[----:B--2---:R-:W-:Y:S02]  /*18c0*/  SHF.L.U32 R25, R25, 0x10, RZ ;  /* 0x0000001019197819 */ /* 0x004fe400000006ff */
[----:B0-----:R-:W-:Y:S01]  /*18d0*/  ISETP.EQ.OR P0, PT, RZ, UR8, P0 ;  /* 0x00000008ff007c0c */ /* 0x001fe20008702670 */
[----:B---3--:R-:W-:Y:S01]  /*18e0*/  IMAD.U32 R26, R26, 0x10000, RZ ;  /* 0x000100001a1a7824 */ /* 0x008fe200078e00ff */
[----:B------:R-:W-:Y:S01]  /*18f0*/  SHF.L.U32 R28, R28, 0x10, RZ ;  /* 0x000000101c1c7819 */ /* 0x000fe200000006ff */
[----:B----4-:R-:W-:Y:S02]  /*1900*/  IMAD.U32 R27, R27, 0x10000, RZ ;  /* 0x000100001b1b7824 */ /* 0x010fe400078e00ff */
[----:B------:R-:W-:Y:S01]  /*1910*/  FADD.FTZ R90, R25, UR5 ;  /* 0x00000005195a7e21 */ /* 0x000fe20008010000 */
[----:B-----5:R-:W-:-:S02]  /*1920*/  IMAD.U32 R29, R29, 0x10000, RZ ;  /* 0x000100001d1d7824 */ /* 0x020fc400078e00ff */
[----:B------:R-:W-:Y:S01]  /*1930*/  FADD.FTZ R89, R26, UR5 ;  /* 0x000000051a597e21 */ /* 0x000fe20008010000 */
[----:B------:R-:W-:Y:S01]  /*1940*/  FADD.FTZ R88, R27, UR5 ;  /* 0x000000051b587e21 */ /* 0x000fe20008010000 */
[----:B------:R-:W-:Y:S01]  /*1950*/  FADD.FTZ R81, R28, UR5 ;  /* 0x000000051c517e21 */ /* 0x000fe20008010000 */
[----:B------:R-:W-:Y:S01]  /*1960*/  FADD.FTZ R80, R29, UR5 ;  /* 0x000000051d507e21 */ /* 0x000fe20008010000 */
[----:B------:R-:W-:Y:S01]  /*1970*/  FSETP.GTU.FTZ.AND P1, PT, R90, 20, PT ;  /* 0x41a000005a00780b */ /* 0x000fe20003f3c000 */
[----:B------:R-:W-:Y:S01]  /*1980*/  IMAD.U32 R30, R30, 0x10000, RZ ;  /* 0x000100001e1e7824 */ /* 0x000fe200078e00ff */
[----:B------:R-:W-:Y:S02]  /*1990*/  FSETP.GTU.FTZ.AND P5, PT, R89, 20, PT ;  /* 0x41a000005900780b */ /* 0x000fe40003fbc000 */
[----:B------:R-:W-:Y:S01]  /*19a0*/  FSETP.GTU.FTZ.AND P4, PT, R88, 20, PT ;  /* 0x41a000005800780b */ /* 0x000fe20003f9c000 */
[----:B------:R-:W-:Y:S01]  /*19b0*/  FADD.FTZ R79, R30, UR5 ;  /* 0x000000051e4f7e21 */ /* 0x000fe20008010000 */
        /* <DEDUP_REMOVED lines=34> */
.L_x_2627:
[----:B------:R-:W-:Y:S05]  /*1be0*/  BSYNC.RECONVERGENT B0 ;  /* 0x0000000000007941 */ /* 0x000fea0003800200 */
.L_x_2626:
[----:B------:R-:W-:Y:S01]  /*1bf0*/  IMAD.U32 R31, R31, 0x10000, RZ ;  /* 0x000100001f1f7824 */ /* 0x000fe200078e00ff */
[----:B------:R-:W-:Y:S01]  /*1c00*/  BSSY.RECONVERGENT B0, `(.L_x_2628) ;  /* 0x0000022000007945 */ /* 0x000fe20003800200 */
[----:B------:R-:W-:Y:S02]  /*1c10*/  FSETP.GTU.FTZ.AND P0, PT, R79, 20, PT ;  /* 0x41a000004f00780b */ /* 0x000fe40003f1c000 */
[----:B------:R-:W-:Y:S01]  /*1c20*/  FADD.FTZ R78, R31, UR5 ;  /* 0x000000051f4e7e21 */ /* 0x000fe20008010000 */
[----:B------:R-:W-:Y:S10]  /*1c30*/  @P1 BRA `(.L_x_2629) ;  /* 0x0000000000781947 */ /* 0x000ff40003800000 */
        /* <DEDUP_REMOVED lines=30> */
.L_x_2629:
[----:B------:R-:W-:Y:S05]  /*1e20*/  BSYNC.RECONVERGENT B0 ;  /* 0x0000000000007941 */ /* 0x000fea0003800200 */
.L_x_2628:
        /* <DEDUP_REMOVED lines=37> */
.L_x_2631:
[----:B------:R-:W-:Y:S05]  /*2080*/  BSYNC.RECONVERGENT B0 ;  /* 0x0000000000007941 */ /* 0x000fea0003800200 */
.L_x_2630:
        /* <DEDUP_REMOVED lines=35> */
.L_x_2633:
[----:B------:R-:W-:Y:S05]  /*22c0*/  BSYNC.RECONVERGENT B0 ;  /* 0x0000000000007941 */ /* 0x000fea0003800200 */
.L_x_2632:
        /* <DEDUP_REMOVED lines=37> */
.L_x_2635:
[----:B------:R-:W-:Y:S05]  /*2520*/  BSYNC.RECONVERGENT B0 ;  /* 0x0000000000007941 */ /* 0x000fea0003800200 */
.L_x_2634:
        /* <DEDUP_REMOVED lines=35> */
.L_x_2637:
[----:B------:R-:W-:Y:S05]  /*2760*/  BSYNC.RECONVERGENT B0 ;  /* 0x0000000000007941 */ /* 0x000fea0003800200 */
.L_x_2636:
        /* <DEDUP_REMOVED lines=37> */
.L_x_2639:
[----:B------:R-:W-:Y:S05]  /*29c0*/  BSYNC.RECONVERGENT B0 ;  /* 0x0000000000007941 */ /* 0x000fea0003800200 */
.L_x_2638:
        /* <DEDUP_REMOVED lines=35> */
.L_x_2641:
[----:B------:R-:W-:Y:S05]  /*2c00*/  BSYNC.RECONVERGENT B0 ;  /* 0x0000000000007941 */ /* 0x000fea0003800200 */
.L_x_2640:
[----:B------:R-:W-:Y:S01]  /*2c10*/  ISETP.EQ.OR P4, PT, RZ, UR8, P4 ;  /* 0x00000008ff007c0c */ /* 0x000fe2000a782670 */
[----:B------:R-:W-:Y:S01]  /*2c20*/  IMAD.U32 R3, R3, 0x10000, RZ ;  /* 0x0001000003037824 */ /* 0x000fe200078e00ff */
[----:B------:R-:W-:Y:S01]  /*2c30*/  BSSY.RECONVERGENT B0, `(.L_x_2642) ;  /* 0x0000026000007945 */ /* 0x000fe20003800200 */
[----:B------:R-:W-:Y:S01]  /*2c40*/  FSETP.GTU.FTZ.AND P1, PT, R72, 20, PT ;  /* 0x41a000004800780b */ /* 0x000fe20003f3c000 */
[----:B------:R-:W-:Y:S01]  /*2c50*/  IMAD.U32 R17, R17, 0x10000, RZ ;  /* 0x0001000011117824 */ /* 0x000fe200078e00ff */
[----:B------:R-:W-:Y:S01]  /*2c60*/  ISETP.EQ.OR P5, PT, RZ, UR8, P5 ;  /* 0x00000008ff007c0c */ /* 0x000fe2000afa2670 */
[----:B------:R-:W-:Y:S01]  /*2c70*/  FADD.FTZ R70, R3, UR5 ;  /* 0x0000000503467e21 */ /* 0x000fe20008010000 */
[----:B------:R-:W-:Y:S02]  /*2c80*/  PRMT R71, RZ, 0x7610, R71 ;  /* 0x00007610ff477816 */ /* 0x000fe40000000047 */
[----:B------:R-:W-:-:S04]  /*2c90*/  SHF.L.U32 R18, R18, 0x10, RZ ;  /* 0x0000001012127819 */ /* 0x000fc800000006ff */
        /* <DEDUP_REMOVED lines=31> */
.L_x_2643:
[----:B------:R-:W-:Y:S05]  /*2e90*/  BSYNC.RECONVERGENT B0 ;  /* 0x0000000000007941 */ /* 0x000fea0003800200 */
.L_x_2642:
[----:B------:R-:W-:Y:S01]  /*2ea0*/  IMAD.U32 R2, R2, 0x10000, RZ ;  /* 0x0001000002027824 */ /* 0x000fe200078e00ff */
        /* <DEDUP_REMOVED lines=38> */
.L_x_2645:
[----:B------:R-:W-:Y:S05]  /*3110*/  BSYNC.RECONVERGENT B0 ;  /* 0x0000000000007941 */ /* 0x000fea0003800200 */
.L_x_2644:
        /* <DEDUP_REMOVED lines=45> */
.L_x_2647:
[----:B------:R-:W-:Y:S05]  /*33f0*/  BSYNC.RECONVERGENT B0 ;  /* 0x0000000000007941 */ /* 0x000fea0003800200 */
.L_x_2646:
[----:B------:R-:W-:Y:S04]  /*3400*/  BSSY.RECONVERGENT B0, `(.L_x_2648) ;  /* 0x0000020000007945 */ /* 0x000fe80003800200 */
        /* <DEDUP_REMOVED lines=31> */
.L_x_2649:
[----:B------:R-:W-:Y:S05]  /*3600*/  BSYNC.RECONVERGENT B0 ;  /* 0x0000000000007941 */ /* 0x000fea0003800200 */
.L_x_2648:
        /* <DEDUP_REMOVED lines=32> */
.L_x_2651:
[----:B------:R-:W-:Y:S05]  /*3810*/  BSYNC.RECONVERGENT B0 ;  /* 0x0000000000007941 */ /* 0x000fea0003800200 */
.L_x_2650:
[----:B------:R-:W-:Y:S04]  /*3820*/  BSSY.RECONVERGENT B0, `(.L_x_2652) ;  /* 0x0000020000007945 */ /* 0x000fe80003800200 */
[----:B------:R-:W-:Y:S05]  /*3830*/  @P1 BRA `(.L_x_2653) ;  /* 0x0000000000781947 */ /* 0x000fea0003800000 */
        /* <DEDUP_REMOVED lines=30> */
.L_x_2653:
[----:B------:R-:W-:Y:S05]  /*3a20*/  BSYNC.RECONVERGENT B0 ;  /* 0x0000000000007941 */ /* 0x000fea0003800200 */
.L_x_2652:
        /* <DEDUP_REMOVED lines=32> */
.L_x_2655:
[----:B------:R-:W-:Y:S05]  /*3c30*/  BSYNC.RECONVERGENT B0 ;  /* 0x0000000000007941 */ /* 0x000fea0003800200 */
.L_x_2654:
        /* <DEDUP_REMOVED lines=32> */
.L_x_2657:
[----:B------:R-:W-:Y:S05]  /*3e40*/  BSYNC.RECONVERGENT B0 ;  /* 0x0000000000007941 */ /* 0x000fea0003800200 */
.L_x_2656:
[----:B------:R-:W0:Y:S01]  /*3e50*/  LDCU UR34, c[0x0][0x38c] ;  /* 0x00007180ff2277ac */ /* 0x000e220008000800 */
[----:B------:R-:W-:Y:S01]  /*3e60*/  SHF.L.U32 R35, R4, 0x10, RZ ;  /* 0x0000001004237819 */ /* 0x000fe200000006ff */
[----:B------:R-:W-:Y:S02]  /*3e70*/  IMAD.U32 R0, R0, 0x10000, RZ ;  /* 0x0001000000007824 */ /* 0x000fe400078e00ff */
[----:B------:R-:W-:Y:S01]  /*3e80*/  FMUL.FTZ R68, R18, UR4 ;  /* 0x0000000412447c20 */ /* 0x000fe20008410000 */
[----:B------:R-:W-:Y:S02]  /*3e90*/  IMAD.U32 R5, R5, 0x10000, RZ ;  /* 0x0001000005057824 */ /* 0x000fe400078e00ff */
[----:B------:R-:W-:Y:S01]  /*3ea0*/  FMUL.FTZ R67, R17, UR4 ;  /* 0x0000000411437c20 */ /* 0x000fe20008410000 */
[----:B------:R-:W-:Y:S02]  /*3eb0*/  IMAD.U32 R6, R6, 0x10000, RZ ;  /* 0x0001000006067824 */ /* 0x000fe400078e00ff */
        /* <DEDUP_REMOVED lines=18> */
[----:B------:R-:W-:Y:S01]  /*3fe0*/  MOV R82, UR16 ;  /* 0x0000001000527c02 */ /* 0x000fe20008000f00 */
[----:B------:R-:W-:Y:S01]  /*3ff0*/  FMUL.FTZ R52, R18, R91 ;  /* 0x0000005b12347220 */ /* 0x000fe20000410000 */
[----:B------:R-:W-:Y:S01]  /*4000*/  ISETP.GE.AND P1, PT, R140, UR22, PT ;  /* 0x000000168c007c0c */ /* 0x000fe2000bf26270 */
[----:B------:R-:W1:Y:S01]  /*4010*/  LDCU.128 UR8, c[0x0][0x3a0] ;  /* 0x00007400ff0877ac */ /* 0x000e620008000c00 */
[----:B------:R-:W-:Y:S01]  /*4020*/  IADD3 R82, P0, P2, R139, 0x200, R82 ;  /* 0x000002008b527810 */ /* 0x000fe20007a1e052 */
        /* <DEDUP_REMOVED lines=16> */
[----:B-1----:R-:W-:Y:S01]  /*4130*/  UIMAD.WIDE.U32 UR30, UR26, UR8, URZ ;  /* 0x000000081a1e72a5 */ /* 0x002fe2000f8e00ff */
[----:B------:R-:W-:Y:S01]  /*4140*/  FMUL.FTZ R35, R35, R72 ;  /* 0x0000004823237220 */ /* 0x000fe20000410000 */
[----:B------:R-:W-:Y:S01]  /*4150*/  UIMAD UR8, UR26, UR33, UR29 ;  /* 0x000000211a0872a4 */ /* 0x000fe2000f8e021d */
[----:B------:R-:W-:Y:S01]  /*4160*/  FMUL.FTZ R34, R5, R70 ;  /* 0x0000004605227220 */ /* 0x000fe20000410000 */
[----:B--2---:R-:W-:Y:S01]  /*4170*/  ULEA UR29, UP0, UR28, UR14, 0x2 ;  /* 0x0000000e1c1d7291 */ /* 0x004fe2000f8010ff */
[----:B------:R-:W-:Y:S01]  /*4180*/  FMUL.FTZ R32, R6, R69 ;  /* 0x0000004506207220 */ /* 0x000fe20000410000 */
[----:B------:R-:W-:Y:S01]  /*4190*/  ULEA UR14, UP1, UR30, UR12, 0x2 ;  /* 0x0000000c1e0e7291 */ /* 0x000fe2000f8210ff */
[----:B------:R-:W-:Y:S01]  /*41a0*/  IADD3.X R83, PT, PT, RZ, UR7, RZ, P0, P2 ;  /* 0x00000007ff537c10 */ /* 0x000fe200087e44ff */
[----:B------:R-:W-:-:S02]  /*41b0*/  ULEA.HI.X UR15, UR28, UR15, UR8, 0x2, UP0 ;  /* 0x0000000f1c0f7291 */ /* 0x000fc400080f1408 */
[----:B------:R-:W-:Y:S02]  /*41c0*/  UISETP.LT.AND UP0, UPT, UR34, 0x1, UPT ;  /* 0x000000012200788c */ /* 0x000fe4000bf01270 */
[----:B------:R-:W-:Y:S02]  /*41d0*/  UIMAD UR9, UR26, UR9, UR31 ;  /* 0x000000091a0972a4 */ /* 0x000fe4000f8e021f */
[----:B------:R-:W-:Y:S02]  /*41e0*/  USEL UR8, UR34, 0x1, !UP0 ;  /* 0x0000000122087887 */ /* 0x000fe4000c000000 */
[----:B------:R-:W-:Y:S02]  /*41f0*/  ULEA.HI.X UR30, UR30, UR13, UR9, 0x2, UP1 ;  /* 0x0000000d1e1e7291 */ /* 0x000fe400088f1409 */
[----:B------:R-:W-:Y:S02]  /*4200*/  UIMAD UR31, UR6, UR34, URZ ;  /* 0x00000022061f72a4 */ /* 0x000fe4000f8e02ff */
[----:B------:R-:W-:Y:S01]  /*4210*/  UIADD3 UR9, UPT, UPT, UR23, 0x10d0, URZ ;  /* 0x000010d017097890 */ /* 0x000fe2000fffe0ff */
[----:B------:R-:W0:Y:S01]  /*4220*/  LDCU.64 UR40, c[0x0][0x480] ;  /* 0x00009000ff2877ac */ /* 0x000e220008000a00 */
[----:B------:R-:W-:-:S02]  /*4230*/  USHF.L.U64.HI UR13, UR10, 0x2, UR11 ;  /* 0x000000020a0d7899 */ /* 0x000fc4000801020b */
[----:B---3--:R-:W-:Y:S02]  /*4240*/  USHF.L.U64.HI UR28, UR36, 0x1, UR37 ;  /* 0x00000001241c7899 */ /* 0x008fe40008010225 */
[----:B----4-:R-:W-:Y:S02]  /*4250*/  USHF.L.U64.HI UR12, UR38, 0x2, UR39 ;  /* 0x00000002260c7899 */ /* 0x010fe40008010227 */
[----:B------:R-:W-:-:S12]  /*4260*/  UIADD3 UR8, UPT, UPT, -UR8, URZ, URZ ;  /* 0x000000ff08087290 */ /* 0x000fd8000fffe1ff */
.L_x_2663:
[----:B------:R-:W-:Y:S02]  /*4270*/  IMAD.U32 R2, RZ, RZ, UR14 ;  /* 0x0000000eff027e24 */ /* 0x000fe4000f8e00ff */
[----:B------:R-:W-:Y:S01]  /*4280*/  IMAD.U32 R3, RZ, RZ, UR30 ;  /* 0x0000001eff037e24 */ /* 0x000fe2000f8e00ff */
[----:B------:R-:W-:Y:S01]  /*4290*/  SHF.L.U32 R0, R141, 0x4, RZ ;  /* 0x000000048d007819 */ /* 0x000fe200000006ff */
[----:B------:R-:W2:Y:S04]  /*42a0*/  @!P1 LDG.E.U16 R42, desc[UR24][R82.64+-0x200] ;  /* 0xfffe0018522a9981 */ /* 0x000ea8000c1e1500 */
[----:B------:R1:W3:Y:S01]  /*42b0*/  LDG.E R2, desc[UR24][R2.64] ;  /* 0x0000001802027981 */ /* 0x0002e2000c1e1900 */
[----:B------:R-:W-:-:S04]  /*42c0*/  LOP3.LUT R140, R0, 0x3e00, RZ, 0xc0, !PT ;  /* 0x00003e00008c7812 */ /* 0x000fc800078ec0ff */
[----:B------:R-:W-:-:S04]  /*42d0*/  LOP3.LUT R140, R140, 0x1f, R141, 0xf8, !PT ;  /* 0x0000001f8c8c7812 */ /* 0x000fc800078ef88d */
[C---:B------:R-:W-:Y:S02]  /*42e0*/  LOP3.LUT R4, R140.reuse, 0x20, RZ, 0xfc, !PT ;  /* 0x000000208c047812 */ /* 0x040fe400078efcff */
[----:B------:R-:W-:Y:S02]  /*42f0*/  LOP3.LUT R138, R140, 0x40, RZ, 0xfc, !PT ;  /* 0x000000408c8a7812 */ /* 0x000fe400078efcff */
[----:B------:R-:W-:Y:S02]  /*4300*/  ISETP.GE.AND P0, PT, R4, UR22, PT ;  /* 0x0000001604007c0c */ /* 0x000fe4000bf06270 */
[----:B------:R-:W-:Y:S02]  /*4310*/  LOP3.LUT R137, R140, 0x60, RZ, 0xfc, !PT ;  /* 0x000000608c897812 */ /* 0x000fe400078efcff */
[----:B------:R-:W-:Y:S02]  /*4320*/  ISETP.GE.AND P5, PT, R138, UR22, PT ;  /* 0x000000168a007c0c */ /* 0x000fe4000bfa6270 */
[----:B------:R-:W-:-:S07]  /*4330*/  ISETP.GE.AND P6, PT, R137, UR22, PT ;  /* 0x0000001689007c0c */ /* 0x000fce000bfc6270 */
[----:B------:R-:W4:Y:S04]  /*4340*/  @!P0 LDG.E.U16 R43, desc[UR24][R82.64+-0x1c0] ;  /* 0xfffe4018522b8981 */ /* 0x000f28000c1e1500 */
[----:B------:R-:W4:Y:S04]  /*4350*/  @!P5 LDG.E.U16 R41, desc[UR24][R82.64+-0x180] ;  /* 0xfffe80185229d981 */ /* 0x000f28000c1e1500 */
[----:B------:R-:W4:Y:S01]  /*4360*/  @!P6 LDG.E.U16 R40, desc[UR24][R82.64+-0x140] ;  /* 0xfffec0185228e981 */ /* 0x000f22000c1e1500 */
[C---:B-1----:R-:W-:Y:S02]  /*4370*/  VIADD R3, R0.reuse, 0xf ;  /* 0x0000000f00037836 */ /* 0x042fe40000000000 */
[C---:B------:R-:W-:Y:S01]  /*4380*/  VIADD R4, R0.reuse, 0x9 ;  /* 0x0000000900047836 */ /* 0x040fe20000000000 */
[----:B------:R-:W-:-:S02]  /*4390*/  ISETP.GE.U32.AND P4, PT, R0, UR22, PT ;  /* 0x0000001600007c0c */ /* 0x000fc4000bf86070 */
[----:B------:R-:W-:Y:S02]  /*43a0*/  ISETP.GE.U32.AND P2, PT, R3, UR22, PT ;  /* 0x0000001603007c0c */ /* 0x000fe4000bf46070 */
[----:B------:R-:W-:Y:S02]  /*43b0*/  ISETP.GE.U32.AND P3, PT, R4, UR22, PT ;  /* 0x0000001604007c0c */ /* 0x000fe4000bf66070 */
[----:B------:R-:W-:Y:S02]  /*43c0*/  IADD3 R3, PT, PT, R0, 0x1, RZ ;  /* 0x0000000100037810 */ /* 0x000fe40007ffe0ff */
[----:B------:R-:W-:Y:S02]  /*43d0*/  FSEL R30, R52, RZ, !P4 ;  /* 0x000000ff341e7208 */ /* 0x000fe40006000000 */
[----:B------:R-:W-:Y:S02]  /*43e0*/  FSEL R12, R39, RZ, !P3 ;  /* 0x000000ff270c7208 */ /* 0x000fe40005800000 */
[----:B------:R-:W-:-:S02]  /*43f0*/  LOP3.LUT R136, R140, 0x80, RZ, 0xfc, !PT ;  /* 0x000000808c887812 */ /* 0x000fc400078efcff */
[C---:B------:R-:W-:Y:S02]  /*4400*/  LOP3.LUT R132, R140.reuse, 0x100, RZ, 0xfc, !PT ;  /* 0x000001008c847812 */ /* 0x040fe400078efcff */
[C---:B------:R-:W-:Y:S02]  /*4410*/  LOP3.LUT R134, R140.reuse, 0xc0, RZ, 0xfc, !PT ;  /* 0x000000c08c867812 */ /* 0x040fe400078efcff */
[C---:B------:R-:W-:Y:S02]  /*4420*/  LOP3.LUT R131, R140.reuse, 0x120, RZ, 0xfc, !PT ;  /* 0x000001208c837812 */ /* 0x040fe400078efcff */
[C---:B------:R-:W-:Y:S02]  /*4430*/  LOP3.LUT R133, R140.reuse, 0xe0, RZ, 0xfc, !PT ;  /* 0x000000e08c857812 */ /* 0x040fe400078efcff */
[----:B------:R-:W-:Y:S01]  /*4440*/  LOP3.LUT R135, R140, 0xa0, RZ, 0xfc, !PT ;  /* 0x000000a08c877812 */ /* 0x000fe200078efcff */
[----:B---3--:R-:W-:-:S04]  /*4450*/  FMUL.FTZ R2, R2, 1.4426950216293334961 ;  /* 0x3fb8aa3b02027820 */ /* 0x008fc80000410000 */
[C---:B------:R-:W-:Y:S01]  /*4460*/  FMUL.FTZ R5, R2.reuse, R91 ;  /* 0x0000005b02057220 */ /* 0x040fe20000410000 */
[----:B------:R-:W-:-:S05]  /*4470*/  FMUL.FTZ R6, R2, R90 ;  /* 0x0000005a02067220 */ /* 0x000fca0000410000 */
[----:B------:R-:W1:Y:S01]  /*4480*/  MUFU.EX2 R5, R5 ;  /* 0x0000000500057308 */ /* 0x000e620000000800 */
[----:B------:R-:W-:-:S03]  /*4490*/  FMUL.FTZ R7, R2, R89 ;  /* 0x0000005902077220 */ /* 0x000fc60000410000 */
[----:B------:R-:W3:Y:S01]  /*44a0*/  MUFU.EX2 R6, R6 ;  /* 0x0000000600067308 */ /* 0x000ee20000000800 */
[----:B------:R-:W-:-:S03]  /*44b0*/  FMUL.FTZ R4, R2, R88 ;  /* 0x0000005802047220 */ /* 0x000fc60000410000 */
[----:B0-----:R-:W0:Y:S01]  /*44c0*/  MUFU.EX2 R7, R7 ;  /* 0x0000000700077308 */ /* 0x001e220000000800 */
[----:B-1----:R-:W-:Y:S02]  /*44d0*/  FSEL R33, R5, 1, !P4 ;  /* 0x3f80000005217808 */ /* 0x002fe40006000000 */
[----:B------:R-:W-:Y:S01]  /*44e0*/  ISETP.GE.U32.AND P4, PT, R3, UR22, PT ;  /* 0x0000001603007c0c */ /* 0x000fe2000bf86070 */
[----:B------:R-:W-:Y:S01]  /*44f0*/  VIADD R3, R0, 0x2 ;  /* 0x0000000200037836 */ /* 0x000fe20000000000 */
[----:B------:R-:W1:Y:S01]  /*4500*/  MUFU.EX2 R4, R4 ;  /* 0x0000000400047308 */ /* 0x000e620000000800 */
[----:B------:R-:W-:Y:S01]  /*4510*/  FMUL.FTZ R5, R2, R81 ;  /* 0x0000005102057220 */ /* 0x000fe20000410000 */
[----:B---3--:R-:W-:Y:S02]  /*4520*/  FSEL R31, R6, 1, !P4 ;  /* 0x3f800000061f7808 */ /* 0x008fe40006000000 */
[----:B------:R-:W-:Y:S02]  /*4530*/  FSEL R28, R51, RZ, !P4 ;  /* 0x000000ff331c7208 */ /* 0x000fe40006000000 */
[----:B------:R-:W-:Y:S01]  /*4540*/  ISETP.GE.U32.AND P4, PT, R3, UR22, PT ;  /* 0x0000001603007c0c */ /* 0x000fe2000bf86070 */
[----:B------:R-:W-:Y:S01]  /*4550*/  VIADD R3, R0, 0x3 ;  /* 0x0000000300037836 */ /* 0x000fe20000000000 */
[----:B------:R-:W3:Y:S01]  /*4560*/  MUFU.EX2 R5, R5 ;  /* 0x0000000500057308 */ /* 0x000ee20000000800 */
[----:B------:R-:W-:Y:S01]  /*4570*/  FMUL.FTZ R6, R2, R80 ;  /* 0x0000005002067220 */ /* 0x000fe20000410000 */
[----:B0-----:R-:W-:-:S02]  /*4580*/  FSEL R29, R7, 1, !P4 ;  /* 0x3f800000071d7808 */ /* 0x001fc40006000000 */
[----:B------:R-:W-:Y:S01]  /*4590*/  FSEL R26, R50, RZ, !P4 ;  /* 0x000000ff321a7208 */ /* 0x000fe20006000000 */
[----:B------:R-:W-:Y:S01]  /*45a0*/  FMUL.FTZ R7, R2, R79 ;  /* 0x0000004f02077220 */ /* 0x000fe20000410000 */
[----:B------:R-:W-:Y:S01]  /*45b0*/  ISETP.GE.U32.AND P4, PT, R3, UR22, PT ;  /* 0x0000001603007c0c */ /* 0x000fe2000bf86070 */
[----:B------:R-:W0:Y:S01]  /*45c0*/  MUFU.EX2 R6, R6 ;  /* 0x0000000600067308 */ /* 0x000e220000000800 */
[----:B------:R-:W-:Y:S02]  /*45d0*/  IADD3 R3, PT, PT, R0, 0x4, RZ ;  /* 0x0000000400037810 */ /* 0x000fe40007ffe0ff */
[----:B-1----:R-:W-:Y:S02]  /*45e0*/  FSEL R27, R4, 1, !P4 ;  /* 0x3f800000041b7808 */ /* 0x002fe40006000000 */
[----:B------:R-:W-:Y:S01]  /*45f0*/  FSEL R24, R49, RZ, !P4 ;  /* 0x000000ff31187208 */ /* 0x000fe20006000000 */
[----:B------:R-:W-:Y:S01]  /*4600*/  FMUL.FTZ R4, R2, R78 ;  /* 0x0000004e02047220 */ /* 0x000fe20000410000 */
[----:B------:R-:W-:Y:S01]  /*4610*/  ISETP.GE.U32.AND P4, PT, R3, UR22, PT ;  /* 0x0000001603007c0c */ /* 0x000fe2000bf86070 */
[----:B------:R-:W-:Y:S01]  /*4620*/  VIADD R3, R0, 0x5 ;  /* 0x0000000500037836 */ /* 0x000fe20000000000 */
[----:B------:R-:W1:Y:S02]  /*4630*/  MUFU.EX2 R7, R7 ;  /* 0x0000000700077308 */ /* 0x000e640000000800 */
[----:B---3--:R-:W-:-:S02]  /*4640*/  FSEL R25, R5, 1, !P4 ;  /* 0x3f80000005197808 */ /* 0x008fc40006000000 */
[----:B------:R-:W-:Y:S01]  /*4650*/  FSEL R22, R48, RZ, !P4 ;  /* 0x000000ff30167208 */ /* 0x000fe20006000000 */
[----:B------:R-:W3:Y:S01]  /*4660*/  MUFU.EX2 R4, R4 ;  /* 0x0000000400047308 */ /* 0x000ee20000000800 */
[----:B------:R-:W-:Y:S01]  /*4670*/  ISETP.GE.U32.AND P4, PT, R3, UR22, PT ;  /* 0x0000001603007c0c */ /* 0x000fe2000bf86070 */
[----:B------:R-:W-:Y:S02]  /*4680*/  VIADD R3, R0, 0x6 ;  /* 0x0000000600037836 */ /* 0x000fe40000000000 */
[----:B------:R-:W-:Y:S01]  /*4690*/  FMUL.FTZ R5, R2, R77 ;  /* 0x0000004d02057220 */ /* 0x000fe20000410000 */
[----:B0-----:R-:W-:Y:S02]  /*46a0*/  FSEL R23, R6, 1, !P4 ;  /* 0x3f80000006177808 */ /* 0x001fe40006000000 */
[----:B------:R-:W-:Y:S02]  /*46b0*/  FSEL R20, R47, RZ, !P4 ;  /* 0x000000ff2f147208 */ /* 0x000fe40006000000 */
[----:B------:R-:W-:-:S02]  /*46c0*/  ISETP.GE.U32.AND P4, PT, R3, UR22, PT ;  /* 0x0000001603007c0c */ /* 0x000fc4000bf86070 */
[----:B------:R-:W-:Y:S01]  /*46d0*/  IADD3 R3, PT, PT, R0, 0x7, RZ ;  /* 0x0000000700037810 */ /* 0x000fe20007ffe0ff */
[----:B------:R-:W0:Y:S01]  /*46e0*/  MUFU.EX2 R5, R5 ;  /* 0x0000000500057308 */ /* 0x000e220000000800 */
[----:B-1----:R-:W-:Y:S01]  /*46f0*/  FSEL R21, R7, 1, !P4 ;  /* 0x3f80000007157808 */ /* 0x002fe20006000000 */
[----:B------:R-:W-:Y:S01]  /*4700*/  FMUL.FTZ R6, R2, R76 ;  /* 0x0000004c02067220 */ /* 0x000fe20000410000 */
[----:B------:R-:W-:Y:S02]  /*4710*/  FSEL R18, R46, RZ, !P4 ;  /* 0x000000ff2e127208 */ /* 0x000fe40006000000 */
[----:B------:R-:W-:Y:S01]  /*4720*/  ISETP.GE.U32.AND P4, PT, R3, UR22, PT ;  /* 0x0000001603007c0c */ /* 0x000fe2000bf86070 */
[----:B------:R-:W-:-:S03]  /*4730*/  VIADD R3, R0, 0x8 ;  /* 0x0000000800037836 */ /* 0x000fc60000000000 */
[----:B---3--:R-:W-:Y:S01]  /*4740*/  FSEL R19, R4, 1, !P4 ;  /* 0x3f80000004137808 */ /* 0x008fe20006000000 */
[C---:B------:R-:W-:Y:S01]  /*4750*/  FMUL.FTZ R4, R2.reuse, R74 ;  /* 0x0000004a02047220 */ /* 0x040fe20000410000 */
[----:B------:R-:W1:Y:S01]  /*4760*/  MUFU.EX2 R6, R6 ;  /* 0x0000000600067308 */ /* 0x000e620000000800 */
[----:B------:R-:W-:Y:S01]  /*4770*/  FSEL R16, R45, RZ, !P4 ;  /* 0x000000ff2d107208 */ /* 0x000fe20006000000 */
[----:B------:R-:W-:Y:S01]  /*4780*/  FMUL.FTZ R7, R2, R75 ;  /* 0x0000004b02077220 */ /* 0x000fe20000410000 */
[----:B------:R-:W-:Y:S01]  /*4790*/  ISETP.GE.U32.AND P4, PT, R3, UR22, PT ;  /* 0x0000001603007c0c */ /* 0x000fe2000bf86070 */
[----:B------:R-:W-:Y:S01]  /*47a0*/  VIADD R3, R0, 0xa ;  /* 0x0000000a00037836 */ /* 0x000fe20000000000 */
[----:B------:R-:W3:Y:S02]  /*47b0*/  MUFU.EX2 R4, R4 ;  /* 0x0000000400047308 */ /* 0x000ee40000000800 */
[----:B0-----:R-:W-:Y:S01]  /*47c0*/  FSEL R17, R5, 1, !P4 ;  /* 0x3f80000005117808 */ /* 0x001fe20006000000 */
[----:B------:R-:W-:Y:S01]  /*47d0*/  FFMA.FTZ R5, R31, R30, R28 ;  /* 0x0000001e1f057223 */ /* 0x000fe2000001001c */
[----:B------:R-:W0:Y:S01]  /*47e0*/  MUFU.EX2 R7, R7 ;  /* 0x0000000700077308 */ /* 0x000e220000000800 */
[----:B------:R-:W-:-:S02]  /*47f0*/  FSEL R14, R44, RZ, !P4 ;  /* 0x000000ff2c0e7208 */ /* 0x000fc40006000000 */
[----:B------:R-:W-:Y:S01]  /*4800*/  ISETP.GE.U32.AND P4, PT, R3, UR22, PT ;  /* 0x0000001603007c0c */ /* 0x000fe2000bf86070 */
[----:B------:R-:W-:Y:S01]  /*4810*/  FFMA.FTZ R5, R29, R5, R26 ;  /* 0x000000051d057223 */ /* 0x000fe2000001001a */
[----:B------:R-:W-:Y:S02]  /*4820*/  IADD3 R3, PT, PT, R0, 0xb, RZ ;  /* 0x0000000b00037810 */ /* 0x000fe40007ffe0ff */
[----:B-1----:R-:W-:Y:S01]  /*4830*/  FSEL R15, R6, 1, !P3 ;  /* 0x3f800000060f7808 */ /* 0x002fe20005800000 */
[----:B------:R-:W-:Y:S01]  /*4840*/  FFMA.FTZ R5, R27, R5, R24 ;  /* 0x000000051b057223 */ /* 0x000fe20000010018 */
[----:B------:R-:W-:Y:S01]  /*4850*/  ISETP.GE.U32.AND P3, PT, R3, UR22, PT ;  /* 0x0000001603007c0c */ /* 0x000fe2000bf66070 */
[----:B------:R-:W-:Y:S02]  /*4860*/  VIADD R3, R0, 0xd ;  /* 0x0000000d00037836 */ /* 0x000fe40000000000 */
[----:B------:R-:W-:Y:S01]  /*4870*/  FFMA.FTZ R5, R25, R5, R22 ;  /* 0x0000000519057223 */ /* 0x000fe20000010016 */
[----:B---3--:R-:W-:Y:S01]  /*4880*/  FSEL R11, R4, 1, !P3 ;  /* 0x3f800000040b7808 */ /* 0x008fe20005800000 */
[----:B------:R-:W-:Y:S01]  /*4890*/  FMUL.FTZ R4, R33, R31 ;  /* 0x0000001f21047220 */ /* 0x000fe20000410000 */
[----:B------:R-:W-:Y:S01]  /*48a0*/  VIADD R6, R0, 0xc ;  /* 0x0000000c00067836 */ /* 0x000fe20000000000 */
[----:B0-----:R-:W-:Y:S01]  /*48b0*/  FSEL R13, R7, 1, !P4 ;  /* 0x3f800000070d7808 */ /* 0x001fe20006000000 */
[----:B------:R-:W-:Y:S01]  /*48c0*/  FFMA.FTZ R5, R23, R5, R20 ;  /* 0x0000000517057223 */ /* 0x000fe20000010014 */
[----:B------:R-:W-:Y:S01]  /*48d0*/  FSEL R10, R38, RZ, !P4 ;  /* 0x000000ff260a7208 */ /* 0x000fe20006000000 */
[----:B------:R-:W-:Y:S01]  /*48e0*/  FMUL.FTZ R4, R29, R4 ;  /* 0x000000041d047220 */ /* 0x000fe20000410000 */
[----:B------:R-:W-:Y:S01]  /*48f0*/  ISETP.GE.U32.AND P4, PT, R3, UR22, PT ;  /* 0x0000001603007c0c */ /* 0x000fe2000bf86070 */
[----:B------:R-:W-:Y:S01]  /*4900*/  FMUL.FTZ R3, R2, R73 ;  /* 0x0000004902037220 */ /* 0x000fe20000410000 */
[----:B------:R-:W-:Y:S01]  /*4910*/  FSEL R8, R37, RZ, !P3 ;  /* 0x000000ff25087208 */ /* 0x000fe20005800000 */
[----:B------:R-:W-:Y:S01]  /*4920*/  FFMA.FTZ R7, R21, R5, R18 ;  /* 0x0000000515077223 */ /* 0x000fe20000010012 */
[----:B------:R-:W-:Y:S01]  /*4930*/  ISETP.GE.U32.AND P3, PT, R6, UR22, PT ;  /* 0x0000001606007c0c */ /* 0x000fe2000bf66070 */
[----:B------:R-:W-:Y:S01]  /*4940*/  FMUL.FTZ R6, R27, R4 ;  /* 0x000000041b067220 */ /* 0x000fe20000410000 */
[C---:B------:R-:W-:Y:S01]  /*4950*/  FMUL.FTZ R4, R2.reuse, R72 ;  /* 0x0000004802047220 */ /* 0x040fe20000410000 */
[----:B------:R-:W0:Y:S01]  /*4960*/  MUFU.EX2 R3, R3 ;  /* 0x0000000300037308 */ /* 0x000e220000000800 */
[----:B------:R-:W-:Y:S01]  /*4970*/  FFMA.FTZ R7, R19, R7, R16 ;  /* 0x0000000713077223 */ /* 0x000fe20000010010 */
[----:B------:R-:W-:Y:S01]  /*4980*/  FMUL.FTZ R6, R25, R6 ;  /* 0x0000000619067220 */ /* 0x000fe20000410000 */
[----:B------:R-:W-:-:S02]  /*4990*/  FMUL.FTZ R5, R2, R70 ;  /* 0x0000004602057220 */ /* 0x000fc40000410000 */
[----:B------:R-:W1:Y:S01]  /*49a0*/  MUFU.EX2 R4, R4 ;  /* 0x0000000400047308 */ /* 0x000e620000000800 */
[----:B------:R-:W-:Y:S01]  /*49b0*/  FFMA.FTZ R7, R17, R7, R14 ;  /* 0x0000000711077223 */ /* 0x000fe2000001000e */
[----:B------:R-:W-:Y:S01]  /*49c0*/  FMUL.FTZ R6, R23, R6 ;  /* 0x0000000617067220 */ /* 0x000fe20000410000 */
[----:B------:R-:W-:Y:S02]  /*49d0*/  FMUL.FTZ R84, R2, R69 ;  /* 0x0000004502547220 */ /* 0x000fe40000410000 */
[----:B------:R-:W-:Y:S01]  /*49e0*/  FFMA.FTZ R7, R15, R7, R12 ;  /* 0x000000070f077223 */ /* 0x000fe2000001000c */
[----:B------:R3:W2:Y:S01]  /*49f0*/  MUFU.EX2 R2, R5 ;  /* 0x0000000500027308 */ /* 0x0006a20000000800 */
[----:B------:R-:W-:Y:S01]  /*4a00*/  FMUL.FTZ R6, R21, R6 ;  /* 0x0000000615067220 */ /* 0x000fe20000410000 */
[----:B------:R-:W-:Y:S01]  /*4a10*/  IADD3 R0, PT, PT, R0, 0xe, RZ ;  /* 0x0000000e00007810 */ /* 0x000fe20007ffe0ff */
[----:B------:R-:W-:Y:S01]  /*4a20*/  FFMA.FTZ R7, R13, R7, R10 ;  /* 0x000000070d077223 */ /* 0x000fe2000001000a */
[----:B------:R-:W4:Y:S01]  /*4a30*/  MUFU.EX2 R84, R84 ;  /* 0x0000005400547308 */ /* 0x000f220000000800 */
[----:B------:R-:W-:Y:S01]  /*4a40*/  FMUL.FTZ R86, R19, R6 ;  /* 0x0000000613567220 */ /* 0x000fe20000410000 */
[----:B0-----:R-:W-:-:S02]  /*4a50*/  FSEL R9, R3, 1, !P3 ;  /* 0x3f80000003097808 */ /* 0x001fc40005800000 */
[----:B------:R-:W-:Y:S02]  /*4a60*/  FSEL R6, R36, RZ, !P3 ;  /* 0x000000ff24067208 */ /* 0x000fe40005800000 */
[----:B------:R-:W-:Y:S01]  /*4a70*/  ISETP.GE.U32.AND P3, PT, R0, UR22, PT ;  /* 0x0000001600007c0c */ /* 0x000fe2000bf66070 */
[----:B------:R-:W-:Y:S01]  /*4a80*/  FFMA.FTZ R0, R11, R7, R8 ;  /* 0x000000070b007223 */ /* 0x000fe20000010008 */
[----:B-1----:R-:W-:Y:S01]  /*4a90*/  FSEL R7, R4, 1, !P4 ;  /* 0x3f80000004077808 */ /* 0x002fe20006000000 */
[----:B------:R-:W-:Y:S01]  /*4aa0*/  FMUL.FTZ R86, R17, R86 ;  /* 0x0000005611567220 */ /* 0x000fe20000410000 */
[----:B------:R-:W-:Y:S01]  /*4ab0*/  FSEL R4, R35, RZ, !P4 ;  /* 0x000000ff23047208 */ /* 0x000fe20006000000 */
[----:B------:R-:W-:Y:S01]  /*4ac0*/  FFMA.FTZ R0, R9, R0, R6 ;  /* 0x0000000009007223 */ /* 0x000fe20000010006 */
[----:B---3--:R-:W-:Y:S01]  /*4ad0*/  FSEL R5, R34, RZ, !P3 ;  /* 0x000000ff22057208 */ /* 0x008fe20005800000 */
[----:B------:R-:W-:Y:S01]  /*4ae0*/  FMUL.FTZ R86, R15, R86 ;  /* 0x000000560f567220 */ /* 0x000fe20000410000 */
[----:B--2---:R-:W-:Y:S01]  /*4af0*/  FSEL R2, R2, 1, !P3 ;  /* 0x3f80000002027808 */ /* 0x004fe20005800000 */
[----:B------:R-:W-:Y:S01]  /*4b00*/  FFMA.FTZ R85, R7, R0, R4 ;  /* 0x0000000007557223 */ /* 0x000fe20000010004 */
[----:B------:R-:W-:Y:S01]  /*4b10*/  FSEL R3, R32, RZ, !P2 ;  /* 0x000000ff20037208 */ /* 0x000fe20005000000 */
[----:B------:R-:W-:Y:S01]  /*4b20*/  FMUL.FTZ R86, R13, R86 ;  /* 0x000000560d567220 */ /* 0x000fe20000410000 */
[----:B----4-:R-:W-:Y:S01]  /*4b30*/  FSEL R0, R84, 1, !P2 ;  /* 0x3f80000054007808 */ /* 0x010fe20005000000 */
[----:B------:R-:W-:-:S02]  /*4b40*/  FFMA.FTZ R85, R2, R85, R5 ;  /* 0x0000005502557223 */ /* 0x000fc40000010005 */
[----:B------:R-:W-:Y:S02]  /*4b50*/  FMUL.FTZ R86, R11, R86 ;  /* 0x000000560b567220 */ /* 0x000fe40000410000 */
[----:B------:R-:W-:Y:S02]  /*4b60*/  FFMA.FTZ R84, R0, R85, R3 ;  /* 0x0000005500547223 */ /* 0x000fe40000010003 */
[----:B------:R-:W-:-:S03]  /*4b70*/  FMUL.FTZ R86, R9, R86 ;  /* 0x0000005609567220 */ /* 0x000fc60000410000 */
[----:B------:R-:W0:Y:S01]  /*4b80*/  SHFL.UP PT, R87, R84, 0x1, RZ ;  /* 0x0420000054577989 */ /* 0x000e2200000e00ff */
[----:B------:R-:W-:-:S04]  /*4b90*/  FMUL.FTZ R85, R7, R86 ;  /* 0x0000005607557220 */ /* 0x000fc80000410000 */
[----:B------:R-:W-:-:S04]  /*4ba0*/  FMUL.FTZ R85, R2, R85 ;  /* 0x0000005502557220 */ /* 0x000fc80000410000 */
[----:B------:R-:W-:-:S05]  /*4bb0*/  FMUL.FTZ R163, R0, R85 ;  /* 0x0000005500a37220 */ /* 0x000fca0000410000 */
[----:B------:R-:W1:Y:S01]  /*4bc0*/  SHFL.UP PT, R86, R163, 0x1, RZ ;  /* 0x04200000a3567989 */ /* 0x000e6200000e00ff */
[----:B------:R-:W-:Y:S01]  /*4bd0*/  ISETP.GE.AND P2, PT, R124, 0x1, PT ;  /* 0x000000017c00780c */ /* 0x000fe20003f46270 */
[----:B0-----:R-:W-:-:S05]  /*4be0*/  FFMA.FTZ R87, R163, R87, R84 ;  /* 0x00000057a3577223 */ /* 0x001fca0000010054 */
[----:B------:R-:W-:-:S05]  /*4bf0*/  FSEL R126, R84, R87, !P2 ;  /* 0x00000057547e7208 */ /* 0x000fca0005000000 */
[----:B------:R-:W0:Y:S02]  /*4c00*/  SHFL.UP PT, R85, R126, 0x2, RZ ;  /* 0x044000007e557989 */ /* 0x000e2400000e00ff */
[----:B-1----:R-:W-:-:S05]  /*4c10*/  @P2 FMUL.FTZ R163, R163, R86 ;  /* 0x00000056a3a32220 */ /* 0x002fca0000410000 */
[----:B------:R-:W1:Y:S01]  /*4c20*/  SHFL.UP PT, R86, R163, 0x2, RZ ;  /* 0x04400000a3567989 */ /* 0x000e6200000e00ff */
[----:B------:R-:W-:Y:S01]  /*4c30*/  ISETP.GE.AND P2, PT, R124, 0x2, PT ;  /* 0x000000027c00780c */ /* 0x000fe20003f46270 */
[----:B0-----:R-:W-:-:S05]  /*4c40*/  FFMA.FTZ R85, R163, R85, R126 ;  /* 0x00000055a3557223 */ /* 0x001fca000001007e */
[----:B------:R-:W-:-:S07]  /*4c50*/  FSEL R128, R126, R85, !P2 ;  /* 0x000000557e807208 */ /* 0x000fce0005000000 */
[----:B-1----:R-:W-:Y:S01]  /*4c60*/  @P2 FMUL.FTZ R163, R163, R86 ;  /* 0x00000056a3a32220 */ /* 0x002fe20000410000 */
[----:B------:R-:W0:Y:S04]  /*4c70*/  SHFL.UP PT, R85, R128, 0x4, RZ ;  /* 0x0480000080557989 */ /* 0x000e2800000e00ff */
[----:B------:R-:W1:Y:S01]  /*4c80*/  SHFL.UP PT, R86, R163, 0x4, RZ ;  /* 0x04800000a3567989 */ /* 0x000e6200000e00ff */
[----:B------:R-:W-:Y:S01]  /*4c90*/  ISETP.GE.AND P2, PT, R124, 0x4, PT ;  /* 0x000000047c00780c */ /* 0x000fe20003f46270 */
[----:B------:R-:W-:Y:S01]  /*4ca0*/  IMAD.MOV.U32 R84, RZ, RZ, RZ ;  /* 0x000000ffff547224 */ /* 0x000fe200078e00ff */
[----:B------:R-:W-:-:S04]  /*4cb0*/  @!P1 PRMT R84, R42, 0x5410, RZ ;  /* 0x000054102a549816 */ /* 0x000fc800000000ff */
[----:B------:R-:W-:Y:S02]  /*4cc0*/  @!P0 PRMT R84, R84, 0x5410, R43 ;  /* 0x0000541054548816 */ /* 0x000fe4000000002b */
[----:B------:R-:W-:Y:S02]  /*4cd0*/  MOV R43, RZ ;  /* 0x000000ff002b7202 */ /* 0x000fe40000000f00 */
[----:B------:R-:W-:Y:S02]  /*4ce0*/  @!P5 PRMT R43, R41, 0x5410, RZ ;  /* 0x00005410292bd816 */ /* 0x000fe400000000ff */
[----:B------:R-:W-:Y:S02]  /*4cf0*/  ISETP.GE.AND P0, PT, R136, UR22, PT ;  /* 0x0000001688007c0c */ /* 0x000fe4000bf06270 */
[----:B------:R-:W-:Y:S02]  /*4d00*/  ISETP.GE.AND P5, PT, R132, UR22, PT ;  /* 0x0000001684007c0c */ /* 0x000fe4000bfa6270 */
[----:B------:R-:W-:Y:S01]  /*4d10*/  ISETP.GE.AND P3, PT, R134, UR22, PT ;  /* 0x0000001686007c0c */ /* 0x000fe2000bf66270 */
[----:B0-----:R-:W-:Y:S01]  /*4d20*/  FFMA.FTZ R85, R163, R85, R128 ;  /* 0x00000055a3557223 */ /* 0x001fe20000010080 */
[----:B------:R-:W-:-:S02]  /*4d30*/  @!P6 PRMT R43, R43, 0x5410, R40 ;  /* 0x000054102b2be816 */ /* 0x000fc40000000028 */
[----:B------:R-:W-:Y:S01]  /*4d40*/  ISETP.GE.AND P6, PT, R131, UR22, PT ;  /* 0x0000001683007c0c */ /* 0x000fe2000bfc6270 */
[----:B-1----:R-:W-:Y:S01]  /*4d50*/  @P2 FMUL.FTZ R163, R163, R86 ;  /* 0x00000056a3a32220 */ /* 0x002fe20000410000 */
[----:B------:R-:W-:-:S03]  /*4d60*/  FSEL R42, R128, R85, !P2 ;  /* 0x00000055802a7208 */ /* 0x000fc60005000000 */
[----:B------:R-:W2:Y:S01]  /*4d70*/  @!P0 LDG.E.U16 R86, desc[UR24][R82.64+-0x100] ;  /* 0xffff001852568981 */ /* 0x000ea2000c1e1500 */
[----:B------:R-:W-:Y:S02]  /*4d80*/  ISETP.GE.AND P2, PT, R133, UR22, PT ;  /* 0x0000001685007c0c */ /* 0x000fe4000bf46270 */
[----:B------:R-:W-:Y:S01]  /*4d90*/  ISETP.GE.AND P4, PT, R135, UR22, PT ;  /* 0x0000001687007c0c */ /* 0x000fe2000bf86270 */
[----:B------:R-:W3:Y:S04]  /*4da0*/  @!P5 LDG.E.U16 R125, desc[UR24][R82.64] ;  /* 0x00000018527dd981 */ /* 0x000ee8000c1e1500 */
[----:B------:R-:W4:Y:S04]  /*4db0*/  @!P3 LDG.E.U16 R85, desc[UR24][R82.64+-0x80] ;  /* 0xffff80185255b981 */ /* 0x000f28000c1e1500 */
[----:B------:R-:W4:Y:S04]  /*4dc0*/  @!P6 LDG.E.U16 R127, desc[UR24][R82.64+0x40] ;  /* 0x00004018527fe981 */ /* 0x000f28000c1e1500 */
[----:B------:R-:W4:Y:S04]  /*4dd0*/  @!P2 LDG.E.U16 R87, desc[UR24][R82.64+-0x40] ;  /* 0xffffc0185257a981 */ /* 0x000f28000c1e1500 */
[----:B------:R-:W4:Y:S01]  /*4de0*/  @!P4 LDG.E.U16 R41, desc[UR24][R82.64+-0xc0] ;  /* 0xffff40185229c981 */ /* 0x000f22000c1e1500 */
[----:B------:R-:W-:Y:S01]  /*4df0*/  LOP3.LUT R130, R140, 0x140, RZ, 0xfc, !PT ;  /* 0x000001408c827812 */ /* 0x000fe200078efcff */
[----:B------:R-:W-:-:S02]  /*4e00*/  IMAD.MOV.U32 R40, RZ, RZ, RZ ;  /* 0x000000ffff287224 */ /* 0x000fc400078e00ff */
[----:B------:R-:W-:Y:S01]  /*4e10*/  IMAD.MOV.U32 R144, RZ, RZ, RZ ;  /* 0x000000ffff907224 */ /* 0x000fe200078e00ff */
[C---:B------:R-:W-:Y:S02]  /*4e20*/  LOP3.LUT R128, R140.reuse, 0x180, RZ, 0xfc, !PT ;  /* 0x000001808c807812 */ /* 0x040fe400078efcff */
[C---:B------:R-:W-:Y:S02]  /*4e30*/  LOP3.LUT R129, R140.reuse, 0x160, RZ, 0xfc, !PT ;  /* 0x000001608c817812 */ /* 0x040fe400078efcff */
[----:B------:R-:W-:Y:S02]  /*4e40*/  LOP3.LUT R126, R140, 0x1c0, RZ, 0xfc, !PT ;  /* 0x000001c08c7e7812 */ /* 0x000fe400078efcff */
[----:B--2---:R-:W-:Y:S01]  /*4e50*/  @!P0 PRMT R40, R86, 0x5410, RZ ;  /* 0x0000541056288816 */ /* 0x004fe200000000ff */
[----:B------:R-:W-:Y:S01]  /*4e60*/  HFMA2 R86, -RZ, RZ, 0, 0 ;  /* 0x00000000ff567431 */ /* 0x000fe200000001ff */
[----:B------:R-:W-:Y:S02]  /*4e70*/  ISETP.GE.AND P0, PT, R130, UR22, PT ;  /* 0x0000001682007c0c */ /* 0x000fe4000bf06270 */
[----:B---3--:R-:W-:-:S02]  /*4e80*/  @!P5 PRMT R144, R125, 0x5410, RZ ;  /* 0x000054107d90d816 */ /* 0x008fc400000000ff */
[----:B----4-:R-:W-:Y:S02]  /*4e90*/  @!P3 PRMT R86, R85, 0x5410, RZ ;  /* 0x000054105556b816 */ /* 0x010fe400000000ff */
[----:B------:R-:W-:Y:S02]  /*4ea0*/  ISETP.GE.AND P3, PT, R128, UR22, PT ;  /* 0x0000001680007c0c */ /* 0x000fe4000bf66270 */
[----:B------:R-:W-:Y:S02]  /*4eb0*/  @!P6 PRMT R144, R144, 0x5410, R127 ;  /* 0x000054109090e816 */ /* 0x000fe4000000007f */
[----:B------:R-:W-:-:S03]  /*4ec0*/  LOP3.LUT R127, R140, 0x1a0, RZ, 0xfc, !PT ;  /* 0x000001a08c7f7812 */ /* 0x000fc600078efcff */
[----:B------:R-:W2:Y:S01]  /*4ed0*/  @!P0 LDG.E.U16 R151, desc[UR24][R82.64+0x80] ;  /* 0x0000801852978981 */ /* 0x000ea2000c1e1500 */
[----:B------:R-:W-:Y:S02]  /*4ee0*/  @!P2 PRMT R86, R86, 0x5410, R87 ;  /* 0x000054105656a816 */ /* 0x000fe40000000057 */
[----:B------:R-:W-:Y:S02]  /*4ef0*/  ISETP.GE.AND P2, PT, R129, UR22, PT ;  /* 0x0000001681007c0c */ /* 0x000fe4000bf46270 */
[----:B------:R-:W-:Y:S02]  /*4f00*/  LOP3.LUT R125, R140, 0x1e0, RZ, 0xfc, !PT ;  /* 0x000001e08c7d7812 */ /* 0x000fe400078efcff */
[----:B------:R-:W-:Y:S01]  /*4f10*/  ISETP.GE.AND P5, PT, R126, UR22, PT ;  /* 0x000000167e007c0c */ /* 0x000fe2000bfa6270 */
[----:B------:R-:W3:Y:S01]  /*4f20*/  @!P3 LDG.E.U16 R85, desc[UR24][R82.64+0x100] ;  /* 0x000100185255b981 */ /* 0x000ee2000c1e1500 */
[----:B------:R-:W-:Y:S02]  /*4f30*/  @!P4 PRMT R40, R40, 0x5410, R41 ;  /* 0x000054102828c816 */ /* 0x000fe40000000029 */
[----:B------:R-:W-:-:S02]  /*4f40*/  ISETP.GE.AND P4, PT, R127, UR22, PT ;  /* 0x000000167f007c0c */ /* 0x000fc4000bf86270 */
[----:B------:R-:W-:-:S03]  /*4f50*/  ISETP.GE.AND P6, PT, R125, UR22, PT ;  /* 0x000000167d007c0c */ /* 0x000fc6000bfc6270 */
[----:B------:R-:W4:Y:S04]  /*4f60*/  @!P2 LDG.E.U16 R41, desc[UR24][R82.64+0xc0] ;  /* 0x0000c0185229a981 */ /* 0x000f28000c1e1500 */
[----:B------:R-:W4:Y:S04]  /*4f70*/  @!P5 LDG.E.U16 R143, desc[UR24][R82.64+0x180] ;  /* 0x00018018528fd981 */ /* 0x000f28000c1e1500 */
[----:B------:R-:W4:Y:S04]  /*4f80*/  @!P4 LDG.E.U16 R87, desc[UR24][R82.64+0x140] ;  /* 0x000140185257c981 */ /* 0x000f28000c1e1500 */
[----:B------:R-:W4:Y:S01]  /*4f90*/  @!P6 LDG.E.U16 R145, desc[UR24][R82.64+0x1c0] ;  /* 0x0001c0185291e981 */ /* 0x000f22000c1e1500 */
[----:B------:R-:W-:-:S02]  /*4fa0*/  PRMT R147, R84, 0x7632, R147 ;  /* 0x0000763254937816 */ /* 0x000fc40000000093 */
[----:B------:R-:W-:Y:S01]  /*4fb0*/  PRMT R148, R43, 0x7632, R148 ;  /* 0x000076322b947816 */ /* 0x000fe20000000094 */
[----:B------:R0:W-:Y:S01]  /*4fc0*/  STS.U16 [R123], R84 ;  /* 0x000000547b007388 */ /* 0x0001e20000000400 */
[----:B------:R-:W-:-:S03]  /*4fd0*/  PRMT R149, R40, 0x7632, R149 ;  /* 0x0000763228957816 */ /* 0x000fc60000000095 */
[----:B------:R-:W-:Y:S04]  /*4fe0*/  STS.U16 [R122+0x40], R147 ;  /* 0x000040937a007388 */ /* 0x000fe80000000400 */
[----:B------:R-:W-:Y:S04]  /*4ff0*/  STS.U16 [R121+0x80], R43 ;  /* 0x0000802b79007388 */ /* 0x000fe80000000400 */
[----:B------:R-:W1:Y:S01]  /*5000*/  SHFL.UP PT, R43, R42, 0x8, RZ ;  /* 0x050000002a2b7989 */ /* 0x000e6200000e00ff */
[----:B------:R-:W-:-:S03]  /*5010*/  PRMT R150, R86, 0x7632, R150 ;  /* 0x0000763256967816 */ /* 0x000fc60000000096 */
[----:B------:R0:W-:Y:S04]  /*5020*/  STS.U16 [R120+0xc0], R148 ;  /* 0x0000c09478007388 */ /* 0x0001e80000000400 */
[----:B------:R1:W-:Y:S04]  /*5030*/  STS.U16 [R119+0x100], R40 ;  /* 0x0001002877007388 */ /* 0x0003e80000000400 */
[----:B------:R-:W-:Y:S04]  /*5040*/  STS.U16 [R118+0x140], R149 ;  /* 0x0001409576007388 */ /* 0x000fe80000000400 */
[----:B------:R-:W-:Y:S04]  /*5050*/  STS.U16 [R117+0x180], R86 ;  /* 0x0001805675007388 */ /* 0x000fe80000000400 */
[----:B------:R-:W4:Y:S01]  /*5060*/  SHFL.UP PT, R86, R163, 0x8, RZ ;  /* 0x05000000a3567989 */ /* 0x000f2200000e00ff */
[----:B------:R-:W-:Y:S01]  /*5070*/  MOV R146, RZ ;  /* 0x000000ff00927202 */ /* 0x000fe20000000f00 */
[----:B0-----:R-:W-:-:S02]  /*5080*/  IMAD.MOV.U32 R84, RZ, RZ, RZ ;  /* 0x000000ffff547224 */ /* 0x001fc400078e00ff */
[----:B------:R-:W-:Y:S01]  /*5090*/  HFMA2 R148, -RZ, RZ, 0, 0 ;  /* 0x00000000ff947431 */ /* 0x000fe200000001ff */
[----:B------:R-:W-:Y:S01]  /*50a0*/  PRMT R147, R144, 0x7632, R147 ;  /* 0x0000763290937816 */ /* 0x000fe20000000093 */
[----:B-1----:R-:W-:Y:S01]  /*50b0*/  FFMA.FTZ R43, R163, R43, R42 ;  /* 0x0000002ba32b7223 */ /* 0x002fe2000001002a */
[----:B------:R-:W-:Y:S04]  /*50c0*/  STS.U16 [R116+0x1c0], R150 ;  /* 0x0001c09674007388 */ /* 0x000fe80000000400 */
[----:B------:R-:W-:Y:S01]  /*50d0*/  STS.U16 [R115+0x200], R144 ;  /* 0x0002009073007388 */ /* 0x000fe20000000400 */
[----:B------:R-:W0:Y:S03]  /*50e0*/  S2UR UR11, SR_CgaCtaId ;  /* 0x00000000000b79c3 */ /* 0x000e260000008800 */
[----:B------:R-:W-:Y:S01]  /*50f0*/  STS.U16 [R114+0x240], R147 ;  /* 0x0002409372007388 */ /* 0x000fe20000000400 */
[----:B------:R-:W-:Y:S01]  /*5100*/  IMAD.U32 R40, RZ, RZ, UR29 ;  /* 0x0000001dff287e24 */ /* 0x000fe2000f8e00ff */
[----:B------:R-:W-:-:S02]  /*5110*/  UMOV UR23, 0x400 ;  /* 0x0000040000177882 */ /* 0x000fc40000000000 */
[----:B0-----:R-:W-:Y:S01]  /*5120*/  ULEA UR23, UR11, UR23, 0x18 ;  /* 0x000000170b177291 */ /* 0x001fe2000f8ec0ff */
[----:B------:R-:W-:Y:S01]  /*5130*/  BSSY.RECONVERGENT B0, `(.L_x_2659) ;  /* 0x000005b000007945 */ /* 0x000fe20003800200 */
[----:B--2---:R-:W-:Y:S02]  /*5140*/  @!P0 PRMT R146, R151, 0x5410, RZ ;  /* 0x0000541097928816 */ /* 0x004fe400000000ff */
[----:B------:R-:W-:Y:S02]  /*5150*/  ISETP.GE.AND P0, PT, R124, 0x8, PT ;  /* 0x000000087c00780c */ /* 0x000fe40003f06270 */
[----:B---3--:R-:W-:Y:S02]  /*5160*/  @!P3 PRMT R84, R85, 0x5410, RZ ;  /* 0x000054105554b816 */ /* 0x008fe400000000ff */
[----:B----4-:R-:W-:Y:S02]  /*5170*/  @!P2 PRMT R146, R146, 0x5410, R41 ;  /* 0x000054109292a816 */ /* 0x010fe40000000029 */
[----:B------:R-:W-:-:S02]  /*5180*/  @!P5 PRMT R148, R143, 0x5410, RZ ;  /* 0x000054108f94d816 */ /* 0x000fc400000000ff */
[----:B------:R-:W-:Y:S02]  /*5190*/  PRMT R41, R146, 0x7632, R41 ;  /* 0x0000763292297816 */ /* 0x000fe40000000029 */
[----:B------:R-:W-:Y:S02]  /*51a0*/  @!P4 PRMT R84, R84, 0x5410, R87 ;  /* 0x000054105454c816 */ /* 0x000fe40000000057 */
[----:B------:R-:W-:Y:S02]  /*51b0*/  @!P6 PRMT R148, R148, 0x5410, R145 ;  /* 0x000054109494e816 */ /* 0x000fe40000000091 */
[----:B------:R-:W-:Y:S01]  /*51c0*/  PRMT R85, R84, 0x7632, R85 ;  /* 0x0000763254557816 */ /* 0x000fe20000000055 */
[----:B------:R-:W-:Y:S01]  /*51d0*/  STS.U16 [R113+0x280], R146 ;  /* 0x0002809271007388 */ /* 0x000fe20000000400 */
[----:B------:R-:W-:Y:S01]  /*51e0*/  PRMT R87, R148, 0x7632, R87 ;  /* 0x0000763294577816 */ /* 0x000fe20000000057 */
[----:B------:R-:W-:Y:S01]  /*51f0*/  @P0 FMUL.FTZ R163, R163, R86 ;  /* 0x00000056a3a30220 */ /* 0x000fe20000410000 */
[----:B------:R-:W-:Y:S01]  /*5200*/  FSEL R162, R42, R43, !P0 ;  /* 0x0000002b2aa27208 */ /* 0x000fe20004000000 */
[----:B------:R0:W-:Y:S04]  /*5210*/  STS.U16 [R112+0x2c0], R41 ;  /* 0x0002c02970007388 */ /* 0x0001e80000000400 */
[----:B------:R1:W-:Y:S04]  /*5220*/  STS.U16 [R111+0x300], R84 ;  /* 0x000300546f007388 */ /* 0x0003e80000000400 */
[----:B------:R2:W-:Y:S04]  /*5230*/  STS.U16 [R110+0x340], R85 ;  /* 0x000340556e007388 */ /* 0x0005e80000000400 */
[----:B------:R-:W-:Y:S04]  /*5240*/  STS.U16 [R109+0x380], R148 ;  /* 0x000380946d007388 */ /* 0x000fe80000000400 */
[----:B------:R-:W-:Y:S04]  /*5250*/  STS.U16 [R108+0x3c0], R87 ;  /* 0x0003c0576c007388 */ /* 0x000fe80000000400 */
[----:B------:R-:W3:Y:S01]  /*5260*/  SHFL.UP PT, R86, R163, 0x10, RZ ;  /* 0x06000000a3567989 */ /* 0x000ee200000e00ff */
[----:B------:R-:W-:Y:S01]  /*5270*/  ISETP.NE.AND P5, PT, R124, 0x1f, PT ;  /* 0x0000001f7c00780c */ /* 0x000fe20003fa5270 */
[----:B------:R-:W-:-:S02]  /*5280*/  NOP ;  /* 0x0000000000007918 */ /* 0x000fc40000000000 */
[----:B------:R-:W4:Y:S01]  /*5290*/  SHFL.UP PT, R87, R162, 0x10, RZ ;  /* 0x06000000a2577989 */ /* 0x000f2200000e00ff */
[----:B------:R-:W-:Y:S02]  /*52a0*/  LOP3.LUT P0, RZ, R141, 0x1f, RZ, 0xc0, !PT ;  /* 0x0000001f8dff7812 */ /* 0x000fe4000780c0ff */
[----:B0-----:R-:W-:Y:S01]  /*52b0*/  MOV R41, UR15 ;  /* 0x0000000f00297c02 */ /* 0x001fe20008000f00 */
[----:B-1----:R-:W-:Y:S01]  /*52c0*/  IMAD.MOV.U32 R84, RZ, RZ, 0x3f800000 ;  /* 0x3f800000ff547424 */ /* 0x002fe200078e00ff */
[----:B------:R-:W-:Y:S01]  /*52d0*/  ISETP.EQ.OR P0, PT, RZ, UR6, P0 ;  /* 0x00000006ff007c0c */ /* 0x000fe20008702670 */
[----:B------:R-:W-:Y:S01]  /*52e0*/  LDS.U16 R158, [R107] ;  /* 0x000000006b9e7984 */ /* 0x000fe20000000400 */
[----:B--2---:R-:W-:-:S03]  /*52f0*/  MOV R85, RZ ;  /* 0x000000ff00557202 */ /* 0x004fc60000000f00 */
[----:B------:R0:W5:Y:S04]  /*5300*/  LDG.E R159, desc[UR24][R40.64] ;  /* 0x00000018289f7981 */ /* 0x000168000c1e1900 */
[----:B------:R-:W-:Y:S01]  /*5310*/  LDS.U16 R157, [R106+0x2] ;  /* 0x000002006a9d7984 */ /* 0x000fe20000000400 */
[----:B---3--:R-:W-:-:S03]  /*5320*/  FMUL.FTZ R86, R163, R86 ;  /* 0x00000056a3567220 */ /* 0x008fc60000410000 */
[----:B------:R-:W-:Y:S01]  /*5330*/  LDS.U16 R156, [R105+0x4] ;  /* 0x00000400699c7984 */ /* 0x000fe20000000400 */
[----:B0-----:R-:W-:-:S03]  /*5340*/  @!P5 SHF.R.U32.HI R40, RZ, 0x2, R141 ;  /* 0x00000002ff28d819 */ /* 0x001fc6000001168d */
[----:B------:R-:W-:Y:S01]  /*5350*/  LDS.U16 R155, [R104+0x6] ;  /* 0x00000600689b7984 */ /* 0x000fe20000000400 */
[----:B------:R-:W-:Y:S01]  /*5360*/  @!P5 LOP3.LUT R165, R40, 0xf8, RZ, 0xc0, !PT ;  /* 0x000000f828a5d812 */ /* 0x000fe200078ec0ff */
[----:B----4-:R-:W-:Y:S02]  /*5370*/  FFMA.FTZ R87, R163, R87, R162 ;  /* 0x00000057a3577223 */ /* 0x010fe400000100a2 */
        /* <DEDUP_REMOVED lines=14> */
[----:B------:R-:W-:Y:S01]  /*5460*/  SHF.R.U32.HI R43, RZ, 0x5, R141 ;  /* 0x00000005ff2b7819 */ /* 0x000fe2000001168d */
[----:B------:R-:W-:Y:S03]  /*5470*/  BAR.SYNC.DEFER_BLOCKING 0x0 ;  /* 0x0000000000007b1d */ /* 0x000fe60000010000 */
[----:B------:R-:W-:-:S02]  /*5480*/  ISETP.NE.AND P2, PT, R43, 0x3, PT ;  /* 0x000000032b00780c */ /* 0x000fc40003f45270 */
[C---:B------:R-:W-:Y:S02]  /*5490*/  ISETP.NE.AND P3, PT, R43.reuse, 0x2, PT ;  /* 0x000000022b00780c */ /* 0x040fe40003f65270 */
[----:B------:R-:W-:Y:S02]  /*54a0*/  ISETP.NE.AND P4, PT, R43, 0x1, PT ;  /* 0x000000012b00780c */ /* 0x000fe40003f85270 */
[----:B------:R-:W0:Y:S01]  /*54b0*/  LDS.128 R40, [UR23+0x1090] ;  /* 0x00109017ff287984 */ /* 0x000e220008000c00 */
[----:B------:R-:W-:-:S04]  /*54c0*/  ISETP.GE.AND P0, PT, R124, 0x10, PT ;  /* 0x000000107c00780c */ /* 0x000fc80003f06270 */
[----:B------:R-:W-:Y:S02]  /*54d0*/  FSEL R160, R163, R86, !P0 ;  /* 0x00000056a3a07208 */ /* 0x000fe40004000000 */
[----:B------:R-:W-:-:S04]  /*54e0*/  FSEL R162, R162, R87, !P0 ;  /* 0x00000057a2a27208 */ /* 0x000fc80004000000 */
[----:B------:R-:W-:Y:S01]  /*54f0*/  SHFL.UP PT, R160, R160, 0x1, RZ ;  /* 0x04200000a0a07989 */ /* 0x000fe200000e00ff */
[C---:B0-----:R-:W-:Y:S01]  /*5500*/  FSEL R142, R41.reuse, R142, !P4 ;  /* 0x0000008e298e7208 */ /* 0x041fe20006000000 */
[-C--:B------:R-:W-:Y:S01]  /*5510*/  FFMA.FTZ R164, R41, R42.reuse, R43 ;  /* 0x0000002a29a47223 */ /* 0x080fe2000001002b */
[C---:B------:R-:W-:Y:S01]  /*5520*/  FSEL R161, R40.reuse, R161, !P4 ;  /* 0x000000a128a17208 */ /* 0x040fe20006000000 */
[----:B------:R-:W-:Y:S02]  /*5530*/  FMUL.FTZ R163, R40, R42 ;  /* 0x0000002a28a37220 */ /* 0x000fe40000410000 */
[----:B------:R-:W0:Y:S04]  /*5540*/  LDS.128 R40, [UR23+0x10a0] ;  /* 0x0010a017ff287984 */ /* 0x000e280008000c00 */
[----:B------:R-:W1:Y:S01]  /*5550*/  SHFL.UP PT, R87, R162, 0x1, RZ ;  /* 0x04200000a2577989 */ /* 0x000e6200000e00ff */
[----:B------:R-:W-:-:S02]  /*5560*/  ISETP.GE.U32.AND P0, PT, R141, 0x20, PT ;  /* 0x000000208d00780c */ /* 0x000fc40003f06070 */
[C---:B------:R-:W-:Y:S02]  /*5570*/  FSEL R142, R164.reuse, R142, !P3 ;  /* 0x0000008ea48e7208 */ /* 0x040fe40005800000 */
[----:B------:R-:W-:Y:S02]  /*5580*/  FSEL R161, R163, R161, !P3 ;  /* 0x000000a1a3a17208 */ /* 0x000fe40005800000 */
[----:B------:R-:W-:Y:S01]  /*5590*/  ISETP.NE.AND P3, PT, R141, RZ, PT ;  /* 0x000000ff8d00720c */ /* 0x000fe20003f65270 */
[-C--:B0-----:R-:W-:Y:S01]  /*55a0*/  FFMA.FTZ R41, R164, R40.reuse, R41 ;  /* 0x00000028a4297223 */ /* 0x081fe20000010029 */
[----:B------:R-:W-:-:S04]  /*55b0*/  FMUL.FTZ R40, R163, R40 ;  /* 0x00000028a3287220 */ /* 0x000fc80000410000 */
[----:B------:R-:W-:Y:S02]  /*55c0*/  FSEL R142, R41, R142, !P2 ;  /* 0x0000008e298e7208 */ /* 0x000fe40005000000 */
[----:B------:R-:W-:Y:S01]  /*55d0*/  FSEL R161, R40, R161, !P2 ;  /* 0x000000a128a17208 */ /* 0x000fe20005000000 */
[C---:B------:R-:W-:Y:S01]  /*55e0*/  FFMA.FTZ R43, R42.reuse, R41, R43 ;  /* 0x000000292a2b7223 */ /* 0x040fe2000001002b */
[----:B------:R-:W-:Y:S01]  /*55f0*/  FMUL.FTZ R42, R42, R40 ;  /* 0x000000282a2a7220 */ /* 0x000fe20000410000 */
[----:B-1----:R-:W-:Y:S01]  /*5600*/  @P0 FFMA.FTZ R41, R160, R142, R87 ;  /* 0x0000008ea0290223 */ /* 0x002fe20000010057 */
[----:B------:R-:W-:Y:S01]  /*5610*/  @P0 ISETP.NE.AND P2, PT, R124, RZ, PT ;  /* 0x000000ff7c00020c */ /* 0x000fe20003f45270 */
[----:B------:R-:W-:-:S03]  /*5620*/  @P0 FMUL.FTZ R40, R160, R161 ;  /* 0x000000a1a0280220 */ /* 0x000fc60000410000 */
[----:B------:R-:W-:Y:S01]  /*5630*/  @P0 FSEL R87, R142, R41, !P2 ;  /* 0x000000298e570208 */ /* 0x000fe20005000000 */
[----:B------:R-:W-:Y:S01]  /*5640*/  @P0 IMAD.MOV.U32 R41, RZ, RZ, R85 ;  /* 0x000000ffff290224 */ /* 0x000fe200078e0055 */
[----:B------:R-:W-:Y:S02]  /*5650*/  @P0 FSEL R160, R161, R40, !P2 ;  /* 0x00000028a1a00208 */ /* 0x000fe40005000000 */
[----:B------:R-:W-:Y:S01]  /*5660*/  @P0 MOV R40, R84 ;  /* 0x0000005400280202 */ /* 0x000fe20000000f00 */
[----:B------:R-:W-:Y:S06]  /*5670*/  @P0 BRA `(.L_x_2660) ;  /* 0x0000000000180947 */ /* 0x000fec0003800000 */
[----:B------:R-:W-:Y:S01]  /*5680*/  ISETP.NE.AND P0, PT, R124, RZ, PT ;  /* 0x000000ff7c00720c */ /* 0x000fe20003f05270 */
[C---:B------:R-:W-:Y:S01]  /*5690*/  FMUL.FTZ R40, R42.reuse, R84 ;  /* 0x000000542a287220 */ /* 0x040fe20000410000 */
[----:B------:R-:W-:-:S11]  /*56a0*/  FFMA.FTZ R41, R42, R85, R43 ;  /* 0x000000552a297223 */ /* 0x000fd6000001002b */
[----:B------:R0:W-:Y:S01]  /*56b0*/  @!P0 STS.64 [UR23+0x10b8], R84 ;  /* 0x0010b854ff008988 */ /* 0x0001e20008000a17 */
[----:B------:R-:W-:Y:S01]  /*56c0*/  @!P0 IMAD.MOV.U32 R160, RZ, RZ, R84 ;  /* 0x000000ffffa08224 */ /* 0x000fe200078e0054 */
[----:B------:R-:W-:-:S07]  /*56d0*/  @!P0 MOV R87, R85 ;  /* 0x0000005500578202 */ /* 0x000fce0000000f00 */
.L_x_2660:
[----:B------:R-:W-:Y:S05]  /*56e0*/  BSYNC.RECONVERGENT B0 ;  /* 0x0000000000007941 */ /* 0x000fea0003800200 */
.L_x_2659:
[----:B------:R-:W-:Y:S01]  /*56f0*/  BAR.SYNC.DEFER_BLOCKING 0x0 ;  /* 0x0000000000007b1d */ /* 0x000fe20000010000 */
[----:B------:R-:W-:Y:S01]  /*5700*/  ISETP.NE.AND P0, PT, R141, RZ, PT ;  /* 0x000000ff8d00720c */ /* 0x000fe20003f05270 */
[----:B------:R-:W-:Y:S02]  /*5710*/  IMAD.U32 R158, R158, 0x10000, RZ ;  /* 0x000100009e9e7824 */ /* 0x000fe400078e00ff */
[----:B------:R-:W-:Y:S02]  /*5720*/  IMAD.U32 R156, R156, 0x10000, RZ ;  /* 0x000100009c9c7824 */ /* 0x000fe400078e00ff */
[----:B------:R-:W-:Y:S01]  /*5730*/  BSSY.RECONVERGENT B0, `(.L_x_2661) ;  /* 0x000002b000007945 */ /* 0x000fe20003800200 */
[----:B------:R-:W-:Y:S02]  /*5740*/  IMAD.U32 R154, R154, 0x10000, RZ ;  /* 0x000100009a9a7824 */ /* 0x000fe400078e00ff */
[----:B------:R-:W-:Y:S02]  /*5750*/  IMAD.U32 R152, R152, 0x10000, RZ ;  /* 0x0001000098987824 */ /* 0x000fe400078e00ff */
[----:B------:R-:W-:-:S02]  /*5760*/  IMAD.U32 R150, R150, 0x10000, RZ ;  /* 0x0001000096967824 */ /* 0x000fc400078e00ff */
[----:B------:R-:W-:Y:S02]  /*5770*/  IMAD.U32 R148, R148, 0x10000, RZ ;  /* 0x0001000094947824 */ /* 0x000fe400078e00ff */
[----:B------:R-:W-:Y:S02]  /*5780*/  IMAD.U32 R146, R146, 0x10000, RZ ;  /* 0x0001000092927824 */ /* 0x000fe400078e00ff */
[----:B------:R-:W-:Y:S01]  /*5790*/  IMAD.U32 R144, R144, 0x10000, RZ ;  /* 0x0001000090907824 */ /* 0x000fe200078e00ff */
[----:B------:R-:W1:Y:S02]  /*57a0*/  @P3 LDS R42, [UR23+0x10bc] ;  /* 0x0010bc17ff2a3984 */ /* 0x000e640008000800 */
[----:B-1----:R-:W-:Y:S01]  /*57b0*/  @P3 FFMA.FTZ R87, R42, R160, R87 ;  /* 0x000000a02a573223 */ /* 0x002fe20000010057 */
[----:B------:R-:W-:-:S03]  /*57c0*/  SHF.L.U32 R42, R143, 0x10, RZ ;  /* 0x000000108f2a7819 */ /* 0x000fc600000006ff */
[----:B------:R-:W-:Y:S01]  /*57d0*/  FFMA.FTZ R33, R33, R87, R30 ;  /* 0x0000005721217223 */ /* 0x000fe2000001001e */
[----:B------:R-:W-:-:S03]  /*57e0*/  SHF.L.U32 R30, R145, 0x10, RZ ;  /* 0x00000010911e7819 */ /* 0x000fc600000006ff */
[----:B------:R-:W-:-:S04]  /*57f0*/  FFMA.FTZ R28, R31, R33, R28 ;  /* 0x000000211f1c7223 */ /* 0x000fc8000001001c */
        /* <DEDUP_REMOVED lines=18> */
[----:B------:R-:W-:-:S04]  /*5920*/  FFMA.FTZ R5, R2, R4, R5 ;  /* 0x0000000402057223 */ /* 0x000fc80000010005 */
        /* <DEDUP_REMOVED lines=8> */
[----:B------:R-:W-:-:S04]  /*59b0*/  IMAD.U32 R2, RZ, RZ, UR34 ;  /* 0x00000022ff027e24 */ /* 0x000fc8000f8e00ff */
[----:B------:R-:W-:-:S05]  /*59c0*/  MOV R3, UR35 ;  /* 0x0000002300037c02 */ /* 0x000fca0008000f00 */
[----:B------:R1:W-:Y:S02]  /*59d0*/  STG.E.64 desc[UR24][R2.64], R40 ;  /* 0x0000002802007986 */ /* 0x0003e4000c101b18 */
.L_x_2662:
[----:B------:R-:W-:Y:S05]  /*59e0*/  BSYNC.RECONVERGENT B0 ;  /* 0x0000000000007941 */ /* 0x000fea0003800200 */
.L_x_2661:
[----:B------:R-:W-:Y:S01]  /*59f0*/  ULEA UR14, UP0, UR10, UR14, 0x2 ;  /* 0x0000000e0a0e7291 */ /* 0x000fe2000f8010ff */
[----:B-1----:R-:W-:Y:S01]  /*5a00*/  IMAD.U32 R3, RZ, RZ, UR36 ;  /* 0x00000024ff037e24 */ /* 0x002fe2000f8e00ff */
        /* <DEDUP_REMOVED lines=42> */
.L_x_2658:
[----:B------:R-:W-:Y:S01]  /*5cb0*/  BAR.SYNC.DEFER_BLOCKING 0x0 ;  /* 0x0000000000007b1d */ /* 0x000fe20000010000 */
[----:B------:R-:W-:Y:S01]  /*5cc0*/  F2FP.BF16.F32.PACK_AB R0, R67, R68 ;  /* 0x000000444300723e */ /* 0x000fe200000010ff */
[----:B------:R-:W-:Y:S01]  /*5cd0*/  USHF.L.U32 UR8, UR6, 0xb, URZ ;  /* 0x0000000b06087899 */ /* 0x000fe200080006ff */
[----:B------:R-:W-:Y:S02]  /*5ce0*/  F2FP.BF16.F32.PACK_AB R2, R65, R66 ;  /* 0x000000424102723e */ /* 0x000fe400000010ff */
[C---:B------:R-:W-:Y:S01]  /*5cf0*/  PRMT R3, R0.reuse, 0x7610, R3 ;  /* 0x0000761000037816 */ /* 0x040fe20000000003 */
[----:B------:R-:W1:Y:S01]  /*5d00*/  LDCU.128 UR12, c[0x0][0x420] ;  /* 0x00008400ff0c77ac */ /* 0x000e620008000c00 */
[----:B------:R-:W-:Y:S02]  /*5d10*/  PRMT R4, R0, 0x7632, R4 ;  /* 0x0000763200047816 */ /* 0x000fe40000000004 */
[----:B------:R-:W-:Y:S01]  /*5d20*/  F2FP.BF16.F32.PACK_AB R0, R63, R64 ;  /* 0x000000403f00723e */ /* 0x000fe200000010ff */
[----:B------:R-:W-:Y:S01]  /*5d30*/  UMOV UR9, URZ ;  /* 0x000000ff00097c82 */ /* 0x000fe20008000000 */
[C---:B------:R-:W-:Y:S01]  /*5d40*/  PRMT R5, R2.reuse, 0x7610, R5 ;  /* 0x0000761002057816 */ /* 0x040fe20000000005 */
[----:B------:R-:W2:Y:S01]  /*5d50*/  LDCU.64 UR28, c[0x0][0x478] ;  /* 0x00008f00ff1c77ac */ /* 0x000ea20008000a00 */
[----:B------:R-:W-:-:S02]  /*5d60*/  PRMT R52, R2, 0x7632, R52 ;  /* 0x0000763202347816 */ /* 0x000fc40000000034 */
[----:B------:R-:W-:Y:S02]  /*5d70*/  F2FP.BF16.F32.PACK_AB R2, R61, R62 ;  /* 0x0000003e3d02723e */ /* 0x000fe400000010ff */
[C---:B------:R-:W-:Y:S02]  /*5d80*/  PRMT R6, R0.reuse, 0x7610, R6 ;  /* 0x0000761000067816 */ /* 0x040fe40000000006 */
[----:B------:R-:W-:Y:S02]  /*5d90*/  PRMT R51, R0, 0x7632, R51 ;  /* 0x0000763200337816 */ /* 0x000fe40000000033 */
[----:B------:R-:W-:Y:S02]  /*5da0*/  F2FP.BF16.F32.PACK_AB R0, R59, R60 ;  /* 0x0000003c3b00723e */ /* 0x000fe400000010ff */
[C---:B------:R-:W-:Y:S01]  /*5db0*/  PRMT R7, R2.reuse, 0x7610, R7 ;  /* 0x0000761002077816 */ /* 0x040fe20000000007 */
[----:B------:R3:W-:Y:S01]  /*5dc0*/  STS.U16 [R107], R3 ;  /* 0x000000036b007388 */ /* 0x0007e20000000400 */
[----:B------:R-:W-:Y:S01]  /*5dd0*/  PRMT R50, R2, 0x7632, R50 ;  /* 0x0000763202327816 */ /* 0x000fe20000000032 */
[----:B-1----:R-:W-:Y:S01]  /*5de0*/  UIMAD.WIDE.U32 UR10, UR27, UR12, UR8 ;  /* 0x0000000c1b0a72a5 */ /* 0x002fe2000f8e0008 */
[----:B------:R-:W-:Y:S01]  /*5df0*/  F2FP.BF16.F32.PACK_AB R2, R57, R58 ;  /* 0x0000003a3902723e */ /* 0x000fe200000010ff */
[----:B------:R1:W-:Y:S01]  /*5e00*/  STS.U16 [R106+0x2], R4 ;  /* 0x000002046a007388 */ /* 0x0003e20000000400 */
[----:B------:R-:W-:Y:S01]  /*5e10*/  PRMT R49, R0, 0x7632, R49 ;  /* 0x0000763200317816 */ /* 0x000fe20000000031 */
[----:B------:R-:W-:Y:S01]  /*5e20*/  UIMAD UR11, UR27, UR13, UR11 ;  /* 0x0000000d1b0b72a4 */ /* 0x000fe2000f8e020b */
[----:B------:R-:W-:Y:S01]  /*5e30*/  PRMT R48, R2, 0x7632, R48 ;  /* 0x0000763202307816 */ /* 0x000fe20000000030 */
[----:B------:R-:W-:Y:S01]  /*5e40*/  STS.U16 [R105+0x4], R5 ;  /* 0x0000040569007388 */ /* 0x000fe20000000400 */
[----:B------:R-:W-:Y:S01]  /*5e50*/  ISETP.NE.AND P0, PT, R141, RZ, PT ;  /* 0x000000ff8d00720c */ /* 0x000fe20003f05270 */
[----:B------:R-:W-:Y:S01]  /*5e60*/  UIMAD.WIDE.U32 UR10, UR26, UR14, UR10 ;  /* 0x0000000e1a0a72a5 */ /* 0x000fe2000f8e000a */
[----:B---3--:R-:W-:Y:S01]  /*5e70*/  PRMT R3, R0, 0x7610, R3 ;  /* 0x0000761000037816 */ /* 0x008fe20000000003 */
[----:B------:R-:W-:Y:S01]  /*5e80*/  STS.U16 [R104+0x6], R52 ;  /* 0x0000063468007388 */ /* 0x000fe20000000400 */
[----:B------:R-:W-:Y:S01]  /*5e90*/  F2FP.BF16.F32.PACK_AB R0, R55, R56 ;  /* 0x000000383700723e */ /* 0x000fe200000010ff */
[----:B------:R-:W-:Y:S01]  /*5ea0*/  UIMAD UR11, UR26, UR15, UR11 ;  /* 0x0000000f1a0b72a4 */ /* 0x000fe2000f8e020b */
[----:B-1----:R-:W-:Y:S01]  /*5eb0*/  PRMT R4, R2, 0x7610, R4 ;  /* 0x0000761002047816 */ /* 0x002fe20000000004 */
[----:B------:R1:W-:Y:S01]  /*5ec0*/  STS.U16 [R103+0x8], R6 ;  /* 0x0000080667007388 */ /* 0x0003e20000000400 */
[----:B------:R-:W-:Y:S01]  /*5ed0*/  F2FP.BF16.F32.PACK_AB R2, R53, R54 ;  /* 0x000000363502723e */ /* 0x000fe200000010ff */
[----:B------:R-:W3:Y:S01]  /*5ee0*/  LDCU.128 UR12, c[0x0][0x410] ;  /* 0x00008200ff0c77ac */ /* 0x000ee20008000c00 */
[----:B------:R-:W-:Y:S01]  /*5ef0*/  PRMT R47, R0, 0x7632, R47 ;  /* 0x00007632002f7816 */ /* 0x000fe2000000002f */
[----:B------:R-:W-:Y:S01]  /*5f00*/  STS.U16 [R102+0xa], R51 ;  /* 0x00000a3366007388 */ /* 0x000fe20000000400 */
[----:B------:R-:W-:-:S03]  /*5f10*/  PRMT R46, R2, 0x7632, R46 ;  /* 0x00007632022e7816 */ /* 0x000fc6000000002e */
[----:B------:R-:W-:Y:S01]  /*5f20*/  STS.U16 [R101+0xc], R7 ;  /* 0x00000c0765007388 */ /* 0x000fe20000000400 */
[----:B-1----:R-:W-:-:S03]  /*5f30*/  PRMT R6, R0, 0x7610, R6 ;  /* 0x0000761000067816 */ /* 0x002fc60000000006 */
[----:B------:R-:W-:Y:S01]  /*5f40*/  STS.U16 [R100+0xe], R50 ;  /* 0x00000e3264007388 */ /* 0x000fe20000000400 */
[----:B------:R-:W-:-:S03]  /*5f50*/  MOV R0, UR22 ;  /* 0x0000001600007c02 */ /* 0x000fc60008000f00 */
        /* <DEDUP_REMOVED lines=27> */
[----:B-1----:R-:W-:-:S04]  /*6110*/  IADD3 R0, P1, PT, R140, UR10, RZ ;  /* 0x0000000a8c007c10 */ /* 0x002fc8000ff3e0ff */
[----:B--2---:R-:W-:Y:S01]  /*6120*/  LEA R2, P5, R0, UR28, 0x1 ;  /* 0x0000001c00027c11 */ /* 0x004fe2000f8a08ff */
[----:B------:R-:W-:Y:S01]  /*6130*/  IMAD.X R3, RZ, RZ, UR11, P1 ;  /* 0x0000000bff037e24 */ /* 0x000fe200088e06ff */
[----:B---3--:R-:W-:-:S04]  /*6140*/  UIMAD.WIDE.U32 UR10, UR27, UR12, UR8 ;  /* 0x0000000c1b0a72a5 */ /* 0x008fc8000f8e0008 */
[----:B------:R-:W-:Y:S01]  /*6150*/  LEA.HI.X R3, R0, UR29, R3, 0x1, P5 ;  /* 0x0000001d00037c11 */ /* 0x000fe2000a8f0c03 */
[----:B------:R-:W-:Y:S01]  /*6160*/  UIMAD UR11, UR27, UR13, UR11 ;  /* 0x0000000d1b0b72a4 */ /* 0x000fe2000f8e020b */
[C---:B------:R-:W-:Y:S01]  /*6170*/  LOP3.LUT R0, R140.reuse, 0x20, RZ, 0xfc, !PT ;  /* 0x000000208c007812 */ /* 0x040fe200078efcff */
[----:B------:R-:W1:Y:S02]  /*6180*/  LDCU.64 UR12, c[0x0][0x488] ;  /* 0x00009100ff0c77ac */ /* 0x000e640008000a00 */
[----:B------:R-:W-:Y:S01]  /*6190*/  UIMAD.WIDE.U32 UR10, UR26, UR14, UR10 ;  /* 0x0000000e1a0a72a5 */ /* 0x000fe2000f8e000a */
[----:B------:R-:W2:Y:S03]  /*61a0*/  LDS R37, [UR23+0x1080] ;  /* 0x00108017ff257984 */ /* 0x000ea60008000800 */
[----:B------:R-:W-:Y:S01]  /*61b0*/  UIMAD UR15, UR26, UR15, UR11 ;  /* 0x0000000f1a0f72a4 */ /* 0x000fe2000f8e020b */
        /* <DEDUP_REMOVED lines=16> */
[----:B--2---:R-:W-:Y:S01]  /*62c0*/  PRMT R9, RZ, 0x7610, R9 ;  /* 0x00007610ff097816 */ /* 0x004fe20000000009 */
        /* <DEDUP_REMOVED lines=11> */
[C---:B------:R-:W-:Y:S01]  /*6380*/  IADD3 R5, P6, PT, R140.reuse, UR10, RZ ;  /* 0x0000000a8c057c10 */ /* 0x040fe2000ffde0ff */
[----:B------:R-:W2:Y:S02]  /*6390*/  LDCU.64 UR10, c[0x0][0x490] ;  /* 0x00009200ff0a77ac */ /* 0x000ea40008000a00 */
[----:B------:R-:W-:Y:S01]  /*63a0*/  @!P4 STG.E.U16 desc[UR24][R2.64+0x300], R29 ;  /* 0x0003001d0200c986 */ /* 0x000fe2000c101518 */
[----:B------:R-:W-:Y:S02]  /*63b0*/  IADD3.X R6, PT, PT, RZ, UR15, RZ, P6, !PT ;  /* 0x0000000fff067c10 */ /* 0x000fe4000b7fe4ff */
[C---:B-1----:R-:W-:Y:S01]  /*63c0*/  LEA R4, P6, R5.reuse, UR12, 0x1 ;  /* 0x0000000c05047c11 */ /* 0x042fe2000f8c08ff */
[----:B------:R-:W-:Y:S01]  /*63d0*/  @!P5 STG.E.U16 desc[UR24][R2.64+0x340], R31 ;  /* 0x0003401f0200d986 */ /* 0x000fe2000c101518 */
[----:B------:R-:W-:Y:S02]  /*63e0*/  ISETP.GE.AND P5, PT, R140, UR22, PT ;  /* 0x000000168c007c0c */ /* 0x000fe4000bfa6270 */
[--C-:B------:R-:W-:Y:S01]  /*63f0*/  LEA.HI.X R5, R5, UR13, R6.reuse, 0x1, P6 ;  /* 0x0000000d05057c11 */ /* 0x100fe2000b0f0c06 */
[----:B------:R-:W-:Y:S01]  /*6400*/  @!P2 STG.E.U16 desc[UR24][R2.64+0x380], R33 ;  /* 0x000380210200a986 */ /* 0x000fe2000c101518 */
[----:B------:R-:W-:Y:S01]  /*6410*/  ISETP.GE.AND P6, PT, R0, UR22, PT ;  /* 0x0000001600007c0c */ /* 0x000fe2000bfc6270 */
[----:B------:R-:W1:Y:S01]  /*6420*/  LDCU.128 UR12, c[0x0][0x430] ;  /* 0x00008600ff0c77ac */ /* 0x000e620008000c00 */
[----:B------:R-:W-:Y:S01]  /*6430*/  ISETP.GE.AND P2, PT, R137, UR22, PT ;  /* 0x0000001689007c0c */ /* 0x000fe2000bf46270 */
[----:B------:R-:W-:Y:S01]  /*6440*/  @!P3 STG.E.U16 desc[UR24][R2.64+0x40], R7 ;  /* 0x000040070200b986 */ /* 0x000fe2000c101518 */
[----:B------:R-:W-:-:S02]  /*6450*/  PRMT R6, RZ, 0x7610, R6 ;  /* 0x00007610ff067816 */ /* 0x000fc40000000006 */
[----:B------:R-:W-:Y:S01]  /*6460*/  PRMT R8, RZ, 0x7610, R8 ;  /* 0x00007610ff087816 */ /* 0x000fe20000000008 */
[----:B------:R3:W-:Y:S01]  /*6470*/  @!P1 STG.E.U16 desc[UR24][R2.64+0x3c0], R35 ;  /* 0x0003c02302009986 */ /* 0x0007e2000c101518 */
[----:B------:R-:W-:Y:S02]  /*6480*/  ISETP.GE.AND P1, PT, R138, UR22, PT ;  /* 0x000000168a007c0c */ /* 0x000fe4000bf26270 */
[----:B------:R-:W-:Y:S01]  /*6490*/  ISETP.GE.AND P3, PT, R136, UR22, PT ;  /* 0x0000001688007c0c */ /* 0x000fe2000bf66270 */
[----:B------:R-:W-:Y:S01]  /*64a0*/  BAR.SYNC.DEFER_BLOCKING 0x0 ;  /* 0x0000000000007b1d */ /* 0x000fe20000010000 */
[----:B------:R-:W-:Y:S02]  /*64b0*/  ISETP.GE.AND P4, PT, R135, UR22, PT ;  /* 0x0000001687007c0c */ /* 0x000fe4000bf86270 */
[----:B---3--:R-:W-:Y:S02]  /*64c0*/  PRMT R3, RZ, 0x7610, R3 ;  /* 0x00007610ff037816 */ /* 0x008fe40000000003 */
[----:B------:R-:W-:-:S02]  /*64d0*/  PRMT R2, RZ, 0x7610, R2 ;  /* 0x00007610ff027816 */ /* 0x000fc40000000002 */
[----:B------:R-:W-:Y:S02]  /*64e0*/  PRMT R7, RZ, 0x7610, R7 ;  /* 0x00007610ff077816 */ /* 0x000fe40000000007 */
[----:B------:R-:W-:Y:S01]  /*64f0*/  PRMT R10, RZ, 0x7610, R10 ;  /* 0x00007610ff0a7816 */ /* 0x000fe2000000000a */
[----:B------:R-:W3:Y:S01]  /*6500*/  @!P5 LDG.E.U16 R6, desc[UR24][R4.64] ;  /* 0x000000180406d981 */ /* 0x000ee2000c1e1500 */
[----:B------:R-:W-:-:S03]  /*6510*/  ISETP.GE.AND P5, PT, R134, UR22, PT ;  /* 0x0000001686007c0c */ /* 0x000fc6000bfa6270 */
[----:B------:R-:W4:Y:S01]  /*6520*/  @!P6 LDG.E.U16 R9, desc[UR24][R4.64+0x40] ;  /* 0x000040180409e981 */ /* 0x000f22000c1e1500 */
[----:B------:R-:W-:-:S03]  /*6530*/  ISETP.GE.AND P6, PT, R133, UR22, PT ;  /* 0x0000001685007c0c */ /* 0x000fc6000bfc6270 */
[----:B------:R-:W5:Y:S01]  /*6540*/  @!P1 LDG.E.U16 R8, desc[UR24][R4.64+0x80] ;  /* 0x0000801804089981 */ /* 0x000f62000c1e1500 */
[----:B------:R-:W-:-:S03]  /*6550*/  ISETP.GE.AND P1, PT, R132, UR22, PT ;  /* 0x0000001684007c0c */ /* 0x000fc6000bf26270 */
[----:B------:R-:W2:Y:S01]  /*6560*/  @!P2 LDG.E.U16 R3, desc[UR24][R4.64+0xc0] ;  /* 0x0000c0180403a981 */ /* 0x000ea2000c1e1500 */
[----:B------:R-:W-:Y:S02]  /*6570*/  ISETP.GE.AND P2, PT, R131, UR22, PT ;  /* 0x0000001683007c0c */ /* 0x000fe4000bf46270 */
[----:B------:R-:W-:Y:S01]  /*6580*/  PRMT R11, RZ, 0x7610, R11 ;  /* 0x00007610ff0b7816 */ /* 0x000fe2000000000b */
[----:B------:R-:W2:Y:S01]  /*6590*/  @!P3 LDG.E.U16 R2, desc[UR24][R4.64+0x100] ;  /* 0x000100180402b981 */ /* 0x000ea2000c1e1500 */
[----:B------:R-:W-:Y:S02]  /*65a0*/  PRMT R12, RZ, 0x7610, R12 ;  /* 0x00007610ff0c7816 */ /* 0x000fe4000000000c */
[----:B------:R-:W-:Y:S01]  /*65b0*/  PRMT R13, RZ, 0x7610, R13 ;  /* 0x00007610ff0d7816 */ /* 0x000fe2000000000d */
[----:B------:R-:W2:Y:S01]  /*65c0*/  @!P4 LDG.E.U16 R7, desc[UR24][R4.64+0x140] ;  /* 0x000140180407c981 */ /* 0x000ea2000c1e1500 */
[----:B------:R-:W-:Y:S02]  /*65d0*/  ISETP.GE.AND P3, PT, R130, UR22, PT ;  /* 0x0000001682007c0c */ /* 0x000fe4000bf66270 */
[----:B------:R-:W-:Y:S01]  /*65e0*/  ISETP.GE.AND P4, PT, R129, UR22, PT ;  /* 0x0000001681007c0c */ /* 0x000fe2000bf86270 */
[----:B------:R-:W2:Y:S01]  /*65f0*/  @!P5 LDG.E.U16 R10, desc[UR24][R4.64+0x180] ;  /* 0x00018018040ad981 */ /* 0x000ea2000c1e1500 */
[----:B------:R-:W-:-:S03]  /*6600*/  ISETP.GE.AND P5, PT, R128, UR22, PT ;  /* 0x0000001680007c0c */ /* 0x000fc6000bfa6270 */
[----:B------:R-:W2:Y:S01]  /*6610*/  @!P6 LDG.E.U16 R11, desc[UR24][R4.64+0x1c0] ;  /* 0x0001c018040be981 */ /* 0x000ea2000c1e1500 */
[----:B------:R-:W-:-:S03]  /*6620*/  ISETP.GE.AND P6, PT, R127, UR22, PT ;  /* 0x000000167f007c0c */ /* 0x000fc6000bfc6270 */
[----:B------:R-:W2:Y:S01]  /*6630*/  @!P1 LDG.E.U16 R12, desc[UR24][R4.64+0x200] ;  /* 0x00020018040c9981 */ /* 0x000ea2000c1e1500 */
[----:B------:R-:W-:-:S03]  /*6640*/  ISETP.GE.AND P1, PT, R126, UR22, PT ;  /* 0x000000167e007c0c */ /* 0x000fc6000bf26270 */
[----:B------:R-:W2:Y:S01]  /*6650*/  @!P2 LDG.E.U16 R13, desc[UR24][R4.64+0x240] ;  /* 0x00024018040da981 */ /* 0x000ea2000c1e1500 */
[----:B------:R-:W-:Y:S02]  /*6660*/  ISETP.GE.AND P2, PT, R125, UR22, PT ;  /* 0x000000167d007c0c */ /* 0x000fe4000bf46270 */
[----:B------:R-:W-:Y:S02]  /*6670*/  PRMT R14, RZ, 0x7610, R14 ;  /* 0x00007610ff0e7816 */ /* 0x000fe4000000000e */
[----:B------:R-:W-:Y:S02]  /*6680*/  PRMT R15, RZ, 0x7610, R15 ;  /* 0x00007610ff0f7816 */ /* 0x000fe4000000000f */
[----:B------:R-:W-:Y:S02]  /*6690*/  PRMT R16, RZ, 0x7610, R16 ;  /* 0x00007610ff107816 */ /* 0x000fe40000000010 */
        /* <DEDUP_REMOVED lines=8> */
[----:B-1----:R-:W-:-:S04]  /*6720*/  UIMAD.WIDE.U32 UR8, UR27, UR12, UR8 ;  /* 0x0000000c1b0872a5 */ /* 0x002fc8000f8e0008 */
[----:B------:R-:W-:Y:S01]  /*6730*/  UIMAD UR9, UR27, UR13, UR9 ;  /* 0x0000000d1b0972a4 */ /* 0x000fe2000f8e0209 */
[----:B---3--:R-:W-:Y:S04]  /*6740*/  STS.U16 [R123], R6 ;  /* 0x000000067b007388 */ /* 0x008fe80000000400 */
[----:B----4-:R-:W-:Y:S04]  /*6750*/  STS.U16 [R122+0x40], R9 ;  /* 0x000040097a007388 */ /* 0x010fe80000000400 */
[----:B-----5:R-:W-:Y:S04]  /*6760*/  STS.U16 [R121+0x80], R8 ;  /* 0x0000800879007388 */ /* 0x020fe80000000400 */
[----:B--2---:R-:W-:Y:S04]  /*6770*/  STS.U16 [R120+0xc0], R3 ;  /* 0x0000c00378007388 */ /* 0x004fe80000000400 */
        /* <DEDUP_REMOVED lines=18> */
[----:B------:R-:W0:Y:S04]  /*68a0*/  LDS.U16 R6, [R103+0x8] ;  /* 0x0000080067067984 */ /* 0x000e280000000400 */
[----:B------:R-:W0:Y:S04]  /*68b0*/  LDS.U16 R9, [R100+0xe] ;  /* 0x00000e0064097984 */ /* 0x000e280000000400 */
        /* <DEDUP_REMOVED lines=15> */
[----:B------:R-:W-:Y:S01]  /*69b0*/  FMUL.FTZ R4, R18, -1.4426950216293334961 ;  /* 0xbfb8aa3b12047820 */ /* 0x000fe20000410000 */
[----:B0-----:R-:W-:Y:S01]  /*69c0*/  IMAD.U32 R21, R6, 0x10000, RZ ;  /* 0x0001000006157824 */ /* 0x001fe200078e00ff */
[----:B------:R-:W-:Y:S01]  /*69d0*/  SHF.L.U32 R24, R9, 0x10, RZ ;  /* 0x0000001009187819 */ /* 0x000fe200000006ff */
[----:B------:R-:W-:Y:S01]  /*69e0*/  FMUL.FTZ R5, R19, -1.4426950216293334961 ;  /* 0xbfb8aa3b13057820 */ /* 0x000fe20000410000 */
[----:B------:R-:W-:Y:S01]  /*69f0*/  SHF.L.U32 R32, R15, 0x10, RZ ;  /* 0x000000100f207819 */ /* 0x000fe200000006ff */
[----:B------:R-:W-:Y:S01]  /*6a00*/  FMUL.FTZ R6, R20, -1.4426950216293334961 ;  /* 0xbfb8aa3b14067820 */ /* 0x000fe20000410000 */
[----:B------:R-:W-:Y:S01]  /*6a10*/  IMAD.U32 R23, R8, 0x10000, RZ ;  /* 0x0001000008177824 */ /* 0x000fe200078e00ff */
[----:B------:R-:W0:Y:S01]  /*6a20*/  MUFU.EX2 R17, R17 ;  /* 0x0000001100117308 */ /* 0x000e220000000800 */
[----:B------:R-:W-:Y:S01]  /*6a30*/  FMUL.FTZ R7, R21, -1.4426950216293334961 ;  /* 0xbfb8aa3b15077820 */ /* 0x000fe20000410000 */
[----:B------:R-:W-:Y:S01]  /*6a40*/  FMUL.FTZ R8, R22, -1.4426950216293334961 ;  /* 0xbfb8aa3b16087820 */ /* 0x000fe20000410000 */
[----:B------:R-:W-:Y:S01]  /*6a50*/  SHF.L.U32 R26, R11, 0x10, RZ ;  /* 0x000000100b1a7819 */ /* 0x000fe200000006ff */
[----:B------:R-:W3:Y:S01]  /*6a60*/  MUFU.EX2 R4, R4 ;  /* 0x0000000400047308 */ /* 0x000ee20000000800 */
[----:B------:R-:W-:Y:S01]  /*6a70*/  FMUL.FTZ R9, R23, -1.4426950216293334961 ;  /* 0xbfb8aa3b17097820 */ /* 0x000fe20000410000 */
[----:B------:R-:W-:-:S02]  /*6a80*/  IMAD.U32 R25, R10, 0x10000, RZ ;  /* 0x000100000a197824 */ /* 0x000fc400078e00ff */
[----:B------:R-:W-:Y:S01]  /*6a90*/  FMUL.FTZ R10, R24, -1.4426950216293334961 ;  /* 0xbfb8aa3b180a7820 */ /* 0x000fe20000410000 */
[----:B------:R-:W-:Y:S01]  /*6aa0*/  FMUL.FTZ R33, R32, -1.4426950216293334961 ;  /* 0xbfb8aa3b20217820 */ /* 0x000fe20000410000 */
[----:B-1----:R-:W-:Y:S01]  /*6ab0*/  SHF.L.U32 R28, R13, 0x10, RZ ;  /* 0x000000100d1c7819 */ /* 0x002fe200000006ff */
[----:B------:R-:W1:Y:S01]  /*6ac0*/  MUFU.EX2 R5, R5 ;  /* 0x0000000500057308 */ /* 0x000e620000000800 */
[----:B--2---:R-:W-:-:S03]  /*6ad0*/  SHF.L.U32 R14, R14, 0x10, RZ ;  /* 0x000000100e0e7819 */ /* 0x004fc600000006ff */
[----:B------:R-:W2:Y:S01]  /*6ae0*/  MUFU.EX2 R6, R6 ;  /* 0x0000000600067308 */ /* 0x000ea20000000800 */
[----:B------:R-:W-:Y:S01]  /*6af0*/  FMUL.FTZ R11, R25, -1.4426950216293334961 ;  /* 0xbfb8aa3b190b7820 */ /* 0x000fe20000410000 */
[----:B------:R-:W-:Y:S02]  /*6b00*/  IMAD.U32 R27, R12, 0x10000, RZ ;  /* 0x000100000c1b7824 */ /* 0x000fe400078e00ff */
[----:B------:R-:W-:Y:S01]  /*6b10*/  FMUL.FTZ R12, R26, -1.4426950216293334961 ;  /* 0xbfb8aa3b1a0c7820 */ /* 0x000fe20000410000 */
[----:B------:R-:W-:Y:S01]  /*6b20*/  IMAD.U32 R29, R2, 0x10000, RZ ;  /* 0x00010000021d7824 */ /* 0x000fe200078e00ff */
[----:B------:R-:W4:Y:S01]  /*6b30*/  MUFU.EX2 R7, R7 ;  /* 0x0000000700077308 */ /* 0x000f220000000800 */
[----:B------:R-:W-:-:S03]  /*6b40*/  IMAD.U32 R30, R3, 0x10000, RZ ;  /* 0x00010000031e7824 */ /* 0x000fc600078e00ff */
[----:B------:R-:W5:Y:S01]  /*6b50*/  MUFU.EX2 R8, R8 ;  /* 0x0000000800087308 */ /* 0x000f620000000800 */
[----:B------:R-:W-:Y:S01]  /*6b60*/  FMUL.FTZ R13, R27, -1.4426950216293334961 ;  /* 0xbfb8aa3b1b0d7820 */ /* 0x000fe20000410000 */
[----:B------:R-:W-:Y:S01]  /*6b70*/  FMUL.FTZ R2, R28, -1.4426950216293334961 ;  /* 0xbfb8aa3b1c027820 */ /* 0x000fe20000410000 */
[----:B------:R-:W-:Y:S01]  /*6b80*/  FMUL.FTZ R3, R29, -1.4426950216293334961 ;  /* 0xbfb8aa3b1d037820 */ /* 0x000fe20000410000 */
[----:B------:R-:W-:Y:S01]  /*6b90*/  FMUL.FTZ R15, R14, -1.4426950216293334961 ;  /* 0xbfb8aa3b0e0f7820 */ /* 0x000fe20000410000 */
[----:B------:R-:W-:Y:S01]  /*6ba0*/  FMUL.FTZ R31, R30, -1.4426950216293334961 ;  /* 0xbfb8aa3b1e1f7820 */ /* 0x000fe20000410000 */
[----:B------:R-:W5:Y:S04]  /*6bb0*/  MUFU.EX2 R9, R9 ;  /* 0x0000000900097308 */ /* 0x000f680000000800 */
[----:B------:R-:W5:Y:S04]  /*6bc0*/  MUFU.EX2 R10, R10 ;  /* 0x0000000a000a7308 */ /* 0x000f680000000800 */
[----:B------:R-:W5:Y:S04]  /*6bd0*/  MUFU.EX2 R33, R33 ;  /* 0x0000002100217308 */ /* 0x000f680000000800 */
[----:B------:R-:W5:Y:S04]  /*6be0*/  MUFU.EX2 R11, R11 ;  /* 0x0000000b000b7308 */ /* 0x000f680000000800 */
[----:B------:R-:W5:Y:S01]  /*6bf0*/  MUFU.EX2 R12, R12 ;  /* 0x0000000c000c7308 */ /* 0x000f620000000800 */
[----:B0-----:R-:W-:-:S03]  /*6c00*/  FADD.FTZ R17, R17, 1 ;  /* 0x3f80000011117421 */ /* 0x001fc60000010000 */
[----:B------:R-:W0:Y:S04]  /*6c10*/  MUFU.EX2 R13, R13 ;  /* 0x0000000d000d7308 */ /* 0x000e280000000800 */
[----:B------:R-:W0:Y:S04]  /*6c20*/  MUFU.EX2 R2, R2 ;  /* 0x0000000200027308 */ /* 0x000e280000000800 */
[----:B------:R-:W0:Y:S04]  /*6c30*/  MUFU.EX2 R3, R3 ;  /* 0x0000000300037308 */ /* 0x000e280000000800 */
[----:B------:R-:W0:Y:S01]  /*6c40*/  MUFU.EX2 R15, R15 ;  /* 0x0000000f000f7308 */ /* 0x000e220000000800 */
[----:B---3--:R-:W-:-:S03]  /*6c50*/  FADD.FTZ R4, R4, 1 ;  /* 0x3f80000004047421 */ /* 0x008fc60000010000 */
[----:B------:R-:W3:Y:S01]  /*6c60*/  MUFU.EX2 R31, R31 ;  /* 0x0000001f001f7308 */ /* 0x000ee20000000800 */
[----:B-1----:R-:W-:Y:S01]  /*6c70*/  FADD.FTZ R5, R5, 1 ;  /* 0x3f80000005057421 */ /* 0x002fe20000010000 */
[----:B--2---:R-:W-:Y:S01]  /*6c80*/  FADD.FTZ R6, R6, 1 ;  /* 0x3f80000006067421 */ /* 0x004fe20000010000 */
[----:B----4-:R-:W-:Y:S01]  /*6c90*/  FADD.FTZ R7, R7, 1 ;  /* 0x3f80000007077421 */ /* 0x010fe20000010000 */
[----:B------:R-:W1:Y:S01]  /*6ca0*/  MUFU.RCP R17, R17 ;  /* 0x0000001100117308 */ /* 0x000e620000001000 */
[----:B-----5:R-:W-:Y:S01]  /*6cb0*/  FADD.FTZ R8, R8, 1 ;  /* 0x3f80000008087421 */ /* 0x020fe20000010000 */
[----:B------:R-:W-:Y:S01]  /*6cc0*/  FADD.FTZ R9, R9, 1 ;  /* 0x3f80000009097421 */ /* 0x000fe20000010000 */
[----:B------:R-:W-:Y:S01]  /*6cd0*/  FADD.FTZ R10, R10, 1 ;  /* 0x3f8000000a0a7421 */ /* 0x000fe20000010000 */
[----:B------:R-:W-:-:S04]  /*6ce0*/  FADD.FTZ R33, R33, 1 ;  /* 0x3f80000021217421 */ /* 0x000fc80000010000 */
[----:B------:R2:W4:Y:S01]  /*6cf0*/  MUFU.RCP R35, R4 ;  /* 0x0000000400237308 */ /* 0x0005220000001000 */
[----:B------:R-:W-:Y:S01]  /*6d00*/  FADD.FTZ R11, R11, 1 ;  /* 0x3f8000000b0b7421 */ /* 0x000fe20000010000 */
[----:B------:R-:W-:Y:S01]  /*6d10*/  FADD.FTZ R12, R12, 1 ;  /* 0x3f8000000c0c7421 */ /* 0x000fe20000010000 */
[----:B0-----:R-:W-:Y:S01]  /*6d20*/  FADD.FTZ R13, R13, 1 ;  /* 0x3f8000000d0d7421 */ /* 0x001fe20000010000 */
[----:B------:R-:W-:-:S04]  /*6d30*/  FADD.FTZ R2, R2, 1 ;  /* 0x3f80000002027421 */ /* 0x000fc80000010000 */
[----:B------:R-:W0:Y:S01]  /*6d40*/  MUFU.RCP R34, R5 ;  /* 0x0000000500227308 */ /* 0x000e220000001000 */
[----:B--2---:R-:W-:Y:S01]  /*6d50*/  FADD.FTZ R4, R3, 1 ;  /* 0x3f80000003047421 */ /* 0x004fe20000010000 */
[----:B------:R-:W-:Y:S01]  /*6d60*/  FADD.FTZ R15, R15, 1 ;  /* 0x3f8000000f0f7421 */ /* 0x000fe20000010000 */
[----:B---3--:R-:W-:-:S05]  /*6d70*/  FADD.FTZ R31, R31, 1 ;  /* 0x3f8000001f1f7421 */ /* 0x008fca0000010000 */
[----:B------:R-:W2:Y:S08]  /*6d80*/  MUFU.RCP R37, R6 ;  /* 0x0000000600257308 */ /* 0x000eb00000001000 */
[----:B------:R-:W3:Y:S08]  /*6d90*/  MUFU.RCP R36, R7 ;  /* 0x0000000700247308 */ /* 0x000ef00000001000 */
[----:B------:R-:W5:Y:S08]  /*6da0*/  MUFU.RCP R39, R8 ;  /* 0x0000000800277308 */ /* 0x000f700000001000 */
[----:B------:R-:W5:Y:S01]  /*6db0*/  MUFU.RCP R38, R9 ;  /* 0x0000000900267308 */ /* 0x000f620000001000 */
[----:B------:R-:W-:Y:S07]  /*6dc0*/  BAR.SYNC.DEFER_BLOCKING 0x0 ;  /* 0x0000000000007b1d */ /* 0x000fee0000010000 */
[----:B------:R-:W5:Y:S08]  /*6dd0*/  MUFU.RCP R41, R10 ;  /* 0x0000000a00297308 */ /* 0x000f700000001000 */
[----:B------:R-:W5:Y:S08]  /*6de0*/  MUFU.RCP R40, R11 ;  /* 0x0000000b00287308 */ /* 0x000f700000001000 */
[----:B------:R-:W5:Y:S08]  /*6df0*/  MUFU.RCP R5, R12 ;  /* 0x0000000c00057308 */ /* 0x000f700000001000 */
[----:B------:R-:W5:Y:S08]  /*6e00*/  MUFU.RCP R33, R33 ;  /* 0x0000002100217308 */ /* 0x000f700000001000 */
[----:B------:R-:W5:Y:S08]  /*6e10*/  MUFU.RCP R6, R13 ;  /* 0x0000000d00067308 */ /* 0x000f700000001000 */
[----:B------:R-:W5:Y:S01]  /*6e20*/  MUFU.RCP R7, R2 ;  /* 0x0000000200077308 */ /* 0x000f620000001000 */
[----:B-1----:R-:W-:Y:S01]  /*6e30*/  FMUL.FTZ R3, R16, R17 ;  /* 0x0000001110037220 */ /* 0x002fe20000410000 */
[----:B----4-:R-:W-:-:S06]  /*6e40*/  FMUL.FTZ R18, R18, R35 ;  /* 0x0000002312127220 */ /* 0x010fcc0000410000 */
[----:B------:R-:W1:Y:S08]  /*6e50*/  MUFU.RCP R4, R4 ;  /* 0x0000000400047308 */ /* 0x000e700000001000 */
[----:B------:R-:W4:Y:S01]  /*6e60*/  MUFU.RCP R15, R15 ;  /* 0x0000000f000f7308 */ /* 0x000f220000001000 */
[----:B0-----:R-:W-:-:S07]  /*6e70*/  FMUL.FTZ R19, R19, R34 ;  /* 0x0000002213137220 */ /* 0x001fce0000410000 */
[----:B------:R-:W0:Y:S01]  /*6e80*/  MUFU.RCP R31, R31 ;  /* 0x0000001f001f7308 */ /* 0x000e220000001000 */
[----:B--2---:R-:W-:Y:S01]  /*6e90*/  FMUL.FTZ R20, R20, R37 ;  /* 0x0000002514147220 */ /* 0x004fe20000410000 */
[----:B------:R-:W-:Y:S01]  /*6ea0*/  FMUL.FTZ R3, R3, R68 ;  /* 0x0000004403037220 */ /* 0x000fe20000410000 */
        /* <DEDUP_REMOVED lines=21> */
[----:B----4-:R-:W-:Y:S01]  /*7000*/  FMUL.FTZ R14, R14, R15 ;  /* 0x0000000f0e0e7220 */ /* 0x010fe20000410000 */
[----:B------:R-:W-:Y:S01]  /*7010*/  FMUL.FTZ R32, R32, R53 ;  /* 0x0000003520207220 */ /* 0x000fe20000410000 */
[----:B0-----:R-:W-:Y:S01]  /*7020*/  FMUL.FTZ R5, R30, R31 ;  /* 0x0000001f1e057220 */ /* 0x001fe20000410000 */
        /* <DEDUP_REMOVED lines=8> */
[----:B------:R-:W-:Y:S01]  /*70b0*/  FMUL.FTZ R5, R5, R54 ;  /* 0x0000003605057220 */ /* 0x000fe20000410000 */
[----:B------:R0:W-:Y:S01]  /*70c0*/  STS.U16 [R107], R3 ;  /* 0x000000036b007388 */ /* 0x0001e20000000400 */
[----:B------:R-:W-:-:S02]  /*70d0*/  PRMT R51, R21, 0x7632, R51 ;  /* 0x0000763215337816 */ /* 0x000fc40000000033 */
[----:B------:R-:W-:Y:S01]  /*70e0*/  F2FP.BF16.F32.PACK_AB R25, R26, R25 ;  /* 0x000000191a19723e */ /* 0x000fe200000010ff */
[----:B------:R-:W-:Y:S01]  /*70f0*/  STS.U16 [R106+0x2], R53 ;  /* 0x000002356a007388 */ /* 0x000fe20000000400 */
[----:B------:R-:W-:Y:S02]  /*7100*/  PRMT R50, R23, 0x7632, R50 ;  /* 0x0000763217327816 */ /* 0x000fe40000000032 */
[----:B------:R-:W-:Y:S01]  /*7110*/  F2FP.BF16.F32.PACK_AB R27, R28, R27 ;  /* 0x0000001b1c1b723e */ /* 0x000fe200000010ff */
[----:B------:R-:W-:Y:S01]  /*7120*/  STS.U16 [R105+0x4], R19 ;  /* 0x0000041369007388 */ /* 0x000fe20000000400 */
[----:B------:R-:W-:Y:S02]  /*7130*/  PRMT R49, R25, 0x7632, R49 ;  /* 0x0000763219317816 */ /* 0x000fe40000000031 */
[----:B------:R-:W-:Y:S01]  /*7140*/  F2FP.BF16.F32.PACK_AB R14, R14, R29 ;  /* 0x0000001d0e0e723e */ /* 0x000fe200000010ff */
[----:B------:R-:W-:Y:S01]  /*7150*/  STS.U16 [R104+0x6], R52 ;  /* 0x0000063468007388 */ /* 0x000fe20000000400 */
[----:B------:R-:W-:-:S03]  /*7160*/  F2FP.BF16.F32.PACK_AB R5, R32, R5 ;  /* 0x000000052005723e */ /* 0x000fc600000010ff */
[----:B------:R-:W-:Y:S01]  /*7170*/  STS.U16 [R103+0x8], R21 ;  /* 0x0000081567007388 */ /* 0x000fe20000000400 */
[----:B------:R-:W-:-:S03]  /*7180*/  PRMT R48, R27, 0x7632, R48 ;  /* 0x000076321b307816 */ /* 0x000fc60000000030 */
[----:B------:R-:W-:Y:S01]  /*7190*/  STS.U16 [R102+0xa], R51 ;  /* 0x00000a3366007388 */ /* 0x000fe20000000400 */
[----:B------:R-:W-:-:S03]  /*71a0*/  PRMT R47, R14, 0x7632, R47 ;  /* 0x000076320e2f7816 */ /* 0x000fc6000000002f */
[----:B------:R-:W-:Y:S01]  /*71b0*/  STS.U16 [R101+0xc], R23 ;  /* 0x00000c1765007388 */ /* 0x000fe20000000400 */
[----:B0-----:R-:W-:-:S03]  /*71c0*/  PRMT R3, R5, 0x7610, R3 ;  /* 0x0000761005037816 */ /* 0x001fc60000000003 */
[----:B------:R-:W-:Y:S01]  /*71d0*/  STS.U16 [R100+0xe], R50 ;  /* 0x00000e3264007388 */ /* 0x000fe20000000400 */
[----:B------:R-:W-:-:S03]  /*71e0*/  PRMT R46, R5, 0x7632, R46 ;  /* 0x00007632052e7816 */ /* 0x000fc6000000002e */
[----:B------:R-:W-:Y:S04]  /*71f0*/  STS.U16 [R99+0x10], R25 ;  /* 0x0000101963007388 */ /* 0x000fe80000000400 */
[----:B------:R-:W-:Y:S01]  /*7200*/  STS.U16 [R98+0x12], R49 ;  /* 0x0000123162007388 */ /* 0x000fe20000000400 */
[----:B------:R-:W-:-:S03]  /*7210*/  IMAD.U32 R2, RZ, RZ, UR22 ;  /* 0x00000016ff027e24 */ /* 0x000fc6000f8e00ff */
        /* <DEDUP_REMOVED lines=69> */
[----:B------:R-:W-:Y:S02]  /*7670*/  UIADD3 UR19, UP1, UPT, UR19, 0x1000, URZ ;  /* 0x0000100013137890 */ /* 0x000fe4000ff3e0ff */
[----:B------:R-:W-:Y:S02]  /*7680*/  UIADD3 UR20, UP2, UPT, UR20, 0x1000, URZ ;  /* 0x0000100014147890 */ /* 0x000fe4000ff5e0ff */
[----:B------:R-:W-:-:S02]  /*7690*/  UIADD3.X UR17, UPT, UPT, URZ, UR17, URZ, UP1, !UPT ;  /* 0x00000011ff117290 */ /* 0x000fc40008ffe4ff */
[----:B------:R-:W-:Y:S01]  /*76a0*/  UIADD3.X UR18, UPT, UPT, URZ, UR18, URZ, UP2, !UPT ;  /* 0x00000012ff127290 */ /* 0x000fe200097fe4ff */
[----:B-1----:R-:W-:Y:S11]  /*76b0*/  BRA.U !UP0, `(.L_x_2664) ;  /* 0xffffff8d08e47547 */ /* 0x002ff6000b83ffff */
[----:B------:R-:W-:Y:S05]  /*76c0*/  EXIT ;  /* 0x000000000000794d */ /* 0x000fea0003800000 */
.L_x_2665:
        /* <DEDUP_REMOVED lines=11> */
.L_x_5081:


//--------------------- .text._Z25selective_scan_fwd_kernelI32Selective_Scan_fwd_kernel_traitsILi128ELi16ELi1ELb0ELb1ELb0ELb0EN3c108BFloat16EfEEv13SSMParamsBase --------------------------
	.section	.text._Z25selective_scan_fwd_kernelI32Selective_Scan_fwd_kernel_traitsILi128ELi16ELi1ELb0ELb1ELb0ELb0EN3c108BFloat16EfEEv13SSMParamsBase,"ax",@progbits
	.align	128
        .global         _Z25selective_scan_fwd_kernelI32Selective_Scan_fwd_kernel_traitsILi128ELi16ELi1ELb0ELb1ELb0ELb0EN3c108BFloat16EfEEv13SSMParamsBase
        .type           _Z25selective_scan_fwd_kernelI32Selective_Scan_fwd_kernel_traitsILi128ELi16ELi1ELb0ELb1ELb0ELb0EN3c108BFloat16EfEEv13SSMParamsBase,@function
        .size           _Z25selective_scan_fwd_kernelI32Selective_Scan_fwd_kernel_traitsILi128ELi16ELi1ELb0ELb1ELb0ELb0EN3c108BFloat16EfEEv13SSMParamsBase,(.L_x_5082 - _Z25selective_scan_fwd_kernelI32Selective_Scan_fwd_kernel_traitsILi128ELi16ELi1ELb0ELb1ELb0ELb0EN3c108BFloat16EfEEv13SSMParamsBase)
        .other          _Z25selective_scan_fwd_kernelI32Selective_Scan_fwd_kernel_traitsILi128ELi16ELi1ELb0ELb1ELb0ELb0EN3c108BFloat16EfEEv13SSMParamsBase,@"STO_CUDA_ENTRY STV_DEFAULT"
_Z25selective_scan_fwd_kernelI32Selective_Scan_fwd_kernel_traitsILi128ELi16ELi1ELb0ELb1ELb0ELb0EN3c108BFloat16EfEEv13SSMParamsBase:
.text._Z25selective_scan_fwd_kernelI32Selective_Scan_fwd_kernel_traitsILi128ELi16ELi1ELb0ELb1ELb0ELb0EN3c108BFloat16EfEEv13SSMParamsBase:
[----:B------:R-:W-:Y:S01]  /*0000*/  LDC R1, c[0x0][0x37c] ;  /* 0x0000df00ff017b82 */ /* 0x000fe20000000800 */
[----:B------:R-:W0:Y:S07]  /*0010*/  LDCU UR21, c[0x0][0x398] ;  /* 0x00007300ff1577ac */ /* 0x000e2e0008000800 */
[----:B------:R-:W1:Y:S01]  /*0020*/  S2UR UR12, SR_CTAID.Y ;  /* 0x00000000000c79c3 */ /* 0x000e620000002600 */
[----:B------:R-:W2:Y:S01]  /*0030*/  LDCU.64 UR4, c[0x0][0x458] ;  /* 0x00008b00ff0477ac */ /* 0x000ea20008000a00 */
[----:B------:R-:W3:Y:S01]  /*0040*/  LDCU.64 UR6, c[0x0][0x470] ;  /* 0x00008e00ff0677ac */ /* 0x000ee20008000a00 */
[----:B------:R-:W4:Y:S01]  /*0050*/  S2R R8, SR_CTAID.Y ;  /* 0x0000000000087919 */ /* 0x000f220000002600 */
[----:B------:R-:W-:Y:S01]  /*0060*/  CS2R R66, SRZ ;  /* 0x0000000000427805 */ /* 0x000fe2000001ff00 */
[----:B------:R-:W4:Y:S03]  /*0070*/  LDCU.64 UR22, c[0x0][0x358] ;  /* 0x00006b00ff1677ac */ /* 0x000f260008000a00 */
[----:B------:R-:W4:Y:S01]  /*0080*/  S2UR UR13, SR_CTAID.X ;  /* 0x00000000000d79c3 */ /* 0x000f220000002500 */
[----:B------:R-:W4:Y:S01]  /*0090*/  LDCU.128 UR24, c[0x0][0x400] ;  /* 0x00008000ff1877ac */ /* 0x000f220008000c00 */
[----:B0-----:R-:W-:Y:S01]  /*00a0*/  IMAD.U32 R0, RZ, RZ, UR21 ;  /* 0x00000015ff007e24 */ /* 0x001fe2000f8e00ff */
[----:B------:R-:W0:Y:S05]  /*00b0*/  LDCU.128 UR16, c[0x0][0x3f0] ;  /* 0x00007e00ff1077ac */ /* 0x000e2a0008000c00 */
[----:B------:R-:W0:Y:S01]  /*00c0*/  LDC R64, c[0x0][0x394] ;  /* 0x0000e500ff407b82 */ /* 0x000e220000000800 */
[----:B------:R-:W-:Y:S01]  /*00d0*/  IABS R9, R0 ;  /* 0x0000000000097213 */ /* 0x000fe20000000000 */
[----:B--2---:R-:W-:-:S02]  /*00e0*/  UISETP.NE.U32.AND UP0, UPT, UR4, URZ, UPT ;  /* 0x000000ff0400728c */ /* 0x004fc4000bf05070 */
[----:B---3--:R-:W-:Y:S01]  /*00f0*/  UISETP.NE.U32.AND UP1, UPT, UR6, URZ, UPT ;  /* 0x000000ff0600728c */ /* 0x008fe2000bf25070 */
[----:B------:R-:W2:Y:S01]  /*0100*/  I2F.RP R0, R9 ;  /* 0x0000000900007306 */ /* 0x000ea20000209400 */
[----:B------:R-:W-:Y:S02]  /*0110*/  UISETP.NE.AND.EX UP0, UPT, UR5, URZ, UPT, UP0 ;  /* 0x000000ff0500728c */ /* 0x000fe4000bf05300 */
[----:B------:R-:W-:Y:S01]  /*0120*/  UISETP.NE.AND.EX UP1, UPT, UR7, URZ, UPT, UP1 ;  /* 0x000000ff0700728c */ /* 0x000fe2000bf25310 */
[----:B------:R-:W3:Y:S03]  /*0130*/  LDCU.128 UR8, c[0x0][0x460] ;  /* 0x00008c00ff0877ac */ /* 0x000ee60008000c00 */
[----:B------:R-:W-:Y:S02]  /*0140*/  PLOP3.LUT P0, PT, PT, PT, UP0, 0x80, 0x8 ;  /* 0x000000000008781c */ /* 0x000fe40003f0f008 */
[----:B------:R-:W-:Y:S01]  /*0150*/  PLOP3.LUT P1, PT, PT, PT, UP1, 0x80, 0x8 ;  /* 0x000000000008781c */ /* 0x000fe20003f2f018 */
[----:B------:R-:W0:Y:S02]  /*0160*/  LDCU.64 UR30, c[0x0][0x3b0] ;  /* 0x00007600ff1e77ac */ /* 0x000e240008000a00 */
[----:B-1----:R-:W-:Y:S01]  /*0170*/  @UP0 ULEA UR4, UP2, UR12, UR4, 0x2 ;  /* 0x000000040c040291 */ /* 0x002fe2000f8410ff */
[----:B--2---:R-:W1:Y:S01]  /*0180*/  MUFU.RCP R0, R0 ;  /* 0x0000000000007308 */ /* 0x004e620000001000 */
[----:B------:R-:W-:-:S02]  /*0190*/  @UP1 ULEA UR6, UP3, UR12, UR6, 0x2 ;  /* 0x000000060c061291 */ /* 0x000fc4000f8610ff */
[----:B------:R-:W-:Y:S02]  /*01a0*/  @UP0 ULEA.HI.X UR5, UR12, UR5, URZ, 0x2, UP2 ;  /* 0x000000050c050291 */ /* 0x000fe400090f14ff */
[----:B------:R-:W-:Y:S01]  /*01b0*/  IMAD.U32 R2, RZ, RZ, UR4 ;  /* 0x00000004ff027e24 */ /* 0x000fe2000f8e00ff */
[----:B------:R-:W-:Y:S01]  /*01c0*/  @UP1 ULEA.HI.X UR7, UR12, UR7, URZ, 0x2, UP3 ;  /* 0x000000070c071291 */ /* 0x000fe200098f14ff */
[----:B------:R-:W-:Y:S02]  /*01d0*/  MOV R4, UR6 ;  /* 0x0000000600047c02 */ /* 0x000fe40008000f00 */
[----:B------:R-:W-:-:S03]  /*01e0*/  IMAD.U32 R3, RZ, RZ, UR5 ;  /* 0x00000005ff037e24 */ /* 0x000fc6000f8e00ff */
[----:B------:R-:W-:Y:S02]  /*01f0*/  IMAD.U32 R5, RZ, RZ, UR7 ;  /* 0x00000007ff057e24 */ /* 0x000fe4000f8e00ff */
[----:B----4-:R2:W5:Y:S01]  /*0200*/  @P0 LDG.E R67, desc[UR22][R2.64] ;  /* 0x0000001602430981 */ /* 0x010562000c1e1900 */
[----:B-1----:R-:W-:-:S03]  /*0210*/  IADD3 R6, PT, PT, R0, 0xffffffe, RZ ;  /* 0x0ffffffe00067810 */ /* 0x002fc60007ffe0ff */
[----:B------:R1:W5:Y:S01]  /*0220*/  @P1 LDG.E R66, desc[UR22][R4.64] ;  /* 0x0000001604421981 */ /* 0x000362000c1e1900 */
[----:B------:R-:W-:Y:S01]  /*0230*/  IABS R0, R8 ;  /* 0x0000000800007213 */ /* 0x000fe20000000000 */
[----:B------:R4:W2:Y:S03]  /*0240*/  F2I.FTZ.U32.TRUNC.NTZ R7, R6 ;  /* 0x0000000600077305 */ /* 0x0008a6000021f000 */
[----:B------:R-:W-:Y:S01]  /*0250*/  R2UR UR6, R0 ;  /* 0x00000000000672ca */ /* 0x000fe200000e0000 */
[----:B----4-:R-:W-:-:S05]  /*0260*/  IMAD.MOV.U32 R6, RZ, RZ, RZ ;  /* 0x000000ffff067224 */ /* 0x010fca00078e00ff */
[----:B------:R-:W-:Y:S01]  /*0270*/  R2UR UR4, R6 ;  /* 0x00000000060472ca */ /* 0x000fe200000e0000 */
[----:B--2---:R-:W-:Y:S01]  /*0280*/  IMAD.MOV R2, RZ, RZ, -R7 ;  /* 0x000000ffff027224 */ /* 0x004fe200078e0a07 */
[----:B------:R-:W-:-:S03]  /*0290*/  R2UR UR5, R7 ;  /* 0x00000000070572ca */ /* 0x000fc600000e0000 */
[----:B------:R-:W-:-:S10]  /*02a0*/  IMAD R3, R2, R9, RZ ;  /* 0x0000000902037224 */ /* 0x000fd400078e02ff */
[----:B------:R-:W-:-:S05]  /*02b0*/  IMAD.HI.U32 R3, R7, R3, UR4 ;  /* 0x0000000407037e27 */ /* 0x000fca000f8e0003 */
[----:B------:R-:W-:-:S13]  /*02c0*/  R2UR UR4, R3 ;  /* 0x00000000030472ca */ /* 0x000fda00000e0000 */
[----:B------:R-:W-:-:S07]  /*02d0*/  UIMAD.WIDE.U32 UR4, UR4, UR6, URZ ;  /* 0x00000006040472a5 */ /* 0x000fce000f8e00ff */
[----:B------:R-:W-:Y:S01]  /*02e0*/  UMOV UR20, UR5 ;  /* 0x0000000500147c82 */ /* 0x000fe20008000000 */
[----:B0-----:R-:W-:Y:S01]  /*02f0*/  UIMAD.WIDE.U32 UR4, UR13, UR16, URZ ;  /* 0x000000100d0472a5 */ /* 0x001fe2000f8e00ff */
[----:B------:R-:W-:-:S03]  /*0300*/  IADD3 R0, PT, PT, RZ, -UR20, RZ ;  /* 0x80000014ff007c10 */ /* 0x000fc6000fffe0ff */
[----:B------:R-:W-:Y:S02]  /*0310*/  UIMAD UR5, UR13, UR17, UR5 ;  /* 0x000000110d0572a4 */ /* 0x000fe4000f8e0205 */
[C---:B------:R-:W-:Y:S01]  /*0320*/  IMAD R0, R9.reuse, R0, UR6 ;  /* 0x0000000609007e24 */ /* 0x040fe2000f8e0200 */
[----:B------:R-:W-:Y:S02]  /*0330*/  UIMAD.WIDE.U32 UR6, UR13, UR24, URZ ;  /* 0x000000180d0672a5 */ /* 0x000fe4000f8e00ff */
[----:B------:R-:W-:Y:S02]  /*0340*/  UIMAD.WIDE.U32 UR14, UR12, UR18, UR4 ;  /* 0x000000120c0e72a5 */ /* 0x000fe4000f8e0004 */
[----:B------:R-:W-:Y:S01]  /*0350*/  ISETP.GT.U32.AND P0, PT, R9, R0, PT ;  /* 0x000000000900720c */ /* 0x000fe20003f04070 */
[----:B------:R-:W-:Y:S02]  /*0360*/  UIMAD UR7, UR13, UR25, UR7 ;  /* 0x000000190d0772a4 */ /* 0x000fe4000f8e0207 */
[----:B------:R-:W-:-:S02]  /*0370*/  UIMAD UR28, UR12, UR19, UR15 ;  /* 0x000000130c1c72a4 */ /* 0x000fc4000f8e020f */
[----:B------:R-:W-:-:S04]  /*0380*/  UIMAD.WIDE.U32 UR16, UR12, UR26, UR6 ;  /* 0x0000001a0c1072a5 */ /* 0x000fc8000f8e0006 */
[----:B------:R-:W-:Y:S02]  /*0390*/  UIMAD UR26, UR12, UR27, UR17 ;  /* 0x0000001b0c1a72a4 */ /* 0x000fe4000f8e0211 */
[----:B---3--:R-:W-:Y:S02]  /*03a0*/  ULEA UR27, UP1, UR14, UR8, 0x1 ;  /* 0x000000080e1b7291 */ /* 0x008fe4000f8208ff */
[----:B------:R-:W-:Y:S01]  /*03b0*/  VOTEU.ANY UP0, P0 ;  /* 0x0000000000ff7886 */ /* 0x000fe20000000100 */
[----:B------:R-:W-:Y:S02]  /*03c0*/  PLOP3.LUT P1, PT, PT, PT, UP0, 0x80, 0x8 ;  /* 0x000000000008781c */ /* 0x000fe40003f2f008 */
[----:B------:R-:W-:-:S11]  /*03d0*/  ISETP.GE.AND P0, PT, R64, 0x1, PT ;  /* 0x000000014000780c */ /* 0x000fd60003f06270 */
[----:B------:R-:W-:-:S05]  /*03e0*/  @!P1 IMAD.IADD R0, R0, 0x1, -R9 ;  /* 0x0000000100009824 */ /* 0x000fca00078e0a09 */
[----:B------:R-:W-:Y:S01]  /*03f0*/  ISETP.GE.U32.AND P1, PT, R0, R9, PT ;  /* 0x000000090000720c */ /* 0x000fe20003f26070 */
[----:B-1----:R-:W-:-:S12]  /*0400*/  @!P0 EXIT ;  /* 0x000000000000894d */ /* 0x002fd80003800000 */
[----:B------:R-:W0:Y:S01]  /*0410*/  LDCU.128 UR4, c[0x0][0x420] ;  /* 0x00008400ff0477ac */ /* 0x000e220008000c00 */
[----:B------:R-:W1:Y:S01]  /*0420*/  S2R R65, SR_TID.X ;  /* 0x0000000000417919 */ /* 0x000e620000002100 */
[----:B------:R-:W-:Y:S02]  /*0430*/  ULEA UR25, UP2, UR16, UR10, 0x1 ;  /* 0x0000000a10197291 */ /* 0x000fe4000f8408ff */
[----:B------:R-:W-:Y:S02]  /*0440*/  ULOP3.LUT UR8, UR12, UR21, URZ, 0x3c, !UPT ;  /* 0x000000150c087292 */ /* 0x000fe4000f8e3cff */
[----:B------:R-:W-:Y:S02]  /*0450*/  @!UP0 UIADD3 UR20, UPT, UPT, UR20, 0x1, URZ ;  /* 0x0000000114148890 */ /* 0x000fe4000fffe0ff */
[----:B------:R-:W-:Y:S02]  /*0460*/  ULEA.HI.X UR28, UR14, UR9, UR28, 0x1, UP1 ;  /* 0x000000090e1c7291 */ /* 0x000fe400088f0c1c */
[----:B------:R-:W-:-:S02]  /*0470*/  ULEA.HI.X UR26, UR16, UR11, UR26, 0x1, UP2 ;  /* 0x0000000b101a7291 */ /* 0x000fc400090f0c1a */
[----:B------:R-:W-:Y:S02]  /*0480*/  UISETP.GE.AND UP0, UPT, UR8, URZ, UPT ;  /* 0x000000ff0800728c */ /* 0x000fe4000bf06270 */
[----:B------:R-:W-:Y:S02]  /*0490*/  UISETP.NE.AND UP2, UPT, UR21, URZ, UPT ;  /* 0x000000ff1500728c */ /* 0x000fe4000bf45270 */
[----:B0-----:R-:W-:Y:S01]  /*04a0*/  UIMAD.WIDE.U32 UR8, UR12, UR6, URZ ;  /* 0x000000060c0872a5 */ /* 0x001fe2000f8e00ff */
[----:B------:R-:W0:Y:S01]  /*04b0*/  LDCU.64 UR14, c[0x0][0x3c8] ;  /* 0x00007900ff0e77ac */ /* 0x000e220008000a00 */
[----:B------:R-:W-:Y:S01]  /*04c0*/  VOTEU.ANY UP1, P1 ;  /* 0x0000000000ff7886 */ /* 0x000fe20000820100 */
[----:B------:R-:W2:Y:S04]  /*04d0*/  LDCU.64 UR36, c[0x0][0x3d8] ;  /* 0x00007b00ff2477ac */ /* 0x000ea80008000a00 */
[----:B------:R-:W-:-:S02]  /*04e0*/  @UP1 UIADD3 UR20, UPT, UPT, UR20, 0x1, URZ ;  /* 0x0000000114141890 */ /* 0x000fc4000fffe0ff */
[----:B------:R-:W-:Y:S02]  /*04f0*/  UIMAD UR7, UR12, UR7, UR9 ;  /* 0x000000070c0772a4 */ /* 0x000fe4000f8e0209 */
[----:B------:R-:W-:Y:S01]  /*0500*/  @!UP0 UIADD3 UR20, UPT, UPT, -UR20, URZ, URZ ;  /* 0x000000ff14148290 */ /* 0x000fe2000fffe1ff */
[----:B-1----:R-:W-:Y:S01]  /*0510*/  IMAD.SHL.U32 R0, R65, 0x10, RZ ;  /* 0x0000001041007824 */ /* 0x002fe200078e00ff */
[----:B------:R-:W-:Y:S01]  /*0520*/  @!UP2 ULOP3.LUT UR20, URZ, UR21, URZ, 0x33, !UPT ;  /* 0x00000015ff14a292 */ /* 0x000fe2000f8e33ff */
[----:B------:R-:W1:Y:S03]  /*0530*/  LDCU UR9, c[0x0][0x384] ;  /* 0x00007080ff0977ac */ /* 0x000e660008000800 */
[----:B------:R-:W-:Y:S01]  /*0540*/  LOP3.LUT R0, R0, 0x3e00, RZ, 0xc0, !PT ;  /* 0x00003e0000007812 */ /* 0x000fe200078ec0ff */
[----:B------:R-:W-:Y:S01]  /*0550*/  UMOV UR6, UR8 ;  /* 0x0000000800067c82 */ /* 0x000fe20008000000 */
[----:B------:R-:W-:-:S02]  /*0560*/  UIMAD.WIDE.U32 UR18, UR13, UR30, URZ ;  /* 0x0000001e0d1272a5 */ /* 0x000fc4000f8e00ff */
[----:B------:R-:W-:Y:S01]  /*0570*/  LOP3.LUT R63, R0, 0x1f, R65, 0xf8, !PT ;  /* 0x0000001f003f7812 */ /* 0x000fe200078ef841 */
[----:B------:R-:W-:Y:S02]  /*0580*/  UIMAD.WIDE.U32 UR6, UR13, UR4, UR6 ;  /* 0x000000040d0672a5 */ /* 0x000fe4000f8e0006 */
[----:B------:R-:W-:Y:S02]  /*0590*/  USHF.R.S32.HI UR4, URZ, 0x1f, UR20 ;  /* 0x0000001fff047899 */ /* 0x000fe40008011414 */
[----:B------:R-:W-:Y:S01]  /*05a0*/  UIMAD UR11, UR13, UR31, UR19 ;  /* 0x0000001f0d0b72a4 */ /* 0x000fe2000f8e0213 */
[----:B------:R-:W3:Y:S01]  /*05b0*/  LDCU.64 UR16, c[0x0][0x448] ;  /* 0x00008900ff1077ac */ /* 0x000ee20008000a00 */
[----:B0-----:R-:W-:Y:S01]  /*05c0*/  UIMAD UR4, UR4, UR14, URZ ;  /* 0x0000000e040472a4 */ /* 0x001fe2000f8e02ff */
[----:B------:R-:W0:Y:S01]  /*05d0*/  LDCU.64 UR38, c[0x0][0x450] ;  /* 0x00008a00ff2677ac */ /* 0x000e220008000a00 */
[----:B------:R-:W-:Y:S01]  /*05e0*/  UMOV UR10, UR18 ;  /* 0x00000012000a7c82 */ /* 0x000fe20008000000 */
[----:B------:R-:W4:Y:S01]  /*05f0*/  LDCU UR29, c[0x0][0x38c] ;  /* 0x00007180ff1d77ac */ /* 0x000f220008000800 */
[----:B------:R-:W-:-:S02]  /*0600*/  UIMAD.WIDE.U32 UR10, UR20, UR14, UR10 ;  /* 0x0000000e140a72a5 */ /* 0x000fc4000f8e000a */
[----:B------:R-:W-:Y:S01]  /*0610*/  UIMAD UR4, UR20, UR15, UR4 ;  /* 0x0000000f140472a4 */ /* 0x000fe2000f8e0204 */
[----:B------:R-:W4:Y:S01]  /*0620*/  LDCU.64 UR30, c[0x0][0x3a8] ;  /* 0x00007500ff1e77ac */ /* 0x000f220008000a00 */
[----:B------:R-:W4:Y:S01]  /*0630*/  LDCU.64 UR32, c[0x0][0x3e0] ;  /* 0x00007c00ff2077ac */ /* 0x000f220008000a00 */
[----:B--2---:R-:W-:Y:S01]  /*0640*/  UIMAD.WIDE.U32 UR14, UR12, UR36, URZ ;  /* 0x000000240c0e72a5 */ /* 0x004fe2000f8e00ff */
[----:B------:R-:W2:Y:S03]  /*0650*/  LDCU.64 UR34, c[0x0][0x3c0] ;  /* 0x00007800ff2277ac */ /* 0x000ea60008000a00 */
[----:B------:R-:W-:Y:S02]  /*0660*/  UIMAD UR19, UR12, UR37, UR15 ;  /* 0x000000250c1372a4 */ /* 0x000fe4000f8e020f */
[----:B-1----:R-:W-:Y:S02]  /*0670*/  UIMAD UR12, UR13, UR9, UR12 ;  /* 0x000000090d0c72a4 */ /* 0x002fe4000f8e020c */
[----:B---3--:R-:W-:-:S02]  /*0680*/  ULEA UR21, UP0, UR10, UR16, 0x1 ;  /* 0x000000100a157291 */ /* 0x008fc4000f8008ff */
[----:B------:R-:W-:Y:S02]  /*0690*/  UIADD3 UR24, UPT, UPT, UR11, UR4, URZ ;  /* 0x000000040b187290 */ /* 0x000fe4000fffe0ff */
[----:B------:R-:W-:Y:S01]  /*06a0*/  IMAD R64, R64, UR12, RZ ;  /* 0x0000000c40407c24 */ /* 0x000fe2000f8e02ff */
[----:B0-----:R-:W-:Y:S02]  /*06b0*/  ULEA UR8, UP1, UR14, UR38, 0x2 ;  /* 0x000000260e087291 */ /* 0x001fe4000f8210ff */
[----:B------:R-:W-:Y:S01]  /*06c0*/  ULEA.HI.X UR24, UR10, UR17, UR24, 0x1, UP0 ;  /* 0x000000110a187291 */ /* 0x000fe200080f0c18 */
[----:B----4-:R-:W-:Y:S01]  /*06d0*/  IMAD R64, R64, UR29, RZ ;  /* 0x0000001d40407c24 */ /* 0x010fe2000f8e02ff */
[----:B------:R-:W-:Y:S02]  /*06e0*/  UIMAD UR5, UR13, UR5, UR7 ;  /* 0x000000050d0572a4 */ /* 0x000fe4000f8e0207 */
[----:B------:R-:W-:Y:S01]  /*06f0*/  ULEA.HI.X UR19, UR14, UR39, UR19, 0x2, UP1 ;  /* 0x000000270e137291 */ /* 0x000fe200088f1413 */
[----:B------:R-:W-:Y:S01]  /*0700*/  UMOV UR4, URZ ;  /* 0x000000ff00047c82 */ /* 0x000fe20008000000 */
[----:B------:R-:W-:-:S02]  /*0710*/  USHF.L.U64.HI UR20, UR30, 0x2, UR31 ;  /* 0x000000021e147899 */ /* 0x000fc4000801021f */
[----:B------:R-:W-:Y:S02]  /*0720*/  USHF.L.U64.HI UR18, UR32, 0x2, UR33 ;  /* 0x0000000220127899 */ /* 0x000fe40008010221 */
[----:B--2---:R-:W-:-:S12]  /*0730*/  USHF.L.U64.HI UR17, UR34, 0x1, UR35 ;  /* 0x0000000122117899 */ /* 0x004fd80008010223 */
.L_x_2704:
[----:B0-----:R-:W0:Y:S01]  /*0740*/  LDCU UR9, c[0x0][0x388] ;  /* 0x00007100ff0977ac */ /* 0x001e220008000800 */
[----:B------:R-:W-:Y:S01]  /*0750*/  IMAD.SHL.U32 R2, R65, 0x10, RZ ;  /* 0x0000001041027824 */ /* 0x000fe200078e00ff */
[----:B------:R-:W-:Y:S01]  /*0760*/  SHF.L.U32 R4, R63, 0x1, RZ ;  /* 0x000000013f047819 */ /* 0x000fe200000006ff */
[----:B------:R-:W-:Y:S01]  /*0770*/  USHF.L.U32 UR10, UR4, 0xb, URZ ;  /* 0x0000000b040a7899 */ /* 0x000fe200080006ff */
[----:B------:R-:W-:Y:S02]  /*0780*/  PRMT R13, RZ, 0x7610, R13 ;  /* 0x00007610ff0d7816 */ /* 0x000fe4000000000d */
[----:B------:R-:W-:Y:S02]  /*0790*/  LOP3.LUT R22, R2, 0x3e00, RZ, 0xc0, !PT ;  /* 0x00003e0002167812 */ /* 0x000fe400078ec0ff */
[----:B------:R-:W-:Y:S02]  /*07a0*/  IADD3 R6, P0, PT, R4, UR27, RZ ;  /* 0x0000001b04067c10 */ /* 0x000fe4000ff1e0ff */
[----:B------:R-:W-:-:S02]  /*07b0*/  PRMT R12, RZ, 0x7610, R12 ;  /* 0x00007610ff0c7816 */ /* 0x000fc4000000000c */
[----:B------:R-:W-:Y:S01]  /*07c0*/  PRMT R5, RZ, 0x7610, R5 ;  /* 0x00007610ff057816 */ /* 0x000fe20000000005 */
[----:B------:R-:W-:Y:S01]  /*07d0*/  IMAD.X R7, RZ, RZ, UR28, P0 ;  /* 0x0000001cff077e24 */ /* 0x000fe200080e06ff */
[----:B------:R-:W-:Y:S02]  /*07e0*/  IADD3 R2, P1, PT, R4, UR25, RZ ;  /* 0x0000001904027c10 */ /* 0x000fe4000ff3e0ff */
[----:B------:R-:W-:Y:S01]  /*07f0*/  LOP3.LUT R20, R20, 0xfffffeff, RZ, 0xc0, !PT ;  /* 0xfffffeff14147812 */ /* 0x000fe200078ec0ff */
[----:B0-----:R-:W-:Y:S01]  /*0800*/  UIADD3 UR29, UPT, UPT, -UR10, UR9, URZ ;  /* 0x000000090a1d7290 */ /* 0x001fe2000fffe1ff */
[----:B------:R-:W-:Y:S02]  /*0810*/  IADD3.X R3, PT, PT, RZ, UR26, RZ, P1, !PT ;  /* 0x0000001aff037c10 */ /* 0x000fe40008ffe4ff */
[----:B------:R-:W-:Y:S02]  /*0820*/  PRMT R15, RZ, 0x7610, R15 ;  /* 0x00007610ff0f7816 */ /* 0x000fe4000000000f */
[----:B------:R-:W-:-:S02]  /*0830*/  PRMT R10, RZ, 0x7610, R10 ;  /* 0x00007610ff0a7816 */ /* 0x000fc4000000000a */
[----:B------:R-:W-:Y:S01]  /*0840*/  ISETP.GE.AND P2, PT, R63, UR29, PT ;  /* 0x0000001d3f007c0c */ /* 0x000fe2000bf46270 */
[----:B------:R-:W-:Y:S01]  /*0850*/  BAR.SYNC.DEFER_BLOCKING 0x0 ;  /* 0x0000000000007b1d */ /* 0x000fe20000010000 */
[----:B------:R-:W-:Y:S02]  /*0860*/  LOP3.LUT R63, R22, 0x1f, R65, 0xf8, !PT ;  /* 0x0000001f163f7812 */ /* 0x000fe400078ef841 */
[----:B------:R-:W-:Y:S02]  /*0870*/  PRMT R0, RZ, 0x7610, R0 ;  /* 0x00007610ff007816 */ /* 0x000fe40000000000 */
[----:B------:R-:W-:Y:S02]  /*0880*/  LOP3.LUT R57, R63, 0xc0, RZ, 0xfc, !PT ;  /* 0x000000c03f397812 */ /* 0x000fe400078efcff */
[----:B------:R-:W-:Y:S02]  /*0890*/  PRMT R11, RZ, 0x7610, R11 ;  /* 0x00007610ff0b7816 */ /* 0x000fe4000000000b */
[----:B------:R-:W-:-:S02]  /*08a0*/  ISETP.GE.AND P0, PT, R57, UR29, PT ;  /* 0x0000001d39007c0c */ /* 0x000fc4000bf06270 */
[C---:B------:R-:W-:Y:S02]  /*08b0*/  LOP3.LUT R56, R63.reuse, 0xe0, RZ, 0xfc, !PT ;  /* 0x000000e03f387812 */ /* 0x040fe400078efcff */
[----:B------:R-:W-:Y:S02]  /*08c0*/  LOP3.LUT R55, R63, 0x100, RZ, 0xfc, !PT ;  /* 0x000001003f377812 */ /* 0x000fe400078efcff */
[----:B------:R-:W-:Y:S02]  /*08d0*/  @P2 LOP3.LUT R20, R20, 0x100, RZ, 0xfc, !PT ;  /* 0x0000010014142812 */ /* 0x000fe400078efcff */
[----:B------:R-:W-:Y:S02]  /*08e0*/  PRMT R9, RZ, 0x7610, R9 ;  /* 0x00007610ff097816 */ /* 0x000fe40000000009 */
[----:B------:R-:W-:Y:S02]  /*08f0*/  PRMT R8, RZ, 0x7610, R8 ;  /* 0x00007610ff087816 */ /* 0x000fe40000000008 */
[----:B------:R-:W-:-:S02]  /*0900*/  PRMT R14, RZ, 0x7610, R14 ;  /* 0x00007610ff0e7816 */ /* 0x000fc4000000000e */
[----:B------:R-:W-:Y:S01]  /*0910*/  PRMT R17, RZ, 0x7610, R17 ;  /* 0x00007610ff117816 */ /* 0x000fe20000000011 */
[----:B------:R-:W2:Y:S01]  /*0920*/  @!P0 LDG.E.U16 R13, desc[UR22][R6.64+0x180] ;  /* 0x00018016060d8981 */ /* 0x000ea2000c1e1500 */
[----:B------:R-:W-:Y:S02]  /*0930*/  ISETP.GE.AND P0, PT, R56, UR29, PT ;  /* 0x0000001d38007c0c */ /* 0x000fe4000bf06270 */
[C---:B------:R-:W-:Y:S01]  /*0940*/  LOP3.LUT R58, R63.reuse, 0xa0, RZ, 0xfc, !PT ;  /* 0x000000a03f3a7812 */ /* 0x040fe200078efcff */
[----:B------:R-:W3:Y:S01]  /*0950*/  @!P2 LDG.E.U16 R5, desc[UR22][R6.64] ;  /* 0x000000160605a981 */ /* 0x000ee2000c1e1500 */
[C---:B------:R-:W-:Y:S02]  /*0960*/  LOP3.LUT R62, R63.reuse, 0x20, RZ, 0xfc, !PT ;  /* 0x000000203f3e7812 */ /* 0x040fe400078efcff */
[C---:B------:R-:W-:Y:S02]  /*0970*/  LOP3.LUT R59, R63.reuse, 0x80, RZ, 0xfc, !PT ;  /* 0x000000803f3b7812 */ /* 0x040fe400078efcff */
[----:B------:R-:W-:-:S02]  /*0980*/  LOP3.LUT R61, R63, 0x40, RZ, 0xfc, !PT ;  /* 0x000000403f3d7812 */ /* 0x000fc400078efcff */
[----:B------:R-:W-:Y:S02]  /*0990*/  LOP3.LUT R60, R63, 0x60, RZ, 0xfc, !PT ;  /* 0x000000603f3c7812 */ /* 0x000fe400078efcff */
[----:B------:R-:W-:Y:S01]  /*09a0*/  PRMT R16, RZ, 0x7610, R16 ;  /* 0x00007610ff107816 */ /* 0x000fe20000000010 */
[----:B------:R-:W4:Y:S01]  /*09b0*/  @!P0 LDG.E.U16 R12, desc[UR22][R6.64+0x1c0] ;  /* 0x0001c016060c8981 */ /* 0x000f22000c1e1500 */
[----:B------:R-:W-:Y:S02]  /*09c0*/  ISETP.GE.AND P0, PT, R55, UR29, PT ;  /* 0x0000001d37007c0c */ /* 0x000fe4000bf06270 */
[----:B------:R-:W-:Y:S02]  /*09d0*/  ISETP.GE.AND P1, PT, R58, UR29, PT ;  /* 0x0000001d3a007c0c */ /* 0x000fe4000bf26270 */
[----:B------:R-:W-:Y:S02]  /*09e0*/  ISETP.GE.AND P5, PT, R62, UR29, PT ;  /* 0x0000001d3e007c0c */ /* 0x000fe4000bfa6270 */
[----:B------:R-:W-:-:S02]  /*09f0*/  ISETP.GE.AND P2, PT, R59, UR29, PT ;  /* 0x0000001d3b007c0c */ /* 0x000fc4000bf46270 */
[----:B------:R-:W-:Y:S02]  /*0a00*/  ISETP.GE.AND P4, PT, R61, UR29, PT ;  /* 0x0000001d3d007c0c */ /* 0x000fe4000bf86270 */
[----:B------:R-:W-:Y:S02]  /*0a10*/  ISETP.GE.AND P3, PT, R60, UR29, PT ;  /* 0x0000001d3c007c0c */ /* 0x000fe4000bf66270 */
[C---:B------:R-:W-:Y:S01]  /*0a20*/  LOP3.LUT R54, R63.reuse, 0x120, RZ, 0xfc, !PT ;  /* 0x000001203f367812 */ /* 0x040fe200078efcff */
[----:B------:R-:W4:Y:S01]  /*0a30*/  @!P0 LDG.E.U16 R15, desc[UR22][R6.64+0x200] ;  /* 0x00020016060f8981 */ /* 0x000f22000c1e1500 */
[C---:B------:R-:W-:Y:S02]  /*0a40*/  LOP3.LUT R53, R63.reuse, 0x140, RZ, 0xfc, !PT ;  /* 0x000001403f357812 */ /* 0x040fe400078efcff */
[C---:B------:R-:W-:Y:S01]  /*0a50*/  LOP3.LUT R52, R63.reuse, 0x160, RZ, 0xfc, !PT ;  /* 0x000001603f347812 */ /* 0x040fe200078efcff */
[----:B------:R-:W2:Y:S01]  /*0a60*/  @!P1 LDG.E.U16 R10, desc[UR22][R6.64+0x140] ;  /* 0x00014016060a9981 */ /* 0x000ea2000c1e1500 */
[----:B------:R-:W-:-:S02]  /*0a70*/  LOP3.LUT R51, R63, 0x180, RZ, 0xfc, !PT ;  /* 0x000001803f337812 */ /* 0x000fc400078efcff */
[C---:B------:R-:W-:Y:S01]  /*0a80*/  LOP3.LUT R50, R63.reuse, 0x1a0, RZ, 0xfc, !PT ;  /* 0x000001a03f327812 */ /* 0x040fe200078efcff */
[----:B------:R-:W4:Y:S01]  /*0a90*/  @!P5 LDG.E.U16 R0, desc[UR22][R6.64+0x40] ;  /* 0x000040160600d981 */ /* 0x000f22000c1e1500 */
[----:B------:R-:W-:Y:S02]  /*0aa0*/  ISETP.GE.AND P0, PT, R54, UR29, PT ;  /* 0x0000001d36007c0c */ /* 0x000fe4000bf06270 */
[----:B------:R-:W-:Y:S01]  /*0ab0*/  LOP3.LUT R49, R63, 0x1c0, RZ, 0xfc, !PT ;  /* 0x000001c03f317812 */ /* 0x000fe200078efcff */
[----:B------:R-:W2:Y:S01]  /*0ac0*/  @!P2 LDG.E.U16 R11, desc[UR22][R6.64+0x100] ;  /* 0x00010016060ba981 */ /* 0x000ea2000c1e1500 */
[----:B------:R-:W-:Y:S02]  /*0ad0*/  ISETP.GE.AND P1, PT, R53, UR29, PT ;  /* 0x0000001d35007c0c */ /* 0x000fe4000bf26270 */
[----:B------:R-:W-:Y:S01]  /*0ae0*/  ISETP.GE.AND P2, PT, R52, UR29, PT ;  /* 0x0000001d34007c0c */ /* 0x000fe2000bf46270 */
[----:B------:R-:W2:Y:S01]  /*0af0*/  @!P4 LDG.E.U16 R9, desc[UR22][R6.64+0x80] ;  /* 0x000080160609c981 */ /* 0x000ea2000c1e1500 */
[----:B------:R-:W-:-:S02]  /*0b00*/  ISETP.GE.AND P4, PT, R50, UR29, PT ;  /* 0x0000001d32007c0c */ /* 0x000fc4000bf86270 */
[----:B------:R-:W-:Y:S01]  /*0b10*/  PRMT R19, RZ, 0x7610, R19 ;  /* 0x00007610ff137816 */ /* 0x000fe20000000013 */
[----:B------:R-:W2:Y:S01]  /*0b20*/  @!P3 LDG.E.U16 R8, desc[UR22][R6.64+0xc0] ;  /* 0x0000c0160608b981 */ /* 0x000ea2000c1e1500 */
[----:B------:R-:W-:Y:S02]  /*0b30*/  ISETP.GE.AND P3, PT, R51, UR29, PT ;  /* 0x0000001d33007c0c */ /* 0x000fe4000bf66270 */
[----:B------:R-:W-:Y:S01]  /*0b40*/  ISETP.GE.AND P5, PT, R49, UR29, PT ;  /* 0x0000001d31007c0c */ /* 0x000fe2000bfa6270 */
[----:B------:R-:W2:Y:S01]  /*0b50*/  @!P0 LDG.E.U16 R14, desc[UR22][R6.64+0x240] ;  /* 0x00024016060e8981 */ /* 0x000ea2000c1e1500 */
[----:B------:R-:W-:Y:S02]  /*0b60*/  LOP3.LUT R48, R63, 0x1e0, RZ, 0xfc, !PT ;  /* 0x000001e03f307812 */ /* 0x000fe400078efcff */
[----:B------:R-:W-:Y:S01]  /*0b70*/  PRMT R18, RZ, 0x7610, R18 ;  /* 0x00007610ff127816 */ /* 0x000fe20000000012 */
[----:B------:R-:W2:Y:S01]  /*0b80*/  @!P1 LDG.E.U16 R17, desc[UR22][R6.64+0x280] ;  /* 0x0002801606119981 */ /* 0x000ea2000c1e1500 */
[----:B------:R-:W-:-:S02]  /*0b90*/  PRMT R21, RZ, 0x7610, R21 ;  /* 0x00007610ff157816 */ /* 0x000fc40000000015 */
[----:B------:R-:W-:Y:S01]  /*0ba0*/  ISETP.GE.AND P6, PT, R48, UR29, PT ;  /* 0x0000001d30007c0c */ /* 0x000fe2000bfc6270 */
[----:B------:R-:W2:Y:S01]  /*0bb0*/  @!P2 LDG.E.U16 R16, desc[UR22][R6.64+0x2c0] ;  /* 0x0002c0160610a981 */ /* 0x000ea2000c1e1500 */
[----:B------:R-:W-:-:S03]  /*0bc0*/  P2R R76, PR, RZ, 0x1 ;  /* 0x00000001ff4c7803 */ /* 0x000fc60000000000 */
[----:B------:R-:W2:Y:S01]  /*0bd0*/  @!P3 LDG.E.U16 R19, desc[UR22][R6.64+0x300] ;  /* 0x000300160613b981 */ /* 0x000ea2000c1e1500 */
[----:B------:R-:W-:-:S03]  /*0be0*/  LOP3.LUT P0, RZ, R20, 0x100, RZ, 0xc0, !PT ;  /* 0x0000010014ff7812 */ /* 0x000fc6000780c0ff */
[----:B------:R-:W2:Y:S01]  /*0bf0*/  @!P4 LDG.E.U16 R18, desc[UR22][R6.64+0x340] ;  /* 0x000340160612c981 */ /* 0x000ea2000c1e1500 */
[----:B------:R-:W-:-:S03]  /*0c00*/  PRMT R20, RZ, 0x7610, R20 ;  /* 0x00007610ff147816 */ /* 0x000fc60000000014 */
[----:B------:R-:W2:Y:S04]  /*0c10*/  @!P5 LDG.E.U16 R21, desc[UR22][R6.64+0x380] ;  /* 0x000380160615d981 */ /* 0x000ea8000c1e1500 */
[----:B------:R0:W2:Y:S01]  /*0c20*/  @!P6 LDG.E.U16 R20, desc[UR22][R6.64+0x3c0] ;  /* 0x0003c0160614e981 */ /* 0x0000a2000c1e1500 */
[----:B------:R-:W1:Y:S01]  /*0c30*/  S2R R47, SR_LANEID ;  /* 0x00000000002f7919 */ /* 0x000e620000000000 */
[----:B------:R-:W0:Y:S01]  /*0c40*/  S2UR UR10, SR_CgaCtaId ;  /* 0x00000000000a79c3 */ /* 0x000e220000008800 */
[----:B------:R-:W-:Y:S02]  /*0c50*/  UMOV UR9, 0x400 ;  /* 0x0000040000097882 */ /* 0x000fe40000000000 */
[----:B0-----:R-:W-:Y:S01]  /*0c60*/  ULEA UR9, UR10, UR9, 0x18 ;  /* 0x000000090a097291 */ /* 0x001fe2000f8ec0ff */
[----:B-1----:R-:W-:-:S04]  /*0c70*/  IMAD.IADD R22, R22, 0x1, R47 ;  /* 0x0000000116167824 */ /* 0x002fc800078e022f */
[C---:B------:R-:W-:Y:S01]  /*0c80*/  VIADD R7, R22.reuse, 0x60 ;  /* 0x0000006016077836 */ /* 0x040fe20000000000 */
[C---:B------:R-:W-:Y:S01]  /*0c90*/  LEA.HI.SX32 R46, R22.reuse, R22, 0x1b ;  /* 0x00000016162e7211 */ /* 0x040fe200078fdaff */
[----:B------:R-:W-:-:S03]  /*0ca0*/  VIADD R23, R22, 0x20 ;  /* 0x0000002016177836 */ /* 0x000fc60000000000 */
[----:B------:R-:W-:Y:S02]  /*0cb0*/  LEA R46, R46, UR9, 0x1 ;  /* 0x000000092e2e7c11 */ /* 0x000fe4000f8e08ff */
[-C--:B------:R-:W-:Y:S01]  /*0cc0*/  LEA.HI.SX32 R7, R7, R22.reuse, 0x1b ;  /* 0x0000001607077211 */ /* 0x080fe200078fdaff */
[C---:B------:R-:W-:Y:S01]  /*0cd0*/  VIADD R27, R22.reuse, 0x80 ;  /* 0x00000080161b7836 */ /* 0x040fe20000000000 */
[C---:B------:R-:W-:Y:S02]  /*0ce0*/  IADD3 R25, PT, PT, R22.reuse, 0x40, RZ ;  /* 0x0000004016197810 */ /* 0x040fe40007ffe0ff */
[----:B------:R-:W-:Y:S01]  /*0cf0*/  LEA R43, R7, UR9, 0x1 ;  /* 0x00000009072b7c11 */ /* 0x000fe2000f8e08ff */
[----:B------:R-:W-:Y:S01]  /*0d00*/  VIADD R7, R22, 0xe0 ;  /* 0x000000e016077836 */ /* 0x000fe20000000000 */
[-C--:B------:R-:W-:Y:S02]  /*0d10*/  LEA.HI.SX32 R23, R23, R22.reuse, 0x1b ;  /* 0x0000001617177211 */ /* 0x080fe400078fdaff */
[----:B------:R-:W-:-:S02]  /*0d20*/  LEA.HI.SX32 R25, R25, R22, 0x1b ;  /* 0x0000001619197211 */ /* 0x000fc400078fdaff */
[-C--:B------:R-:W-:Y:S02]  /*0d30*/  LEA.HI.SX32 R27, R27, R22.reuse, 0x1b ;  /* 0x000000161b1b7211 */ /* 0x080fe400078fdaff */
[C---:B------:R-:W-:Y:S02]  /*0d40*/  IADD3 R29, PT, PT, R22.reuse, 0xa0, RZ ;  /* 0x000000a0161d7810 */ /* 0x040fe40007ffe0ff */
[----:B------:R-:W-:Y:S02]  /*0d50*/  LEA R45, R23, UR9, 0x1 ;  /* 0x00000009172d7c11 */ /* 0x000fe4000f8e08ff */
[----:B------:R-:W-:Y:S02]  /*0d60*/  LEA R44, R25, UR9, 0x1 ;  /* 0x00000009192c7c11 */ /* 0x000fe4000f8e08ff */
[----:B------:R-:W-:Y:S01]  /*0d70*/  LEA.HI.SX32 R7, R7, R22, 0x1b ;  /* 0x0000001607077211 */ /* 0x000fe200078fdaff */
[C---:B------:R-:W-:Y:S01]  /*0d80*/  VIADD R25, R22.reuse, 0x120 ;  /* 0x0000012016197836 */ /* 0x040fe20000000000 */
[----:B------:R-:W-:-:S02]  /*0d90*/  IADD3 R23, PT, PT, R22, 0x100, RZ ;  /* 0x0000010016177810 */ /* 0x000fc40007ffe0ff */
[----:B------:R-:W-:Y:S01]  /*0da0*/  LEA R42, R27, UR9, 0x1 ;  /* 0x000000091b2a7c11 */ /* 0x000fe2000f8e08ff */
[C---:B------:R-:W-:Y:S01]  /*0db0*/  VIADD R27, R22.reuse, 0x140 ;  /* 0x00000140161b7836 */ /* 0x040fe20000000000 */
[-C--:B------:R-:W-:Y:S02]  /*0dc0*/  LEA.HI.SX32 R29, R29, R22.reuse, 0x1b ;  /* 0x000000161d1d7211 */ /* 0x080fe400078fdaff */
[----:B------:R-:W-:Y:S01]  /*0dd0*/  LEA R39, R7, UR9, 0x1 ;  /* 0x0000000907277c11 */ /* 0x000fe2000f8e08ff */
[----:B------:R-:W-:Y:S01]  /*0de0*/  VIADD R7, R22, 0x180 ;  /* 0x0000018016077836 */ /* 0x000fe20000000000 */
[-C--:B------:R-:W-:Y:S02]  /*0df0*/  LEA.HI.SX32 R23, R23, R22.reuse, 0x1b ;  /* 0x0000001617177211 */ /* 0x080fe400078fdaff */
[----:B------:R-:W-:Y:S02]  /*0e00*/  LEA R41, R29, UR9, 0x1 ;  /* 0x000000091d297c11 */ /* 0x000fe4000f8e08ff */
[----:B------:R-:W-:-:S02]  /*0e10*/  LEA.HI.SX32 R25, R25, R22, 0x1b ;  /* 0x0000001619197211 */ /* 0x000fc400078fdaff */
[-C--:B------:R-:W-:Y:S02]  /*0e20*/  LEA.HI.SX32 R27, R27, R22.reuse, 0x1b ;  /* 0x000000161b1b7211 */ /* 0x080fe400078fdaff */
[----:B------:R-:W-:Y:S01]  /*0e30*/  LEA R38, R23, UR9, 0x1 ;  /* 0x0000000917267c11 */ /* 0x000fe2000f8e08ff */
[----:B------:R-:W-:Y:S01]  /*0e40*/  VIADD R23, R22, 0x1e0 ;  /* 0x000001e016177836 */ /* 0x000fe20000000000 */
[----:B------:R-:W-:Y:S02]  /*0e50*/  LEA.HI.SX32 R7, R7, R22, 0x1b ;  /* 0x0000001607077211 */ /* 0x000fe400078fdaff */
[----:B------:R-:W-:Y:S02]  /*0e60*/  LEA R37, R25, UR9, 0x1 ;  /* 0x0000000919257c11 */ /* 0x000fe4000f8e08ff */
[----:B------:R-:W-:Y:S02]  /*0e70*/  LEA R36, R27, UR9, 0x1 ;  /* 0x000000091b247c11 */ /* 0x000fe4000f8e08ff */
[----:B------:R-:W-:-:S02]  /*0e80*/  LEA R34, R7, UR9, 0x1 ;  /* 0x0000000907227c11 */ /* 0x000fc4000f8e08ff */
[----:B------:R-:W-:-:S04]  /*0e90*/  LEA.HI.SX32 R23, R23, R22, 0x1b ;  /* 0x0000001617177211 */ /* 0x000fc800078fdaff */
[----:B------:R-:W-:Y:S02]  /*0ea0*/  LEA R31, R23, UR9, 0x1 ;  /* 0x00000009171f7c11 */ /* 0x000fe4000f8e08ff */
[----:B------:R-:W-:Y:S02]  /*0eb0*/  P2R R78, PR, RZ, 0x2 ;  /* 0x00000002ff4e7803 */ /* 0x000fe40000000000 */
[----:B------:R-:W-:Y:S02]  /*0ec0*/  ISETP.GE.AND P1, PT, R62, UR29, PT ;  /* 0x0000001d3e007c0c */ /* 0x000fe4000bf26270 */
[----:B------:R-:W-:Y:S02]  /*0ed0*/  PRMT R70, RZ, 0x7610, R70 ;  /* 0x00007610ff467816 */ /* 0x000fe40000000046 */
[----:B------:R-:W-:Y:S02]  /*0ee0*/  PRMT R72, RZ, 0x7610, R72 ;  /* 0x00007610ff487816 */ /* 0x000fe40000000048 */
[----:B------:R-:W-:-:S02]  /*0ef0*/  PRMT R77, RZ, 0x7610, R77 ;  /* 0x00007610ff4d7816 */ /* 0x000fc4000000004d */
[----:B------:R-:W-:Y:S02]  /*0f00*/  PRMT R74, RZ, 0x7610, R74 ;  /* 0x00007610ff4a7816 */ /* 0x000fe4000000004a */
[----:B------:R-:W-:Y:S01]  /*0f10*/  PRMT R79, RZ, 0x7610, R79 ;  /* 0x00007610ff4f7816 */ /* 0x000fe2000000004f */
[----:B---3--:R0:W-:Y:S02]  /*0f20*/  STS.U16 [R46], R5 ;  /* 0x000000052e007388 */ /* 0x0081e40000000400 */
[----:B0-----:R-:W-:-:S05]  /*0f30*/  VIADD R5, R22, 0xc0 ;  /* 0x000000c016057836 */ /* 0x001fca0000000000 */
[----:B------:R-:W-:-:S04]  /*0f40*/  LEA.HI.SX32 R5, R5, R22, 0x1b ;  /* 0x0000001605057211 */ /* 0x000fc800078fdaff */
[----:B------:R-:W-:Y:S02]  /*0f50*/  LEA R40, R5, UR9, 0x1 ;  /* 0x0000000905287c11 */ /* 0x000fe4000f8e08ff */
[----:B------:R-:W-:-:S04]  /*0f60*/  IADD3 R5, PT, PT, R22, 0x160, RZ ;  /* 0x0000016016057810 */ /* 0x000fc80007ffe0ff */
[----:B------:R-:W-:Y:S01]  /*0f70*/  LEA.HI.SX32 R5, R5, R22, 0x1b ;  /* 0x0000001605057211 */ /* 0x000fe200078fdaff */
[----:B----4-:R-:W-:Y:S04]  /*0f80*/  STS.U16 [R45+0x40], R0 ;  /* 0x000040002d007388 */ /* 0x010fe80000000400 */
[----:B--2---:R0:W-:Y:S04]  /*0f90*/  STS.U16 [R44+0x80], R9 ;  /* 0x000080092c007388 */ /* 0x0041e80000000400 */
[----:B------:R-:W-:Y:S04]  /*0fa0*/  STS.U16 [R43+0xc0], R8 ;  /* 0x0000c0082b007388 */ /* 0x000fe80000000400 */
[----:B------:R1:W-:Y:S01]  /*0fb0*/  STS.U16 [R42+0x100], R11 ;  /* 0x0001000b2a007388 */ /* 0x0003e20000000400 */
[----:B0-----:R-:W-:Y:S01]  /*0fc0*/  VIADD R9, R22, 0x1a0 ;  /* 0x000001a016097836 */ /* 0x001fe20000000000 */
[----:B------:R-:W-:-:S02]  /*0fd0*/  LEA R35, R5, UR9, 0x1 ;  /* 0x0000000905237c11 */ /* 0x000fc4000f8e08ff */
[----:B------:R-:W-:Y:S02]  /*0fe0*/  STS.U16 [R41+0x140], R10 ;  /* 0x0001400a29007388 */ /* 0x000fe40000000400 */
[-C--:B------:R-:W-:Y:S02]  /*0ff0*/  LEA.HI.SX32 R9, R9, R22.reuse, 0x1b ;  /* 0x0000001609097211 */ /* 0x080fe400078fdaff */
[----:B-1----:R-:W-:Y:S01]  /*1000*/  IADD3 R11, PT, PT, R22, 0x1c0, RZ ;  /* 0x000001c0160b7810 */ /* 0x002fe20007ffe0ff */
[----:B------:R-:W-:Y:S03]  /*1010*/  STS.U16 [R40+0x180], R13 ;  /* 0x0001800d28007388 */ /* 0x000fe60000000400 */
[----:B------:R-:W-:Y:S01]  /*1020*/  LEA.HI.SX32 R11, R11, R22, 0x1b ;  /* 0x000000160b0b7211 */ /* 0x000fe200078fdaff */
[----:B------:R-:W-:Y:S01]  /*1030*/  STS.U16 [R39+0x1c0], R12 ;  /* 0x0001c00c27007388 */ /* 0x000fe20000000400 */
[----:B------:R-:W-:Y:S01]  /*1040*/  LEA R33, R9, UR9, 0x1 ;  /* 0x0000000909217c11 */ /* 0x000fe2000f8e08ff */
[----:B------:R-:W-:Y:S01]  /*1050*/  IMAD R22, R47, 0xf, R22 ;  /* 0x0000000f2f167824 */ /* 0x000fe200078e0216 */
[----:B------:R-:W-:Y:S01]  /*1060*/  LEA R32, R11, UR9, 0x1 ;  /* 0x000000090b207c11 */ /* 0x000fe2000f8e08ff */
[----:B------:R-:W-:Y:S04]  /*1070*/  STS.U16 [R38+0x200], R15 ;  /* 0x0002000f26007388 */ /* 0x000fe80000000400 */
[----:B------:R-:W-:Y:S04]  /*1080*/  STS.U16 [R37+0x240], R14 ;  /* 0x0002400e25007388 */ /* 0x000fe80000000400 */
[----:B------:R0:W-:Y:S01]  /*1090*/  STS.U16 [R36+0x280], R17 ;  /* 0x0002801124007388 */ /* 0x0001e20000000400 */
[----:B------:R-:W-:-:S03]  /*10a0*/  VIADD R5, R22, 0x1 ;  /* 0x0000000116057836 */ /* 0x000fc60000000000 */
[----:B------:R-:W-:Y:S01]  /*10b0*/  STS.U16 [R35+0x2c0], R16 ;  /* 0x0002c01023007388 */ /* 0x000fe20000000400 */
[C---:B------:R-:W-:Y:S01]  /*10c0*/  VIADD R9, R22.reuse, 0x3 ;  /* 0x0000000316097836 */ /* 0x040fe20000000000 */
[C---:B------:R-:W-:Y:S02]  /*10d0*/  IADD3 R25, PT, PT, R22.reuse, 0x8, RZ ;  /* 0x0000000816197810 */ /* 0x040fe40007ffe0ff */
[----:B------:R1:W-:Y:S01]  /*10e0*/  STS.U16 [R34+0x300], R19 ;  /* 0x0003001322007388 */ /* 0x0003e20000000400 */
[C---:B------:R-:W-:Y:S02]  /*10f0*/  VIADD R11, R22.reuse, 0x4 ;  /* 0x00000004160b7836 */ /* 0x040fe40000000000 */
[C---:B0-----:R-:W-:Y:S01]  /*1100*/  VIADD R17, R22.reuse, 0x7 ;  /* 0x0000000716117836 */ /* 0x041fe20000000000 */
[----:B------:R-:W-:Y:S01]  /*1110*/  STS.U16 [R33+0x340], R18 ;  /* 0x0003401221007388 */ /* 0x000fe20000000400 */
[C---:B------:R-:W-:Y:S01]  /*1120*/  VIADD R15, R22.reuse, 0x6 ;  /* 0x00000006160f7836 */ /* 0x040fe20000000000 */
[C---:B------:R-:W-:Y:S01]  /*1130*/  IADD3 R7, PT, PT, R22.reuse, 0x2, RZ ;  /* 0x0000000216077810 */ /* 0x040fe20007ffe0ff */
[C---:B------:R-:W-:Y:S01]  /*1140*/  VIADD R27, R22.reuse, 0xa ;  /* 0x0000000a161b7836 */ /* 0x040fe20000000000 */
[----:B------:R0:W-:Y:S01]  /*1150*/  STS.U16 [R32+0x380], R21 ;  /* 0x0003801520007388 */ /* 0x0001e20000000400 */
[----:B------:R-:W-:-:S02]  /*1160*/  VIADD R29, R22, 0xc ;  /* 0x0000000c161d7836 */ /* 0x000fc40000000000 */
[C---:B-1----:R-:W-:Y:S01]  /*1170*/  VIADD R19, R22.reuse, 0x9 ;  /* 0x0000000916137836 */ /* 0x042fe20000000000 */
[C---:B------:R-:W-:Y:S01]  /*1180*/  IADD3 R13, PT, PT, R22.reuse, 0x5, RZ ;  /* 0x00000005160d7810 */ /* 0x040fe20007ffe0ff */
[C---:B------:R-:W-:Y:S01]  /*1190*/  VIADD R71, R22.reuse, 0xd ;  /* 0x0000000d16477836 */ /* 0x040fe20000000000 */
[C---:B------:R-:W-:Y:S01]  /*11a0*/  IADD3 R73, PT, PT, R22.reuse, 0xe, RZ ;  /* 0x0000000e16497810 */ /* 0x040fe20007ffe0ff */
[C---:B------:R-:W-:Y:S01]  /*11b0*/  VIADD R75, R22.reuse, 0xf ;  /* 0x0000000f164b7836 */ /* 0x040fe20000000000 */
[----:B0-----:R-:W-:Y:S02]  /*11c0*/  IADD3 R21, PT, PT, R22, 0xb, RZ ;  /* 0x0000000b16157810 */ /* 0x001fe40007ffe0ff */
        /* <DEDUP_REMOVED lines=16> */
[----:B------:R0:W-:Y:S01]  /*12d0*/  STS.U16 [R31+0x3c0], R20 ;  /* 0x0003c0141f007388 */ /* 0x0001e20000000400 */
[----:B------:R-:W-:Y:S01]  /*12e0*/  LEA R23, R17, UR9, 0x1 ;  /* 0x0000000911177c11 */ /* 0x000fe2000f8e08ff */
[----:B------:R-:W-:Y:S01]  /*12f0*/  NOP ;  /* 0x0000000000007918 */ /* 0x000fe20000000000 */
[----:B------:R-:W-:Y:S02]  /*1300*/  LEA R22, R0, UR9, 0x1 ;  /* 0x0000000900167c11 */ /* 0x000fe4000f8e08ff */
[----:B------:R-:W-:Y:S02]  /*1310*/  LEA R21, R19, UR9, 0x1 ;  /* 0x0000000913157c11 */ /* 0x000fe4000f8e08ff */
[----:B------:R-:W-:Y:S01]  /*1320*/  LEA R30, R30, UR9, 0x1 ;  /* 0x000000091e1e7c11 */ /* 0x000fe2000f8e08ff */
[----:B------:R-:W-:Y:S01]  /*1330*/  LDS.U16 R12, [R22+0x10] ;  /* 0x00001000160c7984 */ /* 0x000fe20000000400 */
[----:B------:R-:W-:-:S02]  /*1340*/  LEA R29, R5, UR9, 0x1 ;  /* 0x00000009051d7c11 */ /* 0x000fc4000f8e08ff */
[----:B------:R-:W-:Y:S01]  /*1350*/  LEA R28, R7, UR9, 0x1 ;  /* 0x00000009071c7c11 */ /* 0x000fe2000f8e08ff */
[----:B------:R-:W-:Y:S01]  /*1360*/  LDS.U16 R88, [R30] ;  /* 0x000000001e587984 */ /* 0x000fe20000000400 */
[----:B------:R-:W-:Y:S02]  /*1370*/  LEA R27, R9, UR9, 0x1 ;  /* 0x00000009091b7c11 */ /* 0x000fe4000f8e08ff */
[----:B------:R-:W-:Y:S01]  /*1380*/  LEA R26, R11, UR9, 0x1 ;  /* 0x000000090b1a7c11 */ /* 0x000fe2000f8e08ff */
[----:B------:R-:W-:Y:S01]  /*1390*/  LDS.U16 R84, [R29+0x2] ;  /* 0x000002001d547984 */ /* 0x000fe20000000400 */
[----:B------:R-:W-:Y:S02]  /*13a0*/  LEA R25, R13, UR9, 0x1 ;  /* 0x000000090d197c11 */ /* 0x000fe4000f8e08ff */
[----:B------:R-:W-:Y:S01]  /*13b0*/  LEA R24, R15, UR9, 0x1 ;  /* 0x000000090f187c11 */ /* 0x000fe2000f8e08ff */
[----:B------:R-:W-:Y:S01]  /*13c0*/  LDS.U16 R87, [R28+0x4] ;  /* 0x000004001c577984 */ /* 0x000fe20000000400 */
[----:B0-----:R-:W-:-:S02]  /*13d0*/  LEA R20, R6, UR9, 0x1 ;  /* 0x0000000906147c11 */ /* 0x001fc4000f8e08ff */
[----:B------:R-:W-:Y:S01]  /*13e0*/  LEA R19, R8, UR9, 0x1 ;  /* 0x0000000908137c11 */ /* 0x000fe2000f8e08ff */
[----:B------:R-:W-:Y:S01]  /*13f0*/  LDS.U16 R86, [R27+0x6] ;  /* 0x000006001b567984 */ /* 0x000fe20000000400 */
[----:B------:R-:W-:Y:S02]  /*1400*/  LEA R18, R18, UR9, 0x1 ;  /* 0x0000000912127c11 */ /* 0x000fe4000f8e08ff */
[----:B------:R-:W-:Y:S01]  /*1410*/  LEA R17, R71, UR9, 0x1 ;  /* 0x0000000947117c11 */ /* 0x000fe2000f8e08ff */
[----:B------:R-:W-:Y:S01]  /*1420*/  LDS.U16 R85, [R26+0x8] ;  /* 0x000008001a557984 */ /* 0x000fe20000000400 */
[----:B------:R-:W-:Y:S02]  /*1430*/  LEA R16, R16, UR9, 0x1 ;  /* 0x0000000910107c11 */ /* 0x000fe4000f8e08ff */
[----:B------:R-:W-:Y:S01]  /*1440*/  LEA R0, R75, UR9, 0x1 ;  /* 0x000000094b007c11 */ /* 0x000fe2000f8e08ff */
        /* <DEDUP_REMOVED lines=12> */
[----:B------:R-:W-:-:S04]  /*1510*/  PRMT R71, RZ, 0x7610, R71 ;  /* 0x00007610ff477816 */ /* 0x000fc80000000047 */
[----:B------:R-:W2:Y:S01]  /*1520*/  @!P0 LDG.E.U16 R73, desc[UR22][R2.64] ;  /* 0x0000001602498981 */ /* 0x000ea2000c1e1500 */
[----:B------:R-:W-:-:S03]  /*1530*/  ISETP.GE.AND P0, PT, R61, UR29, PT ;  /* 0x0000001d3d007c0c */ /* 0x000fc6000bf06270 */
[----:B------:R-:W3:Y:S01]  /*1540*/  @!P1 LDG.E.U16 R70, desc[UR22][R2.64+0x40] ;  /* 0x0000401602469981 */ /* 0x000ee2000c1e1500 */
[----:B------:R-:W-:-:S09]  /*1550*/  ISETP.GE.AND P1, PT, R60, UR29, PT ;  /* 0x0000001d3c007c0c */ /* 0x000fd2000bf26270 */
[----:B------:R-:W4:Y:S01]  /*1560*/  @!P0 LDG.E.U16 R71, desc[UR22][R2.64+0x80] ;  /* 0x0000801602478981 */ /* 0x000f22000c1e1500 */
[----:B------:R-:W-:Y:S02]  /*1570*/  ISETP.GE.AND P0, PT, R59, UR29, PT ;  /* 0x0000001d3b007c0c */ /* 0x000fe4000bf06270 */
[----:B------:R-:W-:Y:S01]  /*1580*/  PRMT R75, RZ, 0x7610, R75 ;  /* 0x00007610ff4b7816 */ /* 0x000fe2000000004b */
[----:B------:R-:W4:Y:S01]  /*1590*/  @!P1 LDG.E.U16 R72, desc[UR22][R2.64+0xc0] ;  /* 0x0000c01602489981 */ /* 0x000f22000c1e1500 */
[----:B------:R-:W-:-:S09]  /*15a0*/  ISETP.GE.AND P1, PT, R58, UR29, PT ;  /* 0x0000001d3a007c0c */ /* 0x000fd2000bf26270 */
[----:B------:R-:W4:Y:S01]  /*15b0*/  @!P0 LDG.E.U16 R75, desc[UR22][R2.64+0x100] ;  /* 0x00010016024b8981 */ /* 0x000f22000c1e1500 */
[----:B------:R-:W-:-:S03]  /*15c0*/  ISETP.GE.AND P0, PT, R57, UR29, PT ;  /* 0x0000001d39007c0c */ /* 0x000fc6000bf06270 */
[----:B------:R-:W4:Y:S01]  /*15d0*/  @!P1 LDG.E.U16 R74, desc[UR22][R2.64+0x140] ;  /* 0x00014016024a9981 */ /* 0x000f22000c1e1500 */
[----:B------:R-:W-:-:S09]  /*15e0*/  ISETP.GE.AND P1, PT, R56, UR29, PT ;  /* 0x0000001d38007c0c */ /* 0x000fd2000bf26270 */
[----:B------:R-:W4:Y:S01]  /*15f0*/  @!P0 LDG.E.U16 R77, desc[UR22][R2.64+0x180] ;  /* 0x00018016024d8981 */ /* 0x000f22000c1e1500 */
[----:B------:R-:W-:Y:S02]  /*1600*/  ISETP.GE.AND P0, PT, R55, UR29, PT ;  /* 0x0000001d37007c0c */ /* 0x000fe4000bf06270 */
[----:B------:R-:W-:-:S06]  /*1610*/  PRMT R80, RZ, 0x7610, R80 ;  /* 0x00007610ff507816 */ /* 0x000fcc0000000050 */
[----:B------:R-:W4:Y:S01]  /*1620*/  @!P1 LDG.E.U16 R80, desc[UR22][R2.64+0x1c0] ;  /* 0x0001c01602509981 */ /* 0x000f22000c1e1500 */
[----:B------:R-:W-:-:S04]  /*1630*/  ISETP.NE.AND P1, PT, R78, RZ, PT ;  /* 0x000000ff4e00720c */ /* 0x000fc80003f25270 */
        /* <DEDUP_REMOVED lines=39> */
[----:B------:R-:W4:Y:S04]  /*18b0*/  LDS.U16 R72, [R28+0x4] ;  /* 0x000004001c487984 */ /* 0x000f280000000400 */
        /* <DEDUP_REMOVED lines=17> */
[----:B----4-:R-:W-:Y:S01]  /*19d0*/  SHF.L.U32 R95, R74, 0x10, RZ ;  /* 0x000000104a5f7819 */ /* 0x010fe200000006ff */
[----:B------:R-:W-:Y:S02]  /*19e0*/  IMAD.U32 R93, R72, 0x10000, RZ ;  /* 0x00010000485d7824 */ /* 0x000fe400078e00ff */
[----:B------:R-:W-:Y:S01]  /*19f0*/  FADD.FTZ R77, R71, R66 ;  /* 0x00000042474d7221 */ /* 0x000fe20000010000 */
[----:B------:R-:W-:-:S02]  /*1a00*/  IMAD.U32 R97, R75, 0x10000, RZ ;  /* 0x000100004b617824 */ /* 0x000fc400078e00ff */
[--C-:B------:R-:W-:Y:S01]  /*1a10*/  FADD.FTZ R75, R73, R66.reuse ;  /* 0x00000042494b7221 */ /* 0x100fe20000010000 */
[--C-:B------:R-:W-:Y:S01]  /*1a20*/  FADD.FTZ R76, R93, R66.reuse ;  /* 0x000000425d4c7221 */ /* 0x100fe20000010000 */
[--C-:B------:R-:W-:Y:S01]  /*1a30*/  FADD.FTZ R74, R95, R66.reuse ;  /* 0x000000425f4a7221 */ /* 0x100fe20000010000 */
[--C-:B------:R-:W-:Y:S01]  /*1a40*/  FADD.FTZ R73, R97, R66.reuse ;  /* 0x0000004261497221 */ /* 0x100fe20000010000 */
[----:B------:R-:W-:Y:S01]  /*1a50*/  FSETP.GTU.FTZ.AND P1, PT, R77, 20, PT ;  /* 0x41a000004d00780b */ /* 0x000fe20003f3c000 */
        /* <DEDUP_REMOVED lines=38> */
.L_x_2667:
[----:B------:R-:W-:Y:S05]  /*1cc0*/  BSYNC.RECONVERGENT B0 ;  /* 0x0000000000007941 */ /* 0x000fea0003800200 */
.L_x_2666:
[----:B------:R-:W-:Y:S01]  /*1cd0*/  IMAD.U32 R71, R92, 0x10000, RZ ;  /* 0x000100005c477824 */ /* 0x000fe200078e00ff */
[----:B------:R-:W-:Y:S01]  /*1ce0*/  BSSY.RECONVERGENT B0, `(.L_x_2668) ;  /* 0x0000022000007945 */ /* 0x000fe20003800200 */
[----:B------:R-:W-:Y:S02]  /*1cf0*/  FSETP.GTU.FTZ.AND P0, PT, R72, 20, PT ;  /* 0x41a000004800780b */ /* 0x000fe40003f1c000 */
[----:B------:R-:W-:Y:S01]  /*1d00*/  FADD.FTZ R71, R71, R66 ;  /* 0x0000004247477221 */ /* 0x000fe20000010000 */
        /* <DEDUP_REMOVED lines=31> */
.L_x_2669:
[----:B------:R-:W-:Y:S05]  /*1f00*/  BSYNC.RECONVERGENT B0 ;  /* 0x0000000000007941 */ /* 0x000fea0003800200 */
.L_x_2668:
        /* <DEDUP_REMOVED lines=37> */
.L_x_2671:
[----:B------:R-:W-:Y:S05]  /*2160*/  BSYNC.RECONVERGENT B0 ;  /* 0x0000000000007941 */ /* 0x000fea0003800200 */
.L_x_2670:
        /* <DEDUP_REMOVED lines=35> */
.L_x_2673:
[----:B------:R-:W-:Y:S05]  /*23a0*/  BSYNC.RECONVERGENT B0 ;  /* 0x0000000000007941 */ /* 0x000fea0003800200 */
.L_x_2672:
        /* <DEDUP_REMOVED lines=37> */
.L_x_2675:
[----:B------:R-:W-:Y:S05]  /*2600*/  BSYNC.RECONVERGENT B0 ;  /* 0x0000000000007941 */ /* 0x000fea0003800200 */
.L_x_2674:
        /* <DEDUP_REMOVED lines=35> */
.L_x_2677:
[----:B------:R-:W-:Y:S05]  /*2840*/  BSYNC.RECONVERGENT B0 ;  /* 0x0000000000007941 */ /* 0x000fea0003800200 */
.L_x_2676:
        /* <DEDUP_REMOVED lines=37> */
.L_x_2679:
[----:B------:R-:W-:Y:S05]  /*2aa0*/  BSYNC.RECONVERGENT B0 ;  /* 0x0000000000007941 */ /* 0x000fea0003800200 */
.L_x_2678:
        /* <DEDUP_REMOVED lines=35> */
.L_x_2681:
[----:B------:R-:W-:Y:S05]  /*2ce0*/  BSYNC.RECONVERGENT B0 ;  /* 0x0000000000007941 */ /* 0x000fea0003800200 */
.L_x_2680:
        /* <DEDUP_REMOVED lines=39> */
.L_x_2683:
[----:B------:R-:W-:Y:S05]  /*2f60*/  BSYNC.RECONVERGENT B0 ;  /* 0x0000000000007941 */ /* 0x000fea0003800200 */
.L_x_2682:
[----:B------:R-:W-:Y:S01]  /*2f70*/  IMAD.U32 R89, R2, 0x10000, RZ ;  /* 0x0001000002597824 */ /* 0x000fe200078e00ff */
[----:B------:R-:W-:Y:S01]  /*2f80*/  BSSY.RECONVERGENT B0, `(.L_x_2684) ;  /* 0x0000026000007945 */ /* 0x000fe20003800200 */
[----:B------:R-:W-:Y:S01]  /*2f90*/  IMAD.U32 R3, R85, 0x10000, RZ ;  /* 0x0001000055037824 */ /* 0x000fe200078e00ff */
[----:B------:R-:W-:Y:S01]  /*2fa0*/  FSETP.GTU.FTZ.AND P4, PT, R84, 20, PT ;  /* 0x41a000005400780b */ /* 0x000fe20003f9c000 */
[----:B------:R-:W-:Y:S01]  /*2fb0*/  IMAD.U32 R2, R87, 0x10000, RZ ;  /* 0x0001000057027824 */ /* 0x000fe200078e00ff */
[----:B------:R-:W-:Y:S01]  /*2fc0*/  SHF.L.U32 R106, R86, 0x10, RZ ;  /* 0x00000010566a7819 */ /* 0x000fe200000006ff */
[----:B------:R-:W-:Y:S02]  /*2fd0*/  IMAD.U32 R108, R15, 0x10000, RZ ;  /* 0x000100000f6c7824 */ /* 0x000fe400078e00ff */
[----:B------:R-:W-:Y:S01]  /*2fe0*/  FADD.FTZ R85, R89, R66 ;  /* 0x0000004259557221 */ /* 0x000fe20000010000 */
        /* <DEDUP_REMOVED lines=31> */
.L_x_2685:
[----:B------:R-:W-:Y:S05]  /*31e0*/  BSYNC.RECONVERGENT B0 ;  /* 0x0000000000007941 */ /* 0x000fea0003800200 */
.L_x_2684:
        /* <DEDUP_REMOVED lines=45> */
.L_x_2687:
[----:B------:R-:W-:Y:S05]  /*34c0*/  BSYNC.RECONVERGENT B0 ;  /* 0x0000000000007941 */ /* 0x000fea0003800200 */
.L_x_2686:
        /* <DEDUP_REMOVED lines=32> */
.L_x_2689:
[----:B------:R-:W-:Y:S05]  /*36d0*/  BSYNC.RECONVERGENT B0 ;  /* 0x0000000000007941 */ /* 0x000fea0003800200 */
.L_x_2688:
        /* <DEDUP_REMOVED lines=32> */
.L_x_2691:
[----:B------:R-:W-:Y:S05]  /*38e0*/  BSYNC.RECONVERGENT B0 ;  /* 0x0000000000007941 */ /* 0x000fea0003800200 */
.L_x_2690:
        /* <DEDUP_REMOVED lines=32> */
.L_x_2693:
[----:B------:R-:W-:Y:S05]  /*3af0*/  BSYNC.RECONVERGENT B0 ;  /* 0x0000000000007941 */ /* 0x000fea0003800200 */
.L_x_2692:
        /* <DEDUP_REMOVED lines=32> */
.L_x_2695:
[----:B------:R-:W-:Y:S05]  /*3d00*/  BSYNC.RECONVERGENT B0 ;  /* 0x0000000000007941 */ /* 0x000fea0003800200 */
.L_x_2694:
        /* <DEDUP_REMOVED lines=32> */
.L_x_2697:
[----:B------:R-:W-:Y:S05]  /*3f10*/  BSYNC.RECONVERGENT B0 ;  /* 0x0000000000007941 */ /* 0x000fea0003800200 */
.L_x_2696:
        /* <DEDUP_REMOVED lines=25> */
[----:B------:R-:W0:Y:S01]  /*40b0*/  LDCU.64 UR12, c[0x0][0x3a0] ;  /* 0x00007400ff0c77ac */ /* 0x000e220008000a00 */
[----:B------:R-:W-:Y:S01]  /*40c0*/  MOV R9, UR21 ;  /* 0x0000001500097c02 */ /* 0x000fe20008000f00 */
[----:B------:R-:W-:Y:S01]  /*40d0*/  FMUL.FTZ R105, R106, R75 ;  /* 0x0000004b6a697220 */ /* 0x000fe20000410000 */
[----:B------:R-:W-:Y:S01]  /*40e0*/  FMUL.FTZ R103, R104, R77 ;  /* 0x0000004d68677220 */ /* 0x000fe20000410000 */
[----:B------:R-:W1:Y:S01]  /*40f0*/  LDCU.64 UR36, c[0x0][0x440] ;  /* 0x00008800ff2477ac */ /* 0x000e620008000a00 */
[----:B------:R-:W-:Y:S01]  /*4100*/  IADD3 R4, P0, P2, R4, 0x200, R9 ;  /* 0x0000020004047810 */ /* 0x000fe20007a1e009 */
[----:B------:R-:W-:Y:S01]  /*4110*/  FMUL.FTZ R106, R3, R74 ;  /* 0x0000004a036a7220 */ /* 0x000fe20000410000 */
[----:B------:R-:W-:Y:S01]  /*4120*/  FMUL.FTZ R107, R108, R73 ;  /* 0x000000496c6b7220 */ /* 0x000fe20000410000 */
        /* <DEDUP_REMOVED lines=15> */
[----:B------:R-:W0:Y:S03]  /*4220*/  LDCU UR12, c[0x0][0x38c] ;  /* 0x00007180ff0c77ac */ /* 0x000e260008000800 */
[----:B------:R-:W-:-:S02]  /*4230*/  UIMAD UR16, UR16, UR13, UR11 ;  /* 0x0000000d101072a4 */ /* 0x000fc4000f8e020b */
[----:B-1----:R-:W-:Y:S02]  /*4240*/  ULEA UR15, UP0, UR10, UR36, 0x2 ;  /* 0x000000240a0f7291 */ /* 0x002fe4000f8010ff */
[----:B------:R-:W-:Y:S02]  /*4250*/  UIADD3 UR11, UPT, UPT, UR9, 0x10d0, URZ ;  /* 0x000010d0090b7890 */ /* 0x000fe4000fffe0ff */
[----:B------:R-:W-:Y:S02]  /*4260*/  ULEA.HI.X UR16, UR10, UR37, UR16, 0x2, UP0 ;  /* 0x000000250a107291 */ /* 0x000fe400080f1410 */
[----:B------:R-:W-:Y:S01]  /*4270*/  UIMAD UR10, UR4, UR14, URZ ;  /* 0x0000000e040a72a4 */ /* 0x000fe2000f8e02ff */
[----:B------:R-:W-:Y:S02]  /*4280*/  UMOV UR13, UR8 ;  /* 0x00000008000d7c82 */ /* 0x000fe40008000000 */
[----:B------:R-:W-:Y:S01]  /*4290*/  UMOV UR14, UR19 ;  /* 0x00000013000e7c82 */ /* 0x000fe20008000000 */
[----:B0-----:R-:W-:-:S04]  /*42a0*/  UISETP.LT.AND UP0, UPT, UR12, 0x1, UPT ;  /* 0x000000010c00788c */ /* 0x001fc8000bf01270 */
[----:B------:R-:W-:-:S04]  /*42b0*/  USEL UR12, UR12, 0x1, !UP0 ;  /* 0x000000010c0c7887 */ /* 0x000fc8000c000000 */
[----:B------:R-:W-:-:S12]  /*42c0*/  UIADD3 UR12, UPT, UPT, -UR12, URZ, URZ ;  /* 0x000000ff0c0c7290 */ /* 0x000fd8000fffe1ff */
.L_x_2703:
[----:B------:R-:W-:-:S05]  /*42d0*/  IMAD.SHL.U32 R6, R65, 0x10, RZ ;  /* 0x0000001041067824 */ /* 0x000fca00078e00ff */
[----:B------:R-:W-:-:S04]  /*42e0*/  LOP3.LUT R2, R6, 0x3e00, RZ, 0xc0, !PT ;  /* 0x00003e0006027812 */ /* 0x000fc800078ec0ff */
[----:B------:R-:W-:Y:S02]  /*42f0*/  LOP3.LUT R63, R2, 0x1f, R65, 0xf8, !PT ;  /* 0x0000001f023f7812 */ /* 0x000fe400078ef841 */
[----:B------:R-:W-:Y:S02]  /*4300*/  MOV R2, R4 ;  /* 0x0000000400027202 */ /* 0x000fe40000000f00 */
[C---:B------:R-:W-:Y:S02]  /*4310*/  LOP3.LUT R62, R63.reuse, 0x20, RZ, 0xfc, !PT ;  /* 0x000000203f3e7812 */ /* 0x040fe400078efcff */
[C---:B------:R-:W-:Y:S01]  /*4320*/  LOP3.LUT R61, R63.reuse, 0x40, RZ, 0xfc, !PT ;  /* 0x000000403f3d7812 */ /* 0x040fe200078efcff */
[----:B------:R-:W2:Y:S01]  /*4330*/  @!P1 LDG.E.U16 R9, desc[UR22][R2.64+-0x200] ;  /* 0xfffe001602099981 */ /* 0x000ea2000c1e1500 */
[----:B------:R-:W-:Y:S02]  /*4340*/  ISETP.GE.AND P3, PT, R62, UR29, PT ;  /* 0x0000001d3e007c0c */ /* 0x000fe4000bf66270 */
[----:B------:R-:W-:-:S02]  /*4350*/  LOP3.LUT R60, R63, 0x60, RZ, 0xfc, !PT ;  /* 0x000000603f3c7812 */ /* 0x000fc400078efcff */
[----:B------:R-:W-:Y:S02]  /*4360*/  ISETP.GE.AND P0, PT, R61, UR29, PT ;  /* 0x0000001d3d007c0c */ /* 0x000fe4000bf06270 */
[----:B------:R-:W-:-:S07]  /*4370*/  ISETP.GE.AND P2, PT, R60, UR29, PT ;  /* 0x0000001d3c007c0c */ /* 0x000fce000bf46270 */
[----:B------:R-:W3:Y:S04]  /*4380*/  @!P3 LDG.E.U16 R4, desc[UR22][R2.64+-0x1c0] ;  /* 0xfffe40160204b981 */ /* 0x000ee8000c1e1500 */
[----:B------:R-:W4:Y:S04]  /*4390*/  @!P0 LDG.E.U16 R5, desc[UR22][R2.64+-0x180] ;  /* 0xfffe801602058981 */ /* 0x000f28000c1e1500 */
[----:B------:R-:W4:Y:S01]  /*43a0*/  @!P2 LDG.E.U16 R8, desc[UR22][R2.64+-0x140] ;  /* 0xfffec0160208a981 */ /* 0x000f22000c1e1500 */
[----:B------:R-:W-:Y:S01]  /*43b0*/  IMAD.MOV.U32 R7, RZ, RZ, RZ ;  /* 0x000000ffff077224 */ /* 0x000fe200078e00ff */
[----:B------:R-:W-:-:S02]  /*43c0*/  LOP3.LUT R59, R63, 0x80, RZ, 0xfc, !PT ;  /* 0x000000803f3b7812 */ /* 0x000fc400078efcff */
[C---:B------:R-:W-:Y:S02]  /*43d0*/  LOP3.LUT R57, R63.reuse, 0xc0, RZ, 0xfc, !PT ;  /* 0x000000c03f397812 */ /* 0x040fe400078efcff */
[----:B------:R-:W-:Y:S02]  /*43e0*/  LOP3.LUT R56, R63, 0xe0, RZ, 0xfc, !PT ;  /* 0x000000e03f387812 */ /* 0x000fe400078efcff */
[----:B------:R-:W-:Y:S02]  /*43f0*/  ISETP.GE.AND P5, PT, R57, UR29, PT ;  /* 0x0000001d39007c0c */ /* 0x000fe4000bfa6270 */
[C---:B------:R-:W-:Y:S02]  /*4400*/  LOP3.LUT R55, R63.reuse, 0x100, RZ, 0xfc, !PT ;  /* 0x000001003f377812 */ /* 0x040fe400078efcff */
[----:B------:R-:W-:Y:S02]  /*4410*/  LOP3.LUT R58, R63, 0xa0, RZ, 0xfc, !PT ;  /* 0x000000a03f3a7812 */ /* 0x000fe400078efcff */
[----:B------:R-:W-:-:S02]  /*4420*/  ISETP.GE.AND P6, PT, R56, UR29, PT ;  /* 0x0000001d38007c0c */ /* 0x000fc4000bfc6270 */
[----:B------:R-:W-:Y:S02]  /*4430*/  LOP3.LUT R54, R63, 0x120, RZ, 0xfc, !PT ;  /* 0x000001203f367812 */ /* 0x000fe400078efcff */
[----:B------:R-:W-:Y:S02]  /*4440*/  ISETP.GE.AND P4, PT, R58, UR29, PT ;  /* 0x0000001d3a007c0c */ /* 0x000fe4000bf86270 */
[----:B--2---:R-:W-:Y:S01]  /*4450*/  @!P1 PRMT R7, R9, 0x5410, RZ ;  /* 0x0000541009079816 */ /* 0x004fe200000000ff */
[----:B------:R-:W-:-:S03]  /*4460*/  HFMA2 R9, -RZ, RZ, 0, 0 ;  /* 0x00000000ff097431 */ /* 0x000fc600000001ff */
[----:B---3--:R-:W-:Y:S02]  /*4470*/  @!P3 PRMT R7, R7, 0x5410, R4 ;  /* 0x000054100707b816 */ /* 0x008fe40000000004 */
[----:B------:R-:W-:-:S05]  /*4480*/  ISETP.GE.AND P3, PT, R59, UR29, PT ;  /* 0x0000001d3b007c0c */ /* 0x000fca000bf66270 */
[----:B------:R-:W2:Y:S01]  /*4490*/  @!P4 LDG.E.U16 R4, desc[UR22][R2.64+-0xc0] ;  /* 0xffff40160204c981 */ /* 0x000ea2000c1e1500 */
[----:B----4-:R-:W-:-:S03]  /*44a0*/  @!P0 PRMT R9, R5, 0x5410, RZ ;  /* 0x0000541005098816 */ /* 0x010fc600000000ff */
[----:B------:R-:W3:Y:S01]  /*44b0*/  @!P5 LDG.E.U16 R5, desc[UR22][R2.64+-0x80] ;  /* 0xffff80160205d981 */ /* 0x000ee2000c1e1500 */
[----:B------:R-:W-:Y:S02]  /*44c0*/  @!P2 PRMT R9, R9, 0x5410, R8 ;  /* 0x000054100909a816 */ /* 0x000fe40000000008 */
[----:B------:R-:W-:Y:S01]  /*44d0*/  ISETP.GE.AND P2, PT, R55, UR29, PT ;  /* 0x0000001d37007c0c */ /* 0x000fe2000bf46270 */
[----:B------:R-:W4:Y:S01]  /*44e0*/  @!P6 LDG.E.U16 R8, desc[UR22][R2.64+-0x40] ;  /* 0xffffc0160208e981 */ /* 0x000f22000c1e1500 */
[----:B------:R-:W-:-:S03]  /*44f0*/  ISETP.GE.AND P0, PT, R54, UR29, PT ;  /* 0x0000001d36007c0c */ /* 0x000fc6000bf06270 */
[----:B------:R-:W2:Y:S08]  /*4500*/  @!P3 LDG.E.U16 R14, desc[UR22][R2.64+-0x100] ;  /* 0xffff0016020eb981 */ /* 0x000eb0000c1e1500 */
[----:B------:R-:W2:Y:S04]  /*4510*/  @!P2 LDG.E.U16 R10, desc[UR22][R2.64] ;  /* 0x00000016020aa981 */ /* 0x000ea8000c1e1500 */
[----:B0-----:R-:W2:Y:S01]  /*4520*/  @!P0 LDG.E.U16 R12, desc[UR22][R2.64+0x40] ;  /* 0x00004016020c8981 */ /* 0x001ea2000c1e1500 */
[----:B------:R-:W-:Y:S01]  /*4530*/  LOP3.LUT R53, R63, 0x140, RZ, 0xfc, !PT ;  /* 0x000001403f357812 */ /* 0x000fe200078efcff */
[----:B------:R-:W-:Y:S01]  /*4540*/  IMAD.MOV.U32 R11, RZ, RZ, RZ ;  /* 0x000000ffff0b7224 */ /* 0x000fe200078e00ff */
[----:B------:R-:W-:-:S02]  /*4550*/  MOV R13, RZ ;  /* 0x000000ff000d7202 */ /* 0x000fc40000000f00 */
[C---:B------:R-:W-:Y:S02]  /*4560*/  LOP3.LUT R51, R63.reuse, 0x180, RZ, 0xfc, !PT ;  /* 0x000001803f337812 */ /* 0x040fe400078efcff */
[C---:B------:R-:W-:Y:S02]  /*4570*/  LOP3.LUT R52, R63.reuse, 0x160, RZ, 0xfc, !PT ;  /* 0x000001603f347812 */ /* 0x040fe400078efcff */
[C---:B------:R-:W-:Y:S01]  /*4580*/  LOP3.LUT R49, R63.reuse, 0x1c0, RZ, 0xfc, !PT ;  /* 0x000001c03f317812 */ /* 0x040fe200078efcff */
[----:B------:R-:W-:Y:S01]  /*4590*/  IMAD.MOV.U32 R15, RZ, RZ, RZ ;  /* 0x000000ffff0f7224 */ /* 0x000fe200078e00ff */
[C---:B------:R-:W-:Y:S02]  /*45a0*/  LOP3.LUT R50, R63.reuse, 0x1a0, RZ, 0xfc, !PT ;  /* 0x000001a03f327812 */ /* 0x040fe400078efcff */
[----:B------:R-:W-:Y:S02]  /*45b0*/  LOP3.LUT R48, R63, 0x1e0, RZ, 0xfc, !PT ;  /* 0x000001e03f307812 */ /* 0x000fe400078efcff */
[----:B---3--:R-:W-:-:S02]  /*45c0*/  @!P5 PRMT R13, R5, 0x5410, RZ ;  /* 0x00005410050dd816 */ /* 0x008fc400000000ff */
[----:B------:R-:W-:Y:S02]  /*45d0*/  ISETP.GE.AND P5, PT, R51, UR29, PT ;  /* 0x0000001d33007c0c */ /* 0x000fe4000bfa6270 */
[----:B----4-:R-:W-:Y:S02]  /*45e0*/  @!P6 PRMT R13, R13, 0x5410, R8 ;  /* 0x000054100d0de816 */ /* 0x010fe40000000008 */
[----:B--2---:R-:W-:Y:S02]  /*45f0*/  @!P3 PRMT R11, R14, 0x5410, RZ ;  /* 0x000054100e0bb816 */ /* 0x004fe400000000ff */
[----:B------:R-:W-:Y:S02]  /*4600*/  ISETP.GE.AND P3, PT, R53, UR29, PT ;  /* 0x0000001d35007c0c */ /* 0x000fe4000bf66270 */
[----:B------:R-:W-:Y:S02]  /*4610*/  ISETP.GE.AND P6, PT, R52, UR29, PT ;  /* 0x0000001d34007c0c */ /* 0x000fe4000bfc6270 */
[----:B------:R-:W-:-:S02]  /*4620*/  @!P4 PRMT R11, R11, 0x5410, R4 ;  /* 0x000054100b0bc816 */ /* 0x000fc40000000004 */
[----:B------:R-:W-:Y:S02]  /*4630*/  @!P2 PRMT R15, R10, 0x5410, RZ ;  /* 0x000054100a0fa816 */ /* 0x000fe400000000ff */
[----:B------:R-:W-:Y:S01]  /*4640*/  ISETP.GE.AND P2, PT, R49, UR29, PT ;  /* 0x0000001d31007c0c */ /* 0x000fe2000bf46270 */
[----:B------:R-:W2:Y:S01]  /*4650*/  @!P5 LDG.E.U16 R10, desc[UR22][R2.64+0x100] ;  /* 0x00010016020ad981 */ /* 0x000ea2000c1e1500 */
[----:B------:R-:W-:Y:S02]  /*4660*/  ISETP.GE.AND P4, PT, R50, UR29, PT ;  /* 0x0000001d32007c0c */ /* 0x000fe4000bf86270 */
[----:B------:R-:W-:Y:S01]  /*4670*/  @!P0 PRMT R15, R15, 0x5410, R12 ;  /* 0x000054100f0f8816 */ /* 0x000fe2000000000c */
[----:B------:R-:W3:Y:S01]  /*4680*/  @!P3 LDG.E.U16 R124, desc[UR22][R2.64+0x80] ;  /* 0x00008016027cb981 */ /* 0x000ee2000c1e1500 */
[----:B------:R-:W-:-:S03]  /*4690*/  ISETP.GE.AND P0, PT, R48, UR29, PT ;  /* 0x0000001d30007c0c */ /* 0x000fc6000bf06270 */
[----:B------:R-:W4:Y:S04]  /*46a0*/  @!P6 LDG.E.U16 R8, desc[UR22][R2.64+0xc0] ;  /* 0x0000c0160208e981 */ /* 0x000f28000c1e1500 */
[----:B------:R-:W4:Y:S04]  /*46b0*/  @!P2 LDG.E.U16 R14, desc[UR22][R2.64+0x180] ;  /* 0x00018016020ea981 */ /* 0x000f28000c1e1500 */
[----:B------:R-:W4:Y:S04]  /*46c0*/  @!P4 LDG.E.U16 R12, desc[UR22][R2.64+0x140] ;  /* 0x00014016020cc981 */ /* 0x000f28000c1e1500 */
[----:B------:R-:W4:Y:S01]  /*46d0*/  @!P0 LDG.E.U16 R118, desc[UR22][R2.64+0x1c0] ;  /* 0x0001c01602768981 */ /* 0x000f22000c1e1500 */
[----:B------:R-:W-:Y:S01]  /*46e0*/  MOV R4, UR15 ;  /* 0x0000000f00047c02 */ /* 0x000fe20008000f00 */
[----:B------:R-:W-:-:S05]  /*46f0*/  IMAD.U32 R5, RZ, RZ, UR16 ;  /* 0x00000010ff057e24 */ /* 0x000fca000f8e00ff */
[----:B------:R0:W4:Y:S01]  /*4700*/  LDG.E R4, desc[UR22][R4.64] ;  /* 0x0000001604047981 */ /* 0x000122000c1e1900 */
[----:B------:R-:W-:Y:S02]  /*4710*/  PRMT R119, R7, 0x7632, R119 ;  /* 0x0000763207777816 */ /* 0x000fe40000000077 */
[----:B------:R-:W-:Y:S01]  /*4720*/  PRMT R120, R9, 0x7632, R120 ;  /* 0x0000763209787816 */ /* 0x000fe20000000078 */
[----:B------:R1:W-:Y:S01]  /*4730*/  STS.U16 [R46], R7 ;  /* 0x000000072e007388 */ /* 0x0003e20000000400 */
[----:B------:R-:W-:-:S03]  /*4740*/  PRMT R121, R11, 0x7632, R121 ;  /* 0x000076320b797816 */ /* 0x000fc60000000079 */
[----:B------:R-:W-:Y:S01]  /*4750*/  STS.U16 [R45+0x40], R119 ;  /* 0x000040772d007388 */ /* 0x000fe20000000400 */
[----:B0-----:R-:W-:-:S03]  /*4760*/  HFMA2 R5, -RZ, RZ, 0, 0 ;  /* 0x00000000ff057431 */ /* 0x001fc600000001ff */
[----:B------:R0:W-:Y:S01]  /*4770*/  STS.U16 [R44+0x80], R9 ;  /* 0x000080092c007388 */ /* 0x0001e20000000400 */
[----:B-1----:R-:W-:Y:S01]  /*4780*/  IMAD.MOV.U32 R7, RZ, RZ, RZ ;  /* 0x000000ffff077224 */ /* 0x002fe200078e00ff */
[----:B------:R-:W-:Y:S02]  /*4790*/  PRMT R122, R13, 0x7632, R122 ;  /* 0x000076320d7a7816 */ /* 0x000fe4000000007a */
[----:B------:R-:W-:Y:S01]  /*47a0*/  STS.U16 [R43+0xc0], R120 ;  /* 0x0000c0782b007388 */ /* 0x000fe20000000400 */
[----:B------:R-:W-:Y:S02]  /*47b0*/  PRMT R123, R15, 0x7632, R123 ;  /* 0x000076320f7b7816 */ /* 0x000fe4000000007b */
[----:B0-----:R-:W-:Y:S01]  /*47c0*/  MOV R9, RZ ;  /* 0x000000ff00097202 */ /* 0x001fe20000000f00 */
[----:B------:R-:W-:Y:S04]  /*47d0*/  STS.U16 [R42+0x100], R11 ;  /* 0x0001000b2a007388 */ /* 0x000fe80000000400 */
[----:B------:R-:W-:Y:S04]  /*47e0*/  STS.U16 [R41+0x140], R121 ;  /* 0x0001407929007388 */ /* 0x000fe80000000400 */
[----:B------:R-:W-:Y:S04]  /*47f0*/  STS.U16 [R40+0x180], R13 ;  /* 0x0001800d28007388 */ /* 0x000fe80000000400 */
[----:B------:R-:W-:Y:S04]  /*4800*/  STS.U16 [R39+0x1c0], R122 ;  /* 0x0001c07a27007388 */ /* 0x000fe80000000400 */
[----:B------:R0:W-:Y:S04]  /*4810*/  STS.U16 [R38+0x200], R15 ;  /* 0x0002000f26007388 */ /* 0x0001e80000000400 */
[----:B------:R-:W-:Y:S01]  /*4820*/  STS.U16 [R37+0x240], R123 ;  /* 0x0002407b25007388 */ /* 0x000fe20000000400 */
[----:B--2---:R-:W-:-:S02]  /*4830*/  @!P5 PRMT R7, R10, 0x5410, RZ ;  /* 0x000054100a07d816 */ /* 0x004fc400000000ff */
[----:B---3--:R-:W-:-:S04]  /*4840*/  @!P3 PRMT R5, R124, 0x5410, RZ ;  /* 0x000054107c05b816 */ /* 0x008fc800000000ff */
[--C-:B----4-:R-:W-:Y:S02]  /*4850*/  @!P6 PRMT R5, R5, 0x5410, R8.reuse ;  /* 0x000054100505e816 */ /* 0x110fe40000000008 */
[----:B------:R-:W-:Y:S02]  /*4860*/  @!P2 PRMT R9, R14, 0x5410, RZ ;  /* 0x000054100e09a816 */ /* 0x000fe400000000ff */
[----:B------:R-:W-:Y:S02]  /*4870*/  PRMT R8, R5, 0x7632, R8 ;  /* 0x0000763205087816 */ /* 0x000fe40000000008 */
[----:B------:R-:W-:Y:S02]  /*4880*/  @!P4 PRMT R7, R7, 0x5410, R12 ;  /* 0x000054100707c816 */ /* 0x000fe4000000000c */
[----:B------:R-:W-:Y:S02]  /*4890*/  @!P0 PRMT R9, R9, 0x5410, R118 ;  /* 0x0000541009098816 */ /* 0x000fe40000000076 */
[----:B------:R-:W-:Y:S01]  /*48a0*/  PRMT R14, R7, 0x7632, R14 ;  /* 0x00007632070e7816 */ /* 0x000fe2000000000e */
[----:B------:R1:W-:Y:S01]  /*48b0*/  STS.U16 [R36+0x280], R5 ;  /* 0x0002800524007388 */ /* 0x0003e20000000400 */
[----:B0-----:R-:W-:-:S03]  /*48c0*/  PRMT R15, R9, 0x7632, R15 ;  /* 0x00007632090f7816 */ /* 0x001fc6000000000f */
[----:B------:R0:W-:Y:S04]  /*48d0*/  STS.U16 [R35+0x2c0], R8 ;  /* 0x0002c00823007388 */ /* 0x0001e80000000400 */
[----:B------:R-:W-:Y:S04]  /*48e0*/  STS.U16 [R34+0x300], R7 ;  /* 0x0003000722007388 */ /* 0x000fe80000000400 */
[----:B------:R2:W-:Y:S04]  /*48f0*/  STS.U16 [R33+0x340], R14 ;  /* 0x0003400e21007388 */ /* 0x0005e80000000400 */
[----:B------:R-:W-:Y:S04]  /*4900*/  STS.U16 [R32+0x380], R9 ;  /* 0x0003800920007388 */ /* 0x000fe80000000400 */
[----:B------:R3:W-:Y:S01]  /*4910*/  STS.U16 [R31+0x3c0], R15 ;  /* 0x0003c00f1f007388 */ /* 0x0007e20000000400 */
[----:B------:R-:W-:-:S03]  /*4920*/  NOP ;  /* 0x0000000000007918 */ /* 0x000fc60000000000 */
[----:B------:R-:W4:Y:S04]  /*4930*/  LDS.U16 R10, [R30] ;  /* 0x000000001e0a7984 */ /* 0x000f280000000400 */
[----:B------:R-:W4:Y:S04]  /*4940*/  LDS.U16 R11, [R29+0x2] ;  /* 0x000002001d0b7984 */ /* 0x000f280000000400 */
[----:B------:R-:W4:Y:S01]  /*4950*/  LDS.U16 R12, [R28+0x4] ;  /* 0x000004001c0c7984 */ /* 0x000f220000000400 */
[----:B------:R-:W-:Y:S01]  /*4960*/  FMUL.FTZ R4, R4, 1.4426950216293334961 ;  /* 0x3fb8aa3b04047820 */ /* 0x000fe20000410000 */
[C---:B-1----:R-:W-:Y:S01]  /*4970*/  VIADD R5, R6.reuse, 0xf ;  /* 0x0000000f06057836 */ /* 0x042fe20000000000 */
[----:B0-----:R-:W-:Y:S01]  /*4980*/  IADD3 R8, PT, PT, R6, 0xe, RZ ;  /* 0x0000000e06087810 */ /* 0x001fe20007ffe0ff */
[----:B------:R-:W0:Y:S01]  /*4990*/  LDS.U16 R13, [R27+0x6] ;  /* 0x000006001b0d7984 */ /* 0x000e220000000400 */
[----:B--2---:R-:W-:Y:S01]  /*49a0*/  FMUL.FTZ R14, R4, R78 ;  /* 0x0000004e040e7220 */ /* 0x004fe20000410000 */
[C---:B------:R-:W-:Y:S01]  /*49b0*/  VIADD R7, R6.reuse, 0xb ;  /* 0x0000000b06077836 */ /* 0x040fe20000000000 */
[----:B------:R-:W-:Y:S01]  /*49c0*/  ISETP.GE.U32.AND P0, PT, R5, UR29, PT ;  /* 0x0000001d05007c0c */ /* 0x000fe2000bf06070 */
[----:B------:R-:W-:Y:S01]  /*49d0*/  VIADD R5, R6, 0xd ;  /* 0x0000000d06057836 */ /* 0x000fe20000000000 */
[----:B------:R-:W-:-:S02]  /*49e0*/  ISETP.GE.U32.AND P2, PT, R8, UR29, PT ;  /* 0x0000001d08007c0c */ /* 0x000fc4000bf46070 */
[----:B------:R-:W1:Y:S01]  /*49f0*/  MUFU.EX2 R14, R14 ;  /* 0x0000000e000e7308 */ /* 0x000e620000000800 */
[----:B------:R-:W2:Y:S01]  /*4a00*/  LDS.U16 R8, [R26+0x8] ;  /* 0x000008001a087984 */ /* 0x000ea20000000400 */
[----:B------:R-:W-:Y:S02]  /*4a10*/  ISETP.GE.U32.AND P5, PT, R7, UR29, PT ;  /* 0x0000001d07007c0c */ /* 0x000fe4000bfa6070 */
[----:B------:R-:W-:Y:S01]  /*4a20*/  ISETP.GE.U32.AND P3, PT, R5, UR29, PT ;  /* 0x0000001d05007c0c */ /* 0x000fe2000bf66070 */
[----:B------:R-:W2:Y:S01]  /*4a30*/  LDS.U16 R7, [R25+0xa] ;  /* 0x00000a0019077984 */ /* 0x000ea20000000400 */
[----:B------:R-:W-:Y:S01]  /*4a40*/  IADD3 R5, PT, PT, R6, 0xc, RZ ;  /* 0x0000000c06057810 */ /* 0x000fe20007ffe0ff */
[----:B---3--:R-:W-:Y:S01]  /*4a50*/  FMUL.FTZ R15, R4, R77 ;  /* 0x0000004d040f7220 */ /* 0x008fe20000410000 */
[C---:B------:R-:W-:Y:S02]  /*4a60*/  ISETP.GE.U32.AND P6, PT, R6.reuse, UR29, PT ;  /* 0x0000001d06007c0c */ /* 0x040fe4000bfc6070 */
[----:B------:R-:W-:Y:S01]  /*4a70*/  ISETP.GE.U32.AND P4, PT, R5, UR29, PT ;  /* 0x0000001d05007c0c */ /* 0x000fe2000bf86070 */
[----:B------:R-:W-:Y:S01]  /*4a80*/  VIADD R5, R6, 0x1 ;  /* 0x0000000106057836 */ /* 0x000fe20000000000 */
[----:B----4-:R-:W-:-:S02]  /*4a90*/  SHF.L.U32 R9, R10, 0x10, RZ ;  /* 0x000000100a097819 */ /* 0x010fc400000006ff */
[----:B------:R-:W-:-:S03]  /*4aa0*/  SHF.L.U32 R10, R11, 0x10, RZ ;  /* 0x000000100b0a7819 */ /* 0x000fc600000006ff */
[----:B------:R-:W-:Y:S01]  /*4ab0*/  FMUL.FTZ R9, R102, R9 ;  /* 0x0000000966097220 */ /* 0x000fe20000410000 */
[----:B-1----:R-:W-:Y:S01]  /*4ac0*/  FSEL R119, R14, 1, !P6 ;  /* 0x3f8000000e777808 */ /* 0x002fe20007000000 */
[----:B------:R-:W1:Y:S01]  /*4ad0*/  MUFU.EX2 R15, R15 ;  /* 0x0000000f000f7308 */ /* 0x000e620000000800 */
[----:B------:R-:W-:Y:S02]  /*4ae0*/  FMUL.FTZ R10, R103, R10 ;  /* 0x0000000a670a7220 */ /* 0x000fe40000410000 */
[----:B------:R-:W-:Y:S02]  /*4af0*/  FSEL R118, R9, RZ, !P6 ;  /* 0x000000ff09767208 */ /* 0x000fe40007000000 */
[----:B------:R-:W3:Y:S01]  /*4b00*/  LDS.U16 R9, [R24+0xc] ;  /* 0x00000c0018097984 */ /* 0x000ee20000000400 */
[----:B------:R-:W-:Y:S01]  /*4b10*/  ISETP.GE.U32.AND P6, PT, R5, UR29, PT ;  /* 0x0000001d05007c0c */ /* 0x000fe2000bfc6070 */
[----:B------:R-:W-:-:S03]  /*4b20*/  FMUL.FTZ R122, R4, R76 ;  /* 0x0000004c047a7220 */ /* 0x000fc60000410000 */
[----:B------:R-:W-:Y:S02]  /*4b30*/  FSEL R121, R10, RZ, !P6 ;  /* 0x000000ff0a797208 */ /* 0x000fe40007000000 */
[----:B------:R-:W4:Y:S01]  /*4b40*/  LDS.U16 R10, [R23+0xe] ;  /* 0x00000e00170a7984 */ /* 0x000f220000000400 */
[----:B------:R-:W-:Y:S01]  /*4b50*/  SHF.L.U32 R11, R12, 0x10, RZ ;  /* 0x000000100c0b7819 */ /* 0x000fe200000006ff */
[----:B------:R-:W-:Y:S01]  /*4b60*/  VIADD R5, R6, 0x2 ;  /* 0x0000000206057836 */ /* 0x000fe20000000000 */
[----:B------:R2:W2:Y:S01]  /*4b70*/  MUFU.EX2 R123, R122 ;  /* 0x0000007a007b7308 */ /* 0x0004a20000000800 */
[----:B------:R-:W-:Y:S02]  /*4b80*/  FMUL.FTZ R124, R4, R75 ;  /* 0x0000004b047c7220 */ /* 0x000fe40000410000 */
[----:B------:R-:W-:Y:S02]  /*4b90*/  FMUL.FTZ R14, R104, R11 ;  /* 0x0000000b680e7220 */ /* 0x000fe40000410000 */
[----:B------:R-:W4:Y:S01]  /*4ba0*/  LDS.U16 R11, [R22+0x10] ;  /* 0x00001000160b7984 */ /* 0x000f220000000400 */
[----:B-1----:R-:W-:Y:S01]  /*4bb0*/  FSEL R120, R15, 1, !P6 ;  /* 0x3f8000000f787808 */ /* 0x002fe20007000000 */
[----:B------:R-:W-:Y:S01]  /*4bc0*/  FMUL.FTZ R15, R4, R74 ;  /* 0x0000004a040f7220 */ /* 0x000fe20000410000 */
[----:B------:R-:W-:Y:S01]  /*4bd0*/  ISETP.GE.U32.AND P6, PT, R5, UR29, PT ;  /* 0x0000001d05007c0c */ /* 0x000fe2000bfc6070 */
[----:B------:R1:W1:Y:S01]  /*4be0*/  MUFU.EX2 R125, R124 ;  /* 0x0000007c007d7308 */ /* 0x0002620000000800 */
[----:B0-----:R-:W-:Y:S01]  /*4bf0*/  SHF.L.U32 R12, R13, 0x10, RZ ;  /* 0x000000100d0c7819 */ /* 0x001fe200000006ff */
[----:B------:R-:W-:Y:S01]  /*4c00*/  VIADD R5, R6, 0x3 ;  /* 0x0000000306057836 */ /* 0x000fe20000000000 */
[----:B--2---:R-:W-:Y:S01]  /*4c10*/  FSEL R122, R14, RZ, !P6 ;  /* 0x000000ff0e7a7208 */ /* 0x004fe20007000000 */
[----:B------:R-:W-:Y:S01]  /*4c20*/  FMUL.FTZ R14, R4, R73 ;  /* 0x00000049040e7220 */ /* 0x000fe20000410000 */
[----:B------:R-:W0:Y:S01]  /*4c30*/  MUFU.EX2 R15, R15 ;  /* 0x0000000f000f7308 */ /* 0x000e220000000800 */
[----:B------:R-:W-:Y:S01]  /*4c40*/  FSEL R123, R123, 1, !P6 ;  /* 0x3f8000007b7b7808 */ /* 0x000fe20007000000 */
[----:B------:R-:W-:Y:S01]  /*4c50*/  FMUL.FTZ R12, R105, R12 ;  /* 0x0000000c690c7220 */ /* 0x000fe20000410000 */
[----:B------:R-:W-:Y:S01]  /*4c60*/  ISETP.GE.U32.AND P6, PT, R5, UR29, PT ;  /* 0x0000001d05007c0c */ /* 0x000fe2000bfc6070 */
[----:B------:R-:W-:Y:S01]  /*4c70*/  IMAD.U32 R13, R8, 0x10000, RZ ;  /* 0x00010000080d7824 */ /* 0x000fe200078e00ff */
[----:B------:R-:W-:Y:S01]  /*4c80*/  IADD3 R5, PT, PT, R6, 0x4, RZ ;  /* 0x0000000406057810 */ /* 0x000fe20007ffe0ff */
[----:B------:R-:W2:Y:S01]  /*4c90*/  MUFU.EX2 R14, R14 ;  /* 0x0000000e000e7308 */ /* 0x000ea20000000800 */
[----:B------:R-:W-:Y:S01]  /*4ca0*/  SHF.L.U32 R8, R7, 0x10, RZ ;  /* 0x0000001007087819 */ /* 0x000fe200000006ff */
[----:B------:R-:W-:Y:S01]  /*4cb0*/  FMUL.FTZ R13, R106, R13 ;  /* 0x0000000d6a0d7220 */ /* 0x000fe20000410000 */
[----:B-1----:R-:W-:Y:S01]  /*4cc0*/  FSEL R124, R12, RZ, !P6 ;  /* 0x000000ff0c7c7208 */ /* 0x002fe20007000000 */
[----:B------:R-:W-:Y:S01]  /*4cd0*/  FMUL.FTZ R7, R4, R72 ;  /* 0x0000004804077220 */ /* 0x000fe20000410000 */
[----:B------:R-:W-:Y:S01]  /*4ce0*/  FSEL R125, R125, 1, !P6 ;  /* 0x3f8000007d7d7808 */ /* 0x000fe20007000000 */
[----:B------:R-:W-:Y:S01]  /*4cf0*/  FMUL.FTZ R8, R107, R8 ;  /* 0x000000086b087220 */ /* 0x000fe20000410000 */
[----:B------:R-:W-:Y:S01]  /*4d00*/  ISETP.GE.U32.AND P6, PT, R5, UR29, PT ;  /* 0x0000001d05007c0c */ /* 0x000fe2000bfc6070 */
[----:B------:R-:W-:Y:S01]  /*4d10*/  VIADD R5, R6, 0x5 ;  /* 0x0000000506057836 */ /* 0x000fe20000000000 */
[----:B------:R-:W1:Y:S01]  /*4d20*/  LDS.U16 R12, [R21+0x12] ;  /* 0x00001200150c7984 */ /* 0x000e620000000400 */
[----:B------:R-:W4:Y:S01]  /*4d30*/  MUFU.EX2 R7, R7 ;  /* 0x0000000700077308 */ /* 0x000f220000000800 */
[----:B------:R-:W-:Y:S01]  /*4d40*/  FSEL R126, R13, RZ, !P6 ;  /* 0x000000ff0d7e7208 */ /* 0x000fe20007000000 */
[----:B------:R-:W-:Y:S01]  /*4d50*/  FMUL.FTZ R13, R4, R71 ;  /* 0x00000047040d7220 */ /* 0x000fe20000410000 */
[----:B0-----:R-:W-:-:S02]  /*4d60*/  FSEL R127, R15, 1, !P6 ;  /* 0x3f8000000f7f7808 */ /* 0x001fc40007000000 */
[----:B------:R-:W-:Y:S01]  /*4d70*/  ISETP.GE.U32.AND P6, PT, R5, UR29, PT ;  /* 0x0000001d05007c0c */ /* 0x000fe2000bfc6070 */
[----:B------:R-:W-:Y:S01]  /*4d80*/  VIADD R5, R6, 0x6 ;  /* 0x0000000606057836 */ /* 0x000fe20000000000 */
[----:B---3--:R-:W-:Y:S01]  /*4d90*/  SHF.L.U32 R9, R9, 0x10, RZ ;  /* 0x0000001009097819 */ /* 0x008fe200000006ff */
[----:B------:R-:W0:Y:S01]  /*4da0*/  MUFU.EX2 R13, R13 ;  /* 0x0000000d000d7308 */ /* 0x000e220000000800 */
[----:B--2---:R-:W-:Y:S01]  /*4db0*/  FSEL R129, R14, 1, !P6 ;  /* 0x3f8000000e817808 */ /* 0x004fe20007000000 */
[----:B------:R-:W-:Y:S01]  /*4dc0*/  FMUL.FTZ R14, R4, R70 ;  /* 0x00000046040e7220 */ /* 0x000fe20000410000 */
[----:B------:R-:W-:Y:S01]  /*4dd0*/  FSEL R128, R8, RZ, !P6 ;  /* 0x000000ff08807208 */ /* 0x000fe20007000000 */
[----:B------:R-:W-:Y:S01]  /*4de0*/  FMUL.FTZ R9, R108, R9 ;  /* 0x000000096c097220 */ /* 0x000fe20000410000 */
[----:B------:R-:W-:Y:S01]  /*4df0*/  ISETP.GE.U32.AND P6, PT, R5, UR29, PT ;  /* 0x0000001d05007c0c */ /* 0x000fe2000bfc6070 */
[----:B------:R-:W-:Y:S01]  /*4e00*/  VIADD R5, R6, 0x7 ;  /* 0x0000000706057836 */ /* 0x000fe20000000000 */
[----:B----4-:R-:W-:Y:S01]  /*4e10*/  SHF.L.U32 R8, R10, 0x10, RZ ;  /* 0x000000100a087819 */ /* 0x010fe200000006ff */
[----:B------:R-:W2:Y:S01]  /*4e20*/  MUFU.EX2 R14, R14 ;  /* 0x0000000e000e7308 */ /* 0x000ea20000000800 */
[----:B------:R-:W3:Y:S01]  /*4e30*/  LDS.U16 R10, [R20+0x14] ;  /* 0x00001400140a7984 */ /* 0x000ee20000000400 */
[----:B------:R-:W-:-:S02]  /*4e40*/  FSEL R130, R9, RZ, !P6 ;  /* 0x000000ff09827208 */ /* 0x000fc40007000000 */
[----:B------:R-:W-:Y:S01]  /*4e50*/  FSEL R131, R7, 1, !P6 ;  /* 0x3f80000007837808 */ /* 0x000fe20007000000 */
[----:B------:R-:W-:Y:S01]  /*4e60*/  FMUL.FTZ R8, R109, R8 ;  /* 0x000000086d087220 */ /* 0x000fe20000410000 */
[----:B------:R-:W-:Y:S01]  /*4e70*/  ISETP.GE.U32.AND P6, PT, R5, UR29, PT ;  /* 0x0000001d05007c0c */ /* 0x000fe2000bfc6070 */
[----:B------:R-:W-:Y:S01]  /*4e80*/  IMAD.U32 R11, R11, 0x10000, RZ ;  /* 0x000100000b0b7824 */ /* 0x000fe200078e00ff */
[----:B------:R-:W-:Y:S01]  /*4e90*/  IADD3 R5, PT, PT, R6, 0x8, RZ ;  /* 0x0000000806057810 */ /* 0x000fe20007ffe0ff */
[----:B------:R-:W-:Y:S01]  /*4ea0*/  LDS.U16 R7, [R18+0x18] ;  /* 0x0000180012077984 */ /* 0x000fe20000000400 */
[----:B------:R-:W-:Y:S01]  /*4eb0*/  FSEL R132, R8, RZ, !P6 ;  /* 0x000000ff08847208 */ /* 0x000fe20007000000 */
[----:B------:R-:W-:Y:S01]  /*4ec0*/  FMUL.FTZ R11, R110, R11 ;  /* 0x0000000b6e0b7220 */ /* 0x000fe20000410000 */
[----:B0-----:R-:W-:Y:S01]  /*4ed0*/  FSEL R133, R13, 1, !P6 ;  /* 0x3f8000000d857808 */ /* 0x001fe20007000000 */
[----:B------:R-:W0:Y:S01]  /*4ee0*/  LDS.U16 R8, [R19+0x16] ;  /* 0x0000160013087984 */ /* 0x000e220000000400 */
[----:B------:R-:W-:Y:S01]  /*4ef0*/  ISETP.GE.U32.AND P6, PT, R5, UR29, PT ;  /* 0x0000001d05007c0c */ /* 0x000fe2000bfc6070 */
[----:B------:R-:W-:-:S03]  /*4f00*/  VIADD R5, R6, 0x9 ;  /* 0x0000000906057836 */ /* 0x000fc60000000000 */
[----:B------:R-:W-:Y:S02]  /*4f10*/  FSEL R134, R11, RZ, !P6 ;  /* 0x000000ff0b867208 */ /* 0x000fe40007000000 */
[----:B--2---:R-:W-:Y:S02]  /*4f20*/  FSEL R135, R14, 1, !P6 ;  /* 0x3f8000000e877808 */ /* 0x004fe40007000000 */
[----:B------:R-:W-:Y:S02]  /*4f30*/  ISETP.GE.U32.AND P6, PT, R5, UR29, PT ;  /* 0x0000001d05007c0c */ /* 0x000fe4000bfc6070 */
[----:B------:R-:W2:Y:S01]  /*4f40*/  LDS.U16 R5, [R17+0x1a] ;  /* 0x00001a0011057984 */ /* 0x000ea20000000400 */
[----:B------:R-:W-:-:S03]  /*4f50*/  IADD3 R9, PT, PT, R6, 0xa, RZ ;  /* 0x0000000a06097810 */ /* 0x000fc60007ffe0ff */
[----:B------:R-:W4:Y:S01]  /*4f60*/  LDS.U16 R6, [R16+0x1c] ;  /* 0x00001c0010067984 */ /* 0x000f220000000400 */
[----:B------:R-:W-:Y:S01]  /*4f70*/  FFMA.FTZ R136, R118, R120, R121 ;  /* 0x0000007876887223 */ /* 0x000fe20000010079 */
[C---:B------:R-:W-:Y:S01]  /*4f80*/  FMUL.FTZ R15, R4.reuse, R79 ;  /* 0x0000004f040f7220 */ /* 0x040fe20000410000 */
[C---:B------:R-:W-:Y:S01]  /*4f90*/  FMUL.FTZ R13, R4.reuse, R80 ;  /* 0x00000050040d7220 */ /* 0x040fe20000410000 */
[C---:B------:R-:W-:Y:S01]  /*4fa0*/  FMUL.FTZ R11, R4.reuse, R81 ;  /* 0x00000051040b7220 */ /* 0x040fe20000410000 */
[C---:B------:R-:W-:Y:S01]  /*4fb0*/  FMUL.FTZ R14, R4.reuse, R82 ;  /* 0x00000052040e7220 */ /* 0x040fe20000410000 */
[C---:B------:R-:W-:Y:S01]  /*4fc0*/  FMUL.FTZ R138, R4.reuse, R83 ;  /* 0x00000053048a7220 */ /* 0x040fe20000410000 */
[C---:B------:R-:W-:Y:S01]  /*4fd0*/  FMUL.FTZ R139, R4.reuse, R84 ;  /* 0x00000054048b7220 */ /* 0x040fe20000410000 */
[----:B------:R-:W-:Y:S02]  /*4fe0*/  FMUL.FTZ R144, R4, R85 ;  /* 0x0000005504907220 */ /* 0x000fe40000410000 */
[----:B------:R-:W4:Y:S01]  /*4ff0*/  LDS.U16 R4, [R0+0x1e] ;  /* 0x00001e0000047984 */ /* 0x000f220000000400 */
[----:B------:R-:W-:-:S04]  /*5000*/  FFMA.FTZ R141, R123, R136, R122 ;  /* 0x000000887b8d7223 */ /* 0x000fc8000001007a */
[----:B------:R-:W-:Y:S01]  /*5010*/  FFMA.FTZ R141, R125, R141, R124 ;  /* 0x0000008d7d8d7223 */ /* 0x000fe2000001007c */
[----:B------:R-:W0:Y:S03]  /*5020*/  MUFU.EX2 R15, R15 ;  /* 0x0000000f000f7308 */ /* 0x000e260000000800 */
[----:B------:R-:W-:Y:S01]  /*5030*/  FFMA.FTZ R141, R127, R141, R126 ;  /* 0x0000008d7f8d7223 */ /* 0x000fe2000001007e */
[----:B------:R-:W2:Y:S01]  /*5040*/  MUFU.EX2 R13, R13 ;  /* 0x0000000d000d7308 */ /* 0x000ea20000000800 */
[----:B-1----:R-:W-:Y:S02]  /*5050*/  IMAD.U32 R12, R12, 0x10000, RZ ;  /* 0x000100000c0c7824 */ /* 0x002fe400078e00ff */
[----:B------:R-:W-:Y:S01]  /*5060*/  FFMA.FTZ R141, R129, R141, R128 ;  /* 0x0000008d818d7223 */ /* 0x000fe20000010080 */
[----:B------:R3:W1:Y:S01]  /*5070*/  MUFU.EX2 R140, R11 ;  /* 0x0000000b008c7308 */ /* 0x0006620000000800 */
[----:B------:R-:W-:Y:S01]  /*5080*/  FMUL.FTZ R146, R119, R120 ;  /* 0x0000007877927220 */ /* 0x000fe20000410000 */
[----:B------:R-:W-:-:S03]  /*5090*/  FMUL.FTZ R12, R111, R12 ;  /* 0x0000000c6f0c7220 */ /* 0x000fc60000410000 */
[----:B------:R-:W-:Y:S01]  /*50a0*/  FMUL.FTZ R146, R123, R146 ;  /* 0x000000927b927220 */ /* 0x000fe20000410000 */
[----:B---3--:R-:W-:Y:S01]  /*50b0*/  SHF.L.U32 R11, R10, 0x10, RZ ;  /* 0x000000100a0b7819 */ /* 0x008fe200000006ff */
[----:B------:R-:W-:Y:S01]  /*50c0*/  FFMA.FTZ R10, R131, R141, R130 ;  /* 0x0000008d830a7223 */ /* 0x000fe20000010082 */
[----:B------:R-:W3:Y:S01]  /*50d0*/  MUFU.EX2 R14, R14 ;  /* 0x0000000e000e7308 */ /* 0x000ee20000000800 */
[----:B------:R-:W-:Y:S02]  /*50e0*/  FSEL R136, R12, RZ, !P6 ;  /* 0x000000ff0c887208 */ /* 0x000fe40007000000 */
[----:B------:R-:W-:Y:S01]  /*50f0*/  FFMA.FTZ R10, R133, R10, R132 ;  /* 0x0000000a850a7223 */ /* 0x000fe20000010084 */
[----:B0-----:R-:W-:Y:S01]  /*5100*/  FSEL R137, R15, 1, !P6 ;  /* 0x3f8000000f897808 */ /* 0x001fe20007000000 */
[----:B------:R-:W-:Y:S01]  /*5110*/  FMUL.FTZ R11, R112, R11 ;  /* 0x0000000b700b7220 */ /* 0x000fe20000410000 */
[----:B------:R-:W-:Y:S01]  /*5120*/  FMUL.FTZ R146, R125, R146 ;  /* 0x000000927d927220 */ /* 0x000fe20000410000 */
[----:B------:R-:W-:Y:S01]  /*5130*/  IMAD.U32 R8, R8, 0x10000, RZ ;  /* 0x0001000008087824 */ /* 0x000fe200078e00ff */
[----:B------:R-:W-:Y:S01]  /*5140*/  ISETP.GE.U32.AND P6, PT, R9, UR29, PT ;  /* 0x0000001d09007c0c */ /* 0x000fe2000bfc6070 */
[----:B------:R-:W-:Y:S01]  /*5150*/  FFMA.FTZ R10, R135, R10, R134 ;  /* 0x0000000a870a7223 */ /* 0x000fe20000010086 */
[----:B------:R0:W3:Y:S01]  /*5160*/  MUFU.EX2 R142, R138 ;  /* 0x0000008a008e7308 */ /* 0x0000e20000000800 */
[----:B------:R-:W-:Y:S01]  /*5170*/  SHF.L.U32 R7, R7, 0x10, RZ ;  /* 0x0000001007077819 */ /* 0x000fe200000006ff */
[----:B------:R-:W-:Y:S01]  /*5180*/  FMUL.FTZ R146, R127, R146 ;  /* 0x000000927f927220 */ /* 0x000fe20000410000 */
[----:B------:R-:W-:Y:S01]  /*5190*/  FMUL.FTZ R145, R117, R8 ;  /* 0x0000000875917220 */ /* 0x000fe20000410000 */
[----:B------:R1:W3:Y:S01]  /*51a0*/  MUFU.EX2 R143, R139 ;  /* 0x0000008b008f7308 */ /* 0x0002e20000000800 */
[----:B------:R-:W-:Y:S01]  /*51b0*/  FFMA.FTZ R10, R137, R10, R136 ;  /* 0x0000000a890a7223 */ /* 0x000fe20000010088 */
[----:B------:R-:W-:Y:S01]  /*51c0*/  FMUL.FTZ R146, R129, R146 ;  /* 0x0000009281927220 */ /* 0x000fe20000410000 */
[----:B0-----:R-:W-:Y:S01]  /*51d0*/  FSEL R138, R11, RZ, !P6 ;  /* 0x000000ff0b8a7208 */ /* 0x001fe20007000000 */
[----:B--2---:R-:W-:Y:S01]  /*51e0*/  IMAD.U32 R8, R5, 0x10000, RZ ;  /* 0x0001000005087824 */ /* 0x004fe200078e00ff */
[----:B-1----:R-:W-:Y:S01]  /*51f0*/  FSEL R139, R13, 1, !P6 ;  /* 0x3f8000000d8b7808 */ /* 0x002fe20007000000 */
[----:B------:R-:W-:Y:S01]  /*5200*/  FMUL.FTZ R7, R116, R7 ;  /* 0x0000000774077220 */ /* 0x000fe20000410000 */
[----:B------:R-:W-:-:S02]  /*5210*/  FSEL R140, R140, 1, !P5 ;  /* 0x3f8000008c8c7808 */ /* 0x000fc40006800000 */
[----:B------:R-:W-:Y:S01]  /*5220*/  FSEL R145, R145, RZ, !P5 ;  /* 0x000000ff91917208 */ /* 0x000fe20006800000 */
[----:B------:R-:W-:Y:S01]  /*5230*/  FFMA.FTZ R10, R139, R10, R138 ;  /* 0x0000000a8b0a7223 */ /* 0x000fe2000001008a */
[----:B------:R0:W1:Y:S01]  /*5240*/  MUFU.EX2 R9, R144 ;  /* 0x0000009000097308 */ /* 0x0000620000000800 */
[----:B----4-:R-:W-:Y:S01]  /*5250*/  SHF.L.U32 R5, R6, 0x10, RZ ;  /* 0x0000001006057819 */ /* 0x010fe200000006ff */
[----:B------:R-:W-:Y:S01]  /*5260*/  FMUL.FTZ R146, R131, R146 ;  /* 0x0000009283927220 */ /* 0x000fe20000410000 */
[----:B------:R-:W-:Y:S01]  /*5270*/  FMUL.FTZ R8, R115, R8 ;  /* 0x0000000873087220 */ /* 0x000fe20000410000 */
[----:B---3--:R-:W-:Y:S01]  /*5280*/  FSEL R141, R14, 1, !P4 ;  /* 0x3f8000000e8d7808 */ /* 0x008fe20006000000 */
[----:B------:R-:W-:Y:S01]  /*5290*/  FFMA.FTZ R10, R140, R10, R145 ;  /* 0x0000000a8c0a7223 */ /* 0x000fe20000010091 */
[----:B------:R-:W-:Y:S01]  /*52a0*/  FMUL.FTZ R146, R133, R146 ;  /* 0x0000009285927220 */ /* 0x000fe20000410000 */
[----:B0-----:R-:W-:Y:S01]  /*52b0*/  FSEL R144, R7, RZ, !P4 ;  /* 0x000000ff07907208 */ /* 0x001fe20006000000 */
[----:B------:R-:W-:-:S02]  /*52c0*/  IMAD.U32 R4, R4, 0x10000, RZ ;  /* 0x0001000004047824 */ /* 0x000fc400078e00ff */
[----:B------:R-:W-:Y:S01]  /*52d0*/  FMUL.FTZ R5, R114, R5 ;  /* 0x0000000572057220 */ /* 0x000fe20000410000 */
[----:B------:R-:W-:Y:S02]  /*52e0*/  FSEL R142, R142, 1, !P3 ;  /* 0x3f8000008e8e7808 */ /* 0x000fe40005800000 */
[----:B------:R-:W-:Y:S01]  /*52f0*/  FSEL R147, R8, RZ, !P3 ;  /* 0x000000ff08937208 */ /* 0x000fe20005800000 */
[----:B------:R-:W-:Y:S01]  /*5300*/  FFMA.FTZ R10, R141, R10, R144 ;  /* 0x0000000a8d0a7223 */ /* 0x000fe20000010090 */
[----:B------:R-:W-:Y:S01]  /*5310*/  FMUL.FTZ R6, R135, R146 ;  /* 0x0000009287067220 */ /* 0x000fe20000410000 */
[----:B------:R-:W-:Y:S01]  /*5320*/  FMUL.FTZ R4, R113, R4 ;  /* 0x0000000471047220 */ /* 0x000fe20000410000 */
[----:B------:R-:W-:Y:S01]  /*5330*/  FSEL R143, R143, 1, !P2 ;  /* 0x3f8000008f8f7808 */ /* 0x000fe20005000000 */
[----:B------:R-:W-:Y:S01]  /*5340*/  FFMA.FTZ R10, R142, R10, R147 ;  /* 0x0000000a8e0a7223 */ /* 0x000fe20000010093 */
[----:B------:R-:W-:Y:S01]  /*5350*/  FSEL R146, R5, RZ, !P2 ;  /* 0x000000ff05927208 */ /* 0x000fe20005000000 */
[----:B------:R-:W-:Y:S01]  /*5360*/  FMUL.FTZ R6, R137, R6 ;  /* 0x0000000689067220 */ /* 0x000fe20000410000 */
[----:B-1----:R-:W-:-:S02]  /*5370*/  FSEL R148, R9, 1, !P0 ;  /* 0x3f80000009947808 */ /* 0x002fc40004000000 */
[----:B------:R-:W-:Y:S01]  /*5380*/  FSEL R149, R4, RZ, !P0 ;  /* 0x000000ff04957208 */ /* 0x000fe20004000000 */
[----:B------:R-:W-:Y:S01]  /*5390*/  FFMA.FTZ R10, R143, R10, R146 ;  /* 0x0000000a8f0a7223 */ /* 0x000fe20000010092 */
[----:B------:R-:W-:-:S03]  /*53a0*/  FMUL.FTZ R5, R139, R6 ;  /* 0x000000068b057220 */ /* 0x000fc60000410000 */
[----:B------:R-:W-:Y:S01]  /*53b0*/  FFMA.FTZ R10, R148, R10, R149 ;  /* 0x0000000a940a7223 */ /* 0x000fe20000010095 */
[----:B------:R-:W-:-:S04]  /*53c0*/  FMUL.FTZ R4, R140, R5 ;  /* 0x000000058c047220 */ /* 0x000fc80000410000 */
[----:B------:R-:W0:Y:S01]  /*53d0*/  SHFL.UP PT, R7, R10, 0x1, RZ ;  /* 0x042000000a077989 */ /* 0x000e2200000e00ff */
[----:B------:R-:W-:-:S04]  /*53e0*/  FMUL.FTZ R5, R141, R4 ;  /* 0x000000048d057220 */ /* 0x000fc80000410000 */
        /* <DEDUP_REMOVED lines=17> */
[----:B------:R-:W-:Y:S01]  /*5500*/  IMAD.U32 R5, RZ, RZ, UR14 ;  /* 0x0000000eff057e24 */ /* 0x000fe2000f8e00ff */
[----:B------:R-:W-:-:S05]  /*5510*/  MOV R4, UR13 ;  /* 0x0000000d00047c02 */ /* 0x000fca0008000f00 */
[----:B------:R2:W5:Y:S01]  /*5520*/  LDG.E R150, desc[UR22][R4.64] ;  /* 0x0000001604967981 */ /* 0x000562000c1e1900 */
[----:B0-----:R-:W-:-:S05]  /*5530*/  FFMA.FTZ R7, R151, R7, R10 ;  /* 0x0000000797077223 */ /* 0x001fca000001000a */
[----:B------:R-:W-:Y:S01]  /*5540*/  FSEL R8, R10, R7, !P0 ;  /* 0x000000070a087208 */ /* 0x000fe20004000000 */
[----:B-1----:R-:W-:-:S04]  /*5550*/  @P0 FMUL.FTZ R151, R151, R6 ;  /* 0x0000000697970220 */ /* 0x002fc80000410000 */
[----:B--2---:R-:W0:Y:S04]  /*5560*/  SHFL.UP PT, R5, R8, 0x8, RZ ;  /* 0x0500000008057989 */ /* 0x004e2800000e00ff */
[----:B------:R-:W1:Y:S01]  /*5570*/  SHFL.UP PT, R4, R151, 0x8, RZ ;  /* 0x0500000097047989 */ /* 0x000e6200000e00ff */
[C---:B------:R-:W-:Y:S01]  /*5580*/  ISETP.GE.AND P0, PT, R47.reuse, 0x8, PT ;  /* 0x000000082f00780c */ /* 0x040fe20003f06270 */
[----:B------:R-:W2:Y:S01]  /*5590*/  S2UR UR31, SR_CgaCtaId ;  /* 0x00000000001f79c3 */ /* 0x000ea20000008800 */
[----:B------:R-:W-:Y:S01]  /*55a0*/  ISETP.NE.AND P2, PT, R47, 0x1f, PT ;  /* 0x0000001f2f00780c */ /* 0x000fe20003f45270 */
[----:B0-----:R-:W-:-:S10]  /*55b0*/  FFMA.FTZ R5, R151, R5, R8 ;  /* 0x0000000597057223 */ /* 0x001fd40000010008 */
[----:B-1----:R-:W-:Y:S01]  /*55c0*/  @P0 FMUL.FTZ R151, R151, R4 ;  /* 0x0000000497970220 */ /* 0x002fe20000410000 */
[----:B------:R-:W-:-:S04]  /*55d0*/  FSEL R152, R8, R5, !P0 ;  /* 0x0000000508987208 */ /* 0x000fc80004000000 */
[----:B------:R-:W0:Y:S04]  /*55e0*/  SHFL.UP PT, R14, R151, 0x10, RZ ;  /* 0x06000000970e7989 */ /* 0x000e2800000e00ff */
[----:B------:R-:W1:Y:S01]  /*55f0*/  SHFL.UP PT, R15, R152, 0x10, RZ ;  /* 0x06000000980f7989 */ /* 0x000e6200000e00ff */
[----:B------:R-:W-:Y:S01]  /*5600*/  LOP3.LUT P0, RZ, R65, 0x1f, RZ, 0xc0, !PT ;  /* 0x0000001f41ff7812 */ /* 0x000fe2000780c0ff */
[----:B------:R-:W-:-:S03]  /*5610*/  UMOV UR9, 0x400 ;  /* 0x0000040000097882 */ /* 0x000fc60000000000 */
[----:B------:R-:W-:Y:S01]  /*5620*/  ISETP.EQ.OR P0, PT, RZ, UR4, P0 ;  /* 0x00000004ff007c0c */ /* 0x000fe20008702670 */
[----:B--2---:R-:W-:Y:S01]  /*5630*/  ULEA UR9, UR31, UR9, 0x18 ;  /* 0x000000091f097291 */ /* 0x004fe2000f8ec0ff */
[----:B------:R-:W-:Y:S01]  /*5640*/  @!P2 SHF.R.U32.HI R4, RZ, 0x2, R65 ;  /* 0x00000002ff04a819 */ /* 0x000fe20000011641 */
[----:B------:R-:W-:Y:S02]  /*5650*/  HFMA2 R12, -RZ, RZ, 1.875, 0 ;  /* 0x3f800000ff0c7431 */ /* 0x000fe400000001ff */
[----:B------:R-:W-:Y:S01]  /*5660*/  IMAD.MOV.U32 R13, RZ, RZ, RZ ;  /* 0x000000ffff0d7224 */ /* 0x000fe200078e00ff */
[----:B------:R-:W-:-:S07]  /*5670*/  @!P2 LOP3.LUT R153, R4, 0xf8, RZ, 0xc0, !PT ;  /* 0x000000f80499a812 */ /* 0x000fce00078ec0ff */
[----:B------:R-:W-:Y:S01]  /*5680*/  @!P0 LDS.64 R12, [UR11] ;  /* 0x0000000bff0c8984 */ /* 0x000fe20008000a00 */
[C---:B0-----:R-:W-:Y:S01]  /*5690*/  FMUL.FTZ R14, R151.reuse, R14 ;  /* 0x0000000e970e7220 */ /* 0x041fe20000410000 */
[----:B-1----:R-:W-:-:S05]  /*56a0*/  FFMA.FTZ R15, R151, R15, R152 ;  /* 0x0000000f970f7223 */ /* 0x002fca0000010098 */
[----:B------:R-:W-:Y:S01]  /*56b0*/  @!P2 STS.64 [R153+UR9+0x1090], R14 ;  /* 0x0010900e9900a988 */ /* 0x000fe20008000a09 */
[----:B------:R-:W-:Y:S01]  /*56c0*/  BAR.SYNC.DEFER_BLOCKING 0x0 ;  /* 0x0000000000007b1d */ /* 0x000fe20000010000 */
[----:B------:R-:W-:-:S05]  /*56d0*/  ISETP.GE.AND P0, PT, R47, 0x10, PT ;  /* 0x000000102f00780c */ /* 0x000fca0003f06270 */
[----:B------:R-:W0:Y:S04]  /*56e0*/  LDS.128 R4, [UR9+0x1090] ;  /* 0x00109009ff047984 */ /* 0x000e280008000c00 */
[----:B------:R-:W1:Y:S01]  /*56f0*/  LDS.128 R8, [UR9+0x10a0] ;  /* 0x0010a009ff087984 */ /* 0x000e620008000c00 */
[----:B------:R-:W-:Y:S02]  /*5700*/  FSEL R151, R151, R14, !P0 ;  /* 0x0000000e97977208 */ /* 0x000fe40004000000 */
[----:B------:R-:W-:Y:S02]  /*5710*/  FSEL R152, R152, R15, !P0 ;  /* 0x0000000f98987208 */ /* 0x000fe40004000000 */
[----:B------:R-:W-:Y:S02]  /*5720*/  SHF.R.U32.HI R154, RZ, 0x5, R65 ;  /* 0x00000005ff9a7819 */ /* 0x000fe40000011641 */
[----:B------:R-:W2:Y:S04]  /*5730*/  SHFL.UP PT, R151, R151, 0x1, RZ ;  /* 0x0420000097977989 */ /* 0x000ea800000e00ff */
[----:B------:R-:W3:Y:S01]  /*5740*/  SHFL.UP PT, R152, R152, 0x1, RZ ;  /* 0x0420000098987989 */ /* 0x000ee200000e00ff */
[----:B------:R-:W-:-:S02]  /*5750*/  ISETP.NE.AND P3, PT, R154, 0x1, PT ;  /* 0x000000019a00780c */ /* 0x000fc40003f65270 */
[C---:B------:R-:W-:Y:S02]  /*5760*/  ISETP.NE.AND P2, PT, R154.reuse, 0x2, PT ;  /* 0x000000029a00780c */ /* 0x040fe40003f45270 */
[----:B------:R-:W-:Y:S02]  /*5770*/  ISETP.GE.U32.AND P4, PT, R65, 0x20, PT ;  /* 0x000000204100780c */ /* 0x000fe40003f86070 */
[----:B------:R-:W-:Y:S01]  /*5780*/  ISETP.NE.AND P0, PT, R154, 0x3, PT ;  /* 0x000000039a00780c */ /* 0x000fe20003f05270 */
[CC--:B0-----:R-:W-:Y:S01]  /*5790*/  FMUL.FTZ R15, R4.reuse, R6.reuse ;  /* 0x00000006040f7220 */ /* 0x0c1fe20000410000 */
[----:B------:R-:W-:Y:S01]  /*57a0*/  FSEL R4, R4, R69, !P3 ;  /* 0x0000004504047208 */ /* 0x000fe20005800000 */
[C---:B------:R-:W-:Y:S01]  /*57b0*/  FFMA.FTZ R6, R5.reuse, R6, R7 ;  /* 0x0000000605067223 */ /* 0x040fe20000010007 */
[----:B------:R-:W-:Y:S02]  /*57c0*/  FSEL R5, R5, R68, !P3 ;  /* 0x0000004405057208 */ /* 0x000fe40005800000 */
[C---:B------:R-:W-:Y:S01]  /*57d0*/  FSEL R4, R15.reuse, R4, !P2 ;  /* 0x000000040f047208 */ /* 0x040fe20005000000 */
[-C--:B-1----:R-:W-:Y:S01]  /*57e0*/  FMUL.FTZ R15, R15, R8.reuse ;  /* 0x000000080f0f7220 */ /* 0x082fe20000410000 */
[C---:B------:R-:W-:Y:S01]  /*57f0*/  FFMA.FTZ R8, R6.reuse, R8, R9 ;  /* 0x0000000806087223 */ /* 0x040fe20000010009 */
[----:B------:R-:W-:-:S03]  /*5800*/  FSEL R5, R6, R5, !P2 ;  /* 0x0000000506057208 */ /* 0x000fc60005000000 */
[----:B------:R-:W-:Y:S02]  /*5810*/  FSEL R69, R15, R4, !P0 ;  /* 0x000000040f457208 */ /* 0x000fe40004000000 */
[----:B------:R-:W-:Y:S02]  /*5820*/  FSEL R68, R8, R5, !P0 ;  /* 0x0000000508447208 */ /* 0x000fe40004000000 */
[----:B------:R-:W-:Y:S01]  /*5830*/  @P4 ISETP.NE.AND P0, PT, R47, RZ, PT ;  /* 0x000000ff2f00420c */ /* 0x000fe20003f05270 */
[C---:B--2---:R-:W-:Y:S02]  /*5840*/  @P4 FMUL.FTZ R4, R151.reuse, R69 ;  /* 0x0000004597044220 */ /* 0x044fe40000410000 */
[----:B---3--:R-:W-:Y:S01]  /*5850*/  @P4 FFMA.FTZ R5, R151, R68, R152 ;  /* 0x0000004497054223 */ /* 0x008fe20000010098 */
[----:B------:R-:W-:Y:S01]  /*5860*/  BSSY.RECONVERGENT B0, `(.L_x_2699) ;  /* 0x000000f000007945 */ /* 0x000fe20003800200 */
[C---:B------:R-:W-:Y:S01]  /*5870*/  FFMA.FTZ R11, R10.reuse, R8, R11 ;  /* 0x000000080a0b7223 */ /* 0x040fe2000001000b */
[----:B------:R-:W-:Y:S01]  /*5880*/  @P4 FSEL R151, R69, R4, !P0 ;  /* 0x0000000445974208 */ /* 0x000fe20004000000 */
[----:B------:R-:W-:Y:S01]  /*5890*/  FMUL.FTZ R10, R10, R15 ;  /* 0x0000000f0a0a7220 */ /* 0x000fe20000410000 */
[----:B------:R-:W-:Y:S01]  /*58a0*/  @P4 FSEL R152, R68, R5, !P0 ;  /* 0x0000000544984208 */ /* 0x000fe20004000000 */
[----:B------:R-:W-:Y:S01]  /*58b0*/  @P4 IMAD.MOV.U32 R4, RZ, RZ, R12 ;  /* 0x000000ffff044224 */ /* 0x000fe200078e000c */
[----:B------:R-:W-:-:S02]  /*58c0*/  ISETP.NE.AND P2, PT, R65, RZ, PT ;  /* 0x000000ff4100720c */ /* 0x000fc40003f45270 */
        /* <DEDUP_REMOVED lines=8> */
.L_x_2700:
[----:B------:R-:W-:Y:S05]  /*5950*/  BSYNC.RECONVERGENT B0 ;  /* 0x0000000000007941 */ /* 0x000fea0003800200 */
.L_x_2699:
[----:B------:R-:W-:Y:S01]  /*5960*/  BAR.SYNC.DEFER_BLOCKING 0x0 ;  /* 0x0000000000007b1d */ /* 0x000fe20000010000 */
[----:B------:R-:W-:-:S05]  /*5970*/  ISETP.NE.AND P0, PT, R65, RZ, PT ;  /* 0x000000ff4100720c */ /* 0x000fca0003f05270 */
[----:B------:R-:W-:Y:S01]  /*5980*/  BSSY.RECONVERGENT B0, `(.L_x_2701) ;  /* 0x000001c000007945 */ /* 0x000fe20003800200 */
[----:B------:R-:W1:Y:S02]  /*5990*/  @P2 LDS R7, [UR9+0x10bc] ;  /* 0x0010bc09ff072984 */ /* 0x000e640008000800 */
[----:B-1----:R-:W-:-:S04]  /*59a0*/  @P2 FFMA.FTZ R152, R7, R151, R152 ;  /* 0x0000009707982223 */ /* 0x002fc80000010098 */
        /* <DEDUP_REMOVED lines=17> */
[----:B------:R-:W1:Y:S01]  /*5ac0*/  LDC.64 R6, c[0x0][0x480] ;  /* 0x00012000ff067b82 */ /* 0x000e620000000a00 */
[----:B------:R-:W-:Y:S02]  /*5ad0*/  USHF.R.S32.HI UR31, URZ, 0x1f, UR10 ;  /* 0x0000001fff1f7899 */ /* 0x000fe4000801140a */
[C---:B------:R-:W-:Y:S01]  /*5ae0*/  IADD3 R8, P0, PT, R64.reuse, UR10, RZ ;  /* 0x0000000a40087c10 */ /* 0x040fe2000ff1e0ff */
[----:B------:R2:W-:Y:S03]  /*5af0*/  STS.64 [UR11], R4 ;  /* 0x00000004ff007988 */ /* 0x0005e60008000a0b */
[----:B------:R-:W-:Y:S02]  /*5b00*/  LEA.HI.X.SX32 R9, R64, UR31, 0x1, P0 ;  /* 0x0000001f40097c11 */ /* 0x000fe400080f0eff */
[----:B-1----:R-:W-:-:S04]  /*5b10*/  LEA R6, P0, R8, R6, 0x3 ;  /* 0x0000000608067211 */ /* 0x002fc800078018ff */
[----:B------:R-:W-:-:S05]  /*5b20*/  LEA.HI.X R7, R8, R7, R9, 0x3, P0 ;  /* 0x0000000708077211 */ /* 0x000fca00000f1c09 */
[----:B------:R2:W-:Y:S04]  /*5b30*/  STG.E.64 desc[UR22][R6.64], R4 ;  /* 0x0000000406007986 */ /* 0x0005e8000c101b16 */
.L_x_2702:
[----:B------:R-:W-:Y:S05]  /*5b40*/  BSYNC.RECONVERGENT B0 ;  /* 0x0000000000007941 */ /* 0x000fea0003800200 */
.L_x_2701:
[----:B------:R-:W-:Y:S01]  /*5b50*/  ULEA UR15, UP0, UR30, UR15, 0x2 ;  /* 0x0000000f1e0f7291 */ /* 0x000fe2000f8010ff */
[----:B--2---:R-:W-:Y:S01]  /*5b60*/  MOV R5, UR34 ;  /* 0x0000002200057c02 */ /* 0x004fe20008000f00 */
[----:B------:R-:W-:Y:S01]  /*5b70*/  UIADD3 UR12, UPT, UPT, UR12, 0x1, URZ ;  /* 0x000000010c0c7890 */ /* 0x000fe2000fffe0ff */
[C---:B-----5:R-:W-:Y:S01]  /*5b80*/  FFMA.FTZ R101, R150.reuse, R118, R101 ;  /* 0x0000007696657223 */ /* 0x060fe20000010065 */
[----:B------:R-:W-:Y:S01]  /*5b90*/  UIADD3.X UR16, UPT, UPT, UR16, UR20, URZ, UP0, !UPT ;  /* 0x0000001410107290 */ /* 0x000fe200087fe4ff */
[----:B------:R-:W-:Y:S01]  /*5ba0*/  LEA R4, P0, R5, R2, 0x1 ;  /* 0x0000000205047211 */ /* 0x000fe200078008ff */
[----:B------:R-:W-:Y:S01]  /*5bb0*/  UISETP.NE.AND UP0, UPT, UR12, URZ, UPT ;  /* 0x000000ff0c00728c */ /* 0x000fe2000bf05270 */
        /* <DEDUP_REMOVED lines=16> */
[----:B------:R-:W-:Y:S01]  /*5cc0*/  IADD3.X R3, PT, PT, R3, UR17, RZ, P0, !PT ;  /* 0x0000001103037c10 */ /* 0x000fe200087fe4ff */
[----:B------:R-:W-:-:S02]  /*5cd0*/  UIADD3 UR10, UPT, UPT, UR10, 0x1, URZ ;  /* 0x000000010a0a7890 */ /* 0x000fc4000fffe0ff */
[----:B------:R-:W-:Y:S02]  /*5ce0*/  UIADD3 UR11, UPT, UPT, UR11, 0x8, URZ ;  /* 0x000000080b0b7890 */ /* 0x000fe4000fffe0ff */
[----:B------:R-:W-:Y:S01]  /*5cf0*/  UIADD3.X UR14, UPT, UPT, UR14, UR18, URZ, UP1, !UPT ;  /* 0x000000120e0e7290 */ /* 0x000fe20008ffe4ff */
[----:B------:R-:W-:Y:S11]  /*5d00*/  BRA.U UP0, `(.L_x_2703) ;  /* 0xffffffe500707547 */ /* 0x000ff6000b83ffff */
.L_x_2698:
[----:B------:R-:W-:Y:S01]  /*5d10*/  ISETP.NE.AND P0, PT, R65, RZ, PT ;  /* 0x000000ff4100720c */ /* 0x000fe20003f05270 */
[----:B------:R-:W-:Y:S01]  /*5d20*/  BAR.SYNC.DEFER_BLOCKING 0x0 ;  /* 0x0000000000007b1d */ /* 0x000fe20000010000 */
[----:B------:R-:W-:Y:S01]  /*5d30*/  F2FP.BF16.F32.PACK_AB R100, R100, R101 ;  /* 0x000000656464723e */ /* 0x000fe200000010ff */
[----:B------:R-:W-:Y:S01]  /*5d40*/  USHF.L.U32 UR12, UR4, 0xb, URZ ;  /* 0x0000000b040c7899 */ /* 0x000fe200080006ff */
[----:B------:R-:W-:Y:S01]  /*5d50*/  F2FP.BF16.F32.PACK_AB R98, R98, R99 ;  /* 0x000000636262723e */ /* 0x000fe200000010ff */
[----:B------:R-:W-:Y:S01]  /*5d60*/  UIADD3 UR21, UP0, UPT, UR21, 0x1000, URZ ;  /* 0x0000100015157890 */ /* 0x000fe2000ff1e0ff */
[----:B------:R-:W-:Y:S01]  /*5d70*/  F2FP.BF16.F32.PACK_AB R96, R96, R97 ;  /* 0x000000616060723e */ /* 0x000fe200000010ff */
[----:B------:R-:W1:Y:S01]  /*5d80*/  LDCU.64 UR10, c[0x0][0x478] ;  /* 0x00008f00ff0a77ac */ /* 0x000e620008000a00 */
[----:B------:R-:W-:Y:S02]  /*5d90*/  PRMT R3, R100, 0x7632, R3 ;  /* 0x0000763264037816 */ /* 0x000fe40000000003 */
[----:B------:R-:W-:Y:S01]  /*5da0*/  PRMT R4, R98, 0x7632, R4 ;  /* 0x0000763262047816 */ /* 0x000fe20000000004 */
[----:B------:R-:W-:Y:S01]  /*5db0*/  UIADD3 UR4, UPT, UPT, UR4, 0x1, URZ ;  /* 0x0000000104047890 */ /* 0x000fe2000fffe0ff */
[----:B------:R-:W-:Y:S01]  /*5dc0*/  F2FP.BF16.F32.PACK_AB R94, R94, R95 ;  /* 0x0000005f5e5e723e */ /* 0x000fe200000010ff */
[----:B------:R-:W2:Y:S01]  /*5dd0*/  @!P0 LDC R2, c[0x0][0x388] ;  /* 0x0000e200ff028b82 */ /* 0x000ea20000000800 */
        /* <DEDUP_REMOVED lines=11> */
[----:B------:R-:W-:Y:S01]  /*5e90*/  STS.U16 [R30], R100 ;  /* 0x000000641e007388 */ /* 0x000fe20000000400 */
[----:B------:R-:W-:-:S03]  /*5ea0*/  PRMT R8, R88, 0x7632, R8 ;  /* 0x0000763258087816 */ /* 0x000fc60000000008 */
[----:B------:R3:W-:Y:S04]  /*5eb0*/  STS.U16 [R29+0x2], R3 ;  /* 0x000002031d007388 */ /* 0x0007e80000000400 */
[----:B------:R-:W-:Y:S04]  /*5ec0*/  STS.U16 [R28+0x4], R98 ;  /* 0x000004621c007388 */ /* 0x000fe80000000400 */
[----:B------:R4:W-:Y:S01]  /*5ed0*/  STS.U16 [R27+0x6], R4 ;  /* 0x000006041b007388 */ /* 0x0009e20000000400 */
[----:B---3--:R-:W-:-:S03]  /*5ee0*/  PRMT R3, R94, 0x7632, R3 ;  /* 0x000076325e037816 */ /* 0x008fc60000000003 */
[----:B------:R-:W-:Y:S04]  /*5ef0*/  STS.U16 [R26+0x8], R96 ;  /* 0x000008601a007388 */ /* 0x000fe80000000400 */
[----:B------:R-:W-:Y:S01]  /*5f00*/  STS.U16 [R25+0xa], R5 ;  /* 0x00000a0519007388 */ /* 0x000fe20000000400 */
[----:B----4-:R-:W-:-:S03]  /*5f10*/  PRMT R4, R90, 0x7632, R4 ;  /* 0x000076325a047816 */ /* 0x010fc60000000004 */
[----:B------:R-:W-:Y:S04]  /*5f20*/  STS.U16 [R24+0xc], R94 ;  /* 0x00000c5e18007388 */ /* 0x000fe80000000400 */
[----:B------:R3:W-:Y:S04]  /*5f30*/  STS.U16 [R23+0xe], R3 ;  /* 0x00000e0317007388 */ /* 0x0007e80000000400 */
[----:B------:R-:W-:Y:S04]  /*5f40*/  STS.U16 [R22+0x10], R92 ;  /* 0x0000105c16007388 */ /* 0x000fe80000000400 */
[----:B------:R2:W-:Y:S01]  /*5f50*/  STS.U16 [R21+0x12], R6 ;  /* 0x0000120615007388 */ /* 0x0005e20000000400 */
[----:B---3--:R-:W-:-:S03]  /*5f60*/  PRMT R3, R86, 0x7632, R3 ;  /* 0x0000763256037816 */ /* 0x008fc60000000003 */
[----:B------:R-:W-:Y:S04]  /*5f70*/  STS.U16 [R20+0x14], R90 ;  /* 0x0000145a14007388 */ /* 0x000fe80000000400 */
[----:B------:R-:W-:Y:S01]  /*5f80*/  STS.U16 [R19+0x16], R4 ;  /* 0x0000160413007388 */ /* 0x000fe20000000400 */
[----:B--2---:R-:W-:Y:S01]  /*5f90*/  @!P0 VIADD R6, R2, -UR12 ;  /* 0x8000000c02068c36 */ /* 0x004fe20008000000 */
[----:B------:R-:W-:Y:S02]  /*5fa0*/  MOV R2, UR12 ;  /* 0x0000000c00027c02 */ /* 0x000fe40008000f00 */
        /* <DEDUP_REMOVED lines=13> */
[----:B0-----:R-:W-:Y:S04]  /*6080*/  LDS.U16 R13, [R38+0x200] ;  /* 0x00020000260d7984 */ /* 0x001fe80000000400 */
        /* <DEDUP_REMOVED lines=9> */
[----:B--2---:R-:W-:-:S04]  /*6120*/  IADD3 R3, P0, P1, R63, UR6, R2 ;  /* 0x000000063f037c10 */ /* 0x004fc8000f91e002 */
[----:B------:R-:W-:Y:S02]  /*6130*/  IADD3.X R4, PT, PT, RZ, UR5, RZ, P0, P1 ;  /* 0x00000005ff047c10 */ /* 0x000fe400087e24ff */
[----:B-1----:R-:W-:-:S04]  /*6140*/  LEA R2, P3, R3, UR10, 0x1 ;  /* 0x0000000a03027c11 */ /* 0x002fc8000f8608ff */
[----:B------:R-:W-:Y:S01]  /*6150*/  LEA.HI.X R3, R3, UR11, R4, 0x1, P3 ;  /* 0x0000000b03037c11 */ /* 0x000fe200098f0c04 */
[----:B------:R-:W0:Y:S01]  /*6160*/  LDS R0, [UR9+0x1080] ;  /* 0x00108009ff007984 */ /* 0x000e220008000800 */
[----:B------:R-:W1:Y:S02]  /*6170*/  LDCU UR9, c[0x0][0x394] ;  /* 0x00007280ff0977ac */ /* 0x000e640008000800 */
[----:B-1----:R-:W-:Y:S01]  /*6180*/  UISETP.NE.AND UP0, UPT, UR4, UR9, UPT ;  /* 0x000000090400728c */ /* 0x002fe2000bf05270 */
[-C--:B0-----:R-:W-:Y:S02]  /*6190*/  ISETP.GE.AND P2, PT, R62, R0.reuse, PT ;  /* 0x000000003e00720c */ /* 0x081fe40003f46270 */
[-C--:B------:R-:W-:Y:S02]  /*61a0*/  ISETP.GE.AND P1, PT, R63, R0.reuse, PT ;  /* 0x000000003f00720c */ /* 0x080fe40003f26270 */
[-C--:B------:R-:W-:Y:S02]  /*61b0*/  ISETP.GE.AND P0, PT, R61, R0.reuse, PT ;  /* 0x000000003d00720c */ /* 0x080fe40003f06270 */
[----:B------:R-:W-:-:S02]  /*61c0*/  ISETP.GE.AND P4, PT, R60, R0, PT ;  /* 0x000000003c00720c */ /* 0x000fc40003f86270 */
        /* <DEDUP_REMOVED lines=30> */
.L_x_2705:
        /* <DEDUP_REMOVED lines=13> */
.L_x_5082:


//--------------------- .text._Z25selective_scan_fwd_kernelI32Selective_Scan_fwd_kernel_traitsILi128ELi16ELi1ELb0ELb1ELb0ELb1EN3c108BFloat16EfEEv13SSMParamsBase --------------------------
	.section	.text._Z25selective_scan_fwd_kernelI32Selective_Scan_fwd_kernel_traitsILi128ELi16ELi1ELb0ELb1ELb0ELb1EN3c108BFloat16EfEEv13SSMParamsBase,"ax",@progbits
	.align	128
        .global         _Z25selective_scan_fwd_kernelI32Selective_Scan_fwd_kernel_traitsILi128ELi16ELi1ELb0ELb1ELb0ELb1EN3c108BFloat16EfEEv13SSMParamsBase
        .type           _Z25selective_scan_fwd_kernelI32Selective_Scan_fwd_kernel_traitsILi128ELi16ELi1ELb0ELb1ELb0ELb1EN3c108BFloat16EfEEv13SSMParamsBase,@function
        .size           _Z25selective_scan_fwd_kernelI32Selective_Scan_fwd_kernel_traitsILi128ELi16ELi1ELb0ELb1ELb0ELb1EN3c108BFloat16EfEEv13SSMParamsBase,(.L_x_5083 - _Z25selective_scan_fwd_kernelI32Selective_Scan_fwd_kernel_traitsILi128ELi16ELi1ELb0ELb1ELb0ELb1EN3c108BFloat16EfEEv13SSMParamsBase)
        .other          _Z25selective_scan_fwd_kernelI32Selective_Scan_fwd_kernel_traitsILi128ELi16ELi1ELb0ELb1ELb0ELb1EN3c108BFloat16EfEEv13SSMParamsBase,@"STO_CUDA_ENTRY STV_DEFAULT"
_Z25selective_scan_fwd_kernelI32Selective_Scan_fwd_kernel_traitsILi128ELi16ELi1ELb0ELb1ELb0ELb1EN3c108BFloat16EfEEv13SSMParamsBase:
.text._Z25selective_scan_fwd_kernelI32Selective_Scan_fwd_kernel_traitsILi128ELi16ELi1ELb0ELb1ELb0ELb1EN3c108BFloat16EfEEv13SSMParamsBase:
[----:B------:R-:W-:Y:S01]  /*0000*/  LDC R1, c[0x0][0x37c] ;  /* 0x0000df00ff017b82 */ /* 0x000fe20000000800 */
[----:B------:R-:W0:Y:S07]  /*0010*/  LDCU UR33, c[0x0][0x398] ;  /* 0x00007300ff2177ac */ /* 0x000e2e0008000800 */
[----:B------:R-:W1:Y:S01]  /*0020*/  S2UR UR24, SR_CTAID.Y ;  /* 0x00000000001879c3 */ /* 0x000e620000002600 */
[----:B------:R-:W-:Y:S01]  /*0030*/  CS2R R66, SRZ ;  /* 0x0000000000427805 */ /* 0x000fe2000001ff00 */
[----:B------:R-:W2:Y:S01]  /*0040*/  LDCU.64 UR4, c[0x0][0x458] ;  /* 0x00008b00ff0477ac */ /* 0x000ea20008000a00 */
[----:B------:R-:W3:Y:S01]  /*0050*/  LDCU.64 UR6, c[0x0][0x470] ;  /* 0x00008e00ff0677ac */ /* 0x000ee20008000a00 */
[----:B------:R-:W4:Y:S04]  /*0060*/  LDCU.64 UR22, c[0x0][0x358] ;  /* 0x00006b00ff1677ac */ /* 0x000f280008000a00 */
[----:B------:R-:W4:Y:S01]  /*0070*/  S2UR UR25, SR_CTAID.X ;  /* 0x00000000001979c3 */ /* 0x000f220000002500 */
[----:B------:R-:W4:Y:S01]  /*0080*/  LDCU UR32, c[0x0][0x394] ;  /* 0x00007280ff2077ac */ /* 0x000f220008000800 */
[----:B0-----:R-:W-:Y:S01]  /*0090*/  IMAD.U32 R0, RZ, RZ, UR33 ;  /* 0x00000021ff007e24 */ /* 0x001fe2000f8e00ff */
[----:B------:R-:W0:Y:S04]  /*00a0*/  LDCU.128 UR16, c[0x0][0x3f0] ;  /* 0x00007e00ff1077ac */ /* 0x000e280008000c00 */
        /* <DEDUP_REMOVED lines=17> */
[----:B------:R-:W-:Y:S01]  /*01c0*/  IMAD.U32 R3, RZ, RZ, UR5 ;  /* 0x00000005ff037e24 */ /* 0x000fe2000f8e00ff */
[----:B-1----:R-:W-:-:S04]  /*01d0*/  IADD3 R6, PT, PT, R0, 0xffffffe, RZ ;  /* 0x0ffffffe00067810 */ /* 0x002fc80007ffe0ff */
[----:B----4-:R1:W5:Y:S01]  /*01e0*/  @P0 LDG.E R67, desc[UR22][R2.64] ;  /* 0x0000001602430981 */ /* 0x010362000c1e1900 */
[----:B------:R-:W-:Y:S01]  /*01f0*/  IMAD.U32 R5, RZ, RZ, UR7 ;  /* 0x00000007ff057e24 */ /* 0x000fe2000f8e00ff */
[----:B------:R2:W4:Y:S01]  /*0200*/  F2I.FTZ.U32.TRUNC.NTZ R7, R6 ;  /* 0x0000000600077305 */ /* 0x000522000021f000 */
[----:B------:R-:W-:-:S03]  /*0210*/  UISETP.GE.AND UP1, UPT, UR32, 0x1, UPT ;  /* 0x000000012000788c */ /* 0x000fc6000bf26270 */
[----:B------:R0:W5:Y:S01]  /*0220*/  @P1 LDG.E R66, desc[UR22][R4.64] ;  /* 0x0000001604421981 */ /* 0x000162000c1e1900 */
[----:B--2---:R-:W-:-:S05]  /*0230*/  IMAD.MOV.U32 R6, RZ, RZ, RZ ;  /* 0x000000ffff067224 */ /* 0x004fca00078e00ff */
[----:B------:R-:W-:Y:S02]  /*0240*/  R2UR UR4, R6 ;  /* 0x00000000060472ca */ /* 0x000fe400000e0000 */
[----:B----4-:R-:W-:Y:S01]  /*0250*/  R2UR UR5, R7 ;  /* 0x00000000070572ca */ /* 0x010fe200000e0000 */
[----:B-1----:R-:W-:-:S04]  /*0260*/  IMAD.MOV R2, RZ, RZ, -R7 ;  /* 0x000000ffff027224 */ /* 0x002fc800078e0a07 */
[----:B------:R-:W-:Y:S01]  /*0270*/  IMAD R3, R2, R9, RZ ;  /* 0x0000000902037224 */ /* 0x000fe200078e02ff */
[----:B------:R-:W-:-:S07]  /*0280*/  IABS R2, UR24 ;  /* 0x0000001800027c13 */ /* 0x000fce0008000000 */
        /* <DEDUP_REMOVED lines=10> */
[----:B0-----:R-:W-:Y:S02]  /*0330*/  UIMAD.WIDE.U32 UR4, UR25, UR16, URZ ;  /* 0x00000010190472a5 */ /* 0x001fe4000f8e00ff */
[----:B---3--:R-:W-:Y:S02]  /*0340*/  UIMAD.WIDE.U32 UR6, UR25, UR28, URZ ;  /* 0x0000001c190672a5 */ /* 0x008fe4000f8e00ff */
[----:B------:R-:W-:-:S08]  /*0350*/  UIMAD UR5, UR25, UR17, UR5 ;  /* 0x00000011190572a4 */ /* 0x000fd0000f8e0205 */
[----:B------:R-:W-:Y:S01]  /*0360*/  @!P0 IMAD.IADD R0, R0, 0x1, -R9 ;  /* 0x0000000100008824 */ /* 0x000fe200078e0a09 */
[----:B------:R-:W-:Y:S01]  /*0370*/  PLOP3.LUT P0, PT, PT, PT, UP1, 0x80, 0x8 ;  /* 0x000000000008781c */ /* 0x000fe20003f0f018 */
[----:B------:R-:W-:-:S03]  /*0380*/  UIMAD UR7, UR25, UR29, UR7 ;  /* 0x0000001d190772a4 */ /* 0x000fc6000f8e0207 */
[----:B------:R-:W-:Y:S01]  /*0390*/  ISETP.GE.U32.AND P1, PT, R0, R9, PT ;  /* 0x000000090000720c */ /* 0x000fe20003f26070 */
[----:B------:R-:W-:Y:S02]  /*03a0*/  UIMAD.WIDE.U32 UR8, UR24, UR18, UR4 ;  /* 0x00000012180872a5 */ /* 0x000fe4000f8e0004 */
[----:B------:R-:W-:Y:S02]  /*03b0*/  UIMAD.WIDE.U32 UR10, UR24, UR30, UR6 ;  /* 0x0000001e180a72a5 */ /* 0x000fe4000f8e0006 */
[----:B------:R-:W-:Y:S02]  /*03c0*/  ULOP3.LUT UR12, UR24, UR33, URZ, 0x3c, !UPT ;  /* 0x00000021180c7292 */ /* 0x000fe4000f8e3cff */
[----:B------:R-:W-:Y:S02]  /*03d0*/  UIMAD UR16, UR24, UR19, UR9 ;  /* 0x00000013181072a4 */ /* 0x000fe4000f8e0209 */
[----:B------:R-:W-:Y:S02]  /*03e0*/  @!UP0 UIADD3 UR14, UPT, UPT, UR14, 0x1, URZ ;  /* 0x000000010e0e8890 */ /* 0x000fe4000fffe0ff */
[----:B------:R-:W-:Y:S01]  /*03f0*/  UIMAD UR15, UR24, UR31, UR11 ;  /* 0x0000001f180f72a4 */ /* 0x000fe2000f8e020b */
[----:B------:R-:W0:Y:S01]  /*0400*/  LDCU.64 UR18, c[0x0][0x3b0] ;  /* 0x00007600ff1277ac */ /* 0x000e220008000a00 */
[----:B------:R-:W1:Y:S01]  /*0410*/  LDCU.128 UR4, c[0x0][0x460] ;  /* 0x00008c00ff0477ac */ /* 0x000e620008000c00 */
[----:B------:R-:W-:Y:S01]  /*0420*/  UISETP.GE.AND UP1, UPT, UR12, URZ, UPT ;  /* 0x000000ff0c00728c */ /* 0x000fe2000bf26270 */
[----:B------:R-:W-:Y:S01]  /*0430*/  VOTEU.ANY UP0, P1 ;  /* 0x0000000000ff7886 */ /* 0x000fe20000800100 */
[----:B01----:R-:W-:Y:S09]  /*0440*/  @!P0 EXIT ;  /* 0x000000000000894d */ /* 0x003ff20003800000 */
[----:B------:R-:W0:Y:S01]  /*0450*/  S2R R65, SR_TID.X ;  /* 0x0000000000417919 */ /* 0x000e220000002100 */
[----:B------:R-:W-:Y:S02]  /*0460*/  @UP0 UIADD3 UR14, UPT, UPT, UR14, 0x1, URZ ;  /* 0x000000010e0e0890 */ /* 0x000fe4000fffe0ff */
[----:B------:R-:W-:Y:S01]  /*0470*/  UISETP.NE.AND UP0, UPT, UR33, URZ, UPT ;  /* 0x000000ff2100728c */ /* 0x000fe2000bf05270 */
[----:B------:R-:W1:Y:S01]  /*0480*/  LDCU UR28, c[0x0][0x384] ;  /* 0x00007080ff1c77ac */ /* 0x000e620008000800 */
[----:B------:R-:W2:Y:S01]  /*0490*/  LDCU.64 UR26, c[0x0][0x448] ;  /* 0x00008900ff1a77ac */ /* 0x000ea20008000a00 */
[----:B------:R-:W-:-:S08]  /*04a0*/  @!UP1 UIADD3 UR14, UPT, UPT, -UR14, URZ, URZ ;  /* 0x000000ff0e0e9290 */ /* 0x000fd0000fffe1ff */
[----:B------:R-:W-:Y:S02]  /*04b0*/  @!UP0 ULOP3.LUT UR14, URZ, UR33, URZ, 0x33, !UPT ;  /* 0x00000021ff0e8292 */ /* 0x000fe4000f8e33ff */
[----:B------:R-:W-:Y:S01]  /*04c0*/  UIMAD.WIDE.U32 UR12, UR25, UR18, URZ ;  /* 0x00000012190c72a5 */ /* 0x000fe2000f8e00ff */
[----:B------:R-:W3:Y:S01]  /*04d0*/  LDCU UR18, c[0x0][0x38c] ;  /* 0x00007180ff1277ac */ /* 0x000ee20008000800 */
[----:B------:R-:W-:Y:S02]  /*04e0*/  ULEA UR11, UP0, UR8, UR4, 0x1 ;  /* 0x00000004080b7291 */ /* 0x000fe4000f8008ff */
[----:B------:R-:W-:Y:S02]  /*04f0*/  USHF.R.S32.HI UR4, URZ, 0x1f, UR14 ;  /* 0x0000001fff047899 */ /* 0x000fe4000801140e */
[----:B------:R-:W-:Y:S02]  /*0500*/  ULEA UR9, UP1, UR10, UR6, 0x1 ;  /* 0x000000060a097291 */ /* 0x000fe4000f8208ff */
[----:B------:R-:W-:-:S02]  /*0510*/  UIMAD UR13, UR25, UR19, UR13 ;  /* 0x00000013190d72a4 */ /* 0x000fc4000f8e020d */
[----:B------:R-:W-:Y:S01]  /*0520*/  UIMAD UR6, UR4, UR20, URZ ;  /* 0x00000014040672a4 */ /* 0x000fe2000f8e02ff */
[----:B0-----:R-:W-:Y:S01]  /*0530*/  IMAD.SHL.U32 R0, R65, 0x10, RZ ;  /* 0x0000001041007824 */ /* 0x001fe200078e00ff */
[----:B------:R-:W-:Y:S02]  /*0540*/  ULEA.HI.X UR8, UR8, UR5, UR16, 0x1, UP0 ;  /* 0x0000000508087291 */ /* 0x000fe400080f0c10 */
[----:B------:R-:W-:Y:S02]  /*0550*/  UIMAD.WIDE.U32 UR4, UR14, UR20, UR12 ;  /* 0x000000140e0472a5 */ /* 0x000fe4000f8e000c */
[----:B------:R-:W-:Y:S01]  /*0560*/  LOP3.LUT R0, R0, 0x3e00, RZ, 0xc0, !PT ;  /* 0x00003e0000007812 */ /* 0x000fe200078ec0ff */
[----:B------:R-:W-:Y:S02]  /*0570*/  UIMAD UR17, UR14, UR21, UR6 ;  /* 0x000000150e1172a4 */ /* 0x000fe4000f8e0206 */
[----:B-1----:R-:W-:Y:S01]  /*0580*/  UIMAD UR6, UR25, UR28, UR24 ;  /* 0x0000001c190672a4 */ /* 0x002fe2000f8e0218 */
[----:B------:R-:W-:Y:S01]  /*0590*/  LOP3.LUT R64, R0, 0x1f, R65, 0xf8, !PT ;  /* 0x0000001f00407812 */ /* 0x000fe200078ef841 */
[----:B--2---:R-:W-:-:S02]  /*05a0*/  ULEA UR16, UP0, UR4, UR26, 0x1 ;  /* 0x0000001a04107291 */ /* 0x004fc4000f8008ff */
[----:B------:R-:W-:Y:S01]  /*05b0*/  UIADD3 UR17, UPT, UPT, UR5, UR17, URZ ;  /* 0x0000001105117290 */ /* 0x000fe2000fffe0ff */
[C---:B------:R-:W-:Y:S01]  /*05c0*/  LOP3.LUT R63, R64.reuse, 0x40, RZ, 0xfc, !PT ;  /* 0x00000040403f7812 */ /* 0x040fe200078efcff */
[----:B------:R-:W-:Y:S01]  /*05d0*/  UIMAD UR5, UR6, UR32, URZ ;  /* 0x00000020060572a4 */ /* 0x000fe2000f8e02ff */
[C---:B------:R-:W-:Y:S01]  /*05e0*/  LOP3.LUT R62, R64.reuse, 0x1a0, RZ, 0xfc, !PT ;  /* 0x000001a0403e7812 */ /* 0x040fe200078efcff */
[----:B------:R-:W-:Y:S01]  /*05f0*/  ULEA.HI.X UR17, UR4, UR27, UR17, 0x1, UP0 ;  /* 0x0000001b04117291 */ /* 0x000fe200080f0c11 */
[----:B------:R-:W-:Y:S01]  /*0600*/  SHF.L.U32 R61, R64, 0x1, RZ ;  /* 0x00000001403d7819 */ /* 0x000fe200000006ff */
[----:B------:R-:W-:Y:S02]  /*0610*/  ULEA.HI.X UR15, UR10, UR7, UR15, 0x1, UP1 ;  /* 0x000000070a0f7291 */ /* 0x000fe400088f0c0f */
[----:B---3--:R-:W-:Y:S01]  /*0620*/  UIMAD UR5, UR5, UR18, URZ ;  /* 0x00000012050572a4 */ /* 0x008fe2000f8e02ff */
[----:B------:R-:W-:Y:S01]  /*0630*/  UMOV UR12, UR11 ;  /* 0x0000000b000c7c82 */ /* 0x000fe20008000000 */
[----:B------:R-:W-:Y:S01]  /*0640*/  UMOV UR13, UR9 ;  /* 0x00000009000d7c82 */ /* 0x000fe20008000000 */
[----:B------:R-:W-:Y:S01]  /*0650*/  UMOV UR4, URZ ;  /* 0x000000ff00047c82 */ /* 0x000fe20008000000 */
[----:B------:R-:W-:-:S08]  /*0660*/  UMOV UR14, UR8 ;  /* 0x00000008000e7c82 */ /* 0x000fd00008000000 */
.L_x_2744:
[----:B------:R-:W0:Y:S01]  /*0670*/  LDCU UR18, c[0x0][0x388] ;  /* 0x00007100ff1277ac */ /* 0x000e220008000800 */
[----:B------:R-:W-:Y:S01]  /*0680*/  IMAD.SHL.U32 R2, R65, 0x10, RZ ;  /* 0x0000001041027824 */ /* 0x000fe200078e00ff */
[----:B------:R-:W-:Y:S01]  /*0690*/  IADD3 R4, P0, PT, R61, UR12, RZ ;  /* 0x0000000c3d047c10 */ /* 0x000fe2000ff1e0ff */
[----:B------:R-:W-:Y:S01]  /*06a0*/  USHF.L.U32 UR6, UR4, 0xb, URZ ;  /* 0x0000000b04067899 */ /* 0x000fe200080006ff */
[----:B------:R-:W-:Y:S02]  /*06b0*/  LOP3.LUT R18, R18, 0xfffffeff, RZ, 0xc0, !PT ;  /* 0xfffffeff12127812 */ /* 0x000fe400078ec0ff */
[----:B------:R-:W-:Y:S01]  /*06c0*/  LOP3.LUT R20, R2, 0x3e00, RZ, 0xc0, !PT ;  /* 0x00003e0002147812 */ /* 0x000fe200078ec0ff */
[----:B------:R-:W-:Y:S01]  /*06d0*/  IMAD.X R5, RZ, RZ, UR14, P0 ;  /* 0x0000000eff057e24 */ /* 0x000fe200080e06ff */
[----:B------:R-:W-:Y:S02]  /*06e0*/  PRMT R7, RZ, 0x7610, R7 ;  /* 0x00007610ff077816 */ /* 0x000fe40000000007 */
        /* <DEDUP_REMOVED lines=12> */
[----:B------:R-:W-:Y:S02]  /*07b0*/  SHF.L.U32 R61, R64, 0x1, RZ ;  /* 0x00000001403d7819 */ /* 0x000fe400000006ff */
[----:B------:R-:W-:Y:S02]  /*07c0*/  PRMT R6, RZ, 0x7610, R6 ;  /* 0x00007610ff067816 */ /* 0x000fe40000000006 */
[----:B------:R-:W-:-:S02]  /*07d0*/  IADD3 R2, P0, PT, R61, UR13, RZ ;  /* 0x0000000d3d027c10 */ /* 0x000fc4000ff1e0ff */
[----:B------:R-:W-:Y:S02]  /*07e0*/  PRMT R12, RZ, 0x7610, R12 ;  /* 0x00007610ff0c7816 */ /* 0x000fe4000000000c */
[----:B------:R-:W-:Y:S01]  /*07f0*/  @P1 LOP3.LUT R18, R18, 0x100, RZ, 0xfc, !PT ;  /* 0x0000010012121812 */ /* 0x000fe200078efcff */
[----:B------:R-:W-:Y:S01]  /*0800*/  IMAD.X R3, RZ, RZ, UR15, P0 ;  /* 0x0000000fff037e24 */ /* 0x000fe200080e06ff */
[----:B------:R-:W-:Y:S02]  /*0810*/  LOP3.LUT R55, R64, 0xe0, RZ, 0xfc, !PT ;  /* 0x000000e040377812 */ /* 0x000fe400078efcff */
[----:B------:R-:W-:Y:S02]  /*0820*/  LOP3.LUT P0, RZ, R18, 0x100, RZ, 0xc0, !PT ;  /* 0x0000010012ff7812 */ /* 0x000fe4000780c0ff */
[C---:B------:R-:W-:Y:S02]  /*0830*/  LOP3.LUT R54, R64.reuse, 0x100, RZ, 0xfc, !PT ;  /* 0x0000010040367812 */ /* 0x040fe400078efcff */
[----:B------:R-:W-:-:S02]  /*0840*/  LOP3.LUT R60, R64, 0x20, RZ, 0xfc, !PT ;  /* 0x00000020403c7812 */ /* 0x000fc400078efcff */
[C---:B------:R-:W-:Y:S02]  /*0850*/  LOP3.LUT R56, R64.reuse, 0xc0, RZ, 0xfc, !PT ;  /* 0x000000c040387812 */ /* 0x040fe400078efcff */
[C---:B------:R-:W-:Y:S02]  /*0860*/  LOP3.LUT R57, R64.reuse, 0xa0, RZ, 0xfc, !PT ;  /* 0x000000a040397812 */ /* 0x040fe400078efcff */
[----:B------:R-:W-:Y:S01]  /*0870*/  LOP3.LUT R58, R64, 0x80, RZ, 0xfc, !PT ;  /* 0x00000080403a7812 */ /* 0x000fe200078efcff */
[----:B------:R-:W2:Y:S01]  /*0880*/  @!P6 LDG.E.U16 R9, desc[UR22][R4.64+0x80] ;  /* 0x000080160409e981 */ /* 0x000ea2000c1e1500 */
[----:B------:R-:W-:Y:S02]  /*0890*/  ISETP.GE.AND P5, PT, R60, UR18, PT ;  /* 0x000000123c007c0c */ /* 0x000fe4000bfa6270 */
[----:B------:R-:W-:Y:S01]  /*08a0*/  ISETP.GE.AND P1, PT, R56, UR18, PT ;  /* 0x0000001238007c0c */ /* 0x000fe2000bf26270 */
[----:B------:R-:W3:Y:S01]  /*08b0*/  @!P0 LDG.E.U16 R7, desc[UR22][R4.64] ;  /* 0x0000001604078981 */ /* 0x000ee2000c1e1500 */
[----:B------:R-:W-:-:S02]  /*08c0*/  ISETP.GE.AND P0, PT, R55, UR18, PT ;  /* 0x0000001237007c0c */ /* 0x000fc4000bf06270 */
[----:B------:R-:W-:Y:S02]  /*08d0*/  LOP3.LUT R59, R64, 0x60, RZ, 0xfc, !PT ;  /* 0x00000060403b7812 */ /* 0x000fe400078efcff */
[----:B------:R-:W-:Y:S02]  /*08e0*/  ISETP.GE.AND P2, PT, R57, UR18, PT ;  /* 0x0000001239007c0c */ /* 0x000fe4000bf46270 */
[----:B------:R-:W-:Y:S02]  /*08f0*/  ISETP.GE.AND P3, PT, R58, UR18, PT ;  /* 0x000000123a007c0c */ /* 0x000fe4000bf66270 */
[----:B------:R-:W-:Y:S01]  /*0900*/  ISETP.GE.AND P4, PT, R59, UR18, PT ;  /* 0x000000123b007c0c */ /* 0x000fe2000bf86270 */
[----:B------:R-:W4:Y:S01]  /*0910*/  @!P5 LDG.E.U16 R0, desc[UR22][R4.64+0x40] ;  /* 0x000040160400d981 */ /* 0x000f22000c1e1500 */
[----:B------:R-:W-:Y:S02]  /*0920*/  PRMT R17, RZ, 0x7610, R17 ;  /* 0x00007610ff117816 */ /* 0x000fe40000000011 */
[----:B------:R-:W-:Y:S01]  /*0930*/  PRMT R14, RZ, 0x7610, R14 ;  /* 0x00007610ff0e7816 */ /* 0x000fe2000000000e */
[----:B------:R-:W2:Y:S01]  /*0940*/  @!P0 LDG.E.U16 R10, desc[UR22][R4.64+0x1c0] ;  /* 0x0001c016040a8981 */ /* 0x000ea2000c1e1500 */
[----:B------:R-:W-:-:S02]  /*0950*/  ISETP.GE.AND P0, PT, R54, UR18, PT ;  /* 0x0000001236007c0c */ /* 0x000fc4000bf06270 */
[C---:B------:R-:W-:Y:S01]  /*0960*/  LOP3.LUT R53, R64.reuse, 0x120, RZ, 0xfc, !PT ;  /* 0x0000012040357812 */ /* 0x040fe200078efcff */
[----:B------:R-:W2:Y:S01]  /*0970*/  @!P1 LDG.E.U16 R13, desc[UR22][R4.64+0x180] ;  /* 0x00018016040d9981 */ /* 0x000ea2000c1e1500 */
[C---:B------:R-:W-:Y:S02]  /*0980*/  LOP3.LUT R52, R64.reuse, 0x140, RZ, 0xfc, !PT ;  /* 0x0000014040347812 */ /* 0x040fe400078efcff */
[C---:B------:R-:W-:Y:S01]  /*0990*/  LOP3.LUT R51, R64.reuse, 0x160, RZ, 0xfc, !PT ;  /* 0x0000016040337812 */ /* 0x040fe200078efcff */
[----:B------:R-:W2:Y:S01]  /*09a0*/  @!P2 LDG.E.U16 R8, desc[UR22][R4.64+0x140] ;  /* 0x000140160408a981 */ /* 0x000ea2000c1e1500 */
[----:B------:R-:W-:Y:S02]  /*09b0*/  LOP3.LUT R50, R64, 0x180, RZ, 0xfc, !PT ;  /* 0x0000018040327812 */ /* 0x000fe400078efcff */
        /* <DEDUP_REMOVED lines=14> */
[----:B------:R-:W-:Y:S02]  /*0aa0*/  ISETP.GE.AND P6, PT, R48, UR18, PT ;  /* 0x0000001230007c0c */ /* 0x000fe4000bfc6270 */
[----:B------:R-:W-:Y:S01]  /*0ab0*/  PRMT R16, RZ, 0x7610, R16 ;  /* 0x00007610ff107816 */ /* 0x000fe20000000010 */
[----:B------:R-:W2:Y:S01]  /*0ac0*/  @!P0 LDG.E.U16 R12, desc[UR22][R4.64+0x240] ;  /* 0x00024016040c8981 */ /* 0x000ea2000c1e1500 */
[----:B------:R-:W-:-:S03]  /*0ad0*/  P2R R78, PR, RZ, 0x1 ;  /* 0x00000001ff4e7803 */ /* 0x000fc60000000000 */
[----:B------:R-:W2:Y:S01]  /*0ae0*/  @!P3 LDG.E.U16 R19, desc[UR22][R4.64+0x300] ;  /* 0x000300160413b981 */ /* 0x000ea2000c1e1500 */
[----:B------:R-:W-:Y:S02]  /*0af0*/  LOP3.LUT P0, RZ, R18, 0x100, RZ, 0xc0, !PT ;  /* 0x0000010012ff7812 */ /* 0x000fe4000780c0ff */
[----:B------:R-:W-:Y:S01]  /*0b00*/  PRMT R21, RZ, 0x7610, R21 ;  /* 0x00007610ff157816 */ /* 0x000fe20000000015 */
[----:B------:R-:W2:Y:S01]  /*0b10*/  @!P4 LDG.E.U16 R16, desc[UR22][R4.64+0x340] ;  /* 0x000340160410c981 */ /* 0x000ea2000c1e1500 */
[----:B------:R-:W-:-:S04]  /*0b20*/  PRMT R18, RZ, 0x7610, R18 ;  /* 0x00007610ff127816 */ /* 0x000fc80000000012 */
        /* <DEDUP_REMOVED lines=12> */
[----:B------:R-:W-:Y:S02]  /*0bf0*/  IADD3 R29, PT, PT, R20, 0x80, RZ ;  /* 0x00000080141d7810 */ /* 0x000fe40007ffe0ff */
[-C--:B------:R-:W-:Y:S02]  /*0c00*/  LEA.HI.SX32 R23, R23, R20.reuse, 0x1b ;  /* 0x0000001417177211 */ /* 0x080fe400078fdaff */
[-C--:B------:R-:W-:Y:S02]  /*0c10*/  LEA.HI.SX32 R25, R25, R20.reuse, 0x1b ;  /* 0x0000001419197211 */ /* 0x080fe400078fdaff */
[----:B------:R-:W-:-:S02]  /*0c20*/  LEA.HI.SX32 R27, R27, R20, 0x1b ;  /* 0x000000141b1b7211 */ /* 0x000fc400078fdaff */
[----:B------:R-:W-:Y:S02]  /*0c30*/  LEA R46, R46, UR19, 0x1 ;  /* 0x000000132e2e7c11 */ /* 0x000fe4000f8e08ff */
[-C--:B------:R-:W-:Y:S02]  /*0c40*/  LEA.HI.SX32 R29, R29, R20.reuse, 0x1b ;  /* 0x000000141d1d7211 */ /* 0x080fe400078fdaff */
[----:B------:R-:W-:Y:S01]  /*0c50*/  LEA R45, R23, UR19, 0x1 ;  /* 0x00000013172d7c11 */ /* 0x000fe2000f8e08ff */
[C---:B------:R-:W-:Y:S01]  /*0c60*/  VIADD R23, R20.reuse, 0xc0 ;  /* 0x000000c014177836 */ /* 0x040fe20000000000 */
[----:B------:R-:W-:Y:S02]  /*0c70*/  LEA R44, R25, UR19, 0x1 ;  /* 0x00000013192c7c11 */ /* 0x000fe4000f8e08ff */
[----:B------:R-:W-:Y:S02]  /*0c80*/  LEA.HI.SX32 R5, R5, R20, 0x1b ;  /* 0x0000001405057211 */ /* 0x000fe400078fdaff */
[----:B------:R-:W-:Y:S01]  /*0c90*/  LEA R43, R27, UR19, 0x1 ;  /* 0x000000131b2b7c11 */ /* 0x000fe2000f8e08ff */
[C---:B------:R-:W-:Y:S01]  /*0ca0*/  VIADD R27, R20.reuse, 0x100 ;  /* 0x00000100141b7836 */ /* 0x040fe20000000000 */
[----:B------:R-:W-:-:S02]  /*0cb0*/  IADD3 R25, PT, PT, R20, 0xe0, RZ ;  /* 0x000000e014197810 */ /* 0x000fc40007ffe0ff */
[----:B------:R-:W-:Y:S01]  /*0cc0*/  LEA R42, R29, UR19, 0x1 ;  /* 0x000000131d2a7c11 */ /* 0x000fe2000f8e08ff */
[C---:B------:R-:W-:Y:S01]  /*0cd0*/  VIADD R29, R20.reuse, 0x120 ;  /* 0x00000120141d7836 */ /* 0x040fe20000000000 */
[----:B------:R-:W-:Y:S02]  /*0ce0*/  LEA R41, R5, UR19, 0x1 ;  /* 0x0000001305297c11 */ /* 0x000fe4000f8e08ff */
[-C--:B------:R-:W-:Y:S02]  /*0cf0*/  LEA.HI.SX32 R23, R23, R20.reuse, 0x1b ;  /* 0x0000001417177211 */ /* 0x080fe400078fdaff */
[-C--:B------:R-:W-:Y:S02]  /*0d00*/  LEA.HI.SX32 R25, R25, R20.reuse, 0x1b ;  /* 0x0000001419197211 */ /* 0x080fe400078fdaff */
[----:B------:R-:W-:Y:S02]  /*0d10*/  IADD3 R5, PT, PT, R20, 0x140, RZ ;  /* 0x0000014014057810 */ /* 0x000fe40007ffe0ff */
[----:B------:R-:W-:-:S02]  /*0d20*/  LEA.HI.SX32 R27, R27, R20, 0x1b ;  /* 0x000000141b1b7211 */ /* 0x000fc400078fdaff */
[-C--:B------:R-:W-:Y:S02]  /*0d30*/  LEA.HI.SX32 R29, R29, R20.reuse, 0x1b ;  /* 0x000000141d1d7211 */ /* 0x080fe400078fdaff */
[----:B------:R-:W-:Y:S01]  /*0d40*/  LEA R40, R23, UR19, 0x1 ;  /* 0x0000001317287c11 */ /* 0x000fe2000f8e08ff */
[C---:B------:R-:W-:Y:S01]  /*0d50*/  VIADD R23, R20.reuse, 0x1c0 ;  /* 0x000001c014177836 */ /* 0x040fe20000000000 */
[----:B------:R-:W-:Y:S01]  /*0d60*/  LEA R39, R25, UR19, 0x1 ;  /* 0x0000001319277c11 */ /* 0x000fe2000f8e08ff */
[----:B------:R-:W-:Y:S01]  /*0d70*/  VIADD R25, R20, 0x1e0 ;  /* 0x000001e014197836 */ /* 0x000fe20000000000 */
[----:B------:R-:W-:Y:S02]  /*0d80*/  LEA.HI.SX32 R5, R5, R20, 0x1b ;  /* 0x0000001405057211 */ /* 0x000fe400078fdaff */
[----:B------:R-:W-:Y:S02]  /*0d90*/  LEA R38, R27, UR19, 0x1 ;  /* 0x000000131b267c11 */ /* 0x000fe4000f8e08ff */
[----:B------:R-:W-:-:S02]  /*0da0*/  LEA R37, R29, UR19, 0x1 ;  /* 0x000000131d257c11 */ /* 0x000fc4000f8e08ff */
[----:B------:R-:W-:Y:S02]  /*0db0*/  LEA R36, R5, UR19, 0x1 ;  /* 0x0000001305247c11 */ /* 0x000fe4000f8e08ff */
[-C--:B------:R-:W-:Y:S02]  /*0dc0*/  LEA.HI.SX32 R23, R23, R20.reuse, 0x1b ;  /* 0x0000001417177211 */ /* 0x080fe400078fdaff */
[----:B------:R-:W-:Y:S02]  /*0dd0*/  LEA.HI.SX32 R25, R25, R20, 0x1b ;  /* 0x0000001419197211 */ /* 0x000fe400078fdaff */
[----:B------:R-:W-:Y:S02]  /*0de0*/  LEA R32, R23, UR19, 0x1 ;  /* 0x0000001317207c11 */ /* 0x000fe4000f8e08ff */
[----:B------:R-:W-:Y:S02]  /*0df0*/  LEA R31, R25, UR19, 0x1 ;  /* 0x00000013191f7c11 */ /* 0x000fe4000f8e08ff */
[----:B------:R-:W-:-:S02]  /*0e00*/  P2R R80, PR, RZ, 0x2 ;  /* 0x00000002ff507803 */ /* 0x000fc40000000000 */
[----:B------:R-:W-:Y:S02]  /*0e10*/  ISETP.GE.AND P1, PT, R60, UR18, PT ;  /* 0x000000123c007c0c */ /* 0x000fe4000bf26270 */
[----:B------:R-:W-:Y:S02]  /*0e20*/  PRMT R70, RZ, 0x7610, R70 ;  /* 0x00007610ff467816 */ /* 0x000fe40000000046 */
[----:B------:R-:W-:Y:S02]  /*0e30*/  PRMT R72, RZ, 0x7610, R72 ;  /* 0x00007610ff487816 */ /* 0x000fe40000000048 */
[----:B------:R-:W-:Y:S02]  /*0e40*/  PRMT R74, RZ, 0x7610, R74 ;  /* 0x00007610ff4a7816 */ /* 0x000fe4000000004a */
[----:B------:R-:W-:Y:S02]  /*0e50*/  PRMT R76, RZ, 0x7610, R76 ;  /* 0x00007610ff4c7816 */ /* 0x000fe4000000004c */
[----:B------:R-:W-:Y:S01]  /*0e60*/  PRMT R81, RZ, 0x7610, R81 ;  /* 0x00007610ff517816 */ /* 0x000fe20000000051 */
[----:B---3--:R0:W-:Y:S04]  /*0e70*/  STS.U16 [R46], R7 ;  /* 0x000000072e007388 */ /* 0x0081e80000000400 */
[----:B----4-:R-:W-:Y:S01]  /*0e80*/  STS.U16 [R45+0x40], R0 ;  /* 0x000040002d007388 */ /* 0x010fe20000000400 */
[----:B0-----:R-:W-:-:S03]  /*0e90*/  VIADD R7, R20, 0x160 ;  /* 0x0000016014077836 */ /* 0x001fc60000000000 */
[----:B--2---:R0:W-:Y:S02]  /*0ea0*/  STS.U16 [R44+0x80], R9 ;  /* 0x000080092c007388 */ /* 0x0041e40000000400 */
[----:B------:R-:W-:Y:S01]  /*0eb0*/  LEA.HI.SX32 R7, R7, R20, 0x1b ;  /* 0x0000001407077211 */ /* 0x000fe200078fdaff */
[----:B0-----:R-:W-:-:S03]  /*0ec0*/  VIADD R9, R20, 0x180 ;  /* 0x0000018014097836 */ /* 0x001fc60000000000 */
[----:B------:R-:W-:Y:S02]  /*0ed0*/  LEA R35, R7, UR19, 0x1 ;  /* 0x0000001307237c11 */ /* 0x000fe4000f8e08ff */
[----:B------:R-:W-:Y:S01]  /*0ee0*/  LEA.HI.SX32 R9, R9, R20, 0x1b ;  /* 0x0000001409097211 */ /* 0x000fe200078fdaff */
[----:B------:R-:W-:Y:S04]  /*0ef0*/  STS.U16 [R43+0xc0], R6 ;  /* 0x0000c0062b007388 */ /* 0x000fe80000000400 */
[----:B------:R0:W-:Y:S01]  /*0f00*/  STS.U16 [R42+0x100], R11 ;  /* 0x0001000b2a007388 */ /* 0x0001e20000000400 */
[----:B------:R-:W-:-:S03]  /*0f10*/  LEA R34, R9, UR19, 0x1 ;  /* 0x0000001309227c11 */ /* 0x000fc6000f8e08ff */
        /* <DEDUP_REMOVED lines=17> */
[C---:B-1----:R-:W-:Y:S02]  /*1030*/  VIADD R15, R20.reuse, 0x6 ;  /* 0x00000006140f7836 */ /* 0x042fe40000000000 */
[C---:B--2---:R-:W-:Y:S01]  /*1040*/  VIADD R17, R20.reuse, 0x8 ;  /* 0x0000000814117836 */ /* 0x044fe20000000000 */
[C---:B------:R-:W-:Y:S01]  /*1050*/  IADD3 R11, PT, PT, R20.reuse, 0x4, RZ ;  /* 0x00000004140b7810 */ /* 0x040fe20007ffe0ff */
[C---:B------:R-:W-:Y:S01]  /*1060*/  VIADD R71, R20.reuse, 0xb ;  /* 0x0000000b14477836 */ /* 0x040fe20000000000 */
[C---:B------:R-:W-:Y:S01]  /*1070*/  IADD3 R27, PT, PT, R20.reuse, 0x7, RZ ;  /* 0x00000007141b7810 */ /* 0x040fe20007ffe0ff */
[C---:B------:R-:W-:Y:S01]  /*1080*/  VIADD R73, R20.reuse, 0xc ;  /* 0x0000000c14497836 */ /* 0x040fe20000000000 */
[C---:B------:R-:W-:Y:S01]  /*1090*/  IADD3 R75, PT, PT, R20.reuse, 0xd, RZ ;  /* 0x0000000d144b7810 */ /* 0x040fe20007ffe0ff */
[C---:B------:R-:W-:Y:S01]  /*10a0*/  VIADD R77, R20.reuse, 0xe ;  /* 0x0000000e144d7836 */ /* 0x040fe20000000000 */
[C---:B0-----:R-:W-:Y:S01]  /*10b0*/  IADD3 R19, PT, PT, R20.reuse, 0xa, RZ ;  /* 0x0000000a14137810 */ /* 0x041fe20007ffe0ff */
[----:B------:R-:W-:Y:S01]  /*10c0*/  VIADD R79, R20, 0xf ;  /* 0x0000000f144f7836 */ /* 0x000fe20000000000 */
[----:B------:R0:W-:Y:S01]  /*10d0*/  STS.U16 [R33+0x340], R16 ;  /* 0x0003401021007388 */ /* 0x0001e20000000400 */
        /* <DEDUP_REMOVED lines=13> */
[-C--:B0-----:R-:W-:Y:S02]  /*11b0*/  LEA.HI.SX32 R16, R77, R20.reuse, 0x1b ;  /* 0x000000144d107211 */ /* 0x081fe400078fdaff */
[-C--:B------:R-:W-:Y:S02]  /*11c0*/  LEA.HI.SX32 R79, R79, R20.reuse, 0x1b ;  /* 0x000000144f4f7211 */ /* 0x080fe400078fdaff */
[----:B------:R-:W-:Y:S01]  /*11d0*/  LEA.HI.SX32 R30, R20, R20, 0x1b ;  /* 0x00000014141e7211 */ /* 0x000fe200078fdaff */
[----:B------:R0:W-:Y:S01]  /*11e0*/  STS.U16 [R32+0x380], R21 ;  /* 0x0003801520007388 */ /* 0x0001e20000000400 */
[----:B------:R-:W-:Y:S02]  /*11f0*/  LEA R22, R17, UR19, 0x1 ;  /* 0x0000001311167c11 */ /* 0x000fe4000f8e08ff */
[----:B------:R-:W-:Y:S01]  /*1200*/  LEA R20, R19, UR19, 0x1 ;  /* 0x0000001313147c11 */ /* 0x000fe2000f8e08ff */
[----:B------:R1:W-:Y:S01]  /*1210*/  STS.U16 [R31+0x3c0], R18 ;  /* 0x0003c0121f007388 */ /* 0x0003e20000000400 */
[----:B------:R-:W-:Y:S01]  /*1220*/  LEA R30, R30, UR19, 0x1 ;  /* 0x000000131e1e7c11 */ /* 0x000fe2000f8e08ff */
[----:B------:R-:W-:Y:S01]  /*1230*/  NOP ;  /* 0x0000000000007918 */ /* 0x000fe20000000000 */
[----:B0-----:R-:W-:-:S03]  /*1240*/  LEA R21, R0, UR19, 0x1 ;  /* 0x0000001300157c11 */ /* 0x001fc6000f8e08ff */
[----:B------:R-:W-:Y:S01]  /*1250*/  LDS.U16 R88, [R30] ;  /* 0x000000001e587984 */ /* 0x000fe20000000400 */
[----:B------:R-:W-:Y:S02]  /*1260*/  LEA R29, R5, UR19, 0x1 ;  /* 0x00000013051d7c11 */ /* 0x000fe4000f8e08ff */
[----:B------:R-:W-:Y:S01]  /*1270*/  LEA R28, R7, UR19, 0x1 ;  /* 0x00000013071c7c11 */ /* 0x000fe2000f8e08ff */
[----:B------:R-:W-:Y:S01]  /*1280*/  LDS.U16 R10, [R21+0x12] ;  /* 0x00001200150a7984 */ /* 0x000fe20000000400 */
[----:B------:R-:W-:Y:S02]  /*1290*/  LEA R27, R9, UR19, 0x1 ;  /* 0x00000013091b7c11 */ /* 0x000fe4000f8e08ff */
[----:B------:R-:W-:Y:S01]  /*12a0*/  LEA R26, R11, UR19, 0x1 ;  /* 0x000000130b1a7c11 */ /* 0x000fe2000f8e08ff */
[----:B------:R-:W-:Y:S01]  /*12b0*/  LDS.U16 R85, [R29+0x2] ;  /* 0x000002001d557984 */ /* 0x000fe20000000400 */
[----:B------:R-:W-:Y:S02]  /*12c0*/  LEA R25, R13, UR19, 0x1 ;  /* 0x000000130d197c11 */ /* 0x000fe4000f8e08ff */
[----:B------:R-:W-:Y:S01]  /*12d0*/  LEA R24, R15, UR19, 0x1 ;  /* 0x000000130f187c11 */ /* 0x000fe2000f8e08ff */
[----:B------:R-:W-:Y:S01]  /*12e0*/  LDS.U16 R87, [R28+0x4] ;  /* 0x000004001c577984 */ /* 0x000fe20000000400 */
[----:B------:R-:W-:-:S02]  /*12f0*/  LEA R23, R23, UR19, 0x1 ;  /* 0x0000001317177c11 */ /* 0x000fc4000f8e08ff */
[----:B------:R-:W-:Y:S01]  /*1300*/  LEA R19, R71, UR19, 0x1 ;  /* 0x0000001347137c11 */ /* 0x000fe2000f8e08ff */
[----:B------:R-:W-:Y:S01]  /*1310*/  LDS.U16 R86, [R27+0x6] ;  /* 0x000006001b567984 */ /* 0x000fe20000000400 */
[----:B-1----:R-:W-:Y:S02]  /*1320*/  LEA R18, R73, UR19, 0x1 ;  /* 0x0000001349127c11 */ /* 0x002fe4000f8e08ff */
        /* <DEDUP_REMOVED lines=35> */
[----:B------:R-:W-:-:S09]  /*1560*/  ISETP.NE.AND P1, PT, R80, RZ, PT ;  /* 0x000000ff5000720c */ /* 0x000fd20003f25270 */
[----:B------:R-:W4:Y:S01]  /*1570*/  @!P0 LDG.E.U16 R79, desc[UR22][R2.64+0x200] ;  /* 0x00020016024f8981 */ /* 0x000f22000c1e1500 */
[----:B------:R-:W-:Y:S02]  /*1580*/  ISETP.NE.AND P0, PT, R78, RZ, PT ;  /* 0x000000ff4e00720c */ /* 0x000fe40003f05270 */
[----:B------:R-:W-:Y:S01]  /*1590*/  PRMT R78, RZ, 0x7610, R78 ;  /* 0x00007610ff4e7816 */ /* 0x000fe2000000004e */
[----:B------:R-:W4:Y:S01]  /*15a0*/  @!P1 LDG.E.U16 R81, desc[UR22][R2.64+0x280] ;  /* 0x0002801602519981 */ /* 0x000f22000c1e1500 */
        /* <DEDUP_REMOVED lines=35> */
[----:B------:R-:W4:Y:S04]  /*17e0*/  LDS.U16 R75, [R25+0xa] ;  /* 0x00000a00194b7984 */ /* 0x000f280000000400 */
        /* <DEDUP_REMOVED lines=11> */
[----:B-----5:R-:W-:-:S05]  /*18a0*/  FADD.FTZ R70, R89, R66 ;  /* 0x0000004259467221 */ /* 0x020fca0000010000 */
[----:B------:R-:W-:Y:S01]  /*18b0*/  FSETP.GTU.FTZ.AND P0, PT, R70, 20, PT ;  /* 0x41a000004600780b */ /* 0x000fe20003f1c000 */
[----:B--2---:R-:W-:-:S03]  /*18c0*/  IMAD.U32 R71, R71, 0x10000, RZ ;  /* 0x0001000047477824 */ /* 0x004fc600078e00ff */
[----:B0-----:R-:W-:Y:S01]  /*18d0*/  ISETP.EQ.OR P0, PT, RZ, UR6, P0 ;  /* 0x00000006ff007c0c */ /* 0x001fe20008702670 */
[----:B---3--:R-:W-:Y:S01]  /*18e0*/  IMAD.U32 R91, R72, 0x10000, RZ ;  /* 0x00010000485b7824 */ /* 0x008fe200078e00ff */
[----:B------:R-:W-:Y:S01]  /*18f0*/  SHF.L.U32 R73, R73, 0x10, RZ ;  /* 0x0000001049497819 */ /* 0x000fe200000006ff */
[----:B----4-:R-:W-:Y:S02]  /*1900*/  IMAD.U32 R93, R74, 0x10000, RZ ;  /* 0x000100004a5d7824 */ /* 0x010fe400078e00ff */
[--C-:B------:R-:W-:Y:S01]  /*1910*/  FADD.FTZ R71, R71, R66.reuse ;  /* 0x0000004247477221 */ /* 0x100fe20000010000 */
[----:B------:R-:W-:Y:S02]  /*1920*/  IMAD.U32 R75, R75, 0x10000, RZ ;  /* 0x000100004b4b7824 */ /* 0x000fe400078e00ff */
        /* <DEDUP_REMOVED lines=43> */
.L_x_2707:
[----:B------:R-:W-:Y:S05]  /*1be0*/  BSYNC.RECONVERGENT B0 ;  /* 0x0000000000007941 */ /* 0x000fea0003800200 */
.L_x_2706:
[----:B------:R-:W-:Y:S01]  /*1bf0*/  SHF.L.U32 R77, R77, 0x10, RZ ;  /* 0x000000104d4d7819 */ /* 0x000fe200000006ff */
[----:B------:R-:W-:Y:S01]  /*1c00*/  BSSY.RECONVERGENT B0, `(.L_x_2708) ;  /* 0x0000022000007945 */ /* 0x000fe20003800200 */
[----:B------:R-:W-:-:S03]  /*1c10*/  FSETP.GTU.FTZ.AND P0, PT, R76, 20, PT ;  /* 0x41a000004c00780b */ /* 0x000fc60003f1c000 */
[----:B------:R-:W-:Y:S01]  /*1c20*/  FADD.FTZ R77, R77, R66 ;  /* 0x000000424d4d7221 */ /* 0x000fe20000010000 */
[----:B------:R-:W-:Y:S09]  /*1c30*/  @P1 BRA `(.L_x_2709) ;  /* 0x0000000000781947 */ /* 0x000ff20003800000 */
        /* <DEDUP_REMOVED lines=30> */
.L_x_2709:
[----:B------:R-:W-:Y:S05]  /*1e20*/  BSYNC.RECONVERGENT B0 ;  /* 0x0000000000007941 */ /* 0x000fea0003800200 */
.L_x_2708:
        /* <DEDUP_REMOVED lines=37> */
.L_x_2711:
[----:B------:R-:W-:Y:S05]  /*2080*/  BSYNC.RECONVERGENT B0 ;  /* 0x0000000000007941 */ /* 0x000fea0003800200 */
.L_x_2710:
        /* <DEDUP_REMOVED lines=35> */
.L_x_2713:
[----:B------:R-:W-:Y:S05]  /*22c0*/  BSYNC.RECONVERGENT B0 ;  /* 0x0000000000007941 */ /* 0x000fea0003800200 */
.L_x_2712:
        /* <DEDUP_REMOVED lines=37> */
.L_x_2715:
[----:B------:R-:W-:Y:S05]  /*2520*/  BSYNC.RECONVERGENT B0 ;  /* 0x0000000000007941 */ /* 0x000fea0003800200 */
.L_x_2714:
        /* <DEDUP_REMOVED lines=35> */
.L_x_2717:
[----:B------:R-:W-:Y:S05]  /*2760*/  BSYNC.RECONVERGENT B0 ;  /* 0x0000000000007941 */ /* 0x000fea0003800200 */
.L_x_2716:
        /* <DEDUP_REMOVED lines=37> */
.L_x_2719:
[----:B------:R-:W-:Y:S05]  /*29c0*/  BSYNC.RECONVERGENT B0 ;  /* 0x0000000000007941 */ /* 0x000fea0003800200 */
.L_x_2718:
        /* <DEDUP_REMOVED lines=35> */
.L_x_2721:
[----:B------:R-:W-:Y:S05]  /*2c00*/  BSYNC.RECONVERGENT B0 ;  /* 0x0000000000007941 */ /* 0x000fea0003800200 */
.L_x_2720:
        /* <DEDUP_REMOVED lines=8> */
[----:B------:R-:W-:-:S05]  /*2c90*/  PRMT R84, RZ, 0x7610, R84 ;  /* 0x00007610ff547816 */ /* 0x000fca0000000054 */
        /* <DEDUP_REMOVED lines=31> */
.L_x_2723:
[----:B------:R-:W-:Y:S05]  /*2e90*/  BSYNC.RECONVERGENT B0 ;  /* 0x0000000000007941 */ /* 0x000fea0003800200 */
.L_x_2722:
        /* <DEDUP_REMOVED lines=39> */
.L_x_2725:
[----:B------:R-:W-:Y:S05]  /*3110*/  BSYNC.RECONVERGENT B0 ;  /* 0x0000000000007941 */ /* 0x000fea0003800200 */
.L_x_2724:
        /* <DEDUP_REMOVED lines=45> */
.L_x_2727:
[----:B------:R-:W-:Y:S05]  /*33f0*/  BSYNC.RECONVERGENT B0 ;  /* 0x0000000000007941 */ /* 0x000fea0003800200 */
.L_x_2726:
        /* <DEDUP_REMOVED lines=32> */
.L_x_2729:
[----:B------:R-:W-:Y:S05]  /*3600*/  BSYNC.RECONVERGENT B0 ;  /* 0x0000000000007941 */ /* 0x000fea0003800200 */
.L_x_2728:
        /* <DEDUP_REMOVED lines=32> */
.L_x_2731:
[----:B------:R-:W-:Y:S05]  /*3810*/  BSYNC.RECONVERGENT B0 ;  /* 0x0000000000007941 */ /* 0x000fea0003800200 */
.L_x_2730:
        /* <DEDUP_REMOVED lines=32> */
.L_x_2733:
[----:B------:R-:W-:Y:S05]  /*3a20*/  BSYNC.RECONVERGENT B0 ;  /* 0x0000000000007941 */ /* 0x000fea0003800200 */
.L_x_2732:
        /* <DEDUP_REMOVED lines=32> */
.L_x_2735:
[----:B------:R-:W-:Y:S05]  /*3c30*/  BSYNC.RECONVERGENT B0 ;  /* 0x0000000000007941 */ /* 0x000fea0003800200 */
.L_x_2734:
        /* <DEDUP_REMOVED lines=32> */
.L_x_2737:
[----:B------:R-:W-:Y:S05]  /*3e40*/  BSYNC.RECONVERGENT B0 ;  /* 0x0000000000007941 */ /* 0x000fea0003800200 */
.L_x_2736:
        /* <DEDUP_REMOVED lines=48> */
[----:B------:R-:W0:Y:S01]  /*4150*/  LDCU.64 UR36, c[0x0][0x3c0] ;  /* 0x00007800ff2477ac */ /* 0x000e220008000a00 */
[----:B------:R-:W-:Y:S01]  /*4160*/  FMUL.FTZ R115, R6, R85 ;  /* 0x0000005506737220 */ /* 0x000fe20000410000 */
[----:B------:R-:W-:Y:S01]  /*4170*/  FMUL.FTZ R114, R7, R86 ;  /* 0x0000005607727220 */ /* 0x000fe20000410000 */
[----:B------:R-:W-:Y:S01]  /*4180*/  IADD3.X R3, PT, PT, RZ, UR17, RZ, P0, P2 ;  /* 0x00000011ff037c10 */ /* 0x000fe200087e44ff */
[----:B------:R-:W-:-:S02]  /*4190*/  UIMAD UR26, UR24, UR27, UR7 ;  /* 0x0000001b181a72a4 */ /* 0x000fc4000f8e0207 */
[----:B------:R-:W-:Y:S02]  /*41a0*/  UIMAD UR7, UR24, UR9, UR21 ;  /* 0x00000009180772a4 */ /* 0x000fe4000f8e0215 */
[----:B--2---:R-:W-:Y:S02]  /*41b0*/  ULEA UR21, UP0, UR6, UR28, 0x2 ;  /* 0x0000001c06157291 */ /* 0x004fe4000f8010ff */
[----:B---3--:R-:W-:Y:S02]  /*41c0*/  ULEA UR9, UP1, UR20, UR30, 0x2 ;  /* 0x0000001e14097291 */ /* 0x008fe4000f8210ff */
[----:B------:R-:W-:Y:S02]  /*41d0*/  ULEA.HI.X UR26, UR6, UR29, UR26, 0x2, UP0 ;  /* 0x0000001d061a7291 */ /* 0x000fe400080f141a */
[----:B------:R-:W-:Y:S02]  /*41e0*/  UISETP.LT.AND UP0, UPT, UR32, 0x1, UPT ;  /* 0x000000012000788c */ /* 0x000fe4000bf01270 */
[----:B------:R-:W-:-:S02]  /*41f0*/  ULEA.HI.X UR20, UR20, UR31, UR7, 0x2, UP1 ;  /* 0x0000001f14147291 */ /* 0x000fc400088f1407 */
[----:B------:R-:W-:Y:S02]  /*4200*/  USEL UR6, UR32, 0x1, !UP0 ;  /* 0x0000000120067887 */ /* 0x000fe4000c000000 */
[----:B------:R-:W-:Y:S02]  /*4210*/  USHF.L.U64.HI UR28, UR10, 0x2, UR11 ;  /* 0x000000020a1c7899 */ /* 0x000fe4000801020b */
[----:B------:R-:W-:Y:S02]  /*4220*/  UIMAD UR29, UR4, UR32, URZ ;  /* 0x00000020041d72a4 */ /* 0x000fe4000f8e02ff */
[----:B------:R-:W-:Y:S01]  /*4230*/  UIADD3 UR7, UPT, UPT, UR19, 0x10d0, URZ ;  /* 0x000010d013077890 */ /* 0x000fe2000fffe0ff */
[----:B------:R-:W1:Y:S01]  /*4240*/  LDCU.64 UR38, c[0x0][0x480] ;  /* 0x00009000ff2677ac */ /* 0x000e620008000a00 */
[----:B----4-:R-:W-:Y:S02]  /*4250*/  USHF.L.U64.HI UR27, UR34, 0x2, UR35 ;  /* 0x00000002221b7899 */ /* 0x010fe40008010223 */
[----:B0-----:R-:W-:-:S02]  /*4260*/  USHF.L.U64.HI UR11, UR36, 0x1, UR37 ;  /* 0x00000001240b7899 */ /* 0x001fc40008010225 */
[----:B------:R-:W-:-:S12]  /*4270*/  UIADD3 UR6, UPT, UPT, -UR6, URZ, URZ ;  /* 0x000000ff06067290 */ /* 0x000fd8000fffe1ff */
.L_x_2743:
[----:B------:R-:W-:Y:S01]  /*4280*/  IMAD.SHL.U32 R6, R65, 0x10, RZ ;  /* 0x0000001041067824 */ /* 0x000fe200078e00ff */
[----:B------:R-:W2:Y:S04]  /*4290*/  @!P1 LDG.E.U16 R9, desc[UR22][R2.64+-0x200] ;  /* 0xfffe001602099981 */ /* 0x000ea8000c1e1500 */
[----:B------:R-:W-:-:S04]  /*42a0*/  LOP3.LUT R64, R6, 0x3e00, RZ, 0xc0, !PT ;  /* 0x00003e0006407812 */ /* 0x000fc800078ec0ff */
[----:B------:R-:W-:-:S04]  /*42b0*/  LOP3.LUT R64, R64, 0x1f, R65, 0xf8, !PT ;  /* 0x0000001f40407812 */ /* 0x000fc800078ef841 */
[C---:B------:R-:W-:Y:S02]  /*42c0*/  LOP3.LUT R60, R64.reuse, 0x20, RZ, 0xfc, !PT ;  /* 0x00000020403c7812 */ /* 0x040fe400078efcff */
[----:B------:R-:W-:Y:S02]  /*42d0*/  LOP3.LUT R59, R64, 0x60, RZ, 0xfc, !PT ;  /* 0x00000060403b7812 */ /* 0x000fe400078efcff */
[----:B------:R-:W-:Y:S02]  /*42e0*/  ISETP.GE.AND P3, PT, R60, UR18, PT ;  /* 0x000000123c007c0c */ /* 0x000fe4000bf66270 */
[----:B------:R-:W-:Y:S02]  /*42f0*/  ISETP.GE.AND P0, PT, R63, UR18, PT ;  /* 0x000000123f007c0c */ /* 0x000fe4000bf06270 */
[----:B------:R-:W-:-:S09]  /*4300*/  ISETP.GE.AND P2, PT, R59, UR18, PT ;  /* 0x000000123b007c0c */ /* 0x000fd2000bf46270 */
[----:B------:R-:W3:Y:S04]  /*4310*/  @!P3 LDG.E.U16 R4, desc[UR22][R2.64+-0x1c0] ;  /* 0xfffe40160204b981 */ /* 0x000ee8000c1e1500 */
[----:B------:R-:W4:Y:S04]  /*4320*/  @!P0 LDG.E.U16 R5, desc[UR22][R2.64+-0x180] ;  /* 0xfffe801602058981 */ /* 0x000f28000c1e1500 */
[----:B------:R-:W4:Y:S01]  /*4330*/  @!P2 LDG.E.U16 R8, desc[UR22][R2.64+-0x140] ;  /* 0xfffec0160208a981 */ /* 0x000f22000c1e1500 */
[----:B------:R-:W-:Y:S01]  /*4340*/  HFMA2 R7, -RZ, RZ, 0, 0 ;  /* 0x00000000ff077431 */ /* 0x000fe200000001ff */
[----:B------:R-:W-:-:S02]  /*4350*/  LOP3.LUT R56, R64, 0xc0, RZ, 0xfc, !PT ;  /* 0x000000c040387812 */ /* 0x000fc400078efcff */
[C---:B------:R-:W-:Y:S02]  /*4360*/  LOP3.LUT R58, R64.reuse, 0x80, RZ, 0xfc, !PT ;  /* 0x00000080403a7812 */ /* 0x040fe400078efcff */
[----:B------:R-:W-:Y:S02]  /*4370*/  LOP3.LUT R55, R64, 0xe0, RZ, 0xfc, !PT ;  /* 0x000000e040377812 */ /* 0x000fe400078efcff */
[----:B------:R-:W-:Y:S02]  /*4380*/  ISETP.GE.AND P5, PT, R56, UR18, PT ;  /* 0x0000001238007c0c */ /* 0x000fe4000bfa6270 */
[C---:B------:R-:W-:Y:S02]  /*4390*/  LOP3.LUT R57, R64.reuse, 0xa0, RZ, 0xfc, !PT ;  /* 0x000000a040397812 */ /* 0x040fe400078efcff */
[----:B------:R-:W-:Y:S02]  /*43a0*/  LOP3.LUT R54, R64, 0x100, RZ, 0xfc, !PT ;  /* 0x0000010040367812 */ /* 0x000fe400078efcff */
[----:B------:R-:W-:-:S02]  /*43b0*/  ISETP.GE.AND P6, PT, R55, UR18, PT ;  /* 0x0000001237007c0c */ /* 0x000fc4000bfc6270 */
[----:B------:R-:W-:Y:S02]  /*43c0*/  ISETP.GE.AND P4, PT, R57, UR18, PT ;  /* 0x0000001239007c0c */ /* 0x000fe4000bf86270 */
[----:B------:R-:W-:Y:S02]  /*43d0*/  LOP3.LUT R53, R64, 0x120, RZ, 0xfc, !PT ;  /* 0x0000012040357812 */ /* 0x000fe400078efcff */
[----:B--2---:R-:W-:Y:S01]  /*43e0*/  @!P1 PRMT R7, R9, 0x5410, RZ ;  /* 0x0000541009079816 */ /* 0x004fe200000000ff */
[----:B------:R-:W-:-:S03]  /*43f0*/  IMAD.MOV.U32 R9, RZ, RZ, RZ ;  /* 0x000000ffff097224 */ /* 0x000fc600078e00ff */
[----:B---3--:R-:W-:Y:S02]  /*4400*/  @!P3 PRMT R7, R7, 0x5410, R4 ;  /* 0x000054100707b816 */ /* 0x008fe40000000004 */
[----:B------:R-:W-:-:S03]  /*4410*/  ISETP.GE.AND P3, PT, R58, UR18, PT ;  /* 0x000000123a007c0c */ /* 0x000fc6000bf66270 */
        /* <DEDUP_REMOVED lines=10> */
[----:B------:R-:W-:Y:S01]  /*44c0*/  IMAD.MOV.U32 R13, RZ, RZ, RZ ;  /* 0x000000ffff0d7224 */ /* 0x000fe200078e00ff */
[----:B------:R-:W-:-:S02]  /*44d0*/  LOP3.LUT R52, R64, 0x140, RZ, 0xfc, !PT ;  /* 0x0000014040347812 */ /* 0x000fc400078efcff */
[----:B------:R-:W-:Y:S02]  /*44e0*/  MOV R11, RZ ;  /* 0x000000ff000b7202 */ /* 0x000fe40000000f00 */
[C---:B------:R-:W-:Y:S02]  /*44f0*/  LOP3.LUT R50, R64.reuse, 0x180, RZ, 0xfc, !PT ;  /* 0x0000018040327812 */ /* 0x040fe400078efcff */
[C---:B------:R-:W-:Y:S02]  /*4500*/  LOP3.LUT R51, R64.reuse, 0x160, RZ, 0xfc, !PT ;  /* 0x0000016040337812 */ /* 0x040fe400078efcff */
[C---:B------:R-:W-:Y:S01]  /*4510*/  LOP3.LUT R49, R64.reuse, 0x1c0, RZ, 0xfc, !PT ;  /* 0x000001c040317812 */ /* 0x040fe200078efcff */
[----:B------:R-:W-:Y:S01]  /*4520*/  HFMA2 R15, -RZ, RZ, 0, 0 ;  /* 0x00000000ff0f7431 */ /* 0x000fe200000001ff */
[----:B------:R-:W-:Y:S02]  /*4530*/  LOP3.LUT R48, R64, 0x1e0, RZ, 0xfc, !PT ;  /* 0x000001e040307812 */ /* 0x000fe400078efcff */
[----:B---3--:R-:W-:-:S04]  /*4540*/  @!P5 PRMT R13, R5, 0x5410, RZ ;  /* 0x00005410050dd816 */ /* 0x008fc800000000ff */
[----:B----4-:R-:W-:Y:S02]  /*4550*/  @!P6 PRMT R13, R13, 0x5410, R8 ;  /* 0x000054100d0de816 */ /* 0x010fe40000000008 */
[----:B--2---:R-:W-:Y:S02]  /*4560*/  @!P3 PRMT R11, R14, 0x5410, RZ ;  /* 0x000054100e0bb816 */ /* 0x004fe400000000ff */
[----:B------:R-:W-:Y:S02]  /*4570*/  ISETP.GE.AND P3, PT, R52, UR18, PT ;  /* 0x0000001234007c0c */ /* 0x000fe4000bf66270 */
[----:B------:R-:W-:Y:S02]  /*4580*/  ISETP.GE.AND P6, PT, R50, UR18, PT ;  /* 0x0000001232007c0c */ /* 0x000fe4000bfc6270 */
[----:B------:R-:W-:Y:S02]  /*4590*/  @!P4 PRMT R11, R11, 0x5410, R4 ;  /* 0x000054100b0bc816 */ /* 0x000fe40000000004 */
[----:B------:R-:W-:-:S02]  /*45a0*/  @!P2 PRMT R15, R10, 0x5410, RZ ;  /* 0x000054100a0fa816 */ /* 0x000fc400000000ff */
[----:B------:R-:W-:Y:S02]  /*45b0*/  ISETP.GE.AND P4, PT, R51, UR18, PT ;  /* 0x0000001233007c0c */ /* 0x000fe4000bf86270 */
[----:B------:R-:W-:Y:S02]  /*45c0*/  ISETP.GE.AND P2, PT, R49, UR18, PT ;  /* 0x0000001231007c0c */ /* 0x000fe4000bf46270 */
[----:B------:R-:W-:Y:S01]  /*45d0*/  ISETP.GE.AND P5, PT, R62, UR18, PT ;  /* 0x000000123e007c0c */ /* 0x000fe2000bfa6270 */
[----:B------:R-:W2:Y:S01]  /*45e0*/  @!P3 LDG.E.U16 R125, desc[UR22][R2.64+0x80] ;  /* 0x00008016027db981 */ /* 0x000ea2000c1e1500 */
[----:B------:R-:W-:Y:S02]  /*45f0*/  @!P0 PRMT R15, R15, 0x5410, R12 ;  /* 0x000054100f0f8816 */ /* 0x000fe4000000000c */
[----:B------:R-:W-:Y:S01]  /*4600*/  ISETP.GE.AND P0, PT, R48, UR18, PT ;  /* 0x0000001230007c0c */ /* 0x000fe2000bf06270 */
[----:B------:R-:W3:Y:S04]  /*4610*/  @!P6 LDG.E.U16 R10, desc[UR22][R2.64+0x100] ;  /* 0x00010016020ae981 */ /* 0x000ee8000c1e1500 */
[----:B------:R-:W4:Y:S04]  /*4620*/  @!P4 LDG.E.U16 R8, desc[UR22][R2.64+0xc0] ;  /* 0x0000c0160208c981 */ /* 0x000f28000c1e1500 */
[----:B------:R-:W4:Y:S04]  /*4630*/  @!P2 LDG.E.U16 R14, desc[UR22][R2.64+0x180] ;  /* 0x00018016020ea981 */ /* 0x000f28000c1e1500 */
[----:B------:R-:W4:Y:S04]  /*4640*/  @!P5 LDG.E.U16 R12, desc[UR22][R2.64+0x140] ;  /* 0x00014016020cd981 */ /* 0x000f28000c1e1500 */
[----:B------:R-:W4:Y:S01]  /*4650*/  @!P0 LDG.E.U16 R120, desc[UR22][R2.64+0x1c0] ;  /* 0x0001c01602788981 */ /* 0x000f22000c1e1500 */
[----:B------:R-:W-:Y:S01]  /*4660*/  IMAD.U32 R4, RZ, RZ, UR9 ;  /* 0x00000009ff047e24 */ /* 0x000fe2000f8e00ff */
[----:B------:R-:W-:-:S05]  /*4670*/  MOV R5, UR20 ;  /* 0x0000001400057c02 */ /* 0x000fca0008000f00 */
[----:B------:R0:W4:Y:S01]  /*4680*/  LDG.E R4, desc[UR22][R4.64] ;  /* 0x0000001604047981 */ /* 0x000122000c1e1900 */
[----:B------:R-:W-:Y:S02]  /*4690*/  PRMT R119, R7, 0x7632, R119 ;  /* 0x0000763207777816 */ /* 0x000fe40000000077 */
[----:B------:R-:W-:Y:S01]  /*46a0*/  PRMT R121, R9, 0x7632, R121 ;  /* 0x0000763209797816 */ /* 0x000fe20000000079 */
[----:B------:R1:W-:Y:S01]  /*46b0*/  STS.U16 [R46], R7 ;  /* 0x000000072e007388 */ /* 0x0003e20000000400 */
[----:B------:R-:W-:-:S03]  /*46c0*/  PRMT R122, R11, 0x7632, R122 ;  /* 0x000076320b7a7816 */ /* 0x000fc6000000007a */
[----:B------:R-:W-:Y:S01]  /*46d0*/  STS.U16 [R45+0x40], R119 ;  /* 0x000040772d007388 */ /* 0x000fe20000000400 */
[----:B0-----:R-:W-:-:S03]  /*46e0*/  IMAD.MOV.U32 R5, RZ, RZ, RZ ;  /* 0x000000ffff057224 */ /* 0x001fc600078e00ff */
[----:B------:R0:W-:Y:S01]  /*46f0*/  STS.U16 [R44+0x80], R9 ;  /* 0x000080092c007388 */ /* 0x0001e20000000400 */
[----:B-1----:R-:W-:Y:S02]  /*4700*/  MOV R7, RZ ;  /* 0x000000ff00077202 */ /* 0x002fe40000000f00 */
[----:B------:R-:W-:Y:S01]  /*4710*/  PRMT R123, R13, 0x7632, R123 ;  /* 0x000076320d7b7816 */ /* 0x000fe2000000007b */
[----:B------:R-:W-:Y:S01]  /*4720*/  STS.U16 [R43+0xc0], R121 ;  /* 0x0000c0792b007388 */ /* 0x000fe20000000400 */
[----:B------:R-:W-:Y:S01]  /*4730*/  PRMT R124, R15, 0x7632, R124 ;  /* 0x000076320f7c7816 */ /* 0x000fe2000000007c */
[----:B0-----:R-:W-:Y:S02]  /*4740*/  IMAD.MOV.U32 R9, RZ, RZ, RZ ;  /* 0x000000ffff097224 */ /* 0x001fe400078e00ff */
[----:B------:R-:W-:Y:S04]  /*4750*/  STS.U16 [R42+0x100], R11 ;  /* 0x0001000b2a007388 */ /* 0x000fe80000000400 */
[----:B------:R-:W-:Y:S04]  /*4760*/  STS.U16 [R41+0x140], R122 ;  /* 0x0001407a29007388 */ /* 0x000fe80000000400 */
[----:B------:R-:W-:Y:S04]  /*4770*/  STS.U16 [R40+0x180], R13 ;  /* 0x0001800d28007388 */ /* 0x000fe80000000400 */
[----:B------:R-:W-:Y:S04]  /*4780*/  STS.U16 [R39+0x1c0], R123 ;  /* 0x0001c07b27007388 */ /* 0x000fe80000000400 */
[----:B------:R0:W-:Y:S04]  /*4790*/  STS.U16 [R38+0x200], R15 ;  /* 0x0002000f26007388 */ /* 0x0001e80000000400 */
[----:B------:R-:W-:Y:S01]  /*47a0*/  STS.U16 [R37+0x240], R124 ;  /* 0x0002407c25007388 */ /* 0x000fe20000000400 */
[----:B--2---:R-:W-:-:S02]  /*47b0*/  @!P3 PRMT R5, R125, 0x5410, RZ ;  /* 0x000054107d05b816 */ /* 0x004fc400000000ff */
[----:B---3--:R-:W-:Y:S02]  /*47c0*/  @!P6 PRMT R7, R10, 0x5410, RZ ;  /* 0x000054100a07e816 */ /* 0x008fe400000000ff */
[--C-:B----4-:R-:W-:Y:S02]  /*47d0*/  @!P4 PRMT R5, R5, 0x5410, R8.reuse ;  /* 0x000054100505c816 */ /* 0x110fe40000000008 */
[----:B------:R-:W-:Y:S02]  /*47e0*/  @!P2 PRMT R9, R14, 0x5410, RZ ;  /* 0x000054100e09a816 */ /* 0x000fe400000000ff */
[----:B------:R-:W-:Y:S02]  /*47f0*/  PRMT R8, R5, 0x7632, R8 ;  /* 0x0000763205087816 */ /* 0x000fe40000000008 */
[----:B------:R-:W-:Y:S02]  /*4800*/  @!P5 PRMT R7, R7, 0x5410, R12 ;  /* 0x000054100707d816 */ /* 0x000fe4000000000c */
[----:B------:R-:W-:-:S02]  /*4810*/  @!P0 PRMT R9, R9, 0x5410, R120 ;  /* 0x0000541009098816 */ /* 0x000fc40000000078 */
[----:B------:R-:W-:Y:S01]  /*4820*/  PRMT R14, R7, 0x7632, R14 ;  /* 0x00007632070e7816 */ /* 0x000fe2000000000e */
[----:B------:R-:W-:Y:S01]  /*4830*/  STS.U16 [R36+0x280], R5 ;  /* 0x0002800524007388 */ /* 0x000fe20000000400 */
[----:B0-----:R-:W-:-:S03]  /*4840*/  PRMT R15, R9, 0x7632, R15 ;  /* 0x00007632090f7816 */ /* 0x001fc6000000000f */
[----:B------:R0:W-:Y:S04]  /*4850*/  STS.U16 [R35+0x2c0], R8 ;  /* 0x0002c00823007388 */ /* 0x0001e80000000400 */
[----:B------:R-:W-:Y:S04]  /*4860*/  STS.U16 [R34+0x300], R7 ;  /* 0x0003000722007388 */ /* 0x000fe80000000400 */
[----:B------:R-:W-:Y:S04]  /*4870*/  STS.U16 [R33+0x340], R14 ;  /* 0x0003400e21007388 */ /* 0x000fe80000000400 */
[----:B------:R1:W-:Y:S04]  /*4880*/  STS.U16 [R32+0x380], R9 ;  /* 0x0003800920007388 */ /* 0x0003e80000000400 */
[----:B------:R-:W-:Y:S01]  /*4890*/  STS.U16 [R31+0x3c0], R15 ;  /* 0x0003c00f1f007388 */ /* 0x000fe20000000400 */
[----:B------:R-:W-:-:S03]  /*48a0*/  NOP ;  /* 0x0000000000007918 */ /* 0x000fc60000000000 */
[----:B------:R-:W2:Y:S04]  /*48b0*/  LDS.U16 R10, [R30] ;  /* 0x000000001e0a7984 */ /* 0x000ea80000000400 */
[----:B------:R-:W3:Y:S01]  /*48c0*/  LDS.U16 R11, [R29+0x2] ;  /* 0x000002001d0b7984 */ /* 0x000ee20000000400 */
[----:B------:R-:W-:-:S03]  /*48d0*/  FMUL.FTZ R4, R4, 1.4426950216293334961 ;  /* 0x3fb8aa3b04047820 */ /* 0x000fc60000410000 */
[----:B------:R-:W4:Y:S01]  /*48e0*/  LDS.U16 R12, [R28+0x4] ;  /* 0x000004001c0c7984 */ /* 0x000f220000000400 */
[----:B0-----:R-:W-:Y:S02]  /*48f0*/  VIADD R8, R6, 0xe ;  /* 0x0000000e06087836 */ /* 0x001fe40000000000 */
[----:B-1----:R-:W-:Y:S01]  /*4900*/  FMUL.FTZ R9, R4, R70 ;  /* 0x0000004604097220 */ /* 0x002fe20000410000 */
[----:B------:R-:W0:Y:S01]  /*4910*/  LDS.U16 R13, [R27+0x6] ;  /* 0x000006001b0d7984 */ /* 0x000e220000000400 */
[----:B------:R-:W-:Y:S02]  /*4920*/  IADD3 R5, PT, PT, R6, 0xf, RZ ;  /* 0x0000000f06057810 */ /* 0x000fe40007ffe0ff */
[----:B------:R-:W-:Y:S02]  /*4930*/  ISETP.GE.U32.AND P2, PT, R8, UR18, PT ;  /* 0x0000001208007c0c */ /* 0x000fe4000bf46070 */
[----:B------:R-:W1:Y:S01]  /*4940*/  MUFU.EX2 R9, R9 ;  /* 0x0000000900097308 */ /* 0x000e620000000800 */
[----:B------:R-:W0:Y:S01]  /*4950*/  LDS.U16 R8, [R26+0x8] ;  /* 0x000008001a087984 */ /* 0x000e220000000400 */
[----:B------:R-:W-:-:S02]  /*4960*/  IADD3 R7, PT, PT, R6, 0xb, RZ ;  /* 0x0000000b06077810 */ /* 0x000fc40007ffe0ff */
[----:B------:R-:W-:Y:S02]  /*4970*/  ISETP.GE.U32.AND P0, PT, R5, UR18, PT ;  /* 0x0000001205007c0c */ /* 0x000fe4000bf06070 */
[----:B------:R-:W-:Y:S02]  /*4980*/  IADD3 R5, PT, PT, R6, 0xd, RZ ;  /* 0x0000000d06057810 */ /* 0x000fe40007ffe0ff */
[----:B------:R-:W-:Y:S02]  /*4990*/  ISETP.GE.U32.AND P5, PT, R7, UR18, PT ;  /* 0x0000001207007c0c */ /* 0x000fe4000bfa6070 */
[----:B------:R-:W0:Y:S01]  /*49a0*/  LDS.U16 R7, [R25+0xa] ;  /* 0x00000a0019077984 */ /* 0x000e220000000400 */
[----:B------:R-:W-:Y:S01]  /*49b0*/  FMUL.FTZ R14, R4, R71 ;  /* 0x00000047040e7220 */ /* 0x000fe20000410000 */
[----:B------:R-:W-:Y:S01]  /*49c0*/  ISETP.GE.U32.AND P3, PT, R5, UR18, PT ;  /* 0x0000001205007c0c */ /* 0x000fe2000bf66070 */
[C---:B------:R-:W-:Y:S01]  /*49d0*/  VIADD R5, R6.reuse, 0xc ;  /* 0x0000000c06057836 */ /* 0x040fe20000000000 */
[----:B------:R-:W-:Y:S01]  /*49e0*/  ISETP.GE.U32.AND P6, PT, R6, UR18, PT ;  /* 0x0000001206007c0c */ /* 0x000fe2000bfc6070 */
[----:B--2---:R-:W-:-:S04]  /*49f0*/  IMAD.U32 R10, R10, 0x10000, RZ ;  /* 0x000100000a0a7824 */ /* 0x004fc800078e00ff */
[----:B------:R-:W-:Y:S01]  /*4a00*/  FMUL.FTZ R10, R103, R10 ;  /* 0x0000000a670a7220 */ /* 0x000fe20000410000 */
[----:B------:R-:W2:Y:S01]  /*4a10*/  MUFU.EX2 R14, R14 ;  /* 0x0000000e000e7308 */ /* 0x000ea20000000800 */
[----:B-1----:R-:W-:Y:S01]  /*4a20*/  FSEL R136, R9, 1, !P6 ;  /* 0x3f80000009887808 */ /* 0x002fe20007000000 */
[----:B---3--:R-:W-:Y:S01]  /*4a30*/  IMAD.U32 R11, R11, 0x10000, RZ ;  /* 0x000100000b0b7824 */ /* 0x008fe200078e00ff */
[----:B------:R-:W-:Y:S01]  /*4a40*/  ISETP.GE.U32.AND P4, PT, R5, UR18, PT ;  /* 0x0000001205007c0c */ /* 0x000fe2000bf86070 */
[----:B------:R-:W1:Y:S01]  /*4a50*/  LDS.U16 R9, [R24+0xc] ;  /* 0x00000c0018097984 */ /* 0x000e620000000400 */
[----:B------:R-:W-:Y:S02]  /*4a60*/  FSEL R135, R10, RZ, !P6 ;  /* 0x000000ff0a877208 */ /* 0x000fe40007000000 */
[----:B------:R-:W-:Y:S01]  /*4a70*/  IADD3 R5, PT, PT, R6, 0x1, RZ ;  /* 0x0000000106057810 */ /* 0x000fe20007ffe0ff */
[----:B------:R-:W3:Y:S01]  /*4a80*/  LDS.U16 R10, [R23+0xe] ;  /* 0x00000e00170a7984 */ /* 0x000ee20000000400 */
[----:B------:R-:W-:Y:S01]  /*4a90*/  FMUL.FTZ R15, R4, R72 ;  /* 0x00000048040f7220 */ /* 0x000fe20000410000 */
[----:B------:R-:W-:Y:S01]  /*4aa0*/  FMUL.FTZ R11, R104, R11 ;  /* 0x0000000b680b7220 */ /* 0x000fe20000410000 */
[----:B------:R-:W-:Y:S01]  /*4ab0*/  ISETP.GE.U32.AND P6, PT, R5, UR18, PT ;  /* 0x0000001205007c0c */ /* 0x000fe2000bfc6070 */
[----:B------:R-:W-:-:S03]  /*4ac0*/  FMUL.FTZ R119, R4, R73 ;  /* 0x0000004904777220 */ /* 0x000fc60000410000 */
[----:B------:R-:W0:Y:S01]  /*4ad0*/  MUFU.EX2 R15, R15 ;  /* 0x0000000f000f7308 */ /* 0x000e220000000800 */
[----:B------:R-:W-:Y:S02]  /*4ae0*/  FSEL R134, R11, RZ, !P6 ;  /* 0x000000ff0b867208 */ /* 0x000fe40007000000 */
[----:B------:R-:W3:Y:S01]  /*4af0*/  LDS.U16 R11, [R22+0x10] ;  /* 0x00001000160b7984 */ /* 0x000ee20000000400 */
[----:B--2---:R-:W-:Y:S01]  /*4b00*/  FSEL R133, R14, 1, !P6 ;  /* 0x3f8000000e857808 */ /* 0x004fe20007000000 */
[----:B----4-:R-:W-:Y:S02]  /*4b10*/  IMAD.U32 R12, R12, 0x10000, RZ ;  /* 0x000100000c0c7824 */ /* 0x010fe400078e00ff */
[----:B------:R-:W-:Y:S01]  /*4b20*/  FMUL.FTZ R14, R4, R74 ;  /* 0x0000004a040e7220 */ /* 0x000fe20000410000 */
[C---:B------:R-:W-:Y:S01]  /*4b30*/  IADD3 R5, PT, PT, R6.reuse, 0x2, RZ ;  /* 0x0000000206057810 */ /* 0x040fe20007ffe0ff */
[----:B------:R-:W2:Y:S01]  /*4b40*/  MUFU.EX2 R119, R119 ;  /* 0x0000007700777308 */ /* 0x000ea20000000800 */
[----:B------:R-:W-:Y:S01]  /*4b50*/  FMUL.FTZ R12, R105, R12 ;  /* 0x0000000c690c7220 */ /* 0x000fe20000410000 */
[----:B0-----:R-:W-:Y:S01]  /*4b60*/  IMAD.U32 R13, R13, 0x10000, RZ ;  /* 0x000100000d0d7824 */ /* 0x001fe200078e00ff */
[----:B------:R-:W-:Y:S01]  /*4b70*/  ISETP.GE.U32.AND P6, PT, R5, UR18, PT ;  /* 0x0000001205007c0c */ /* 0x000fe2000bfc6070 */
[----:B------:R-:W0:Y:S01]  /*4b80*/  MUFU.EX2 R14, R14 ;  /* 0x0000000e000e7308 */ /* 0x000e220000000800 */
[----:B------:R-:W-:Y:S01]  /*4b90*/  IADD3 R5, PT, PT, R6, 0x3, RZ ;  /* 0x0000000306057810 */ /* 0x000fe20007ffe0ff */
[----:B------:R-:W-:Y:S01]  /*4ba0*/  FMUL.FTZ R13, R106, R13 ;  /* 0x0000000d6a0d7220 */ /* 0x000fe20000410000 */
[----:B------:R-:W-:-:S02]  /*4bb0*/  FSEL R132, R12, RZ, !P6 ;  /* 0x000000ff0c847208 */ /* 0x000fc40007000000 */
[----:B------:R-:W-:Y:S02]  /*4bc0*/  FSEL R131, R15, 1, !P6 ;  /* 0x3f8000000f837808 */ /* 0x000fe40007000000 */
[----:B------:R-:W-:Y:S01]  /*4bd0*/  ISETP.GE.U32.AND P6, PT, R5, UR18, PT ;  /* 0x0000001205007c0c */ /* 0x000fe2000bfc6070 */
[----:B------:R-:W-:Y:S01]  /*4be0*/  VIADD R5, R6, 0x4 ;  /* 0x0000000406057836 */ /* 0x000fe20000000000 */
[----:B------:R-:W-:Y:S01]  /*4bf0*/  SHF.L.U32 R8, R8, 0x10, RZ ;  /* 0x0000001008087819 */ /* 0x000fe200000006ff */
[C---:B------:R-:W-:Y:S01]  /*4c00*/  FMUL.FTZ R12, R4.reuse, R75 ;  /* 0x0000004b040c7220 */ /* 0x040fe20000410000 */
[----:B------:R-:W-:Y:S01]  /*4c10*/  FSEL R130, R13, RZ, !P6 ;  /* 0x000000ff0d827208 */ /* 0x000fe20007000000 */
[----:B------:R-:W-:Y:S01]  /*4c20*/  FMUL.FTZ R13, R4, R76 ;  /* 0x0000004c040d7220 */ /* 0x000fe20000410000 */
[----:B--2---:R-:W-:Y:S01]  /*4c30*/  FSEL R129, R119, 1, !P6 ;  /* 0x3f80000077817808 */ /* 0x004fe20007000000 */
[----:B------:R-:W-:Y:S01]  /*4c40*/  FMUL.FTZ R8, R107, R8 ;  /* 0x000000086b087220 */ /* 0x000fe20000410000 */
[----:B------:R-:W-:Y:S01]  /*4c50*/  ISETP.GE.U32.AND P6, PT, R5, UR18, PT ;  /* 0x0000001205007c0c */ /* 0x000fe2000bfc6070 */
[----:B------:R2:W4:Y:S01]  /*4c60*/  MUFU.EX2 R125, R12 ;  /* 0x0000000c007d7308 */ /* 0x0005220000000800 */
[----:B------:R-:W-:Y:S01]  /*4c70*/  IMAD.U32 R7, R7, 0x10000, RZ ;  /* 0x0001000007077824 */ /* 0x000fe200078e00ff */
[----:B------:R-:W-:-:S02]  /*4c80*/  IADD3 R5, PT, PT, R6, 0x5, RZ ;  /* 0x0000000506057810 */ /* 0x000fc40007ffe0ff */
[----:B0-----:R-:W-:Y:S01]  /*4c90*/  FSEL R127, R14, 1, !P6 ;  /* 0x3f8000000e7f7808 */ /* 0x001fe20007000000 */
[----:B------:R-:W-:Y:S01]  /*4ca0*/  FMUL.FTZ R7, R108, R7 ;  /* 0x000000076c077220 */ /* 0x000fe20000410000 */
[----:B------:R-:W-:Y:S01]  /*4cb0*/  FSEL R128, R8, RZ, !P6 ;  /* 0x000000ff08807208 */ /* 0x000fe20007000000 */
[----:B------:R-:W-:Y:S01]  /*4cc0*/  FMUL.FTZ R14, R4, R77 ;  /* 0x0000004d040e7220 */ /* 0x000fe20000410000 */
[----:B------:R-:W0:Y:S01]  /*4cd0*/  MUFU.EX2 R13, R13 ;  /* 0x0000000d000d7308 */ /* 0x000e220000000800 */
[----:B------:R-:W-:Y:S01]  /*4ce0*/  ISETP.GE.U32.AND P6, PT, R5, UR18, PT ;  /* 0x0000001205007c0c */ /* 0x000fe2000bfc6070 */
[----:B--2---:R-:W2:Y:S01]  /*4cf0*/  LDS.U16 R12, [R21+0x12] ;  /* 0x00001200150c7984 */ /* 0x004ea20000000400 */
[----:B-1----:R-:W-:Y:S01]  /*4d00*/  IMAD.U32 R8, R9, 0x10000, RZ ;  /* 0x0001000009087824 */ /* 0x002fe200078e00ff */
[----:B------:R-:W-:Y:S01]  /*4d10*/  IADD3 R5, PT, PT, R6, 0x6, RZ ;  /* 0x0000000606057810 */ /* 0x000fe20007ffe0ff */
[----:B------:R-:W1:Y:S01]  /*4d20*/  MUFU.EX2 R14, R14 ;  /* 0x0000000e000e7308 */ /* 0x000e620000000800 */
[----:B------:R-:W-:Y:S01]  /*4d30*/  FSEL R126, R7, RZ, !P6 ;  /* 0x000000ff077e7208 */ /* 0x000fe20007000000 */
[----:B---3--:R-:W-:-:S02]  /*4d40*/  IMAD.U32 R7, R10, 0x10000, RZ ;  /* 0x000100000a077824 */ /* 0x008fc400078e00ff */
[----:B------:R-:W3:Y:S01]  /*4d50*/  LDS.U16 R10, [R20+0x14] ;  /* 0x00001400140a7984 */ /* 0x000ee20000000400 */
[----:B----4-:R-:W-:Y:S01]  /*4d60*/  FSEL R125, R125, 1, !P6 ;  /* 0x3f8000007d7d7808 */ /* 0x010fe20007000000 */
[----:B------:R-:W-:Y:S01]  /*4d70*/  FMUL.FTZ R8, R109, R8 ;  /* 0x000000086d087220 */ /* 0x000fe20000410000 */
[----:B------:R-:W-:Y:S01]  /*4d80*/  ISETP.GE.U32.AND P6, PT, R5, UR18, PT ;  /* 0x0000001205007c0c */ /* 0x000fe2000bfc6070 */
[----:B------:R-:W-:Y:S01]  /*4d90*/  FMUL.FTZ R9, R4, R78 ;  /* 0x0000004e04097220 */ /* 0x000fe20000410000 */
[----:B------:R-:W-:Y:S01]  /*4da0*/  IADD3 R5, PT, PT, R6, 0x7, RZ ;  /* 0x0000000706057810 */ /* 0x000fe20007ffe0ff */
[----:B------:R-:W-:Y:S01]  /*4db0*/  FMUL.FTZ R7, R110, R7 ;  /* 0x000000076e077220 */ /* 0x000fe20000410000 */
[----:B------:R-:W-:Y:S02]  /*4dc0*/  FSEL R124, R8, RZ, !P6 ;  /* 0x000000ff087c7208 */ /* 0x000fe40007000000 */
[----:B0-----:R-:W-:Y:S02]  /*4dd0*/  FSEL R123, R13, 1, !P6 ;  /* 0x3f8000000d7b7808 */ /* 0x001fe40007000000 */
[----:B------:R-:W-:Y:S01]  /*4de0*/  ISETP.GE.U32.AND P6, PT, R5, UR18, PT ;  /* 0x0000001205007c0c */ /* 0x000fe2000bfc6070 */
[----:B------:R-:W-:Y:S01]  /*4df0*/  VIADD R5, R6, 0x8 ;  /* 0x0000000806057836 */ /* 0x000fe20000000000 */
[----:B------:R-:W-:Y:S01]  /*4e00*/  SHF.L.U32 R8, R11, 0x10, RZ ;  /* 0x000000100b087819 */ /* 0x000fe200000006ff */
[----:B------:R-:W0:Y:S01]  /*4e10*/  MUFU.EX2 R9, R9 ;  /* 0x0000000900097308 */ /* 0x000e220000000800 */
[----:B------:R-:W-:-:S02]  /*4e20*/  FSEL R122, R7, RZ, !P6 ;  /* 0x000000ff077a7208 */ /* 0x000fc40007000000 */
[----:B-1----:R-:W-:Y:S01]  /*4e30*/  FSEL R121, R14, 1, !P6 ;  /* 0x3f8000000e797808 */ /* 0x002fe20007000000 */
[----:B------:R-:W-:Y:S01]  /*4e40*/  FMUL.FTZ R8, R111, R8 ;  /* 0x000000086f087220 */ /* 0x000fe20000410000 */
[----:B------:R-:W-:Y:S01]  /*4e50*/  ISETP.GE.U32.AND P6, PT, R5, UR18, PT ;  /* 0x0000001205007c0c */ /* 0x000fe2000bfc6070 */
[----:B------:R-:W-:Y:S03]  /*4e60*/  LDS.U16 R7, [R18+0x18] ;  /* 0x0000180012077984 */ /* 0x000fe60000000400 */
[----:B------:R-:W-:Y:S02]  /*4e70*/  FSEL R120, R8, RZ, !P6 ;  /* 0x000000ff08787208 */ /* 0x000fe40007000000 */
[----:B------:R-:W1:Y:S01]  /*4e80*/  LDS.U16 R8, [R19+0x16] ;  /* 0x0000160013087984 */ /* 0x000e620000000400 */
[----:B------:R-:W-:Y:S01]  /*4e90*/  IADD3 R5, PT, PT, R6, 0x9, RZ ;  /* 0x0000000906057810 */ /* 0x000fe20007ffe0ff */
[----:B------:R-:W-:Y:S01]  /*4ea0*/  FMUL.FTZ R11, R4, R79 ;  /* 0x0000004f040b7220 */ /* 0x000fe20000410000 */
[----:B0-----:R-:W-:-:S02]  /*4eb0*/  FSEL R119, R9, 1, !P6 ;  /* 0x3f80000009777808 */ /* 0x001fc40007000000 */
[----:B------:R-:W-:Y:S02]  /*4ec0*/  ISETP.GE.U32.AND P6, PT, R5, UR18, PT ;  /* 0x0000001205007c0c */ /* 0x000fe4000bfc6070 */
[----:B------:R-:W0:Y:S01]  /*4ed0*/  LDS.U16 R5, [R17+0x1a] ;  /* 0x00001a0011057984 */ /* 0x000e220000000400 */
[----:B------:R2:W4:Y:S01]  /*4ee0*/  MUFU.EX2 R137, R11 ;  /* 0x0000000b00897308 */ /* 0x0005220000000800 */
[----:B------:R-:W-:Y:S02]  /*4ef0*/  VIADD R9, R6, 0xa ;  /* 0x0000000a06097836 */ /* 0x000fe40000000000 */
[----:B------:R-:W0:Y:S01]  /*4f00*/  LDS.U16 R6, [R16+0x1c] ;  /* 0x00001c0010067984 */ /* 0x000e220000000400 */
[C---:B------:R-:W-:Y:S01]  /*4f10*/  FMUL.FTZ R13, R4.reuse, R80 ;  /* 0x00000050040d7220 */ /* 0x040fe20000410000 */
[C---:B------:R-:W-:Y:S01]  /*4f20*/  FMUL.FTZ R14, R4.reuse, R81 ;  /* 0x00000051040e7220 */ /* 0x040fe20000410000 */
[C---:B------:R-:W-:Y:S01]  /*4f30*/  FMUL.FTZ R15, R4.reuse, R82 ;  /* 0x00000052040f7220 */ /* 0x040fe20000410000 */
[C---:B------:R-:W-:Y:S01]  /*4f40*/  FMUL.FTZ R139, R4.reuse, R83 ;  /* 0x00000053048b7220 */ /* 0x040fe20000410000 */
[C---:B------:R-:W-:Y:S01]  /*4f50*/  FMUL.FTZ R140, R4.reuse, R85 ;  /* 0x00000055048c7220 */ /* 0x040fe20000410000 */
[----:B------:R-:W-:Y:S01]  /*4f60*/  FMUL.FTZ R145, R4, R86 ;  /* 0x0000005604917220 */ /* 0x000fe20000410000 */
[----:B--2---:R-:W-:Y:S01]  /*4f70*/  SHF.L.U32 R11, R12, 0x10, RZ ;  /* 0x000000100c0b7819 */ /* 0x004fe200000006ff */
[----:B------:R-:W-:Y:S01]  /*4f80*/  FFMA.FTZ R138, R135, R133, R134 ;  /* 0x00000085878a7223 */ /* 0x000fe20000010086 */
[----:B------:R-:W2:Y:S01]  /*4f90*/  LDS.U16 R4, [R0+0x1e] ;  /* 0x00001e0000047984 */ /* 0x000ea20000000400 */
[----:B---3--:R-:W-:-:S02]  /*4fa0*/  IMAD.U32 R10, R10, 0x10000, RZ ;  /* 0x000100000a0a7824 */ /* 0x008fc400078e00ff */
[----:B------:R-:W-:Y:S01]  /*4fb0*/  FFMA.FTZ R141, R131, R138, R132 ;  /* 0x0000008a838d7223 */ /* 0x000fe20000010084 */
[----:B------:R-:W-:Y:S01]  /*4fc0*/  FMUL.FTZ R11, R112, R11 ;  /* 0x0000000b700b7220 */ /* 0x000fe20000410000 */
[----:B----4-:R-:W-:Y:S02]  /*4fd0*/  FSEL R137, R137, 1, !P6 ;  /* 0x3f80000089897808 */ /* 0x010fe40007000000 */
[----:B------:R-:W-:Y:S01]  /*4fe0*/  FFMA.FTZ R141, R129, R141, R130 ;  /* 0x0000008d818d7223 */ /* 0x000fe20000010082 */
[----:B------:R-:W-:Y:S01]  /*4ff0*/  FMUL.FTZ R10, R113, R10 ;  /* 0x0000000a710a7220 */ /* 0x000fe20000410000 */
[----:B------:R-:W-:Y:S02]  /*5000*/  FSEL R138, R11, RZ, !P6 ;  /* 0x000000ff0b8a7208 */ /* 0x000fe40007000000 */
[----:B------:R-:W-:Y:S01]  /*5010*/  ISETP.GE.U32.AND P6, PT, R9, UR18, PT ;  /* 0x0000001209007c0c */ /* 0x000fe2000bfc6070 */
[----:B------:R-:W-:Y:S01]  /*5020*/  FFMA.FTZ R141, R127, R141, R128 ;  /* 0x0000008d7f8d7223 */ /* 0x000fe20000010080 */
[----:B------:R3:W-:Y:S01]  /*5030*/  MUFU.EX2 R143, R139 ;  /* 0x0000008b008f7308 */ /* 0x0007e20000000800 */
[----:B------:R-:W-:-:S03]  /*5040*/  FMUL.FTZ R12, R136, R133 ;  /* 0x00000085880c7220 */ /* 0x000fc60000410000 */
[----:B------:R-:W4:Y:S01]  /*5050*/  MUFU.EX2 R13, R13 ;  /* 0x0000000d000d7308 */ /* 0x000f220000000800 */
[----:B---3--:R-:W-:Y:S01]  /*5060*/  FSEL R139, R10, RZ, !P6 ;  /* 0x000000ff0a8b7208 */ /* 0x008fe20007000000 */
[----:B------:R-:W-:Y:S02]  /*5070*/  FFMA.FTZ R10, R125, R141, R126 ;  /* 0x0000008d7d0a7223 */ /* 0x000fe4000001007e */
[----:B------:R-:W3:Y:S02]  /*5080*/  MUFU.EX2 R14, R14 ;  /* 0x0000000e000e7308 */ /* 0x000ee40000000800 */
[----:B------:R-:W-:Y:S01]  /*5090*/  FFMA.FTZ R10, R123, R10, R124 ;  /* 0x0000000a7b0a7223 */ /* 0x000fe2000001007c */
[----:B------:R-:W-:Y:S01]  /*50a0*/  FMUL.FTZ R12, R131, R12 ;  /* 0x0000000c830c7220 */ /* 0x000fe20000410000 */
[----:B------:R-:W2:Y:S01]  /*50b0*/  MUFU.EX2 R15, R15 ;  /* 0x0000000f000f7308 */ /* 0x000ea20000000800 */
[----:B-1----:R-:W-:Y:S01]  /*50c0*/  SHF.L.U32 R11, R8, 0x10, RZ ;  /* 0x00000010080b7819 */ /* 0x002fe200000006ff */
[----:B------:R-:W-:Y:S01]  /*50d0*/  FFMA.FTZ R10, R121, R10, R122 ;  /* 0x0000000a790a7223 */ /* 0x000fe2000001007a */
[----:B------:R-:W-:Y:S01]  /*50e0*/  FMUL.FTZ R12, R129, R12 ;  /* 0x0000000c810c7220 */ /* 0x000fe20000410000 */
[----:B------:R4:W1:Y:S02]  /*50f0*/  MUFU.EX2 R144, R140 ;  /* 0x0000008c00907308 */ /* 0x0008640000000800 */
[----:B------:R-:W-:Y:S01]  /*5100*/  FFMA.FTZ R10, R119, R10, R120 ;  /* 0x0000000a770a7223 */ /* 0x000fe20000010078 */
[----:B------:R-:W-:-:S02]  /*5110*/  IMAD.U32 R8, R7, 0x10000, RZ ;  /* 0x0001000007087824 */ /* 0x000fc400078e00ff */
[----:B------:R-:W-:Y:S01]  /*5120*/  FMUL.FTZ R11, R118, R11 ;  /* 0x0000000b760b7220 */ /* 0x000fe20000410000 */
[----:B------:R-:W-:Y:S01]  /*5130*/  FMUL.FTZ R12, R127, R12 ;  /* 0x0000000c7f0c7220 */ /* 0x000fe20000410000 */
[----:B------:R-:W-:Y:S01]  /*5140*/  FFMA.FTZ R10, R137, R10, R138 ;  /* 0x0000000a890a7223 */ /* 0x000fe2000001008a */
[----:B0-----:R-:W-:Y:S02]  /*5150*/  SHF.L.U32 R5, R5, 0x10, RZ ;  /* 0x0000001005057819 */ /* 0x001fe400000006ff */
[----:B----4-:R-:W-:Y:S01]  /*5160*/  FSEL R140, R13, 1, !P6 ;  /* 0x3f8000000d8c7808 */ /* 0x010fe20007000000 */
[----:B------:R-:W-:Y:S01]  /*5170*/  FMUL.FTZ R8, R117, R8 ;  /* 0x0000000875087220 */ /* 0x000fe20000410000 */
[----:B---3--:R-:W-:Y:S01]  /*5180*/  FSEL R141, R14, 1, !P5 ;  /* 0x3f8000000e8d7808 */ /* 0x008fe20006800000 */
[----:B------:R-:W-:Y:S01]  /*5190*/  FMUL.FTZ R12, R125, R12 ;  /* 0x0000000c7d0c7220 */ /* 0x000fe20000410000 */
[----:B------:R-:W-:Y:S01]  /*51a0*/  FSEL R146, R11, RZ, !P5 ;  /* 0x000000ff0b927208 */ /* 0x000fe20006800000 */
[----:B------:R-:W-:Y:S01]  /*51b0*/  FFMA.FTZ R10, R140, R10, R139 ;  /* 0x0000000a8c0a7223 */ /* 0x000fe2000001008b */
[----:B------:R0:W3:Y:S01]  /*51c0*/  MUFU.EX2 R9, R145 ;  /* 0x0000009100097308 */ /* 0x0000e20000000800 */
[----:B------:R-:W-:-:S02]  /*51d0*/  IMAD.U32 R6, R6, 0x10000, RZ ;  /* 0x0001000006067824 */ /* 0x000fc400078e00ff */
[----:B------:R-:W-:Y:S01]  /*51e0*/  FMUL.FTZ R148, R116, R5 ;  /* 0x0000000574947220 */ /* 0x000fe20000410000 */
[----:B--2---:R-:W-:Y:S01]  /*51f0*/  FSEL R142, R15, 1, !P4 ;  /* 0x3f8000000f8e7808 */ /* 0x004fe20006000000 */
[----:B------:R-:W-:Y:S01]  /*5200*/  FMUL.FTZ R12, R123, R12 ;  /* 0x0000000c7b0c7220 */ /* 0x000fe20000410000 */
[----:B------:R-:W-:Y:S01]  /*5210*/  FFMA.FTZ R10, R141, R10, R146 ;  /* 0x0000000a8d0a7223 */ /* 0x000fe20000010092 */
[----:B------:R-:W-:Y:S02]  /*5220*/  SHF.L.U32 R5, R4, 0x10, RZ ;  /* 0x0000001004057819 */ /* 0x000fe400000006ff */
[----:B0-----:R-:W-:Y:S01]  /*5230*/  FSEL R145, R8, RZ, !P4 ;  /* 0x000000ff08917208 */ /* 0x001fe20006000000 */
[----:B------:R-:W-:Y:S01]  /*5240*/  FMUL.FTZ R6, R115, R6 ;  /* 0x0000000673067220 */ /* 0x000fe20000410000 */
[----:B------:R-:W-:Y:S01]  /*5250*/  FSEL R143, R143, 1, !P3 ;  /* 0x3f8000008f8f7808 */ /* 0x000fe20005800000 */
[----:B------:R-:W-:Y:S01]  /*5260*/  FMUL.FTZ R12, R121, R12 ;  /* 0x0000000c790c7220 */ /* 0x000fe20000410000 */
[----:B------:R-:W-:Y:S01]  /*5270*/  FSEL R148, R148, RZ, !P3 ;  /* 0x000000ff94947208 */ /* 0x000fe20005800000 */
[----:B------:R-:W-:Y:S01]  /*5280*/  FFMA.FTZ R10, R142, R10, R145 ;  /* 0x0000000a8e0a7223 */ /* 0x000fe20000010091 */
[----:B------:R-:W-:Y:S01]  /*5290*/  FMUL.FTZ R5, R114, R5 ;  /* 0x0000000572057220 */ /* 0x000fe20000410000 */
[----:B-1----:R-:W-:Y:S01]  /*52a0*/  FSEL R144, R144, 1, !P2 ;  /* 0x3f80000090907808 */ /* 0x002fe20005000000 */
[----:B------:R-:W-:Y:S01]  /*52b0*/  FMUL.FTZ R12, R119, R12 ;  /* 0x0000000c770c7220 */ /* 0x000fe20000410000 */
[----:B------:R-:W-:Y:S01]  /*52c0*/  FSEL R147, R6, RZ, !P2 ;  /* 0x000000ff06937208 */ /* 0x000fe20005000000 */
[----:B------:R-:W-:Y:S01]  /*52d0*/  FFMA.FTZ R10, R143, R10, R148 ;  /* 0x0000000a8f0a7223 */ /* 0x000fe20000010094 */
[----:B---3--:R-:W-:Y:S01]  /*52e0*/  FSEL R149, R9, 1, !P0 ;  /* 0x3f80000009957808 */ /* 0x008fe20004000000 */
[----:B------:R-:W-:Y:S01]  /*52f0*/  FMUL.FTZ R7, R137, R12 ;  /* 0x0000000c89077220 */ /* 0x000fe20000410000 */
[----:B------:R-:W-:Y:S01]  /*5300*/  FSEL R150, R5, RZ, !P0 ;  /* 0x000000ff05967208 */ /* 0x000fe20004000000 */
[----:B------:R-:W-:-:S02]  /*5310*/  FFMA.FTZ R10, R144, R10, R147 ;  /* 0x0000000a900a7223 */ /* 0x000fc40000010093 */
[----:B------:R-:W-:Y:S02]  /*5320*/  FMUL.FTZ R4, R140, R7 ;  /* 0x000000078c047220 */ /* 0x000fe40000410000 */
[----:B------:R-:W-:Y:S02]  /*5330*/  FFMA.FTZ R10, R149, R10, R150 ;  /* 0x0000000a950a7223 */ /* 0x000fe40000010096 */
[----:B------:R-:W-:-:S03]  /*5340*/  FMUL.FTZ R5, R141, R4 ;  /* 0x000000048d057220 */ /* 0x000fc60000410000 */
        /* <DEDUP_REMOVED lines=40> */
[----:B------:R-:W-:Y:S02]  /*55d0*/  IMAD.MOV.U32 R12, RZ, RZ, 0x3f800000 ;  /* 0x3f800000ff0c7424 */ /* 0x000fe400078e00ff */
[----:B------:R-:W-:Y:S01]  /*55e0*/  HFMA2 R13, -RZ, RZ, 0, 0 ;  /* 0x00000000ff0d7431 */ /* 0x000fe200000001ff */
        /* <DEDUP_REMOVED lines=11> */
[----:B------:R-:W-:Y:S01]  /*56a0*/  SHF.R.U32.HI R156, RZ, 0x5, R65 ;  /* 0x00000005ff9c7819 */ /* 0x000fe20000011641 */
[----:B------:R-:W2:Y:S04]  /*56b0*/  SHFL.UP PT, R152, R154, 0x1, RZ ;  /* 0x042000009a987989 */ /* 0x000ea800000e00ff */
[----:B------:R-:W3:Y:S01]  /*56c0*/  SHFL.UP PT, R153, R153, 0x1, RZ ;  /* 0x0420000099997989 */ /* 0x000ee200000e00ff */
[----:B------:R-:W-:-:S02]  /*56d0*/  ISETP.NE.AND P3, PT, R156, 0x1, PT ;  /* 0x000000019c00780c */ /* 0x000fc40003f65270 */
[C---:B------:R-:W-:Y:S02]  /*56e0*/  ISETP.NE.AND P2, PT, R156.reuse, 0x2, PT ;  /* 0x000000029c00780c */ /* 0x040fe40003f45270 */
[----:B------:R-:W-:Y:S02]  /*56f0*/  ISETP.GE.U32.AND P4, PT, R65, 0x20, PT ;  /* 0x000000204100780c */ /* 0x000fe40003f86070 */
[----:B------:R-:W-:Y:S02]  /*5700*/  ISETP.NE.AND P0, PT, R156, 0x3, PT ;  /* 0x000000039c00780c */ /* 0x000fe40003f05270 */
[C---:B0-----:R-:W-:Y:S01]  /*5710*/  FSEL R69, R4.reuse, R69, !P3 ;  /* 0x0000004504457208 */ /* 0x041fe20005800000 */
[-C--:B------:R-:W-:Y:S01]  /*5720*/  FMUL.FTZ R4, R4, R6.reuse ;  /* 0x0000000604047220 */ /* 0x080fe20000410000 */
[C---:B------:R-:W-:Y:S01]  /*5730*/  FFMA.FTZ R6, R5.reuse, R6, R7 ;  /* 0x0000000605067223 */ /* 0x040fe20000010007 */
[----:B------:R-:W-:-:S03]  /*5740*/  FSEL R5, R5, R68, !P3 ;  /* 0x0000004405057208 */ /* 0x000fc60005800000 */
        /* <DEDUP_REMOVED lines=11> */
[----:B------:R-:W-:Y:S01]  /*5800*/  FMUL.FTZ R10, R10, R4 ;  /* 0x000000040a0a7220 */ /* 0x000fe20000410000 */
[----:B------:R-:W-:-:S02]  /*5810*/  ISETP.NE.AND P2, PT, R65, RZ, PT ;  /* 0x000000ff4100720c */ /* 0x000fc40003f45270 */
        /* <DEDUP_REMOVED lines=11> */
.L_x_2740:
[----:B------:R-:W-:Y:S05]  /*58d0*/  BSYNC.RECONVERGENT B0 ;  /* 0x0000000000007941 */ /* 0x000fea0003800200 */
.L_x_2739:
        /* <DEDUP_REMOVED lines=31> */
.L_x_2742:
[----:B------:R-:W-:Y:S05]  /*5ad0*/  BSYNC.RECONVERGENT B0 ;  /* 0x0000000000007941 */ /* 0x000fea0003800200 */
.L_x_2741:
[----:B------:R-:W-:Y:S01]  /*5ae0*/  ULEA UR9, UP0, UR10, UR9, 0x2 ;  /* 0x000000090a097291 */ /* 0x000fe2000f8010ff */
[----:B-1----:R-:W-:Y:S01]  /*5af0*/  IMAD.U32 R5, RZ, RZ, UR36 ;  /* 0x00000024ff057e24 */ /* 0x002fe2000f8e00ff */
[----:B------:R-:W-:Y:S01]  /*5b00*/  UIADD3 UR6, UPT, UPT, UR6, 0x1, URZ ;  /* 0x0000000106067890 */ /* 0x000fe2000fffe0ff */
[C---:B-----5:R-:W-:Y:S01]  /*5b10*/  FFMA.FTZ R87, R151.reuse, R136, R87 ;  /* 0x0000008897577223 */ /* 0x060fe20000010057 */
[----:B------:R-:W-:Y:S01]  /*5b20*/  UIADD3.X UR20, UPT, UPT, UR20, UR28, URZ, UP0, !UPT ;  /* 0x0000001c14147290 */ /* 0x000fe200087fe4ff */
[----:B------:R-:W-:Y:S01]  /*5b30*/  FFMA.FTZ R88, R151, R133, R88 ;  /* 0x0000008597587223 */ /* 0x000fe20000010058 */
[----:B------:R-:W-:Y:S01]  /*5b40*/  UISETP.NE.AND UP0, UPT, UR6, URZ, UPT ;  /* 0x000000ff0600728c */ /* 0x000fe2000bf05270 */
[----:B------:R-:W-:Y:S01]  /*5b50*/  LEA R2, P0, R5, R2, 0x1 ;  /* 0x0000000205027211 */ /* 0x000fe200078008ff */
        /* <DEDUP_REMOVED lines=20> */
.L_x_2738:
        /* <DEDUP_REMOVED lines=13> */
[C---:B0-----:R-:W-:Y:S02]  /*5d70*/  PRMT R13, R2.reuse, 0x7610, R13 ;  /* 0x00007610020d7816 */ /* 0x041fe4000000000d */
[----:B------:R-:W-:Y:S02]  /*5d80*/  PRMT R6, R2, 0x7632, R6 ;  /* 0x0000763202067816 */ /* 0x000fe40000000006 */
[----:B------:R-:W-:Y:S02]  /*5d90*/  F2FP.BF16.F32.PACK_AB R2, R96, R95 ;  /* 0x0000005f6002723e */ /* 0x000fe400000010ff */
[----:B------:R-:W-:Y:S01]  /*5da0*/  PRMT R12, R3, 0x7610, R12 ;  /* 0x00007610030c7816 */ /* 0x000fe2000000000c */
[----:B------:R-:W-:Y:S01]  /*5db0*/  STS.U16 [R30], R15 ;  /* 0x0000000f1e007388 */ /* 0x000fe20000000400 */
[C---:B------:R-:W-:Y:S01]  /*5dc0*/  PRMT R11, R2.reuse, 0x7610, R11 ;  /* 0x00007610020b7816 */ /* 0x040fe2000000000b */
[----:B-1----:R-:W-:Y:S01]  /*5dd0*/  UIMAD.WIDE.U32 UR20, UR25, UR8, UR6 ;  /* 0x00000008191472a5 */ /* 0x002fe2000f8e0006 */
[----:B------:R-:W-:Y:S01]  /*5de0*/  PRMT R7, R2, 0x7632, R7 ;  /* 0x0000763202077816 */ /* 0x000fe20000000007 */
[----:B------:R0:W-:Y:S01]  /*5df0*/  STS.U16 [R29+0x2], R4 ;  /* 0x000002041d007388 */ /* 0x0001e20000000400 */
[----:B------:R-:W-:Y:S01]  /*5e00*/  F2FP.BF16.F32.PACK_AB R2, R100, R99 ;  /* 0x000000636402723e */ /* 0x000fe200000010ff */
[----:B------:R-:W-:Y:S01]  /*5e10*/  UIMAD UR21, UR25, UR9, UR21 ;  /* 0x00000009191572a4 */ /* 0x000fe2000f8e0215 */
[----:B------:R-:W-:Y:S01]  /*5e20*/  ISETP.NE.AND P0, PT, R65, RZ, PT ;  /* 0x000000ff4100720c */ /* 0x000fe20003f05270 */
[----:B------:R-:W-:Y:S01]  /*5e30*/  STS.U16 [R28+0x4], R14 ;  /* 0x0000040e1c007388 */ /* 0x000fe20000000400 */
[----:B------:R-:W-:Y:S01]  /*5e40*/  PRMT R8, R2, 0x7610, R8 ;  /* 0x0000761002087816 */ /* 0x000fe20000000008 */
[----:B------:R-:W-:-:S02]  /*5e50*/  UIMAD.WIDE.U32 UR20, UR24, UR10, UR20 ;  /* 0x0000000a181472a5 */ /* 0x000fc4000f8e0014 */
[----:B------:R-:W-:Y:S01]  /*5e60*/  STS.U16 [R27+0x6], R5 ;  /* 0x000006051b007388 */ /* 0x000fe20000000400 */
[----:B0-----:R-:W-:Y:S01]  /*5e70*/  PRMT R4, R3, 0x7632, R4 ;  /* 0x0000763203047816 */ /* 0x001fe20000000004 */
[----:B------:R-:W-:Y:S01]  /*5e80*/  UIMAD UR21, UR24, UR11, UR21 ;  /* 0x0000000b181572a4 */ /* 0x000fe2000f8e0215 */
[----:B------:R-:W-:Y:S01]  /*5e90*/  F2FP.BF16.F32.PACK_AB R3, R98, R97 ;  /* 0x000000616203723e */ /* 0x000fe200000010ff */
[----:B------:R-:W-:Y:S01]  /*5ea0*/  STS.U16 [R26+0x8], R13 ;  /* 0x0000080d1a007388 */ /* 0x000fe20000000400 */
[----:B------:R-:W0:Y:S02]  /*5eb0*/  LDCU.128 UR8, c[0x0][0x410] ;  /* 0x00008200ff0877ac */ /* 0x000e240008000c00 */
[C---:B------:R-:W-:Y:S01]  /*5ec0*/  PRMT R10, R3.reuse, 0x7610, R10 ;  /* 0x00007610030a7816 */ /* 0x040fe2000000000a */
[----:B------:R1:W-:Y:S04]  /*5ed0*/  STS.U16 [R25+0xa], R6 ;  /* 0x00000a0619007388 */ /* 0x0003e80000000400 */
[----:B------:R3:W-:Y:S04]  /*5ee0*/  STS.U16 [R24+0xc], R12 ;  /* 0x00000c0c18007388 */ /* 0x0007e80000000400 */
[----:B------:R4:W-:Y:S01]  /*5ef0*/  STS.U16 [R23+0xe], R4 ;  /* 0x00000e0417007388 */ /* 0x0009e20000000400 */
[----:B-1----:R-:W-:-:S02]  /*5f00*/  PRMT R6, R3, 0x7632, R6 ;  /* 0x0000763203067816 */ /* 0x002fc40000000006 */
[----:B------:R-:W-:Y:S01]  /*5f10*/  F2FP.BF16.F32.PACK_AB R3, R102, R101 ;  /* 0x000000656603723e */ /* 0x000fe200000010ff */
[----:B------:R-:W-:Y:S01]  /*5f20*/  STS.U16 [R22+0x10], R11 ;  /* 0x0000100b16007388 */ /* 0x000fe20000000400 */
[----:B---3--:R-:W-:Y:S02]  /*5f30*/  PRMT R12, R2, 0x7632, R12 ;  /* 0x00007632020c7816 */ /* 0x008fe4000000000c */
[----:B------:R-:W-:Y:S01]  /*5f40*/  MOV R2, UR18 ;  /* 0x0000001200027c02 */ /* 0x000fe20008000f00 */
[----:B------:R-:W-:Y:S01]  /*5f50*/  STS.U16 [R21+0x12], R7 ;  /* 0x0000120715007388 */ /* 0x000fe20000000400 */
[----:B----4-:R-:W-:-:S03]  /*5f60*/  PRMT R4, R3, 0x7632, R4 ;  /* 0x0000763203047816 */ /* 0x010fc60000000004 */
        /* <DEDUP_REMOVED lines=8> */
[----:B-1----:R-:W-:-:S03]  /*5ff0*/  IADD3 R3, P3, PT, R64, UR20, RZ ;  /* 0x0000001440037c10 */ /* 0x002fc6000ff7e0ff */
[----:B------:R-:W-:Y:S02]  /*6000*/  LDS.U16 R7, [R45+0x40] ;  /* 0x000040002d077984 */ /* 0x000fe40000000400 */
[----:B---3--:R-:W-:Y:S01]  /*6010*/  IMAD.X R4, RZ, RZ, UR21, P3 ;  /* 0x00000015ff047e24 */ /* 0x008fe200098e06ff */
[----:B0-----:R-:W-:Y:S01]  /*6020*/  UIMAD.WIDE.U32 UR20, UR25, UR8, UR6 ;  /* 0x00000008191472a5 */ /* 0x001fe2000f8e0006 */
[----:B------:R-:W-:Y:S03]  /*6030*/  LDS.U16 R9, [R44+0x80] ;  /* 0x000080002c097984 */ /* 0x000fe60000000400 */
[----:B------:R-:W-:Y:S01]  /*6040*/  UIMAD UR9, UR25, UR9, UR21 ;  /* 0x00000009190972a4 */ /* 0x000fe2000f8e0215 */
[----:B------:R-:W-:Y:S02]  /*6050*/  LDS.U16 R11, [R43+0xc0] ;  /* 0x0000c0002b0b7984 */ /* 0x000fe40000000400 */
[----:B------:R-:W-:-:S02]  /*6060*/  UMOV UR8, UR20 ;  /* 0x0000001400087c82 */ /* 0x000fc40008000000 */
[----:B------:R-:W-:Y:S01]  /*6070*/  LDS.U16 R13, [R42+0x100] ;  /* 0x000100002a0d7984 */ /* 0x000fe20000000400 */
[----:B------:R-:W-:-:S03]  /*6080*/  UIMAD.WIDE.U32 UR8, UR24, UR10, UR8 ;  /* 0x0000000a180872a5 */ /* 0x000fc6000f8e0008 */
[----:B------:R-:W-:Y:S01]  /*6090*/  LDS.U16 R15, [R41+0x140] ;  /* 0x00014000290f7984 */ /* 0x000fe20000000400 */
[----:B------:R-:W-:-:S03]  /*60a0*/  UIMAD UR11, UR24, UR11, UR9 ;  /* 0x0000000b180b72a4 */ /* 0x000fc6000f8e0209 */
        /* <DEDUP_REMOVED lines=12> */
[----:B--2---:R-:W-:-:S04]  /*6170*/  LEA R2, P5, R3, UR26, 0x1 ;  /* 0x0000001a03027c11 */ /* 0x004fc8000f8a08ff */
[----:B------:R-:W-:Y:S01]  /*6180*/  LEA.HI.X R3, R3, UR27, R4, 0x1, P5 ;  /* 0x0000001b03037c11 */ /* 0x000fe2000a8f0c04 */
[----:B------:R-:W0:Y:S01]  /*6190*/  LDCU.64 UR26, c[0x0][0x488] ;  /* 0x00009100ff1a77ac */ /* 0x000e220008000a00 */
[----:B------:R-:W1:Y:S02]  /*61a0*/  LDS R105, [UR19+0x1080] ;  /* 0x00108013ff697984 */ /* 0x000e640008000800 */
[-C--:B-1----:R-:W-:Y:S02]  /*61b0*/  ISETP.GE.AND P1, PT, R64, R105.reuse, PT ;  /* 0x000000694000720c */ /* 0x082fe40003f26270 */
[-C--:B------:R-:W-:Y:S02]  /*61c0*/  ISETP.GE.AND P2, PT, R60, R105.reuse, PT ;  /* 0x000000693c00720c */ /* 0x080fe40003f46270 */
[-C--:B------:R-:W-:Y:S02]  /*61d0*/  ISETP.GE.AND P3, PT, R63, R105.reuse, PT ;  /* 0x000000693f00720c */ /* 0x080fe40003f66270 */
[----:B------:R-:W-:-:S02]  /*61e0*/  ISETP.GE.AND P4, PT, R59, R105, PT ;  /* 0x000000693b00720c */ /* 0x000fc40003f86270 */
        /* <DEDUP_REMOVED lines=8> */
[----:B------:R-:W-:Y:S01]  /*6270*/  @!P4 STG.E.U16 desc[UR22][R2.64+0xc0], R11 ;  /* 0x0000c00b0200c986 */ /* 0x000fe2000c101516 */
[----:B------:R-:W-:-:S03]  /*6280*/  ISETP.GE.AND P4, PT, R55, R105, PT ;  /* 0x000000693700720c */ /* 0x000fc60003f86270 */
[----:B------:R-:W-:Y:S01]  /*6290*/  @!P1 STG.E.U16 desc[UR22][R2.64+0x100], R13 ;  /* 0x0001000d02009986 */ /* 0x000fe2000c101516 */
[-C--:B------:R-:W-:Y:S02]  /*62a0*/  ISETP.GE.AND P1, PT, R52, R105.reuse, PT ;  /* 0x000000693400720c */ /* 0x080fe40003f26270 */
[----:B-1----:R-:W-:Y:S01]  /*62b0*/  PRMT R7, RZ, 0x7610, R7 ;  /* 0x00007610ff077816 */ /* 0x002fe20000000007 */
        /* <DEDUP_REMOVED lines=11> */
[----:B------:R-:W-:-:S03]  /*6370*/  IADD3 R5, P6, PT, R64, UR8, RZ ;  /* 0x0000000840057c10 */ /* 0x000fc6000ffde0ff */
[----:B------:R-:W-:Y:S01]  /*6380*/  @!P4 STG.E.U16 desc[UR22][R2.64+0x2c0], R79 ;  /* 0x0002c04f0200c986 */ /* 0x000fe2000c101516 */
[----:B------:R-:W-:Y:S01]  /*6390*/  IADD3.X R6, PT, PT, RZ, UR11, RZ, P6, !PT ;  /* 0x0000000bff067c10 */ /* 0x000fe2000b7fe4ff */
[----:B------:R-:W1:Y:S01]  /*63a0*/  LDCU.128 UR8, c[0x0][0x430] ;  /* 0x00008600ff0877ac */ /* 0x000e620008000c00 */
[C---:B0-----:R-:W-:Y:S01]  /*63b0*/  LEA R4, P6, R5.reuse, UR26, 0x1 ;  /* 0x0000001a05047c11 */ /* 0x041fe2000f8c08ff */
[----:B------:R-:W-:Y:S01]  /*63c0*/  @!P5 STG.E.U16 desc[UR22][R2.64+0x300], R81 ;  /* 0x000300510200d986 */ /* 0x000fe2000c101516 */
[----:B------:R-:W-:Y:S02]  /*63d0*/  ISETP.GE.AND P5, PT, R64, UR18, PT ;  /* 0x0000001240007c0c */ /* 0x000fe4000bfa6270 */
[--C-:B------:R-:W-:Y:S01]  /*63e0*/  LEA.HI.X R5, R5, UR27, R6.reuse, 0x1, P6 ;  /* 0x0000001b05057c11 */ /* 0x100fe2000b0f0c06 */
[----:B------:R-:W-:Y:S01]  /*63f0*/  @!P2 STG.E.U16 desc[UR22][R2.64+0x340], R83 ;  /* 0x000340530200a986 */ /* 0x000fe2000c101516 */
[----:B------:R-:W-:Y:S02]  /*6400*/  ISETP.GE.AND P6, PT, R60, UR18, PT ;  /* 0x000000123c007c0c */ /* 0x000fe4000bfc6270 */
[----:B------:R-:W-:Y:S01]  /*6410*/  ISETP.GE.AND P2, PT, R59, UR18, PT ;  /* 0x000000123b007c0c */ /* 0x000fe2000bf46270 */
[----:B------:R-:W-:Y:S01]  /*6420*/  @!P3 STG.E.U16 desc[UR22][R2.64+0x380], R85 ;  /* 0x000380550200b986 */ /* 0x000fe2000c101516 */
[----:B------:R-:W-:-:S02]  /*6430*/  PRMT R6, RZ, 0x7610, R6 ;  /* 0x00007610ff067816 */ /* 0x000fc40000000006 */
[----:B--2---:R-:W-:Y:S01]  /*6440*/  PRMT R9, RZ, 0x7610, R9 ;  /* 0x00007610ff097816 */ /* 0x004fe20000000009 */
[----:B------:R0:W-:Y:S01]  /*6450*/  @!P1 STG.E.U16 desc[UR22][R2.64+0x3c0], R103 ;  /* 0x0003c06702009986 */ /* 0x0001e2000c101516 */
[----:B------:R-:W-:Y:S02]  /*6460*/  ISETP.GE.AND P1, PT, R63, UR18, PT ;  /* 0x000000123f007c0c */ /* 0x000fe4000bf26270 */
[----:B------:R-:W-:Y:S01]  /*6470*/  ISETP.GE.AND P3, PT, R58, UR18, PT ;  /* 0x000000123a007c0c */ /* 0x000fe2000bf66270 */
[----:B------:R-:W-:Y:S01]  /*6480*/  BAR.SYNC.DEFER_BLOCKING 0x0 ;  /* 0x0000000000007b1d */ /* 0x000fe20000010000 */
[----:B------:R-:W-:Y:S02]  /*6490*/  ISETP.GE.AND P4, PT, R57, UR18, PT ;  /* 0x0000001239007c0c */ /* 0x000fe4000bf86270 */
[----:B0-----:R-:W-:Y:S02]  /*64a0*/  PRMT R2, RZ, 0x7610, R2 ;  /* 0x00007610ff027816 */ /* 0x001fe40000000002 */
[----:B------:R-:W-:-:S02]  /*64b0*/  PRMT R3, RZ, 0x7610, R3 ;  /* 0x00007610ff037816 */ /* 0x000fc40000000003 */
[----:B------:R-:W-:Y:S02]  /*64c0*/  PRMT R8, RZ, 0x7610, R8 ;  /* 0x00007610ff087816 */ /* 0x000fe40000000008 */
        /* <DEDUP_REMOVED lines=14> */
[----:B------:R-:W-:Y:S02]  /*65b0*/  ISETP.GE.AND P3, PT, R52, UR18, PT ;  /* 0x0000001234007c0c */ /* 0x000fe4000bf66270 */
[----:B------:R-:W-:Y:S01]  /*65c0*/  ISETP.GE.AND P4, PT, R51, UR18, PT ;  /* 0x0000001233007c0c */ /* 0x000fe2000bf86270 */
        /* <DEDUP_REMOVED lines=19> */
[----:B-1----:R-:W-:-:S04]  /*6700*/  UIMAD.WIDE.U32 UR6, UR25, UR8, UR6 ;  /* 0x00000008190672a5 */ /* 0x002fc8000f8e0006 */
[----:B------:R-:W-:Y:S01]  /*6710*/  UIMAD UR7, UR25, UR9, UR7 ;  /* 0x00000009190772a4 */ /* 0x000fe2000f8e0207 */
        /* <DEDUP_REMOVED lines=25> */
[----:B------:R-:W-:Y:S04]  /*68b0*/  LDS.U16 R11, [R21+0x12] ;  /* 0x00001200150b7984 */ /* 0x000fe80000000400 */
[----:B------:R-:W5:Y:S04]  /*68c0*/  LDS.U16 R13, [R19+0x16] ;  /* 0x00001600130d7984 */ /* 0x000f680000000400 */
[----:B------:R-:W-:Y:S01]  /*68d0*/  LDS.U16 R14, [R17+0x1a] ;  /* 0x00001a00110e7984 */ /* 0x000fe20000000400 */
[----:B0-----:R-:W-:-:S03]  /*68e0*/  IMAD.U32 R47, R2, 0x10000, RZ ;  /* 0x00010000022f7824 */ /* 0x001fc600078e00ff */
[----:B------:R-:W0:Y:S01]  /*68f0*/  LDS.U16 R10, [R22+0x10] ;  /* 0x00001000160a7984 */ /* 0x000e220000000400 */
[----:B-1----:R-:W-:-:S03]  /*6900*/  SHF.L.U32 R71, R3, 0x10, RZ ;  /* 0x0000001003477819 */ /* 0x002fc600000006ff */
[----:B------:R-:W1:Y:S04]  /*6910*/  LDS.U16 R12, [R20+0x14] ;  /* 0x00001400140c7984 */ /* 0x000e680000000400 */
[----:B------:R-:W1:Y:S04]  /*6920*/  LDS.U16 R2, [R18+0x18] ;  /* 0x0000180012027984 */ /* 0x000e680000000400 */
[----:B------:R-:W1:Y:S04]  /*6930*/  LDS.U16 R3, [R16+0x1c] ;  /* 0x00001c0010037984 */ /* 0x000e680000000400 */
[----:B------:R-:W1:Y:S01]  /*6940*/  LDS.U16 R15, [R0+0x1e] ;  /* 0x00001e00000f7984 */ /* 0x000e620000000400 */
[----:B------:R-:W-:Y:S01]  /*6950*/  FMUL.FTZ R70, R47, -1.4426950216293334961 ;  /* 0xbfb8aa3b2f467820 */ /* 0x000fe20000410000 */
[----:B--2---:R-:W-:-:S02]  /*6960*/  IMAD.U32 R73, R4, 0x10000, RZ ;  /* 0x0001000004497824 */ /* 0x004fc400078e00ff */
[----:B------:R-:W-:Y:S01]  /*6970*/  FMUL.FTZ R4, R71, -1.4426950216293334961 ;  /* 0xbfb8aa3b47047820 */ /* 0x000fe20000410000 */
[----:B---3--:R-:W-:Y:S01]  /*6980*/  IMAD.U32 R79, R8, 0x10000, RZ ;  /* 0x00010000084f7824 */ /* 0x008fe200078e00ff */
[----:B----4-:R-:W-:Y:S02]  /*6990*/  SHF.L.U32 R75, R5, 0x10, RZ ;  /* 0x00000010054b7819 */ /* 0x010fe400000006ff */
[----:B------:R2:W3:Y:S01]  /*69a0*/  MUFU.EX2 R72, R4 ;  /* 0x0000000400487308 */ /* 0x0004e20000000800 */
[----:B------:R-:W-:Y:S01]  /*69b0*/  FMUL.FTZ R5, R73, -1.4426950216293334961 ;  /* 0xbfb8aa3b49057820 */ /* 0x000fe20000410000 */
[----:B-----5:R-:W-:Y:S02]  /*69c0*/  IMAD.U32 R77, R6, 0x10000, RZ ;  /* 0x00010000064d7824 */ /* 0x020fe400078e00ff */
[----:B------:R-:W4:Y:S01]  /*69d0*/  MUFU.EX2 R70, R70 ;  /* 0x0000004600467308 */ /* 0x000f220000000800 */
[----:B------:R-:W-:Y:S01]  /*69e0*/  SHF.L.U32 R6, R7, 0x10, RZ ;  /* 0x0000001007067819 */ /* 0x000fe200000006ff */
[----:B------:R-:W-:Y:S01]  /*69f0*/  FMUL.FTZ R76, R75, -1.4426950216293334961 ;  /* 0xbfb8aa3b4b4c7820 */ /* 0x000fe20000410000 */
[----:B--2---:R-:W-:Y:S01]  /*6a00*/  FMUL.FTZ R4, R79, -1.4426950216293334961 ;  /* 0xbfb8aa3b4f047820 */ /* 0x004fe20000410000 */
[----:B------:R-:W-:Y:S01]  /*6a10*/  SHF.L.U32 R80, R9, 0x10, RZ ;  /* 0x0000001009507819 */ /* 0x000fe200000006ff */
[----:B------:R2:W5:Y:S01]  /*6a20*/  MUFU.EX2 R74, R5 ;  /* 0x00000005004a7308 */ /* 0x0005620000000800 */
[----:B------:R-:W-:Y:S01]  /*6a30*/  FMUL.FTZ R78, R77, -1.4426950216293334961 ;  /* 0xbfb8aa3b4d4e7820 */ /* 0x000fe20000410000 */
[----:B------:R-:W-:-:S02]  /*6a40*/  SHF.L.U32 R82, R13, 0x10, RZ ;  /* 0x000000100d527819 */ /* 0x000fc400000006ff */
[----:B------:R3:W-:Y:S01]  /*6a50*/  MUFU.EX2 R9, R4 ;  /* 0x0000000400097308 */ /* 0x0007e20000000800 */
[----:B------:R-:W-:Y:S01]  /*6a60*/  FMUL.FTZ R8, R6, -1.4426950216293334961 ;  /* 0xbfb8aa3b06087820 */ /* 0x000fe20000410000 */
[----:B0-----:R-:W-:Y:S01]  /*6a70*/  IMAD.U32 R81, R10, 0x10000, RZ ;  /* 0x000100000a517824 */ /* 0x001fe200078e00ff */
[----:B--2---:R-:W-:Y:S01]  /*6a80*/  SHF.L.U32 R5, R11, 0x10, RZ ;  /* 0x000000100b057819 */ /* 0x004fe200000006ff */
[----:B-1----:R-:W-:Y:S01]  /*6a90*/  IMAD.U32 R7, R12, 0x10000, RZ ;  /* 0x000100000c077824 */ /* 0x002fe200078e00ff */
[----:B---3--:R-:W-:Y:S01]  /*6aa0*/  SHF.L.U32 R4, R14, 0x10, RZ ;  /* 0x000000100e047819 */ /* 0x008fe200000006ff */
[----:B------:R-:W0:Y:S01]  /*6ab0*/  MUFU.EX2 R76, R76 ;  /* 0x0000004c004c7308 */ /* 0x000e220000000800 */
[----:B------:R-:W-:Y:S01]  /*6ac0*/  FMUL.FTZ R10, R80, -1.4426950216293334961 ;  /* 0xbfb8aa3b500a7820 */ /* 0x000fe20000410000 */
[----:B------:R-:W-:Y:S02]  /*6ad0*/  IMAD.U32 R84, R2, 0x10000, RZ ;  /* 0x0001000002547824 */ /* 0x000fe400078e00ff */
[----:B------:R-:W-:Y:S01]  /*6ae0*/  FMUL.FTZ R11, R81, -1.4426950216293334961 ;  /* 0xbfb8aa3b510b7820 */ /* 0x000fe20000410000 */
[----:B------:R-:W-:Y:S01]  /*6af0*/  IMAD.U32 R3, R3, 0x10000, RZ ;  /* 0x0001000003037824 */ /* 0x000fe200078e00ff */
[----:B------:R-:W1:Y:S01]  /*6b00*/  MUFU.EX2 R78, R78 ;  /* 0x0000004e004e7308 */ /* 0x000e620000000800 */
[----:B------:R-:W-:Y:S01]  /*6b10*/  FMUL.FTZ R12, R5, -1.4426950216293334961 ;  /* 0xbfb8aa3b050c7820 */ /* 0x000fe20000410000 */
[----:B------:R-:W-:Y:S01]  /*6b20*/  FMUL.FTZ R83, R82, -1.4426950216293334961 ;  /* 0xbfb8aa3b52537820 */ /* 0x000fe20000410000 */
[----:B------:R-:W-:Y:S01]  /*6b30*/  SHF.L.U32 R2, R15, 0x10, RZ ;  /* 0x000000100f027819 */ /* 0x000fe200000006ff */
[----:B------:R-:W-:Y:S01]  /*6b40*/  FMUL.FTZ R15, R4, -1.4426950216293334961 ;  /* 0xbfb8aa3b040f7820 */ /* 0x000fe20000410000 */
[----:B------:R-:W-:Y:S01]  /*6b50*/  FMUL.FTZ R13, R7, -1.4426950216293334961 ;  /* 0xbfb8aa3b070d7820 */ /* 0x000fe20000410000 */
[----:B------:R-:W2:Y:S01]  /*6b60*/  MUFU.EX2 R8, R8 ;  /* 0x0000000800087308 */ /* 0x000ea20000000800 */
[----:B------:R-:W-:Y:S01]  /*6b70*/  FADD.FTZ R72, R72, 1 ;  /* 0x3f80000048487421 */ /* 0x000fe20000010000 */
[----:B------:R-:W-:Y:S01]  /*6b80*/  FMUL.FTZ R85, R3, -1.4426950216293334961 ;  /* 0xbfb8aa3b03557820 */ /* 0x000fe20000410000 */
[----:B----4-:R-:W-:Y:S01]  /*6b90*/  FADD.FTZ R70, R70, 1 ;  /* 0x3f80000046467421 */ /* 0x010fe20000010000 */
[----:B------:R-:W3:Y:S01]  /*6ba0*/  MUFU.EX2 R10, R10 ;  /* 0x0000000a000a7308 */ /* 0x000ee20000000800 */
[----:B------:R-:W-:Y:S01]  /*6bb0*/  FMUL.FTZ R14, R84, -1.4426950216293334961 ;  /* 0xbfb8aa3b540e7820 */ /* 0x000fe20000410000 */
[----:B------:R-:W-:-:S02]  /*6bc0*/  FMUL.FTZ R86, R2, -1.4426950216293334961 ;  /* 0xbfb8aa3b02567820 */ /* 0x000fc40000410000 */
[----:B------:R-:W4:Y:S04]  /*6bd0*/  MUFU.EX2 R11, R11 ;  /* 0x0000000b000b7308 */ /* 0x000f280000000800 */
[----:B------:R-:W4:Y:S04]  /*6be0*/  MUFU.EX2 R12, R12 ;  /* 0x0000000c000c7308 */ /* 0x000f280000000800 */
[----:B------:R-:W4:Y:S04]  /*6bf0*/  MUFU.EX2 R83, R83 ;  /* 0x0000005300537308 */ /* 0x000f280000000800 */
[----:B------:R-:W4:Y:S04]  /*6c00*/  MUFU.EX2 R15, R15 ;  /* 0x0000000f000f7308 */ /* 0x000f280000000800 */
[----:B------:R-:W4:Y:S04]  /*6c10*/  MUFU.EX2 R13, R13 ;  /* 0x0000000d000d7308 */ /* 0x000f280000000800 */
[----:B------:R-:W4:Y:S01]  /*6c20*/  MUFU.RCP R72, R72 ;  /* 0x0000004800487308 */ /* 0x000f220000001000 */
[----:B-----5:R-:W-:Y:S01]  /*6c30*/  FADD.FTZ R74, R74, 1 ;  /* 0x3f8000004a4a7421 */ /* 0x020fe20000010000 */
[----:B0-----:R-:W-:Y:S01]  /*6c40*/  FADD.FTZ R76, R76, 1 ;  /* 0x3f8000004c4c7421 */ /* 0x001fe20000010000 */
[----:B-1----:R-:W-:-:S05]  /*6c50*/  FADD.FTZ R78, R78, 1 ;  /* 0x3f8000004e4e7421 */ /* 0x002fca0000010000 */
[----:B------:R-:W0:Y:S04]  /*6c60*/  MUFU.EX2 R85, R85 ;  /* 0x0000005500557308 */ /* 0x000e280000000800 */
[----:B------:R-:W1:Y:S01]  /*6c70*/  MUFU.RCP R70, R70 ;  /* 0x0000004600467308 */ /* 0x000e620000001000 */
[----:B--2---:R-:W-:-:S07]  /*6c80*/  FADD.FTZ R8, R8, 1 ;  /* 0x3f80000008087421 */ /* 0x004fce0000010000 */
[----:B------:R-:W2:Y:S04]  /*6c90*/  MUFU.EX2 R14, R14 ;  /* 0x0000000e000e7308 */ /* 0x000ea80000000800 */
[----:B------:R-:W5:Y:S01]  /*6ca0*/  MUFU.EX2 R86, R86 ;  /* 0x0000005600567308 */ /* 0x000f620000000800 */
[----:B------:R-:W-:Y:S01]  /*6cb0*/  FADD.FTZ R9, R9, 1 ;  /* 0x3f80000009097421 */ /* 0x000fe20000010000 */
[----:B---3--:R-:W-:Y:S02]  /*6cc0*/  FADD.FTZ R10, R10, 1 ;  /* 0x3f8000000a0a7421 */ /* 0x008fe40000010000 */
[----:B------:R-:W3:Y:S01]  /*6cd0*/  MUFU.RCP R74, R74 ;  /* 0x0000004a004a7308 */ /* 0x000ee20000001000 */
[----:B----4-:R-:W-:Y:S01]  /*6ce0*/  FADD.FTZ R11, R11, 1 ;  /* 0x3f8000000b0b7421 */ /* 0x010fe20000010000 */
[----:B------:R-:W-:Y:S01]  /*6cf0*/  FADD.FTZ R12, R12, 1 ;  /* 0x3f8000000c0c7421 */ /* 0x000fe20000010000 */
[----:B------:R-:W-:Y:S01]  /*6d00*/  FADD.FTZ R83, R83, 1 ;  /* 0x3f80000053537421 */ /* 0x000fe20000010000 */
[----:B------:R-:W-:Y:S01]  /*6d10*/  FADD.FTZ R15, R15, 1 ;  /* 0x3f8000000f0f7421 */ /* 0x000fe20000010000 */
[----:B------:R-:W-:-:S03]  /*6d20*/  FADD.FTZ R13, R13, 1 ;  /* 0x3f8000000d0d7421 */ /* 0x000fc60000010000 */
[----:B------:R-:W4:Y:S01]  /*6d30*/  MUFU.RCP R76, R76 ;  /* 0x0000004c004c7308 */ /* 0x000f220000001000 */
[----:B0-----:R-:W-:Y:S01]  /*6d40*/  FADD.FTZ R85, R85, 1 ;  /* 0x3f80000055557421 */ /* 0x001fe20000010000 */
[----:B--2---:R-:W-:Y:S01]  /*6d50*/  FADD.FTZ R14, R14, 1 ;  /* 0x3f8000000e0e7421 */ /* 0x004fe20000010000 */
[----:B-----5:R-:W-:-:S05]  /*6d60*/  FADD.FTZ R86, R86, 1 ;  /* 0x3f80000056567421 */ /* 0x020fca0000010000 */
[----:B------:R-:W0:Y:S01]  /*6d70*/  MUFU.RCP R78, R78 ;  /* 0x0000004e004e7308 */ /* 0x000e220000001000 */
[----:B------:R-:W-:-:S07]  /*6d80*/  FMUL.FTZ R71, R71, R72 ;  /* 0x0000004847477220 */ /* 0x000fce0000410000 */
[----:B------:R1:W2:Y:S08]  /*6d90*/  MUFU.RCP R103, R8 ;  /* 0x0000000800677308 */ /* 0x0002b00000001000 */
[----:B------:R-:W5:Y:S01]  /*6da0*/  MUFU.RCP R104, R9 ;  /* 0x0000000900687308 */ /* 0x000f620000001000 */
[----:B-1----:R-:W-:-:S07]  /*6db0*/  FMUL.FTZ R8, R47, R70 ;  /* 0x000000462f087220 */ /* 0x002fce0000410000 */
[----:B------:R3:W1:Y:S08]  /*6dc0*/  MUFU.RCP R105, R10 ;  /* 0x0000000a00697308 */ /* 0x0006700000001000 */
[----:B------:R-:W1:Y:S08]  /*6dd0*/  MUFU.RCP R106, R11 ;  /* 0x0000000b006a7308 */ /* 0x000e700000001000 */
[----:B------:R0:W1:Y:S08]  /*6de0*/  MUFU.RCP R108, R12 ;  /* 0x0000000c006c7308 */ /* 0x0000700000001000 */
[----:B------:R-:W1:Y:S08]  /*6df0*/  MUFU.RCP R110, R13 ;  /* 0x0000000d006e7308 */ /* 0x000e700000001000 */
[----:B------:R-:W1:Y:S08]  /*6e00*/  MUFU.RCP R83, R83 ;  /* 0x0000005300537308 */ /* 0x000e700000001000 */
[----:B------:R-:W1:Y:S08]  /*6e10*/  MUFU.RCP R15, R15 ;  /* 0x0000000f000f7308 */ /* 0x000e700000001000 */
[----:B------:R-:W1:Y:S08]  /*6e20*/  MUFU.RCP R72, R85 ;  /* 0x0000005500487308 */ /* 0x000e700000001000 */
[----:B------:R1:W1:Y:S08]  /*6e30*/  MUFU.RCP R107, R14 ;  /* 0x0000000e006b7308 */ /* 0x0002700000001000 */
[----:B------:R-:W1:Y:S01]  /*6e40*/  MUFU.RCP R47, R86 ;  /* 0x00000056002f7308 */ /* 0x000e620000001000 */
[----:B---3--:R-:W-:Y:S01]  /*6e50*/  FMUL.FTZ R10, R73, R74 ;  /* 0x0000004a490a7220 */ /* 0x008fe20000410000 */
[----:B----4-:R-:W-:Y:S01]  /*6e60*/  FMUL.FTZ R75, R75, R76 ;  /* 0x0000004c4b4b7220 */ /* 0x010fe20000410000 */
[----:B------:R-:W-:Y:S01]  /*6e70*/  FMUL.FTZ R8, R8, R87 ;  /* 0x0000005708087220 */ /* 0x000fe20000410000 */
[----:B------:R-:W-:Y:S01]  /*6e80*/  FMUL.FTZ R71, R71, R88 ;  /* 0x0000005847477220 */ /* 0x000fe20000410000 */
[----:B0-----:R-:W-:Y:S01]  /*6e90*/  FMUL.FTZ R12, R77, R78 ;  /* 0x0000004e4d0c7220 */ /* 0x001fe20000410000 */
[----:B--2---:R-:W-:Y:S01]  /*6ea0*/  FMUL.FTZ R9, R6, R103 ;  /* 0x0000006706097220 */ /* 0x004fe20000410000 */
[----:B------:R-:W-:Y:S01]  /*6eb0*/  FMUL.FTZ R10, R10, R89 ;  /* 0x000000590a0a7220 */ /* 0x000fe20000410000 */
[----:B------:R-:W-:Y:S01]  /*6ec0*/  FMUL.FTZ R75, R75, R90 ;  /* 0x0000005a4b4b7220 */ /* 0x000fe20000410000 */
[----:B-----5:R-:W-:Y:S01]  /*6ed0*/  FMUL.FTZ R6, R79, R104 ;  /* 0x000000684f067220 */ /* 0x020fe20000410000 */
[----:B-1----:R-:W-:Y:S01]  /*6ee0*/  FMUL.FTZ R11, R80, R105 ;  /* 0x00000069500b7220 */ /* 0x002fe20000410000 */
        /* <DEDUP_REMOVED lines=37> */
[----:B------:R0:W-:Y:S01]  /*7140*/  STS.U16 [R26+0x8], R9 ;  /* 0x000008091a007388 */ /* 0x0001e20000000400 */
[----:B------:R-:W-:-:S03]  /*7150*/  F2FP.BF16.F32.PACK_AB R3, R3, R4 ;  /* 0x000000040303723e */ /* 0x000fc600000010ff */
[----:B------:R-:W-:Y:S01]  /*7160*/  STS.U16 [R25+0xa], R15 ;  /* 0x00000a0f19007388 */ /* 0x000fe20000000400 */
[----:B------:R-:W-:-:S03]  /*7170*/  PRMT R4, R13, 0x7632, R4 ;  /* 0x000076320d047816 */ /* 0x000fc60000000004 */
[----:B------:R1:W-:Y:S01]  /*7180*/  STS.U16 [R24+0xc], R6 ;  /* 0x00000c0618007388 */ /* 0x0003e20000000400 */
[----:B0-----:R-:W-:-:S03]  /*7190*/  PRMT R9, R7, 0x7632, R9 ;  /* 0x0000763207097816 */ /* 0x001fc60000000009 */
[----:B------:R-:W-:Y:S04]  /*71a0*/  STS.U16 [R23+0xe], R8 ;  /* 0x00000e0817007388 */ /* 0x000fe80000000400 */
[----:B------:R-:W-:Y:S01]  /*71b0*/  STS.U16 [R22+0x10], R5 ;  /* 0x0000100516007388 */ /* 0x000fe20000000400 */
[----:B-1----:R-:W-:-:S03]  /*71c0*/  PRMT R6, R3, 0x7632, R6 ;  /* 0x0000763203067816 */ /* 0x002fc60000000006 */
[----:B------:R0:W-:Y:S04]  /*71d0*/  STS.U16 [R21+0x12], R2 ;  /* 0x0000120215007388 */ /* 0x0001e80000000400 */
[----:B------:R-:W-:Y:S04]  /*71e0*/  STS.U16 [R20+0x14], R7 ;  /* 0x0000140714007388 */ /* 0x000fe80000000400 */
[----:B------:R-:W-:Y:S01]  /*71f0*/  STS.U16 [R19+0x16], R9 ;  /* 0x0000160913007388 */ /* 0x000fe20000000400 */
[----:B0-----:R-:W-:-:S03]  /*7200*/  IMAD.U32 R2, RZ, RZ, UR18 ;  /* 0x00000012ff027e24 */ /* 0x001fc6000f8e00ff */
        /* <DEDUP_REMOVED lines=24> */
[----:B------:R-:W1:Y:S01]  /*7390*/  LDCU.64 UR18, c[0x0][0x490] ;  /* 0x00009200ff1277ac */ /* 0x000e620008000a00 */
        /* <DEDUP_REMOVED lines=49> */
.L_x_2745:
        /* <DEDUP_REMOVED lines=13> */
.L_x_5083:


//--------------------- .text._Z25selective_scan_fwd_kernelI32Selective_Scan_fwd_kernel_traitsILi128ELi16ELi1ELb0ELb1ELb1ELb0EN3c108BFloat16EfEEv13SSMParamsBase --------------------------
	.section	.text._Z25selective_scan_fwd_kernelI32Selective_Scan_fwd_kernel_traitsILi128ELi16ELi1ELb0ELb1ELb1ELb0EN3c108BFloat16EfEEv13SSMParamsBase,"ax",@progbits
	.align	128
        .global         _Z25selective_scan_fwd_kernelI32Selective_Scan_fwd_kernel_traitsILi128ELi16ELi1ELb0ELb1ELb1ELb0EN3c108BFloat16EfEEv13SSMParamsBase
        .type           _Z25selective_scan_fwd_kernelI32Selective_Scan_fwd_kernel_traitsILi128ELi16ELi1ELb0ELb1ELb1ELb0EN3c108BFloat16EfEEv13SSMParamsBase,@function
        .size           _Z25selective_scan_fwd_kernelI32Selective_Scan_fwd_kernel_traitsILi128ELi16ELi1ELb0ELb1ELb1ELb0EN3c108BFloat16EfEEv13SSMParamsBase,(.L_x_5084 - _Z25selective_scan_fwd_kernelI32Selective_Scan_fwd_kernel_traitsILi128ELi16ELi1ELb0ELb1ELb1ELb0EN3c108BFloat16EfEEv13SSMParamsBase)
        .other          _Z25selective_scan_fwd_kernelI32Selective_Scan_fwd_kernel_traitsILi128ELi16ELi1ELb0ELb1ELb1ELb0EN3c108BFloat16EfEEv13SSMParamsBase,@"STO_CUDA_ENTRY STV_DEFAULT"
_Z25selective_scan_fwd_kernelI32Selective_Scan_fwd_kernel_traitsILi128ELi16ELi1ELb0ELb1ELb1ELb0EN3c108BFloat16EfEEv13SSMParamsBase:
.text._Z25selective_scan_fwd_kernelI32Selective_Scan_fwd_kernel_traitsILi128ELi16ELi1ELb0ELb1ELb1ELb0EN3c108BFloat16EfEEv13SSMParamsBase:
        /* <DEDUP_REMOVED lines=14> */
[----:B----4-:R-:W-:Y:S01]  /*00e0*/  UISETP.NE.U32.AND UP0, UPT, UR10, URZ, UPT ;  /* 0x000000ff0a00728c */ /* 0x010fe2000bf05070 */
[----:B------:R-:W4:Y:S03]  /*00f0*/  LDCU.64 UR34, c[0x0][0x3e8] ;  /* 0x00007d00ff2277ac */ /* 0x000f260008000a00 */
[----:B-1----:R-:W-:Y:S01]  /*0100*/  @UP1 ULEA UR4, UP3, UR16, UR4, 0x2 ;  /* 0x0000000410041291 */ /* 0x002fe2000f8610ff */
[----:B------:R-:W-:Y:S01]  /*0110*/  IABS R0, R0 ;  /* 0x0000000000007213 */ /* 0x000fe20000000000 */
[----:B------:R-:W-:-:S02]  /*0120*/  UISETP.NE.AND.EX UP0, UPT, UR11, URZ, UPT, UP0 ;  /* 0x000000ff0b00728c */ /* 0x000fc4000bf05300 */
[----:B------:R-:W-:Y:S02]  /*0130*/  @UP1 ULEA.HI.X UR5, UR16, UR5, URZ, 0x2, UP3 ;  /* 0x0000000510051291 */ /* 0x000fe400098f14ff */
[----:B------:R-:W-:Y:S01]  /*0140*/  IMAD.U32 R4, RZ, RZ, UR4 ;  /* 0x00000004ff047e24 */ /* 0x000fe2000f8e00ff */
[----:B------:R-:W-:Y:S02]  /*0150*/  R2UR UR24, R0 ;  /* 0x00000000001872ca */ /* 0x000fe400000e0000 */
[----:B------:R-:W-:Y:S02]  /*0160*/  PLOP3.LUT P0, PT, PT, PT, UP0, 0x80, 0x8 ;  /* 0x000000000008781c */ /* 0x000fe40003f0f008 */
[----:B------:R-:W-:Y:S02]  /*0170*/  MOV R5, UR5 ;  /* 0x0000000500057c02 */ /* 0x000fe40008000f00 */
[----:B------:R-:W-:-:S03]  /*0180*/  @UP0 ULEA UR10, UP2, UR16, UR10, 0x2 ;  /* 0x0000000a100a0291 */ /* 0x000fc6000f8410ff */
[----:B--2---:R-:W5:Y:S01]  /*0190*/  @P1 LDG.E R4, desc[UR26][R4.64] ;  /* 0x0000001a04041981 */ /* 0x004f62000c1e1900 */
[----:B------:R-:W-:Y:S02]  /*01a0*/  @UP0 ULEA.HI.X UR11, UR16, UR11, URZ, 0x2, UP2 ;  /* 0x0000000b100b0291 */ /* 0x000fe400090f14ff */
[----:B------:R-:W-:Y:S01]  /*01b0*/  IMAD.U32 R2, RZ, RZ, UR10 ;  /* 0x0000000aff027e24 */ /* 0x000fe2000f8e00ff */
[----:B------:R-:W1:Y:S03]  /*01c0*/  I2F.RP R0, UR24 ;  /* 0x0000001800007d06 */ /* 0x000e660008209400 */
[----:B------:R-:W-:-:S05]  /*01d0*/  IMAD.U32 R3, RZ, RZ, UR11 ;  /* 0x0000000bff037e24 */ /* 0x000fca000f8e00ff */
[----:B------:R2:W5:Y:S01]  /*01e0*/  @P0 LDG.E R2, desc[UR26][R2.64] ;  /* 0x0000001a02020981 */ /* 0x000562000c1e1900 */
[----:B------:R-:W-:Y:S01]  /*01f0*/  UMOV UR4, URZ ;  /* 0x000000ff00047c82 */ /* 0x000fe20008000000 */
[----:B------:R-:W0:Y:S01]  /*0200*/  S2UR UR10, SR_CTAID.X ;  /* 0x00000000000a79c3 */ /* 0x000e220000002500 */
[----:B------:R-:W3:Y:S01]  /*0210*/  LDCU UR11, c[0x0][0x394] ;  /* 0x00007280ff0b77ac */ /* 0x000ee20008000800 */
[----:B-1----:R-:W1:Y:S02]  /*0220*/  MUFU.RCP R0, R0 ;  /* 0x0000000000007308 */ /* 0x002e640000001000 */
[----:B-1----:R-:W-:-:S06]  /*0230*/  VIADD R6, R0, 0xffffffe ;  /* 0x0ffffffe00067836 */ /* 0x002fcc0000000000 */
[----:B------:R-:W1:Y:S01]  /*0240*/  F2I.FTZ.U32.TRUNC.NTZ R6, R6 ;  /* 0x0000000600067305 */ /* 0x000e62000021f000 */
[----:B--2---:R-:W-:Y:S02]  /*0250*/  IABS R3, R7 ;  /* 0x0000000700037213 */ /* 0x004fe40000000000 */
[----:B-1----:R-:W-:Y:S02]  /*0260*/  R2UR UR5, R6 ;  /* 0x00000000060572ca */ /* 0x002fe400000e0000 */
[----:B------:R-:W-:-:S11]  /*0270*/  R2UR UR18, R3 ;  /* 0x00000000031272ca */ /* 0x000fd600000e0000 */
        /* <DEDUP_REMOVED lines=8> */
[----:B---3--:R-:W-:Y:S02]  /*0300*/  UISETP.GE.AND UP1, UPT, UR11, 0x1, UPT ;  /* 0x000000010b00788c */ /* 0x008fe4000bf26270 */
[----:B0-----:R-:W-:-:S04]  /*0310*/  UIMAD.WIDE.U32 UR4, UR10, UR20, URZ ;  /* 0x000000140a0472a5 */ /* 0x001fc8000f8e00ff */
[----:B------:R-:W-:-:S03]  /*0320*/  UIMAD UR5, UR10, UR21, UR5 ;  /* 0x000000150a0572a4 */ /* 0x000fc6000f8e0205 */
[----:B------:R-:W-:Y:S01]  /*0330*/  @!UP2 UIADD3 UR6, UPT, UPT, UR6, -UR24, URZ ;  /* 0x800000180606a290 */ /* 0x000fe2000fffe0ff */
[----:B------:R-:W-:Y:S01]  /*0340*/  PLOP3.LUT P2, PT, PT, PT, UP1, 0x80, 0x8 ;  /* 0x000000000008781c */ /* 0x000fe20003f4f018 */
[----:B------:R-:W-:Y:S02]  /*0350*/  UIMAD.WIDE.U32 UR18, UR16, UR22, UR4 ;  /* 0x00000016101272a5 */ /* 0x000fe4000f8e0004 */
[----:B------:R-:W-:Y:S02]  /*0360*/  UISETP.GE.U32.AND UP0, UPT, UR6, UR24, UPT ;  /* 0x000000180600728c */ /* 0x000fe4000bf06070 */
[----:B------:R-:W-:Y:S02]  /*0370*/  UIMAD.WIDE.U32 UR4, UR10, UR12, URZ ;  /* 0x0000000c0a0472a5 */ /* 0x000fe4000f8e00ff */
[----:B------:R-:W-:Y:S02]  /*0380*/  ULOP3.LUT UR7, UR16, UR28, URZ, 0x3c, !UPT ;  /* 0x0000001c10077292 */ /* 0x000fe4000f8e3cff */
[----:B------:R-:W-:-:S02]  /*0390*/  UIMAD UR5, UR10, UR13, UR5 ;  /* 0x0000000d0a0572a4 */ /* 0x000fc4000f8e0205 */
[----:B------:R-:W-:Y:S02]  /*03a0*/  @!UP2 UIADD3 UR17, UPT, UPT, UR17, 0x1, URZ ;  /* 0x000000011111a890 */ /* 0x000fe4000fffe0ff */
[----:B------:R-:W-:Y:S01]  /*03b0*/  UIMAD UR31, UR16, UR23, UR19 ;  /* 0x00000017101f72a4 */ /* 0x000fe2000f8e0213 */
[----:B------:R-:W0:Y:S01]  /*03c0*/  LDCU.128 UR20, c[0x0][0x460] ;  /* 0x00008c00ff1477ac */ /* 0x000e220008000c00 */
[----:B------:R-:W-:Y:S02]  /*03d0*/  UISETP.NE.AND UP1, UPT, UR28, URZ, UPT ;  /* 0x000000ff1c00728c */ /* 0x000fe4000bf25270 */
[----:B------:R-:W-:Y:S02]  /*03e0*/  UIMAD.WIDE.U32 UR24, UR10, UR32, URZ ;  /* 0x000000200a1872a5 */ /* 0x000fe4000f8e00ff */
[----:B------:R-:W-:Y:S02]  /*03f0*/  UISETP.GE.AND UP2, UPT, UR7, URZ, UPT ;  /* 0x000000ff0700728c */ /* 0x000fe4000bf46270 */
[----:B------:R-:W-:-:S02]  /*0400*/  UIMAD.WIDE.U32 UR12, UR16, UR14, UR4 ;  /* 0x0000000e100c72a5 */ /* 0x000fc4000f8e0004 */
[----:B------:R-:W-:Y:S01]  /*0410*/  @UP0 UIADD3 UR17, UPT, UPT, UR17, 0x1, URZ ;  /* 0x0000000111110890 */ /* 0x000fe2000fffe0ff */
[----:B0---4-:R-:W-:Y:S11]  /*0420*/  @!P2 EXIT ;  /* 0x000000000000a94d */ /* 0x011ff60003800000 */
[----:B------:R-:W0:Y:S01]  /*0430*/  LDCU.128 UR4, c[0x0][0x420] ;  /* 0x00008400ff0477ac */ /* 0x000e220008000c00 */
[----:B------:R-:W1:Y:S01]  /*0440*/  S2R R157, SR_TID.X ;  /* 0x00000000009d7919 */ /* 0x000e620000002100 */
[----:B------:R-:W-:Y:S02]  /*0450*/  @!UP2 UIADD3 UR17, UPT, UPT, -UR17, URZ, URZ ;  /* 0x000000ff1111a290 */ /* 0x000fe4000fffe1ff */
[----:B------:R-:W-:Y:S02]  /*0460*/  UIMAD UR29, UR16, UR15, UR13 ;  /* 0x0000000f101d72a4 */ /* 0x000fe4000f8e020d */
[----:B------:R-:W-:Y:S02]  /*0470*/  @!UP1 ULOP3.LUT UR17, URZ, UR28, URZ, 0x33, !UPT ;  /* 0x0000001cff119292 */ /* 0x000fe4000f8e33ff */
[----:B------:R-:W-:Y:S01]  /*0480*/  UIMAD UR15, UR10, UR33, UR25 ;  /* 0x000000210a0f72a4 */ /* 0x000fe2000f8e0219 */
[----:B------:R-:W2:Y:S01]  /*0490*/  LDCU.64 UR32, c[0x0][0x3b0] ;  /* 0x00007600ff2077ac */ /* 0x000ea20008000a00 */
[----:B------:R-:W-:-:S02]  /*04a0*/  ULEA UR30, UP0, UR18, UR20, 0x1 ;  /* 0x00000014121e7291 */ /* 0x000fc4000f8008ff */
[----:B------:R-:W-:Y:S02]  /*04b0*/  USHF.R.S32.HI UR19, URZ, 0x1f, UR17 ;  /* 0x0000001fff137899 */ /* 0x000fe40008011411 */
[----:B------:R-:W-:Y:S02]  /*04c0*/  ULEA UR28, UP1, UR12, UR22, 0x1 ;  /* 0x000000160c1c7291 */ /* 0x000fe4000f8208ff */
[----:B------:R-:W-:Y:S02]  /*04d0*/  ULEA.HI.X UR31, UR18, UR21, UR31, 0x1, UP0 ;  /* 0x00000015121f7291 */ /* 0x000fe400080f0c1f */
[----:B------:R-:W-:Y:S01]  /*04e0*/  UIMAD UR13, UR19, UR34, URZ ;  /* 0x00000022130d72a4 */ /* 0x000fe2000f8e02ff */
[----:B------:R-:W3:Y:S01]  /*04f0*/  LDCU.64 UR20, c[0x0][0x3c8] ;  /* 0x00007900ff1477ac */ /* 0x000ee20008000a00 */
[----:B------:R-:W-:Y:S02]  /*0500*/  ULEA.HI.X UR29, UR12, UR23, UR29, 0x1, UP1 ;  /* 0x000000170c1d7291 */ /* 0x000fe400088f0c1d */
[----:B------:R-:W-:Y:S01]  /*0510*/  UIMAD UR23, UR17, UR35, UR13 ;  /* 0x00000023111772a4 */ /* 0x000fe2000f8e020d */
[C---:B-1----:R-:W-:Y:S01]  /*0520*/  IMAD.SHL.U32 R0, R157.reuse, 0x10, RZ ;  /* 0x000000109d007824 */ /* 0x042fe200078e00ff */
[----:B0-----:R-:W-:Y:S01]  /*0530*/  UIMAD.WIDE.U32 UR12, UR16, UR6, URZ ;  /* 0x00000006100c72a5 */ /* 0x001fe2000f8e00ff */
[----:B------:R-:W-:Y:S01]  /*0540*/  LOP3.LUT R3, R157, 0x1f, RZ, 0xc0, !PT ;  /* 0x0000001f9d037812 */ /* 0x000fe200078ec0ff */
[----:B------:R-:W0:Y:S03]  /*0550*/  LDCU UR18, c[0x0][0x384] ;  /* 0x00007080ff1277ac */ /* 0x000e260008000800 */
[----:B------:R-:W-:Y:S01]  /*0560*/  LOP3.LUT R5, R3, 0x3e00, R0, 0xf8, !PT ;  /* 0x00003e0003057812 */ /* 0x000fe200078ef800 */
[----:B------:R-:W-:Y:S01]  /*0570*/  UMOV UR14, UR24 ;  /* 0x00000018000e7c82 */ /* 0x000fe20008000000 */
[----:B------:R-:W-:-:S02]  /*0580*/  UIMAD UR13, UR16, UR7, UR13 ;  /* 0x00000007100d72a4 */ /* 0x000fc4000f8e020d */
[----:B------:R-:W-:Y:S01]  /*0590*/  UIMAD.WIDE.U32 UR14, UR17, UR34, UR14 ;  /* 0x00000022110e72a5 */ /* 0x000fe2000f8e000e */
[----:B------:R-:W1:Y:S01]  /*05a0*/  LDCU.64 UR34, c[0x0][0x448] ;  /* 0x00008900ff2277ac */ /* 0x000e620008000a00 */
[----:B--2---:R-:W-:Y:S02]  /*05b0*/  UIMAD.WIDE.U32 UR6, UR10, UR32, URZ ;  /* 0x000000200a0672a5 */ /* 0x004fe4000f8e00ff */
[----:B------:R-:W-:Y:S01]  /*05c0*/  UIMAD.WIDE.U32 UR12, UR10, UR4, UR12 ;  /* 0x000000040a0c72a5 */ /* 0x000fe2000f8e000c */
[----:B------:R-:W2:Y:S01]  /*05d0*/  LDCU UR32, c[0x0][0x38c] ;  /* 0x00007180ff2077ac */ /* 0x000ea20008000800 */
[----:B------:R-:W-:Y:S02]  /*05e0*/  UIADD3 UR23, UPT, UPT, UR15, UR23, URZ ;  /* 0x000000170f177290 */ /* 0x000fe4000fffe0ff */
[----:B------:R-:W-:Y:S02]  /*05f0*/  ULEA UR22, UP0, UR14, UR8, 0x1 ;  /* 0x000000080e167291 */ /* 0x000fe4000f8008ff */
[----:B------:R-:W-:-:S02]  /*0600*/  UIMAD UR15, UR10, UR33, UR7 ;  /* 0x000000210a0f72a4 */ /* 0x000fc4000f8e0207 */
[----:B------:R-:W-:Y:S01]  /*0610*/  UIMAD UR7, UR10, UR5, UR13 ;  /* 0x000000050a0772a4 */ /* 0x000fe2000f8e020d */
[----:B------:R-:W-:Y:S02]  /*0620*/  UMOV UR4, URZ ;  /* 0x000000ff00047c82 */ /* 0x000fe40008000000 */
[----:B------:R-:W-:Y:S01]  /*0630*/  UMOV UR5, URZ ;  /* 0x000000ff00057c82 */ /* 0x000fe20008000000 */
[----:B---3--:R-:W-:Y:S01]  /*0640*/  UIMAD UR19, UR19, UR20, URZ ;  /* 0x00000014131372a4 */ /* 0x008fe2000f8e02ff */
[----:B-----5:R-:W-:Y:S01]  /*0650*/  @P0 R2UR UR5, R2 ;  /* 0x00000000020502ca */ /* 0x020fe200000e0000 */
[----:B------:R-:W-:Y:S01]  /*0660*/  ULEA.HI.X UR23, UR14, UR9, UR23, 0x1, UP0 ;  /* 0x000000090e177291 */ /* 0x000fe200080f0c17 */
[----:B------:R-:W-:Y:S01]  /*0670*/  @P1 R2UR UR4, R4 ;  /* 0x00000000040412ca */ /* 0x000fe200000e0000 */
[----:B------:R-:W-:Y:S01]  /*0680*/  UIMAD UR19, UR17, UR21, UR19 ;  /* 0x00000015111372a4 */ /* 0x000fe2000f8e0213 */
[----:B------:R-:W-:Y:S01]  /*0690*/  UMOV UR14, UR6 ;  /* 0x00000006000e7c82 */ /* 0x000fe20008000000 */
[----:B0-----:R-:W-:-:S02]  /*06a0*/  UIMAD UR10, UR10, UR18, UR16 ;  /* 0x000000120a0a72a4 */ /* 0x001fc4000f8e0210 */
[----:B------:R-:W-:Y:S02]  /*06b0*/  UIMAD.WIDE.U32 UR8, UR17, UR20, UR14 ;  /* 0x00000014110872a5 */ /* 0x000fe4000f8e000e */
[----:B------:R-:W-:Y:S02]  /*06c0*/  UIMAD UR10, UR10, UR11, URZ ;  /* 0x0000000b0a0a72a4 */ /* 0x000fe4000f8e02ff */
[----:B-1----:R-:W-:Y:S02]  /*06d0*/  ULEA UR24, UP0, UR8, UR34, 0x1 ;  /* 0x0000002208187291 */ /* 0x002fe4000f8008ff */
[----:B------:R-:W-:Y:S02]  /*06e0*/  UIADD3 UR25, UPT, UPT, UR9, UR19, URZ ;  /* 0x0000001309197290 */ /* 0x000fe4000fffe0ff */
[----:B--2---:R-:W-:Y:S02]  /*06f0*/  UIMAD UR16, UR10, UR32, URZ ;  /* 0x000000200a1072a4 */ /* 0x004fe4000f8e02ff */
[----:B------:R-:W-:Y:S01]  /*0700*/  ULEA.HI.X UR25, UR8, UR35, UR25, 0x1, UP0 ;  /* 0x0000002308197291 */ /* 0x000fe200080f0c19 */
[----:B------:R-:W-:-:S11]  /*0710*/  UMOV UR6, URZ ;  /* 0x000000ff00067c82 */ /* 0x000fd60008000000 */
.L_x_2784:
[----:B0-----:R-:W0:Y:S01]  /*0720*/  LDCU UR32, c[0x0][0x388] ;  /* 0x00007100ff2077ac */ /* 0x001e220008000800 */
[----:B------:R-:W-:Y:S01]  /*0730*/  IMAD.SHL.U32 R158, R157, 0x10, RZ ;  /* 0x000000109d9e7824 */ /* 0x000fe200078e00ff */
[----:B-1----:R-:W-:Y:S01]  /*0740*/  MOV R2, UR30 ;  /* 0x0000001e00027c02 */ /* 0x002fe20008000f00 */
[----:B------:R-:W-:Y:S01]  /*0750*/  IMAD.U32 R3, RZ, RZ, UR31 ;  /* 0x0000001fff037e24 */ /* 0x000fe2000f8e00ff */
[----:B------:R-:W-:Y:S02]  /*0760*/  PRMT R6, RZ, 0x7610, R6 ;  /* 0x00007610ff067816 */ /* 0x000fe40000000006 */
[----:B------:R-:W-:Y:S02]  /*0770*/  LOP3.LUT R22, R158, 0x3e00, RZ, 0xc0, !PT ;  /* 0x00003e009e167812 */ /* 0x000fe400078ec0ff */
[----:B------:R-:W-:Y:S02]  /*0780*/  LOP3.LUT R58, R58, 0xfffffeff, RZ, 0xc0, !PT ;  /* 0xfffffeff3a3a7812 */ /* 0x000fe400078ec0ff */
[----:B------:R-:W-:-:S02]  /*0790*/  LOP3.LUT R157, R22, 0x1f, R157, 0xf8, !PT ;  /* 0x0000001f169d7812 */ /* 0x000fc400078ef89d */
[----:B------:R-:W-:Y:S02]  /*07a0*/  PRMT R13, RZ, 0x7610, R13 ;  /* 0x00007610ff0d7816 */ /* 0x000fe4000000000d */
[----:B------:R-:W-:Y:S02]  /*07b0*/  PRMT R14, RZ, 0x7610, R14 ;  /* 0x00007610ff0e7816 */ /* 0x000fe4000000000e */
[----:B------:R-:W-:Y:S01]  /*07c0*/  PRMT R12, RZ, 0x7610, R12 ;  /* 0x00007610ff0c7816 */ /* 0x000fe2000000000c */
[----:B0-----:R-:W-:Y:S01]  /*07d0*/  UIMAD UR42, UR6, -0x800, UR32 ;  /* 0xfffff800062a78a4 */ /* 0x001fe2000f8e0220 */
[----:B------:R-:W-:Y:S02]  /*07e0*/  PRMT R11, RZ, 0x7610, R11 ;  /* 0x00007610ff0b7816 */ /* 0x000fe4000000000b */
[----:B------:R-:W-:Y:S02]  /*07f0*/  PRMT R10, RZ, 0x7610, R10 ;  /* 0x00007610ff0a7816 */ /* 0x000fe4000000000a */
[----:B------:R-:W-:-:S02]  /*0800*/  PRMT R9, RZ, 0x7610, R9 ;  /* 0x00007610ff097816 */ /* 0x000fc40000000009 */
[C---:B------:R-:W-:Y:S01]  /*0810*/  ISETP.GE.AND P0, PT, R5.reuse, UR42, PT ;  /* 0x0000002a05007c0c */ /* 0x040fe2000bf06270 */
[----:B------:R-:W-:Y:S01]  /*0820*/  IMAD.WIDE.U32 R4, R5, 0x2, R2 ;  /* 0x0000000205047825 */ /* 0x000fe200078e0002 */
[----:B------:R-:W-:Y:S01]  /*0830*/  BAR.SYNC.DEFER_BLOCKING 0x0 ;  /* 0x0000000000007b1d */ /* 0x000fe20000010000 */
[----:B------:R-:W-:Y:S02]  /*0840*/  PRMT R7, RZ, 0x7610, R7 ;  /* 0x00007610ff077816 */ /* 0x000fe40000000007 */
[C---:B------:R-:W-:Y:S01]  /*0850*/  IMAD.SHL.U32 R0, R157.reuse, 0x2, RZ ;  /* 0x000000029d007824 */ /* 0x040fe200078e00ff */
[----:B------:R-:W-:Y:S02]  /*0860*/  LOP3.LUT R150, R157, 0xe0, RZ, 0xfc, !PT ;  /* 0x000000e09d967812 */ /* 0x000fe400078efcff */
[----:B------:R-:W-:Y:S02]  /*0870*/  PRMT R8, RZ, 0x7610, R8 ;  /* 0x00007610ff087816 */ /* 0x000fe40000000008 */
[----:B------:R-:W-:-:S02]  /*0880*/  PRMT R15, RZ, 0x7610, R15 ;  /* 0x00007610ff0f7816 */ /* 0x000fc4000000000f */
[----:B------:R-:W-:Y:S02]  /*0890*/  PRMT R16, RZ, 0x7610, R16 ;  /* 0x00007610ff107816 */ /* 0x000fe40000000010 */
[----:B------:R-:W-:Y:S02]  /*08a0*/  @P0 LOP3.LUT R58, R58, 0x100, RZ, 0xfc, !PT ;  /* 0x000001003a3a0812 */ /* 0x000fe400078efcff */
[----:B------:R-:W-:Y:S02]  /*08b0*/  PRMT R17, RZ, 0x7610, R17 ;  /* 0x00007610ff117816 */ /* 0x000fe40000000011 */
[----:B------:R-:W-:Y:S02]  /*08c0*/  PRMT R18, RZ, 0x7610, R18 ;  /* 0x00007610ff127816 */ /* 0x000fe40000000012 */
[----:B------:R-:W-:Y:S01]  /*08d0*/  PRMT R19, RZ, 0x7610, R19 ;  /* 0x00007610ff137816 */ /* 0x000fe20000000013 */
[----:B------:R-:W2:Y:S01]  /*08e0*/  @!P0 LDG.E.U16 R6, desc[UR26][R4.64] ;  /* 0x0000001a04068981 */ /* 0x000ea2000c1e1500 */
[----:B------:R-:W-:-:S02]  /*08f0*/  IADD3 R2, P0, PT, R0, UR28, RZ ;  /* 0x0000001c00027c10 */ /* 0x000fc4000ff1e0ff */
[C---:B------:R-:W-:Y:S02]  /*0900*/  LOP3.LUT R149, R157.reuse, 0x100, RZ, 0xfc, !PT ;  /* 0x000001009d957812 */ /* 0x040fe400078efcff */
[----:B------:R-:W-:Y:S02]  /*0910*/  IADD3.X R3, PT, PT, RZ, UR29, RZ, P0, !PT ;  /* 0x0000001dff037c10 */ /* 0x000fe400087fe4ff */
[----:B------:R-:W-:Y:S02]  /*0920*/  ISETP.GE.AND P0, PT, R150, UR42, PT ;  /* 0x0000002a96007c0c */ /* 0x000fe4000bf06270 */
[C---:B------:R-:W-:Y:S02]  /*0930*/  LOP3.LUT R151, R157.reuse, 0xc0, RZ, 0xfc, !PT ;  /* 0x000000c09d977812 */ /* 0x040fe400078efcff */
[C---:B------:R-:W-:Y:S02]  /*0940*/  LOP3.LUT R152, R157.reuse, 0xa0, RZ, 0xfc, !PT ;  /* 0x000000a09d987812 */ /* 0x040fe400078efcff */
[----:B------:R-:W-:-:S02]  /*0950*/  LOP3.LUT R153, R157, 0x80, RZ, 0xfc, !PT ;  /* 0x000000809d997812 */ /* 0x000fc400078efcff */
[----:B------:R-:W-:Y:S02]  /*0960*/  LOP3.LUT R154, R157, 0x60, RZ, 0xfc, !PT ;  /* 0x000000609d9a7812 */ /* 0x000fe400078efcff */
[----:B------:R-:W-:Y:S02]  /*0970*/  ISETP.GE.AND P1, PT, R151, UR42, PT ;  /* 0x0000002a97007c0c */ /* 0x000fe4000bf26270 */
[----:B------:R-:W-:Y:S01]  /*0980*/  LOP3.LUT R156, R157, 0x20, RZ, 0xfc, !PT ;  /* 0x000000209d9c7812 */ /* 0x000fe200078efcff */
[----:B------:R-:W3:Y:S01]  /*0990*/  @!P0 LDG.E.U16 R13, desc[UR26][R4.64+0x1c0] ;  /* 0x0001c01a040d8981 */ /* 0x000ee2000c1e1500 */
[----:B------:R-:W-:Y:S02]  /*09a0*/  ISETP.GE.AND P0, PT, R149, UR42, PT ;  /* 0x0000002a95007c0c */ /* 0x000fe4000bf06270 */
[----:B------:R-:W-:Y:S02]  /*09b0*/  ISETP.GE.AND P2, PT, R152, UR42, PT ;  /* 0x0000002a98007c0c */ /* 0x000fe4000bf46270 */
[----:B------:R-:W-:-:S02]  /*09c0*/  LOP3.LUT R155, R157, 0x40, RZ, 0xfc, !PT ;  /* 0x000000409d9b7812 */ /* 0x000fc400078efcff */
[----:B------:R-:W-:Y:S02]  /*09d0*/  ISETP.GE.AND P3, PT, R153, UR42, PT ;  /* 0x0000002a99007c0c */ /* 0x000fe4000bf66270 */
[----:B------:R-:W-:Y:S01]  /*09e0*/  ISETP.GE.AND P4, PT, R154, UR42, PT ;  /* 0x0000002a9a007c0c */ /* 0x000fe2000bf86270 */
[----:B------:R-:W4:Y:S01]  /*09f0*/  @!P1 LDG.E.U16 R12, desc[UR26][R4.64+0x180] ;  /* 0x0001801a040c9981 */ /* 0x000f22000c1e1500 */
[----:B------:R-:W-:Y:S02]  /*0a00*/  ISETP.GE.AND P6, PT, R156, UR42, PT ;  /* 0x0000002a9c007c0c */ /* 0x000fe4000bfc6270 */
[----:B------:R-:W-:Y:S01]  /*0a10*/  ISETP.GE.AND P5, PT, R155, UR42, PT ;  /* 0x0000002a9b007c0c */ /* 0x000fe2000bfa6270 */
[----:B------:R-:W5:Y:S01]  /*0a20*/  @!P0 LDG.E.U16 R14, desc[UR26][R4.64+0x200] ;  /* 0x0002001a040e8981 */ /* 0x000f62000c1e1500 */
[C---:B------:R-:W-:Y:S02]  /*0a30*/  LOP3.LUT R148, R157.reuse, 0x120, RZ, 0xfc, !PT ;  /* 0x000001209d947812 */ /* 0x040fe400078efcff */
[C---:B------:R-:W-:Y:S01]  /*0a40*/  LOP3.LUT R147, R157.reuse, 0x140, RZ, 0xfc, !PT ;  /* 0x000001409d937812 */ /* 0x040fe200078efcff */
[----:B------:R-:W3:Y:S01]  /*0a50*/  @!P2 LDG.E.U16 R11, desc[UR26][R4.64+0x140] ;  /* 0x0001401a040ba981 */ /* 0x000ee2000c1e1500 */
[----:B------:R-:W-:-:S02]  /*0a60*/  LOP3.LUT R146, R157, 0x160, RZ, 0xfc, !PT ;  /* 0x000001609d927812 */ /* 0x000fc400078efcff */
[C---:B------:R-:W-:Y:S01]  /*0a70*/  LOP3.LUT R145, R157.reuse, 0x180, RZ, 0xfc, !PT ;  /* 0x000001809d917812 */ /* 0x040fe200078efcff */
[----:B------:R-:W4:Y:S01]  /*0a80*/  @!P3 LDG.E.U16 R10, desc[UR26][R4.64+0x100] ;  /* 0x0001001a040ab981 */ /* 0x000f22000c1e1500 */
[----:B------:R-:W-:Y:S02]  /*0a90*/  LOP3.LUT R144, R157, 0x1a0, RZ, 0xfc, !PT ;  /* 0x000001a09d907812 */ /* 0x000fe400078efcff */
[----:B------:R-:W-:Y:S01]  /*0aa0*/  ISETP.GE.AND P0, PT, R148, UR42, PT ;  /* 0x0000002a94007c0c */ /* 0x000fe2000bf06270 */
[----:B------:R-:W5:Y:S01]  /*0ab0*/  @!P4 LDG.E.U16 R9, desc[UR26][R4.64+0xc0] ;  /* 0x0000c01a0409c981 */ /* 0x000f62000c1e1500 */
[----:B------:R-:W-:Y:S02]  /*0ac0*/  ISETP.GE.AND P1, PT, R147, UR42, PT ;  /* 0x0000002a93007c0c */ /* 0x000fe4000bf26270 */
[----:B------:R-:W-:Y:S01]  /*0ad0*/  ISETP.GE.AND P2, PT, R146, UR42, PT ;  /* 0x0000002a92007c0c */ /* 0x000fe2000bf46270 */
[----:B------:R-:W3:Y:S01]  /*0ae0*/  @!P6 LDG.E.U16 R7, desc[UR26][R4.64+0x40] ;  /* 0x0000401a0407e981 */ /* 0x000ee2000c1e1500 */
[----:B------:R-:W-:-:S02]  /*0af0*/  ISETP.GE.AND P3, PT, R145, UR42, PT ;  /* 0x0000002a91007c0c */ /* 0x000fc4000bf66270 */
[----:B------:R-:W-:Y:S01]  /*0b00*/  ISETP.GE.AND P4, PT, R144, UR42, PT ;  /* 0x0000002a90007c0c */ /* 0x000fe2000bf86270 */
[----:B------:R-:W4:Y:S01]  /*0b10*/  @!P5 LDG.E.U16 R8, desc[UR26][R4.64+0x80] ;  /* 0x0000801a0408d981 */ /* 0x000f22000c1e1500 */
[C---:B------:R-:W-:Y:S02]  /*0b20*/  LOP3.LUT R143, R157.reuse, 0x1c0, RZ, 0xfc, !PT ;  /* 0x000001c09d8f7812 */ /* 0x040fe400078efcff */
[----:B------:R-:W-:Y:S01]  /*0b30*/  LOP3.LUT R142, R157, 0x1e0, RZ, 0xfc, !PT ;  /* 0x000001e09d8e7812 */ /* 0x000fe200078efcff */
[----:B------:R-:W5:Y:S01]  /*0b40*/  @!P0 LDG.E.U16 R15, desc[UR26][R4.64+0x240] ;  /* 0x0002401a040f8981 */ /* 0x000f62000c1e1500 */
[----:B------:R-:W-:-:S03]  /*0b50*/  ISETP.GE.AND P5, PT, R143, UR42, PT ;  /* 0x0000002a8f007c0c */ /* 0x000fc6000bfa6270 */
[----:B------:R-:W5:Y:S01]  /*0b60*/  @!P1 LDG.E.U16 R16, desc[UR26][R4.64+0x280] ;  /* 0x0002801a04109981 */ /* 0x000f62000c1e1500 */
[----:B------:R-:W-:-:S03]  /*0b70*/  ISETP.GE.AND P6, PT, R142, UR42, PT ;  /* 0x0000002a8e007c0c */ /* 0x000fc6000bfc6270 */
[----:B------:R-:W5:Y:S04]  /*0b80*/  @!P2 LDG.E.U16 R17, desc[UR26][R4.64+0x2c0] ;  /* 0x0002c01a0411a981 */ /* 0x000f68000c1e1500 */
        /* <DEDUP_REMOVED lines=8> */
[----:B------:R-:W-:Y:S02]  /*0c10*/  UMOV UR8, 0x400 ;  /* 0x0000040000087882 */ /* 0x000fe40000000000 */
[----:B0-----:R-:W-:Y:S01]  /*0c20*/  ULEA UR17, UR17, UR8, 0x18 ;  /* 0x0000000811117291 */ /* 0x001fe2000f8ec0ff */
[----:B-1----:R-:W-:-:S04]  /*0c30*/  IMAD.IADD R22, R22, 0x1, R23 ;  /* 0x0000000116167824 */ /* 0x002fc800078e0217 */
[----:B------:R-:W-:Y:S02]  /*0c40*/  IMAD R24, R23, 0xf, R22 ;  /* 0x0000000f17187824 */ /* 0x000fe400078e0216 */
[C---:B------:R-:W-:Y:S02]  /*0c50*/  VIADD R23, R22.reuse, 0x20 ;  /* 0x0000002016177836 */ /* 0x040fe40000000000 */
[C---:B------:R-:W-:Y:S01]  /*0c60*/  VIADD R25, R22.reuse, 0x40 ;  /* 0x0000004016197836 */ /* 0x040fe20000000000 */
[C---:B------:R-:W-:Y:S01]  /*0c70*/  IADD3 R27, PT, PT, R22.reuse, 0x60, RZ ;  /* 0x00000060161b7810 */ /* 0x040fe20007ffe0ff */
[C---:B------:R-:W-:Y:S01]  /*0c80*/  VIADD R5, R22.reuse, 0x80 ;  /* 0x0000008016057836 */ /* 0x040fe20000000000 */
[CC--:B------:R-:W-:Y:S01]  /*0c90*/  LEA.HI.SX32 R141, R22.reuse, R22.reuse, 0x1b ;  /* 0x00000016168d7211 */ /* 0x0c0fe200078fdaff */
[C---:B------:R-:W-:Y:S01]  /*0ca0*/  VIADD R29, R22.reuse, 0xa0 ;  /* 0x000000a0161d7836 */ /* 0x040fe20000000000 */
[-C--:B------:R-:W-:Y:S01]  /*0cb0*/  LEA.HI.SX32 R23, R23, R22.reuse, 0x1b ;  /* 0x0000001617177211 */ /* 0x080fe200078fdaff */
[C---:B------:R-:W-:Y:S01]  /*0cc0*/  VIADD R31, R22.reuse, 0xc0 ;  /* 0x000000c0161f7836 */ /* 0x040fe20000000000 */
[-C--:B------:R-:W-:Y:S01]  /*0cd0*/  LEA.HI.SX32 R25, R25, R22.reuse, 0x1b ;  /* 0x0000001619197211 */ /* 0x080fe200078fdaff */
[C---:B------:R-:W-:Y:S01]  /*0ce0*/  VIADD R35, R22.reuse, 0x100 ;  /* 0x0000010016237836 */ /* 0x040fe20000000000 */
[C---:B------:R-:W-:Y:S01]  /*0cf0*/  IADD3 R33, PT, PT, R22.reuse, 0xe0, RZ ;  /* 0x000000e016217810 */ /* 0x040fe20007ffe0ff */
[C---:B------:R-:W-:Y:S01]  /*0d00*/  VIADD R37, R22.reuse, 0x120 ;  /* 0x0000012016257836 */ /* 0x040fe20000000000 */
[----:B------:R-:W-:Y:S01]  /*0d10*/  LEA.HI.SX32 R27, R27, R22, 0x1b ;  /* 0x000000161b1b7211 */ /* 0x000fe200078fdaff */
[----:B------:R-:W-:Y:S01]  /*0d20*/  VIADD R39, R22, 0x140 ;  /* 0x0000014016277836 */ /* 0x000fe20000000000 */
[----:B------:R-:W-:-:S02]  /*0d30*/  LEA R141, R141, UR17, 0x1 ;  /* 0x000000118d8d7c11 */ /* 0x000fc4000f8e08ff */
[-C--:B------:R-:W-:Y:S02]  /*0d40*/  LEA.HI.SX32 R5, R5, R22.reuse, 0x1b ;  /* 0x0000001605057211 */ /* 0x080fe400078fdaff */
[-C--:B------:R-:W-:Y:S02]  /*0d50*/  LEA.HI.SX32 R29, R29, R22.reuse, 0x1b ;  /* 0x000000161d1d7211 */ /* 0x080fe400078fdaff */
[----:B------:R-:W-:Y:S01]  /*0d60*/  LEA R140, R23, UR17, 0x1 ;  /* 0x00000011178c7c11 */ /* 0x000fe2000f8e08ff */
[C---:B------:R-:W-:Y:S01]  /*0d70*/  VIADD R43, R22.reuse, 0x180 ;  /* 0x00000180162b7836 */ /* 0x040fe20000000000 */
[----:B------:R-:W-:Y:S02]  /*0d80*/  LEA.HI.SX32 R31, R31, R22, 0x1b ;  /* 0x000000161f1f7211 */ /* 0x000fe400078fdaff */
[----:B------:R-:W-:Y:S01]  /*0d90*/  LEA R139, R25, UR17, 0x1 ;  /* 0x00000011198b7c11 */ /* 0x000fe2000f8e08ff */
[C---:B------:R-:W-:Y:S01]  /*0da0*/  VIADD R45, R22.reuse, 0x1a0 ;  /* 0x000001a0162d7836 */ /* 0x040fe20000000000 */
[----:B------:R-:W-:-:S02]  /*0db0*/  IADD3 R41, PT, PT, R22, 0x160, RZ ;  /* 0x0000016016297810 */ /* 0x000fc40007ffe0ff */
[-C--:B------:R-:W-:Y:S02]  /*0dc0*/  LEA.HI.SX32 R33, R33, R22.reuse, 0x1b ;  /* 0x0000001621217211 */ /* 0x080fe400078fdaff */
[----:B------:R-:W-:Y:S02]  /*0dd0*/  LEA R138, R27, UR17, 0x1 ;  /* 0x000000111b8a7c11 */ /* 0x000fe4000f8e08ff */
[-C--:B------:R-:W-:Y:S02]  /*0de0*/  LEA.HI.SX32 R35, R35, R22.reuse, 0x1b ;  /* 0x0000001623237211 */ /* 0x080fe400078fdaff */
[----:B------:R-:W-:Y:S02]  /*0df0*/  LEA R137, R5, UR17, 0x1 ;  /* 0x0000001105897c11 */ /* 0x000fe4000f8e08ff */
[----:B------:R-:W-:Y:S02]  /*0e00*/  LEA.HI.SX32 R37, R37, R22, 0x1b ;  /* 0x0000001625257211 */ /* 0x000fe400078fdaff */
[----:B------:R-:W-:-:S02]  /*0e10*/  LEA R136, R29, UR17, 0x1 ;  /* 0x000000111d887c11 */ /* 0x000fc4000f8e08ff */
[-C--:B------:R-:W-:Y:S02]  /*0e20*/  LEA.HI.SX32 R39, R39, R22.reuse, 0x1b ;  /* 0x0000001627277211 */ /* 0x080fe400078fdaff */
[----:B------:R-:W-:Y:S02]  /*0e30*/  LEA R135, R31, UR17, 0x1 ;  /* 0x000000111f877c11 */ /* 0x000fe4000f8e08ff */
[-C--:B------:R-:W-:Y:S02]  /*0e40*/  LEA.HI.SX32 R41, R41, R22.reuse, 0x1b ;  /* 0x0000001629297211 */ /* 0x080fe400078fdaff */
[----:B------:R-:W-:Y:S02]  /*0e50*/  LEA R134, R33, UR17, 0x1 ;  /* 0x0000001121867c11 */ /* 0x000fe4000f8e08ff */
[----:B------:R-:W-:Y:S02]  /*0e60*/  LEA.HI.SX32 R43, R43, R22, 0x1b ;  /* 0x000000162b2b7211 */ /* 0x000fe400078fdaff */
[----:B------:R-:W-:-:S02]  /*0e70*/  LEA R133, R35, UR17, 0x1 ;  /* 0x0000001123857c11 */ /* 0x000fc4000f8e08ff */
[----:B------:R-:W-:Y:S02]  /*0e80*/  LEA.HI.SX32 R45, R45, R22, 0x1b ;  /* 0x000000162d2d7211 */ /* 0x000fe400078fdaff */
[----:B------:R-:W-:Y:S02]  /*0e90*/  LEA R132, R37, UR17, 0x1 ;  /* 0x0000001125847c11 */ /* 0x000fe4000f8e08ff */
[----:B------:R-:W-:Y:S02]  /*0ea0*/  LEA R131, R39, UR17, 0x1 ;  /* 0x0000001127837c11 */ /* 0x000fe4000f8e08ff */
[----:B------:R-:W-:Y:S02]  /*0eb0*/  LEA R130, R41, UR17, 0x1 ;  /* 0x0000001129827c11 */ /* 0x000fe4000f8e08ff */
[----:B------:R-:W-:Y:S02]  /*0ec0*/  LEA R129, R43, UR17, 0x1 ;  /* 0x000000112b817c11 */ /* 0x000fe4000f8e08ff */
[----:B------:R-:W-:Y:S01]  /*0ed0*/  LEA R128, R45, UR17, 0x1 ;  /* 0x000000112d807c11 */ /* 0x000fe2000f8e08ff */
[C---:B------:R-:W-:Y:S01]  /*0ee0*/  VIADD R47, R22.reuse, 0x1c0 ;  /* 0x000001c0162f7836 */ /* 0x040fe20000000000 */
[----:B------:R-:W-:Y:S01]  /*0ef0*/  IADD3 R49, PT, PT, R22, 0x1e0, RZ ;  /* 0x000001e016317810 */ /* 0x000fe20007ffe0ff */
[C---:B------:R-:W-:Y:S01]  /*0f00*/  VIADD R5, R24.reuse, 0x1 ;  /* 0x0000000118057836 */ /* 0x040fe20000000000 */
[C---:B------:R-:W-:Y:S01]  /*0f10*/  IADD3 R25, PT, PT, R24.reuse, 0x8, RZ ;  /* 0x0000000818197810 */ /* 0x040fe20007ffe0ff */
[C---:B------:R-:W-:Y:S01]  /*0f20*/  VIADD R23, R24.reuse, 0x6 ;  /* 0x0000000618177836 */ /* 0x040fe20000000000 */
[C---:B------:R-:W-:Y:S01]  /*0f30*/  IADD3 R29, PT, PT, R24.reuse, 0xc, RZ ;  /* 0x0000000c181d7810 */ /* 0x040fe20007ffe0ff */
[----:B------:R-:W-:-:S02]  /*0f40*/  VIADD R27, R24, 0xa ;  /* 0x0000000a181b7836 */ /* 0x000fc40000000000 */
[C---:B------:R-:W-:Y:S02]  /*0f50*/  VIADD R31, R24.reuse, 0xd ;  /* 0x0000000d181f7836 */ /* 0x040fe40000000000 */
[C---:B------:R-:W-:Y:S02]  /*0f60*/  VIADD R33, R24.reuse, 0xe ;  /* 0x0000000e18217836 */ /* 0x040fe40000000000 */
[----:B------:R-:W-:Y:S01]  /*0f70*/  VIADD R35, R24, 0xf ;  /* 0x0000000f18237836 */ /* 0x000fe20000000000 */
[-C--:B------:R-:W-:Y:S02]  /*0f80*/  LEA.HI.SX32 R47, R47, R22.reuse, 0x1b ;  /* 0x000000162f2f7211 */ /* 0x080fe400078fdaff */
[----:B------:R-:W-:Y:S02]  /*0f90*/  LEA.HI.SX32 R49, R49, R22, 0x1b ;  /* 0x0000001631317211 */ /* 0x000fe400078fdaff */
        /* <DEDUP_REMOVED lines=20> */
[----:B------:R-:W-:Y:S02]  /*10e0*/  P2R R30, PR, RZ, 0x1 ;  /* 0x00000001ff1e7803 */ /* 0x000fe40000000000 */
[----:B------:R-:W-:Y:S02]  /*10f0*/  LOP3.LUT P0, RZ, R58, 0x100, RZ, 0xc0, !PT ;  /* 0x000001003aff7812 */ /* 0x000fe4000780c0ff */
[----:B------:R-:W-:Y:S02]  /*1100*/  P2R R28, PR, RZ, 0x2 ;  /* 0x00000002ff1c7803 */ /* 0x000fe40000000000 */
[----:B------:R-:W-:Y:S01]  /*1110*/  ISETP.GE.AND P1, PT, R156, UR42, PT ;  /* 0x0000002a9c007c0c */ /* 0x000fe2000bf26270 */
[----:B--2---:R-:W-:Y:S01]  /*1120*/  STS.U16 [R141], R6 ;  /* 0x000000068d007388 */ /* 0x004fe20000000400 */
[----:B------:R-:W-:-:S03]  /*1130*/  PRMT R22, RZ, 0x7610, R22 ;  /* 0x00007610ff167816 */ /* 0x000fc60000000016 */
[----:B---3--:R0:W-:Y:S04]  /*1140*/  STS.U16 [R140+0x40], R7 ;  /* 0x000040078c007388 */ /* 0x0081e80000000400 */
[----:B----4-:R-:W-:Y:S04]  /*1150*/  STS.U16 [R139+0x80], R8 ;  /* 0x000080088b007388 */ /* 0x010fe80000000400 */
[----:B-----5:R1:W-:Y:S04]  /*1160*/  STS.U16 [R138+0xc0], R9 ;  /* 0x0000c0098a007388 */ /* 0x0203e80000000400 */
[----:B------:R-:W-:Y:S04]  /*1170*/  STS.U16 [R137+0x100], R10 ;  /* 0x0001000a89007388 */ /* 0x000fe80000000400 */
[----:B------:R-:W-:Y:S04]  /*1180*/  STS.U16 [R136+0x140], R11 ;  /* 0x0001400b88007388 */ /* 0x000fe80000000400 */
[----:B------:R-:W-:Y:S04]  /*1190*/  STS.U16 [R135+0x180], R12 ;  /* 0x0001800c87007388 */ /* 0x000fe80000000400 */
[----:B------:R2:W-:Y:S04]  /*11a0*/  STS.U16 [R134+0x1c0], R13 ;  /* 0x0001c00d86007388 */ /* 0x0005e80000000400 */
[----:B------:R-:W-:Y:S04]  /*11b0*/  STS.U16 [R133+0x200], R14 ;  /* 0x0002000e85007388 */ /* 0x000fe80000000400 */
[----:B------:R3:W-:Y:S04]  /*11c0*/  STS.U16 [R132+0x240], R15 ;  /* 0x0002400f84007388 */ /* 0x0007e80000000400 */
[----:B------:R-:W-:Y:S01]  /*11d0*/  STS.U16 [R131+0x280], R16 ;  /* 0x0002801083007388 */ /* 0x000fe20000000400 */
[----:B0-----:R-:W-:-:S03]  /*11e0*/  VIADD R7, R24, 0x2 ;  /* 0x0000000218077836 */ /* 0x001fc60000000000 */
[----:B------:R0:W-:Y:S01]  /*11f0*/  STS.U16 [R130+0x2c0], R17 ;  /* 0x0002c01182007388 */ /* 0x0001e20000000400 */
[----:B-1----:R-:W-:-:S03]  /*1200*/  VIADD R9, R24, 0x3 ;  /* 0x0000000318097836 */ /* 0x002fc60000000000 */
[----:B------:R-:W-:Y:S01]  /*1210*/  STS.U16 [R129+0x300], R18 ;  /* 0x0003001281007388 */ /* 0x000fe20000000400 */
[C---:B--2---:R-:W-:Y:S01]  /*1220*/  VIADD R13, R24.reuse, 0x5 ;  /* 0x00000005180d7836 */ /* 0x044fe20000000000 */
[C---:B------:R-:W-:Y:S01]  /*1230*/  IADD3 R11, PT, PT, R24.reuse, 0x4, RZ ;  /* 0x00000004180b7810 */ /* 0x040fe20007ffe0ff */
[C---:B---3--:R-:W-:Y:S01]  /*1240*/  VIADD R15, R24.reuse, 0x7 ;  /* 0x00000007180f7836 */ /* 0x048fe20000000000 */
[----:B------:R1:W-:Y:S01]  /*1250*/  STS.U16 [R128+0x340], R19 ;  /* 0x0003401380007388 */ /* 0x0003e20000000400 */
[C---:B0-----:R-:W-:Y:S01]  /*1260*/  VIADD R17, R24.reuse, 0x9 ;  /* 0x0000000918117836 */ /* 0x041fe20000000000 */
[-C--:B------:R-:W-:Y:S02]  /*1270*/  LEA.HI.SX32 R7, R7, R24.reuse, 0x1b ;  /* 0x0000001807077211 */ /* 0x080fe400078fdaff */
[-C--:B------:R-:W-:Y:S01]  /*1280*/  LEA.HI.SX32 R9, R9, R24.reuse, 0x1b ;  /* 0x0000001809097211 */ /* 0x080fe200078fdaff */
[----:B-1----:R-:W-:Y:S01]  /*1290*/  VIADD R19, R24, 0xb ;  /* 0x0000000b18137836 */ /* 0x002fe20000000000 */
        /* <DEDUP_REMOVED lines=34> */
[----:B------:R-:W-:Y:S01]  /*14c0*/  PRMT R23, RZ, 0x7610, R23 ;  /* 0x00007610ff177816 */ /* 0x000fe20000000017 */
[----:B------:R-:W2:Y:S01]  /*14d0*/  @!P0 LDG.E.U16 R22, desc[UR26][R2.64] ;  /* 0x0000001a02168981 */ /* 0x000ea2000c1e1500 */
[----:B------:R-:W-:-:S03]  /*14e0*/  ISETP.GE.AND P0, PT, R155, UR42, PT ;  /* 0x0000002a9b007c0c */ /* 0x000fc6000bf06270 */
[----:B------:R-:W3:Y:S01]  /*14f0*/  @!P1 LDG.E.U16 R21, desc[UR26][R2.64+0x40] ;  /* 0x0000401a02159981 */ /* 0x000ee2000c1e1500 */
[----:B------:R-:W-:-:S09]  /*1500*/  ISETP.GE.AND P1, PT, R154, UR42, PT ;  /* 0x0000002a9a007c0c */ /* 0x000fd2000bf26270 */
[----:B------:R-:W4:Y:S01]  /*1510*/  @!P0 LDG.E.U16 R20, desc[UR26][R2.64+0x80] ;  /* 0x0000801a02148981 */ /* 0x000f22000c1e1500 */
        /* <DEDUP_REMOVED lines=14> */
[----:B------:R-:W-:Y:S02]  /*1600*/  ISETP.NE.AND P1, PT, R28, RZ, PT ;  /* 0x000000ff1c00720c */ /* 0x000fe40003f25270 */
[----:B------:R-:W-:-:S07]  /*1610*/  PRMT R28, RZ, 0x7610, R28 ;  /* 0x00007610ff1c7816 */ /* 0x000fce000000001c */
        /* <DEDUP_REMOVED lines=56> */
[----:B---3--:R-:W-:Y:S01]  /*19a0*/  IMAD.U32 R27, R27, 0x10000, RZ ;  /* 0x000100001b1b7824 */ /* 0x008fe200078e00ff */
[----:B------:R-:W-:Y:S01]  /*19b0*/  SHF.L.U32 R29, R29, 0x10, RZ ;  /* 0x000000101d1d7819 */ /* 0x000fe200000006ff */
[----:B----4-:R-:W-:Y:S02]  /*19c0*/  IMAD.U32 R28, R28, 0x10000, RZ ;  /* 0x000100001c1c7824 */ /* 0x010fe400078e00ff */
[----:B------:R-:W-:Y:S01]  /*19d0*/  FADD.FTZ R108, R26, UR4 ;  /* 0x000000041a6c7e21 */ /* 0x000fe20008010000 */
[----:B-----5:R-:W-:Y:S02]  /*19e0*/  IMAD.U32 R30, R30, 0x10000, RZ ;  /* 0x000100001e1e7824 */ /* 0x020fe400078e00ff */
[----:B------:R-:W-:Y:S01]  /*19f0*/  FADD.FTZ R107, R27, UR4 ;  /* 0x000000041b6b7e21 */ /* 0x000fe20008010000 */
[----:B------:R-:W-:Y:S01]  /*1a00*/  FADD.FTZ R106, R28, UR4 ;  /* 0x000000041c6a7e21 */ /* 0x000fe20008010000 */
[----:B------:R-:W-:Y:S01]  /*1a10*/  FADD.FTZ R105, R29, UR4 ;  /* 0x000000041d697e21 */ /* 0x000fe20008010000 */
[----:B------:R-:W-:Y:S01]  /*1a20*/  FADD.FTZ R104, R30, UR4 ;  /* 0x000000041e687e21 */ /* 0x000fe20008010000 */
[----:B------:R-:W-:Y:S01]  /*1a30*/  FSETP.GTU.FTZ.AND P1, PT, R108, 20, PT ;  /* 0x41a000006c00780b */ /* 0x000fe20003f3c000 */
        /* <DEDUP_REMOVED lines=38> */
.L_x_2747:
[----:B------:R-:W-:Y:S05]  /*1ca0*/  BSYNC.RECONVERGENT B0 ;  /* 0x0000000000007941 */ /* 0x000fea0003800200 */
.L_x_2746:
        /* <DEDUP_REMOVED lines=35> */
.L_x_2749:
[----:B------:R-:W-:Y:S05]  /*1ee0*/  BSYNC.RECONVERGENT B0 ;  /* 0x0000000000007941 */ /* 0x000fea0003800200 */
.L_x_2748:
        /* <DEDUP_REMOVED lines=37> */
.L_x_2751:
[----:B------:R-:W-:Y:S05]  /*2140*/  BSYNC.RECONVERGENT B0 ;  /* 0x0000000000007941 */ /* 0x000fea0003800200 */
.L_x_2750:
        /* <DEDUP_REMOVED lines=35> */
.L_x_2753:
[----:B------:R-:W-:Y:S05]  /*2380*/  BSYNC.RECONVERGENT B0 ;  /* 0x0000000000007941 */ /* 0x000fea0003800200 */
.L_x_2752:
        /* <DEDUP_REMOVED lines=37> */
.L_x_2755:
[----:B------:R-:W-:Y:S05]  /*25e0*/  BSYNC.RECONVERGENT B0 ;  /* 0x0000000000007941 */ /* 0x000fea0003800200 */
.L_x_2754:
        /* <DEDUP_REMOVED lines=35> */
.L_x_2757:
[----:B------:R-:W-:Y:S05]  /*2820*/  BSYNC.RECONVERGENT B0 ;  /* 0x0000000000007941 */ /* 0x000fea0003800200 */
.L_x_2756:
        /* <DEDUP_REMOVED lines=37> */
.L_x_2759:
[----:B------:R-:W-:Y:S05]  /*2a80*/  BSYNC.RECONVERGENT B0 ;  /* 0x0000000000007941 */ /* 0x000fea0003800200 */
.L_x_2758:
        /* <DEDUP_REMOVED lines=35> */
.L_x_2761:
[----:B------:R-:W-:Y:S05]  /*2cc0*/  BSYNC.RECONVERGENT B0 ;  /* 0x0000000000007941 */ /* 0x000fea0003800200 */
.L_x_2760:
        /* <DEDUP_REMOVED lines=11> */
[----:B------:R-:W-:Y:S01]  /*2d80*/  HFMA2 R24, -RZ, RZ, 1.3056640625, -1.8671875 ;  /* 0x3d39bf78ff187431 */ /* 0x000fe200000001ff */
        /* <DEDUP_REMOVED lines=27> */
.L_x_2763:
[----:B------:R-:W-:Y:S05]  /*2f40*/  BSYNC.RECONVERGENT B0 ;  /* 0x0000000000007941 */ /* 0x000fea0003800200 */
.L_x_2762:
[----:B------:R-:W-:Y:S01]  /*2f50*/  IMAD.U32 R94, R2, 0x10000, RZ ;  /* 0x00010000025e7824 */ /* 0x000fe200078e00ff */
[----:B------:R-:W-:Y:S01]  /*2f60*/  BSSY.RECONVERGENT B0, `(.L_x_2764) ;  /* 0x0000026000007945 */ /* 0x000fe20003800200 */
[----:B------:R-:W-:Y:S01]  /*2f70*/  IMAD.U32 R2, R17, 0x10000, RZ ;  /* 0x0001000011027824 */ /* 0x000fe200078e00ff */
[----:B------:R-:W-:Y:S01]  /*2f80*/  SHF.L.U32 R17, R16, 0x10, RZ ;  /* 0x0000001010117819 */ /* 0x000fe200000006ff */
[----:B------:R-:W-:Y:S01]  /*2f90*/  IMAD.U32 R16, R15, 0x10000, RZ ;  /* 0x000100000f107824 */ /* 0x000fe200078e00ff */
[----:B------:R-:W-:Y:S01]  /*2fa0*/  FSETP.GTU.FTZ.AND P4, PT, R95, 20, PT ;  /* 0x41a000005f00780b */ /* 0x000fe20003f9c000 */
[----:B------:R-:W-:Y:S02]  /*2fb0*/  IMAD.U32 R15, R14, 0x10000, RZ ;  /* 0x000100000e0f7824 */ /* 0x000fe400078e00ff */
[----:B------:R-:W-:Y:S01]  /*2fc0*/  FADD.FTZ R94, R94, UR4 ;  /* 0x000000045e5e7e21 */ /* 0x000fe20008010000 */
[----:B------:R-:W-:Y:S09]  /*2fd0*/  @P5 BRA `(.L_x_2765) ;  /* 0x0000000000785947 */ /* 0x000ff20003800000 */
        /* <DEDUP_REMOVED lines=30> */
.L_x_2765:
[----:B------:R-:W-:Y:S05]  /*31c0*/  BSYNC.RECONVERGENT B0 ;  /* 0x0000000000007941 */ /* 0x000fea0003800200 */
.L_x_2764:
[----:B------:R-:W-:Y:S01]  /*31d0*/  ISETP.EQ.OR P3, PT, RZ, UR8, P3 ;  /* 0x00000008ff007c0c */ /* 0x000fe20009f62670 */
[----:B------:R-:W-:Y:S01]  /*31e0*/  BSSY.RECONVERGENT B0, `(.L_x_2766) ;  /* 0x000002c000007945 */ /* 0x000fe20003800200 */
[----:B------:R-:W-:Y:S01]  /*31f0*/  SHF.L.U32 R14, R13, 0x10, RZ ;  /* 0x000000100d0e7819 */ /* 0x000fe200000006ff */
[----:B------:R-:W-:Y:S01]  /*3200*/  IMAD.U32 R13, R12, 0x10000, RZ ;  /* 0x000100000c0d7824 */ /* 0x000fe200078e00ff */
[----:B------:R-:W-:Y:S01]  /*3210*/  FSETP.GTU.FTZ.AND P5, PT, R94, 20, PT ;  /* 0x41a000005e00780b */ /* 0x000fe20003fbc000 */
[----:B------:R-:W-:Y:S01]  /*3220*/  IMAD.U32 R12, R11, 0x10000, RZ ;  /* 0x000100000b0c7824 */ /* 0x000fe200078e00ff */
[----:B------:R-:W-:Y:S01]  /*3230*/  ISETP.EQ.OR P2, PT, RZ, UR8, P2 ;  /* 0x00000008ff007c0c */ /* 0x000fe20009742670 */
[----:B------:R-:W-:Y:S01]  /*3240*/  IMAD.U32 R11, R10, 0x10000, RZ ;  /* 0x000100000a0b7824 */ /* 0x000fe200078e00ff */
[----:B------:R-:W-:Y:S01]  /*3250*/  SHF.L.U32 R10, R9, 0x10, RZ ;  /* 0x00000010090a7819 */ /* 0x000fe200000006ff */
[----:B------:R-:W-:Y:S01]  /*3260*/  IMAD.U32 R9, R8, 0x10000, RZ ;  /* 0x0001000008097824 */ /* 0x000fe200078e00ff */
[----:B------:R-:W-:-:S02]  /*3270*/  ISETP.EQ.OR P0, PT, RZ, UR8, P0 ;  /* 0x00000008ff007c0c */ /* 0x000fc40008702670 */
[----:B------:R-:W-:Y:S02]  /*3280*/  ISETP.EQ.OR P1, PT, RZ, UR8, P1 ;  /* 0x00000008ff007c0c */ /* 0x000fe40008f22670 */
[----:B------:R-:W-:Y:S02]  /*3290*/  ISETP.EQ.OR P4, PT, RZ, UR8, P4 ;  /* 0x00000008ff007c0c */ /* 0x000fe4000a782670 */
        /* <DEDUP_REMOVED lines=32> */
.L_x_2767:
[----:B------:R-:W-:Y:S05]  /*34a0*/  BSYNC.RECONVERGENT B0 ;  /* 0x0000000000007941 */ /* 0x000fea0003800200 */
.L_x_2766:
        /* <DEDUP_REMOVED lines=32> */
.L_x_2769:
[----:B------:R-:W-:Y:S05]  /*36b0*/  BSYNC.RECONVERGENT B0 ;  /* 0x0000000000007941 */ /* 0x000fea0003800200 */
.L_x_2768:
        /* <DEDUP_REMOVED lines=32> */
.L_x_2771:
[----:B------:R-:W-:Y:S05]  /*38c0*/  BSYNC.RECONVERGENT B0 ;  /* 0x0000000000007941 */ /* 0x000fea0003800200 */
.L_x_2770:
        /* <DEDUP_REMOVED lines=32> */
.L_x_2773:
[----:B------:R-:W-:Y:S05]  /*3ad0*/  BSYNC.RECONVERGENT B0 ;  /* 0x0000000000007941 */ /* 0x000fea0003800200 */
.L_x_2772:
        /* <DEDUP_REMOVED lines=32> */
.L_x_2775:
[----:B------:R-:W-:Y:S05]  /*3ce0*/  BSYNC.RECONVERGENT B0 ;  /* 0x0000000000007941 */ /* 0x000fea0003800200 */
.L_x_2774:
        /* <DEDUP_REMOVED lines=32> */
.L_x_2777:
[----:B------:R-:W-:Y:S05]  /*3ef0*/  BSYNC.RECONVERGENT B0 ;  /* 0x0000000000007941 */ /* 0x000fea0003800200 */
.L_x_2776:
[----:B------:R-:W0:Y:S01]  /*3f00*/  LDCU UR18, c[0x0][0x38c] ;  /* 0x00007180ff1277ac */ /* 0x000e220008000800 */
[----:B------:R-:W-:Y:S01]  /*3f10*/  SHF.L.U32 R4, R4, 0x10, RZ ;  /* 0x0000001004047819 */ /* 0x000fe200000006ff */
[----:B------:R-:W-:Y:S01]  /*3f20*/  IMAD.U32 R5, R5, 0x10000, RZ ;  /* 0x0001000005057824 */ /* 0x000fe200078e00ff */
[----:B------:R-:W-:Y:S01]  /*3f30*/  SHF.L.U32 R7, R7, 0x10, RZ ;  /* 0x0000001007077819 */ /* 0x000fe200000006ff */
        /* <DEDUP_REMOVED lines=21> */
[----:B------:R-:W0:Y:S01]  /*4090*/  LDCU.128 UR8, c[0x0][0x3a0] ;  /* 0x00007400ff0877ac */ /* 0x000e220008000c00 */
[----:B------:R-:W-:Y:S01]  /*40a0*/  ISETP.GE.AND P2, PT, R157, UR42, PT ;  /* 0x0000002a9d007c0c */ /* 0x000fe2000bf46270 */
[----:B------:R-:W-:Y:S01]  /*40b0*/  FMUL.FTZ R71, R20, R109 ;  /* 0x0000006d14477220 */ /* 0x000fe20000410000 */
[----:B------:R-:W-:Y:S01]  /*40c0*/  IADD3 R0, P0, PT, R0, 0x200, RZ ;  /* 0x0000020000007810 */ /* 0x000fe20007f1e0ff */
[----:B------:R-:W1:Y:S01]  /*40d0*/  LDCU.64 UR20, c[0x0][0x440] ;  /* 0x00008800ff1477ac */ /* 0x000e620008000a00 */
[----:B------:R-:W-:Y:S01]  /*40e0*/  LOP3.LUT R58, R58, 0xfffffdff, RZ, 0xc0, !PT ;  /* 0xfffffdff3a3a7812 */ /* 0x000fe200078ec0ff */
[----:B------:R-:W-:Y:S01]  /*40f0*/  FMUL.FTZ R70, R3, R108 ;  /* 0x0000006c03467220 */ /* 0x000fe20000410000 */
[----:B------:R-:W-:Y:S01]  /*4100*/  IADD3 R162, P1, PT, R0, UR22, RZ ;  /* 0x0000001600a27c10 */ /* 0x000fe2000ff3e0ff */
[----:B------:R-:W2:Y:S01]  /*4110*/  LDCU UR33, c[0x0][0x38c] ;  /* 0x00007180ff2177ac */ /* 0x000ea20008000800 */
[----:B------:R-:W-:-:S02]  /*4120*/  IMAD.X R83, RZ, RZ, RZ, P0 ;  /* 0x000000ffff537224 */ /* 0x000fc400000e06ff */
[----:B------:R-:W-:Y:S01]  /*4130*/  FMUL.FTZ R69, R2, R107 ;  /* 0x0000006b02457220 */ /* 0x000fe20000410000 */
[----:B------:R-:W-:Y:S01]  /*4140*/  FMUL.FTZ R68, R17, R106 ;  /* 0x0000006a11447220 */ /* 0x000fe20000410000 */
[----:B------:R-:W3:Y:S01]  /*4150*/  LDCU.64 UR34, c[0x0][0x3e0] ;  /* 0x00007c00ff2277ac */ /* 0x000ee20008000a00 */
[----:B------:R-:W-:Y:S01]  /*4160*/  FMUL.FTZ R67, R16, R105 ;  /* 0x0000006910437220 */ /* 0x000fe20000410000 */
[----:B------:R-:W-:Y:S01]  /*4170*/  @P2 LOP3.LUT R58, R58, 0x200, RZ, 0xfc, !PT ;  /* 0x000002003a3a2812 */ /* 0x000fe200078efcff */
[----:B------:R-:W-:Y:S01]  /*4180*/  FMUL.FTZ R66, R15, R104 ;  /* 0x000000680f427220 */ /* 0x000fe20000410000 */
[----:B------:R-:W4:Y:S01]  /*4190*/  LDCU.64 UR36, c[0x0][0x3c0] ;  /* 0x00007800ff2477ac */ /* 0x000f220008000a00 */
[----:B------:R-:W-:Y:S01]  /*41a0*/  IADD3 R82, P2, PT, R0, UR24, RZ ;  /* 0x0000001800527c10 */ /* 0x000fe2000ff5e0ff */
[----:B------:R-:W-:Y:S01]  /*41b0*/  FMUL.FTZ R65, R14, R103 ;  /* 0x000000670e417220 */ /* 0x000fe20000410000 */
[----:B------:R-:W-:Y:S01]  /*41c0*/  IADD3.X R163, PT, PT, R83, UR23, RZ, P1, !PT ;  /* 0x0000001753a37c10 */ /* 0x000fe20008ffe4ff */
[----:B------:R-:W-:Y:S01]  /*41d0*/  FMUL.FTZ R64, R13, R102 ;  /* 0x000000660d407220 */ /* 0x000fe20000410000 */
[----:B------:R-:W-:Y:S01]  /*41e0*/  FMUL.FTZ R63, R12, R101 ;  /* 0x000000650c3f7220 */ /* 0x000fe20000410000 */
[----:B------:R-:W-:Y:S01]  /*41f0*/  FMUL.FTZ R62, R11, R100 ;  /* 0x000000640b3e7220 */ /* 0x000fe20000410000 */
[----:B0-----:R-:W-:Y:S01]  /*4200*/  UIMAD.WIDE.U32 UR14, UR19, UR8, URZ ;  /* 0x00000008130e72a5 */ /* 0x001fe2000f8e00ff */
[----:B------:R-:W-:Y:S01]  /*4210*/  FMUL.FTZ R61, R10, R99 ;  /* 0x000000630a3d7220 */ /* 0x000fe20000410000 */
[----:B------:R-:W-:Y:S01]  /*4220*/  FMUL.FTZ R60, R9, R98 ;  /* 0x00000062093c7220 */ /* 0x000fe20000410000 */
[----:B------:R-:W-:Y:S01]  /*4230*/  FMUL.FTZ R59, R4, R97 ;  /* 0x00000061043b7220 */ /* 0x000fe20000410000 */
[----:B------:R-:W-:Y:S01]  /*4240*/  UIMAD UR9, UR19, UR9, UR15 ;  /* 0x00000009130972a4 */ /* 0x000fe2000f8e020f */
[----:B------:R-:W-:Y:S01]  /*4250*/  FMUL.FTZ R57, R5, R96 ;  /* 0x0000006005397220 */ /* 0x000fe20000410000 */
[----:B-1----:R-:W-:Y:S01]  /*4260*/  ULEA UR20, UP0, UR14, UR20, 0x2 ;  /* 0x000000140e147291 */ /* 0x002fe2000f8010ff */
[----:B------:R-:W-:Y:S01]  /*4270*/  FMUL.FTZ R56, R6, R95 ;  /* 0x0000005f06387220 */ /* 0x000fe20000410000 */
[----:B------:R-:W-:Y:S01]  /*4280*/  USHF.L.U64.HI UR19, UR10, 0x2, UR11 ;  /* 0x000000020a137899 */ /* 0x000fe2000801020b */
[----:B------:R-:W-:Y:S01]  /*4290*/  FMUL.FTZ R55, R7, R94 ;  /* 0x0000005e07377220 */ /* 0x000fe20000410000 */
[----:B------:R-:W-:Y:S01]  /*42a0*/  ULEA.HI.X UR21, UR14, UR21, UR9, 0x2, UP0 ;  /* 0x000000150e157291 */ /* 0x000fe200080f1409 */
[----:B------:R-:W-:Y:S01]  /*42b0*/  IADD3.X R83, PT, PT, R83, UR25, RZ, P2, !PT ;  /* 0x0000001953537c10 */ /* 0x000fe200097fe4ff */
[----:B--2---:R-:W-:-:S02]  /*42c0*/  UISETP.LT.AND UP0, UPT, UR33, 0x1, UPT ;  /* 0x000000012100788c */ /* 0x004fc4000bf01270 */
[----:B------:R-:W-:Y:S02]  /*42d0*/  UIMAD UR8, UR6, UR18, URZ ;  /* 0x00000012060872a4 */ /* 0x000fe4000f8e02ff */
[----:B------:R-:W-:Y:S02]  /*42e0*/  USEL UR11, UR33, 0x1, !UP0 ;  /* 0x00000001210b7887 */ /* 0x000fe4000c000000 */
[----:B------:R-:W-:Y:S01]  /*42f0*/  UIADD3 UR9, UPT, UPT, UR17, 0x2140, URZ ;  /* 0x0000214011097890 */ /* 0x000fe2000fffe0ff */
[----:B------:R-:W0:Y:S01]  /*4300*/  LDCU UR32, c[0x0][0x388] ;  /* 0x00007100ff2077ac */ /* 0x000e220008000800 */
[----:B------:R-:W1:Y:S01]  /*4310*/  LDCU.64 UR38, c[0x0][0x480] ;  /* 0x00009000ff2677ac */ /* 0x000e620008000a00 */
[----:B---3--:R-:W-:Y:S02]  /*4320*/  USHF.L.U64.HI UR18, UR34, 0x1, UR35 ;  /* 0x0000000122127899 */ /* 0x008fe40008010223 */
[----:B----4-:R-:W-:Y:S02]  /*4330*/  USHF.L.U64.HI UR15, UR36, 0x1, UR37 ;  /* 0x00000001240f7899 */ /* 0x010fe40008010225 */
[----:B------:R-:W-:-:S12]  /*4340*/  UIADD3 UR11, UPT, UPT, -UR11, URZ, URZ ;  /* 0x000000ff0b0b7290 */ /* 0x000fd8000fffe1ff */
.L_x_2783:
[----:B------:R-:W-:Y:S02]  /*4350*/  LOP3.LUT P6, RZ, R58, 0x200, RZ, 0xc0, !PT ;  /* 0x000002003aff7812 */ /* 0x000fe400078cc0ff */
[C---:B------:R-:W-:Y:S02]  /*4360*/  LOP3.LUT R156, R157.reuse, 0x20, RZ, 0xfc, !PT ;  /* 0x000000209d9c7812 */ /* 0x040fe400078efcff */
[C---:B------:R-:W-:Y:S02]  /*4370*/  LOP3.LUT R155, R157.reuse, 0x40, RZ, 0xfc, !PT ;  /* 0x000000409d9b7812 */ /* 0x040fe400078efcff */
[----:B------:R-:W-:Y:S02]  /*4380*/  ISETP.GE.AND P4, PT, R156, UR42, PT ;  /* 0x0000002a9c007c0c */ /* 0x000fe4000bf86270 */
[----:B------:R-:W-:Y:S02]  /*4390*/  LOP3.LUT R154, R157, 0x60, RZ, 0xfc, !PT ;  /* 0x000000609d9a7812 */ /* 0x000fe400078efcff */
[----:B------:R-:W-:-:S02]  /*43a0*/  ISETP.GE.AND P3, PT, R155, UR42, PT ;  /* 0x0000002a9b007c0c */ /* 0x000fc4000bf66270 */
[----:B------:R-:W-:Y:S01]  /*43b0*/  ISETP.GE.AND P2, PT, R154, UR42, PT ;  /* 0x0000002a9a007c0c */ /* 0x000fe2000bf46270 */
[----:B------:R-:W2:Y:S01]  /*43c0*/  @!P6 LDG.E.U16 R23, desc[UR26][R82.64+-0x200] ;  /* 0xfffe001a5217e981 */ /* 0x000ea2000c1e1500 */
[C---:B------:R-:W-:Y:S02]  /*43d0*/  LOP3.LUT R153, R157.reuse, 0x80, RZ, 0xfc, !PT ;  /* 0x000000809d997812 */ /* 0x040fe400078efcff */
[----:B------:R-:W-:Y:S02]  /*43e0*/  LOP3.LUT R152, R157, 0xa0, RZ, 0xfc, !PT ;  /* 0x000000a09d987812 */ /* 0x000fe400078efcff */
[----:B------:R-:W-:Y:S01]  /*43f0*/  ISETP.GE.AND P1, PT, R153, UR42, PT ;  /* 0x0000002a99007c0c */ /* 0x000fe2000bf26270 */
[----:B------:R-:W3:Y:S01]  /*4400*/  @!P4 LDG.E.U16 R5, desc[UR26][R82.64+-0x1c0] ;  /* 0xfffe401a5205c981 */ /* 0x000ee2000c1e1500 */
[----:B------:R-:W-:Y:S02]  /*4410*/  LOP3.LUT R151, R157, 0xc0, RZ, 0xfc, !PT ;  /* 0x000000c09d977812 */ /* 0x000fe400078efcff */
[----:B------:R-:W-:Y:S01]  /*4420*/  ISETP.GE.AND P0, PT, R152, UR42, PT ;  /* 0x0000002a98007c0c */ /* 0x000fe2000bf06270 */
[----:B------:R-:W4:Y:S01]  /*4430*/  @!P3 LDG.E.U16 R6, desc[UR26][R82.64+-0x180] ;  /* 0xfffe801a5206b981 */ /* 0x000f22000c1e1500 */
[----:B------:R-:W-:-:S02]  /*4440*/  ISETP.GE.AND P5, PT, R151, UR42, PT ;  /* 0x0000002a97007c0c */ /* 0x000fc4000bfa6270 */
[C---:B------:R-:W-:Y:S01]  /*4450*/  LOP3.LUT R149, R157.reuse, 0x100, RZ, 0xfc, !PT ;  /* 0x000001009d957812 */ /* 0x040fe200078efcff */
[----:B------:R-:W5:Y:S01]  /*4460*/  @!P2 LDG.E.U16 R7, desc[UR26][R82.64+-0x140] ;  /* 0xfffec01a5207a981 */ /* 0x000f62000c1e1500 */
[C---:B------:R-:W-:Y:S02]  /*4470*/  LOP3.LUT R144, R157.reuse, 0x1a0, RZ, 0xfc, !PT ;  /* 0x000001a09d907812 */ /* 0x040fe400078efcff */
[----:B------:R-:W-:Y:S01]  /*4480*/  LOP3.LUT R150, R157, 0xe0, RZ, 0xfc, !PT ;  /* 0x000000e09d967812 */ /* 0x000fe200078efcff */
[----:B------:R-:W5:Y:S01]  /*4490*/  @!P1 LDG.E.U16 R8, desc[UR26][R82.64+-0x100] ;  /* 0xffff001a52089981 */ /* 0x000f62000c1e1500 */
[----:B------:R-:W-:Y:S02]  /*44a0*/  ISETP.GE.AND P3, PT, R149, UR42, PT ;  /* 0x0000002a95007c0c */ /* 0x000fe4000bf66270 */
[----:B------:R-:W-:Y:S01]  /*44b0*/  LOP3.LUT R145, R157, 0x180, RZ, 0xfc, !PT ;  /* 0x000001809d917812 */ /* 0x000fe200078efcff */
[----:B------:R-:W5:Y:S01]  /*44c0*/  @!P0 LDG.E.U16 R9, desc[UR26][R82.64+-0xc0] ;  /* 0xffff401a52098981 */ /* 0x000f62000c1e1500 */
[----:B------:R-:W-:-:S02]  /*44d0*/  P2R R22, PR, RZ, 0x20 ;  /* 0x00000020ff167803 */ /* 0x000fc40000000000 */
[----:B------:R-:W-:Y:S01]  /*44e0*/  LOP3.LUT R147, R157, 0x140, RZ, 0xfc, !PT ;  /* 0x000001409d937812 */ /* 0x000fe200078efcff */
[----:B------:R-:W5:Y:S01]  /*44f0*/  @!P5 LDG.E.U16 R10, desc[UR26][R82.64+-0x80] ;  /* 0xffff801a520ad981 */ /* 0x000f62000c1e1500 */
[----:B------:R-:W-:Y:S02]  /*4500*/  ISETP.GE.AND P5, PT, R144, UR42, PT ;  /* 0x0000002a90007c0c */ /* 0x000fe4000bfa6270 */
[----:B------:R-:W-:Y:S02]  /*4510*/  ISETP.GE.AND P4, PT, R150, UR42, PT ;  /* 0x0000002a96007c0c */ /* 0x000fe4000bf86270 */
[----:B------:R-:W-:Y:S01]  /*4520*/  ISETP.GE.AND P6, PT, R145, UR42, PT ;  /* 0x0000002a91007c0c */ /* 0x000fe2000bfc6270 */
[----:B------:R-:W5:Y:S01]  /*4530*/  @!P3 LDG.E.U16 R12, desc[UR26][R82.64] ;  /* 0x0000001a520cb981 */ /* 0x000f62000c1e1500 */
[C---:B------:R-:W-:Y:S02]  /*4540*/  LOP3.LUT R148, R157.reuse, 0x120, RZ, 0xfc, !PT ;  /* 0x000001209d947812 */ /* 0x040fe400078efcff */
[----:B------:R-:W-:-:S02]  /*4550*/  LOP3.LUT R146, R157, 0x160, RZ, 0xfc, !PT ;  /* 0x000001609d927812 */ /* 0x000fc400078efcff */
[----:B------:R-:W-:Y:S02]  /*4560*/  LOP3.LUT R143, R157, 0x1c0, RZ, 0xfc, !PT ;  /* 0x000001c09d8f7812 */ /* 0x000fe400078efcff */
[----:B------:R-:W-:Y:S01]  /*4570*/  ISETP.GE.AND P1, PT, R147, UR42, PT ;  /* 0x0000002a93007c0c */ /* 0x000fe2000bf26270 */
[----:B------:R-:W5:Y:S01]  /*4580*/  @!P5 LDG.E.U16 R17, desc[UR26][R82.64+0x140] ;  /* 0x0001401a5211d981 */ /* 0x000f62000c1e1500 */
[----:B------:R-:W-:Y:S02]  /*4590*/  ISETP.GE.AND P2, PT, R148, UR42, PT ;  /* 0x0000002a94007c0c */ /* 0x000fe4000bf46270 */
[----:B------:R-:W-:Y:S01]  /*45a0*/  LOP3.LUT R142, R157, 0x1e0, RZ, 0xfc, !PT ;  /* 0x000001e09d8e7812 */ /* 0x000fe200078efcff */
[----:B------:R-:W5:Y:S01]  /*45b0*/  @!P4 LDG.E.U16 R11, desc[UR26][R82.64+-0x40] ;  /* 0xffffc01a520bc981 */ /* 0x000f62000c1e1500 */
[----:B------:R-:W-:Y:S02]  /*45c0*/  ISETP.GE.AND P0, PT, R146, UR42, PT ;  /* 0x0000002a92007c0c */ /* 0x000fe4000bf06270 */
[----:B------:R-:W-:Y:S01]  /*45d0*/  ISETP.GE.AND P5, PT, R143, UR42, PT ;  /* 0x0000002a8f007c0c */ /* 0x000fe2000bfa6270 */
[----:B------:R-:W5:Y:S01]  /*45e0*/  @!P6 LDG.E.U16 R16, desc[UR26][R82.64+0x100] ;  /* 0x0001001a5210e981 */ /* 0x000f62000c1e1500 */
[----:B------:R-:W-:-:S03]  /*45f0*/  ISETP.GE.AND P6, PT, R142, UR42, PT ;  /* 0x0000002a8e007c0c */ /* 0x000fc6000bfc6270 */
[----:B------:R-:W5:Y:S04]  /*4600*/  @!P1 LDG.E.U16 R14, desc[UR26][R82.64+0x80] ;  /* 0x0000801a520e9981 */ /* 0x000f68000c1e1500 */
[----:B------:R-:W5:Y:S04]  /*4610*/  @!P2 LDG.E.U16 R13, desc[UR26][R82.64+0x40] ;  /* 0x0000401a520da981 */ /* 0x000f68000c1e1500 */
[----:B------:R-:W5:Y:S04]  /*4620*/  @!P0 LDG.E.U16 R15, desc[UR26][R82.64+0xc0] ;  /* 0x0000c01a520f8981 */ /* 0x000f68000c1e1500 */
[----:B------:R-:W5:Y:S04]  /*4630*/  @!P5 LDG.E.U16 R18, desc[UR26][R82.64+0x180] ;  /* 0x0001801a5212d981 */ /* 0x000f68000c1e1500 */
[----:B------:R-:W5:Y:S01]  /*4640*/  @!P6 LDG.E.U16 R19, desc[UR26][R82.64+0x1c0] ;  /* 0x0001c01a5213e981 */ /* 0x000f62000c1e1500 */
[----:B------:R-:W-:-:S02]  /*4650*/  P2R R21, PR, RZ, 0x10 ;  /* 0x00000010ff157803 */ /* 0x000fc40000000000 */
[----:B------:R-:W-:Y:S02]  /*4660*/  LOP3.LUT P4, RZ, R58, 0x200, RZ, 0xc0, !PT ;  /* 0x000002003aff7812 */ /* 0x000fe4000788c0ff */
[----:B------:R-:W-:Y:S01]  /*4670*/  ISETP.GE.AND P5, PT, R156, UR42, PT ;  /* 0x0000002a9c007c0c */ /* 0x000fe2000bfa6270 */
[----:B------:R-:W-:Y:S02]  /*4680*/  IMAD.MOV.U32 R0, RZ, RZ, RZ ;  /* 0x000000ffff007224 */ /* 0x000fe400078e00ff */
[----:B------:R-:W-:Y:S01]  /*4690*/  IMAD.MOV.U32 R4, RZ, RZ, RZ ;  /* 0x000000ffff047224 */ /* 0x000fe200078e00ff */
[----:B------:R-:W-:Y:S01]  /*46a0*/  MOV R3, UR21 ;  /* 0x0000001500037c02 */ /* 0x000fe20008000f00 */
[----:B------:R-:W-:-:S05]  /*46b0*/  IMAD.U32 R2, RZ, RZ, UR20 ;  /* 0x00000014ff027e24 */ /* 0x000fca000f8e00ff */
[----:B0-----:R0:W5:Y:S02]  /*46c0*/  LDG.E R20, desc[UR26][R2.64] ;  /* 0x0000001a02147981 */ /* 0x001164000c1e1900 */
[----:B0-----:R-:W-:Y:S01]  /*46d0*/  IMAD.MOV.U32 R2, RZ, RZ, RZ ;  /* 0x000000ffff027224 */ /* 0x001fe200078e00ff */
[----:B--2---:R-:W-:Y:S02]  /*46e0*/  @!P4 PRMT R0, R23, 0x5410, RZ ;  /* 0x000054101700c816 */ /* 0x004fe400000000ff */
[----:B------:R-:W-:Y:S02]  /*46f0*/  ISETP.GE.AND P4, PT, R155, UR42, PT ;  /* 0x0000002a9b007c0c */ /* 0x000fe4000bf86270 */
[----:B---3--:R-:W-:Y:S02]  /*4700*/  @!P5 PRMT R0, R0, 0x5410, R5 ;  /* 0x000054100000d816 */ /* 0x008fe40000000005 */
[----:B------:R-:W-:-:S09]  /*4710*/  ISETP.GE.AND P5, PT, R154, UR42, PT ;  /* 0x0000002a9a007c0c */ /* 0x000fd2000bfa6270 */
[----:B----4-:R-:W-:Y:S02]  /*4720*/  @!P4 PRMT R4, R6, 0x5410, RZ ;  /* 0x000054100604c816 */ /* 0x010fe400000000ff */
[----:B------:R-:W-:Y:S02]  /*4730*/  ISETP.GE.AND P4, PT, R153, UR42, PT ;  /* 0x0000002a99007c0c */ /* 0x000fe4000bf86270 */
[----:B-----5:R-:W-:Y:S02]  /*4740*/  @!P5 PRMT R4, R4, 0x5410, R7 ;  /* 0x000054100404d816 */ /* 0x020fe40000000007 */
[----:B------:R-:W-:Y:S01]  /*4750*/  ISETP.GE.AND P5, PT, R152, UR42, PT ;  /* 0x0000002a98007c0c */ /* 0x000fe2000bfa6270 */
[----:B------:R-:W-:-:S08]  /*4760*/  HFMA2 R6, -RZ, RZ, 0, 0 ;  /* 0x00000000ff067431 */ /* 0x000fd000000001ff */
[----:B------:R-:W-:-:S04]  /*4770*/  @!P4 PRMT R6, R8, 0x5410, RZ ;  /* 0x000054100806c816 */ /* 0x000fc800000000ff */
[----:B------:R-:W-:Y:S02]  /*4780*/  @!P5 PRMT R6, R6, 0x5410, R9 ;  /* 0x000054100606d816 */ /* 0x000fe40000000009 */
[----:B------:R-:W-:Y:S02]  /*4790*/  ISETP.NE.AND P5, PT, R22, RZ, PT ;  /* 0x000000ff1600720c */ /* 0x000fe40003fa5270 */
[----:B------:R-:W-:Y:S01]  /*47a0*/  ISETP.NE.AND P4, PT, R21, RZ, PT ;  /* 0x000000ff1500720c */ /* 0x000fe20003f85270 */
[----:B------:R0:W-:Y:S01]  /*47b0*/  STS.U16 [R141], R0 ;  /* 0x000000008d007388 */ /* 0x0001e20000000400 */
[----:B------:R-:W-:Y:S02]  /*47c0*/  PRMT R3, R0, 0x7632, R3 ;  /* 0x0000763200037816 */ /* 0x000fe40000000003 */
[----:B------:R-:W-:-:S07]  /*47d0*/  P2R R21, PR, RZ, 0x20 ;  /* 0x00000020ff157803 */ /* 0x000fce0000000000 */
[----:B------:R-:W-:Y:S01]  /*47e0*/  @!P5 PRMT R2, R10, 0x5410, RZ ;  /* 0x000054100a02d816 */ /* 0x000fe200000000ff */
[----:B0-----:R-:W-:Y:S01]  /*47f0*/  IMAD.MOV.U32 R0, RZ, RZ, RZ ;  /* 0x000000ffff007224 */ /* 0x001fe200078e00ff */
[----:B------:R-:W-:Y:S02]  /*4800*/  @!P3 PRMT R0, R12, 0x5410, RZ ;  /* 0x000054100c00b816 */ /* 0x000fe400000000ff */
[----:B------:R-:W-:Y:S02]  /*4810*/  P2R R10, PR, RZ, 0x8 ;  /* 0x00000008ff0a7803 */ /* 0x000fe40000000000 */
[----:B------:R-:W-:Y:S02]  /*4820*/  ISETP.GE.AND P3, PT, R145, UR42, PT ;  /* 0x0000002a91007c0c */ /* 0x000fe4000bf66270 */
[----:B------:R-:W-:Y:S02]  /*4830*/  @!P4 PRMT R2, R2, 0x5410, R11 ;  /* 0x000054100202c816 */ /* 0x000fe4000000000b */
[----:B------:R-:W-:-:S02]  /*4840*/  ISETP.GE.AND P5, PT, R143, UR42, PT ;  /* 0x0000002a8f007c0c */ /* 0x000fc4000bfa6270 */
[----:B------:R-:W-:Y:S02]  /*4850*/  P2R R11, PR, RZ, 0x10 ;  /* 0x00000010ff0b7803 */ /* 0x000fe40000000000 */
[----:B------:R-:W-:Y:S02]  /*4860*/  PRMT R5, R4, 0x7632, R5 ;  /* 0x0000763204057816 */ /* 0x000fe40000000005 */
[----:B------:R-:W-:Y:S01]  /*4870*/  ISETP.GE.AND P4, PT, R144, UR42, PT ;  /* 0x0000002a90007c0c */ /* 0x000fe2000bf86270 */
[----:B------:R-:W-:Y:S01]  /*4880*/  STS.U16 [R140+0x40], R3 ;  /* 0x000040038c007388 */ /* 0x000fe20000000400 */
[----:B------:R-:W-:Y:S02]  /*4890*/  PRMT R7, R6, 0x7632, R7 ;  /* 0x0000763206077816 */ /* 0x000fe40000000007 */
[----:B------:R-:W-:Y:S01]  /*48a0*/  PRMT R8, R2, 0x7632, R8 ;  /* 0x0000763202087816 */ /* 0x000fe20000000008 */
[----:B------:R0:W-:Y:S04]  /*48b0*/  STS.U16 [R139+0x80], R4 ;  /* 0x000080048b007388 */ /* 0x0001e80000000400 */
[----:B------:R-:W-:Y:S01]  /*48c0*/  STS.U16 [R138+0xc0], R5 ;  /* 0x0000c0058a007388 */ /* 0x000fe20000000400 */
[----:B------:R-:W-:-:S03]  /*48d0*/  @!P2 PRMT R0, R0, 0x5410, R13 ;  /* 0x000054100000a816 */ /* 0x000fc6000000000d */
[----:B------:R2:W-:Y:S01]  /*48e0*/  STS.U16 [R137+0x100], R6 ;  /* 0x0001000689007388 */ /* 0x0005e20000000400 */
[----:B0-----:R-:W-:-:S03]  /*48f0*/  MOV R4, RZ ;  /* 0x000000ff00047202 */ /* 0x001fc60000000f00 */
[----:B------:R-:W-:Y:S01]  /*4900*/  STS.U16 [R136+0x140], R7 ;  /* 0x0001400788007388 */ /* 0x000fe20000000400 */
[----:B------:R-:W-:-:S03]  /*4910*/  @!P1 PRMT R4, R14, 0x5410, RZ ;  /* 0x000054100e049816 */ /* 0x000fc600000000ff */
[----:B------:R-:W-:Y:S01]  /*4920*/  STS.U16 [R135+0x180], R2 ;  /* 0x0001800287007388 */ /* 0x000fe20000000400 */
[----:B--2---:R-:W-:Y:S01]  /*4930*/  IMAD.MOV.U32 R6, RZ, RZ, RZ ;  /* 0x000000ffff067224 */ /* 0x004fe200078e00ff */
[----:B------:R-:W-:Y:S02]  /*4940*/  @!P3 PRMT R6, R16, 0x5410, RZ ;  /* 0x000054101006b816 */ /* 0x000fe400000000ff */
[----:B------:R0:W-:Y:S01]  /*4950*/  STS.U16 [R134+0x1c0], R8 ;  /* 0x0001c00886007388 */ /* 0x0001e20000000400 */
[----:B------:R-:W-:Y:S02]  /*4960*/  @!P0 PRMT R4, R4, 0x5410, R15 ;  /* 0x0000541004048816 */ /* 0x000fe4000000000f */
[----:B------:R-:W-:Y:S02]  /*4970*/  PRMT R3, R0, 0x7632, R3 ;  /* 0x0000763200037816 */ /* 0x000fe40000000003 */
[----:B------:R-:W-:Y:S02]  /*4980*/  @!P4 PRMT R6, R6, 0x5410, R17 ;  /* 0x000054100606c816 */ /* 0x000fe40000000011 */
[----:B------:R-:W-:Y:S01]  /*4990*/  ISETP.GE.AND P3, PT, R157, UR42, PT ;  /* 0x0000002a9d007c0c */ /* 0x000fe2000bf66270 */
[----:B0-----:R-:W-:Y:S01]  /*49a0*/  IMAD.MOV.U32 R8, RZ, RZ, RZ ;  /* 0x000000ffff087224 */ /* 0x001fe200078e00ff */
[----:B------:R-:W-:-:S02]  /*49b0*/  @!P5 PRMT R8, R18, 0x5410, RZ ;  /* 0x000054101208d816 */ /* 0x000fc400000000ff */
[----:B------:R-:W-:Y:S02]  /*49c0*/  PRMT R5, R4, 0x7632, R5 ;  /* 0x0000763204057816 */ /* 0x000fe40000000005 */
[----:B------:R-:W-:Y:S01]  /*49d0*/  @!P6 PRMT R8, R8, 0x5410, R19 ;  /* 0x000054100808e816 */ /* 0x000fe20000000013 */
[----:B------:R0:W-:Y:S01]  /*49e0*/  STS.U16 [R133+0x200], R0 ;  /* 0x0002000085007388 */ /* 0x0001e20000000400 */
[----:B------:R-:W-:Y:S02]  /*49f0*/  PRMT R7, R6, 0x7632, R7 ;  /* 0x0000763206077816 */ /* 0x000fe40000000007 */
[----:B------:R-:W-:Y:S01]  /*4a00*/  PRMT R9, R8, 0x7632, R9 ;  /* 0x0000763208097816 */ /* 0x000fe20000000009 */
[----:B------:R-:W-:Y:S04]  /*4a10*/  STS.U16 [R132+0x240], R3 ;  /* 0x0002400384007388 */ /* 0x000fe80000000400 */
[----:B------:R2:W-:Y:S04]  /*4a20*/  STS.U16 [R131+0x280], R4 ;  /* 0x0002800483007388 */ /* 0x0005e80000000400 */
[----:B------:R-:W-:Y:S04]  /*4a30*/  STS.U16 [R130+0x2c0], R5 ;  /* 0x0002c00582007388 */ /* 0x000fe80000000400 */
[----:B------:R3:W-:Y:S04]  /*4a40*/  STS.U16 [R129+0x300], R6 ;  /* 0x0003000681007388 */ /* 0x0007e80000000400 */
[----:B------:R-:W-:Y:S04]  /*4a50*/  STS.U16 [R128+0x340], R7 ;  /* 0x0003400780007388 */ /* 0x000fe80000000400 */
[----:B------:R4:W-:Y:S04]  /*4a60*/  STS.U16 [R127+0x380], R8 ;  /* 0x000380087f007388 */ /* 0x0009e80000000400 */
[----:B------:R-:W-:Y:S01]  /*4a70*/  STS.U16 [R126+0x3c0], R9 ;  /* 0x0003c0097e007388 */ /* 0x000fe20000000400 */
[----:B------:R-:W-:-:S03]  /*4a80*/  NOP ;  /* 0x0000000000007918 */ /* 0x000fc60000000000 */
[----:B0-----:R-:W5:Y:S01]  /*4a90*/  @!P3 LDG.E.U16 R0, desc[UR26][R162.64+-0x200] ;  /* 0xfffe001aa200b981 */ /* 0x001f62000c1e1500 */
[----:B------:R-:W-:Y:S01]  /*4aa0*/  ISETP.GE.AND P4, PT, R155, UR42, PT ;  /* 0x0000002a9b007c0c */ /* 0x000fe2000bf86270 */
[----:B------:R-:W-:Y:S01]  /*4ab0*/  HFMA2 R2, -RZ, RZ, 0, 0 ;  /* 0x00000000ff027431 */ /* 0x000fe200000001ff */
[----:B------:R-:W-:Y:S01]  /*4ac0*/  ISETP.GE.AND P5, PT, R153, UR42, PT ;  /* 0x0000002a99007c0c */ /* 0x000fe2000bfa6270 */
[----:B--2---:R-:W-:Y:S01]  /*4ad0*/  IMAD.MOV.U32 R4, RZ, RZ, RZ ;  /* 0x000000ffff047224 */ /* 0x004fe200078e00ff */
[----:B------:R-:W0:Y:S01]  /*4ae0*/  LDS.U16 R5, [R125] ;  /* 0x000000007d057984 */ /* 0x000e220000000400 */
[----:B---3--:R-:W-:Y:S02]  /*4af0*/  IMAD.MOV.U32 R6, RZ, RZ, RZ ;  /* 0x000000ffff067224 */ /* 0x008fe400078e00ff */
[----:B----4-:R-:W-:Y:S01]  /*4b00*/  IMAD.MOV.U32 R8, RZ, RZ, RZ ;  /* 0x000000ffff087224 */ /* 0x010fe200078e00ff */
[----:B------:R-:W2:Y:S01]  /*4b10*/  S2R R54, SR_TID.X ;  /* 0x0000000000367919 */ /* 0x000ea20000002100 */
[----:B------:R-:W-:Y:S01]  /*4b20*/  UIMAD UR14, UR6, -0x800, UR32 ;  /* 0xfffff800060e78a4 */ /* 0x000fe2000f8e0220 */
[----:B------:R-:W3:Y:S01]  /*4b30*/  S2R R17, SR_LANEID ;  /* 0x0000000000117919 */ /* 0x000ee20000000000 */
[----:B------:R-:W4:Y:S01]  /*4b40*/  @!P6 LDG.E.U16 R13, desc[UR26][R162.64+0x1c0] ;  /* 0x0001c01aa20de981 */ /* 0x000f22000c1e1500 */
[----:B-----5:R-:W-:-:S03]  /*4b50*/  @!P3 PRMT R2, R0, 0x5410, RZ ;  /* 0x000054100002b816 */ /* 0x020fc600000000ff */
[----:B------:R-:W5:Y:S01]  /*4b60*/  @!P4 LDG.E.U16 R0, desc[UR26][R162.64+-0x180] ;  /* 0xfffe801aa200c981 */ /* 0x000f62000c1e1500 */
[----:B------:R-:W-:-:S13]  /*4b70*/  ISETP.GE.AND P3, PT, R156, UR42, PT ;  /* 0x0000002a9c007c0c */ /* 0x000fda000bf66270 */
[----:B------:R-:W2:Y:S01]  /*4b80*/  @!P3 LDG.E.U16 R3, desc[UR26][R162.64+-0x1c0] ;  /* 0xfffe401aa203b981 */ /* 0x000ea2000c1e1500 */
[----:B-----5:R-:W-:-:S03]  /*4b90*/  @!P4 PRMT R4, R0, 0x5410, RZ ;  /* 0x000054100004c816 */ /* 0x020fc600000000ff */
[----:B------:R-:W5:Y:S01]  /*4ba0*/  @!P5 LDG.E.U16 R0, desc[UR26][R162.64+-0x100] ;  /* 0xffff001aa200d981 */ /* 0x000f62000c1e1500 */
[----:B------:R-:W-:Y:S02]  /*4bb0*/  ISETP.GE.AND P4, PT, R154, UR42, PT ;  /* 0x0000002a9a007c0c */ /* 0x000fe4000bf86270 */
[----:B--2---:R-:W-:-:S11]  /*4bc0*/  @!P3 PRMT R2, R2, 0x5410, R3 ;  /* 0x000054100202b816 */ /* 0x004fd60000000003 */
[----:B------:R-:W2:Y:S01]  /*4bd0*/  @!P4 LDG.E.U16 R3, desc[UR26][R162.64+-0x140] ;  /* 0xfffec01aa203c981 */ /* 0x000ea2000c1e1500 */
[----:B-----5:R-:W-:Y:S02]  /*4be0*/  @!P5 PRMT R6, R0, 0x5410, RZ ;  /* 0x000054100006d816 */ /* 0x020fe400000000ff */
[----:B------:R-:W-:Y:S02]  /*4bf0*/  ISETP.GE.AND P5, PT, R152, UR42, PT ;  /* 0x0000002a98007c0c */ /* 0x000fe4000bfa6270 */
[----:B--2---:R-:W-:-:S11]  /*4c00*/  @!P4 PRMT R4, R4, 0x5410, R3 ;  /* 0x000054100404c816 */ /* 0x004fd60000000003 */
[----:B------:R-:W2:Y:S02]  /*4c10*/  @!P5 LDG.E.U16 R3, desc[UR26][R162.64+-0xc0] ;  /* 0xffff401aa203d981 */ /* 0x000ea4000c1e1500 */
[----:B--2---:R-:W-:Y:S02]  /*4c20*/  @!P5 PRMT R6, R6, 0x5410, R3 ;  /* 0x000054100606d816 */ /* 0x004fe40000000003 */
[----:B------:R-:W-:-:S13]  /*4c30*/  ISETP.NE.AND P5, PT, R21, RZ, PT ;  /* 0x000000ff1500720c */ /* 0x000fda0003fa5270 */
[----:B------:R-:W2:Y:S01]  /*4c40*/  @!P5 LDG.E.U16 R3, desc[UR26][R162.64+-0x80] ;  /* 0xffff801aa203d981 */ /* 0x000ea2000c1e1500 */
[----:B------:R-:W-:Y:S02]  /*4c50*/  ISETP.NE.AND P4, PT, R11, RZ, PT ;  /* 0x000000ff0b00720c */ /* 0x000fe40003f85270 */
[----:B------:R-:W-:Y:S02]  /*4c60*/  MOV R0, RZ ;  /* 0x000000ff00007202 */ /* 0x000fe40000000f00 */
[----:B------:R-:W-:Y:S02]  /*4c70*/  ISETP.NE.AND P3, PT, R10, RZ, PT ;  /* 0x000000ff0a00720c */ /* 0x000fe40003f65270 */
[----:B--2---:R-:W-:-:S07]  /*4c80*/  @!P5 PRMT R0, R3, 0x5410, RZ ;  /* 0x000054100300d816 */ /* 0x004fce00000000ff */
[----:B------:R-:W2:Y:S02]  /*4c90*/  @!P4 LDG.E.U16 R3, desc[UR26][R162.64+-0x40] ;  /* 0xffffc01aa203c981 */ /* 0x000ea4000c1e1500 */
[----:B--2---:R-:W-:Y:S02]  /*4ca0*/  @!P4 PRMT R0, R0, 0x5410, R3 ;  /* 0x000054100000c816 */ /* 0x004fe40000000003 */
[----:B------:R-:W2:Y:S01]  /*4cb0*/  @!P3 LDG.E.U16 R3, desc[UR26][R162.64] ;  /* 0x0000001aa203b981 */ /* 0x000ea2000c1e1500 */
[----:B0-----:R-:W-:-:S03]  /*4cc0*/  IMAD.U32 R10, R5, 0x10000, RZ ;  /* 0x00010000050a7824 */ /* 0x001fc600078e00ff */
[----:B------:R-:W0:Y:S01]  /*4cd0*/  LDS.U16 R5, [R124+0x2] ;  /* 0x000002007c057984 */ /* 0x000e220000000400 */
[----:B--2---:R-:W-:-:S03]  /*4ce0*/  @!P3 PRMT R8, R3, 0x5410, RZ ;  /* 0x000054100308b816 */ /* 0x004fc600000000ff */
[----:B------:R-:W2:Y:S01]  /*4cf0*/  @!P2 LDG.E.U16 R3, desc[UR26][R162.64+0x40] ;  /* 0x0000401aa203a981 */ /* 0x000ea2000c1e1500 */
[----:B------:R-:W-:Y:S01]  /*4d00*/  SHF.L.U32 R158, R54, 0x4, RZ ;  /* 0x00000004369e7819 */ /* 0x000fe200000006ff */
[----:B------:R-:W-:Y:S01]  /*4d10*/  FMUL.FTZ R10, R71, R10 ;  /* 0x0000000a470a7220 */ /* 0x000fe20000410000 */
[----:B0-----:R-:W-:-:S04]  /*4d20*/  IMAD.U32 R5, R5, 0x10000, RZ ;  /* 0x0001000005057824 */ /* 0x001fc800078e00ff */
[----:B------:R-:W-:Y:S01]  /*4d30*/  FMUL.FTZ R5, R70, R5 ;  /* 0x0000000546057220 */ /* 0x000fe20000410000 */
[----:B--2---:R-:W-:Y:S01]  /*4d40*/  @!P2 PRMT R8, R8, 0x5410, R3 ;  /* 0x000054100808a816 */ /* 0x004fe20000000003 */
[----:B------:R-:W-:-:S04]  /*4d50*/  FMUL.FTZ R3, R20, 1.4426950216293334961 ;  /* 0x3fb8aa3b14037820 */ /* 0x000fc80000410000 */
[----:B------:R-:W-:-:S06]  /*4d60*/  FMUL.FTZ R7, R3, R109 ;  /* 0x0000006d03077220 */ /* 0x000fcc0000410000 */
[----:B------:R-:W0:Y:S01]  /*4d70*/  MUFU.EX2 R7, R7 ;  /* 0x0000000700077308 */ /* 0x000e220000000800 */
[----:B------:R-:W-:-:S04]  /*4d80*/  ISETP.GE.U32.AND P2, PT, R158, UR14, PT ;  /* 0x0000000e9e007c0c */ /* 0x000fc8000bf46070 */
[----:B------:R-:W-:Y:S02]  /*4d90*/  FSEL R52, R10, RZ, !P2 ;  /* 0x000000ff0a347208 */ /* 0x000fe40005000000 */
[----:B0-----:R-:W-:Y:S01]  /*4da0*/  FSEL R53, R7, 1, !P2 ;  /* 0x3f80000007357808 */ /* 0x001fe20005000000 */
[----:B------:R-:W-:-:S05]  /*4db0*/  VIADD R7, R158, 0x1 ;  /* 0x000000019e077836 */ /* 0x000fca0000000000 */
[----:B------:R-:W-:-:S04]  /*4dc0*/  ISETP.GE.U32.AND P2, PT, R7, UR14, PT ;  /* 0x0000000e07007c0c */ /* 0x000fc8000bf46070 */
[----:B------:R-:W-:Y:S02]  /*4dd0*/  FSEL R50, R5, RZ, !P2 ;  /* 0x000000ff05327208 */ /* 0x000fe40005000000 */
[----:B------:R-:W0:Y:S01]  /*4de0*/  LDS.U16 R5, [R123+0x4] ;  /* 0x000004007b057984 */ /* 0x000e220000000400 */
[----:B------:R-:W-:-:S06]  /*4df0*/  FMUL.FTZ R9, R3, R108 ;  /* 0x0000006c03097220 */ /* 0x000fcc0000410000 */
[----:B------:R-:W2:Y:S02]  /*4e00*/  MUFU.EX2 R9, R9 ;  /* 0x0000000900097308 */ /* 0x000ea40000000800 */
[----:B--2---:R-:W-:Y:S02]  /*4e10*/  FSEL R51, R9, 1, !P2 ;  /* 0x3f80000009337808 */ /* 0x004fe40005000000 */
[----:B0-----:R-:W-:Y:S01]  /*4e20*/  SHF.L.U32 R10, R5, 0x10, RZ ;  /* 0x00000010050a7819 */ /* 0x001fe200000006ff */
[----:B------:R-:W-:-:S05]  /*4e30*/  VIADD R5, R158, 0x2 ;  /* 0x000000029e057836 */ /* 0x000fca0000000000 */
[----:B------:R-:W-:Y:S02]  /*4e40*/  ISETP.GE.U32.AND P2, PT, R5, UR14, PT ;  /* 0x0000000e05007c0c */ /* 0x000fe4000bf46070 */
[----:B------:R-:W0:Y:S01]  /*4e50*/  LDS.U16 R5, [R122+0x6] ;  /* 0x000006007a057984 */ /* 0x000e220000000400 */
[----:B------:R-:W-:-:S06]  /*4e60*/  FMUL.FTZ R7, R3, R107 ;  /* 0x0000006b03077220 */ /* 0x000fcc0000410000 */
[----:B------:R-:W2:Y:S01]  /*4e70*/  MUFU.EX2 R7, R7 ;  /* 0x0000000700077308 */ /* 0x000ea20000000800 */
[----:B------:R-:W-:-:S05]  /*4e80*/  FMUL.FTZ R10, R69, R10 ;  /* 0x0000000a450a7220 */ /* 0x000fca0000410000 */
[----:B------:R-:W-:Y:S02]  /*4e90*/  FSEL R48, R10, RZ, !P2 ;  /* 0x000000ff0a307208 */ /* 0x000fe40005000000 */
[----:B--2---:R-:W-:Y:S02]  /*4ea0*/  FSEL R49, R7, 1, !P2 ;  /* 0x3f80000007317808 */ /* 0x004fe40005000000 */
[----:B------:R-:W-:-:S04]  /*4eb0*/  IADD3 R7, PT, PT, R158, 0x3, RZ ;  /* 0x000000039e077810 */ /* 0x000fc80007ffe0ff */
[----:B------:R-:W-:Y:S01]  /*4ec0*/  ISETP.GE.U32.AND P2, PT, R7, UR14, PT ;  /* 0x0000000e07007c0c */ /* 0x000fe2000bf46070 */
[----:B0-----:R-:W-:-:S04]  /*4ed0*/  IMAD.U32 R5, R5, 0x10000, RZ ;  /* 0x0001000005057824 */ /* 0x001fc800078e00ff */
[----:B------:R-:W-:-:S05]  /*4ee0*/  FMUL.FTZ R5, R68, R5 ;  /* 0x0000000544057220 */ /* 0x000fca0000410000 */
[----:B------:R-:W-:Y:S02]  /*4ef0*/  FSEL R46, R5, RZ, !P2 ;  /* 0x000000ff052e7208 */ /* 0x000fe40005000000 */
[----:B------:R-:W0:Y:S01]  /*4f00*/  LDS.U16 R5, [R121+0x8] ;  /* 0x0000080079057984 */ /* 0x000e220000000400 */
[----:B------:R-:W-:-:S06]  /*4f10*/  FMUL.FTZ R9, R3, R106 ;  /* 0x0000006a03097220 */ /* 0x000fcc0000410000 */
[----:B------:R-:W2:Y:S02]  /*4f20*/  MUFU.EX2 R9, R9 ;  /* 0x0000000900097308 */ /* 0x000ea40000000800 */
[----:B--2---:R-:W-:Y:S01]  /*4f30*/  FSEL R47, R9, 1, !P2 ;  /* 0x3f800000092f7808 */ /* 0x004fe20005000000 */
[----:B0-----:R-:W-:Y:S02]  /*4f40*/  IMAD.U32 R10, R5, 0x10000, RZ ;  /* 0x00010000050a7824 */ /* 0x001fe400078e00ff */
[----:B------:R-:W-:-:S05]  /*4f50*/  VIADD R5, R158, 0x4 ;  /* 0x000000049e057836 */ /* 0x000fca0000000000 */
[----:B------:R-:W-:Y:S02]  /*4f60*/  ISETP.GE.U32.AND P2, PT, R5, UR14, PT ;  /* 0x0000000e05007c0c */ /* 0x000fe4000bf46070 */
[----:B------:R-:W0:Y:S01]  /*4f70*/  LDS.U16 R5, [R120+0xa] ;  /* 0x00000a0078057984 */ /* 0x000e220000000400 */
[----:B------:R-:W-:-:S06]  /*4f80*/  FMUL.FTZ R7, R3, R105 ;  /* 0x0000006903077220 */ /* 0x000fcc0000410000 */
[----:B------:R-:W2:Y:S01]  /*4f90*/  MUFU.EX2 R7, R7 ;  /* 0x0000000700077308 */ /* 0x000ea20000000800 */
[----:B------:R-:W-:-:S05]  /*4fa0*/  FMUL.FTZ R10, R67, R10 ;  /* 0x0000000a430a7220 */ /* 0x000fca0000410000 */
[----:B------:R-:W-:Y:S02]  /*4fb0*/  FSEL R44, R10, RZ, !P2 ;  /* 0x000000ff0a2c7208 */ /* 0x000fe40005000000 */
[----:B--2---:R-:W-:Y:S01]  /*4fc0*/  FSEL R45, R7, 1, !P2 ;  /* 0x3f800000072d7808 */ /* 0x004fe20005000000 */
[----:B------:R-:W-:-:S05]  /*4fd0*/  VIADD R7, R158, 0x5 ;  /* 0x000000059e077836 */ /* 0x000fca0000000000 */
[----:B------:R-:W-:Y:S02]  /*4fe0*/  ISETP.GE.U32.AND P2, PT, R7, UR14, PT ;  /* 0x0000000e07007c0c */ /* 0x000fe4000bf46070 */
[----:B0-----:R-:W-:-:S05]  /*4ff0*/  SHF.L.U32 R5, R5, 0x10, RZ ;  /* 0x0000001005057819 */ /* 0x001fca00000006ff */
[----:B------:R-:W-:-:S05]  /*5000*/  FMUL.FTZ R5, R66, R5 ;  /* 0x0000000542057220 */ /* 0x000fca0000410000 */
[----:B------:R-:W-:Y:S02]  /*5010*/  FSEL R38, R5, RZ, !P2 ;  /* 0x000000ff05267208 */ /* 0x000fe40005000000 */
[----:B------:R-:W0:Y:S01]  /*5020*/  LDS.U16 R5, [R119+0xc] ;  /* 0x00000c0077057984 */ /* 0x000e220000000400 */
[----:B------:R-:W-:-:S06]  /*5030*/  FMUL.FTZ R9, R3, R104 ;  /* 0x0000006803097220 */ /* 0x000fcc0000410000 */
[----:B------:R-:W2:Y:S02]  /*5040*/  MUFU.EX2 R9, R9 ;  /* 0x0000000900097308 */ /* 0x000ea40000000800 */
[----:B--2---:R-:W-:Y:S01]  /*5050*/  FSEL R39, R9, 1, !P2 ;  /* 0x3f80000009277808 */ /* 0x004fe20005000000 */
[----:B0-----:R-:W-:Y:S01]  /*5060*/  IMAD.U32 R10, R5, 0x10000, RZ ;  /* 0x00010000050a7824 */ /* 0x001fe200078e00ff */
[----:B------:R-:W-:-:S04]  /*5070*/  IADD3 R5, PT, PT, R158, 0x6, RZ ;  /* 0x000000069e057810 */ /* 0x000fc80007ffe0ff */
        /* <DEDUP_REMOVED lines=8> */
[----:B------:R-:W-:Y:S01]  /*5100*/  ISETP.GE.U32.AND P2, PT, R7, UR14, PT ;  /* 0x0000000e07007c0c */ /* 0x000fe2000bf46070 */
[----:B0-----:R-:W-:-:S04]  /*5110*/  IMAD.U32 R5, R5, 0x10000, RZ ;  /* 0x0001000005057824 */ /* 0x001fc800078e00ff */
[----:B------:R-:W-:-:S05]  /*5120*/  FMUL.FTZ R5, R64, R5 ;  /* 0x0000000540057220 */ /* 0x000fca0000410000 */
        /* <DEDUP_REMOVED lines=45> */
[----:B------:R-:W-:Y:S01]  /*5400*/  FMUL.FTZ R7, R3, R97 ;  /* 0x0000006103077220 */ /* 0x000fe20000410000 */
[----:B------:R-:W-:-:S05]  /*5410*/  FMUL.FTZ R10, R59, R10 ;  /* 0x0000000a3b0a7220 */ /* 0x000fca0000410000 */
[----:B------:R-:W2:Y:S01]  /*5420*/  MUFU.EX2 R7, R7 ;  /* 0x0000000700077308 */ /* 0x000ea20000000800 */
[----:B------:R-:W-:Y:S02]  /*5430*/  FSEL R24, R10, RZ, !P2 ;  /* 0x000000ff0a187208 */ /* 0x000fe40005000000 */
[----:B--2---:R-:W-:Y:S01]  /*5440*/  FSEL R25, R7, 1, !P2 ;  /* 0x3f80000007197808 */ /* 0x004fe20005000000 */
[----:B0-----:R-:W-:Y:S02]  /*5450*/  IMAD.U32 R10, R5, 0x10000, RZ ;  /* 0x00010000050a7824 */ /* 0x001fe400078e00ff */
[----:B------:R-:W-:-:S05]  /*5460*/  VIADD R5, R158, 0xd ;  /* 0x0000000d9e057836 */ /* 0x000fca0000000000 */
[----:B------:R-:W-:Y:S02]  /*5470*/  ISETP.GE.U32.AND P2, PT, R5, UR14, PT ;  /* 0x0000000e05007c0c */ /* 0x000fe4000bf46070 */
[----:B------:R-:W0:Y:S01]  /*5480*/  LDS.U16 R5, [R111+0x1c] ;  /* 0x00001c006f057984 */ /* 0x000e220000000400 */
[----:B------:R-:W-:-:S06]  /*5490*/  FMUL.FTZ R9, R3, R96 ;  /* 0x0000006003097220 */ /* 0x000fcc0000410000 */
[----:B------:R-:W2:Y:S01]  /*54a0*/  MUFU.EX2 R9, R9 ;  /* 0x0000000900097308 */ /* 0x000ea20000000800 */
[----:B------:R-:W-:Y:S01]  /*54b0*/  FMUL.FTZ R10, R57, R10 ;  /* 0x0000000a390a7220 */ /* 0x000fe20000410000 */
[----:B------:R-:W-:-:S04]  /*54c0*/  VIADD R7, R158, 0xe ;  /* 0x0000000e9e077836 */ /* 0x000fc80000000000 */
[----:B------:R-:W-:Y:S02]  /*54d0*/  FSEL R22, R10, RZ, !P2 ;  /* 0x000000ff0a167208 */ /* 0x000fe40005000000 */
[----:B--2---:R-:W-:Y:S02]  /*54e0*/  FSEL R23, R9, 1, !P2 ;  /* 0x3f80000009177808 */ /* 0x004fe40005000000 */
[----:B------:R-:W-:Y:S01]  /*54f0*/  ISETP.GE.U32.AND P2, PT, R7, UR14, PT ;  /* 0x0000000e07007c0c */ /* 0x000fe2000bf46070 */
[----:B------:R-:W-:Y:S01]  /*5500*/  FMUL.FTZ R11, R3, R95 ;  /* 0x0000005f030b7220 */ /* 0x000fe20000410000 */
[----:B0-----:R-:W-:-:S05]  /*5510*/  SHF.L.U32 R5, R5, 0x10, RZ ;  /* 0x0000001005057819 */ /* 0x001fca00000006ff */
[----:B------:R-:W-:-:S05]  /*5520*/  FMUL.FTZ R5, R56, R5 ;  /* 0x0000000538057220 */ /* 0x000fca0000410000 */
[----:B------:R-:W-:Y:S02]  /*5530*/  FSEL R20, R5, RZ, !P2 ;  /* 0x000000ff05147208 */ /* 0x000fe40005000000 */
[----:B------:R-:W0:Y:S01]  /*5540*/  LDS.U16 R5, [R110+0x1e] ;  /* 0x00001e006e057984 */ /* 0x000e220000000400 */
[----:B------:R-:W2:Y:S01]  /*5550*/  MUFU.EX2 R11, R11 ;  /* 0x0000000b000b7308 */ /* 0x000ea20000000800 */
[----:B------:R-:W-:Y:S01]  /*5560*/  FMUL.FTZ R7, R3, R94 ;  /* 0x0000005e03077220 */ /* 0x000fe20000410000 */
[----:B------:R-:W-:Y:S02]  /*5570*/  IADD3 R3, PT, PT, R158, 0xf, RZ ;  /* 0x0000000f9e037810 */ /* 0x000fe40007ffe0ff */
[----:B--2---:R-:W-:Y:S02]  /*5580*/  FSEL R21, R11, 1, !P2 ;  /* 0x3f8000000b157808 */ /* 0x004fe40005000000 */
[----:B------:R-:W-:Y:S01]  /*5590*/  ISETP.GE.U32.AND P2, PT, R3, UR14, PT ;  /* 0x0000000e03007c0c */ /* 0x000fe2000bf46070 */
[----:B------:R-:W-:-:S04]  /*55a0*/  FFMA.FTZ R3, R52, R51, R50 ;  /* 0x0000003334037223 */ /* 0x000fc80000010032 */
[----:B------:R-:W-:-:S04]  /*55b0*/  FFMA.FTZ R3, R49, R3, R48 ;  /* 0x0000000331037223 */ /* 0x000fc80000010030 */
[----:B------:R-:W-:-:S04]  /*55c0*/  FFMA.FTZ R3, R47, R3, R46 ;  /* 0x000000032f037223 */ /* 0x000fc8000001002e */
[----:B------:R-:W-:-:S04]  /*55d0*/  FFMA.FTZ R3, R45, R3, R44 ;  /* 0x000000032d037223 */ /* 0x000fc8000001002c */
[----:B------:R-:W-:Y:S01]  /*55e0*/  FFMA.FTZ R3, R39, R3, R38 ;  /* 0x0000000327037223 */ /* 0x000fe20000010026 */
[----:B0-----:R-:W-:-:S03]  /*55f0*/  IMAD.U32 R10, R5, 0x10000, RZ ;  /* 0x00010000050a7824 */ /* 0x001fc600078e00ff */
[----:B------:R-:W-:Y:S01]  /*5600*/  FFMA.FTZ R3, R37, R3, R36 ;  /* 0x0000000325037223 */ /* 0x000fe20000010024 */
[----:B------:R-:W0:Y:S01]  /*5610*/  MUFU.EX2 R7, R7 ;  /* 0x0000000700077308 */ /* 0x000e220000000800 */
[----:B------:R-:W-:Y:S01]  /*5620*/  ISETP.GE.AND P3, PT, R145, UR42, PT ;  /* 0x0000002a91007c0c */ /* 0x000fe2000bf66270 */
[----:B------:R-:W-:Y:S01]  /*5630*/  FMUL.FTZ R10, R55, R10 ;  /* 0x0000000a370a7220 */ /* 0x000fe20000410000 */
[----:B------:R-:W-:Y:S01]  /*5640*/  FFMA.FTZ R3, R35, R3, R34 ;  /* 0x0000000323037223 */ /* 0x000fe20000010022 */
[----:B------:R-:W2:Y:S03]  /*5650*/  @!P0 LDG.E.U16 R5, desc[UR26][R162.64+0xc0] ;  /* 0x0000c01aa2058981 */ /* 0x000ea6000c1e1500 */
[----:B------:R-:W-:Y:S01]  /*5660*/  FSEL R18, R10, RZ, !P2 ;  /* 0x000000ff0a127208 */ /* 0x000fe20005000000 */
[----:B------:R-:W-:Y:S01]  /*5670*/  FMUL.FTZ R10, R53, R51 ;  /* 0x00000033350a7220 */ /* 0x000fe20000410000 */
[----:B------:R-:W-:-:S03]  /*5680*/  FFMA.FTZ R3, R33, R3, R32 ;  /* 0x0000000321037223 */ /* 0x000fc60000010020 */
        /* <DEDUP_REMOVED lines=9> */
[----:B------:R-:W-:Y:S01]  /*5720*/  FFMA.FTZ R3, R23, R3, R22 ;  /* 0x0000000317037223 */ /* 0x000fe20000010016 */
[----:B0-----:R-:W-:Y:S02]  /*5730*/  FSEL R19, R7, 1, !P2 ;  /* 0x3f80000007137808 */ /* 0x001fe40005000000 */
[----:B------:R-:W-:Y:S01]  /*5740*/  FMUL.FTZ R10, R35, R10 ;  /* 0x0000000a230a7220 */ /* 0x000fe20000410000 */
[----:B------:R-:W-:Y:S01]  /*5750*/  FFMA.FTZ R3, R21, R3, R20 ;  /* 0x0000000315037223 */ /* 0x000fe20000010014 */
[----:B---3--:R-:W-:Y:S01]  /*5760*/  ISETP.GE.AND P2, PT, R17, 0x1, PT ;  /* 0x000000011100780c */ /* 0x008fe20003f46270 */
[----:B------:R-:W3:Y:S01]  /*5770*/  @!P3 LDG.E.U16 R7, desc[UR26][R162.64+0x100] ;  /* 0x0001001aa207b981 */ /* 0x000ee2000c1e1500 */
[----:B------:R-:W-:Y:S01]  /*5780*/  FMUL.FTZ R10, R33, R10 ;  /* 0x0000000a210a7220 */ /* 0x000fe20000410000 */
[----:B------:R-:W-:-:S03]  /*5790*/  FFMA.FTZ R12, R19, R3, R18 ;  /* 0x00000003130c7223 */ /* 0x000fc60000010012 */
[----:B------:R-:W-:Y:S02]  /*57a0*/  FMUL.FTZ R10, R31, R10 ;  /* 0x0000000a1f0a7220 */ /* 0x000fe40000410000 */
[----:B------:R-:W0:Y:S02]  /*57b0*/  SHFL.UP PT, R3, R12, 0x1, RZ ;  /* 0x042000000c037989 */ /* 0x000e2400000e00ff */
[----:B------:R-:W-:-:S04]  /*57c0*/  FMUL.FTZ R10, R29, R10 ;  /* 0x0000000a1d0a7220 */ /* 0x000fc80000410000 */
[----:B------:R-:W-:-:S04]  /*57d0*/  FMUL.FTZ R10, R27, R10 ;  /* 0x0000000a1b0a7220 */ /* 0x000fc80000410000 */
[----:B------:R-:W-:-:S04]  /*57e0*/  FMUL.FTZ R10, R25, R10 ;  /* 0x0000000a190a7220 */ /* 0x000fc80000410000 */
[----:B------:R-:W-:-:S04]  /*57f0*/  FMUL.FTZ R10, R23, R10 ;  /* 0x0000000a170a7220 */ /* 0x000fc80000410000 */
[----:B------:R-:W-:-:S04]  /*5800*/  FMUL.FTZ R10, R21, R10 ;  /* 0x0000000a150a7220 */ /* 0x000fc80000410000 */
[----:B------:R-:W-:-:S04]  /*5810*/  FMUL.FTZ R41, R19, R10 ;  /* 0x0000000a13297220 */ /* 0x000fc80000410000 */
[----:B0-----:R-:W-:Y:S01]  /*5820*/  FFMA.FTZ R3, R41, R3, R12 ;  /* 0x0000000329037223 */ /* 0x001fe2000001000c */
[----:B------:R-:W0:Y:S04]  /*5830*/  SHFL.UP PT, R10, R41, 0x1, RZ ;  /* 0x04200000290a7989 */ /* 0x000e2800000e00ff */
[----:B------:R-:W-:-:S05]  /*5840*/  FSEL R14, R12, R3, !P2 ;  /* 0x000000030c0e7208 */ /* 0x000fca0005000000 */
[----:B------:R-:W5:Y:S01]  /*5850*/  SHFL.UP PT, R3, R14, 0x2, RZ ;  /* 0x044000000e037989 */ /* 0x000f6200000e00ff */
[----:B0-----:R-:W-:Y:S01]  /*5860*/  @P2 FMUL.FTZ R41, R41, R10 ;  /* 0x0000000a29292220 */ /* 0x001fe20000410000 */
[----:B------:R-:W-:-:S03]  /*5870*/  ISETP.GE.AND P2, PT, R17, 0x2, PT ;  /* 0x000000021100780c */ /* 0x000fc60003f46270 */
[----:B-----5:R-:W-:-:S05]  /*5880*/  FFMA.FTZ R3, R41, R3, R14 ;  /* 0x0000000329037223 */ /* 0x020fca000001000e */
[----:B------:R-:W-:Y:S02]  /*5890*/  FSEL R16, R14, R3, !P2 ;  /* 0x000000030e107208 */ /* 0x000fe40005000000 */
[----:B------:R-:W5:Y:S01]  /*58a0*/  @!P1 LDG.E.U16 R3, desc[UR26][R162.64+0x80] ;  /* 0x0000801aa2039981 */ /* 0x000f62000c1e1500 */
[----:B------:R-:W-:Y:S02]  /*58b0*/  ISETP.GE.AND P4, PT, R144, UR42, PT ;  /* 0x0000002a90007c0c */ /* 0x000fe4000bf86270 */
[----:B------:R-:W-:-:S11]  /*58c0*/  ISETP.GE.AND P5, PT, R143, UR42, PT ;  /* 0x0000002a8f007c0c */ /* 0x000fd6000bfa6270 */
[----:B------:R-:W4:Y:S04]  /*58d0*/  @!P4 LDG.E.U16 R9, desc[UR26][R162.64+0x140] ;  /* 0x0001401aa209c981 */ /* 0x000f28000c1e1500 */
[----:B------:R-:W4:Y:S04]  /*58e0*/  @!P5 LDG.E.U16 R11, desc[UR26][R162.64+0x180] ;  /* 0x0001801aa20bd981 */ /* 0x000f28000c1e1500 */
[----:B------:R-:W0:Y:S04]  /*58f0*/  SHFL.UP PT, R10, R41, 0x2, RZ ;  /* 0x04400000290a7989 */ /* 0x000e2800000e00ff */
[----:B------:R-:W1:Y:S01]  /*5900*/  SHFL.UP PT, R12, R16, 0x4, RZ ;  /* 0x04800000100c7989 */ /* 0x000e6200000e00ff */
[----:B0-----:R-:W-:-:S05]  /*5910*/  @P2 FMUL.FTZ R41, R41, R10 ;  /* 0x0000000a29292220 */ /* 0x001fca0000410000 */
[----:B------:R-:W0:Y:S01]  /*5920*/  SHFL.UP PT, R40, R41, 0x4, RZ ;  /* 0x0480000029287989 */ /* 0x000e2200000e00ff */
[----:B------:R-:W-:Y:S01]  /*5930*/  IMAD.MOV.U32 R10, RZ, RZ, RZ ;  /* 0x000000ffff0a7224 */ /* 0x000fe200078e00ff */
[----:B------:R-:W1:Y:S01]  /*5940*/  S2UR UR14, SR_CgaCtaId ;  /* 0x00000000000e79c3 */ /* 0x000e620000008800 */
[----:B------:R-:W-:Y:S01]  /*5950*/  HFMA2 R14, -RZ, RZ, 0, 0 ;  /* 0x00000000ff0e7431 */ /* 0x000fe200000001ff */
[----:B------:R-:W-:Y:S01]  /*5960*/  STS.U16 [R141+0x1080], R2 ;  /* 0x001080028d007388 */ /* 0x000fe20000000400 */
[----:B------:R-:W-:Y:S01]  /*5970*/  UMOV UR17, 0x400 ;  /* 0x0000040000117882 */ /* 0x000fe20000000000 */
[----:B------:R-:W-:Y:S02]  /*5980*/  IMAD.MOV.U32 R84, RZ, RZ, 0x3f800000 ;  /* 0x3f800000ff547424 */ /* 0x000fe400078e00ff */
[----:B------:R-:W-:Y:S01]  /*5990*/  IMAD.MOV.U32 R85, RZ, RZ, RZ ;  /* 0x000000ffff557224 */ /* 0x000fe200078e00ff */
[----:B-1----:R-:W-:Y:S01]  /*59a0*/  ULEA UR17, UR14, UR17, 0x18 ;  /* 0x000000110e117291 */ /* 0x002fe2000f8ec0ff */
[----:B------:R-:W-:Y:S01]  /*59b0*/  BSSY.RECONVERGENT B0, `(.L_x_2779) ;  /* 0x000006d000007945 */ /* 0x000fe20003800200 */
[----:B-----5:R-:W-:Y:S01]  /*59c0*/  @!P1 PRMT R10, R3, 0x5410, RZ ;  /* 0x00005410030a9816 */ /* 0x020fe200000000ff */
[----:B------:R-:W-:Y:S01]  /*59d0*/  FFMA.FTZ R3, R41, R12, R16 ;  /* 0x0000000c29037223 */ /* 0x000fe20000010010 */
[----:B------:R-:W-:-:S04]  /*59e0*/  ISETP.GE.AND P1, PT, R17, 0x4, PT ;  /* 0x000000041100780c */ /* 0x000fc80003f26270 */
[----:B------:R-:W-:Y:S02]  /*59f0*/  FSEL R164, R16, R3, !P1 ;  /* 0x0000000310a47208 */ /* 0x000fe40004800000 */
[----:B------:R-:W-:Y:S01]  /*5a00*/  SHF.R.U32.HI R3, RZ, 0x5, R54 ;  /* 0x00000005ff037819 */ /* 0x000fe20000011636 */
[----:B------:R-:W-:Y:S01]  /*5a10*/  IMAD.MOV.U32 R12, RZ, RZ, RZ ;  /* 0x000000ffff0c7224 */ /* 0x000fe200078e00ff */
[----:B--2---:R-:W-:Y:S02]  /*5a20*/  @!P0 PRMT R10, R10, 0x5410, R5 ;  /* 0x000054100a0a8816 */ /* 0x004fe40000000005 */
[----:B---3--:R-:W-:Y:S02]  /*5a30*/  @!P3 PRMT R12, R7, 0x5410, RZ ;  /* 0x00005410070cb816 */ /* 0x008fe400000000ff */
[----:B------:R-:W-:Y:S01]  /*5a40*/  ISETP.NE.AND P2, PT, R3, 0x3, PT ;  /* 0x000000030300780c */ /* 0x000fe20003f45270 */
[----:B0-----:R-:W-:Y:S01]  /*5a50*/  @P1 FMUL.FTZ R41, R41, R40 ;  /* 0x0000002829291220 */ /* 0x001fe20000410000 */
[----:B------:R-:W-:-:S02]  /*5a60*/  ISETP.NE.AND P0, PT, R3, 0x2, PT ;  /* 0x000000020300780c */ /* 0x000fc40003f05270 */
[----:B------:R-:W-:Y:S02]  /*5a70*/  ISETP.NE.AND P3, PT, R3, 0x1, PT ;  /* 0x000000010300780c */ /* 0x000fe40003f65270 */
[----:B------:R-:W0:Y:S04]  /*5a80*/  SHFL.UP PT, R3, R164, 0x8, RZ ;  /* 0x05000000a4037989 */ /* 0x000e2800000e00ff */
[----:B------:R-:W1:Y:S01]  /*5a90*/  SHFL.UP PT, R16, R41, 0x8, RZ ;  /* 0x0500000029107989 */ /* 0x000e6200000e00ff */
[----:B------:R-:W-:Y:S02]  /*5aa0*/  ISETP.GE.AND P1, PT, R17, 0x8, PT ;  /* 0x000000081100780c */ /* 0x000fe40003f26270 */
[----:B------:R-:W-:Y:S02]  /*5ab0*/  PRMT R5, R2, 0x7632, R5 ;  /* 0x0000763202057816 */ /* 0x000fe40000000005 */
[----:B------:R-:W-:Y:S01]  /*5ac0*/  PRMT R7, R4, 0x7632, R7 ;  /* 0x0000763204077816 */ /* 0x000fe20000000007 */
[----:B0-----:R-:W-:-:S08]  /*5ad0*/  FFMA.FTZ R3, R41, R3, R164 ;  /* 0x0000000329037223 */ /* 0x001fd000000100a4 */
[----:B-1----:R-:W-:Y:S01]  /*5ae0*/  @P1 FMUL.FTZ R41, R41, R16 ;  /* 0x0000001029291220 */ /* 0x002fe20000410000 */
[----:B------:R-:W-:-:S04]  /*5af0*/  FSEL R164, R164, R3, !P1 ;  /* 0x00000003a4a47208 */ /* 0x000fc80004800000 */
[----:B------:R-:W0:Y:S04]  /*5b00*/  SHFL.UP PT, R86, R41, 0x10, RZ ;  /* 0x0600000029567989 */ /* 0x000e2800000e00ff */
[----:B------:R-:W1:Y:S01]  /*5b10*/  SHFL.UP PT, R87, R164, 0x10, RZ ;  /* 0x06000000a4577989 */ /* 0x000e6200000e00ff */
[--C-:B----4-:R-:W-:Y:S02]  /*5b20*/  @!P4 PRMT R12, R12, 0x5410, R9.reuse ;  /* 0x000054100c0cc816 */ /* 0x110fe40000000009 */
[----:B------:R-:W-:Y:S01]  /*5b30*/  @!P5 PRMT R14, R11, 0x5410, RZ ;  /* 0x000054100b0ed816 */ /* 0x000fe200000000ff */
[----:B------:R-:W-:Y:S01]  /*5b40*/  STS.U16 [R140+0x10c0], R5 ;  /* 0x0010c0058c007388 */ /* 0x000fe20000000400 */
[----:B------:R-:W-:Y:S02]  /*5b50*/  PRMT R9, R6, 0x7632, R9 ;  /* 0x0000763206097816 */ /* 0x000fe40000000009 */
[----:B------:R-:W-:Y:S01]  /*5b60*/  ISETP.NE.AND P5, PT, R17, 0x1f, PT ;  /* 0x0000001f1100780c */ /* 0x000fe20003fa5270 */
[----:B------:R-:W-:Y:S01]  /*5b70*/  STS.U16 [R139+0x1100], R4 ;  /* 0x001100048b007388 */ /* 0x000fe20000000400 */
[----:B------:R-:W-:-:S02]  /*5b80*/  PRMT R11, R0, 0x7632, R11 ;  /* 0x00007632000b7816 */ /* 0x000fc4000000000b */
[----:B------:R-:W-:Y:S01]  /*5b90*/  PRMT R2, R8, 0x7632, R2 ;  /* 0x0000763208027816 */ /* 0x000fe20000000002 */
[----:B------:R-:W-:Y:S01]  /*5ba0*/  STS.U16 [R138+0x1140], R7 ;  /* 0x001140078a007388 */ /* 0x000fe20000000400 */
[--C-:B------:R-:W-:Y:S02]  /*5bb0*/  @!P6 PRMT R14, R14, 0x5410, R13.reuse ;  /* 0x000054100e0ee816 */ /* 0x100fe4000000000d */
[----:B------:R-:W-:Y:S01]  /*5bc0*/  LOP3.LUT P1, RZ, R54, 0x1f, RZ, 0xc0, !PT ;  /* 0x0000001f36ff7812 */ /* 0x000fe2000782c0ff */
[----:B------:R-:W-:Y:S01]  /*5bd0*/  STS.U16 [R137+0x1180], R6 ;  /* 0x0011800689007388 */ /* 0x000fe20000000400 */
[----:B------:R-:W-:-:S03]  /*5be0*/  PRMT R13, R10, 0x7632, R13 ;  /* 0x000076320a0d7816 */ /* 0x000fc6000000000d */
[----:B------:R-:W-:Y:S01]  /*5bf0*/  STS.U16 [R136+0x11c0], R9 ;  /* 0x0011c00988007388 */ /* 0x000fe20000000400 */
[----:B------:R-:W-:-:S03]  /*5c00*/  ISETP.EQ.OR P1, PT, RZ, UR6, P1 ;  /* 0x00000006ff007c0c */ /* 0x000fc60008f22670 */
[----:B------:R2:W-:Y:S04]  /*5c10*/  STS.U16 [R135+0x1200], R0 ;  /* 0x0012000087007388 */ /* 0x0005e80000000400 */
[----:B------:R-:W-:Y:S04]  /*5c20*/  STS.U16 [R134+0x1240], R11 ;  /* 0x0012400b86007388 */ /* 0x000fe80000000400 */
[----:B------:R-:W-:Y:S01]  /*5c30*/  STS.U16 [R133+0x1280], R8 ;  /* 0x0012800885007388 */ /* 0x000fe20000000400 */
[----:B--2---:R-:W-:-:S03]  /*5c40*/  PRMT R0, R12, 0x7632, R0 ;  /* 0x000076320c007816 */ /* 0x004fc60000000000 */
[----:B------:R-:W-:Y:S04]  /*5c50*/  STS.U16 [R132+0x12c0], R2 ;  /* 0x0012c00284007388 */ /* 0x000fe80000000400 */
[----:B------:R-:W-:Y:S04]  /*5c60*/  STS.U16 [R131+0x1300], R10 ;  /* 0x0013000a83007388 */ /* 0x000fe80000000400 */
[----:B------:R-:W-:Y:S01]  /*5c70*/  STS.U16 [R130+0x1340], R13 ;  /* 0x0013400d82007388 */ /* 0x000fe20000000400 */
[----:B------:R-:W-:-:S03]  /*5c80*/  PRMT R4, R14, 0x7632, R4 ;  /* 0x000076320e047816 */ /* 0x000fc60000000004 */
[----:B------:R-:W-:Y:S04]  /*5c90*/  STS.U16 [R129+0x1380], R12 ;  /* 0x0013800c81007388 */ /* 0x000fe80000000400 */
[----:B------:R2:W-:Y:S01]  /*5ca0*/  STS.U16 [R128+0x13c0], R0 ;  /* 0x0013c00080007388 */ /* 0x0005e20000000400 */
[C---:B0-----:R-:W-:Y:S01]  /*5cb0*/  FMUL.FTZ R86, R41.reuse, R86 ;  /* 0x0000005629567220 */ /* 0x041fe20000410000 */
[----:B-1----:R-:W-:Y:S02]  /*5cc0*/  FFMA.FTZ R87, R41, R87, R164 ;  /* 0x0000005729577223 */ /* 0x002fe400000100a4 */
[----:B------:R-:W-:Y:S01]  /*5cd0*/  STS.U16 [R127+0x1400], R14 ;  /* 0x0014000e7f007388 */ /* 0x000fe20000000400 */
[----:B--2---:R-:W-:-:S03]  /*5ce0*/  @!P5 SHF.R.U32.HI R0, RZ, 0x2, R54 ;  /* 0x00000002ff00d819 */ /* 0x004fc60000011636 */
[----:B------:R-:W-:Y:S01]  /*5cf0*/  STS.U16 [R126+0x1440], R4 ;  /* 0x001440047e007388 */ /* 0x000fe20000000400 */
[----:B------:R-:W-:Y:S01]  /*5d00*/  NOP ;  /* 0x0000000000007918 */ /* 0x000fe20000000000 */
[----:B------:R-:W-:Y:S02]  /*5d10*/  @!P5 LOP3.LUT R165, R0, 0xf8, RZ, 0xc0, !PT ;  /* 0x000000f800a5d812 */ /* 0x000fe400078ec0ff */
[----:B------:R-:W-:Y:S04]  /*5d20*/  LDS.U16 R16, [R125+0x1080] ;  /* 0x001080007d107984 */ /* 0x000fe80000000400 */
        /* <DEDUP_REMOVED lines=16> */
[----:B------:R0:W-:Y:S01]  /*5e30*/  @!P5 STS.64 [R165+UR17+0x2100], R86 ;  /* 0x00210056a500d988 */ /* 0x0001e20008000a11 */
[----:B------:R-:W-:Y:S01]  /*5e40*/  BAR.SYNC.DEFER_BLOCKING 0x0 ;  /* 0x0000000000007b1d */ /* 0x000fe20000010000 */
[----:B------:R-:W-:-:S04]  /*5e50*/  ISETP.GE.AND P4, PT, R17, 0x10, PT ;  /* 0x000000101100780c */ /* 0x000fc80003f86270 */
[----:B0-----:R-:W-:Y:S02]  /*5e60*/  FSEL R86, R41, R86, !P4 ;  /* 0x0000005629567208 */ /* 0x001fe40006000000 */
[----:B------:R-:W0:Y:S01]  /*5e70*/  LDS.128 R40, [UR17+0x2100] ;  /* 0x00210011ff287984 */ /* 0x000e220008000c00 */
[----:B------:R-:W-:-:S03]  /*5e80*/  FSEL R87, R164, R87, !P4 ;  /* 0x00000057a4577208 */ /* 0x000fc60006000000 */
[----:B------:R-:W-:Y:S04]  /*5e90*/  SHFL.UP PT, R86, R86, 0x1, RZ ;  /* 0x0420000056567989 */ /* 0x000fe800000e00ff */
[----:B------:R-:W-:Y:S01]  /*5ea0*/  SHFL.UP PT, R87, R87, 0x1, RZ ;  /* 0x0420000057577989 */ /* 0x000fe200000e00ff */
[C---:B0-----:R-:W-:Y:S01]  /*5eb0*/  FSEL R159, R41.reuse, R159, !P3 ;  /* 0x0000009f299f7208 */ /* 0x041fe20005800000 */
[----:B------:R-:W-:Y:S01]  /*5ec0*/  FFMA.FTZ R161, R41, R42, R43 ;  /* 0x0000002a29a17223 */ /* 0x000fe2000001002b */
[C---:B------:R-:W-:Y:S01]  /*5ed0*/  FSEL R160, R40.reuse, R160, !P3 ;  /* 0x000000a028a07208 */ /* 0x040fe20005800000 */
[----:B------:R-:W-:Y:S02]  /*5ee0*/  FMUL.FTZ R164, R40, R42 ;  /* 0x0000002a28a47220 */ /* 0x000fe40000410000 */
[----:B------:R-:W0:Y:S01]  /*5ef0*/  LDS.128 R40, [UR17+0x2110] ;  /* 0x00211011ff287984 */ /* 0x000e220008000c00 */
[----:B------:R-:W-:-:S02]  /*5f00*/  ISETP.GE.U32.AND P1, PT, R54, 0x20, PT ;  /* 0x000000203600780c */ /* 0x000fc40003f26070 */
[----:B------:R-:W-:Y:S02]  /*5f10*/  FSEL R159, R161, R159, !P0 ;  /* 0x0000009fa19f7208 */ /* 0x000fe40004000000 */
[----:B------:R-:W-:-:S09]  /*5f20*/  FSEL R160, R164, R160, !P0 ;  /* 0x000000a0a4a07208 */ /* 0x000fd20004000000 */
[----:B------:R-:W-:Y:S01]  /*5f30*/  @P1 ISETP.NE.AND P0, PT, R17, RZ, PT ;  /* 0x000000ff1100120c */ /* 0x000fe20003f05270 */
[-C--:B0-----:R-:W-:Y:S01]  /*5f40*/  FFMA.FTZ R41, R161, R40.reuse, R41 ;  /* 0x00000028a1297223 */ /* 0x081fe20000010029 */
[----:B------:R-:W-:-:S04]  /*5f50*/  FMUL.FTZ R161, R164, R40 ;  /* 0x00000028a4a17220 */ /* 0x000fc80000410000 */
[----:B------:R-:W-:Y:S02]  /*5f60*/  FSEL R159, R41, R159, !P2 ;  /* 0x0000009f299f7208 */ /* 0x000fe40005000000 */
[----:B------:R-:W-:Y:S01]  /*5f70*/  FSEL R160, R161, R160, !P2 ;  /* 0x000000a0a1a07208 */ /* 0x000fe20005000000 */
[----:B------:R-:W-:Y:S02]  /*5f80*/  FFMA.FTZ R164, R42, R41, R43 ;  /* 0x000000292aa47223 */ /* 0x000fe4000001002b */
[C---:B------:R-:W-:Y:S02]  /*5f90*/  @P1 FFMA.FTZ R40, R86.reuse, R159, R87 ;  /* 0x0000009f56281223 */ /* 0x040fe40000010057 */
[----:B------:R-:W-:Y:S01]  /*5fa0*/  @P1 FMUL.FTZ R41, R86, R160 ;  /* 0x000000a056291220 */ /* 0x000fe20000410000 */
[----:B------:R-:W-:Y:S01]  /*5fb0*/  FMUL.FTZ R161, R42, R161 ;  /* 0x000000a12aa17220 */ /* 0x000fe20000410000 */
[----:B------:R-:W-:Y:S02]  /*5fc0*/  ISETP.NE.AND P2, PT, R54, RZ, PT ;  /* 0x000000ff3600720c */ /* 0x000fe40003f45270 */
[----:B------:R-:W-:Y:S01]  /*5fd0*/  @P1 FSEL R87, R159, R40, !P0 ;  /* 0x000000289f571208 */ /* 0x000fe20004000000 */
[----:B------:R-:W-:Y:S01]  /*5fe0*/  @P1 IMAD.MOV.U32 R40, RZ, RZ, R84 ;  /* 0x000000ffff281224 */ /* 0x000fe200078e0054 */
[----:B------:R-:W-:-:S02]  /*5ff0*/  @P1 FSEL R86, R160, R41, !P0 ;  /* 0x00000029a0561208 */ /* 0x000fc40004000000 */
        /* <DEDUP_REMOVED lines=8> */
.L_x_2780:
[----:B------:R-:W-:Y:S05]  /*6080*/  BSYNC.RECONVERGENT B0 ;  /* 0x0000000000007941 */ /* 0x000fea0003800200 */
.L_x_2779:
[----:B------:R-:W-:Y:S01]  /*6090*/  BAR.SYNC.DEFER_BLOCKING 0x0 ;  /* 0x0000000000007b1d */ /* 0x000fe20000010000 */
[----:B------:R-:W-:Y:S01]  /*60a0*/  ISETP.NE.AND P0, PT, R54, RZ, PT ;  /* 0x000000ff3600720c */ /* 0x000fe20003f05270 */
[----:B------:R-:W-:Y:S01]  /*60b0*/  IMAD.U32 R16, R16, 0x10000, RZ ;  /* 0x0001000010107824 */ /* 0x000fe200078e00ff */
[----:B------:R-:W-:Y:S01]  /*60c0*/  SHF.L.U32 R14, R14, 0x10, RZ ;  /* 0x000000100e0e7819 */ /* 0x000fe200000006ff */
[----:B------:R-:W-:Y:S01]  /*60d0*/  IMAD.U32 R15, R15, 0x10000, RZ ;  /* 0x000100000f0f7824 */ /* 0x000fe200078e00ff */
[----:B------:R-:W-:Y:S01]  /*60e0*/  SHF.L.U32 R11, R11, 0x10, RZ ;  /* 0x000000100b0b7819 */ /* 0x000fe200000006ff */
[----:B------:R-:W-:Y:S01]  /*60f0*/  BSSY.RECONVERGENT B0, `(.L_x_2781) ;  /* 0x0000029000007945 */ /* 0x000fe20003800200 */
[----:B------:R-:W-:Y:S01]  /*6100*/  IMAD.U32 R13, R13, 0x10000, RZ ;  /* 0x000100000d0d7824 */ /* 0x000fe200078e00ff */
[----:B------:R-:W-:Y:S01]  /*6110*/  SHF.L.U32 R8, R8, 0x10, RZ ;  /* 0x0000001008087819 */ /* 0x000fe200000006ff */
[----:B------:R-:W-:Y:S01]  /*6120*/  IMAD.U32 R12, R12, 0x10000, RZ ;  /* 0x000100000c0c7824 */ /* 0x000fe200078e00ff */
[----:B------:R-:W-:Y:S01]  /*6130*/  SHF.L.U32 R5, R5, 0x10, RZ ;  /* 0x0000001005057819 */ /* 0x000fe200000006ff */
[----:B------:R-:W-:-:S02]  /*6140*/  IMAD.U32 R10, R10, 0x10000, RZ ;  /* 0x000100000a0a7824 */ /* 0x000fc400078e00ff */
[----:B------:R-:W-:Y:S02]  /*6150*/  IMAD.U32 R9, R9, 0x10000, RZ ;  /* 0x0001000009097824 */ /* 0x000fe400078e00ff */
[----:B------:R-:W-:Y:S02]  /*6160*/  IMAD.U32 R7, R7, 0x10000, RZ ;  /* 0x0001000007077824 */ /* 0x000fe400078e00ff */
[----:B------:R-:W-:Y:S02]  /*6170*/  IMAD.U32 R6, R6, 0x10000, RZ ;  /* 0x0001000006067824 */ /* 0x000fe400078e00ff */
[----:B------:R-:W-:Y:S02]  /*6180*/  IMAD.U32 R4, R4, 0x10000, RZ ;  /* 0x0001000004047824 */ /* 0x000fe400078e00ff */
[----:B------:R-:W-:Y:S01]  /*6190*/  IMAD.U32 R17, R3, 0x10000, RZ ;  /* 0x0001000003117824 */ /* 0x000fe200078e00ff */
        /* <DEDUP_REMOVED lines=18> */
[----:B------:R-:W-:Y:S01]  /*62c0*/  SHF.L.U32 R18, R2, 0x10, RZ ;  /* 0x0000001002127819 */ /* 0x000fe200000006ff */
[----:B------:R-:W-:Y:S01]  /*62d0*/  IMAD.U32 R19, R0, 0x10000, RZ ;  /* 0x0001000000137824 */ /* 0x000fe200078e00ff */
        /* <DEDUP_REMOVED lines=10> */
.L_x_2782:
[----:B------:R-:W-:Y:S05]  /*6380*/  BSYNC.RECONVERGENT B0 ;  /* 0x0000000000007941 */ /* 0x000fea0003800200 */
.L_x_2781:
[----:B------:R-:W-:Y:S01]  /*6390*/  ULEA UR20, UP0, UR10, UR20, 0x2 ;  /* 0x000000140a147291 */ /* 0x000fe2000f8010ff */
[----:B------:R-:W-:Y:S01]  /*63a0*/  FFMA.FTZ R76, R5, R26, R76 ;  /* 0x0000001a054c7223 */ /* 0x000fe2000001004c */
[----:B------:R-:W-:Y:S01]  /*63b0*/  UIADD3 UR11, UPT, UPT, UR11, 0x1, URZ ;  /* 0x000000010b0b7890 */ /* 0x000fe2000fffe0ff */
[----:B-1----:R-:W-:Y:S01]  /*63c0*/  IMAD.U32 R3, RZ, RZ, UR34 ;  /* 0x00000022ff037e24 */ /* 0x002fe2000f8e00ff */
[----:B------:R-:W-:Y:S01]  /*63d0*/  UIADD3.X UR21, UPT, UPT, UR21, UR19, URZ, UP0, !UPT ;  /* 0x0000001315157290 */ /* 0x000fe200087fe4ff */
[----:B------:R-:W-:Y:S01]  /*63e0*/  IMAD.U32 R5, RZ, RZ, UR36 ;  /* 0x00000024ff057e24 */ /* 0x000fe2000f8e00ff */
[----:B------:R-:W-:Y:S01]  /*63f0*/  UISETP.NE.AND UP0, UPT, UR11, URZ, UPT ;  /* 0x000000ff0b00728c */ /* 0x000fe2000bf05270 */
[----:B------:R-:W-:Y:S01]  /*6400*/  FFMA.FTZ R93, R16, R52, R93 ;  /* 0x00000034105d7223 */ /* 0x000fe2000001005d */
[----:B------:R-:W-:Y:S01]  /*6410*/  LEA R162, P0, R3, R162, 0x1 ;  /* 0x000000a203a27211 */ /* 0x000fe200078008ff */
[----:B------:R-:W-:Y:S01]  /*6420*/  FFMA.FTZ R92, R15, R51, R92 ;  /* 0x000000330f5c7223 */ /* 0x000fe2000001005c */
[----:B------:R-:W-:Y:S01]  /*6430*/  LEA R82, P1, R5, R82, 0x1 ;  /* 0x0000005205527211 */ /* 0x000fe200078208ff */
        /* <DEDUP_REMOVED lines=14> */
[----:B------:R-:W-:Y:S01]  /*6520*/  UIADD3 UR8, UPT, UPT, UR8, 0x1, URZ ;  /* 0x0000000108087890 */ /* 0x000fe2000fffe0ff */
[----:B------:R-:W-:Y:S01]  /*6530*/  IADD3.X R83, PT, PT, R83, UR15, RZ, P1, !PT ;  /* 0x0000000f53537c10 */ /* 0x000fe20008ffe4ff */
[----:B------:R-:W-:Y:S01]  /*6540*/  UIADD3 UR9, UPT, UPT, UR9, 0x8, URZ ;  /* 0x0000000809097890 */ /* 0x000fe2000fffe0ff */
[----:B------:R-:W-:Y:S11]  /*6550*/  BRA.U UP0, `(.L_x_2783) ;  /* 0xffffffdd007c7547 */ /* 0x000ff6000b83ffff */
.L_x_2778:
[----:B------:R-:W1:Y:S01]  /*6560*/  S2R R157, SR_TID.X ;  /* 0x00000000009d7919 */ /* 0x000e620000002100 */
[----:B------:R-:W-:Y:S01]  /*6570*/  F2FP.BF16.F32.PACK_AB R92, R92, R93 ;  /* 0x0000005d5c5c723e */ /* 0x000fe200000010ff */
[----:B------:R-:W-:Y:S01]  /*6580*/  USHF.L.U32 UR10, UR6, 0xb, URZ ;  /* 0x0000000b060a7899 */ /* 0x000fe200080006ff */
[----:B------:R-:W-:Y:S01]  /*6590*/  F2FP.BF16.F32.PACK_AB R90, R90, R91 ;  /* 0x0000005b5a5a723e */ /* 0x000fe200000010ff */
[----:B------:R-:W-:Y:S01]  /*65a0*/  BAR.SYNC.DEFER_BLOCKING 0x0 ;  /* 0x0000000000007b1d */ /* 0x000fe20000010000 */
[----:B------:R-:W-:Y:S01]  /*65b0*/  F2FP.BF16.F32.PACK_AB R88, R88, R89 ;  /* 0x000000595858723e */ /* 0x000fe200000010ff */
[----:B------:R-:W-:Y:S01]  /*65c0*/  UIADD3 UR6, UPT, UPT, UR6, 0x1, URZ ;  /* 0x0000000106067890 */ /* 0x000fe2000fffe0ff */
[----:B------:R-:W-:Y:S01]  /*65d0*/  PRMT R62, R92, 0x7632, R62 ;  /* 0x000076325c3e7816 */ /* 0x000fe2000000003e */
[----:B------:R-:W-:Y:S01]  /*65e0*/  IMAD.U32 R4, RZ, RZ, UR10 ;  /* 0x0000000aff047e24 */ /* 0x000fe2000f8e00ff */
[----:B------:R-:W-:Y:S01]  /*65f0*/  PRMT R61, R90, 0x7632, R61 ;  /* 0x000076325a3d7816 */ /* 0x000fe2000000003d */
[----:B------:R-:W-:Y:S01]  /*6600*/  UIADD3 UR22, UP1, UPT, UR22, 0x1000, URZ ;  /* 0x0000100016167890 */ /* 0x000fe2000ff3e0ff */
[----:B------:R-:W-:Y:S01]  /*6610*/  F2FP.BF16.F32.PACK_AB R80, R80, R81 ;  /* 0x000000515050723e */ /* 0x000fe200000010ff */
[----:B------:R-:W-:Y:S01]  /*6620*/  UIADD3 UR28, UP2, UPT, UR28, 0x1000, URZ ;  /* 0x000010001c1c7890 */ /* 0x000fe2000ff5e0ff */
[----:B------:R-:W-:Y:S01]  /*6630*/  PRMT R60, R88, 0x7632, R60 ;  /* 0x00007632583c7816 */ /* 0x000fe2000000003c */
[----:B------:R-:W-:Y:S01]  /*6640*/  UIADD3 UR30, UP3, UPT, UR30, 0x1000, URZ ;  /* 0x000010001e1e7890 */ /* 0x000fe2000ff7e0ff */
[----:B------:R-:W-:Y:S01]  /*6650*/  F2FP.BF16.F32.PACK_AB R78, R78, R79 ;  /* 0x0000004f4e4e723e */ /* 0x000fe200000010ff */
[----:B------:R-:W-:Y:S01]  /*6660*/  UIADD3.X UR23, UPT, UPT, URZ, UR23, URZ, UP1, !UPT ;  /* 0x00000017ff177290 */ /* 0x000fe20008ffe4ff */
[----:B------:R-:W-:Y:S01]  /*6670*/  F2FP.BF16.F32.PACK_AB R76, R76, R77 ;  /* 0x0000004d4c4c723e */ /* 0x000fe200000010ff */
[----:B------:R-:W-:Y:S01]  /*6680*/  UIADD3.X UR29, UPT, UPT, URZ, UR29, URZ, UP2, !UPT ;  /* 0x0000001dff1d7290 */ /* 0x000fe200097fe4ff */
[----:B------:R-:W-:Y:S01]  /*6690*/  PRMT R59, R80, 0x7632, R59 ;  /* 0x00007632503b7816 */ /* 0x000fe2000000003b */
[----:B------:R-:W-:Y:S01]  /*66a0*/  UIADD3.X UR31, UPT, UPT, URZ, UR31, URZ, UP3, !UPT ;  /* 0x0000001fff1f7290 */ /* 0x000fe20009ffe4ff */
[----:B------:R-:W-:-:S02]  /*66b0*/  PRMT R0, R78, 0x7632, R0 ;  /* 0x000076324e007816 */ /* 0x000fc40000000000 */
[----:B------:R-:W-:Y:S02]  /*66c0*/  F2FP.BF16.F32.PACK_AB R74, R74, R75 ;  /* 0x0000004b4a4a723e */ /* 0x000fe400000010ff */
[----:B------:R-:W-:Y:S02]  /*66d0*/  PRMT R57, R76, 0x7632, R57 ;  /* 0x000076324c397816 */ /* 0x000fe40000000039 */
[----:B------:R-:W-:Y:S01]  /*66e0*/  F2FP.BF16.F32.PACK_AB R72, R72, R73 ;  /* 0x000000494848723e */ /* 0x000fe200000010ff */
[----:B------:R-:W-:Y:S01]  /*66f0*/  STS.U16 [R125], R92 ;  /* 0x0000005c7d007388 */ /* 0x000fe20000000400 */
[----:B------:R-:W-:Y:S02]  /*6700*/  PRMT R56, R74, 0x7632, R56 ;  /* 0x000076324a387816 */ /* 0x000fe40000000038 */
[----:B------:R-:W-:Y:S01]  /*6710*/  PRMT R55, R72, 0x7632, R55 ;  /* 0x0000763248377816 */ /* 0x000fe20000000037 */
[----:B------:R-:W-:Y:S01]  /*6720*/  STS.U16 [R124+0x2], R62 ;  /* 0x0000023e7c007388 */ /* 0x000fe20000000400 */
[----:B-1----:R-:W-:-:S02]  /*6730*/  ISETP.NE.AND P0, PT, R157, RZ, PT ;  /* 0x000000ff9d00720c */ /* 0x002fc40003f05270 */
[----:B------:R-:W-:Y:S01]  /*6740*/  LOP3.LUT R158, R158, 0x3e00, RZ, 0xc0, !PT ;  /* 0x00003e009e9e7812 */ /* 0x000fe200078ec0ff */
[----:B------:R-:W-:Y:S03]  /*6750*/  STS.U16 [R123+0x4], R90 ;  /* 0x0000045a7b007388 */ /* 0x000fe60000000400 */
[----:B------:R-:W-:Y:S01]  /*6760*/  LOP3.LUT R5, R158, 0x1f, R157, 0xf8, !PT ;  /* 0x0000001f9e057812 */ /* 0x000fe200078ef89d */
[----:B------:R-:W-:Y:S04]  /*6770*/  STS.U16 [R122+0x6], R61 ;  /* 0x0000063d7a007388 */ /* 0x000fe80000000400 */
[----:B------:R-:W-:Y:S02]  /*6780*/  STS.U16 [R121+0x8], R88 ;  /* 0x0000085879007388 */ /* 0x000fe40000000400 */
[----:B------:R-:W-:-:S02]  /*6790*/  VOTEU.ALL UP0, P0 ;  /* 0x0000000000ff7886 */ /* 0x000fc40000000000 */
[----:B------:R-:W-:Y:S03]  /*67a0*/  STS.U16 [R120+0xa], R60 ;  /* 0x00000a3c78007388 */ /* 0x000fe60000000400 */
[----:B------:R-:W-:Y:S01]  /*67b0*/  @!UP0 UIADD3 UR8, UPT, UPT, -UR10, UR32, URZ ;  /* 0x000000200a088290 */ /* 0x000fe2000fffe1ff */
[----:B------:R-:W-:Y:S01]  /*67c0*/  STS.U16 [R119+0xc], R80 ;  /* 0x00000c5077007388 */ /* 0x000fe20000000400 */
[----:B------:R-:W-:-:S03]  /*67d0*/  UIADD3 UR24, UP0, UPT, UR24, 0x1000, URZ ;  /* 0x0000100018187890 */ /* 0x000fc6000ff1e0ff */
[----:B------:R-:W-:Y:S01]  /*67e0*/  STS.U16 [R118+0xe], R59 ;  /* 0x00000e3b76007388 */ /* 0x000fe20000000400 */
[----:B------:R-:W-:Y:S01]  /*67f0*/  MOV R2, UR8 ;  /* 0x0000000800027c02 */ /* 0x000fe20008000f00 */
[----:B------:R-:W-:Y:S02]  /*6800*/  UIADD3.X UR25, UPT, UPT, URZ, UR25, URZ, UP0, !UPT ;  /* 0x00000019ff197290 */ /* 0x000fe400087fe4ff */
[----:B------:R-:W-:Y:S02]  /*6810*/  STS.U16 [R117+0x10], R78 ;  /* 0x0000104e75007388 */ /* 0x000fe40000000400 */
[----:B------:R-:W1:Y:S02]  /*6820*/  LDCU.64 UR8, c[0x0][0x478] ;  /* 0x00008f00ff0877ac */ /* 0x000e640008000a00 */
        /* <DEDUP_REMOVED lines=26> */
[----:B------:R-:W-:-:S04]  /*69d0*/  IADD3 R3, P0, P1, R5, UR12, R4 ;  /* 0x0000000c05037c10 */ /* 0x000fc8000f91e004 */
[----:B------:R-:W-:Y:S02]  /*69e0*/  IADD3.X R4, PT, PT, RZ, UR7, RZ, P0, P1 ;  /* 0x00000007ff047c10 */ /* 0x000fe400087e24ff */
[C---:B-1----:R-:W-:Y:S01]  /*69f0*/  LEA R2, P3, R3.reuse, UR8, 0x1 ;  /* 0x0000000803027c11 */ /* 0x042fe2000f8608ff */
[----:B------:R-:W1:Y:S03]  /*6a00*/  LDCU UR8, c[0x0][0x394] ;  /* 0x00007280ff0877ac */ /* 0x000e660008000800 */
[----:B------:R-:W-:Y:S01]  /*6a10*/  LEA.HI.X R3, R3, UR9, R4, 0x1, P3 ;  /* 0x0000000903037c11 */ /* 0x000fe200098f0c04 */
[----:B------:R-:W2:Y:S01]  /*6a20*/  LDS R0, [UR17+0x1080] ;  /* 0x00108011ff007984 */ /* 0x000ea20008000800 */
[----:B-1----:R-:W-:Y:S01]  /*6a30*/  UISETP.NE.AND UP0, UPT, UR6, UR8, UPT ;  /* 0x000000080600728c */ /* 0x002fe2000bf05270 */
[-C--:B--2---:R-:W-:Y:S02]  /*6a40*/  ISETP.GE.AND P2, PT, R156, R0.reuse, PT ;  /* 0x000000009c00720c */ /* 0x084fe40003f46270 */
        /* <DEDUP_REMOVED lines=33> */
.L_x_2785:
        /* <DEDUP_REMOVED lines=10> */
.L_x_5084:


//--------------------- .text._Z25selective_scan_fwd_kernelI32Selective_Scan_fwd_kernel_traitsILi128ELi16ELi1ELb0ELb1ELb1ELb1EN3c108BFloat16EfEEv13SSMParamsBase --------------------------
	.section	.text._Z25selective_scan_fwd_kernelI32Selective_Scan_fwd_kernel_traitsILi128ELi16ELi1ELb0ELb1ELb1ELb1EN3c108BFloat16EfEEv13SSMParamsBase,"ax",@progbits
	.align	128
        .global         _Z25selective_scan_fwd_kernelI32Selective_Scan_fwd_kernel_traitsILi128ELi16ELi1ELb0ELb1ELb1ELb1EN3c108BFloat16EfEEv13SSMParamsBase
        .type           _Z25selective_scan_fwd_kernelI32Selective_Scan_fwd_kernel_traitsILi128ELi16ELi1ELb0ELb1ELb1ELb1EN3c108BFloat16EfEEv13SSMParamsBase,@function
        .size           _Z25selective_scan_fwd_kernelI32Selective_Scan_fwd_kernel_traitsILi128ELi16ELi1ELb0ELb1ELb1ELb1EN3c108BFloat16EfEEv13SSMParamsBase,(.L_x_5085 - _Z25selective_scan_fwd_kernelI32Selective_Scan_fwd_kernel_traitsILi128ELi16ELi1ELb0ELb1ELb1ELb1EN3c108BFloat16EfEEv13SSMParamsBase)
        .other          _Z25selective_scan_fwd_kernelI32Selective_Scan_fwd_kernel_traitsILi128ELi16ELi1ELb0ELb1ELb1ELb1EN3c108BFloat16EfEEv13SSMParamsBase,@"STO_CUDA_ENTRY STV_DEFAULT"
_Z25selective_scan_fwd_kernelI32Selective_Scan_fwd_kernel_traitsILi128ELi16ELi1ELb0ELb1ELb1ELb1EN3c108BFloat16EfEEv13SSMParamsBase:
.text._Z25selective_scan_fwd_kernelI32Selective_Scan_fwd_kernel_traitsILi128ELi16ELi1ELb0ELb1ELb1ELb1EN3c108BFloat16EfEEv13SSMParamsBase:
        /* <DEDUP_REMOVED lines=9> */
[----:B------:R-:W0:Y:S03]  /*0090*/  LDCU UR34, c[0x0][0x394] ;  /* 0x00007280ff2277ac */ /* 0x000e260008000800 */
        /* <DEDUP_REMOVED lines=11> */
[----:B------:R-:W-:Y:S01]  /*0150*/  R2UR UR28, R0 ;  /* 0x00000000001c72ca */ /* 0x000fe200000e0000 */
[----:B------:R-:W1:Y:S01]  /*0160*/  LDCU.64 UR30, c[0x0][0x3c8] ;  /* 0x00007900ff1e77ac */ /* 0x000e620008000a00 */
[----:B------:R-:W-:Y:S02]  /*0170*/  PLOP3.LUT P0, PT, PT, PT, UP0, 0x80, 0x8 ;  /* 0x000000000008781c */ /* 0x000fe40003f0f008 */
[----:B------:R-:W-:Y:S02]  /*0180*/  MOV R5, UR5 ;  /* 0x0000000500057c02 */ /* 0x000fe40008000f00 */
[----:B------:R-:W-:-:S03]  /*0190*/  @UP0 ULEA UR10, UP2, UR12, UR10, 0x2 ;  /* 0x0000000a0c0a0291 */ /* 0x000fc6000f8410ff */
[----:B--2---:R-:W5:Y:S01]  /*01a0*/  @P1 LDG.E R4, desc[UR26][R4.64] ;  /* 0x0000001a04041981 */ /* 0x004f62000c1e1900 */
[----:B------:R-:W-:Y:S02]  /*01b0*/  @UP0 ULEA.HI.X UR11, UR12, UR11, URZ, 0x2, UP2 ;  /* 0x0000000b0c0b0291 */ /* 0x000fe400090f14ff */
[----:B------:R-:W-:Y:S01]  /*01c0*/  IMAD.U32 R2, RZ, RZ, UR10 ;  /* 0x0000000aff027e24 */ /* 0x000fe2000f8e00ff */
[----:B------:R-:W2:Y:S03]  /*01d0*/  I2F.RP R0, UR28 ;  /* 0x0000001c00007d06 */ /* 0x000ea60008209400 */
[----:B------:R-:W-:Y:S01]  /*01e0*/  IMAD.U32 R3, RZ, RZ, UR11 ;  /* 0x0000000bff037e24 */ /* 0x000fe2000f8e00ff */
[----:B------:R-:W0:Y:S04]  /*01f0*/  S2UR UR10, SR_CTAID.X ;  /* 0x00000000000a79c3 */ /* 0x000e280000002500 */
[----:B------:R3:W5:Y:S01]  /*0200*/  @P0 LDG.E R2, desc[UR26][R2.64] ;  /* 0x0000001a02020981 */ /* 0x000762000c1e1900 */
[----:B--2---:R-:W2:Y:S02]  /*0210*/  MUFU.RCP R0, R0 ;  /* 0x0000000000007308 */ /* 0x004ea40000001000 */
[----:B--2---:R-:W-:-:S06]  /*0220*/  VIADD R6, R0, 0xffffffe ;  /* 0x0ffffffe00067836 */ /* 0x004fcc0000000000 */
[----:B------:R-:W2:Y:S01]  /*0230*/  F2I.FTZ.U32.TRUNC.NTZ R6, R6 ;  /* 0x0000000600067305 */ /* 0x000ea2000021f000 */
[----:B---3--:R-:W-:Y:S02]  /*0240*/  IABS R3, R7 ;  /* 0x0000000700037213 */ /* 0x008fe40000000000 */
[----:B--2---:R-:W-:Y:S02]  /*0250*/  R2UR UR5, R6 ;  /* 0x00000000060572ca */ /* 0x004fe400000e0000 */
[----:B------:R-:W-:Y:S01]  /*0260*/  R2UR UR13, R3 ;  /* 0x00000000030d72ca */ /* 0x000fe200000e0000 */
[----:B------:R-:W-:-:S10]  /*0270*/  UMOV UR4, URZ ;  /* 0x000000ff00047c82 */ /* 0x000fd40008000000 */
[----:B------:R-:W-:-:S04]  /*0280*/  UIADD3 UR14, UPT, UPT, URZ, -UR5, URZ ;  /* 0x80000005ff0e7290 */ /* 0x000fc8000fffe0ff */
[----:B------:R-:W-:-:S04]  /*0290*/  UIMAD UR14, UR14, UR28, URZ ;  /* 0x0000001c0e0e72a4 */ /* 0x000fc8000f8e02ff */
[----:B------:R-:W-:Y:S01]  /*02a0*/  UIMAD.WIDE.U32 UR14, UR5, UR14, UR4 ;  /* 0x0000000e050e72a5 */ /* 0x000fe2000f8e0004 */
[----:B------:R-:W2:Y:S03]  /*02b0*/  LDCU.128 UR4, c[0x0][0x400] ;  /* 0x00008000ff0477ac */ /* 0x000ea60008000c00 */
[----:B------:R-:W-:Y:S02]  /*02c0*/  UIMAD.WIDE.U32 UR20, UR15, UR13, URZ ;  /* 0x0000000d0f1472a5 */ /* 0x000fe4000f8e00ff */
[----:B0-----:R-:W-:-:S05]  /*02d0*/  UIMAD.WIDE.U32 UR14, UR10, UR16, URZ ;  /* 0x000000100a0e72a5 */ /* 0x001fca000f8e00ff */
[----:B------:R-:W-:Y:S02]  /*02e0*/  UMOV UR11, UR21 ;  /* 0x00000015000b7c82 */ /* 0x000fe40008000000 */
[----:B------:R-:W-:-:S04]  /*02f0*/  UIADD3 UR16, UPT, UPT, -UR11, URZ, URZ ;  /* 0x000000ff0b107290 */ /* 0x000fc8000fffe1ff */
[----:B------:R-:W-:-:S04]  /*0300*/  UIMAD UR13, UR28, UR16, UR13 ;  /* 0x000000101c0d72a4 */ /* 0x000fc8000f8e020d */
[----:B------:R-:W-:-:S11]  /*0310*/  UISETP.GT.U32.AND UP1, UPT, UR28, UR13, UPT ;  /* 0x0000000d1c00728c */ /* 0x000fd6000bf24070 */
[----:B------:R-:W-:-:S04]  /*0320*/  @!UP1 UIADD3 UR13, UPT, UPT, UR13, -UR28, URZ ;  /* 0x8000001c0d0d9290 */ /* 0x000fc8000fffe0ff */
[----:B------:R-:W-:Y:S02]  /*0330*/  UISETP.GE.U32.AND UP0, UPT, UR13, UR28, UPT ;  /* 0x0000001c0d00728c */ /* 0x000fe4000bf06070 */
[----:B--2---:R-:W-:Y:S02]  /*0340*/  UIMAD.WIDE.U32 UR20, UR10, UR4, URZ ;  /* 0x000000040a1472a5 */ /* 0x004fe4000f8e00ff */
[----:B------:R-:W-:Y:S02]  /*0350*/  ULOP3.LUT UR4, UR12, UR35, URZ, 0x3c, !UPT ;  /* 0x000000230c047292 */ /* 0x000fe4000f8e3cff */
[----:B------:R-:W-:Y:S01]  /*0360*/  @!UP1 UIADD3 UR11, UPT, UPT, UR11, 0x1, URZ ;  /* 0x000000010b0b9890 */ /* 0x000fe2000fffe0ff */
[----:B------:R-:W0:Y:S01]  /*0370*/  LDCU.64 UR28, c[0x0][0x3b0] ;  /* 0x00007600ff1c77ac */ /* 0x000e220008000a00 */
[----:B------:R-:W-:Y:S02]  /*0380*/  UISETP.GE.AND UP2, UPT, UR34, 0x1, UPT ;  /* 0x000000012200788c */ /* 0x000fe4000bf46270 */
[----:B------:R-:W-:-:S02]  /*0390*/  UISETP.GE.AND UP1, UPT, UR4, URZ, UPT ;  /* 0x000000ff0400728c */ /* 0x000fc4000bf26270 */
[----:B------:R-:W-:Y:S02]  /*03a0*/  @UP0 UIADD3 UR11, UPT, UPT, UR11, 0x1, URZ ;  /* 0x000000010b0b0890 */ /* 0x000fe4000fffe0ff */
[----:B------:R-:W-:Y:S01]  /*03b0*/  UISETP.NE.AND UP0, UPT, UR35, URZ, UPT ;  /* 0x000000ff2300728c */ /* 0x000fe2000bf05270 */
[----:B------:R-:W-:Y:S01]  /*03c0*/  PLOP3.LUT P2, PT, PT, PT, UP2, 0x80, 0x8 ;  /* 0x000000000008781c */ /* 0x000fe20003f4f028 */
[----:B------:R-:W-:Y:S02]  /*03d0*/  UIMAD UR15, UR10, UR17, UR15 ;  /* 0x000000110a0f72a4 */ /* 0x000fe4000f8e020f */
[----:B------:R-:W-:Y:S02]  /*03e0*/  UIMAD UR21, UR10, UR5, UR21 ;  /* 0x000000050a1572a4 */ /* 0x000fe4000f8e0215 */
[----:B------:R-:W-:Y:S02]  /*03f0*/  UIMAD.WIDE.U32 UR16, UR12, UR18, UR14 ;  /* 0x000000120c1072a5 */ /* 0x000fe4000f8e000e */
[----:B------:R-:W-:-:S02]  /*0400*/  UIMAD.WIDE.U32 UR14, UR12, UR6, UR20 ;  /* 0x000000060c0e72a5 */ /* 0x000fc4000f8e0014 */
[----:B------:R-:W-:Y:S02]  /*0410*/  @!UP1 UIADD3 UR11, UPT, UPT, -UR11, URZ, URZ ;  /* 0x000000ff0b0b9290 */ /* 0x000fe4000fffe1ff */
[----:B------:R-:W-:Y:S02]  /*0420*/  UIMAD.WIDE.U32 UR20, UR10, UR22, URZ ;  /* 0x000000160a1472a5 */ /* 0x000fe4000f8e00ff */
[----:B------:R-:W-:Y:S02]  /*0430*/  @!UP0 ULOP3.LUT UR11, URZ, UR35, URZ, 0x33, !UPT ;  /* 0x00000023ff0b8292 */ /* 0x000fe4000f8e33ff */
[----:B------:R-:W-:Y:S02]  /*0440*/  UIMAD UR25, UR12, UR19, UR17 ;  /* 0x000000130c1972a4 */ /* 0x000fe4000f8e0211 */
[----:B------:R-:W-:Y:S02]  /*0450*/  UIMAD UR24, UR12, UR7, UR15 ;  /* 0x000000070c1872a4 */ /* 0x000fe4000f8e020f */
[----:B------:R-:W-:Y:S01]  /*0460*/  UIMAD UR22, UR10, UR23, UR21 ;  /* 0x000000170a1672a4 */ /* 0x000fe2000f8e0215 */
[----:B------:R-:W2:Y:S01]  /*0470*/  LDCU.128 UR4, c[0x0][0x460] ;  /* 0x00008c00ff0477ac */ /* 0x000ea20008000c00 */
[----:B0-----:R-:W-:-:S02]  /*0480*/  UIMAD.WIDE.U32 UR18, UR10, UR28, URZ ;  /* 0x0000001c0a1272a5 */ /* 0x001fc4000f8e00ff */
[----:B------:R-:W-:Y:S01]  /*0490*/  USHF.R.S32.HI UR13, URZ, 0x1f, UR11 ;  /* 0x0000001fff0d7899 */ /* 0x000fe2000801140b */
[----:B-12-4-:R-:W-:Y:S11]  /*04a0*/  @!P2 EXIT ;  /* 0x000000000000a94d */ /* 0x016ff60003800000 */
[----:B------:R-:W0:Y:S01]  /*04b0*/  S2R R157, SR_TID.X ;  /* 0x00000000009d7919 */ /* 0x000e220000002100 */
[----:B------:R-:W-:Y:S01]  /*04c0*/  UMOV UR21, UR22 ;  /* 0x0000001600157c82 */ /* 0x000fe20008000000 */
[----:B------:R-:W1:Y:S01]  /*04d0*/  LDCU UR22, c[0x0][0x384] ;  /* 0x00007080ff1677ac */ /* 0x000e620008000800 */
[----:B------:R-:W-:Y:S01]  /*04e0*/  UIMAD UR19, UR10, UR29, UR19 ;  /* 0x0000001d0a1372a4 */ /* 0x000fe2000f8e0213 */
[----:B------:R-:W2:Y:S01]  /*04f0*/  LDCU.64 UR28, c[0x0][0x448] ;  /* 0x00008900ff1c77ac */ /* 0x000ea20008000a00 */
[----:B------:R-:W-:Y:S02]  /*0500*/  UIMAD UR15, UR13, UR32, URZ ;  /* 0x000000200d0f72a4 */ /* 0x000fe4000f8e02ff */
[----:B------:R-:W-:Y:S02]  /*0510*/  UIMAD.WIDE.U32 UR20, UR11, UR32, UR20 ;  /* 0x000000200b1472a5 */ /* 0x000fe4000f8e0014 */
[----:B------:R-:W-:Y:S01]  /*0520*/  ULEA UR17, UP0, UR16, UR4, 0x1 ;  /* 0x0000000410117291 */ /* 0x000fe2000f8008ff */
[----:B------:R-:W3:Y:S01]  /*0530*/  LDCU UR32, c[0x0][0x38c] ;  /* 0x00007180ff2077ac */ /* 0x000ee20008000800 */
[----:B------:R-:W-:-:S02]  /*0540*/  UIMAD UR23, UR11, UR33, UR15 ;  /* 0x000000210b1772a4 */ /* 0x000fc4000f8e020f */
[----:B------:R-:W-:Y:S02]  /*0550*/  ULEA UR15, UP1, UR14, UR6, 0x1 ;  /* 0x000000060e0f7291 */ /* 0x000fe4000f8208ff */
[----:B------:R-:W-:Y:S02]  /*0560*/  ULEA.HI.X UR25, UR16, UR5, UR25, 0x1, UP0 ;  /* 0x0000000510197291 */ /* 0x000fe400080f0c19 */
[----:B------:R-:W-:Y:S01]  /*0570*/  UIMAD UR13, UR13, UR30, URZ ;  /* 0x0000001e0d0d72a4 */ /* 0x000fe2000f8e02ff */
[----:B------:R-:W-:Y:S01]  /*0580*/  UMOV UR5, URZ ;  /* 0x000000ff00057c82 */ /* 0x000fe20008000000 */
[----:B------:R-:W-:Y:S01]  /*0590*/  UMOV UR4, URZ ;  /* 0x000000ff00047c82 */ /* 0x000fe20008000000 */
[----:B-----5:R-:W-:Y:S01]  /*05a0*/  @P0 R2UR UR5, R2 ;  /* 0x00000000020502ca */ /* 0x020fe200000e0000 */
[----:B0-----:R-:W-:Y:S01]  /*05b0*/  IMAD.SHL.U32 R0, R157, 0x10, RZ ;  /* 0x000000109d007824 */ /* 0x001fe200078e00ff */
[----:B------:R-:W-:Y:S01]  /*05c0*/  @P1 R2UR UR4, R4 ;  /* 0x00000000040412ca */ /* 0x000fe200000e0000 */
[----:B------:R-:W-:-:S02]  /*05d0*/  ULEA UR8, UP0, UR20, UR8, 0x1 ;  /* 0x0000000814087291 */ /* 0x000fc4000f8008ff */
[----:B------:R-:W-:Y:S01]  /*05e0*/  UIADD3 UR23, UPT, UPT, UR21, UR23, URZ ;  /* 0x0000001715177290 */ /* 0x000fe2000fffe0ff */
[----:B------:R-:W-:Y:S01]  /*05f0*/  LOP3.LUT R0, R0, 0x3e00, RZ, 0xc0, !PT ;  /* 0x00003e0000007812 */ /* 0x000fe200078ec0ff */
[----:B------:R-:W-:Y:S02]  /*0600*/  ULEA.HI.X UR14, UR14, UR7, UR24, 0x1, UP1 ;  /* 0x000000070e0e7291 */ /* 0x000fe400088f0c18 */
[----:B------:R-:W-:Y:S01]  /*0610*/  UIMAD.WIDE.U32 UR6, UR11, UR30, UR18 ;  /* 0x0000001e0b0672a5 */ /* 0x000fe2000f8e0012 */
[----:B------:R-:W-:Y:S01]  /*0620*/  LOP3.LUT R0, R0, 0x1f, R157, 0xf8, !PT ;  /* 0x0000001f00007812 */ /* 0x000fe200078ef89d */
[----:B------:R-:W-:Y:S02]  /*0630*/  UIMAD UR13, UR11, UR31, UR13 ;  /* 0x0000001f0b0d72a4 */ /* 0x000fe4000f8e020d */
[----:B-1----:R-:W-:Y:S02]  /*0640*/  UIMAD UR10, UR10, UR22, UR12 ;  /* 0x000000160a0a72a4 */ /* 0x002fe4000f8e020c */
[----:B------:R-:W-:-:S02]  /*0650*/  ULEA.HI.X UR23, UR20, UR9, UR23, 0x1, UP0 ;  /* 0x0000000914177291 */ /* 0x000fc400080f0c17 */
[----:B--2---:R-:W-:Y:S02]  /*0660*/  ULEA UR20, UP0, UR6, UR28, 0x1 ;  /* 0x0000001c06147291 */ /* 0x004fe4000f8008ff */
[----:B------:R-:W-:Y:S02]  /*0670*/  UIADD3 UR22, UPT, UPT, UR7, UR13, URZ ;  /* 0x0000000d07167290 */ /* 0x000fe4000fffe0ff */
[----:B------:R-:W-:Y:S02]  /*0680*/  UIMAD UR10, UR10, UR34, URZ ;  /* 0x000000220a0a72a4 */ /* 0x000fe4000f8e02ff */
[----:B------:R-:W-:Y:S01]  /*0690*/  ULEA.HI.X UR22, UR6, UR29, UR22, 0x1, UP0 ;  /* 0x0000001d06167291 */ /* 0x000fe200080f0c16 */
[----:B------:R-:W-:Y:S01]  /*06a0*/  UMOV UR7, UR17 ;  /* 0x0000001100077c82 */ /* 0x000fe20008000000 */
[----:B---3--:R-:W-:Y:S01]  /*06b0*/  UIMAD UR16, UR10, UR32, URZ ;  /* 0x000000200a1072a4 */ /* 0x008fe2000f8e02ff */
[----:B------:R-:W-:Y:S01]  /*06c0*/  UMOV UR18, UR15 ;  /* 0x0000000f00127c82 */ /* 0x000fe20008000000 */
[----:B------:R-:W-:Y:S01]  /*06d0*/  UMOV UR6, URZ ;  /* 0x000000ff00067c82 */ /* 0x000fe20008000000 */
[----:B------:R-:W-:Y:S01]  /*06e0*/  UMOV UR17, UR25 ;  /* 0x0000001900117c82 */ /* 0x000fe20008000000 */
[----:B------:R-:W-:Y:S01]  /*06f0*/  UMOV UR19, UR14 ;  /* 0x0000000e00137c82 */ /* 0x000fe20008000000 */
[----:B------:R-:W-:-:S07]  /*0700*/  UMOV UR21, UR8 ;  /* 0x0000000800157c82 */ /* 0x000fce0008000000 */
.L_x_2824:
[----:B------:R-:W0:Y:S01]  /*0710*/  LDCU UR8, c[0x0][0x388] ;  /* 0x00007100ff0877ac */ /* 0x000e220008000800 */
[----:B------:R-:W-:Y:S01]  /*0720*/  IMAD.SHL.U32 R156, R157, 0x10, RZ ;  /* 0x000000109d9c7824 */ /* 0x000fe200078e00ff */
[----:B------:R-:W-:Y:S01]  /*0730*/  MOV R2, UR7 ;  /* 0x0000000700027c02 */ /* 0x000fe20008000f00 */
[----:B------:R-:W-:Y:S01]  /*0740*/  IMAD.U32 R3, RZ, RZ, UR17 ;  /* 0x00000011ff037e24 */ /* 0x000fe2000f8e00ff */
[----:B------:R-:W-:Y:S02]  /*0750*/  PRMT R6, RZ, 0x7610, R6 ;  /* 0x00007610ff067816 */ /* 0x000fe40000000006 */
[----:B------:R-:W-:Y:S01]  /*0760*/  LOP3.LUT R22, R156, 0x3e00, RZ, 0xc0, !PT ;  /* 0x00003e009c167812 */ /* 0x000fe200078ec0ff */
[----:B------:R-:W-:Y:S01]  /*0770*/  IMAD.WIDE.U32 R4, R0, 0x2, R2 ;  /* 0x0000000200047825 */ /* 0x000fe200078e0002 */
        /* <DEDUP_REMOVED lines=9> */
[----:B------:R-:W-:Y:S01]  /*0810*/  ISETP.GE.AND P0, PT, R0, UR30, PT ;  /* 0x0000001e00007c0c */ /* 0x000fe2000bf06270 */
[----:B------:R-:W-:Y:S01]  /*0820*/  BAR.SYNC.DEFER_BLOCKING 0x0 ;  /* 0x0000000000007b1d */ /* 0x000fe20000010000 */
[C---:B------:R-:W-:Y:S01]  /*0830*/  IMAD.SHL.U32 R0, R155.reuse, 0x2, RZ ;  /* 0x000000029b007824 */ /* 0x040fe200078e00ff */
[----:B------:R-:W-:Y:S02]  /*0840*/  LOP3.LUT R148, R155, 0xe0, RZ, 0xfc, !PT ;  /* 0x000000e09b947812 */ /* 0x000fe400078efcff */
[----:B------:R-:W-:Y:S02]  /*0850*/  PRMT R7, RZ, 0x7610, R7 ;  /* 0x00007610ff077816 */ /* 0x000fe40000000007 */
[----:B------:R-:W-:Y:S02]  /*0860*/  PRMT R8, RZ, 0x7610, R8 ;  /* 0x00007610ff087816 */ /* 0x000fe40000000008 */
[----:B------:R-:W-:Y:S02]  /*0870*/  PRMT R15, RZ, 0x7610, R15 ;  /* 0x00007610ff0f7816 */ /* 0x000fe4000000000f */
[----:B------:R-:W-:-:S02]  /*0880*/  PRMT R16, RZ, 0x7610, R16 ;  /* 0x00007610ff107816 */ /* 0x000fc40000000010 */
[----:B------:R-:W-:Y:S02]  /*0890*/  @P0 LOP3.LUT R57, R57, 0x100, RZ, 0xfc, !PT ;  /* 0x0000010039390812 */ /* 0x000fe400078efcff */
[----:B------:R-:W-:Y:S02]  /*08a0*/  PRMT R17, RZ, 0x7610, R17 ;  /* 0x00007610ff117816 */ /* 0x000fe40000000011 */
[----:B------:R-:W-:Y:S02]  /*08b0*/  PRMT R18, RZ, 0x7610, R18 ;  /* 0x00007610ff127816 */ /* 0x000fe40000000012 */
[----:B------:R-:W-:Y:S01]  /*08c0*/  PRMT R19, RZ, 0x7610, R19 ;  /* 0x00007610ff137816 */ /* 0x000fe20000000013 */
[----:B------:R-:W2:Y:S01]  /*08d0*/  @!P0 LDG.E.U16 R6, desc[UR26][R4.64] ;  /* 0x0000001a04068981 */ /* 0x000ea2000c1e1500 */
[----:B------:R-:W-:Y:S02]  /*08e0*/  IADD3 R2, P0, PT, R0, UR18, RZ ;  /* 0x0000001200027c10 */ /* 0x000fe4000ff1e0ff */
[----:B------:R-:W-:-:S02]  /*08f0*/  LOP3.LUT R147, R155, 0x100, RZ, 0xfc, !PT ;  /* 0x000001009b937812 */ /* 0x000fc400078efcff */
[----:B------:R-:W-:Y:S02]  /*0900*/  IADD3.X R3, PT, PT, RZ, UR19, RZ, P0, !PT ;  /* 0x00000013ff037c10 */ /* 0x000fe400087fe4ff */
[----:B------:R-:W-:Y:S02]  /*0910*/  ISETP.GE.AND P0, PT, R148, UR30, PT ;  /* 0x0000001e94007c0c */ /* 0x000fe4000bf06270 */
[C---:B------:R-:W-:Y:S02]  /*0920*/  LOP3.LUT R149, R155.reuse, 0xc0, RZ, 0xfc, !PT ;  /* 0x000000c09b957812 */ /* 0x040fe400078efcff */
[C---:B------:R-:W-:Y:S02]  /*0930*/  LOP3.LUT R150, R155.reuse, 0xa0, RZ, 0xfc, !PT ;  /* 0x000000a09b967812 */ /* 0x040fe400078efcff */
[C---:B------:R-:W-:Y:S02]  /*0940*/  LOP3.LUT R151, R155.reuse, 0x80, RZ, 0xfc, !PT ;  /* 0x000000809b977812 */ /* 0x040fe400078efcff */
[----:B------:R-:W-:-:S02]  /*0950*/  LOP3.LUT R152, R155, 0x60, RZ, 0xfc, !PT ;  /* 0x000000609b987812 */ /* 0x000fc400078efcff */
[----:B------:R-:W-:Y:S02]  /*0960*/  ISETP.GE.AND P1, PT, R149, UR30, PT ;  /* 0x0000001e95007c0c */ /* 0x000fe4000bf26270 */
[----:B------:R-:W-:Y:S01]  /*0970*/  LOP3.LUT R154, R155, 0x20, RZ, 0xfc, !PT ;  /* 0x000000209b9a7812 */ /* 0x000fe200078efcff */
[----:B------:R-:W3:Y:S01]  /*0980*/  @!P0 LDG.E.U16 R13, desc[UR26][R4.64+0x1c0] ;  /* 0x0001c01a040d8981 */ /* 0x000ee2000c1e1500 */
[----:B------:R-:W-:Y:S02]  /*0990*/  ISETP.GE.AND P0, PT, R147, UR30, PT ;  /* 0x0000001e93007c0c */ /* 0x000fe4000bf06270 */
[----:B------:R-:W-:Y:S02]  /*09a0*/  ISETP.GE.AND P2, PT, R150, UR30, PT ;  /* 0x0000001e96007c0c */ /* 0x000fe4000bf46270 */
[----:B------:R-:W-:Y:S02]  /*09b0*/  LOP3.LUT R153, R155, 0x40, RZ, 0xfc, !PT ;  /* 0x000000409b997812 */ /* 0x000fe400078efcff */
[----:B------:R-:W-:-:S02]  /*09c0*/  ISETP.GE.AND P3, PT, R151, UR30, PT ;  /* 0x0000001e97007c0c */ /* 0x000fc4000bf66270 */
        /* <DEDUP_REMOVED lines=300> */
.L_x_2787:
[----:B------:R-:W-:Y:S05]  /*1c90*/  BSYNC.RECONVERGENT B0 ;  /* 0x0000000000007941 */ /* 0x000fea0003800200 */
.L_x_2786:
        /* <DEDUP_REMOVED lines=35> */
.L_x_2789:
[----:B------:R-:W-:Y:S05]  /*1ed0*/  BSYNC.RECONVERGENT B0 ;  /* 0x0000000000007941 */ /* 0x000fea0003800200 */
.L_x_2788:
        /* <DEDUP_REMOVED lines=37> */
.L_x_2791:
[----:B------:R-:W-:Y:S05]  /*2130*/  BSYNC.RECONVERGENT B0 ;  /* 0x0000000000007941 */ /* 0x000fea0003800200 */
.L_x_2790:
        /* <DEDUP_REMOVED lines=35> */
.L_x_2793:
[----:B------:R-:W-:Y:S05]  /*2370*/  BSYNC.RECONVERGENT B0 ;  /* 0x0000000000007941 */ /* 0x000fea0003800200 */
.L_x_2792:
        /* <DEDUP_REMOVED lines=37> */
.L_x_2795:
[----:B------:R-:W-:Y:S05]  /*25d0*/  BSYNC.RECONVERGENT B0 ;  /* 0x0000000000007941 */ /* 0x000fea0003800200 */
.L_x_2794:
        /* <DEDUP_REMOVED lines=35> */
.L_x_2797:
[----:B------:R-:W-:Y:S05]  /*2810*/  BSYNC.RECONVERGENT B0 ;  /* 0x0000000000007941 */ /* 0x000fea0003800200 */
.L_x_2796:
        /* <DEDUP_REMOVED lines=37> */
.L_x_2799:
[----:B------:R-:W-:Y:S05]  /*2a70*/  BSYNC.RECONVERGENT B0 ;  /* 0x0000000000007941 */ /* 0x000fea0003800200 */
.L_x_2798:
        /* <DEDUP_REMOVED lines=35> */
.L_x_2801:
[----:B------:R-:W-:Y:S05]  /*2cb0*/  BSYNC.RECONVERGENT B0 ;  /* 0x0000000000007941 */ /* 0x000fea0003800200 */
.L_x_2800:
        /* <DEDUP_REMOVED lines=40> */
.L_x_2803:
[----:B------:R-:W-:Y:S05]  /*2f40*/  BSYNC.RECONVERGENT B0 ;  /* 0x0000000000007941 */ /* 0x000fea0003800200 */
.L_x_2802:
        /* <DEDUP_REMOVED lines=39> */
.L_x_2805:
[----:B------:R-:W-:Y:S05]  /*31c0*/  BSYNC.RECONVERGENT B0 ;  /* 0x0000000000007941 */ /* 0x000fea0003800200 */
.L_x_2804:
        /* <DEDUP_REMOVED lines=45> */
.L_x_2807:
[----:B------:R-:W-:Y:S05]  /*34a0*/  BSYNC.RECONVERGENT B0 ;  /* 0x0000000000007941 */ /* 0x000fea0003800200 */
.L_x_2806:
        /* <DEDUP_REMOVED lines=32> */
.L_x_2809:
[----:B------:R-:W-:Y:S05]  /*36b0*/  BSYNC.RECONVERGENT B0 ;  /* 0x0000000000007941 */ /* 0x000fea0003800200 */
.L_x_2808:
        /* <DEDUP_REMOVED lines=32> */
.L_x_2811:
[----:B------:R-:W-:Y:S05]  /*38c0*/  BSYNC.RECONVERGENT B0 ;  /* 0x0000000000007941 */ /* 0x000fea0003800200 */
.L_x_2810:
[----:B------:R-:W-:Y:S04]  /*38d0*/  BSSY.RECONVERGENT B0, `(.L_x_2812) ;  /* 0x0000020000007945 */ /* 0x000fe80003800200 */
        /* <DEDUP_REMOVED lines=31> */
.L_x_2813:
[----:B------:R-:W-:Y:S05]  /*3ad0*/  BSYNC.RECONVERGENT B0 ;  /* 0x0000000000007941 */ /* 0x000fea0003800200 */
.L_x_2812:
        /* <DEDUP_REMOVED lines=32> */
.L_x_2815:
[----:B------:R-:W-:Y:S05]  /*3ce0*/  BSYNC.RECONVERGENT B0 ;  /* 0x0000000000007941 */ /* 0x000fea0003800200 */
.L_x_2814:
        /* <DEDUP_REMOVED lines=32> */
.L_x_2817:
[----:B------:R-:W-:Y:S05]  /*3ef0*/  BSYNC.RECONVERGENT B0 ;  /* 0x0000000000007941 */ /* 0x000fea0003800200 */
.L_x_2816:
        /* <DEDUP_REMOVED lines=33> */
[----:B------:R-:W2:Y:S01]  /*4110*/  LDCU.64 UR34, c[0x0][0x3e0] ;  /* 0x00007c00ff2277ac */ /* 0x000ea20008000a00 */
[----:B------:R-:W-:-:S02]  /*4120*/  IMAD.X R83, RZ, RZ, RZ, P0 ;  /* 0x000000ffff537224 */ /* 0x000fc400000e06ff */
[----:B------:R-:W-:Y:S01]  /*4130*/  FMUL.FTZ R68, R68, R105 ;  /* 0x0000006944447220 */ /* 0x000fe20000410000 */
[----:B------:R-:W-:Y:S01]  /*4140*/  FMUL.FTZ R67, R67, R104 ;  /* 0x0000006843437220 */ /* 0x000fe20000410000 */
[----:B------:R-:W3:Y:S01]  /*4150*/  LDCU.64 UR36, c[0x0][0x3c0] ;  /* 0x00007800ff2477ac */ /* 0x000ee20008000a00 */
[----:B------:R-:W-:Y:S01]  /*4160*/  FMUL.FTZ R66, R66, R103 ;  /* 0x0000006742427220 */ /* 0x000fe20000410000 */
[----:B------:R-:W-:Y:S01]  /*4170*/  @P2 LOP3.LUT R57, R57, 0x200, RZ, 0xfc, !PT ;  /* 0x0000020039392812 */ /* 0x000fe200078efcff */
[----:B------:R-:W-:Y:S01]  /*4180*/  FMUL.FTZ R65, R65, R102 ;  /* 0x0000006641417220 */ /* 0x000fe20000410000 */
[----:B------:R-:W-:Y:S01]  /*4190*/  UISETP.LT.AND UP1, UPT, UR31, 0x1, UPT ;  /* 0x000000011f00788c */ /* 0x000fe2000bf21270 */
        /* <DEDUP_REMOVED lines=8> */
[----:B------:R-:W-:Y:S01]  /*4220*/  USEL UR8, UR31, 0x1, !UP1 ;  /* 0x000000011f087887 */ /* 0x000fe2000c800000 */
[----:B------:R-:W-:Y:S01]  /*4230*/  FMUL.FTZ R59, R59, R96 ;  /* 0x000000603b3b7220 */ /* 0x000fe20000410000 */
[----:B------:R-:W-:Y:S01]  /*4240*/  UIMAD UR9, UR14, UR9, UR13 ;  /* 0x000000090e0972a4 */ /* 0x000fe2000f8e020d */
[----:B------:R-:W-:Y:S01]  /*4250*/  FMUL.FTZ R58, R4, R95 ;  /* 0x0000005f043a7220 */ /* 0x000fe20000410000 */
[----:B-1----:R-:W-:Y:S01]  /*4260*/  ULEA UR15, UP0, UR12, UR28, 0x2 ;  /* 0x0000001c0c0f7291 */ /* 0x002fe2000f8010ff */
[----:B------:R-:W-:Y:S01]  /*4270*/  FMUL.FTZ R56, R5, R94 ;  /* 0x0000005e05387220 */ /* 0x000fe20000410000 */
[----:B------:R-:W-:Y:S01]  /*4280*/  FMUL.FTZ R55, R55, R92 ;  /* 0x0000005c37377220 */ /* 0x000fe20000410000 */
[----:B------:R-:W-:Y:S01]  /*4290*/  FMUL.FTZ R54, R54, R91 ;  /* 0x0000005b36367220 */ /* 0x000fe20000410000 */
[----:B------:R-:W-:Y:S01]  /*42a0*/  IADD3.X R83, PT, PT, R83, UR22, RZ, P2, !PT ;  /* 0x0000001653537c10 */ /* 0x000fe200097fe4ff */
[----:B------:R-:W-:-:S02]  /*42b0*/  ULEA.HI.X UR25, UR12, UR29, UR9, 0x2, UP0 ;  /* 0x0000001d0c197291 */ /* 0x000fc400080f1409 */
[----:B------:R-:W-:Y:S02]  /*42c0*/  UIMAD UR28, UR6, UR31, URZ ;  /* 0x0000001f061c72a4 */ /* 0x000fe4000f8e02ff */
[----:B------:R-:W-:Y:S01]  /*42d0*/  UIADD3 UR9, UPT, UPT, UR24, 0x2140, URZ ;  /* 0x0000214018097890 */ /* 0x000fe2000fffe0ff */
[----:B------:R-:W0:Y:S01]  /*42e0*/  LDCU.64 UR38, c[0x0][0x480] ;  /* 0x00009000ff2677ac */ /* 0x000e220008000a00 */
[----:B------:R-:W-:Y:S02]  /*42f0*/  USHF.L.U64.HI UR14, UR10, 0x2, UR11 ;  /* 0x000000020a0e7899 */ /* 0x000fe4000801020b */
[----:B--2---:R-:W-:Y:S02]  /*4300*/  USHF.L.U64.HI UR13, UR34, 0x1, UR35 ;  /* 0x00000001220d7899 */ /* 0x004fe40008010223 */
[----:B---3--:R-:W-:Y:S02]  /*4310*/  USHF.L.U64.HI UR12, UR36, 0x1, UR37 ;  /* 0x00000001240c7899 */ /* 0x008fe40008010225 */
[----:B------:R-:W-:-:S12]  /*4320*/  UIADD3 UR8, UPT, UPT, -UR8, URZ, URZ ;  /* 0x000000ff08087290 */ /* 0x000fd8000fffe1ff */
.L_x_2823:
        /* <DEDUP_REMOVED lines=12> */
[----:B------:R-:W-:Y:S02]  /*43f0*/  ISETP.GE.AND P0, PT, R150, UR30, PT ;  /* 0x0000001e96007c0c */ /* 0x000fe4000bf06270 */
[C---:B------:R-:W-:Y:S01]  /*4400*/  LOP3.LUT R149, R155.reuse, 0xc0, RZ, 0xfc, !PT ;  /* 0x000000c09b957812 */ /* 0x040fe200078efcff */
[----:B------:R-:W4:Y:S01]  /*4410*/  @!P3 LDG.E.U16 R9, desc[UR26][R82.64+-0x180] ;  /* 0xfffe801a5209b981 */ /* 0x000f22000c1e1500 */
[----:B------:R-:W-:-:S02]  /*4420*/  LOP3.LUT R148, R155, 0xe0, RZ, 0xfc, !PT ;  /* 0x000000e09b947812 */ /* 0x000fc400078efcff */
[----:B------:R-:W-:Y:S01]  /*4430*/  ISETP.GE.AND P5, PT, R149, UR30, PT ;  /* 0x0000001e95007c0c */ /* 0x000fe2000bfa6270 */
[----:B------:R-:W5:Y:S01]  /*4440*/  @!P2 LDG.E.U16 R11, desc[UR26][R82.64+-0x140] ;  /* 0xfffec01a520ba981 */ /* 0x000f62000c1e1500 */
[C---:B------:R-:W-:Y:S02]  /*4450*/  LOP3.LUT R142, R155.reuse, 0x1a0, RZ, 0xfc, !PT ;  /* 0x000001a09b8e7812 */ /* 0x040fe400078efcff */
[C---:B------:R-:W-:Y:S01]  /*4460*/  LOP3.LUT R147, R155.reuse, 0x100, RZ, 0xfc, !PT ;  /* 0x000001009b937812 */ /* 0x040fe200078efcff */
[----:B------:R-:W5:Y:S01]  /*4470*/  @!P1 LDG.E.U16 R13, desc[UR26][R82.64+-0x100] ;  /* 0xffff001a520d9981 */ /* 0x000f62000c1e1500 */
[C---:B------:R-:W-:Y:S02]  /*4480*/  LOP3.LUT R145, R155.reuse, 0x140, RZ, 0xfc, !PT ;  /* 0x000001409b917812 */ /* 0x040fe400078efcff */
[----:B------:R-:W-:Y:S01]  /*4490*/  LOP3.LUT R146, R155, 0x120, RZ, 0xfc, !PT ;  /* 0x000001209b927812 */ /* 0x000fe200078efcff */
[----:B------:R-:W5:Y:S01]  /*44a0*/  @!P0 LDG.E.U16 R15, desc[UR26][R82.64+-0xc0] ;  /* 0xffff401a520f8981 */ /* 0x000f62000c1e1500 */
[----:B------:R-:W-:-:S02]  /*44b0*/  P2R R12, PR, RZ, 0x20 ;  /* 0x00000020ff0c7803 */ /* 0x000fc40000000000 */
[----:B------:R-:W-:Y:S01]  /*44c0*/  ISETP.GE.AND P0, PT, R148, UR30, PT ;  /* 0x0000001e94007c0c */ /* 0x000fe2000bf06270 */
[----:B------:R-:W5:Y:S01]  /*44d0*/  @!P5 LDG.E.U16 R17, desc[UR26][R82.64+-0x80] ;  /* 0xffff801a5211d981 */ /* 0x000f62000c1e1500 */
[----:B------:R-:W-:Y:S02]  /*44e0*/  ISETP.GE.AND P5, PT, R142, UR30, PT ;  /* 0x0000001e8e007c0c */ /* 0x000fe4000bfa6270 */
[----:B------:R-:W-:Y:S02]  /*44f0*/  ISETP.GE.AND P4, PT, R147, UR30, PT ;  /* 0x0000001e93007c0c */ /* 0x000fe4000bf86270 */
[C---:B------:R-:W-:Y:S02]  /*4500*/  LOP3.LUT R143, R155.reuse, 0x180, RZ, 0xfc, !PT ;  /* 0x000001809b8f7812 */ /* 0x040fe400078efcff */
[C---:B------:R-:W-:Y:S02]  /*4510*/  LOP3.LUT R144, R155.reuse, 0x160, RZ, 0xfc, !PT ;  /* 0x000001609b907812 */ /* 0x040fe400078efcff */
[----:B------:R-:W-:-:S02]  /*4520*/  LOP3.LUT R141, R155, 0x1c0, RZ, 0xfc, !PT ;  /* 0x000001c09b8d7812 */ /* 0x000fc400078efcff */
[----:B------:R-:W-:Y:S01]  /*4530*/  ISETP.GE.AND P2, PT, R145, UR30, PT ;  /* 0x0000001e91007c0c */ /* 0x000fe2000bf46270 */
[----:B------:R-:W5:Y:S01]  /*4540*/  @!P0 LDG.E.U16 R19, desc[UR26][R82.64+-0x40] ;  /* 0xffffc01a52138981 */ /* 0x000f62000c1e1500 */
[----:B------:R-:W-:Y:S02]  /*4550*/  ISETP.GE.AND P3, PT, R146, UR30, PT ;  /* 0x0000001e92007c0c */ /* 0x000fe4000bf66270 */
[----:B------:R-:W-:Y:S01]  /*4560*/  ISETP.GE.AND P1, PT, R143, UR30, PT ;  /* 0x0000001e8f007c0c */ /* 0x000fe2000bf26270 */
[----:B------:R-:W5:Y:S01]  /*4570*/  @!P5 LDG.E.U16 R31, desc[UR26][R82.64+0x140] ;  /* 0x0001401a521fd981 */ /* 0x000f62000c1e1500 */
[----:B------:R-:W-:Y:S02]  /*4580*/  LOP3.LUT R140, R155, 0x1e0, RZ, 0xfc, !PT ;  /* 0x000001e09b8c7812 */ /* 0x000fe400078efcff */
[----:B------:R-:W-:Y:S01]  /*4590*/  ISETP.GE.AND P0, PT, R144, UR30, PT ;  /* 0x0000001e90007c0c */ /* 0x000fe2000bf06270 */
[----:B------:R-:W5:Y:S01]  /*45a0*/  @!P4 LDG.E.U16 R21, desc[UR26][R82.64] ;  /* 0x0000001a5215c981 */ /* 0x000f62000c1e1500 */
[----:B------:R-:W-:-:S02]  /*45b0*/  ISETP.GE.AND P5, PT, R141, UR30, PT ;  /* 0x0000001e8d007c0c */ /* 0x000fc4000bfa6270 */
[----:B------:R-:W-:Y:S01]  /*45c0*/  ISETP.GE.AND P6, PT, R140, UR30, PT ;  /* 0x0000001e8c007c0c */ /* 0x000fe2000bfc6270 */
[----:B------:R-:W5:Y:S04]  /*45d0*/  @!P2 LDG.E.U16 R25, desc[UR26][R82.64+0x80] ;  /* 0x0000801a5219a981 */ /* 0x000f68000c1e1500 */
        /* <DEDUP_REMOVED lines=9> */
[----:B------:R-:W-:-:S03]  /*4670*/  IMAD.MOV.U32 R4, RZ, RZ, RZ ;  /* 0x000000ffff047224 */ /* 0x000fc600078e00ff */
[----:B------:R-:W-:Y:S01]  /*4680*/  MOV R6, R0 ;  /* 0x0000000000067202 */ /* 0x000fe20000000f00 */
[----:B------:R-:W-:Y:S01]  /*4690*/  IMAD.MOV.U32 R8, RZ, RZ, R0 ;  /* 0x000000ffff087224 */ /* 0x000fe200078e0000 */
[----:B------:R-:W-:Y:S01]  /*46a0*/  MOV R3, UR25 ;  /* 0x0000001900037c02 */ /* 0x000fe20008000f00 */
[----:B------:R-:W-:-:S05]  /*46b0*/  IMAD.U32 R2, RZ, RZ, UR15 ;  /* 0x0000000fff027e24 */ /* 0x000fca000f8e00ff */
[----:B------:R1:W5:Y:S02]  /*46c0*/  LDG.E R14, desc[UR26][R2.64] ;  /* 0x0000001a020e7981 */ /* 0x000364000c1e1900 */
[--C-:B-1----:R-:W-:Y:S01]  /*46d0*/  IMAD.MOV.U32 R2, RZ, RZ, R0.reuse ;  /* 0x000000ffff027224 */ /* 0x102fe200078e0000 */
[----:B--2---:R-:W-:Y:S02]  /*46e0*/  @!P4 PRMT R4, R5, 0x7610, R0 ;  /* 0x000076100504c816 */ /* 0x004fe40000000000 */
[----:B------:R-:W-:Y:S02]  /*46f0*/  ISETP.GE.AND P4, PT, R153, UR30, PT ;  /* 0x0000001e99007c0c */ /* 0x000fe4000bf86270 */
[----:B---3--:R-:W-:Y:S02]  /*4700*/  @!P5 PRMT R4, R4, 0x5410, R7 ;  /* 0x000054100404d816 */ /* 0x008fe40000000007 */
[----:B------:R-:W-:-:S09]  /*4710*/  ISETP.GE.AND P5, PT, R152, UR30, PT ;  /* 0x0000001e98007c0c */ /* 0x000fd2000bfa6270 */
[----:B----4-:R-:W-:Y:S02]  /*4720*/  @!P4 PRMT R6, R9, 0x7610, R0 ;  /* 0x000076100906c816 */ /* 0x010fe40000000000 */
[----:B------:R-:W-:Y:S02]  /*4730*/  ISETP.GE.AND P4, PT, R151, UR30, PT ;  /* 0x0000001e97007c0c */ /* 0x000fe4000bf86270 */
[----:B-----5:R-:W-:Y:S02]  /*4740*/  @!P5 PRMT R6, R6, 0x5410, R11 ;  /* 0x000054100606d816 */ /* 0x020fe4000000000b */
[----:B------:R-:W-:-:S09]  /*4750*/  ISETP.GE.AND P5, PT, R150, UR30, PT ;  /* 0x0000001e96007c0c */ /* 0x000fd2000bfa6270 */
[----:B------:R-:W-:-:S04]  /*4760*/  @!P4 PRMT R8, R13, 0x7610, R0 ;  /* 0x000076100d08c816 */ /* 0x000fc80000000000 */
[----:B------:R-:W-:Y:S02]  /*4770*/  @!P5 PRMT R8, R8, 0x5410, R15 ;  /* 0x000054100808d816 */ /* 0x000fe4000000000f */
[----:B------:R-:W-:-:S04]  /*4780*/  ISETP.NE.AND P5, PT, R12, RZ, PT ;  /* 0x000000ff0c00720c */ /* 0x000fc80003fa5270 */
[----:B------:R-:W-:Y:S02]  /*4790*/  P2R R13, PR, RZ, 0x20 ;  /* 0x00000020ff0d7803 */ /* 0x000fe40000000000 */
[----:B------:R-:W-:-:S07]  /*47a0*/  ISETP.NE.AND P4, PT, R10, RZ, PT ;  /* 0x000000ff0a00720c */ /* 0x000fce0003f85270 */
[----:B------:R-:W-:Y:S02]  /*47b0*/  @!P5 PRMT R2, R17, 0x7610, R0 ;  /* 0x000076101102d816 */ /* 0x000fe40000000000 */
[----:B------:R-:W-:Y:S01]  /*47c0*/  ISETP.GE.AND P5, PT, R148, UR30, PT ;  /* 0x0000001e94007c0c */ /* 0x000fe2000bfa6270 */
[----:B------:R1:W-:Y:S01]  /*47d0*/  STS.U16 [R139], R4 ;  /* 0x000000048b007388 */ /* 0x0003e20000000400 */
[----:B------:R-:W-:Y:S02]  /*47e0*/  PRMT R3, R4, 0x7632, R3 ;  /* 0x0000763204037816 */ /* 0x000fe40000000003 */
[----:B------:R-:W-:Y:S02]  /*47f0*/  P2R R11, PR, RZ, 0x10 ;  /* 0x00000010ff0b7803 */ /* 0x000fe40000000000 */
[----:B------:R-:W-:Y:S02]  /*4800*/  PRMT R5, R6, 0x7632, R5 ;  /* 0x0000763206057816 */ /* 0x000fe40000000005 */
[----:B-1----:R-:W-:-:S05]  /*4810*/  MOV R4, R0 ;  /* 0x0000000000047202 */ /* 0x002fca0000000f00 */
[----:B------:R-:W-:Y:S02]  /*4820*/  @!P5 PRMT R2, R2, 0x5410, R19 ;  /* 0x000054100202d816 */ /* 0x000fe40000000013 */
[----:B------:R-:W-:Y:S02]  /*4830*/  ISETP.GE.AND P5, PT, R141, UR30, PT ;  /* 0x0000001e8d007c0c */ /* 0x000fe4000bfa6270 */
[----:B------:R-:W-:Y:S02]  /*4840*/  @!P4 PRMT R4, R21, 0x7610, R0 ;  /* 0x000076101504c816 */ /* 0x000fe40000000000 */
[----:B------:R-:W-:Y:S01]  /*4850*/  ISETP.GE.AND P4, PT, R142, UR30, PT ;  /* 0x0000001e8e007c0c */ /* 0x000fe2000bf86270 */
[----:B------:R-:W-:Y:S01]  /*4860*/  STS.U16 [R138+0x40], R3 ;  /* 0x000040038a007388 */ /* 0x000fe20000000400 */
[----:B------:R-:W-:Y:S02]  /*4870*/  PRMT R7, R8, 0x7632, R7 ;  /* 0x0000763208077816 */ /* 0x000fe40000000007 */
[----:B------:R-:W-:Y:S01]  /*4880*/  PRMT R9, R2, 0x7632, R9 ;  /* 0x0000763202097816 */ /* 0x000fe20000000009 */
[----:B------:R1:W-:Y:S01]  /*4890*/  STS.U16 [R137+0x80], R6 ;  /* 0x0000800689007388 */ /* 0x0003e20000000400 */
[----:B------:R-:W-:-:S03]  /*48a0*/  @!P3 PRMT R4, R4, 0x5410, R23 ;  /* 0x000054100404b816 */ /* 0x000fc60000000017 */
[----:B------:R-:W-:Y:S01]  /*48b0*/  STS.U16 [R136+0xc0], R5 ;  /* 0x0000c00588007388 */ /* 0x000fe20000000400 */
[----:B------:R-:W-:-:S03]  /*48c0*/  MOV R12, R0 ;  /* 0x00000000000c7202 */ /* 0x000fc60000000f00 */
[----:B------:R2:W-:Y:S01]  /*48d0*/  STS.U16 [R135+0x100], R8 ;  /* 0x0001000887007388 */ /* 0x0005e20000000400 */
[--C-:B-1----:R-:W-:Y:S01]  /*48e0*/  IMAD.MOV.U32 R6, RZ, RZ, R0.reuse ;  /* 0x000000ffff067224 */ /* 0x102fe200078e0000 */
[--C-:B------:R-:W-:Y:S02]  /*48f0*/  @!P2 PRMT R6, R25, 0x7610, R0.reuse ;  /* 0x000076101906a816 */ /* 0x100fe40000000000 */
[----:B------:R-:W-:Y:S01]  /*4900*/  STS.U16 [R134+0x140], R7 ;  /* 0x0001400786007388 */ /* 0x000fe20000000400 */
[--C-:B------:R-:W-:Y:S02]  /*4910*/  @!P5 PRMT R12, R33, 0x7610, R0.reuse ;  /* 0x00007610210cd816 */ /* 0x100fe40000000000 */
[----:B------:R-:W-:Y:S01]  /*4920*/  @!P0 PRMT R6, R6, 0x5410, R27 ;  /* 0x0000541006068816 */ /* 0x000fe2000000001b */
[----:B------:R-:W-:Y:S01]  /*4930*/  STS.U16 [R133+0x180], R2 ;  /* 0x0001800285007388 */ /* 0x000fe20000000400 */
[--C-:B--2---:R-:W-:Y:S01]  /*4940*/  IMAD.MOV.U32 R8, RZ, RZ, R0.reuse ;  /* 0x000000ffff087224 */ /* 0x104fe200078e0000 */
[----:B------:R-:W-:-:S02]  /*4950*/  @!P1 PRMT R8, R29, 0x7610, R0 ;  /* 0x000076101d089816 */ /* 0x000fc40000000000 */
[----:B------:R1:W-:Y:S01]  /*4960*/  STS.U16 [R132+0x1c0], R9 ;  /* 0x0001c00984007388 */ /* 0x0003e20000000400 */
[----:B------:R-:W-:Y:S02]  /*4970*/  PRMT R3, R4, 0x7632, R3 ;  /* 0x0000763204037816 */ /* 0x000fe40000000003 */
[----:B------:R-:W-:Y:S01]  /*4980*/  @!P4 PRMT R8, R8, 0x5410, R31 ;  /* 0x000054100808c816 */ /* 0x000fe2000000001f */
[----:B------:R2:W-:Y:S01]  /*4990*/  STS.U16 [R131+0x200], R4 ;  /* 0x0002000483007388 */ /* 0x0005e20000000400 */
[----:B------:R-:W-:Y:S02]  /*49a0*/  PRMT R5, R6, 0x7632, R5 ;  /* 0x0000763206057816 */ /* 0x000fe40000000005 */
[----:B------:R-:W-:Y:S02]  /*49b0*/  @!P6 PRMT R12, R12, 0x5410, R35 ;  /* 0x000054100c0ce816 */ /* 0x000fe40000000023 */
[----:B-1----:R-:W-:Y:S02]  /*49c0*/  P2R R9, PR, RZ, 0x8 ;  /* 0x00000008ff097803 */ /* 0x002fe40000000000 */
[----:B------:R-:W-:Y:S01]  /*49d0*/  ISETP.GE.AND P3, PT, R155, UR30, PT ;  /* 0x0000001e9b007c0c */ /* 0x000fe2000bf66270 */
[----:B------:R1:W-:Y:S01]  /*49e0*/  STS.U16 [R130+0x240], R3 ;  /* 0x0002400382007388 */ /* 0x0003e20000000400 */
[----:B--2---:R-:W-:-:S02]  /*49f0*/  PRMT R4, R8, 0x7632, R4 ;  /* 0x0000763208047816 */ /* 0x004fc40000000004 */
[----:B------:R-:W-:Y:S01]  /*4a00*/  PRMT R7, R12, 0x7632, R7 ;  /* 0x000076320c077816 */ /* 0x000fe20000000007 */
[----:B------:R-:W-:Y:S04]  /*4a10*/  STS.U16 [R129+0x280], R6 ;  /* 0x0002800681007388 */ /* 0x000fe80000000400 */
[----:B------:R-:W-:Y:S04]  /*4a20*/  STS.U16 [R128+0x2c0], R5 ;  /* 0x0002c00580007388 */ /* 0x000fe80000000400 */
[----:B------:R2:W-:Y:S04]  /*4a30*/  STS.U16 [R127+0x300], R8 ;  /* 0x000300087f007388 */ /* 0x0005e80000000400 */
[----:B------:R3:W-:Y:S04]  /*4a40*/  STS.U16 [R126+0x340], R4 ;  /* 0x000340047e007388 */ /* 0x0007e80000000400 */
[----:B------:R-:W-:Y:S04]  /*4a50*/  STS.U16 [R125+0x380], R12 ;  /* 0x0003800c7d007388 */ /* 0x000fe80000000400 */
[----:B------:R-:W-:Y:S01]  /*4a60*/  STS.U16 [R124+0x3c0], R7 ;  /* 0x0003c0077c007388 */ /* 0x000fe20000000400 */
[----:B------:R-:W-:-:S03]  /*4a70*/  NOP ;  /* 0x0000000000007918 */ /* 0x000fc60000000000 */
[----:B-1----:R-:W4:Y:S01]  /*4a80*/  @!P3 LDG.E.U16 R3, desc[UR26][R164.64+-0x200] ;  /* 0xfffe001aa403b981 */ /* 0x002f22000c1e1500 */
[----:B------:R-:W-:Y:S01]  /*4a90*/  ISETP.GE.AND P4, PT, R153, UR30, PT ;  /* 0x0000001e99007c0c */ /* 0x000fe2000bf86270 */
[--C-:B------:R-:W-:Y:S01]  /*4aa0*/  IMAD.MOV.U32 R10, RZ, RZ, R0.reuse ;  /* 0x000000ffff0a7224 */ /* 0x100fe200078e0000 */
[----:B------:R-:W-:Y:S01]  /*4ab0*/  ISETP.GE.AND P5, PT, R151, UR30, PT ;  /* 0x0000001e97007c0c */ /* 0x000fe2000bfa6270 */
[--C-:B------:R-:W-:Y:S01]  /*4ac0*/  IMAD.MOV.U32 R2, RZ, RZ, R0.reuse ;  /* 0x000000ffff027224 */ /* 0x100fe200078e0000 */
[----:B--2---:R-:W-:Y:S01]  /*4ad0*/  MOV R8, R0 ;  /* 0x0000000000087202 */ /* 0x004fe20000000f00 */
[--C-:B---3--:R-:W-:Y:S01]  /*4ae0*/  IMAD.MOV.U32 R4, RZ, RZ, R0.reuse ;  /* 0x000000ffff047224 */ /* 0x108fe200078e0000 */
[----:B------:R-:W1:Y:S01]  /*4af0*/  LDS.U16 R5, [R123] ;  /* 0x000000007b057984 */ /* 0x000e620000000400 */
[----:B----4-:R-:W-:-:S06]  /*4b00*/  @!P3 PRMT R10, R3, 0x7610, R0 ;  /* 0x00007610030ab816 */ /* 0x010fcc0000000000 */
[----:B------:R-:W2:Y:S01]  /*4b10*/  @!P4 LDG.E.U16 R3, desc[UR26][R164.64+-0x180] ;  /* 0xfffe801aa403c981 */ /* 0x000ea2000c1e1500 */
[----:B------:R-:W-:Y:S02]  /*4b20*/  ISETP.GE.AND P3, PT, R154, UR30, PT ;  /* 0x0000001e9a007c0c */ /* 0x000fe4000bf66270 */
[--C-:B--2---:R-:W-:Y:S02]  /*4b30*/  @!P4 PRMT R2, R3, 0x7610, R0.reuse ;  /* 0x000076100302c816 */ /* 0x104fe40000000000 */
[----:B------:R-:W2:Y:S01]  /*4b40*/  @!P5 LDG.E.U16 R3, desc[UR26][R164.64+-0x100] ;  /* 0xffff001aa403d981 */ /* 0x000ea2000c1e1500 */
[----:B------:R-:W-:Y:S02]  /*4b50*/  ISETP.GE.AND P4, PT, R152, UR30, PT ;  /* 0x0000001e98007c0c */ /* 0x000fe4000bf86270 */
[----:B--2---:R-:W-:-:S06]  /*4b60*/  @!P5 PRMT R8, R3, 0x7610, R0 ;  /* 0x000076100308d816 */ /* 0x004fcc0000000000 */
[----:B------:R-:W2:Y:S01]  /*4b70*/  @!P3 LDG.E.U16 R3, desc[UR26][R164.64+-0x1c0] ;  /* 0xfffe401aa403b981 */ /* 0x000ea2000c1e1500 */
[----:B------:R-:W-:Y:S02]  /*4b80*/  ISETP.GE.AND P5, PT, R150, UR30, PT ;  /* 0x0000001e96007c0c */ /* 0x000fe4000bfa6270 */
[----:B--2---:R-:W-:Y:S02]  /*4b90*/  @!P3 PRMT R10, R10, 0x5410, R3 ;  /* 0x000054100a0ab816 */ /* 0x004fe40000000003 */
[----:B------:R-:W2:Y:S02]  /*4ba0*/  @!P4 LDG.E.U16 R3, desc[UR26][R164.64+-0x140] ;  /* 0xfffec01aa403c981 */ /* 0x000ea4000c1e1500 */
[----:B--2---:R-:W-:-:S07]  /*4bb0*/  @!P4 PRMT R2, R2, 0x5410, R3 ;  /* 0x000054100202c816 */ /* 0x004fce0000000003 */
[----:B------:R-:W2:Y:S02]  /*4bc0*/  @!P5 LDG.E.U16 R3, desc[UR26][R164.64+-0xc0] ;  /* 0xffff401aa403d981 */ /* 0x000ea4000c1e1500 */
[----:B--2---:R-:W-:Y:S02]  /*4bd0*/  @!P5 PRMT R8, R8, 0x5410, R3 ;  /* 0x000054100808d816 */ /* 0x004fe40000000003 */
[----:B------:R-:W-:Y:S02]  /*4be0*/  ISETP.NE.AND P5, PT, R13, RZ, PT ;  /* 0x000000ff0d00720c */ /* 0x000fe40003fa5270 */
[----:B------:R-:W-:Y:S01]  /*4bf0*/  ISETP.NE.AND P4, PT, R11, RZ, PT ;  /* 0x000000ff0b00720c */ /* 0x000fe20003f85270 */
[--C-:B------:R-:W-:Y:S01]  /*4c00*/  IMAD.MOV.U32 R6, RZ, RZ, R0.reuse ;  /* 0x000000ffff067224 */ /* 0x100fe200078e0000 */
[----:B------:R-:W-:Y:S01]  /*4c10*/  ISETP.NE.AND P3, PT, R9, RZ, PT ;  /* 0x000000ff0900720c */ /* 0x000fe20003f65270 */
[----:B------:R-:W-:Y:S01]  /*4c20*/  IMAD.SHL.U32 R156, R157, 0x10, RZ ;  /* 0x000000109d9c7824 */ /* 0x000fe200078e00ff */
[----:B-1----:R-:W-:Y:S01]  /*4c30*/  SHF.L.U32 R5, R5, 0x10, RZ ;  /* 0x0000001005057819 */ /* 0x002fe200000006ff */
[----:B------:R-:W2:Y:S06]  /*4c40*/  @!P2 LDG.E.U16 R13, desc[UR26][R164.64+0x80] ;  /* 0x0000801aa40da981 */ /* 0x000eac000c1e1500 */
[----:B------:R-:W3:Y:S02]  /*4c50*/  @!P5 LDG.E.U16 R3, desc[UR26][R164.64+-0x80] ;  /* 0xffff801aa403d981 */ /* 0x000ee4000c1e1500 */
[----:B---3--:R-:W-:-:S02]  /*4c60*/  @!P5 PRMT R4, R3, 0x7610, R0 ;  /* 0x000076100304d816 */ /* 0x008fc40000000000 */
[----:B------:R-:W-:-:S13]  /*4c70*/  ISETP.GE.AND P5, PT, R148, UR30, PT ;  /* 0x0000001e94007c0c */ /* 0x000fda000bfa6270 */
[----:B------:R-:W3:Y:S02]  /*4c80*/  @!P5 LDG.E.U16 R3, desc[UR26][R164.64+-0x40] ;  /* 0xffffc01aa403d981 */ /* 0x000ee4000c1e1500 */
[----:B---3--:R-:W-:Y:S02]  /*4c90*/  @!P5 PRMT R4, R4, 0x5410, R3 ;  /* 0x000054100404d816 */ /* 0x008fe40000000003 */
[----:B------:R-:W3:Y:S02]  /*4ca0*/  @!P4 LDG.E.U16 R3, desc[UR26][R164.64] ;  /* 0x0000001aa403c981 */ /* 0x000ee4000c1e1500 */
[----:B---3--:R-:W-:Y:S02]  /*4cb0*/  @!P4 PRMT R6, R3, 0x7610, R0 ;  /* 0x000076100306c816 */ /* 0x008fe40000000000 */
[----:B------:R-:W3:Y:S01]  /*4cc0*/  @!P3 LDG.E.U16 R3, desc[UR26][R164.64+0x40] ;  /* 0x0000401aa403b981 */ /* 0x000ee2000c1e1500 */
[----:B------:R-:W-:Y:S01]  /*4cd0*/  FMUL.FTZ R5, R70, R5 ;  /* 0x0000000546057220 */ /* 0x000fe20000410000 */
[----:B---3--:R-:W-:-:S02]  /*4ce0*/  @!P3 PRMT R6, R6, 0x5410, R3 ;  /* 0x000054100606b816 */ /* 0x008fc40000000003 */
[----:B------:R-:W-:-:S04]  /*4cf0*/  ISETP.GE.U32.AND P3, PT, R156, UR30, PT ;  /* 0x0000001e9c007c0c */ /* 0x000fc8000bf66070 */
[----:B------:R-:W-:Y:S02]  /*4d00*/  FSEL R52, R5, RZ, !P3 ;  /* 0x000000ff05347208 */ /* 0x000fe40005800000 */
[----:B------:R-:W1:Y:S01]  /*4d10*/  LDS.U16 R5, [R122+0x2] ;  /* 0x000002007a057984 */ /* 0x000e620000000400 */
[----:B------:R-:W-:-:S04]  /*4d20*/  FMUL.FTZ R3, R14, 1.4426950216293334961 ;  /* 0x3fb8aa3b0e037820 */ /* 0x000fc80000410000 */
[----:B------:R-:W-:-:S06]  /*4d30*/  FMUL.FTZ R7, R3, R107 ;  /* 0x0000006b03077220 */ /* 0x000fcc0000410000 */
[----:B------:R-:W3:Y:S02]  /*4d40*/  MUFU.EX2 R7, R7 ;  /* 0x0000000700077308 */ /* 0x000ee40000000800 */
[----:B---3--:R-:W-:Y:S01]  /*4d50*/  FSEL R53, R7, 1, !P3 ;  /* 0x3f80000007357808 */ /* 0x008fe20005800000 */
[----:B-1----:R-:W-:Y:S01]  /*4d60*/  IMAD.U32 R12, R5, 0x10000, RZ ;  /* 0x00010000050c7824 */ /* 0x002fe200078e00ff */
[----:B------:R-:W-:-:S04]  /*4d70*/  IADD3 R5, PT, PT, R156, 0x1, RZ ;  /* 0x000000019c057810 */ /* 0x000fc80007ffe0ff */
[----:B------:R-:W-:Y:S02]  /*4d80*/  ISETP.GE.U32.AND P3, PT, R5, UR30, PT ;  /* 0x0000001e05007c0c */ /* 0x000fe4000bf66070 */
[----:B------:R-:W1:Y:S01]  /*4d90*/  LDS.U16 R5, [R121+0x4] ;  /* 0x0000040079057984 */ /* 0x000e620000000400 */
[----:B------:R-:W-:-:S06]  /*4da0*/  FMUL.FTZ R9, R3, R106 ;  /* 0x0000006a03097220 */ /* 0x000fcc0000410000 */
[----:B------:R-:W3:Y:S01]  /*4db0*/  MUFU.EX2 R9, R9 ;  /* 0x0000000900097308 */ /* 0x000ee20000000800 */
[----:B------:R-:W-:Y:S01]  /*4dc0*/  FMUL.FTZ R12, R69, R12 ;  /* 0x0000000c450c7220 */ /* 0x000fe20000410000 */
[----:B------:R-:W-:-:S04]  /*4dd0*/  VIADD R7, R156, 0x2 ;  /* 0x000000029c077836 */ /* 0x000fc80000000000 */
[----:B------:R-:W-:Y:S02]  /*4de0*/  FSEL R50, R12, RZ, !P3 ;  /* 0x000000ff0c327208 */ /* 0x000fe40005800000 */
[----:B---3--:R-:W-:Y:S02]  /*4df0*/  FSEL R51, R9, 1, !P3 ;  /* 0x3f80000009337808 */ /* 0x008fe40005800000 */
[----:B------:R-:W-:Y:S01]  /*4e00*/  ISETP.GE.U32.AND P3, PT, R7, UR30, PT ;  /* 0x0000001e07007c0c */ /* 0x000fe2000bf66070 */
[----:B-1----:R-:W-:-:S04]  /*4e10*/  IMAD.U32 R5, R5, 0x10000, RZ ;  /* 0x0001000005057824 */ /* 0x002fc800078e00ff */
[----:B------:R-:W-:-:S05]  /*4e20*/  FMUL.FTZ R5, R68, R5 ;  /* 0x0000000544057220 */ /* 0x000fca0000410000 */
[----:B------:R-:W-:Y:S02]  /*4e30*/  FSEL R48, R5, RZ, !P3 ;  /* 0x000000ff05307208 */ /* 0x000fe40005800000 */
[----:B------:R-:W1:Y:S01]  /*4e40*/  LDS.U16 R5, [R120+0x6] ;  /* 0x0000060078057984 */ /* 0x000e620000000400 */
[----:B------:R-:W-:-:S06]  /*4e50*/  FMUL.FTZ R11, R3, R105 ;  /* 0x00000069030b7220 */ /* 0x000fcc0000410000 */
[----:B------:R-:W3:Y:S02]  /*4e60*/  MUFU.EX2 R11, R11 ;  /* 0x0000000b000b7308 */ /* 0x000ee40000000800 */
[----:B---3--:R-:W-:Y:S02]  /*4e70*/  FSEL R49, R11, 1, !P3 ;  /* 0x3f8000000b317808 */ /* 0x008fe40005800000 */
[----:B-1----:R-:W-:Y:S01]  /*4e80*/  SHF.L.U32 R12, R5, 0x10, RZ ;  /* 0x00000010050c7819 */ /* 0x002fe200000006ff */
[----:B------:R-:W-:-:S05]  /*4e90*/  VIADD R5, R156, 0x3 ;  /* 0x000000039c057836 */ /* 0x000fca0000000000 */
[----:B------:R-:W-:Y:S02]  /*4ea0*/  ISETP.GE.U32.AND P3, PT, R5, UR30, PT ;  /* 0x0000001e05007c0c */ /* 0x000fe4000bf66070 */
[----:B------:R-:W1:Y:S01]  /*4eb0*/  LDS.U16 R5, [R119+0x8] ;  /* 0x0000080077057984 */ /* 0x000e620000000400 */
[----:B------:R-:W-:-:S06]  /*4ec0*/  FMUL.FTZ R7, R3, R104 ;  /* 0x0000006803077220 */ /* 0x000fcc0000410000 */
[----:B------:R-:W3:Y:S01]  /*4ed0*/  MUFU.EX2 R7, R7 ;  /* 0x0000000700077308 */ /* 0x000ee20000000800 */
[----:B------:R-:W-:-:S05]  /*4ee0*/  FMUL.FTZ R12, R67, R12 ;  /* 0x0000000c430c7220 */ /* 0x000fca0000410000 */
[----:B------:R-:W-:Y:S02]  /*4ef0*/  FSEL R46, R12, RZ, !P3 ;  /* 0x000000ff0c2e7208 */ /* 0x000fe40005800000 */
[----:B---3--:R-:W-:Y:S02]  /*4f00*/  FSEL R47, R7, 1, !P3 ;  /* 0x3f800000072f7808 */ /* 0x008fe40005800000 */
[----:B------:R-:W-:-:S04]  /*4f10*/  IADD3 R7, PT, PT, R156, 0x4, RZ ;  /* 0x000000049c077810 */ /* 0x000fc80007ffe0ff */
[----:B------:R-:W-:Y:S01]  /*4f20*/  ISETP.GE.U32.AND P3, PT, R7, UR30, PT ;  /* 0x0000001e07007c0c */ /* 0x000fe2000bf66070 */
[----:B-1----:R-:W-:-:S04]  /*4f30*/  IMAD.U32 R5, R5, 0x10000, RZ ;  /* 0x0001000005057824 */ /* 0x002fc800078e00ff */
[----:B------:R-:W-:-:S05]  /*4f40*/  FMUL.FTZ R5, R66, R5 ;  /* 0x0000000542057220 */ /* 0x000fca0000410000 */
[----:B------:R-:W-:Y:S02]  /*4f50*/  FSEL R44, R5, RZ, !P3 ;  /* 0x000000ff052c7208 */ /* 0x000fe40005800000 */
[----:B------:R-:W1:Y:S01]  /*4f60*/  LDS.U16 R5, [R118+0xa] ;  /* 0x00000a0076057984 */ /* 0x000e620000000400 */
[----:B------:R-:W-:-:S06]  /*4f70*/  FMUL.FTZ R9, R3, R103 ;  /* 0x0000006703097220 */ /* 0x000fcc0000410000 */
[----:B------:R-:W3:Y:S02]  /*4f80*/  MUFU.EX2 R9, R9 ;  /* 0x0000000900097308 */ /* 0x000ee40000000800 */
[----:B---3--:R-:W-:Y:S01]  /*4f90*/  FSEL R45, R9, 1, !P3 ;  /* 0x3f800000092d7808 */ /* 0x008fe20005800000 */
[----:B-1----:R-:W-:Y:S02]  /*4fa0*/  IMAD.U32 R12, R5, 0x10000, RZ ;  /* 0x00010000050c7824 */ /* 0x002fe400078e00ff */
[----:B------:R-:W-:-:S05]  /*4fb0*/  VIADD R5, R156, 0x5 ;  /* 0x000000059c057836 */ /* 0x000fca0000000000 */
[----:B------:R-:W-:Y:S02]  /*4fc0*/  ISETP.GE.U32.AND P3, PT, R5, UR30, PT ;  /* 0x0000001e05007c0c */ /* 0x000fe4000bf66070 */
[----:B------:R-:W1:Y:S01]  /*4fd0*/  LDS.U16 R5, [R117+0xc] ;  /* 0x00000c0075057984 */ /* 0x000e620000000400 */
[----:B------:R-:W-:-:S06]  /*4fe0*/  FMUL.FTZ R7, R3, R102 ;  /* 0x0000006603077220 */ /* 0x000fcc0000410000 */
[----:B------:R-:W3:Y:S01]  /*4ff0*/  MUFU.EX2 R7, R7 ;  /* 0x0000000700077308 */ /* 0x000ee20000000800 */
[----:B------:R-:W-:-:S05]  /*5000*/  FMUL.FTZ R12, R65, R12 ;  /* 0x0000000c410c7220 */ /* 0x000fca0000410000 */
[----:B------:R-:W-:Y:S02]  /*5010*/  FSEL R38, R12, RZ, !P3 ;  /* 0x000000ff0c267208 */ /* 0x000fe40005800000 */
[----:B---3--:R-:W-:Y:S01]  /*5020*/  FSEL R39, R7, 1, !P3 ;  /* 0x3f80000007277808 */ /* 0x008fe20005800000 */
[----:B------:R-:W-:-:S05]  /*5030*/  VIADD R7, R156, 0x6 ;  /* 0x000000069c077836 */ /* 0x000fca0000000000 */
[----:B------:R-:W-:Y:S02]  /*5040*/  ISETP.GE.U32.AND P3, PT, R7, UR30, PT ;  /* 0x0000001e07007c0c */ /* 0x000fe4000bf66070 */
[----:B-1----:R-:W-:-:S05]  /*5050*/  SHF.L.U32 R5, R5, 0x10, RZ ;  /* 0x0000001005057819 */ /* 0x002fca00000006ff */
[----:B------:R-:W-:-:S05]  /*5060*/  FMUL.FTZ R5, R64, R5 ;  /* 0x0000000540057220 */ /* 0x000fca0000410000 */
[----:B------:R-:W-:Y:S02]  /*5070*/  FSEL R36, R5, RZ, !P3 ;  /* 0x000000ff05247208 */ /* 0x000fe40005800000 */
[----:B------:R-:W1:Y:S01]  /*5080*/  LDS.U16 R5, [R116+0xe] ;  /* 0x00000e0074057984 */ /* 0x000e620000000400 */
        /* <DEDUP_REMOVED lines=55> */
[----:B------:R-:W3:Y:S01]  /*5400*/  MUFU.EX2 R9, R9 ;  /* 0x0000000900097308 */ /* 0x000ee20000000800 */
[----:B------:R-:W-:Y:S02]  /*5410*/  IADD3 R7, PT, PT, R156, 0xd, RZ ;  /* 0x0000000d9c077810 */ /* 0x000fe40007ffe0ff */
        /* <DEDUP_REMOVED lines=15> */
[----:B------:R-:W-:Y:S01]  /*5510*/  FMUL.FTZ R12, R55, R12 ;  /* 0x0000000c370c7220 */ /* 0x000fe20000410000 */
[----:B------:R-:W-:Y:S01]  /*5520*/  FMUL.FTZ R9, R3, R91 ;  /* 0x0000005b03097220 */ /* 0x000fe20000410000 */
[----:B------:R-:W-:-:S03]  /*5530*/  VIADD R3, R156, 0xf ;  /* 0x0000000f9c037836 */ /* 0x000fc60000000000 */
[----:B------:R-:W-:Y:S02]  /*5540*/  FSEL R20, R12, RZ, !P3 ;  /* 0x000000ff0c147208 */ /* 0x000fe40005800000 */
[----:B---3--:R-:W-:Y:S02]  /*5550*/  FSEL R21, R7, 1, !P3 ;  /* 0x3f80000007157808 */ /* 0x008fe40005800000 */
[----:B------:R-:W-:Y:S02]  /*5560*/  ISETP.GE.U32.AND P3, PT, R3, UR30, PT ;  /* 0x0000001e03007c0c */ /* 0x000fe4000bf66070 */
[----:B-1----:R-:W-:Y:S01]  /*5570*/  SHF.L.U32 R5, R5, 0x10, RZ ;  /* 0x0000001005057819 */ /* 0x002fe200000006ff */
[----:B------:R-:W3:Y:S04]  /*5580*/  @!P0 LDG.E.U16 R3, desc[UR26][R164.64+0xc0] ;  /* 0x0000c01aa4038981 */ /* 0x000ee8000c1e1500 */
[----:B------:R-:W-:Y:S01]  /*5590*/  FMUL.FTZ R5, R54, R5 ;  /* 0x0000000536057220 */ /* 0x000fe20000410000 */
[----:B------:R-:W1:Y:S01]  /*55a0*/  MUFU.EX2 R9, R9 ;  /* 0x0000000900097308 */ /* 0x000e620000000800 */
[----:B------:R-:W-:Y:S01]  /*55b0*/  ISETP.GE.AND P5, PT, R141, UR30, PT ;  /* 0x0000001e8d007c0c */ /* 0x000fe2000bfa6270 */
[----:B------:R-:W4:Y:S02]  /*55c0*/  @!P6 LDG.E.U16 R7, desc[UR26][R164.64+0x1c0] ;  /* 0x0001c01aa407e981 */ /* 0x000f24000c1e1500 */
[----:B------:R-:W-:-:S02]  /*55d0*/  FSEL R18, R5, RZ, !P3 ;  /* 0x000000ff05127208 */ /* 0x000fc40005800000 */
[----:B------:R-:W5:Y:S01]  /*55e0*/  @!P1 LDG.E.U16 R5, desc[UR26][R164.64+0x100] ;  /* 0x0001001aa4059981 */ /* 0x000f62000c1e1500 */
[----:B------:R-:W-:Y:S02]  /*55f0*/  ISETP.GE.AND P4, PT, R142, UR30, PT ;  /* 0x0000001e8e007c0c */ /* 0x000fe4000bf86270 */
[----:B-1----:R-:W-:-:S05]  /*5600*/  FSEL R19, R9, 1, !P3 ;  /* 0x3f80000009137808 */ /* 0x002fca0005800000 */
[----:B------:R-:W4:Y:S06]  /*5610*/  @!P5 LDG.E.U16 R9, desc[UR26][R164.64+0x180] ;  /* 0x0001801aa409d981 */ /* 0x000f2c000c1e1500 */
[----:B------:R-:W4:Y:S01]  /*5620*/  @!P4 LDG.E.U16 R11, desc[UR26][R164.64+0x140] ;  /* 0x0001401aa40bc981 */ /* 0x000f22000c1e1500 */
[----:B------:R-:W-:-:S04]  /*5630*/  FFMA.FTZ R12, R52, R51, R50 ;  /* 0x00000033340c7223 */ /* 0x000fc80000010032 */
[----:B------:R-:W-:-:S04]  /*5640*/  FFMA.FTZ R12, R49, R12, R48 ;  /* 0x0000000c310c7223 */ /* 0x000fc80000010030 */
[----:B------:R-:W-:-:S04]  /*5650*/  FFMA.FTZ R12, R47, R12, R46 ;  /* 0x0000000c2f0c7223 */ /* 0x000fc8000001002e */
[----:B------:R-:W-:-:S04]  /*5660*/  FFMA.FTZ R12, R45, R12, R44 ;  /* 0x0000000c2d0c7223 */ /* 0x000fc8000001002c */
[----:B------:R-:W-:-:S04]  /*5670*/  FFMA.FTZ R12, R39, R12, R38 ;  /* 0x0000000c270c7223 */ /* 0x000fc80000010026 */
[----:B------:R-:W-:Y:S01]  /*5680*/  FFMA.FTZ R14, R37, R12, R36 ;  /* 0x0000000c250e7223 */ /* 0x000fe20000010024 */
[----:B------:R-:W-:-:S03]  /*5690*/  FMUL.FTZ R12, R53, R51 ;  /* 0x00000033350c7220 */ /* 0x000fc60000410000 */
        /* <DEDUP_REMOVED lines=13> */
[----:B------:R-:W-:Y:S01]  /*5770*/  FMUL.FTZ R12, R33, R12 ;  /* 0x0000000c210c7220 */ /* 0x000fe20000410000 */
[----:B------:R-:W1:Y:S02]  /*5780*/  S2R R17, SR_LANEID ;  /* 0x0000000000117919 */ /* 0x000e640000000000 */
[----:B------:R-:W-:Y:S01]  /*5790*/  FFMA.FTZ R14, R21, R14, R20 ;  /* 0x0000000e150e7223 */ /* 0x000fe20000010014 */
[----:B------:R-:W-:-:S03]  /*57a0*/  FMUL.FTZ R12, R31, R12 ;  /* 0x0000000c1f0c7220 */ /* 0x000fc60000410000 */
[----:B------:R-:W-:Y:S01]  /*57b0*/  FFMA.FTZ R16, R19, R14, R18 ;  /* 0x0000000e13107223 */ /* 0x000fe20000010012 */
[----:B------:R-:W-:-:S04]  /*57c0*/  FMUL.FTZ R12, R29, R12 ;  /* 0x0000000c1d0c7220 */ /* 0x000fc80000410000 */
[----:B------:R-:W-:Y:S01]  /*57d0*/  FMUL.FTZ R12, R27, R12 ;  /* 0x0000000c1b0c7220 */ /* 0x000fe20000410000 */
[----:B0-----:R-:W0:Y:S03]  /*57e0*/  SHFL.UP PT, R15, R16, 0x1, RZ ;  /* 0x04200000100f7989 */ /* 0x001e2600000e00ff */
[----:B------:R-:W-:-:S04]  /*57f0*/  FMUL.FTZ R12, R25, R12 ;  /* 0x0000000c190c7220 */ /* 0x000fc80000410000 */
[----:B------:R-:W-:-:S04]  /*5800*/  FMUL.FTZ R12, R23, R12 ;  /* 0x0000000c170c7220 */ /* 0x000fc80000410000 */
[----:B------:R-:W-:-:S04]  /*5810*/  FMUL.FTZ R14, R21, R12 ;  /* 0x0000000c150e7220 */ /* 0x000fc80000410000 */
[----:B------:R-:W-:Y:S01]  /*5820*/  FMUL.FTZ R43, R19, R14 ;  /* 0x0000000e132b7220 */ /* 0x000fe20000410000 */
[----:B------:R-:W-:-:S04]  /*5830*/  IMAD.MOV.U32 R12, RZ, RZ, R0 ;  /* 0x000000ffff0c7224 */ /* 0x000fc800078e0000 */
[----:B------:R-:W0:Y:S01]  /*5840*/  SHFL.UP PT, R14, R43, 0x1, RZ ;  /* 0x042000002b0e7989 */ /* 0x000e2200000e00ff */
[----:B--2---:R-:W-:Y:S02]  /*5850*/  @!P2 PRMT R12, R13, 0x7610, R0 ;  /* 0x000076100d0ca816 */ /* 0x004fe40000000000 */
[----:B-1----:R-:W-:Y:S01]  /*5860*/  ISETP.GE.AND P2, PT, R17, 0x1, PT ;  /* 0x000000011100780c */ /* 0x002fe20003f46270 */
[----:B0-----:R-:W-:-:S05]  /*5870*/  FFMA.FTZ R15, R43, R15, R16 ;  /* 0x0000000f2b0f7223 */ /* 0x001fca0000010010 */
[----:B------:R-:W-:-:S05]  /*5880*/  FSEL R40, R16, R15, !P2 ;  /* 0x0000000f10287208 */ /* 0x000fca0005000000 */
[----:B------:R-:W0:Y:S02]  /*5890*/  SHFL.UP PT, R13, R40, 0x2, RZ ;  /* 0x04400000280d7989 */ /* 0x000e2400000e00ff */
[----:B------:R-:W-:-:S05]  /*58a0*/  @P2 FMUL.FTZ R43, R43, R14 ;  /* 0x0000000e2b2b2220 */ /* 0x000fca0000410000 */
[----:B------:R-:W1:Y:S01]  /*58b0*/  SHFL.UP PT, R14, R43, 0x2, RZ ;  /* 0x044000002b0e7989 */ /* 0x000e6200000e00ff */
[----:B------:R-:W-:Y:S01]  /*58c0*/  ISETP.GE.AND P2, PT, R17, 0x2, PT ;  /* 0x000000021100780c */ /* 0x000fe20003f46270 */
[----:B0-----:R-:W-:-:S05]  /*58d0*/  FFMA.FTZ R13, R43, R13, R40 ;  /* 0x0000000d2b0d7223 */ /* 0x001fca0000010028 */
[----:B------:R-:W-:-:S05]  /*58e0*/  FSEL R16, R40, R13, !P2 ;  /* 0x0000000d28107208 */ /* 0x000fca0005000000 */
[----:B------:R-:W0:Y:S02]  /*58f0*/  SHFL.UP PT, R13, R16, 0x4, RZ ;  /* 0x04800000100d7989 */ /* 0x000e2400000e00ff */
[----:B-1----:R-:W-:-:S05]  /*5900*/  @P2 FMUL.FTZ R43, R43, R14 ;  /* 0x0000000e2b2b2220 */ /* 0x002fca0000410000 */
[----:B------:R-:W1:Y:S01]  /*5910*/  SHFL.UP PT, R84, R43, 0x4, RZ ;  /* 0x048000002b547989 */ /* 0x000e6200000e00ff */
[----:B------:R-:W-:Y:S02]  /*5920*/  ISETP.GE.AND P2, PT, R17, 0x4, PT ;  /* 0x000000041100780c */ /* 0x000fe40003f46270 */
[----:B------:R-:W-:Y:S01]  /*5930*/  MOV R14, R0 ;  /* 0x00000000000e7202 */ /* 0x000fe20000000f00 */
[----:B0-----:R-:W-:-:S05]  /*5940*/  FFMA.FTZ R13, R43, R13, R16 ;  /* 0x0000000d2b0d7223 */ /* 0x001fca0000010010 */
[----:B------:R-:W-:-:S05]  /*5950*/  FSEL R42, R16, R13, !P2 ;  /* 0x0000000d102a7208 */ /* 0x000fca0005000000 */
[----:B-1----:R-:W-:-:S05]  /*5960*/  @P2 FMUL.FTZ R43, R43, R84 ;  /* 0x000000542b2b2220 */ /* 0x002fca0000410000 */
[----:B------:R-:W-:Y:S01]  /*5970*/  SHFL.UP PT, R16, R43, 0x8, RZ ;  /* 0x050000002b107989 */ /* 0x000fe200000e00ff */
[----:B------:R-:W-:Y:S01]  /*5980*/  ISETP.GE.AND P2, PT, R17, 0x8, PT ;  /* 0x000000081100780c */ /* 0x000fe20003f46270 */
[----:B------:R-:W0:Y:S02]  /*5990*/  S2UR UR11, SR_CgaCtaId ;  /* 0x00000000000b79c3 */ /* 0x000e240000008800 */
[----:B------:R-:W-:Y:S01]  /*59a0*/  STS.U16 [R139+0x1080], R10 ;  /* 0x0010800a8b007388 */ /* 0x000fe20000000400 */
[----:B------:R-:W-:Y:S01]  /*59b0*/  PRMT R13, R6, 0x7632, R13 ;  /* 0x00007632060d7816 */ /* 0x000fe2000000000d */
[----:B------:R-:W-:Y:S01]  /*59c0*/  UMOV UR24, 0x400 ;  /* 0x0000040000187882 */ /* 0x000fe20000000000 */
[----:B------:R-:W-:Y:S02]  /*59d0*/  IMAD.MOV.U32 R84, RZ, RZ, 0x3f800000 ;  /* 0x3f800000ff547424 */ /* 0x000fe400078e00ff */
[----:B------:R-:W-:Y:S01]  /*59e0*/  IMAD.MOV.U32 R85, RZ, RZ, RZ ;  /* 0x000000ffff557224 */ /* 0x000fe200078e00ff */
[----:B0-----:R-:W-:Y:S01]  /*59f0*/  ULEA UR24, UR11, UR24, 0x18 ;  /* 0x000000180b187291 */ /* 0x001fe2000f8ec0ff */
[----:B---3--:R-:W-:-:S02]  /*5a00*/  @!P0 PRMT R12, R12, 0x5410, R3 ;  /* 0x000054100c0c8816 */ /* 0x008fc40000000003 */
[----:B------:R-:W-:-:S04]  /*5a10*/  SHF.R.U32.HI R3, RZ, 0x5, R157 ;  /* 0x00000005ff037819 */ /* 0x000fc8000001169d */
[C---:B------:R-:W-:Y:S02]  /*5a20*/  ISETP.NE.AND P0, PT, R3.reuse, 0x3, PT ;  /* 0x000000030300780c */ /* 0x040fe40003f05270 */
[----:B------:R-:W-:Y:S02]  /*5a30*/  ISETP.NE.AND P3, PT, R3, 0x1, PT ;  /* 0x000000010300780c */ /* 0x000fe40003f65270 */
[--C-:B-----5:R-:W-:Y:S02]  /*5a40*/  @!P1 PRMT R14, R5, 0x7610, R0.reuse ;  /* 0x00007610050e9816 */ /* 0x120fe40000000000 */
[----:B------:R-:W-:Y:S02]  /*5a50*/  ISETP.NE.AND P1, PT, R3, 0x2, PT ;  /* 0x000000020300780c */ /* 0x000fe40003f25270 */
[----:B------:R-:W0:Y:S01]  /*5a60*/  SHFL.UP PT, R3, R42, 0x8, RZ ;  /* 0x050000002a037989 */ /* 0x000e2200000e00ff */
[----:B------:R-:W-:Y:S02]  /*5a70*/  PRMT R5, R10, 0x7632, R5 ;  /* 0x000076320a057816 */ /* 0x000fe40000000005 */
[----:B----4-:R-:W-:Y:S01]  /*5a80*/  @!P5 PRMT R0, R9, 0x7610, R0 ;  /* 0x000076100900d816 */ /* 0x010fe20000000000 */
[C---:B0-----:R-:W-:Y:S01]  /*5a90*/  FFMA.FTZ R3, R43.reuse, R3, R42 ;  /* 0x000000032b037223 */ /* 0x041fe2000001002a */
[----:B------:R-:W-:-:S04]  /*5aa0*/  @P2 FMUL.FTZ R43, R43, R16 ;  /* 0x000000102b2b2220 */ /* 0x000fc80000410000 */
[----:B------:R-:W-:Y:S01]  /*5ab0*/  FSEL R42, R42, R3, !P2 ;  /* 0x000000032a2a7208 */ /* 0x000fe20005000000 */
[----:B------:R-:W0:Y:S04]  /*5ac0*/  SHFL.UP PT, R40, R43, 0x10, RZ ;  /* 0x060000002b287989 */ /* 0x000e2800000e00ff */
[----:B------:R-:W1:Y:S01]  /*5ad0*/  SHFL.UP PT, R41, R42, 0x10, RZ ;  /* 0x060000002a297989 */ /* 0x000e6200000e00ff */
[----:B------:R-:W-:Y:S02]  /*5ae0*/  @!P4 PRMT R14, R14, 0x5410, R11 ;  /* 0x000054100e0ec816 */ /* 0x000fe4000000000b */
[----:B------:R-:W-:Y:S02]  /*5af0*/  ISETP.NE.AND P4, PT, R17, 0x1f, PT ;  /* 0x0000001f1100780c */ /* 0x000fe40003f85270 */
[----:B------:R-:W-:-:S02]  /*5b00*/  @!P6 PRMT R0, R0, 0x5410, R7 ;  /* 0x000054100000e816 */ /* 0x000fc40000000007 */
[----:B------:R-:W-:Y:S01]  /*5b10*/  PRMT R7, R2, 0x7632, R7 ;  /* 0x0000763202077816 */ /* 0x000fe20000000007 */
[----:B------:R-:W-:Y:S01]  /*5b20*/  STS.U16 [R138+0x10c0], R5 ;  /* 0x0010c0058a007388 */ /* 0x000fe20000000400 */
[----:B------:R-:W-:Y:S02]  /*5b30*/  PRMT R9, R8, 0x7632, R9 ;  /* 0x0000763208097816 */ /* 0x000fe40000000009 */
[----:B------:R-:W-:Y:S01]  /*5b40*/  LOP3.LUT P2, RZ, R157, 0x1f, RZ, 0xc0, !PT ;  /* 0x0000001f9dff7812 */ /* 0x000fe2000784c0ff */
[----:B------:R2:W-:Y:S01]  /*5b50*/  STS.U16 [R137+0x1100], R2 ;  /* 0x0011000289007388 */ /* 0x0005e20000000400 */
[----:B------:R-:W-:Y:S02]  /*5b60*/  PRMT R11, R4, 0x7632, R11 ;  /* 0x00007632040b7816 */ /* 0x000fe4000000000b */
[----:B------:R-:W-:Y:S01]  /*5b70*/  ISETP.EQ.OR P2, PT, RZ, UR6, P2 ;  /* 0x00000006ff007c0c */ /* 0x000fe20009742670 */
[----:B------:R-:W-:Y:S01]  /*5b80*/  STS.U16 [R136+0x1140], R7 ;  /* 0x0011400788007388 */ /* 0x000fe20000000400 */
[----:B------:R-:W-:-:S03]  /*5b90*/  PRMT R10, R12, 0x7632, R10 ;  /* 0x000076320c0a7816 */ /* 0x000fc6000000000a */
[----:B------:R-:W-:Y:S04]  /*5ba0*/  STS.U16 [R135+0x1180], R8 ;  /* 0x0011800887007388 */ /* 0x000fe80000000400 */
[----:B------:R-:W-:Y:S01]  /*5bb0*/  STS.U16 [R134+0x11c0], R9 ;  /* 0x0011c00986007388 */ /* 0x000fe20000000400 */
[----:B--2---:R-:W-:-:S03]  /*5bc0*/  @!P4 SHF.R.U32.HI R2, RZ, 0x2, R157 ;  /* 0x00000002ff02c819 */ /* 0x004fc6000001169d */
[----:B------:R2:W-:Y:S01]  /*5bd0*/  STS.U16 [R133+0x1200], R4 ;  /* 0x0012000485007388 */ /* 0x0005e20000000400 */
[----:B------:R-:W-:-:S03]  /*5be0*/  PRMT R5, R0, 0x7632, R5 ;  /* 0x0000763200057816 */ /* 0x000fc60000000005 */
[----:B------:R-:W-:Y:S04]  /*5bf0*/  STS.U16 [R132+0x1240], R11 ;  /* 0x0012400b84007388 */ /* 0x000fe80000000400 */
[----:B------:R-:W-:Y:S01]  /*5c00*/  STS.U16 [R131+0x1280], R6 ;  /* 0x0012800683007388 */ /* 0x000fe20000000400 */
[----:B--2---:R-:W-:-:S03]  /*5c10*/  PRMT R4, R14, 0x7632, R4 ;  /* 0x000076320e047816 */ /* 0x004fc60000000004 */
[----:B------:R-:W-:Y:S01]  /*5c20*/  STS.U16 [R130+0x12c0], R13 ;  /* 0x0012c00d82007388 */ /* 0x000fe20000000400 */
[----:B------:R-:W-:-:S03]  /*5c30*/  @!P4 LOP3.LUT R161, R2, 0xf8, RZ, 0xc0, !PT ;  /* 0x000000f802a1c812 */ /* 0x000fc600078ec0ff */
[----:B------:R-:W-:Y:S01]  /*5c40*/  STS.U16 [R129+0x1300], R12 ;  /* 0x0013000c81007388 */ /* 0x000fe20000000400 */
[C---:B0-----:R-:W-:Y:S01]  /*5c50*/  FMUL.FTZ R40, R43.reuse, R40 ;  /* 0x000000282b287220 */ /* 0x041fe20000410000 */
[----:B-1----:R-:W-:Y:S02]  /*5c60*/  FFMA.FTZ R41, R43, R41, R42 ;  /* 0x000000292b297223 */ /* 0x002fe4000001002a */
[----:B------:R-:W-:Y:S04]  /*5c70*/  STS.U16 [R128+0x1340], R10 ;  /* 0x0013400a80007388 */ /* 0x000fe80000000400 */
[----:B------:R-:W-:Y:S04]  /*5c80*/  STS.U16 [R127+0x1380], R14 ;  /* 0x0013800e7f007388 */ /* 0x000fe80000000400 */
[----:B------:R-:W-:Y:S04]  /*5c90*/  STS.U16 [R126+0x13c0], R4 ;  /* 0x0013c0047e007388 */ /* 0x000fe80000000400 */
[----:B------:R-:W-:Y:S04]  /*5ca0*/  STS.U16 [R125+0x1400], R0 ;  /* 0x001400007d007388 */ /* 0x000fe80000000400 */
[----:B------:R-:W-:Y:S01]  /*5cb0*/  STS.U16 [R124+0x1440], R5 ;  /* 0x001440057c007388 */ /* 0x000fe20000000400 */
[----:B------:R-:W-:-:S03]  /*5cc0*/  NOP ;  /* 0x0000000000007918 */ /* 0x000fc60000000000 */
        /* <DEDUP_REMOVED lines=20> */
[----:B------:R-:W-:Y:S02]  /*5e10*/  FSEL R160, R43, R40, !P5 ;  /* 0x000000282ba07208 */ /* 0x000fe40006800000 */
[----:B0-----:R-:W-:Y:S02]  /*5e20*/  FSEL R161, R42, R41, !P5 ;  /* 0x000000292aa17208 */ /* 0x001fe40006800000 */
[----:B------:R-:W0:Y:S04]  /*5e30*/  LDS.128 R40, [UR24+0x2100] ;  /* 0x00210018ff287984 */ /* 0x000e280008000c00 */
[----:B------:R-:W-:Y:S04]  /*5e40*/  SHFL.UP PT, R160, R160, 0x1, RZ ;  /* 0x04200000a0a07989 */ /* 0x000fe800000e00ff */
[----:B------:R-:W-:Y:S01]  /*5e50*/  SHFL.UP PT, R161, R161, 0x1, RZ ;  /* 0x04200000a1a17989 */ /* 0x000fe200000e00ff */
[C---:B0-----:R-:W-:Y:S01]  /*5e60*/  FSEL R158, R41.reuse, R158, !P3 ;  /* 0x0000009e299e7208 */ /* 0x041fe20005800000 */
[-C--:B------:R-:W-:Y:S01]  /*5e70*/  FFMA.FTZ R162, R41, R42.reuse, R43 ;  /* 0x0000002a29a27223 */ /* 0x080fe2000001002b */
[C---:B------:R-:W-:Y:S01]  /*5e80*/  FSEL R159, R40.reuse, R159, !P3 ;  /* 0x0000009f289f7208 */ /* 0x040fe20005800000 */
[----:B------:R-:W-:-:S02]  /*5e90*/  FMUL.FTZ R163, R40, R42 ;  /* 0x0000002a28a37220 */ /* 0x000fc40000410000 */
[----:B------:R-:W0:Y:S01]  /*5ea0*/  LDS.128 R40, [UR24+0x2110] ;  /* 0x00211018ff287984 */ /* 0x000e220008000c00 */
[C---:B------:R-:W-:Y:S02]  /*5eb0*/  FSEL R158, R162.reuse, R158, !P1 ;  /* 0x0000009ea29e7208 */ /* 0x040fe40004800000 */
[----:B------:R-:W-:Y:S02]  /*5ec0*/  FSEL R159, R163, R159, !P1 ;  /* 0x0000009fa39f7208 */ /* 0x000fe40004800000 */
[C---:B------:R-:W-:Y:S01]  /*5ed0*/  ISETP.GE.U32.AND P1, PT, R157.reuse, 0x20, PT ;  /* 0x000000209d00780c */ /* 0x040fe20003f26070 */
[----:B------:R-:W-:Y:S01]  /*5ee0*/  BSSY.RECONVERGENT B0, `(.L_x_2819) ;  /* 0x0000016000007945 */ /* 0x000fe20003800200 */
[----:B------:R-:W-:Y:S01]  /*5ef0*/  ISETP.NE.AND P2, PT, R157, RZ, PT ;  /* 0x000000ff9d00720c */ /* 0x000fe20003f45270 */
[-C--:B0-----:R-:W-:Y:S01]  /*5f00*/  FMUL.FTZ R163, R163, R40.reuse ;  /* 0x00000028a3a37220 */ /* 0x081fe20000410000 */
[----:B------:R-:W-:-:S04]  /*5f10*/  FFMA.FTZ R41, R162, R40, R41 ;  /* 0x00000028a2297223 */ /* 0x000fc80000010029 */
[----:B------:R-:W-:Y:S02]  /*5f20*/  FSEL R159, R163, R159, !P0 ;  /* 0x0000009fa39f7208 */ /* 0x000fe40004000000 */
[----:B------:R-:W-:Y:S01]  /*5f30*/  FSEL R158, R41, R158, !P0 ;  /* 0x0000009e299e7208 */ /* 0x000fe20004000000 */
[----:B------:R-:W-:Y:S02]  /*5f40*/  FFMA.FTZ R162, R42, R41, R43 ;  /* 0x000000292aa27223 */ /* 0x000fe4000001002b */
[----:B------:R-:W-:Y:S01]  /*5f50*/  @P1 ISETP.NE.AND P0, PT, R17, RZ, PT ;  /* 0x000000ff1100120c */ /* 0x000fe20003f05270 */
[C---:B------:R-:W-:Y:S01]  /*5f60*/  @P1 FMUL.FTZ R40, R160.reuse, R159 ;  /* 0x0000009fa0281220 */ /* 0x040fe20000410000 */
[----:B------:R-:W-:Y:S01]  /*5f70*/  @P1 FFMA.FTZ R41, R160, R158, R161 ;  /* 0x0000009ea0291223 */ /* 0x000fe200000100a1 */
[----:B------:R-:W-:-:S03]  /*5f80*/  FMUL.FTZ R163, R42, R163 ;  /* 0x000000a32aa37220 */ /* 0x000fc60000410000 */
        /* <DEDUP_REMOVED lines=11> */
.L_x_2820:
[----:B------:R-:W-:Y:S05]  /*6040*/  BSYNC.RECONVERGENT B0 ;  /* 0x0000000000007941 */ /* 0x000fea0003800200 */
.L_x_2819:
[----:B------:R-:W-:Y:S01]  /*6050*/  BAR.SYNC.DEFER_BLOCKING 0x0 ;  /* 0x0000000000007b1d */ /* 0x000fe20000010000 */
[----:B------:R-:W-:Y:S01]  /*6060*/  ISETP.NE.AND P0, PT, R157, RZ, PT ;  /* 0x000000ff9d00720c */ /* 0x000fe20003f05270 */
[----:B------:R-:W-:Y:S02]  /*6070*/  IMAD.U32 R17, R16, 0x10000, RZ ;  /* 0x0001000010117824 */ /* 0x000fe400078e00ff */
[----:B------:R-:W-:Y:S01]  /*6080*/  IMAD.U32 R16, R15, 0x10000, RZ ;  /* 0x000100000f107824 */ /* 0x000fe200078e00ff */
[----:B------:R-:W-:Y:S01]  /*6090*/  SHF.L.U32 R15, R14, 0x10, RZ ;  /* 0x000000100e0f7819 */ /* 0x000fe200000006ff */
[----:B------:R-:W-:Y:S01]  /*60a0*/  IMAD.U32 R14, R13, 0x10000, RZ ;  /* 0x000100000d0e7824 */ /* 0x000fe200078e00ff */
[----:B------:R-:W-:Y:S01]  /*60b0*/  BSSY.RECONVERGENT B0, `(.L_x_2821) ;  /* 0x0000029000007945 */ /* 0x000fe20003800200 */
[----:B------:R-:W-:Y:S01]  /*60c0*/  IMAD.U32 R13, R12, 0x10000, RZ ;  /* 0x000100000c0d7824 */ /* 0x000fe200078e00ff */
[----:B------:R-:W-:Y:S01]  /*60d0*/  SHF.L.U32 R12, R11, 0x10, RZ ;  /* 0x000000100b0c7819 */ /* 0x000fe200000006ff */
[----:B------:R-:W-:-:S02]  /*60e0*/  IMAD.U32 R11, R10, 0x10000, RZ ;  /* 0x000100000a0b7824 */ /* 0x000fc400078e00ff */
[----:B------:R-:W-:Y:S01]  /*60f0*/  IMAD.U32 R10, R9, 0x10000, RZ ;  /* 0x00010000090a7824 */ /* 0x000fe200078e00ff */
[----:B------:R-:W-:Y:S01]  /*6100*/  SHF.L.U32 R9, R8, 0x10, RZ ;  /* 0x0000001008097819 */ /* 0x000fe200000006ff */
[----:B------:R-:W-:Y:S02]  /*6110*/  IMAD.U32 R8, R7, 0x10000, RZ ;  /* 0x0001000007087824 */ /* 0x000fe400078e00ff */
[----:B------:R-:W-:Y:S01]  /*6120*/  IMAD.U32 R7, R6, 0x10000, RZ ;  /* 0x0001000006077824 */ /* 0x000fe200078e00ff */
[----:B------:R-:W-:Y:S01]  /*6130*/  SHF.L.U32 R6, R5, 0x10, RZ ;  /* 0x0000001005067819 */ /* 0x000fe200000006ff */
        /* <DEDUP_REMOVED lines=32> */
.L_x_2822:
[----:B------:R-:W-:Y:S05]  /*6340*/  BSYNC.RECONVERGENT B0 ;  /* 0x0000000000007941 */ /* 0x000fea0003800200 */
.L_x_2821:
        /* <DEDUP_REMOVED lines=29> */
.L_x_2818:
[----:B------:R-:W-:Y:S01]  /*6520*/  BAR.SYNC.DEFER_BLOCKING 0x0 ;  /* 0x0000000000007b1d */ /* 0x000fe20000010000 */
[----:B------:R-:W-:Y:S01]  /*6530*/  F2FP.BF16.F32.PACK_AB R0, R89, R90 ;  /* 0x0000005a5900723e */ /* 0x000fe200000010ff */
[----:B------:R-:W-:Y:S01]  /*6540*/  USHF.L.U32 UR8, UR6, 0xb, URZ ;  /* 0x0000000b06087899 */ /* 0x000fe200080006ff */
[----:B------:R-:W-:Y:S02]  /*6550*/  F2FP.BF16.F32.PACK_AB R2, R87, R88 ;  /* 0x000000585702723e */ /* 0x000fe400000010ff */
[C---:B------:R-:W-:Y:S01]  /*6560*/  PRMT R3, R0.reuse, 0x7610, R3 ;  /* 0x0000761000037816 */ /* 0x040fe20000000003 */
[----:B------:R-:W1:Y:S01]  /*6570*/  LDCU UR25, c[0x0][0x388] ;  /* 0x00007100ff1977ac */ /* 0x000e620008000800 */
[----:B------:R-:W-:Y:S01]  /*6580*/  PRMT R61, R0, 0x7632, R61 ;  /* 0x00007632003d7816 */ /* 0x000fe2000000003d */
[----:B------:R-:W2:Y:S01]  /*6590*/  S2UR UR28, SR_CTAID.X ;  /* 0x00000000001c79c3 */ /* 0x000ea20000002500 */
[----:B------:R-:W-:Y:S01]  /*65a0*/  F2FP.BF16.F32.PACK_AB R0, R81, R86 ;  /* 0x000000565100723e */ /* 0x000fe200000010ff */
[----:B------:R-:W2:Y:S01]  /*65b0*/  LDCU.128 UR12, c[0x0][0x420] ;  /* 0x00008400ff0c77ac */ /* 0x000ea20008000c00 */
[----:B------:R-:W-:-:S02]  /*65c0*/  PRMT R4, R2, 0x7610, R4 ;  /* 0x0000761002047816 */ /* 0x000fc40000000004 */
[----:B------:R-:W-:Y:S01]  /*65d0*/  PRMT R60, R2, 0x7632, R60 ;  /* 0x00007632023c7816 */ /* 0x000fe2000000003c */
[----:B------:R-:W-:Y:S01]  /*65e0*/  UMOV UR9, URZ ;  /* 0x000000ff00097c82 */ /* 0x000fe20008000000 */
[----:B------:R-:W-:Y:S01]  /*65f0*/  F2FP.BF16.F32.PACK_AB R2, R79, R80 ;  /* 0x000000504f02723e */ /* 0x000fe200000010ff */
[----:B------:R-:W3:Y:S01]  /*6600*/  S2UR UR29, SR_CTAID.Y ;  /* 0x00000000001d79c3 */ /* 0x000ee20000002600 */
[C---:B------:R-:W-:Y:S01]  /*6610*/  PRMT R5, R0.reuse, 0x7610, R5 ;  /* 0x0000761000057816 */ /* 0x040fe20000000005 */
[----:B------:R-:W4:Y:S01]  /*6620*/  LDCU.64 UR30, c[0x0][0x478] ;  /* 0x00008f00ff1e77ac */ /* 0x000f220008000a00 */
[----:B------:R-:W-:Y:S02]  /*6630*/  PRMT R59, R0, 0x7632, R59 ;  /* 0x00007632003b7816 */ /* 0x000fe4000000003b */
[----:B------:R-:W-:Y:S02]  /*6640*/  F2FP.BF16.F32.PACK_AB R0, R77, R78 ;  /* 0x0000004e4d00723e */ /* 0x000fe400000010ff */
[C---:B------:R-:W-:Y:S01]  /*6650*/  PRMT R6, R2.reuse, 0x7610, R6 ;  /* 0x0000761002067816 */ /* 0x040fe20000000006 */
[----:B------:R5:W-:Y:S01]  /*6660*/  STS.U16 [R123], R3 ;  /* 0x000000037b007388 */ /* 0x000be20000000400 */
[----:B------:R-:W-:Y:S01]  /*6670*/  PRMT R58, R2, 0x7632, R58 ;  /* 0x00007632023a7816 */ /* 0x000fe2000000003a */
[----:B-1----:R-:W-:Y:S01]  /*6680*/  UIADD3 UR25, UPT, UPT, -UR8, UR25, URZ ;  /* 0x0000001908197290 */ /* 0x002fe2000fffe1ff */
[----:B------:R-:W-:Y:S01]  /*6690*/  F2FP.BF16.F32.PACK_AB R2, R75, R76 ;  /* 0x0000004c4b02723e */ /* 0x000fe200000010ff */
[----:B------:R-:W-:Y:S01]  /*66a0*/  STS.U16 [R122+0x2], R61 ;  /* 0x0000023d7a007388 */ /* 0x000fe20000000400 */
[----:B------:R-:W-:-:S02]  /*66b0*/  ISETP.NE.AND P0, PT, R157, RZ, PT ;  /* 0x000000ff9d00720c */ /* 0x000fc40003f05270 */
[C---:B------:R-:W-:Y:S01]  /*66c0*/  PRMT R7, R2.reuse, 0x7610, R7 ;  /* 0x0000761002077816 */ /* 0x040fe20000000007 */
[----:B------:R1:W-:Y:S01]  /*66d0*/  STS.U16 [R121+0x4], R4 ;  /* 0x0000040479007388 */ /* 0x0003e20000000400 */
[----:B------:R-:W-:Y:S01]  /*66e0*/  PRMT R56, R2, 0x7632, R56 ;  /* 0x0000763202387816 */ /* 0x000fe20000000038 */
[----:B--2---:R-:W-:Y:S01]  /*66f0*/  UIMAD.WIDE.U32 UR10, UR28, UR12, UR8 ;  /* 0x0000000c1c0a72a5 */ /* 0x004fe2000f8e0008 */
[----:B-----5:R-:W-:Y:S01]  /*6700*/  PRMT R3, R0, 0x7610, R3 ;  /* 0x0000761000037816 */ /* 0x020fe20000000003 */
[----:B------:R-:W-:Y:S01]  /*6710*/  STS.U16 [R120+0x6], R60 ;  /* 0x0000063c78007388 */ /* 0x000fe20000000400 */
[----:B------:R-:W-:Y:S01]  /*6720*/  F2FP.BF16.F32.PACK_AB R2, R71, R72 ;  /* 0x000000484702723e */ /* 0x000fe200000010ff */
[----:B------:R-:W-:Y:S01]  /*6730*/  UIMAD UR11, UR28, UR13, UR11 ;  /* 0x0000000d1c0b72a4 */ /* 0x000fe2000f8e020b */
[----:B------:R-:W-:Y:S01]  /*6740*/  PRMT R10, RZ, 0x7610, R10 ;  /* 0x00007610ff0a7816 */ /* 0x000fe2000000000a */
[----:B------:R-:W-:Y:S01]  /*6750*/  STS.U16 [R119+0x8], R5 ;  /* 0x0000080577007388 */ /* 0x000fe20000000400 */
[----:B------:R-:W-:Y:S01]  /*6760*/  PRMT R54, R2, 0x7632, R54 ;  /* 0x0000763202367816 */ /* 0x000fe20000000036 */
[----:B---3--:R-:W-:Y:S01]  /*6770*/  UIMAD.WIDE.U32 UR10, UR29, UR14, UR10 ;  /* 0x0000000e1d0a72a5 */ /* 0x008fe2000f8e000a */
[----:B-1----:R-:W-:Y:S01]  /*6780*/  PRMT R4, R0, 0x7632, R4 ;  /* 0x0000763200047816 */ /* 0x002fe20000000004 */
[----:B------:R-:W-:Y:S01]  /*6790*/  STS.U16 [R118+0xa], R59 ;  /* 0x00000a3b76007388 */ /* 0x000fe20000000400 */
[----:B------:R-:W-:Y:S01]  /*67a0*/  F2FP.BF16.F32.PACK_AB R0, R73, R74 ;  /* 0x0000004a4900723e */ /* 0x000fe200000010ff */
[----:B------:R-:W-:Y:S01]  /*67b0*/  UIMAD UR11, UR29, UR15, UR11 ;  /* 0x0000000f1d0b72a4 */ /* 0x000fe2000f8e020b */
[----:B------:R-:W-:Y:S01]  /*67c0*/  PRMT R12, RZ, 0x7610, R12 ;  /* 0x00007610ff0c7816 */ /* 0x000fe2000000000c */
[----:B------:R1:W-:Y:S01]  /*67d0*/  STS.U16 [R117+0xc], R6 ;  /* 0x00000c0675007388 */ /* 0x0003e20000000400 */
[----:B------:R-:W-:Y:S01]  /*67e0*/  PRMT R55, R0, 0x7632, R55 ;  /* 0x0000763200377816 */ /* 0x000fe20000000037 */
[----:B------:R-:W2:Y:S02]  /*67f0*/  LDCU.128 UR12, c[0x0][0x410] ;  /* 0x00008200ff0c77ac */ /* 0x000ea40008000c00 */
[----:B------:R-:W-:Y:S04]  /*6800*/  STS.U16 [R116+0xe], R58 ;  /* 0x00000e3a74007388 */ /* 0x000fe80000000400 */
[----:B------:R-:W-:Y:S01]  /*6810*/  STS.U16 [R115+0x10], R3 ;  /* 0x0000100373007388 */ /* 0x000fe20000000400 */
[----:B-1----:R-:W-:-:S03]  /*6820*/  MOV R6, UR25 ;  /* 0x0000001900067c02 */ /* 0x002fc60008000f00 */
[----:B------:R-:W-:Y:S04]  /*6830*/  STS.U16 [R114+0x12], R4 ;  /* 0x0000120472007388 */ /* 0x000fe80000000400 */
[----:B------:R-:W-:Y:S04]  /*6840*/  STS.U16 [R113+0x14], R7 ;  /* 0x0000140771007388 */ /* 0x000fe80000000400 */
[----:B------:R-:W-:Y:S04]  /*6850*/  STS.U16 [R112+0x16], R56 ;  /* 0x0000163870007388 */ /* 0x000fe80000000400 */
[----:B------:R1:W-:Y:S04]  /*6860*/  STS.U16 [R111+0x18], R0 ;  /* 0x000018006f007388 */ /* 0x0003e80000000400 */
[----:B------:R-:W-:Y:S04]  /*6870*/  STS.U16 [R110+0x1a], R55 ;  /* 0x00001a376e007388 */ /* 0x000fe80000000400 */
[----:B------:R4:W-:Y:S01]  /*6880*/  STS.U16 [R109+0x1c], R2 ;  /* 0x00001c026d007388 */ /* 0x0009e20000000400 */
[----:B-1----:R-:W-:-:S03]  /*6890*/  LOP3.LUT R0, R156, 0x3e00, RZ, 0xc0, !PT ;  /* 0x00003e009c007812 */ /* 0x002fc600078ec0ff */
[----:B------:R-:W-:Y:S01]  /*68a0*/  STS.U16 [R108+0x1e], R54 ;  /* 0x00001e366c007388 */ /* 0x000fe20000000400 */
[----:B------:R-:W-:-:S03]  /*68b0*/  NOP ;  /* 0x0000000000007918 */ /* 0x000fc60000000000 */
[----:B------:R-:W-:Y:S01]  /*68c0*/  LDS.U16 R5, [R139] ;  /* 0x000000008b057984 */ /* 0x000fe20000000400 */
[----:B------:R-:W-:-:S03]  /*68d0*/  LOP3.LUT R0, R0, 0x1f, R157, 0xf8, !PT ;  /* 0x0000001f00007812 */ /* 0x000fc600078ef89d */
[----:B------:R-:W-:Y:S01]  /*68e0*/  LDS.U16 R7, [R138+0x40] ;  /* 0x000040008a077984 */ /* 0x000fe20000000400 */
[----:B------:R-:W-:-:S03]  /*68f0*/  IADD3 R3, P1, PT, R0, UR10, RZ ;  /* 0x0000000a00037c10 */ /* 0x000fc6000ff3e0ff */
[----:B------:R-:W-:Y:S01]  /*6900*/  LDS.U16 R9, [R137+0x80] ;  /* 0x0000800089097984 */ /* 0x000fe20000000400 */
[C---:B----4-:R-:W-:Y:S01]  /*6910*/  LEA R2, P6, R3.reuse, UR30, 0x1 ;  /* 0x0000001e03027c11 */ /* 0x050fe2000f8c08ff */
[----:B------:R-:W-:Y:S01]  /*6920*/  IMAD.X R4, RZ, RZ, UR11, P1 ;  /* 0x0000000bff047e24 */ /* 0x000fe200088e06ff */
[----:B--2---:R-:W-:Y:S01]  /*6930*/  UIMAD.WIDE.U32 UR10, UR28, UR12, UR8 ;  /* 0x0000000c1c0a72a5 */ /* 0x004fe2000f8e0008 */
[----:B------:R-:W-:Y:S03]  /*6940*/  LDS.U16 R11, [R136+0xc0] ;  /* 0x0000c000880b7984 */ /* 0x000fe60000000400 */
[----:B------:R-:W-:Y:S01]  /*6950*/  LEA.HI.X R3, R3, UR31, R4, 0x1, P6 ;  /* 0x0000001f03037c11 */ /* 0x000fe2000b0f0c04 */
[----:B------:R-:W-:Y:S01]  /*6960*/  LDS.U16 R13, [R135+0x100] ;  /* 0x00010000870d7984 */ /* 0x000fe20000000400 */
[----:B------:R-:W-:Y:S01]  /*6970*/  UIMAD UR11, UR28, UR13, UR11 ;  /* 0x0000000d1c0b72a4 */ /* 0x000fe2000f8e020b */
[----:B------:R-:W1:Y:S02]  /*6980*/  LDCU.64 UR12, c[0x0][0x488] ;  /* 0x00009100ff0c77ac */ /* 0x000e640008000a00 */
        /* <DEDUP_REMOVED lines=32> */
[----:B--2---:R-:W-:Y:S01]  /*6b90*/  PRMT R7, RZ, 0x7610, R7 ;  /* 0x00007610ff077816 */ /* 0x004fe20000000007 */
[----:B------:R-:W-:Y:S01]  /*6ba0*/  @!P1 STG.E.U16 desc[UR26][R2.64+0x140], R15 ;  /* 0x0001400f02009986 */ /* 0x000fe2000c10151a */
[-C--:B------:R-:W-:Y:S02]  /*6bb0*/  ISETP.GE.AND P1, PT, R140, R37.reuse, PT ;  /* 0x000000258c00720c */ /* 0x080fe40003f26270 */
[----:B---3--:R-:W-:Y:S01]  /*6bc0*/  PRMT R9, RZ, 0x7610, R9 ;  /* 0x00007610ff097816 */ /* 0x008fe20000000009 */
[----:B------:R-:W-:Y:S01]  /*6bd0*/  @!P2 STG.E.U16 desc[UR26][R2.64+0x180], R17 ;  /* 0x000180110200a986 */ /* 0x000fe2000c10151a */
[-C--:B------:R-:W-:Y:S02]  /*6be0*/  ISETP.GE.AND P2, PT, R141, R37.reuse, PT ;  /* 0x000000258d00720c */ /* 0x080fe40003f46270 */
[----:B----4-:R-:W-:Y:S01]  /*6bf0*/  PRMT R11, RZ, 0x7610, R11 ;  /* 0x00007610ff0b7816 */ /* 0x010fe2000000000b */
[----:B------:R-:W-:Y:S01]  /*6c00*/  @!P3 STG.E.U16 desc[UR26][R2.64+0x1c0], R19 ;  /* 0x0001c0130200b986 */ /* 0x000fe2000c10151a */
[----:B------:R-:W-:-:S03]  /*6c10*/  ISETP.GE.AND P3, PT, R142, R37, PT ;  /* 0x000000258e00720c */ /* 0x000fc60003f66270 */
[----:B------:R-:W-:Y:S01]  /*6c20*/  @!P4 STG.E.U16 desc[UR26][R2.64+0x200], R21 ;  /* 0x000200150200c986 */ /* 0x000fe2000c10151a */
[----:B------:R-:W-:-:S03]  /*6c30*/  ISETP.GE.AND P4, PT, R143, R37, PT ;  /* 0x000000258f00720c */ /* 0x000fc60003f86270 */
[----:B------:R-:W-:Y:S01]  /*6c40*/  @!P5 STG.E.U16 desc[UR26][R2.64+0x240], R23 ;  /* 0x000240170200d986 */ /* 0x000fe2000c10151a */
[----:B------:R-:W-:-:S03]  /*6c50*/  ISETP.GE.AND P5, PT, R144, R37, PT ;  /* 0x000000259000720c */ /* 0x000fc60003fa6270 */
[----:B------:R-:W-:Y:S01]  /*6c60*/  @!P6 STG.E.U16 desc[UR26][R2.64+0x280], R25 ;  /* 0x000280190200e986 */ /* 0x000fe2000c10151a */
[----:B------:R-:W-:Y:S01]  /*6c70*/  IADD3 R5, P6, PT, R0, UR10, RZ ;  /* 0x0000000a00057c10 */ /* 0x000fe2000ffde0ff */
[----:B------:R-:W2:Y:S02]  /*6c80*/  LDCU.64 UR10, c[0x0][0x490] ;  /* 0x00009200ff0a77ac */ /* 0x000ea40008000a00 */
[----:B------:R-:W-:Y:S01]  /*6c90*/  @!P3 STG.E.U16 desc[UR26][R2.64+0x340], R31 ;  /* 0x0003401f0200b986 */ /* 0x000fe2000c10151a */
[----:B------:R-:W-:Y:S01]  /*6ca0*/  ISETP.GE.AND P3, PT, R154, UR25, PT ;  /* 0x000000199a007c0c */ /* 0x000fe2000bf66270 */
[----:B------:R-:W-:Y:S01]  /*6cb0*/  IMAD.X R8, RZ, RZ, UR15, P6 ;  /* 0x0000000fff087e24 */ /* 0x000fe2000b0e06ff */
[----:B-1----:R-:W-:Y:S01]  /*6cc0*/  LEA R4, P6, R5, UR12, 0x1 ;  /* 0x0000000c05047c11 */ /* 0x002fe2000f8c08ff */
[----:B------:R-:W-:Y:S01]  /*6cd0*/  @!P4 STG.E.U16 desc[UR26][R2.64+0x300], R29 ;  /* 0x0003001d0200c986 */ /* 0x000fe2000c10151a */
[----:B------:R-:W-:Y:S02]  /*6ce0*/  ISETP.GE.AND P4, PT, R153, UR25, PT ;  /* 0x0000001999007c0c */ /* 0x000fe4000bf86270 */
[--C-:B------:R-:W-:Y:S01]  /*6cf0*/  LEA.HI.X R5, R5, UR13, R8.reuse, 0x1, P6 ;  /* 0x0000000d05057c11 */ /* 0x100fe2000b0f0c08 */
[----:B------:R-:W-:Y:S01]  /*6d00*/  @!P5 STG.E.U16 desc[UR26][R2.64+0x2c0], R27 ;  /* 0x0002c01b0200d986 */ /* 0x000fe2000c10151a */
[----:B------:R-:W-:Y:S01]  /*6d10*/  ISETP.GE.AND P5, PT, R152, UR25, PT ;  /* 0x0000001998007c0c */ /* 0x000fe2000bfa6270 */
[----:B------:R-:W1:Y:S01]  /*6d20*/  LDCU.128 UR12, c[0x0][0x430] ;  /* 0x00008600ff0c77ac */ /* 0x000e620008000c00 */
        /* <DEDUP_REMOVED lines=8> */
[----:B-----5:R-:W-:Y:S02]  /*6db0*/  PRMT R13, RZ, 0x7610, R13 ;  /* 0x00007610ff0d7816 */ /* 0x020fe4000000000d */
        /* <DEDUP_REMOVED lines=60> */
[----:B------:R-:W-:Y:S04]  /*7180*/  LDS.U16 R12, [R114+0x12] ;  /* 0x00001200720c7984 */ /* 0x000fe80000000400 */
[----:B------:R-:W0:Y:S04]  /*7190*/  LDS.U16 R11, [R115+0x10] ;  /* 0x00001000730b7984 */ /* 0x000e280000000400 */
[----:B------:R-:W0:Y:S01]  /*71a0*/  LDS.U16 R14, [R112+0x16] ;  /* 0x00001600700e7984 */ /* 0x000e220000000400 */
[----:B-1----:R-:W-:-:S03]  /*71b0*/  SHF.L.U32 R17, R2, 0x10, RZ ;  /* 0x0000001002117819 */ /* 0x002fc600000006ff */
[----:B------:R-:W1:Y:S01]  /*71c0*/  LDS.U16 R2, [R111+0x18] ;  /* 0x000018006f027984 */ /* 0x000e620000000400 */
[----:B--2---:R-:W-:-:S03]  /*71d0*/  IMAD.U32 R19, R3, 0x10000, RZ ;  /* 0x0001000003137824 */ /* 0x004fc600078e00ff */
[----:B------:R-:W2:Y:S04]  /*71e0*/  LDS.U16 R13, [R113+0x14] ;  /* 0x00001400710d7984 */ /* 0x000ea80000000400 */
[----:B------:R-:W-:Y:S04]  /*71f0*/  LDS.U16 R15, [R110+0x1a] ;  /* 0x00001a006e0f7984 */ /* 0x000fe80000000400 */
[----:B------:R-:W2:Y:S04]  /*7200*/  LDS.U16 R16, [R108+0x1e] ;  /* 0x00001e006c107984 */ /* 0x000ea80000000400 */
[----:B------:R-:W2:Y:S01]  /*7210*/  LDS.U16 R3, [R109+0x1c] ;  /* 0x00001c006d037984 */ /* 0x000ea20000000400 */
[----:B------:R-:W-:Y:S01]  /*7220*/  FMUL.FTZ R18, R17, -1.4426950216293334961 ;  /* 0xbfb8aa3b11127820 */ /* 0x000fe20000410000 */
[----:B---3--:R-:W-:Y:S01]  /*7230*/  IMAD.U32 R21, R4, 0x10000, RZ ;  /* 0x0001000004157824 */ /* 0x008fe200078e00ff */
[----:B----4-:R-:W-:Y:S01]  /*7240*/  SHF.L.U32 R22, R5, 0x10, RZ ;  /* 0x0000001005167819 */ /* 0x010fe200000006ff */
[----:B------:R-:W-:Y:S01]  /*7250*/  FMUL.FTZ R4, R19, -1.4426950216293334961 ;  /* 0xbfb8aa3b13047820 */ /* 0x000fe20000410000 */
[----:B-----5:R-:W-:Y:S01]  /*7260*/  SHF.L.U32 R26, R9, 0x10, RZ ;  /* 0x00000010091a7819 */ /* 0x020fe200000006ff */
[----:B------:R-:W-:Y:S01]  /*7270*/  FMUL.FTZ R5, R21, -1.4426950216293334961 ;  /* 0xbfb8aa3b15057820 */ /* 0x000fe20000410000 */
[----:B------:R-:W3:Y:S01]  /*7280*/  MUFU.EX2 R18, R18 ;  /* 0x0000001200127308 */ /* 0x000ee20000000800 */
[----:B0-----:R-:W-:-:S02]  /*7290*/  IMAD.U32 R24, R7, 0x10000, RZ ;  /* 0x0001000007187824 */ /* 0x001fc400078e00ff */
[----:B------:R-:W-:Y:S01]  /*72a0*/  FMUL.FTZ R23, R22, -1.4426950216293334961 ;  /* 0xbfb8aa3b16177820 */ /* 0x000fe20000410000 */
[----:B------:R-:W-:Y:S01]  /*72b0*/  IMAD.U32 R25, R8, 0x10000, RZ ;  /* 0x0001000008197824 */ /* 0x000fe200078e00ff */
[----:B------:R0:W4:Y:S01]  /*72c0*/  MUFU.EX2 R20, R4 ;  /* 0x0000000400147308 */ /* 0x0001220000000800 */
[----:B------:R-:W-:Y:S02]  /*72d0*/  IMAD.U32 R27, R10, 0x10000, RZ ;  /* 0x000100000a1b7824 */ /* 0x000fe400078e00ff */
[----:B------:R-:W-:Y:S01]  /*72e0*/  FMUL.FTZ R8, R24, -1.4426950216293334961 ;  /* 0xbfb8aa3b18087820 */ /* 0x000fe20000410000 */
[----:B------:R5:W-:Y:S01]  /*72f0*/  MUFU.EX2 R7, R5 ;  /* 0x0000000500077308 */ /* 0x000be20000000800 */
[----:B------:R-:W-:Y:S01]  /*7300*/  FMUL.FTZ R9, R25, -1.4426950216293334961 ;  /* 0xbfb8aa3b19097820 */ /* 0x000fe20000410000 */
[----:B------:R-:W-:Y:S02]  /*7310*/  IMAD.U32 R28, R11, 0x10000, RZ ;  /* 0x000100000b1c7824 */ /* 0x000fe400078e00ff */
[----:B0-----:R-:W-:Y:S01]  /*7320*/  FMUL.FTZ R4, R26, -1.4426950216293334961 ;  /* 0xbfb8aa3b1a047820 */ /* 0x001fe20000410000 */
[----:B------:R-:W-:Y:S01]  /*7330*/  IMAD.U32 R30, R14, 0x10000, RZ ;  /* 0x000100000e1e7824 */ /* 0x000fe200078e00ff */
[----:B-----5:R-:W-:Y:S01]  /*7340*/  SHF.L.U32 R5, R12, 0x10, RZ ;  /* 0x000000100c057819 */ /* 0x020fe200000006ff */
[----:B------:R-:W0:Y:S01]  /*7350*/  MUFU.EX2 R23, R23 ;  /* 0x0000001700177308 */ /* 0x000e220000000800 */
[----:B-1----:R-:W-:Y:S01]  /*7360*/  SHF.L.U32 R32, R2, 0x10, RZ ;  /* 0x0000001002207819 */ /* 0x002fe200000006ff */
[----:B------:R-:W-:Y:S01]  /*7370*/  FMUL.FTZ R11, R27, -1.4426950216293334961 ;  /* 0xbfb8aa3b1b0b7820 */ /* 0x000fe20000410000 */
[----:B--2---:R-:W-:Y:S01]  /*7380*/  IMAD.U32 R29, R13, 0x10000, RZ ;  /* 0x000100000d1d7824 */ /* 0x004fe200078e00ff */
[----:B------:R1:W-:Y:S01]  /*7390*/  MUFU.EX2 R10, R4 ;  /* 0x00000004000a7308 */ /* 0x0003e20000000800 */
[----:B------:R-:W-:Y:S01]  /*73a0*/  FMUL.FTZ R12, R28, -1.4426950216293334961 ;  /* 0xbfb8aa3b1c0c7820 */ /* 0x000fe20000410000 */
[----:B------:R-:W-:Y:S01]  /*73b0*/  FMUL.FTZ R13, R5, -1.4426950216293334961 ;  /* 0xbfb8aa3b050d7820 */ /* 0x000fe20000410000 */
[----:B------:R-:W-:Y:S01]  /*73c0*/  FMUL.FTZ R31, R30, -1.4426950216293334961 ;  /* 0xbfb8aa3b1e1f7820 */ /* 0x000fe20000410000 */
[----:B------:R-:W2:Y:S01]  /*73d0*/  MUFU.EX2 R8, R8 ;  /* 0x0000000800087308 */ /* 0x000ea20000000800 */
[----:B------:R-:W-:Y:S01]  /*73e0*/  FMUL.FTZ R14, R29, -1.4426950216293334961 ;  /* 0xbfb8aa3b1d0e7820 */ /* 0x000fe20000410000 */
[----:B------:R-:W-:Y:S01]  /*73f0*/  SHF.L.U32 R2, R16, 0x10, RZ ;  /* 0x0000001010027819 */ /* 0x000fe200000006ff */
[----:B-1----:R-:W-:Y:S01]  /*7400*/  IMAD.U32 R4, R15, 0x10000, RZ ;  /* 0x000100000f047824 */ /* 0x002fe200078e00ff */
[----:B------:R-:W1:Y:S01]  /*7410*/  MUFU.EX2 R9, R9 ;  /* 0x0000000900097308 */ /* 0x000e620000000800 */
[----:B------:R-:W-:-:S02]  /*7420*/  IMAD.U32 R3, R3, 0x10000, RZ ;  /* 0x0001000003037824 */ /* 0x000fc400078e00ff */
[----:B------:R-:W-:Y:S01]  /*7430*/  FMUL.FTZ R15, R32, -1.4426950216293334961 ;  /* 0xbfb8aa3b200f7820 */ /* 0x000fe20000410000 */
[----:B------:R-:W-:Y:S01]  /*7440*/  FMUL.FTZ R16, R4, -1.4426950216293334961 ;  /* 0xbfb8aa3b04107820 */ /* 0x000fe20000410000 */
[----:B------:R-:W5:Y:S01]  /*7450*/  MUFU.EX2 R11, R11 ;  /* 0x0000000b000b7308 */ /* 0x000f620000000800 */
[----:B---3--:R-:W-:Y:S01]  /*7460*/  FADD.FTZ R18, R18, 1 ;  /* 0x3f80000012127421 */ /* 0x008fe20000010000 */
[----:B------:R-:W-:Y:S01]  /*7470*/  FMUL.FTZ R33, R3, -1.4426950216293334961 ;  /* 0xbfb8aa3b03217820 */ /* 0x000fe20000410000 */
[----:B------:R-:W-:Y:S01]  /*7480*/  FMUL.FTZ R34, R2, -1.4426950216293334961 ;  /* 0xbfb8aa3b02227820 */ /* 0x000fe20000410000 */
[----:B------:R-:W3:Y:S04]  /*7490*/  MUFU.EX2 R12, R12 ;  /* 0x0000000c000c7308 */ /* 0x000ee80000000800 */
[----:B------:R-:W3:Y:S04]  /*74a0*/  MUFU.EX2 R13, R13 ;  /* 0x0000000d000d7308 */ /* 0x000ee80000000800 */
[----:B------:R-:W3:Y:S01]  /*74b0*/  MUFU.EX2 R31, R31 ;  /* 0x0000001f001f7308 */ /* 0x000ee20000000800 */
[----:B----4-:R-:W-:-:S03]  /*74c0*/  FADD.FTZ R20, R20, 1 ;  /* 0x3f80000014147421 */ /* 0x010fc60000010000 */
[----:B------:R-:W4:Y:S04]  /*74d0*/  MUFU.EX2 R14, R14 ;  /* 0x0000000e000e7308 */ /* 0x000f280000000800 */
[----:B------:R-:W4:Y:S01]  /*74e0*/  MUFU.EX2 R15, R15 ;  /* 0x0000000f000f7308 */ /* 0x000f220000000800 */
[----:B0-----:R-:W-:-:S03]  /*74f0*/  FADD.FTZ R23, R23, 1 ;  /* 0x3f80000017177421 */ /* 0x001fc60000010000 */
[----:B------:R-:W0:Y:S01]  /*7500*/  MUFU.EX2 R16, R16 ;  /* 0x0000001000107308 */ /* 0x000e220000000800 */
[----:B------:R-:W-:-:S03]  /*7510*/  FADD.FTZ R7, R7, 1 ;  /* 0x3f80000007077421 */ /* 0x000fc60000010000 */
[----:B------:R-:W0:Y:S01]  /*7520*/  MUFU.RCP R18, R18 ;  /* 0x0000001200127308 */ /* 0x000e220000001000 */
[----:B--2---:R-:W-:Y:S01]  /*7530*/  FADD.FTZ R8, R8, 1 ;  /* 0x3f80000008087421 */ /* 0x004fe20000010000 */
[----:B-1----:R-:W-:-:S06]  /*7540*/  FADD.FTZ R9, R9, 1 ;  /* 0x3f80000009097421 */ /* 0x002fcc0000010000 */
[----:B------:R-:W1:Y:S04]  /*7550*/  MUFU.EX2 R33, R33 ;  /* 0x0000002100217308 */ /* 0x000e680000000800 */
[----:B------:R-:W2:Y:S01]  /*7560*/  MUFU.EX2 R34, R34 ;  /* 0x0000002200227308 */ /* 0x000ea20000000800 */
[----:B------:R-:W-:Y:S01]  /*7570*/  FADD.FTZ R10, R10, 1 ;  /* 0x3f8000000a0a7421 */ /* 0x000fe20000010000 */
[----:B-----5:R-:W-:Y:S02]  /*7580*/  FADD.FTZ R11, R11, 1 ;  /* 0x3f8000000b0b7421 */ /* 0x020fe40000010000 */
[----:B------:R-:W5:Y:S01]  /*7590*/  MUFU.RCP R20, R20 ;  /* 0x0000001400147308 */ /* 0x000f620000001000 */
[----:B---3--:R-:W-:Y:S01]  /*75a0*/  FADD.FTZ R12, R12, 1 ;  /* 0x3f8000000c0c7421 */ /* 0x008fe20000010000 */
[----:B------:R-:W-:Y:S01]  /*75b0*/  FADD.FTZ R13, R13, 1 ;  /* 0x3f8000000d0d7421 */ /* 0x000fe20000010000 */
[----:B------:R-:W-:Y:S01]  /*75c0*/  FADD.FTZ R31, R31, 1 ;  /* 0x3f8000001f1f7421 */ /* 0x000fe20000010000 */
[----:B----4-:R-:W-:-:S04]  /*75d0*/  FADD.FTZ R14, R14, 1 ;  /* 0x3f8000000e0e7421 */ /* 0x010fc80000010000 */
[----:B------:R-:W3:Y:S01]  /*75e0*/  MUFU.RCP R36, R7 ;  /* 0x0000000700247308 */ /* 0x000ee20000001000 */
[----:B------:R-:W-:Y:S01]  /*75f0*/  FADD.FTZ R15, R15, 1 ;  /* 0x3f8000000f0f7421 */ /* 0x000fe20000010000 */
[----:B0-----:R-:W-:-:S06]  /*7600*/  FADD.FTZ R16, R16, 1 ;  /* 0x3f80000010107421 */ /* 0x001fcc0000010000 */
[----:B------:R-:W0:Y:S01]  /*7610*/  MUFU.RCP R23, R23 ;  /* 0x0000001700177308 */ /* 0x000e220000001000 */
[----:B-1----:R-:W-:Y:S01]  /*7620*/  FADD.FTZ R33, R33, 1 ;  /* 0x3f80000021217421 */ /* 0x002fe20000010000 */
[----:B--2---:R-:W-:-:S06]  /*7630*/  FADD.FTZ R34, R34, 1 ;  /* 0x3f80000022227421 */ /* 0x004fcc0000010000 */
[----:B------:R5:W1:Y:S08]  /*7640*/  MUFU.RCP R35, R8 ;  /* 0x0000000800237308 */ /* 0x000a700000001000 */
[----:B------:R-:W2:Y:S01]  /*7650*/  MUFU.RCP R38, R9 ;  /* 0x0000000900267308 */ /* 0x000ea20000001000 */
[----:B------:R-:W-:-:S07]  /*7660*/  FMUL.FTZ R17, R17, R18 ;  /* 0x0000001211117220 */ /* 0x000fce0000410000 */
[----:B------:R2:W4:Y:S08]  /*7670*/  MUFU.RCP R37, R10 ;  /* 0x0000000a00257308 */ /* 0x0005300000001000 */
[----:B------:R-:W4:Y:S08]  /*7680*/  MUFU.RCP R40, R11 ;  /* 0x0000000b00287308 */ /* 0x000f300000001000 */
[----:B------:R4:W4:Y:S08]  /*7690*/  MUFU.RCP R39, R12 ;  /* 0x0000000c00277308 */ /* 0x0009300000001000 */
[----:B------:R-:W4:Y:S08]  /*76a0*/  MUFU.RCP R42, R13 ;  /* 0x0000000d002a7308 */ /* 0x000f300000001000 */
[----:B------:R4:W4:Y:S08]  /*76b0*/  MUFU.RCP R44, R14 ;  /* 0x0000000e002c7308 */ /* 0x0009300000001000 */
[----:B------:R-:W4:Y:S01]  /*76c0*/  MUFU.RCP R31, R31 ;  /* 0x0000001f001f7308 */ /* 0x000f220000001000 */
[----:B-----5:R-:W-:Y:S01]  /*76d0*/  FMUL.FTZ R8, R19, R20 ;  /* 0x0000001413087220 */ /* 0x020fe20000410000 */
[----:B------:R-:W-:Y:S06]  /*76e0*/  BAR.SYNC.DEFER_BLOCKING 0x0 ;  /* 0x0000000000007b1d */ /* 0x000fec0000010000 */
[----:B------:R-:W5:Y:S08]  /*76f0*/  MUFU.RCP R15, R15 ;  /* 0x0000000f000f7308 */ /* 0x000f700000001000 */
[----:B------:R-:W5:Y:S01]  /*7700*/  MUFU.RCP R41, R16 ;  /* 0x0000001000297308 */ /* 0x000f620000001000 */
[----:B---3--:R-:W-:Y:S01]  /*7710*/  FMUL.FTZ R21, R21, R36 ;  /* 0x0000002415157220 */ /* 0x008fe20000410000 */
[----:B0-----:R-:W-:-:S06]  /*7720*/  FMUL.FTZ R22, R22, R23 ;  /* 0x0000001716167220 */ /* 0x001fcc0000410000 */
[----:B------:R-:W0:Y:S08]  /*7730*/  MUFU.RCP R18, R33 ;  /* 0x0000002100127308 */ /* 0x000e300000001000 */
[----:B------:R-:W3:Y:S01]  /*7740*/  MUFU.RCP R13, R34 ;  /* 0x00000022000d7308 */ /* 0x000ee20000001000 */
[----:B------:R-:W-:Y:S01]  /*7750*/  FMUL.FTZ R17, R17, R90 ;  /* 0x0000005a11117220 */ /* 0x000fe20000410000 */
        /* <DEDUP_REMOVED lines=18> */
[----:B-----5:R-:W-:Y:S01]  /*7880*/  FMUL.FTZ R5, R32, R15 ;  /* 0x0000000f20057220 */ /* 0x020fe20000410000 */
[----:B------:R-:W-:Y:S01]  /*7890*/  FMUL.FTZ R14, R14, R77 ;  /* 0x0000004d0e0e7220 */ /* 0x000fe20000410000 */
[----:B------:R-:W-:Y:S01]  /*78a0*/  FMUL.FTZ R4, R4, R41 ;  /* 0x0000002904047220 */ /* 0x000fe20000410000 */
[----:B------:R-:W-:Y:S01]  /*78b0*/  PRMT R61, R8, 0x7632, R61 ;  /* 0x00007632083d7816 */ /* 0x000fe2000000003d */
[----:B------:R-:W-:Y:S01]  /*78c0*/  FMUL.FTZ R29, R29, R76 ;  /* 0x0000004c1d1d7220 */ /* 0x000fe20000410000 */
[----:B------:R-:W-:Y:S01]  /*78d0*/  F2FP.BF16.F32.PACK_AB R7, R10, R7 ;  /* 0x000000070a07723e */ /* 0x000fe200000010ff */
[----:B------:R-:W-:Y:S01]  /*78e0*/  FMUL.FTZ R30, R30, R75 ;  /* 0x0000004b1e1e7220 */ /* 0x000fe20000410000 */
[----:B0-----:R-:W-:Y:S01]  /*78f0*/  FMUL.FTZ R3, R3, R18 ;  /* 0x0000001203037220 */ /* 0x001fe20000410000 */
[----:B---3--:R-:W-:Y:S01]  /*7900*/  FMUL.FTZ R2, R2, R13 ;  /* 0x0000000d02027220 */ /* 0x008fe20000410000 */
[----:B------:R-:W-:Y:S01]  /*7910*/  PRMT R60, R21, 0x7632, R60 ;  /* 0x00007632153c7816 */ /* 0x000fe2000000003c */
[----:B------:R-:W-:Y:S01]  /*7920*/  FMUL.FTZ R5, R5, R74 ;  /* 0x0000004a05057220 */ /* 0x000fe20000410000 */
[----:B------:R-:W-:Y:S01]  /*7930*/  F2FP.BF16.F32.PACK_AB R9, R12, R9 ;  /* 0x000000090c09723e */ /* 0x000fe200000010ff */
[----:B------:R-:W-:Y:S01]  /*7940*/  FMUL.FTZ R4, R4, R73 ;  /* 0x0000004904047220 */ /* 0x000fe20000410000 */
[----:B------:R0:W-:Y:S01]  /*7950*/  STS.U16 [R123], R8 ;  /* 0x000000087b007388 */ /* 0x0001e20000000400 */
[----:B------:R-:W-:Y:S01]  /*7960*/  PRMT R59, R7, 0x7632, R59 ;  /* 0x00007632073b7816 */ /* 0x000fe2000000003b */
[----:B------:R-:W-:Y:S01]  /*7970*/  FMUL.FTZ R3, R3, R72 ;  /* 0x0000004803037220 */ /* 0x000fe20000410000 */
[----:B------:R-:W-:Y:S01]  /*7980*/  F2FP.BF16.F32.PACK_AB R11, R14, R11 ;  /* 0x0000000b0e0b723e */ /* 0x000fe200000010ff */
[----:B------:R-:W-:Y:S01]  /*7990*/  FMUL.FTZ R2, R2, R71 ;  /* 0x0000004702027220 */ /* 0x000fe20000410000 */
[----:B------:R-:W-:Y:S01]  /*79a0*/  STS.U16 [R122+0x2], R61 ;  /* 0x0000023d7a007388 */ /* 0x000fe20000000400 */
[----:B------:R-:W-:-:S02]  /*79b0*/  PRMT R58, R9, 0x7632, R58 ;  /* 0x00007632093a7816 */ /* 0x000fc4000000003a */
[----:B------:R-:W-:Y:S01]  /*79c0*/  F2FP.BF16.F32.PACK_AB R29, R30, R29 ;  /* 0x0000001d1e1d723e */ /* 0x000fe200000010ff */
[----:B------:R-:W-:Y:S01]  /*79d0*/  STS.U16 [R121+0x4], R21 ;  /* 0x0000041579007388 */ /* 0x000fe20000000400 */
[----:B0-----:R-:W-:Y:S02]  /*79e0*/  PRMT R8, R11, 0x7632, R8 ;  /* 0x000076320b087816 */ /* 0x001fe40000000008 */
        /* <DEDUP_REMOVED lines=8> */
[----:B------:R-:W-:-:S03]  /*7a70*/  PRMT R54, R2, 0x7632, R54 ;  /* 0x0000763202367816 */ /* 0x000fc60000000036 */
        /* <DEDUP_REMOVED lines=31> */
[----:B------:R-:W-:-:S04]  /*7c70*/  IADD3 R3, P0, PT, R0, UR8, RZ ;  /* 0x0000000800037c10 */ /* 0x000fc8000ff1e0ff */
[C---:B0-----:R-:W-:Y:S01]  /*7c80*/  LEA R2, P3, R3.reuse, UR10, 0x1 ;  /* 0x0000000a03027c11 */ /* 0x041fe2000f8608ff */
[----:B------:R-:W-:Y:S01]  /*7c90*/  IMAD.X R4, RZ, RZ, UR15, P0 ;  /* 0x0000000fff047e24 */ /* 0x000fe200080e06ff */
[----:B------:R-:W0:Y:S04]  /*7ca0*/  LDCU UR8, c[0x0][0x394] ;  /* 0x00007280ff0877ac */ /* 0x000e280008000800 */
[----:B------:R-:W-:Y:S02]  /*7cb0*/  LEA.HI.X R3, R3, UR11, R4, 0x1, P3 ;  /* 0x0000000b03037c11 */ /* 0x000fe400098f0c04 */
        /* <DEDUP_REMOVED lines=38> */
[----:B------:R-:W-:-:S02]  /*7f20*/  UIADD3 UR7, UP3, UPT, UR7, 0x1000, URZ ;  /* 0x0000100007077890 */ /* 0x000fc4000ff7e0ff */
[----:B------:R-:W-:Y:S02]  /*7f30*/  UIADD3.X UR23, UPT, UPT, URZ, UR23, URZ, UP1, !UPT ;  /* 0x00000017ff177290 */ /* 0x000fe40008ffe4ff */
[----:B------:R-:W-:Y:S02]  /*7f40*/  UIADD3.X UR19, UPT, UPT, URZ, UR19, URZ, UP2, !UPT ;  /* 0x00000013ff137290 */ /* 0x000fe400097fe4ff */
[----:B------:R-:W-:Y:S01]  /*7f50*/  UIADD3.X UR17, UPT, UPT, URZ, UR17, URZ, UP3, !UPT ;  /* 0x00000011ff117290 */ /* 0x000fe20009ffe4ff */
[----:B-1----:R-:W-:Y:S11]  /*7f60*/  BRA.U !UP0, `(.L_x_2824) ;  /* 0xffffff8508e87547 */ /* 0x002ff6000b83ffff */
[----:B------:R-:W-:Y:S05]  /*7f70*/  EXIT ;  /* 0x000000000000794d */ /* 0x000fea0003800000 */
.L_x_2825:
        /* <DEDUP_REMOVED lines=16> */
.L_x_5085:


//--------------------- .text._Z25selective_scan_fwd_kernelI32Selective_Scan_fwd_kernel_traitsILi128ELi16ELi1ELb1ELb0ELb0ELb0EN3c108BFloat16EfEEv13SSMParamsBase --------------------------
	.section	.text._Z25selective_scan_fwd_kernelI32Selective_Scan_fwd_kernel_traitsILi128ELi16ELi1ELb1ELb0ELb0ELb0EN3c108BFloat16EfEEv13SSMParamsBase,"ax",@progbits
	.align	128
        .global         _Z25selective_scan_fwd_kernelI32Selective_Scan_fwd_kernel_traitsILi128ELi16ELi1ELb1ELb0ELb0ELb0EN3c108BFloat16EfEEv13SSMParamsBase
        .type           _Z25selective_scan_fwd_kernelI32Selective_Scan_fwd_kernel_traitsILi128ELi16ELi1ELb1ELb0ELb0ELb0EN3c108BFloat16EfEEv13SSMParamsBase,@function
        .size           _Z25selective_scan_fwd_kernelI32Selective_Scan_fwd_kernel_traitsILi128ELi16ELi1ELb1ELb0ELb0ELb0EN3c108BFloat16EfEEv13SSMParamsBase,(.L_x_5086 - _Z25selective_scan_fwd_kernelI32Selective_Scan_fwd_kernel_traitsILi128ELi16ELi1ELb1ELb0ELb0ELb0EN3c108BFloat16EfEEv13SSMParamsBase)
        .other          _Z25selective_scan_fwd_kernelI32Selective_Scan_fwd_kernel_traitsILi128ELi16ELi1ELb1ELb0ELb0ELb0EN3c108BFloat16EfEEv13SSMParamsBase,@"STO_CUDA_ENTRY STV_DEFAULT"
_Z25selective_scan_fwd_kernelI32Selective_Scan_fwd_kernel_traitsILi128ELi16ELi1ELb1ELb0ELb0ELb0EN3c108BFloat16EfEEv13SSMParamsBase:
.text._Z25selective_scan_fwd_kernelI32Selective_Scan_fwd_kernel_traitsILi128ELi16ELi1ELb1ELb0ELb0ELb0EN3c108BFloat16EfEEv13SSMParamsBase:
[----:B------:R-:W-:Y:S08]  /*0000*/  LDC R1, c[0x0][0x37c] ;  /* 0x0000df00ff017b82 */ /* 0x000ff00000000800 */
[----:B------:R-:W0:Y:S01]  /*0010*/  LDC.64 R2, c[0x0][0x458] ;  /* 0x00011600ff027b82 */ /* 0x000e220000000a00 */
[----:B------:R-:W1:Y:S01]  /*0020*/  S2R R11, SR_CTAID.Y ;  /* 0x00000000000b7919 */ /* 0x000e620000002600 */
[----:B------:R-:W2:Y:S01]  /*0030*/  LDCU.64 UR16, c[0x0][0x358] ;  /* 0x00006b00ff1077ac */ /* 0x000ea20008000a00 */
[----:B------:R-:W-:Y:S01]  /*0040*/  HFMA2 R44, -RZ, RZ, 0, 0 ;  /* 0x00000000ff2c7431 */ /* 0x000fe200000001ff */
[----:B------:R-:W-:Y:S01]  /*0050*/  MOV R43, RZ ;  /* 0x000000ff002b7202 */ /* 0x000fe20000000f00 */
        /* <DEDUP_REMOVED lines=31> */
[----:B------:R-:W2:Y:S01]  /*0250*/  S2R R42, SR_TID.X ;  /* 0x00000000002a7919 */ /* 0x000ea20000002100 */
[----:B------:R-:W-:Y:S01]  /*0260*/  MOV R2, R6 ;  /* 0x0000000600027202 */ /* 0x000fe20000000f00 */
[----:B------:R-:W3:Y:S01]  /*0270*/  LDC.64 R14, c[0x0][0x428] ;  /* 0x00010a00ff0e7b82 */ /* 0x000ee20000000a00 */
[----:B------:R-:W-:Y:S01]  /*0280*/  MOV R4, R8 ;  /* 0x0000000800047202 */ /* 0x000fe20000000f00 */
[----:B------:R-:W0:Y:S01]  /*0290*/  LDCU.64 UR8, c[0x0][0x3d8] ;  /* 0x00007b00ff0877ac */ /* 0x000e220008000a00 */
[----:B----4-:R-:W-:Y:S01]  /*02a0*/  IMAD R0, R0, UR18, R11 ;  /* 0x0000001200007c24 */ /* 0x010fe2000f8e020b */
[----:B------:R-:W-:Y:S01]  /*02b0*/  MOV R35, RZ ;  /* 0x000000ff00237202 */ /* 0x000fe20000000f00 */
[C---:B------:R-:W-:Y:S01]  /*02c0*/  IMAD.WIDE.U32 R2, R11.reuse, UR10, R2 ;  /* 0x0000000a0b027c25 */ /* 0x040fe2000f8e0002 */
[----:B------:R-:W-:Y:S02]  /*02d0*/  UMOV UR4, 0x400 ;  /* 0x0000040000047882 */ /* 0x000fe40000000000 */
[----:B------:R-:W4:Y:S01]  /*02e0*/  LDC.64 R18, c[0x0][0x448] ;  /* 0x00011200ff127b82 */ /* 0x000f220000000a00 */
[C---:B------:R-:W-:Y:S01]  /*02f0*/  IMAD R47, R11.reuse, UR11, R3 ;  /* 0x0000000b0b2f7c24 */ /* 0x040fe2000f8e0203 */
[----:B-1----:R-:W-:Y:S01]  /*0300*/  LEA R50, P0, R2, R50, 0x1 ;  /* 0x0000003202327211 */ /* 0x002fe200078008ff */
[----:B------:R-:W-:-:S03]  /*0310*/  IMAD.WIDE.U32 R4, R11, UR14, R4 ;  /* 0x0000000e0b047c25 */ /* 0x000fc6000f8e0004 */
[----:B------:R-:W-:Y:S01]  /*0320*/  LEA.HI.X R47, R2, R51, R47, 0x1, P0 ;  /* 0x00000033022f7211 */ /* 0x000fe200000f0c2f */
[C---:B0-----:R-:W-:Y:S01]  /*0330*/  IMAD.WIDE.U32 R40, R11.reuse, UR6, RZ ;  /* 0x000000060b287c25 */ /* 0x041fe2000f8e00ff */
[----:B------:R-:W0:Y:S01]  /*0340*/  LDC.64 R22, c[0x0][0x3a0] ;  /* 0x0000e800ff167b82 */ /* 0x000e220000000a00 */
[----:B------:R-:W1:Y:S01]  /*0350*/  LDCU UR6, c[0x0][0x38c] ;  /* 0x00007180ff0677ac */ /* 0x000e620008000800 */
[C---:B------:R-:W-:Y:S01]  /*0360*/  LEA R48, P1, R4.reuse, R48, 0x1 ;  /* 0x0000003004307211 */ /* 0x040fe200078208ff */
[C---:B------:R-:W-:Y:S02]  /*0370*/  IMAD R45, R11.reuse, UR15, R5 ;  /* 0x0000000f0b2d7c24 */ /* 0x040fe4000f8e0205 */
[C---:B------:R-:W-:Y:S02]  /*0380*/  IMAD R8, R11.reuse, UR7, R41 ;  /* 0x000000070b087c24 */ /* 0x040fe4000f8e0229 */
[----:B------:R-:W-:Y:S01]  /*0390*/  IMAD.WIDE.U32 R6, R11, UR8, RZ ;  /* 0x000000080b067c25 */ /* 0x000fe2000f8e00ff */
[----:B------:R-:W0:Y:S01]  /*03a0*/  S2UR UR5, SR_CgaCtaId ;  /* 0x00000000000579c3 */ /* 0x000e220000008800 */
[----:B------:R-:W-:-:S02]  /*03b0*/  LEA.HI.X R45, R4, R49, R45, 0x1, P1 ;  /* 0x00000031042d7211 */ /* 0x000fc400008f0c2d */
[----:B---3--:R-:W-:Y:S01]  /*03c0*/  IMAD.WIDE.U32 R4, R11, R14, RZ ;  /* 0x0000000e0b047225 */ /* 0x008fe200078e00ff */
[----:B--2---:R-:W-:-:S03]  /*03d0*/  SHF.L.U32 R49, R42, 0x1, RZ ;  /* 0x000000012a317819 */ /* 0x004fc600000006ff */
[C---:B------:R-:W-:Y:S01]  /*03e0*/  IMAD R5, R11.reuse, R15, R5 ;  /* 0x0000000f0b057224 */ /* 0x040fe200078e0205 */
[----:B------:R-:W2:Y:S01]  /*03f0*/  LDC.64 R20, c[0x0][0x450] ;  /* 0x00011400ff147b82 */ /* 0x000ea20000000a00 */
[----:B----4-:R-:W-:Y:S01]  /*0400*/  LEA R41, P0, R40, R18, 0x2 ;  /* 0x0000001228297211 */ /* 0x010fe200078010ff */
[----:B------:R-:W-:Y:S01]  /*0410*/  IMAD R0, R0, R13, RZ ;  /* 0x0000000d00007224 */ /* 0x000fe200078e02ff */
[----:B-1----:R-:W-:Y:S01]  /*0420*/  UISETP.LT.AND UP0, UPT, UR6, 0x1, UPT ;  /* 0x000000010600788c */ /* 0x002fe2000bf01270 */
[----:B------:R-:W-:Y:S02]  /*0430*/  SHF.R.U32.HI R61, RZ, 0x5, R42 ;  /* 0x00000005ff3d7819 */ /* 0x000fe4000001162a */
[----:B------:R-:W-:Y:S01]  /*0440*/  LEA.HI.X R40, R40, R19, R8, 0x2, P0 ;  /* 0x0000001328287211 */ /* 0x000fe200000f1408 */
[----:B------:R-:W-:Y:S01]  /*0450*/  IMAD R0, R0, UR6, RZ ;  /* 0x0000000600007c24 */ /* 0x000fe2000f8e02ff */
[----:B------:R-:W1:Y:S01]  /*0460*/  LDC.64 R24, c[0x0][0x440] ;  /* 0x00011000ff187b82 */ /* 0x000e620000000a00 */
[----:B0-----:R-:W-:Y:S01]  /*0470*/  IMAD.WIDE.U32 R36, R11, R22, RZ ;  /* 0x000000160b247225 */ /* 0x001fe200078e00ff */
[----:B------:R-:W-:-:S02]  /*0480*/  LOP3.LUT R49, R49, 0x7c0, RZ, 0xc0, !PT ;  /* 0x000007c031317812 */ /* 0x000fc400078ec0ff */
[----:B------:R-:W-:Y:S01]  /*0490*/  LOP3.LUT R62, R42, 0x1f, RZ, 0xc0, !PT ;  /* 0x0000001f2a3e7812 */ /* 0x000fe200078ec0ff */
[C---:B------:R-:W-:Y:S02]  /*04a0*/  IMAD R8, R11.reuse, R23, R37 ;  /* 0x000000170b087224 */ /* 0x040fe400078e0225 */
[----:B------:R-:W-:Y:S01]  /*04b0*/  IMAD R37, R11, UR9, R7 ;  /* 0x000000090b257c24 */ /* 0x000fe2000f8e0207 */
[----:B------:R-:W0:Y:S01]  /*04c0*/  LDC.64 R16, c[0x0][0x420] ;  /* 0x00010800ff107b82 */ /* 0x000e220000000a00 */
[----:B------:R-:W-:Y:S02]  /*04d0*/  ULEA UR4, UR5, UR4, 0x18 ;  /* 0x0000000405047291 */ /* 0x000fe4000f8ec0ff */
[----:B------:R-:W-:Y:S01]  /*04e0*/  USEL UR5, UR6, 0x1, !UP0 ;  /* 0x0000000106057887 */ /* 0x000fe2000c000000 */
[----:B------:R-:W3:Y:S03]  /*04f0*/  LDCU.U8 UR9, c[0x0][0x39e] ;  /* 0x000073c0ff0977ac */ /* 0x000ee60008000000 */
[----:B------:R-:W-:Y:S01]  /*0500*/  LEA R46, R61, UR4, 0x3 ;  /* 0x000000043d2e7c11 */ /* 0x000fe2000f8e18ff */
[----:B------:R-:W4:Y:S01]  /*0510*/  LDC.64 R30, c[0x0][0x3a8] ;  /* 0x0000ea00ff1e7b82 */ /* 0x000f220000000a00 */
[----:B--2---:R-:W-:Y:S01]  /*0520*/  LEA R39, P0, R6, R20, 0x2 ;  /* 0x0000001406277211 */ /* 0x004fe200078010ff */
[----:B------:R-:W-:-:S03]  /*0530*/  UIADD3 UR7, UPT, UPT, -UR5, URZ, URZ ;  /* 0x000000ff05077290 */ /* 0x000fc6000fffe1ff */
[----:B------:R-:W-:-:S03]  /*0540*/  LEA.HI.X R37, R6, R21, R37, 0x2, P0 ;  /* 0x0000001506257211 */ /* 0x000fc600000f1425 */
[----:B------:R-:W2:Y:S01]  /*0550*/  LDC.64 R2, c[0x0][0x3c0] ;  /* 0x0000f000ff027b82 */ /* 0x000ea20000000a00 */
[----:B-1----:R-:W-:-:S04]  /*0560*/  LEA R38, P1, R36, R24, 0x2 ;  /* 0x0000001824267211 */ /* 0x002fc800078210ff */
[----:B------:R-:W-:-:S03]  /*0570*/  LEA.HI.X R36, R36, R25, R8, 0x2, P1 ;  /* 0x0000001924247211 */ /* 0x000fc600008f1408 */
[----:B------:R-:W1:Y:S01]  /*0580*/  LDC.64 R28, c[0x0][0x3e0] ;  /* 0x0000f800ff1c7b82 */ /* 0x000e620000000a00 */
[----:B0-----:R-:W-:-:S04]  /*0590*/  IMAD.WIDE.U32 R32, R16, UR18, R4 ;  /* 0x0000001210207c25 */ /* 0x001fc8000f8e0004 */
[----:B------:R-:W-:Y:S01]  /*05a0*/  IMAD R34, R17, UR18, R33 ;  /* 0x0000001211227c24 */ /* 0x000fe2000f8e0221 */
[----:B----4-:R-:W-:Y:S02]  /*05b0*/  SHF.L.U64.HI R51, R30, 0x2, R31 ;  /* 0x000000021e337819 */ /* 0x010fe4000001021f */
[----:B------:R-:W-:Y:S02]  /*05c0*/  LOP3.LUT R31, R49, 0x1f, R42, 0xf8, !PT ;  /* 0x0000001f311f7812 */ /* 0x000fe400078ef82a */
[----:B--2---:R-:W-:Y:S02]  /*05d0*/  SHF.L.U64.HI R3, R2, 0x2, R3 ;  /* 0x0000000202037819 */ /* 0x004fe40000010203 */
[----:B-1-3--:R-:W-:-:S07]  /*05e0*/  SHF.L.U64.HI R29, R28, 0x2, R29 ;  /* 0x000000021c1d7819 */ /* 0x00afce000001021d */
.L_x_2862:
[----:B------:R-:W-:Y:S01]  /*05f0*/  BAR.SYNC.DEFER_BLOCKING 0x0 ;  /* 0x0000000000007b1d */ /* 0x000fe20000010000 */
[----:B0-----:R-:W-:Y:S02]  /*0600*/  MOV R4, R50 ;  /* 0x0000003200047202 */ /* 0x001fe40000000f00 */
[----:B------:R-:W-:-:S03]  /*0610*/  MOV R5, R47 ;  /* 0x0000002f00057202 */ /* 0x000fc60000000f00 */
[----:B------:R-:W-:-:S05]  /*0620*/  IMAD.WIDE.U32 R8, R31, 0x10, R4 ;  /* 0x000000101f087825 */ /* 0x000fca00078e0004 */
[----:B------:R-:W2:Y:S04]  /*0630*/  LDG.E.128 R12, desc[UR16][R8.64] ;  /* 0x00000010080c7981 */ /* 0x000ea8000c1e1d00 */
[----:B------:R-:W3:Y:S01]  /*0640*/  LDG.E.128 R24, desc[UR16][R8.64+0x200] ;  /* 0x0002001008187981 */ /* 0x000ee2000c1e1d00 */
[----:B------:R-:W-:Y:S02]  /*0650*/  MOV R4, R48 ;  /* 0x0000003000047202 */ /* 0x000fe40000000f00 */
[----:B------:R-:W-:Y:S01]  /*0660*/  MOV R5, R45 ;  /* 0x0000002d00057202 */ /* 0x000fe20000000f00 */
        /* <DEDUP_REMOVED lines=28> */
[----:B-1----:R-:W-:Y:S01]  /*0830*/  SHF.L.U32 R58, R12, 0x10, RZ ;  /* 0x000000100c3a7819 */ /* 0x002fe200000006ff */
[--C-:B------:R-:W-:Y:S01]  /*0840*/  FADD.FTZ R18, R68, R43.reuse ;  /* 0x0000002b44127221 */ /* 0x100fe20000010000 */
[----:B------:R-:W-:Y:S02]  /*0850*/  ISETP.EQ.OR P4, PT, RZ, UR9, P4 ;  /* 0x00000009ff007c0c */ /* 0x000fe4000a782670 */
        /* <DEDUP_REMOVED lines=42> */
.L_x_2827:
[----:B------:R-:W-:Y:S05]  /*0b00*/  BSYNC.RECONVERGENT B0 ;  /* 0x0000000000007941 */ /* 0x000fea0003800200 */
.L_x_2826:
        /* <DEDUP_REMOVED lines=40> */
.L_x_2829:
[----:B------:R-:W-:Y:S05]  /*0d90*/  BSYNC.RECONVERGENT B0 ;  /* 0x0000000000007941 */ /* 0x000fea0003800200 */
.L_x_2828:
[----:B------:R-:W-:Y:S01]  /*0da0*/  SHF.L.U32 R60, R14, 0x10, RZ ;  /* 0x000000100e3c7819 */ /* 0x000fe200000006ff */
[----:B------:R-:W-:Y:S01]  /*0db0*/  BSSY.RECONVERGENT B0, `(.L_x_2830) ;  /* 0x0000026000007945 */ /* 0x000fe20003800200 */
[----:B------:R-:W-:Y:S02]  /*0dc0*/  SHF.L.U32 R91, R6, 0x10, RZ ;  /* 0x00000010065b7819 */ /* 0x000fe400000006ff */
[----:B------:R-:W-:Y:S01]  /*0dd0*/  FSETP.GTU.FTZ.AND P6, PT, R22, 20, PT ;  /* 0x41a000001600780b */ /* 0x000fe20003fdc000 */
        /* <DEDUP_REMOVED lines=35> */
.L_x_2831:
[----:B------:R-:W-:Y:S05]  /*1010*/  BSYNC.RECONVERGENT B0 ;  /* 0x0000000000007941 */ /* 0x000fea0003800200 */
.L_x_2830:
        /* <DEDUP_REMOVED lines=41> */
.L_x_2833:
[----:B------:R-:W-:Y:S05]  /*12b0*/  BSYNC.RECONVERGENT B0 ;  /* 0x0000000000007941 */ /* 0x000fea0003800200 */
.L_x_2832:
        /* <DEDUP_REMOVED lines=39> */
.L_x_2835:
[----:B------:R-:W-:Y:S05]  /*1530*/  BSYNC.RECONVERGENT B0 ;  /* 0x0000000000007941 */ /* 0x000fea0003800200 */
.L_x_2834:
        /* <DEDUP_REMOVED lines=41> */
.L_x_2837:
[----:B------:R-:W-:Y:S05]  /*17d0*/  BSYNC.RECONVERGENT B0 ;  /* 0x0000000000007941 */ /* 0x000fea0003800200 */
.L_x_2836:
        /* <DEDUP_REMOVED lines=40> */
.L_x_2839:
[----:B------:R-:W-:Y:S05]  /*1a60*/  BSYNC.RECONVERGENT B0 ;  /* 0x0000000000007941 */ /* 0x000fea0003800200 */
.L_x_2838:
        /* <DEDUP_REMOVED lines=41> */
.L_x_2841:
[----:B------:R-:W-:Y:S05]  /*1d00*/  BSYNC.RECONVERGENT B0 ;  /* 0x0000000000007941 */ /* 0x000fea0003800200 */
.L_x_2840:
        /* <DEDUP_REMOVED lines=41> */
.L_x_2843:
[----:B------:R-:W-:Y:S05]  /*1fa0*/  BSYNC.RECONVERGENT B0 ;  /* 0x0000000000007941 */ /* 0x000fea0003800200 */
.L_x_2842:
[----:B------:R-:W-:Y:S01]  /*1fb0*/  SHF.L.U32 R4, R15, 0x10, RZ ;  /* 0x000000100f047819 */ /* 0x000fe200000006ff */
[----:B------:R-:W-:Y:S01]  /*1fc0*/  BSSY.RECONVERGENT B0, `(.L_x_2844) ;  /* 0x0000026000007945 */ /* 0x000fe20003800200 */
[----:B------:R-:W-:Y:S01]  /*1fd0*/  SHF.L.U32 R15, R9, 0x10, RZ ;  /* 0x00000010090f7819 */ /* 0x000fe200000006ff */
[----:B------:R-:W-:Y:S01]  /*1fe0*/  FMUL.FTZ R27, R87, R44 ;  /* 0x0000002c571b7220 */ /* 0x000fe20000410000 */
[----:B------:R-:W-:Y:S01]  /*1ff0*/  FSETP.GTU.FTZ.AND P1, PT, R98, 20, PT ;  /* 0x41a000006200780b */ /* 0x000fe20003f3c000 */
[----:B------:R-:W-:Y:S01]  /*2000*/  FADD.FTZ R97, R4, R43 ;  /* 0x0000002b04617221 */ /* 0x000fe20000010000 */
        /* <DEDUP_REMOVED lines=33> */
.L_x_2845:
[----:B------:R-:W-:Y:S05]  /*2220*/  BSYNC.RECONVERGENT B0 ;  /* 0x0000000000007941 */ /* 0x000fea0003800200 */
.L_x_2844:
        /* <DEDUP_REMOVED lines=43> */
.L_x_2847:
[----:B------:R-:W-:Y:S05]  /*24e0*/  BSYNC.RECONVERGENT B0 ;  /* 0x0000000000007941 */ /* 0x000fea0003800200 */
.L_x_2846:
        /* <DEDUP_REMOVED lines=32> */
.L_x_2849:
[----:B------:R-:W-:Y:S05]  /*26f0*/  BSYNC.RECONVERGENT B0 ;  /* 0x0000000000007941 */ /* 0x000fea0003800200 */
.L_x_2848:
        /* <DEDUP_REMOVED lines=32> */
.L_x_2851:
[----:B------:R-:W-:Y:S05]  /*2900*/  BSYNC.RECONVERGENT B0 ;  /* 0x0000000000007941 */ /* 0x000fea0003800200 */
.L_x_2850:
        /* <DEDUP_REMOVED lines=32> */
.L_x_2853:
[----:B------:R-:W-:Y:S05]  /*2b10*/  BSYNC.RECONVERGENT B0 ;  /* 0x0000000000007941 */ /* 0x000fea0003800200 */
.L_x_2852:
        /* <DEDUP_REMOVED lines=32> */
.L_x_2855:
[----:B------:R-:W-:Y:S05]  /*2d20*/  BSYNC.RECONVERGENT B0 ;  /* 0x0000000000007941 */ /* 0x000fea0003800200 */
.L_x_2854:
        /* <DEDUP_REMOVED lines=32> */
.L_x_2857:
[----:B------:R-:W-:Y:S05]  /*2f30*/  BSYNC.RECONVERGENT B0 ;  /* 0x0000000000007941 */ /* 0x000fea0003800200 */
.L_x_2856:
        /* <DEDUP_REMOVED lines=24> */
[----:B------:R-:W-:Y:S01]  /*30c0*/  ISETP.NE.AND P0, PT, R35, RZ, PT ;  /* 0x000000ff2300720c */ /* 0x000fe20003f05270 */
[----:B------:R-:W-:Y:S01]  /*30d0*/  FMUL.FTZ R80, R11, R97 ;  /* 0x000000610b507220 */ /* 0x000fe20000410000 */
[----:B------:R-:W-:Y:S01]  /*30e0*/  MOV R77, R38 ;  /* 0x00000026004d7202 */ /* 0x000fe20000000f00 */
[----:B------:R-:W-:Y:S01]  /*30f0*/  IMAD R79, R35, UR6, RZ ;  /* 0x00000006234f7c24 */ /* 0x000fe2000f8e02ff */
[----:B------:R-:W-:Y:S01]  /*3100*/  ISETP.EQ.AND P0, PT, R62, RZ, P0 ;  /* 0x000000ff3e00720c */ /* 0x000fe20000702270 */
[----:B------:R-:W-:Y:S01]  /*3110*/  UIADD3 UR5, UPT, UPT, UR4, 0x10d0, URZ ;  /* 0x000010d004057890 */ /* 0x000fe2000fffe0ff */
[----:B------:R-:W-:Y:S01]  /*3120*/  MOV R78, R36 ;  /* 0x00000024004e7202 */ /* 0x000fe20000000f00 */
[----:B------:R-:W-:Y:S01]  /*3130*/  UMOV UR6, UR7 ;  /* 0x0000000700067c82 */ /* 0x000fe20008000000 */
[----:B------:R-:W-:Y:S02]  /*3140*/  MOV R75, R39 ;  /* 0x00000027004b7202 */ /* 0x000fe40000000f00 */
[----:B------:R-:W-:-:S02]  /*3150*/  MOV R76, R37 ;  /* 0x00000025004c7202 */ /* 0x000fc40000000f00 */
[----:B------:R-:W-:Y:S02]  /*3160*/  MOV R73, R41 ;  /* 0x0000002900497202 */ /* 0x000fe40000000f00 */
[----:B------:R-:W-:-:S07]  /*3170*/  MOV R74, R40 ;  /* 0x00000028004a7202 */ /* 0x000fce0000000f00 */
.L_x_2861:
[----:B------:R-:W-:Y:S02]  /*3180*/  MOV R4, R77 ;  /* 0x0000004d00047202 */ /* 0x000fe40000000f00 */
[----:B------:R-:W-:-:S05]  /*3190*/  MOV R5, R78 ;  /* 0x0000004e00057202 */ /* 0x000fca0000000f00 */
[----:B------:R-:W2:Y:S01]  /*31a0*/  LDG.E R6, desc[UR16][R4.64] ;  /* 0x0000001004067981 */ /* 0x000ea2000c1e1900 */
[----:B------:R-:W-:Y:S01]  /*31b0*/  ISETP.GE.AND P1, PT, R56, 0x1, PT ;  /* 0x000000013800780c */ /* 0x000fe20003f26270 */
[----:B0-----:R-:W0:Y:S01]  /*31c0*/  S2UR UR8, SR_CgaCtaId ;  /* 0x00000000000879c3 */ /* 0x001e220000008800 */
[----:B------:R-:W-:Y:S01]  /*31d0*/  HFMA2 R12, -RZ, RZ, 1.875, 0 ;  /* 0x3f800000ff0c7431 */ /* 0x000fe200000001ff */
[----:B------:R-:W-:-:S06]  /*31e0*/  MOV R13, RZ ;  /* 0x000000ff000d7202 */ /* 0x000fcc0000000f00 */
[----:B------:R-:W-:Y:S01]  /*31f0*/  @P0 LDS.64 R12, [UR5] ;  /* 0x00000005ff0c0984 */ /* 0x000fe20008000a00 */
[----:B------:R-:W-:Y:S02]  /*3200*/  UMOV UR4, 0x400 ;  /* 0x0000040000047882 */ /* 0x000fe40000000000 */
[----:B0-----:R-:W-:Y:S01]  /*3210*/  ULEA UR4, UR8, UR4, 0x18 ;  /* 0x0000000408047291 */ /* 0x001fe2000f8ec0ff */
[----:B--2---:R-:W-:-:S04]  /*3220*/  FMUL.FTZ R6, R6, 1.4426950216293334961 ;  /* 0x3fb8aa3b06067820 */ /* 0x004fc80000410000 */
[C---:B------:R-:W-:Y:S01]  /*3230*/  FMUL.FTZ R117, R6.reuse, R16 ;  /* 0x0000001006757220 */ /* 0x040fe20000410000 */
[C---:B------:R-:W-:Y:S01]  /*3240*/  FMUL.FTZ R114, R6.reuse, R20 ;  /* 0x0000001406727220 */ /* 0x040fe20000410000 */
[C---:B------:R-:W-:Y:S01]  /*3250*/  FMUL.FTZ R115, R6.reuse, R22 ;  /* 0x0000001606737220 */ /* 0x040fe20000410000 */
[C---:B------:R-:W-:Y:S01]  /*3260*/  FMUL.FTZ R112, R6.reuse, R19 ;  /* 0x0000001306707220 */ /* 0x040fe20000410000 */
[C---:B------:R-:W-:Y:S01]  /*3270*/  FMUL.FTZ R113, R6.reuse, R25 ;  /* 0x0000001906717220 */ /* 0x040fe20000410000 */
[C---:B------:R-:W-:Y:S01]  /*3280*/  FMUL.FTZ R116, R6.reuse, R24 ;  /* 0x0000001806747220 */ /* 0x040fe20000410000 */
[----:B------:R-:W0:Y:S01]  /*3290*/  MUFU.EX2 R117, R117 ;  /* 0x0000007500757308 */ /* 0x000e220000000800 */
[C---:B------:R-:W-:Y:S01]  /*32a0*/  FMUL.FTZ R110, R6.reuse, R18 ;  /* 0x00000012066e7220 */ /* 0x040fe20000410000 */
[C---:B------:R-:W-:Y:S01]  /*32b0*/  FMUL.FTZ R111, R6.reuse, R68 ;  /* 0x00000044066f7220 */ /* 0x040fe20000410000 */
[C---:B------:R-:W-:Y:S01]  /*32c0*/  FMUL.FTZ R108, R6.reuse, R17 ;  /* 0x00000011066c7220 */ /* 0x040fe20000410000 */
[----:B------:R-:W1:Y:S01]  /*32d0*/  MUFU.EX2 R114, R114 ;  /* 0x0000007200727308 */ /* 0x000e620000000800 */
[C---:B------:R-:W-:Y:S01]  /*32e0*/  FMUL.FTZ R109, R6.reuse, R101 ;  /* 0x00000065066d7220 */ /* 0x040fe20000410000 */
[C---:B------:R-:W-:Y:S01]  /*32f0*/  FMUL.FTZ R106, R6.reuse, R21 ;  /* 0x00000015066a7220 */ /* 0x040fe20000410000 */
[C---:B------:R-:W-:Y:S01]  /*3300*/  FMUL.FTZ R103, R6.reuse, R100 ;  /* 0x0000006406677220 */ /* 0x040fe20000410000 */
[----:B------:R-:W2:Y:S01]  /*3310*/  MUFU.EX2 R115, R115 ;  /* 0x0000007300737308 */ /* 0x000ea20000000800 */
[C---:B------:R-:W-:Y:S01]  /*3320*/  FMUL.FTZ R102, R6.reuse, R23 ;  /* 0x0000001706667220 */ /* 0x040fe20000410000 */
[C---:B------:R-:W-:Y:S01]  /*3330*/  FMUL.FTZ R105, R6.reuse, R98 ;  /* 0x0000006206697220 */ /* 0x040fe20000410000 */
[C---:B------:R-:W-:Y:S01]  /*3340*/  FMUL.FTZ R104, R6.reuse, R59 ;  /* 0x0000003b06687220 */ /* 0x040fe20000410000 */
[----:B------:R-:W3:Y:S01]  /*3350*/  MUFU.EX2 R112, R112 ;  /* 0x0000007000707308 */ /* 0x000ee20000000800 */
[----:B------:R-:W-:Y:S01]  /*3360*/  FMUL.FTZ R107, R6, R97 ;  /* 0x00000061066b7220 */ /* 0x000fe20000410000 */
[----:B0-----:R-:W-:-:S02]  /*3370*/  FFMA.FTZ R4, R95, R117, R94 ;  /* 0x000000755f047223 */ /* 0x001fc4000001005e */
[----:B------:R-:W0:Y:S02]  /*3380*/  MUFU.EX2 R113, R113 ;  /* 0x0000007100717308 */ /* 0x000e240000000800 */
[----:B-1----:R-:W-:Y:S02]  /*3390*/  FFMA.FTZ R4, R114, R4, R93 ;  /* 0x0000000472047223 */ /* 0x002fe4000001005d */
[----:B------:R-:W1:Y:S02]  /*33a0*/  MUFU.EX2 R116, R116 ;  /* 0x0000007400747308 */ /* 0x000e640000000800 */
[----:B--2---:R-:W-:Y:S02]  /*33b0*/  FFMA.FTZ R4, R115, R4, R92 ;  /* 0x0000000473047223 */ /* 0x004fe4000001005c */
[----:B------:R-:W2:Y:S02]  /*33c0*/  MUFU.EX2 R110, R110 ;  /* 0x0000006e006e7308 */ /* 0x000ea40000000800 */
[----:B---3--:R-:W-:-:S02]  /*33d0*/  FFMA.FTZ R4, R112, R4, R91 ;  /* 0x0000000470047223 */ /* 0x008fc4000001005b */
[----:B------:R-:W3:Y:S02]  /*33e0*/  MUFU.EX2 R111, R111 ;  /* 0x0000006f006f7308 */ /* 0x000ee40000000800 */
[----:B0-----:R-:W-:Y:S02]  /*33f0*/  FFMA.FTZ R4, R113, R4, R90 ;  /* 0x0000000471047223 */ /* 0x001fe4000001005a */
[----:B------:R-:W0:Y:S01]  /*3400*/  MUFU.EX2 R108, R108 ;  /* 0x0000006c006c7308 */ /* 0x000e220000000800 */
[----:B-1----:R-:W-:-:S03]  /*3410*/  FMUL.FTZ R5, R116, R117 ;  /* 0x0000007574057220 */ /* 0x002fc60000410000 */
[----:B------:R-:W1:Y:S01]  /*3420*/  MUFU.EX2 R109, R109 ;  /* 0x0000006d006d7308 */ /* 0x000e620000000800 */
[----:B--2---:R-:W-:Y:S01]  /*3430*/  FFMA.FTZ R7, R110, R4, R89 ;  /* 0x000000046e077223 */ /* 0x004fe20000010059 */
[----:B------:R-:W-:Y:S02]  /*3440*/  FMUL.FTZ R4, R114, R5 ;  /* 0x0000000572047220 */ /* 0x000fe40000410000 */
[----:B------:R-:W2:Y:S01]  /*3450*/  MUFU.EX2 R106, R106 ;  /* 0x0000006a006a7308 */ /* 0x000ea20000000800 */
[----:B---3--:R-:W-:Y:S01]  /*3460*/  FFMA.FTZ R7, R111, R7, R88 ;  /* 0x000000076f077223 */ /* 0x008fe20000010058 */
[----:B------:R-:W-:Y:S02]  /*3470*/  FMUL.FTZ R5, R115, R4 ;  /* 0x0000000473057220 */ /* 0x000fe40000410000 */
[----:B------:R-:W3:Y:S01]  /*3480*/  MUFU.EX2 R103, R103 ;  /* 0x0000006700677308 */ /* 0x000ee20000000800 */
[----:B0-----:R-:W-:Y:S01]  /*3490*/  FFMA.FTZ R7, R108, R7, R87 ;  /* 0x000000076c077223 */ /* 0x001fe20000010057 */
[----:B------:R-:W-:-:S02]  /*34a0*/  FMUL.FTZ R4, R112, R5 ;  /* 0x0000000570047220 */ /* 0x000fc40000410000 */
[----:B------:R-:W0:Y:S01]  /*34b0*/  MUFU.EX2 R102, R102 ;  /* 0x0000006600667308 */ /* 0x000e220000000800 */
[----:B-1----:R-:W-:Y:S01]  /*34c0*/  FFMA.FTZ R7, R109, R7, R86 ;  /* 0x000000076d077223 */ /* 0x002fe20000010056 */
[----:B------:R-:W-:Y:S02]  /*34d0*/  FMUL.FTZ R5, R113, R4 ;  /* 0x0000000471057220 */ /* 0x000fe40000410000 */
[----:B------:R-:W1:Y:S01]  /*34e0*/  MUFU.EX2 R105, R105 ;  /* 0x0000006900697308 */ /* 0x000e620000000800 */
[----:B--2---:R-:W-:Y:S01]  /*34f0*/  FFMA.FTZ R7, R106, R7, R85 ;  /* 0x000000076a077223 */ /* 0x004fe20000010055 */
[----:B------:R-:W-:Y:S02]  /*3500*/  FMUL.FTZ R4, R110, R5 ;  /* 0x000000056e047220 */ /* 0x000fe40000410000 */
[----:B------:R-:W2:Y:S01]  /*3510*/  MUFU.EX2 R104, R104 ;  /* 0x0000006800687308 */ /* 0x000ea20000000800 */
[----:B---3--:R-:W-:Y:S01]  /*3520*/  FFMA.FTZ R7, R103, R7, R84 ;  /* 0x0000000767077223 */ /* 0x008fe20000010054 */
[----:B------:R-:W-:-:S02]  /*3530*/  FMUL.FTZ R5, R111, R4 ;  /* 0x000000046f057220 */ /* 0x000fc40000410000 */
[----:B------:R-:W3:Y:S01]  /*3540*/  MUFU.EX2 R107, R107 ;  /* 0x0000006b006b7308 */ /* 0x000ee20000000800 */
[----:B0-----:R-:W-:Y:S01]  /*3550*/  FFMA.FTZ R7, R102, R7, R83 ;  /* 0x0000000766077223 */ /* 0x001fe20000010053 */
[----:B------:R-:W-:-:S03]  /*3560*/  FMUL.FTZ R4, R108, R5 ;  /* 0x000000056c047220 */ /* 0x000fc60000410000 */
[----:B-1----:R-:W-:Y:S01]  /*3570*/  FFMA.FTZ R7, R105, R7, R82 ;  /* 0x0000000769077223 */ /* 0x002fe20000010052 */
[----:B------:R-:W-:-:S03]  /*3580*/  FMUL.FTZ R5, R109, R4 ;  /* 0x000000046d057220 */ /* 0x000fc60000410000 */
[----:B--2---:R-:W-:Y:S01]  /*3590*/  FFMA.FTZ R7, R104, R7, R81 ;  /* 0x0000000768077223 */ /* 0x004fe20000010051 */
[----:B------:R-:W-:-:S03]  /*35a0*/  FMUL.FTZ R4, R106, R5 ;  /* 0x000000056a047220 */ /* 0x000fc60000410000 */
[----:B---3--:R-:W-:Y:S01]  /*35b0*/  FFMA.FTZ R8, R107, R7, R80 ;  /* 0x000000076b087223 */ /* 0x008fe20000010050 */
[----:B------:R-:W-:-:S04]  /*35c0*/  FMUL.FTZ R5, R103, R4 ;  /* 0x0000000467057220 */ /* 0x000fc80000410000 */
[----:B------:R-:W0:Y:S01]  /*35d0*/  SHFL.UP PT, R9, R8, 0x1, RZ ;  /* 0x0420000008097989 */ /* 0x000e2200000e00ff */
[----:B------:R-:W-:Y:S01]  /*35e0*/  FMUL.FTZ R4, R102, R5 ;  /* 0x0000000566047220 */ /* 0x000fe20000410000 */
[----:B------:R-:W-:-:S03]  /*35f0*/  MOV R5, R74 ;  /* 0x0000004a00057202 */ /* 0x000fc60000000f00 */
[----:B------:R-:W-:Y:S01]  /*3600*/  FMUL.FTZ R7, R105, R4 ;  /* 0x0000000469077220 */ /* 0x000fe20000410000 */
[----:B------:R-:W-:-:S03]  /*3610*/  MOV R4, R73 ;  /* 0x0000004900047202 */ /* 0x000fc60000000f00 */
[----:B------:R-:W-:Y:S02]  /*3620*/  FMUL.FTZ R6, R104, R7 ;  /* 0x0000000768067220 */ /* 0x000fe40000410000 */
[----:B------:R1:W5:Y:S02]  /*3630*/  LDG.E R118, desc[UR16][R4.64] ;  /* 0x0000001004767981 */ /* 0x000364000c1e1900 */
[----:B------:R-:W-:-:S05]  /*3640*/  FMUL.FTZ R121, R107, R6 ;  /* 0x000000066b797220 */ /* 0x000fca0000410000 */
[----:B------:R-:W2:Y:S01]  /*3650*/  SHFL.UP PT, R6, R121, 0x1, RZ ;  /* 0x0420000079067989 */ /* 0x000ea200000e00ff */
[----:B-1----:R-:W-:Y:S02]  /*3660*/  MOV R4, R75 ;  /* 0x0000004b00047202 */ /* 0x002fe40000000f00 */
[----:B------:R-:W-:Y:S01]  /*3670*/  MOV R5, R76 ;  /* 0x0000004c00057202 */ /* 0x000fe20000000f00 */
[----:B0-----:R-:W-:-:S04]  /*3680*/  FFMA.FTZ R9, R121, R9, R8 ;  /* 0x0000000979097223 */ /* 0x001fc80000010008 */
[----:B------:R0:W5:Y:S01]  /*3690*/  LDG.E R119, desc[UR16][R4.64] ;  /* 0x0000001004777981 */ /* 0x000162000c1e1900 */
[----:B------:R-:W-:Y:S01]  /*36a0*/  FSEL R8, R8, R9, !P1 ;  /* 0x0000000908087208 */ /* 0x000fe20004800000 */
[----:B------:R-:W-:Y:S01]  /*36b0*/  BSSY.RECONVERGENT B0, `(.L_x_2859) ;  /* 0x0000041000007945 */ /* 0x000fe20003800200 */
[----:B------:R-:W-:Y:S02]  /*36c0*/  ISETP.NE.AND P2, PT, R61, 0x2, PT ;  /* 0x000000023d00780c */ /* 0x000fe40003f45270 */
[----:B------:R-:W-:Y:S01]  /*36d0*/  ISETP.GE.U32.AND P3, PT, R42, 0x20, PT ;  /* 0x000000202a00780c */ /* 0x000fe20003f66070 */
[----:B------:R-:W1:Y:S01]  /*36e0*/  SHFL.UP PT, R7, R8, 0x2, RZ ;  /* 0x0440000008077989 */ /* 0x000e6200000e00ff */
[----:B--2---:R-:W-:Y:S01]  /*36f0*/  @P1 FMUL.FTZ R121, R121, R6 ;  /* 0x0000000679791220 */ /* 0x004fe20000410000 */
[----:B------:R-:W-:-:S04]  /*3700*/  ISETP.GE.AND P1, PT, R56, 0x2, PT ;  /* 0x000000023800780c */ /* 0x000fc80003f26270 */
[----:B------:R-:W2:Y:S01]  /*3710*/  SHFL.UP PT, R6, R121, 0x2, RZ ;  /* 0x0440000079067989 */ /* 0x000ea200000e00ff */
[----:B-1----:R-:W-:-:S05]  /*3720*/  FFMA.FTZ R7, R121, R7, R8 ;  /* 0x0000000779077223 */ /* 0x002fca0000010008 */
[----:B0-----:R-:W-:-:S05]  /*3730*/  FSEL R4, R8, R7, !P1 ;  /* 0x0000000708047208 */ /* 0x001fca0004800000 */
[----:B------:R-:W0:Y:S01]  /*3740*/  SHFL.UP PT, R5, R4, 0x4, RZ ;  /* 0x0480000004057989 */ /* 0x000e2200000e00ff */
[----:B--2---:R-:W-:Y:S01]  /*3750*/  @P1 FMUL.FTZ R121, R121, R6 ;  /* 0x0000000679791220 */ /* 0x004fe20000410000 */
[----:B------:R-:W-:-:S04]  /*3760*/  ISETP.GE.AND P1, PT, R56, 0x4, PT ;  /* 0x000000043800780c */ /* 0x000fc80003f26270 */
[----:B------:R-:W1:Y:S01]  /*3770*/  SHFL.UP PT, R6, R121, 0x4, RZ ;  /* 0x0480000079067989 */ /* 0x000e6200000e00ff */
[----:B0-----:R-:W-:-:S05]  /*3780*/  FFMA.FTZ R5, R121, R5, R4 ;  /* 0x0000000579057223 */ /* 0x001fca0000010004 */
[----:B------:R-:W-:-:S03]  /*3790*/  FSEL R8, R4, R5, !P1 ;  /* 0x0000000504087208 */ /* 0x000fc60004800000 */
[----:B-1----:R-:W-:Y:S01]  /*37a0*/  @P1 FMUL.FTZ R121, R121, R6 ;  /* 0x0000000679791220 */ /* 0x002fe20000410000 */
[----:B------:R-:W-:Y:S01]  /*37b0*/  ISETP.GE.AND P1, PT, R56, 0x8, PT ;  /* 0x000000083800780c */ /* 0x000fe20003f26270 */
[----:B------:R-:W0:Y:S04]  /*37c0*/  SHFL.UP PT, R5, R8, 0x8, RZ ;  /* 0x0500000008057989 */ /* 0x000e2800000e00ff */
[----:B------:R-:W1:Y:S01]  /*37d0*/  SHFL.UP PT, R6, R121, 0x8, RZ ;  /* 0x0500000079067989 */ /* 0x000e6200000e00ff */
[----:B0-----:R-:W-:-:S07]  /*37e0*/  FFMA.FTZ R5, R121, R5, R8 ;  /* 0x0000000579057223 */ /* 0x001fce0000010008 */
[----:B-1----:R-:W-:Y:S01]  /*37f0*/  @P1 FMUL.FTZ R121, R121, R6 ;  /* 0x0000000679791220 */ /* 0x002fe20000410000 */
[----:B------:R-:W-:Y:S02]  /*3800*/  FSEL R120, R8, R5, !P1 ;  /* 0x0000000508787208 */ /* 0x000fe40004800000 */
[----:B------:R-:W-:Y:S02]  /*3810*/  ISETP.NE.AND P1, PT, R56, 0x1f, PT ;  /* 0x0000001f3800780c */ /* 0x000fe40003f25270 */
[----:B------:R-:W0:Y:S04]  /*3820*/  SHFL.UP PT, R14, R121, 0x10, RZ ;  /* 0x06000000790e7989 */ /* 0x000e2800000e00ff */
[----:B------:R-:W1:Y:S01]  /*3830*/  SHFL.UP PT, R15, R120, 0x10, RZ ;  /* 0x06000000780f7989 */ /* 0x000e6200000e00ff */
[C---:B0-----:R-:W-:Y:S01]  /*3840*/  FMUL.FTZ R14, R121.reuse, R14 ;  /* 0x0000000e790e7220 */ /* 0x041fe20000410000 */
[----:B-1----:R-:W-:-:S05]  /*3850*/  FFMA.FTZ R15, R121, R15, R120 ;  /* 0x0000000f790f7223 */ /* 0x002fca0000010078 */
[----:B------:R-:W-:Y:S01]  /*3860*/  @!P1 STS.64 [R46+0x1090], R14 ;  /* 0x0010900e2e009388 */ /* 0x000fe20000000a00 */
[----:B------:R-:W-:Y:S01]  /*3870*/  BAR.SYNC.DEFER_BLOCKING 0x0 ;  /* 0x0000000000007b1d */ /* 0x000fe20000010000 */
[----:B------:R-:W-:-:S04]  /*3880*/  ISETP.GE.AND P1, PT, R56, 0x10, PT ;  /* 0x000000103800780c */ /* 0x000fc80003f26270 */
[----:B------:R-:W-:Y:S02]  /*3890*/  FSEL R122, R121, R14, !P1 ;  /* 0x0000000e797a7208 */ /* 0x000fe40004800000 */
[----:B------:R-:W-:Y:S02]  /*38a0*/  FSEL R121, R120, R15, !P1 ;  /* 0x0000000f78797208 */ /* 0x000fe40004800000 */
[----:B------:R-:W-:Y:S01]  /*38b0*/  ISETP.NE.AND P1, PT, R61, 0x1, PT ;  /* 0x000000013d00780c */ /* 0x000fe20003f25270 */
[----:B------:R-:W-:Y:S04]  /*38c0*/  SHFL.UP PT, R120, R122, 0x1, RZ ;  /* 0x042000007a787989 */ /* 0x000fe800000e00ff */
[----:B------:R-:W-:Y:S04]  /*38d0*/  SHFL.UP PT, R121, R121, 0x1, RZ ;  /* 0x0420000079797989 */ /* 0x000fe800000e00ff */
[----:B------:R-:W0:Y:S04]  /*38e0*/  LDS.128 R4, [UR4+0x1090] ;  /* 0x00109004ff047984 */ /* 0x000e280008000c00 */
[----:B------:R-:W1:Y:S01]  /*38f0*/  LDS.128 R8, [UR4+0x10a0] ;  /* 0x0010a004ff087984 */ /* 0x000e620008000c00 */
[C---:B0-----:R-:W-:Y:S01]  /*3900*/  FSEL R53, R4.reuse, R53, !P1 ;  /* 0x0000003504357208 */ /* 0x041fe20004800000 */
[-C--:B------:R-:W-:Y:S01]  /*3910*/  FMUL.FTZ R4, R4, R6.reuse ;  /* 0x0000000604047220 */ /* 0x080fe20000410000 */
[C---:B------:R-:W-:Y:S01]  /*3920*/  FFMA.FTZ R6, R5.reuse, R6, R7 ;  /* 0x0000000605067223 */ /* 0x040fe20000010007 */
[----:B------:R-:W-:-:S02]  /*3930*/  FSEL R5, R5, R52, !P1 ;  /* 0x0000003405057208 */ /* 0x000fc40004800000 */
[----:B------:R-:W-:Y:S02]  /*3940*/  ISETP.NE.AND P1, PT, R61, 0x3, PT ;  /* 0x000000033d00780c */ /* 0x000fe40003f25270 */
[C---:B------:R-:W-:Y:S01]  /*3950*/  FSEL R53, R4.reuse, R53, !P2 ;  /* 0x0000003504357208 */ /* 0x040fe20005000000 */
[-C--:B-1----:R-:W-:Y:S01]  /*3960*/  FMUL.FTZ R4, R4, R8.reuse ;  /* 0x0000000804047220 */ /* 0x082fe20000410000 */
[C---:B------:R-:W-:Y:S01]  /*3970*/  FFMA.FTZ R8, R6.reuse, R8, R9 ;  /* 0x0000000806087223 */ /* 0x040fe20000010009 */
[----:B------:R-:W-:Y:S02]  /*3980*/  FSEL R5, R6, R5, !P2 ;  /* 0x0000000506057208 */ /* 0x000fe40005000000 */
[----:B------:R-:W-:Y:S01]  /*3990*/  ISETP.NE.AND P2, PT, R42, RZ, PT ;  /* 0x000000ff2a00720c */ /* 0x000fe20003f45270 */
[----:B------:R-:W-:Y:S01]  /*39a0*/  FFMA.FTZ R11, R10, R8, R11 ;  /* 0x000000080a0b7223 */ /* 0x000fe2000001000b */
[----:B------:R-:W-:Y:S01]  /*39b0*/  FSEL R52, R8, R5, !P1 ;  /* 0x0000000508347208 */ /* 0x000fe20004800000 */
[----:B------:R-:W-:Y:S01]  /*39c0*/  FMUL.FTZ R10, R10, R4 ;  /* 0x000000040a0a7220 */ /* 0x000fe20000410000 */
[----:B------:R-:W-:-:S02]  /*39d0*/  FSEL R53, R4, R53, !P1 ;  /* 0x0000003504357208 */ /* 0x000fc40004800000 */
[----:B------:R-:W-:Y:S01]  /*39e0*/  @P3 ISETP.NE.AND P1, PT, R56, RZ, PT ;  /* 0x000000ff3800320c */ /* 0x000fe20003f25270 */
[C---:B------:R-:W-:Y:S01]  /*39f0*/  @P3 FFMA.FTZ R5, R120.reuse, R52, R121 ;  /* 0x0000003478053223 */ /* 0x040fe20000010079 */
[----:B------:R-:W-:Y:S01]  /*3a00*/  @P3 MOV R4, R12 ;  /* 0x0000000c00043202 */ /* 0x000fe20000000f00 */
[----:B------:R-:W-:-:S03]  /*3a10*/  @P3 FMUL.FTZ R6, R120, R53 ;  /* 0x0000003578063220 */ /* 0x000fc60000410000 */
        /* <DEDUP_REMOVED lines=10> */
.L_x_2860:
[----:B------:R-:W-:Y:S05]  /*3ac0*/  BSYNC.RECONVERGENT B0 ;  /* 0x0000000000007941 */ /* 0x000fea0003800200 */
.L_x_2859:
[----:B------:R-:W-:Y:S01]  /*3ad0*/  BAR.SYNC.DEFER_BLOCKING 0x0 ;  /* 0x0000000000007b1d */ /* 0x000fe20000010000 */
[----:B------:R-:W-:Y:S01]  /*3ae0*/  ISETP.NE.AND P1, PT, R42, RZ, PT ;  /* 0x000000ff2a00720c */ /* 0x000fe20003f25270 */
[----:B-----5:R-:W-:Y:S01]  /*3af0*/  FMUL.FTZ R118, R118, R119 ;  /* 0x0000007776767220 */ /* 0x020fe20000410000 */
[----:B------:R-:W-:Y:S01]  /*3b00*/  UIADD3 UR6, UPT, UPT, UR6, 0x1, URZ ;  /* 0x0000000106067890 */ /* 0x000fe2000fffe0ff */
[----:B------:R-:W-:-:S03]  /*3b10*/  LEA R77, P3, R30, R77, 0x2 ;  /* 0x0000004d1e4d7211 */ /* 0x000fc600078610ff */
[----:B------:R-:W-:Y:S01]  /*3b20*/  UISETP.NE.AND UP0, UPT, UR6, URZ, UPT ;  /* 0x000000ff0600728c */ /* 0x000fe2000bf05270 */
[----:B------:R-:W-:Y:S01]  /*3b30*/  IADD3.X R78, PT, PT, R78, R51, RZ, P3, !PT ;  /* 0x000000334e4e7210 */ /* 0x000fe20001ffe4ff */
[----:B------:R-:W1:Y:S05]  /*3b40*/  @P2 LDS R6, [UR4+0x10bc] ;  /* 0x0010bc04ff062984 */ /* 0x000e6a0008000800 */
[----:B------:R2:W-:Y:S01]  /*3b50*/  @!P1 STS.64 [UR5], R4 ;  /* 0x00000004ff009988 */ /* 0x0005e20008000a05 */
[----:B------:R-:W-:Y:S01]  /*3b60*/  UIADD3 UR5, UPT, UPT, UR5, 0x8, URZ ;  /* 0x0000000805057890 */ /* 0x000fe2000fffe0ff */
[----:B-1----:R-:W-:Y:S02]  /*3b70*/  @P2 FFMA.FTZ R121, R6, R120, R121 ;  /* 0x0000007806792223 */ /* 0x002fe40000010079 */
[----:B------:R-:W1:Y:S02]  /*3b80*/  @!P1 LDC.64 R6, c[0x0][0x480] ;  /* 0x00012000ff069b82 */ /* 0x000e640000000a00 */
[----:B------:R-:W-:-:S04]  /*3b90*/  FFMA.FTZ R116, R116, R121, R95 ;  /* 0x0000007974747223 */ /* 0x000fc8000001005f */
[-C--:B------:R-:W-:Y:S01]  /*3ba0*/  FFMA.FTZ R117, R117, R116.reuse, R94 ;  /* 0x0000007475757223 */ /* 0x080fe2000001005e */
[----:B------:R-:W-:-:S03]  /*3bb0*/  FFMA.FTZ R67, R118, R116, R67 ;  /* 0x0000007476437223 */ /* 0x000fc60000010043 */
[-C--:B------:R-:W-:Y:S01]  /*3bc0*/  FFMA.FTZ R9, R114, R117.reuse, R93 ;  /* 0x0000007572097223 */ /* 0x080fe2000001005d */
[----:B------:R-:W-:-:S03]  /*3bd0*/  FFMA.FTZ R66, R118, R117, R66 ;  /* 0x0000007576427223 */ /* 0x000fc60000010042 */
[-C--:B------:R-:W-:Y:S01]  /*3be0*/  FFMA.FTZ R8, R115, R9.reuse, R92 ;  /* 0x0000000973087223 */ /* 0x080fe2000001005c */
[----:B------:R-:W-:-:S03]  /*3bf0*/  FFMA.FTZ R70, R118, R9, R70 ;  /* 0x0000000976467223 */ /* 0x000fc60000010046 */
[-C--:B------:R-:W-:Y:S01]  /*3c00*/  FFMA.FTZ R11, R112, R8.reuse, R91 ;  /* 0x00000008700b7223 */ /* 0x080fe2000001005b */
[----:B------:R-:W-:Y:S01]  /*3c10*/  FFMA.FTZ R69, R118, R8, R69 ;  /* 0x0000000876457223 */ /* 0x000fe20000010045 */
[----:B------:R-:W-:Y:S02]  /*3c20*/  @!P1 IADD3 R8, P2, PT, R0, R79, RZ ;  /* 0x0000004f00089210 */ /* 0x000fe40007f5e0ff */
[-C--:B------:R-:W-:Y:S01]  /*3c30*/  FFMA.FTZ R10, R113, R11.reuse, R90 ;  /* 0x0000000b710a7223 */ /* 0x080fe2000001005a */
[----:B------:R-:W-:Y:S01]  /*3c40*/  FFMA.FTZ R72, R118, R11, R72 ;  /* 0x0000000b76487223 */ /* 0x000fe20000010048 */
[----:B------:R-:W-:Y:S02]  /*3c50*/  @!P1 LEA.HI.X.SX32 R9, R0, RZ, 0x1, P2 ;  /* 0x000000ff00099211 */ /* 0x000fe400010f0eff */
[----:B------:R-:W-:Y:S01]  /*3c60*/  FFMA.FTZ R110, R110, R10, R89 ;  /* 0x0000000a6e6e7223 */ /* 0x000fe20000010059 */
[----:B-1----:R-:W-:Y:S01]  /*3c70*/  @!P1 LEA R6, P2, R8, R6, 0x3 ;  /* 0x0000000608069211 */ /* 0x002fe200078418ff */
[----:B------:R-:W-:Y:S01]  /*3c80*/  FFMA.FTZ R71, R118, R10, R71 ;  /* 0x0000000a76477223 */ /* 0x000fe20000010047 */
[----:B------:R-:W-:Y:S01]  /*3c90*/  IADD3 R79, PT, PT, R79, 0x1, RZ ;  /* 0x000000014f4f7810 */ /* 0x000fe20007ffe0ff */
[-C--:B------:R-:W-:Y:S01]  /*3ca0*/  FFMA.FTZ R111, R111, R110.reuse, R88 ;  /* 0x0000006e6f6f7223 */ /* 0x080fe20000010058 */
[----:B------:R-:W-:Y:S01]  /*3cb0*/  @!P1 LEA.HI.X R7, R8, R7, R9, 0x3, P2 ;  /* 0x0000000708079211 */ /* 0x000fe200010f1c09 */
[----:B------:R-:W-:Y:S01]  /*3cc0*/  FFMA.FTZ R99, R118, R110, R99 ;  /* 0x0000006e76637223 */ /* 0x000fe20000010063 */
[----:B------:R-:W-:Y:S01]  /*3cd0*/  LEA R75, P2, R28, R75, 0x2 ;  /* 0x0000004b1c4b7211 */ /* 0x000fe200078410ff */
[-C--:B------:R-:W-:Y:S01]  /*3ce0*/  FFMA.FTZ R108, R108, R111.reuse, R87 ;  /* 0x0000006f6c6c7223 */ /* 0x080fe20000010057 */
[----:B------:R-:W-:Y:S01]  /*3cf0*/  FFMA.FTZ R96, R118, R111, R96 ;  /* 0x0000006f76607223 */ /* 0x000fe20000010060 */
[----:B------:R2:W-:Y:S01]  /*3d00*/  @!P1 STG.E.64 desc[UR16][R6.64], R4 ;  /* 0x0000000406009986 */ /* 0x0005e2000c101b10 */
[----:B------:R-:W-:Y:S01]  /*3d10*/  LEA R73, P1, R2, R73, 0x2 ;  /* 0x0000004902497211 */ /* 0x000fe200078210ff */
[-C--:B------:R-:W-:Y:S01]  /*3d20*/  FFMA.FTZ R109, R109, R108.reuse, R86 ;  /* 0x0000006c6d6d7223 */ /* 0x080fe20000010056 */
[----:B------:R-:W-:Y:S01]  /*3d30*/  FFMA.FTZ R27, R118, R108, R27 ;  /* 0x0000006c761b7223 */ /* 0x000fe2000001001b */
[----:B------:R-:W-:-:S02]  /*3d40*/  IADD3.X R76, PT, PT, R76, R29, RZ, P2, !PT ;  /* 0x0000001d4c4c7210 */ /* 0x000fc400017fe4ff */
[-C--:B------:R-:W-:Y:S01]  /*3d50*/  FFMA.FTZ R11, R106, R109.reuse, R85 ;  /* 0x0000006d6a0b7223 */ /* 0x080fe20000010055 */
[----:B------:R-:W-:Y:S01]  /*3d60*/  FFMA.FTZ R26, R118, R109, R26 ;  /* 0x0000006d761a7223 */ /* 0x000fe2000001001a */
[----:B------:R-:W-:Y:S02]  /*3d70*/  IADD3.X R74, PT, PT, R74, R3, RZ, P1, !PT ;  /* 0x000000034a4a7210 */ /* 0x000fe40000ffe4ff */
[-C--:B------:R-:W-:Y:S01]  /*3d80*/  FFMA.FTZ R103, R103, R11.reuse, R84 ;  /* 0x0000000b67677223 */ /* 0x080fe20000010054 */
[----:B------:R-:W-:-:S03]  /*3d90*/  FFMA.FTZ R58, R118, R11, R58 ;  /* 0x0000000b763a7223 */ /* 0x000fc6000001003a */
        /* <DEDUP_REMOVED lines=8> */
[----:B------:R-:W-:Y:S01]  /*3e20*/  FFMA.FTZ R64, R118, R107, R64 ;  /* 0x0000006b76407223 */ /* 0x000fe20000010040 */
[----:B--2---:R-:W-:Y:S06]  /*3e30*/  BRA.U UP0, `(.L_x_2861) ;  /* 0xfffffff100d07547 */ /* 0x004fec000b83ffff */
.L_x_2858:
[----:B------:R-:W-:Y:S01]  /*3e40*/  BAR.SYNC.DEFER_BLOCKING 0x0 ;  /* 0x0000000000007b1d */ /* 0x000fe20000010000 */
[----:B------:R-:W-:Y:S02]  /*3e50*/  F2FP.BF16.F32.PACK_AB R7, R96, R99 ;  /* 0x000000636007723e */ /* 0x000fe400000010ff */
[----:B------:R-:W-:Y:S02]  /*3e60*/  F2FP.BF16.F32.PACK_AB R6, R71, R72 ;  /* 0x000000484706723e */ /* 0x000fe400000010ff */
[----:B------:R-:W-:-:S03]  /*3e70*/  F2FP.BF16.F32.PACK_AB R5, R69, R70 ;  /* 0x000000464505723e */ /* 0x000fc600000010ff */
[----:B------:R-:W1:Y:S01]  /*3e80*/  LDC.64 R24, c[0x0][0x478] ;  /* 0x00011e00ff187b82 */ /* 0x000e620000000a00 */
[----:B------:R-:W-:Y:S01]  /*3e90*/  F2FP.BF16.F32.PACK_AB R4, R66, R67 ;  /* 0x000000434204723e */ /* 0x000fe200000010ff */
[----:B------:R-:W2:Y:S01]  /*3ea0*/  LDCU UR5, c[0x0][0x394] ;  /* 0x00007280ff0577ac */ /* 0x000ea20008000800 */
[----:B------:R-:W-:Y:S02]  /*3eb0*/  F2FP.BF16.F32.PACK_AB R11, R64, R65 ;  /* 0x00000041400b723e */ /* 0x000fe400000010ff */
[----:B------:R-:W-:Y:S02]  /*3ec0*/  F2FP.BF16.F32.PACK_AB R10, R60, R63 ;  /* 0x0000003f3c0a723e */ /* 0x000fe400000010ff */
[----:B------:R-:W-:Y:S02]  /*3ed0*/  F2FP.BF16.F32.PACK_AB R9, R57, R58 ;  /* 0x0000003a3909723e */ /* 0x000fe400000010ff */
[----:B------:R-:W-:Y:S02]  /*3ee0*/  F2FP.BF16.F32.PACK_AB R8, R26, R27 ;  /* 0x0000001b1a08723e */ /* 0x000fe400000010ff */
[----:B------:R-:W-:-:S02]  /*3ef0*/  LEA R21, P0, R35, R32, 0xb ;  /* 0x0000002023157211 */ /* 0x000fc400078058ff */
[----:B------:R-:W-:Y:S02]  /*3f00*/  IADD3 R35, PT, PT, R35, 0x1, RZ ;  /* 0x0000000123237810 */ /* 0x000fe40007ffe0ff */
[----:B------:R-:W-:Y:S02]  /*3f10*/  IADD3.X R22, PT, PT, RZ, R34, RZ, P0, !PT ;  /* 0x00000022ff167210 */ /* 0x000fe400007fe4ff */
[----:B------:R-:W-:Y:S01]  /*3f20*/  IADD3 R48, P1, PT, R48, 0x1000, RZ ;  /* 0x0000100030307810 */ /* 0x000fe20007f3e0ff */
[----:B------:R3:W-:Y:S01]  /*3f30*/  STS.128 [R55], R4 ;  /* 0x0000000437007388 */ /* 0x0007e20000000c00 */
[----:B------:R-:W-:Y:S02]  /*3f40*/  IADD3 R50, P2, PT, R50, 0x1000, RZ ;  /* 0x0000100032327810 */ /* 0x000fe40007f5e0ff */
[----:B------:R-:W-:Y:S01]  /*3f50*/  IADD3.X R45, PT, PT, RZ, R45, RZ, P1, !PT ;  /* 0x0000002dff2d7210 */ /* 0x000fe20000ffe4ff */
[----:B------:R-:W-:Y:S01]  /*3f60*/  STS.128 [R55+0x10], R8 ;  /* 0x0000100837007388 */ /* 0x000fe20000000c00 */
[----:B------:R-:W-:-:S03]  /*3f70*/  NOP ;  /* 0x0000000000007918 */ /* 0x000fc60000000000 */
[----:B0-----:R-:W0:Y:S01]  /*3f80*/  LDS.128 R12, [R54] ;  /* 0x00000000360c7984 */ /* 0x001e220000000c00 */
[C---:B-1----:R-:W-:Y:S02]  /*3f90*/  LEA R20, P0, R21.reuse, R24, 0x1 ;  /* 0x0000001815147211 */ /* 0x042fe400078008ff */
[----:B------:R-:W-:Y:S01]  /*3fa0*/  IADD3.X R47, PT, PT, RZ, R47, RZ, P2, !PT ;  /* 0x0000002fff2f7210 */ /* 0x000fe200017fe4ff */
[----:B------:R-:W1:Y:S01]  /*3fb0*/  LDS.128 R16, [R54+0x200] ;  /* 0x0002000036107984 */ /* 0x000e620000000c00 */
[----:B------:R-:W-:Y:S02]  /*3fc0*/  LEA.HI.X R21, R21, R25, R22, 0x1, P0 ;  /* 0x0000001915157211 */ /* 0x000fe400000f0c16 */
[----:B--2---:R-:W-:Y:S01]  /*3fd0*/  ISETP.GE.AND P0, PT, R35, UR5, PT ;  /* 0x0000000523007c0c */ /* 0x004fe2000bf06270 */
[----:B---3--:R-:W-:-:S05]  /*3fe0*/  IMAD.WIDE.U32 R4, R31, 0x10, R20 ;  /* 0x000000101f047825 */ /* 0x008fca00078e0014 */
[----:B0-----:R0:W-:Y:S04]  /*3ff0*/  STG.E.128 desc[UR16][R4.64], R12 ;  /* 0x0000000c04007986 */ /* 0x0011e8000c101d10 */
[----:B-1----:R0:W-:Y:S03]  /*4000*/  STG.E.128 desc[UR16][R4.64+0x200], R16 ;  /* 0x0002001004007986 */ /* 0x0021e6000c101d10 */
[----:B------:R-:W-:Y:S05]  /*4010*/  @!P0 BRA `(.L_x_2862) ;  /* 0xffffffc400748947 */ /* 0x000fea000383ffff */
[----:B------:R-:W-:Y:S05]  /*4020*/  EXIT ;  /* 0x000000000000794d */ /* 0x000fea0003800000 */
.L_x_2863:
        /* <DEDUP_REMOVED lines=13> */
.L_x_5086:


//--------------------- .text._Z25selective_scan_fwd_kernelI32Selective_Scan_fwd_kernel_traitsILi128ELi16ELi1ELb1ELb0ELb0ELb1EN3c108BFloat16EfEEv13SSMParamsBase --------------------------
	.section	.text._Z25selective_scan_fwd_kernelI32Selective_Scan_fwd_kernel_traitsILi128ELi16ELi1ELb1ELb0ELb0ELb1EN3c108BFloat16EfEEv13SSMParamsBase,"ax",@progbits
	.align	128
        .global         _Z25selective_scan_fwd_kernelI32Selective_Scan_fwd_kernel_traitsILi128ELi16ELi1ELb1ELb0ELb0ELb1EN3c108BFloat16EfEEv13SSMParamsBase
        .type           _Z25selective_scan_fwd_kernelI32Selective_Scan_fwd_kernel_traitsILi128ELi16ELi1ELb1ELb0ELb0ELb1EN3c108BFloat16EfEEv13SSMParamsBase,@function
        .size           _Z25selective_scan_fwd_kernelI32Selective_Scan_fwd_kernel_traitsILi128ELi16ELi1ELb1ELb0ELb0ELb1EN3c108BFloat16EfEEv13SSMParamsBase,(.L_x_5087 - _Z25selective_scan_fwd_kernelI32Selective_Scan_fwd_kernel_traitsILi128ELi16ELi1ELb1ELb0ELb0ELb1EN3c108BFloat16EfEEv13SSMParamsBase)
        .other          _Z25selective_scan_fwd_kernelI32Selective_Scan_fwd_kernel_traitsILi128ELi16ELi1ELb1ELb0ELb0ELb1EN3c108BFloat16EfEEv13SSMParamsBase,@"STO_CUDA_ENTRY STV_DEFAULT"
_Z25selective_scan_fwd_kernelI32Selective_Scan_fwd_kernel_traitsILi128ELi16ELi1ELb1ELb0ELb0ELb1EN3c108BFloat16EfEEv13SSMParamsBase:
.text._Z25selective_scan_fwd_kernelI32Selective_Scan_fwd_kernel_traitsILi128ELi16ELi1ELb1ELb0ELb0ELb1EN3c108BFloat16EfEEv13SSMParamsBase:
        /* <DEDUP_REMOVED lines=34> */
[----:B------:R-:W-:Y:S01]  /*0220*/  MOV R5, UR7 ;  /* 0x0000000700057c02 */ /* 0x000fe20008000f00 */
[----:B------:R-:W2:Y:S01]  /*0230*/  S2UR UR5, SR_CgaCtaId ;  /* 0x00000000000579c3 */ /* 0x000ea20000008800 */
[----:B------:R-:W3:Y:S01]  /*0240*/  LDCU.64 UR20, c[0x0][0x3d8] ;  /* 0x00007b00ff1477ac */ /* 0x000ee20008000a00 */
[----:B------:R-:W-:Y:S01]  /*0250*/  MOV R5, UR8 ;  /* 0x0000000800057c02 */ /* 0x000fe20008000f00 */
[----:B----4-:R-:W-:Y:S01]  /*0260*/  IMAD R0, R0, UR18, R45 ;  /* 0x0000001200007c24 */ /* 0x010fe2000f8e022d */
[----:B------:R-:W-:Y:S01]  /*0270*/  MOV R2, R4 ;  /* 0x0000000400027202 */ /* 0x000fe20000000f00 */
[----:B------:R-:W4:Y:S01]  /*0280*/  LDCU.64 UR12, c[0x0][0x3b8] ;  /* 0x00007700ff0c77ac */ /* 0x000f220008000a00 */
[----:B------:R-:W-:Y:S01]  /*0290*/  MOV R4, UR6 ;  /* 0x0000000600047c02 */ /* 0x000fe20008000f00 */
[----:B------:R-:W-:Y:S01]  /*02a0*/  IMAD R0, R0, R7, RZ ;  /* 0x0000000700007224 */ /* 0x000fe200078e02ff */
[----:B------:R-:W0:Y:S01]  /*02b0*/  LDC.64 R12, c[0x0][0x440] ;  /* 0x00011000ff0c7b82 */ /* 0x000e220000000a00 */
[----:B------:R-:W0:Y:S01]  /*02c0*/  LDCU.64 UR8, c[0x0][0x3a0] ;  /* 0x00007400ff0877ac */ /* 0x000e220008000a00 */
[C---:B------:R-:W-:Y:S01]  /*02d0*/  IMAD.WIDE.U32 R2, R45.reuse, UR10, R2 ;  /* 0x0000000a2d027c25 */ /* 0x040fe2000f8e0002 */
[----:B------:R-:W0:Y:S03]  /*02e0*/  LDCU UR6, c[0x0][0x38c] ;  /* 0x00007180ff0677ac */ /* 0x000e260008000800 */
[C---:B------:R-:W-:Y:S01]  /*02f0*/  IMAD.WIDE.U32 R4, R45.reuse, UR14, R4 ;  /* 0x0000000e2d047c25 */ /* 0x040fe2000f8e0004 */
[----:B-1----:R-:W-:Y:S01]  /*0300*/  LEA R34, P0, R2, R34, 0x1 ;  /* 0x0000002202227211 */ /* 0x002fe200078008ff */
[----:B------:R-:W1:Y:S01]  /*0310*/  LDC.64 R8, c[0x0][0x448] ;  /* 0x00011200ff087b82 */ /* 0x000e620000000a00 */
[----:B------:R-:W-:Y:S01]  /*0320*/  UMOV UR4, 0x400 ;  /* 0x0000040000047882 */ /* 0x000fe20000000000 */
[C---:B------:R-:W-:Y:S01]  /*0330*/  IMAD R31, R45.reuse, UR11, R3 ;  /* 0x0000000b2d1f7c24 */ /* 0x040fe2000f8e0203 */
[----:B------:R-:W-:Y:S01]  /*0340*/  LEA R32, P1, R4, R32, 0x1 ;  /* 0x0000002004207211 */ /* 0x000fe200078208ff */
[C---:B------:R-:W-:Y:S01]  /*0350*/  IMAD R29, R45.reuse, UR15, R5 ;  /* 0x0000000f2d1d7c24 */ /* 0x040fe2000f8e0205 */
[----:B------:R-:W1:Y:S02]  /*0360*/  LDCU.U8 UR7, c[0x0][0x39e] ;  /* 0x000073c0ff0777ac */ /* 0x000e640008000000 */
[----:B------:R-:W-:Y:S01]  /*0370*/  LEA.HI.X R31, R2, R35, R31, 0x1, P0 ;  /* 0x00000023021f7211 */ /* 0x000fe200000f0c1f */
[----:B------:R-:W1:Y:S01]  /*0380*/  LDC.64 R10, c[0x0][0x450] ;  /* 0x00011400ff0a7b82 */ /* 0x000e620000000a00 */
[C---:B---3--:R-:W-:Y:S01]  /*0390*/  IMAD.WIDE.U32 R2, R45.reuse, UR20, RZ ;  /* 0x000000142d027c25 */ /* 0x048fe2000f8e00ff */
[----:B------:R-:W-:Y:S01]  /*03a0*/  LEA.HI.X R29, R4, R33, R29, 0x1, P1 ;  /* 0x00000021041d7211 */ /* 0x000fe200008f0c1d */
[----:B--2---:R-:W-:Y:S01]  /*03b0*/  ULEA UR4, UR5, UR4, 0x18 ;  /* 0x0000000405047291 */ /* 0x004fe2000f8ec0ff */
[----:B------:R-:W-:Y:S01]  /*03c0*/  MOV R33, RZ ;  /* 0x000000ff00217202 */ /* 0x000fe20000000f00 */
[----:B----4-:R-:W-:Y:S01]  /*03d0*/  IMAD.WIDE.U32 R38, R45, UR12, RZ ;  /* 0x0000000c2d267c25 */ /* 0x010fe2000f8e00ff */
[----:B0-----:R-:W-:-:S02]  /*03e0*/  SHF.L.U32 R30, R43, 0x1, RZ ;  /* 0x000000012b1e7819 */ /* 0x001fc400000006ff */
[----:B------:R-:W-:Y:S01]  /*03f0*/  SHF.R.U32.HI R66, RZ, 0x5, R43 ;  /* 0x00000005ff427819 */ /* 0x000fe2000001162b */
[----:B------:R-:W-:Y:S01]  /*0400*/  IMAD.WIDE.U32 R36, R45, UR8, RZ ;  /* 0x000000082d247c25 */ /* 0x000fe2000f8e00ff */
[----:B------:R-:W-:Y:S02]  /*0410*/  LOP3.LUT R30, R30, 0x7c0, RZ, 0xc0, !PT ;  /* 0x000007c01e1e7812 */ /* 0x000fe400078ec0ff */
[----:B------:R-:W-:Y:S01]  /*0420*/  LOP3.LUT R67, R43, 0x1f, RZ, 0xc0, !PT ;  /* 0x0000001f2b437812 */ /* 0x000fe200078ec0ff */
[C---:B------:R-:W-:Y:S01]  /*0430*/  IMAD R4, R45.reuse, UR21, R3 ;  /* 0x000000152d047c24 */ /* 0x040fe2000f8e0203 */
[----:B------:R-:W-:Y:S01]  /*0440*/  LEA R28, R66, UR4, 0x3 ;  /* 0x00000004421c7c11 */ /* 0x000fe2000f8e18ff */
[C---:B------:R-:W-:Y:S01]  /*0450*/  IMAD R5, R45.reuse, UR13, R39 ;  /* 0x0000000d2d057c24 */ /* 0x040fe2000f8e0227 */
[----:B------:R-:W-:Y:S01]  /*0460*/  LEA R39, P2, R36, R12, 0x2 ;  /* 0x0000000c24277211 */ /* 0x000fe200078410ff */
[----:B------:R-:W-:Y:S01]  /*0470*/  IMAD R3, R45, UR9, R37 ;  /* 0x000000092d037c24 */ /* 0x000fe2000f8e0225 */
[----:B-1----:R-:W-:Y:S01]  /*0480*/  LEA R41, P0, R38, R8, 0x2 ;  /* 0x0000000826297211 */ /* 0x002fe200078010ff */
[----:B------:R-:W-:-:S03]  /*0490*/  IMAD R35, R0, UR6, RZ ;  /* 0x0000000600237c24 */ /* 0x000fc6000f8e02ff */
[----:B------:R-:W-:Y:S02]  /*04a0*/  LEA.HI.X R36, R36, R13, R3, 0x2, P2 ;  /* 0x0000000d24247211 */ /* 0x000fe400010f1403 */
[----:B------:R-:W-:Y:S02]  /*04b0*/  LEA R40, P1, R2, R10, 0x2 ;  /* 0x0000000a02287211 */ /* 0x000fe400078210ff */
[----:B------:R-:W-:Y:S02]  /*04c0*/  LEA.HI.X R38, R38, R9, R5, 0x2, P0 ;  /* 0x0000000926267211 */ /* 0x000fe400000f1405 */
[----:B------:R-:W-:Y:S02]  /*04d0*/  LEA.HI.X R37, R2, R11, R4, 0x2, P1 ;  /* 0x0000000b02257211 */ /* 0x000fe400008f1404 */
[----:B------:R-:W-:-:S07]  /*04e0*/  LOP3.LUT R3, R30, 0x1f, R43, 0xf8, !PT ;  /* 0x0000001f1e037812 */ /* 0x000fce00078ef82b */
.L_x_2902:
[----:B------:R-:W-:Y:S01]  /*04f0*/  BAR.SYNC.DEFER_BLOCKING 0x0 ;  /* 0x0000000000007b1d */ /* 0x000fe20000010000 */
[----:B0-----:R-:W-:Y:S02]  /*0500*/  MOV R4, R34 ;  /* 0x0000002200047202 */ /* 0x001fe40000000f00 */
        /* <DEDUP_REMOVED lines=78> */
.L_x_2865:
[----:B------:R-:W-:Y:S05]  /*09f0*/  BSYNC.RECONVERGENT B0 ;  /* 0x0000000000007941 */ /* 0x000fea0003800200 */
.L_x_2864:
        /* <DEDUP_REMOVED lines=39> */
.L_x_2867:
[----:B------:R-:W-:Y:S05]  /*0c70*/  BSYNC.RECONVERGENT B0 ;  /* 0x0000000000007941 */ /* 0x000fea0003800200 */
.L_x_2866:
        /* <DEDUP_REMOVED lines=39> */
.L_x_2869:
[----:B------:R-:W-:Y:S05]  /*0ef0*/  BSYNC.RECONVERGENT B0 ;  /* 0x0000000000007941 */ /* 0x000fea0003800200 */
.L_x_2868:
        /* <DEDUP_REMOVED lines=41> */
.L_x_2871:
[----:B------:R-:W-:Y:S05]  /*1190*/  BSYNC.RECONVERGENT B0 ;  /* 0x0000000000007941 */ /* 0x000fea0003800200 */
.L_x_2870:
        /* <DEDUP_REMOVED lines=39> */
.L_x_2873:
[----:B------:R-:W-:Y:S05]  /*1410*/  BSYNC.RECONVERGENT B0 ;  /* 0x0000000000007941 */ /* 0x000fea0003800200 */
.L_x_2872:
[----:B------:R-:W-:Y:S01]  /*1420*/  ISETP.EQ.OR P5, PT, RZ, UR7, P5 ;  /* 0x00000007ff007c0c */ /* 0x000fe2000afa2670 */
[----:B------:R-:W-:Y:S01]  /*1430*/  BSSY.RECONVERGENT B0, `(.L_x_2874) ;  /* 0x0000028000007945 */ /* 0x000fe20003800200 */
[----:B------:R-:W-:Y:S02]  /*1440*/  SHF.L.U32 R19, R19, 0x10, RZ ;  /* 0x0000001013137819 */ /* 0x000fe400000006ff */
[----:B------:R-:W-:Y:S02]  /*1450*/  SHF.L.U32 R85, R10, 0x10, RZ ;  /* 0x000000100a557819 */ /* 0x000fe400000006ff */
[----:B------:R-:W-:Y:S01]  /*1460*/  SHF.L.U32 R83, R11, 0x10, RZ ;  /* 0x000000100b537819 */ /* 0x000fe200000006ff */
[----:B------:R-:W-:Y:S01]  /*1470*/  FADD.FTZ R73, R19, R42 ;  /* 0x0000002a13497221 */ /* 0x000fe20000010000 */
[----:B------:R-:W-:Y:S02]  /*1480*/  FSETP.GTU.FTZ.AND P2, PT, R72, 20, PT ;  /* 0x41a000004800780b */ /* 0x000fe40003f5c000 */
        /* <DEDUP_REMOVED lines=34> */
.L_x_2875:
[----:B------:R-:W-:Y:S05]  /*16b0*/  BSYNC.RECONVERGENT B0 ;  /* 0x0000000000007941 */ /* 0x000fea0003800200 */
.L_x_2874:
        /* <DEDUP_REMOVED lines=39> */
.L_x_2877:
[----:B------:R-:W-:Y:S05]  /*1930*/  BSYNC.RECONVERGENT B0 ;  /* 0x0000000000007941 */ /* 0x000fea0003800200 */
.L_x_2876:
        /* <DEDUP_REMOVED lines=41> */
.L_x_2879:
[----:B------:R-:W-:Y:S05]  /*1bd0*/  BSYNC.RECONVERGENT B0 ;  /* 0x0000000000007941 */ /* 0x000fea0003800200 */
.L_x_2878:
        /* <DEDUP_REMOVED lines=40> */
.L_x_2881:
[----:B------:R-:W-:Y:S05]  /*1e60*/  BSYNC.RECONVERGENT B0 ;  /* 0x0000000000007941 */ /* 0x000fea0003800200 */
.L_x_2880:
        /* <DEDUP_REMOVED lines=41> */
.L_x_2883:
[----:B------:R-:W-:Y:S05]  /*2100*/  BSYNC.RECONVERGENT B0 ;  /* 0x0000000000007941 */ /* 0x000fea0003800200 */
.L_x_2882:
        /* <DEDUP_REMOVED lines=39> */
.L_x_2885:
[----:B------:R-:W-:Y:S05]  /*2380*/  BSYNC.RECONVERGENT B0 ;  /* 0x0000000000007941 */ /* 0x000fea0003800200 */
.L_x_2884:
        /* <DEDUP_REMOVED lines=43> */
.L_x_2887:
[----:B------:R-:W-:Y:S05]  /*2640*/  BSYNC.RECONVERGENT B0 ;  /* 0x0000000000007941 */ /* 0x000fea0003800200 */
.L_x_2886:
        /* <DEDUP_REMOVED lines=32> */
.L_x_2889:
[----:B------:R-:W-:Y:S05]  /*2850*/  BSYNC.RECONVERGENT B0 ;  /* 0x0000000000007941 */ /* 0x000fea0003800200 */
.L_x_2888:
        /* <DEDUP_REMOVED lines=32> */
.L_x_2891:
[----:B------:R-:W-:Y:S05]  /*2a60*/  BSYNC.RECONVERGENT B0 ;  /* 0x0000000000007941 */ /* 0x000fea0003800200 */
.L_x_2890:
        /* <DEDUP_REMOVED lines=32> */
.L_x_2893:
[----:B------:R-:W-:Y:S05]  /*2c70*/  BSYNC.RECONVERGENT B0 ;  /* 0x0000000000007941 */ /* 0x000fea0003800200 */
.L_x_2892:
        /* <DEDUP_REMOVED lines=32> */
.L_x_2895:
[----:B------:R-:W-:Y:S05]  /*2e80*/  BSYNC.RECONVERGENT B0 ;  /* 0x0000000000007941 */ /* 0x000fea0003800200 */
.L_x_2894:
        /* <DEDUP_REMOVED lines=38> */
.L_x_2901:
[----:B0-----:R-:W-:Y:S02]  /*30f0*/  MOV R4, R79 ;  /* 0x0000004f00047202 */ /* 0x001fe40000000f00 */
[----:B------:R-:W-:-:S05]  /*3100*/  MOV R5, R78 ;  /* 0x0000004e00057202 */ /* 0x000fca0000000f00 */
[----:B------:R-:W2:Y:S01]  /*3110*/  LDG.E R7, desc[UR16][R4.64] ;  /* 0x0000001004077981 */ /* 0x000ea2000c1e1900 */
[----:B------:R-:W-:Y:S01]  /*3120*/  ISETP.GE.AND P1, PT, R25, 0x1, PT ;  /* 0x000000011900780c */ /* 0x000fe20003f26270 */
[----:B------:R-:W0:Y:S01]  /*3130*/  S2UR UR6, SR_CgaCtaId ;  /* 0x00000000000679c3 */ /* 0x000e220000008800 */
        /* <DEDUP_REMOVED lines=24> */
[----:B------:R-:W4:Y:S01]  /*32c0*/  MUFU.EX2 R116, R116 ;  /* 0x0000007400747308 */ /* 0x000f220000000800 */
[----:B------:R-:W-:Y:S01]  /*32d0*/  FMUL.FTZ R104, R7, R98 ;  /* 0x0000006207687220 */ /* 0x000fe20000410000 */
[----:B0-----:R-:W-:-:S02]  /*32e0*/  FFMA.FTZ R4, R97, R115, R96 ;  /* 0x0000007361047223 */ /* 0x001fc40000010060 */
[----:B------:R-:W0:Y:S02]  /*32f0*/  MUFU.EX2 R111, R111 ;  /* 0x0000006f006f7308 */ /* 0x000e240000000800 */
[----:B-1----:R-:W-:Y:S02]  /*3300*/  FFMA.FTZ R4, R118, R4, R95 ;  /* 0x0000000476047223 */ /* 0x002fe4000001005f */
[----:B------:R-:W1:Y:S02]  /*3310*/  MUFU.EX2 R120, R120 ;  /* 0x0000007800787308 */ /* 0x000e640000000800 */
[----:B--2---:R-:W-:Y:S02]  /*3320*/  FFMA.FTZ R4, R113, R4, R94 ;  /* 0x0000000471047223 */ /* 0x004fe4000001005e */
[----:B------:R-:W2:Y:S02]  /*3330*/  MUFU.EX2 R114, R114 ;  /* 0x0000007200727308 */ /* 0x000ea40000000800 */
[----:B----4-:R-:W-:-:S02]  /*3340*/  FFMA.FTZ R4, R116, R4, R93 ;  /* 0x0000000474047223 */ /* 0x010fc4000001005d */
[----:B------:R-:W4:Y:S02]  /*3350*/  MUFU.EX2 R109, R109 ;  /* 0x0000006d006d7308 */ /* 0x000f240000000800 */
[----:B0-----:R-:W-:Y:S02]  /*3360*/  FFMA.FTZ R4, R111, R4, R92 ;  /* 0x000000046f047223 */ /* 0x001fe4000001005c */
[----:B------:R-:W0:Y:S01]  /*3370*/  MUFU.EX2 R112, R112 ;  /* 0x0000007000707308 */ /* 0x000e220000000800 */
[----:B-1----:R-:W-:-:S03]  /*3380*/  FMUL.FTZ R5, R120, R115 ;  /* 0x0000007378057220 */ /* 0x002fc60000410000 */
[----:B------:R-:W1:Y:S01]  /*3390*/  MUFU.EX2 R107, R107 ;  /* 0x0000006b006b7308 */ /* 0x000e620000000800 */
[----:B--2---:R-:W-:Y:S01]  /*33a0*/  FFMA.FTZ R6, R114, R4, R91 ;  /* 0x0000000472067223 */ /* 0x004fe2000001005b */
[----:B------:R-:W-:Y:S02]  /*33b0*/  FMUL.FTZ R4, R118, R5 ;  /* 0x0000000576047220 */ /* 0x000fe40000410000 */
[----:B------:R-:W2:Y:S01]  /*33c0*/  MUFU.EX2 R110, R110 ;  /* 0x0000006e006e7308 */ /* 0x000ea20000000800 */
[----:B----4-:R-:W-:Y:S01]  /*33d0*/  FFMA.FTZ R6, R109, R6, R90 ;  /* 0x000000066d067223 */ /* 0x010fe2000001005a */
[----:B------:R-:W-:Y:S02]  /*33e0*/  FMUL.FTZ R5, R113, R4 ;  /* 0x0000000471057220 */ /* 0x000fe40000410000 */
[----:B------:R-:W4:Y:S01]  /*33f0*/  MUFU.EX2 R105, R105 ;  /* 0x0000006900697308 */ /* 0x000f220000000800 */
        /* <DEDUP_REMOVED lines=9> */
[----:B----4-:R-:W-:Y:S01]  /*3490*/  FFMA.FTZ R6, R105, R6, R86 ;  /* 0x0000000669067223 */ /* 0x010fe20000010056 */
[----:B------:R-:W-:-:S02]  /*34a0*/  FMUL.FTZ R5, R109, R4 ;  /* 0x000000046d057220 */ /* 0x000fc40000410000 */
[----:B------:R-:W4:Y:S01]  /*34b0*/  MUFU.EX2 R104, R104 ;  /* 0x0000006800687308 */ /* 0x000f220000000800 */
[----:B0-----:R-:W-:Y:S01]  /*34c0*/  FFMA.FTZ R6, R108, R6, R85 ;  /* 0x000000066c067223 */ /* 0x001fe20000010055 */
[----:B------:R-:W-:-:S03]  /*34d0*/  FMUL.FTZ R4, R112, R5 ;  /* 0x0000000570047220 */ /* 0x000fc60000410000 */
[----:B-1----:R-:W-:Y:S01]  /*34e0*/  FFMA.FTZ R6, R103, R6, R84 ;  /* 0x0000000667067223 */ /* 0x002fe20000010054 */
[----:B------:R-:W-:-:S03]  /*34f0*/  FMUL.FTZ R5, R107, R4 ;  /* 0x000000046b057220 */ /* 0x000fc60000410000 */
[----:B--2---:R-:W-:Y:S01]  /*3500*/  FFMA.FTZ R6, R106, R6, R83 ;  /* 0x000000066a067223 */ /* 0x004fe20000010053 */
[----:B------:R-:W-:-:S03]  /*3510*/  FMUL.FTZ R4, R110, R5 ;  /* 0x000000056e047220 */ /* 0x000fc60000410000 */
[----:B----4-:R-:W-:Y:S01]  /*3520*/  FFMA.FTZ R6, R104, R6, R81 ;  /* 0x0000000668067223 */ /* 0x010fe20000010051 */
[----:B------:R-:W-:-:S04]  /*3530*/  FMUL.FTZ R5, R105, R4 ;  /* 0x0000000469057220 */ /* 0x000fc80000410000 */
[----:B------:R-:W0:Y:S01]  /*3540*/  SHFL.UP PT, R7, R6, 0x1, RZ ;  /* 0x0420000006077989 */ /* 0x000e2200000e00ff */
[----:B------:R-:W-:-:S04]  /*3550*/  FMUL.FTZ R4, R108, R5 ;  /* 0x000000056c047220 */ /* 0x000fc80000410000 */
[----:B------:R-:W-:Y:S01]  /*3560*/  FMUL.FTZ R5, R103, R4 ;  /* 0x0000000467057220 */ /* 0x000fe20000410000 */
[----:B------:R-:W-:-:S03]  /*3570*/  MOV R4, R75 ;  /* 0x0000004b00047202 */ /* 0x000fc60000000f00 */
[----:B------:R-:W-:-:S04]  /*3580*/  FMUL.FTZ R5, R106, R5 ;  /* 0x000000056a057220 */ /* 0x000fc80000410000 */
[----:B------:R-:W-:Y:S01]  /*3590*/  FMUL.FTZ R119, R104, R5 ;  /* 0x0000000568777220 */ /* 0x000fe20000410000 */
[----:B------:R-:W-:-:S04]  /*35a0*/  MOV R5, R74 ;  /* 0x0000004a00057202 */ /* 0x000fc80000000f00 */
[----:B------:R-:W1:Y:S04]  /*35b0*/  SHFL.UP PT, R8, R119, 0x1, RZ ;  /* 0x0420000077087989 */ /* 0x000e6800000e00ff */
        /* <DEDUP_REMOVED lines=13> */
[----:B--2---:R-:W-:Y:S02]  /*3690*/  MOV R4, R77 ;  /* 0x0000004d00047202 */ /* 0x004fe40000000f00 */
[----:B------:R-:W-:-:S05]  /*36a0*/  MOV R5, R76 ;  /* 0x0000004c00057202 */ /* 0x000fca0000000f00 */
[----:B------:R2:W5:Y:S01]  /*36b0*/  LDG.E R122, desc[UR16][R4.64] ;  /* 0x00000010047a7981 */ /* 0x000562000c1e1900 */
[----:B0-----:R-:W-:-:S05]  /*36c0*/  FFMA.FTZ R7, R119, R7, R8 ;  /* 0x0000000777077223 */ /* 0x001fca0000010008 */
[----:B------:R-:W-:Y:S01]  /*36d0*/  FSEL R10, R8, R7, !P1 ;  /* 0x00000007080a7208 */ /* 0x000fe20004800000 */
[----:B-1----:R-:W-:-:S04]  /*36e0*/  @P1 FMUL.FTZ R119, R119, R6 ;  /* 0x0000000677771220 */ /* 0x002fc80000410000 */
[----:B--2---:R-:W0:Y:S04]  /*36f0*/  SHFL.UP PT, R5, R10, 0x8, RZ ;  /* 0x050000000a057989 */ /* 0x004e2800000e00ff */
[----:B------:R-:W1:Y:S01]  /*3700*/  SHFL.UP PT, R4, R119, 0x8, RZ ;  /* 0x0500000077047989 */ /* 0x000e6200000e00ff */
[----:B------:R-:W-:Y:S01]  /*3710*/  ISETP.GE.AND P1, PT, R25, 0x8, PT ;  /* 0x000000081900780c */ /* 0x000fe20003f26270 */
[----:B0-----:R-:W-:-:S12]  /*3720*/  FFMA.FTZ R5, R119, R5, R10 ;  /* 0x0000000577057223 */ /* 0x001fd8000001000a */
[----:B-1----:R-:W-:Y:S01]  /*3730*/  @P1 FMUL.FTZ R119, R119, R4 ;  /* 0x0000000477771220 */ /* 0x002fe20000410000 */
[----:B------:R-:W-:-:S04]  /*3740*/  FSEL R124, R10, R5, !P1 ;  /* 0x000000050a7c7208 */ /* 0x000fc80004800000 */
[----:B------:R-:W0:Y:S04]  /*3750*/  SHFL.UP PT, R22, R119, 0x10, RZ ;  /* 0x0600000077167989 */ /* 0x000e2800000e00ff */
[----:B------:R-:W1:Y:S01]  /*3760*/  SHFL.UP PT, R23, R124, 0x10, RZ ;  /* 0x060000007c177989 */ /* 0x000e6200000e00ff */
[----:B------:R-:W-:Y:S01]  /*3770*/  ISETP.NE.AND P1, PT, R25, 0x1f, PT ;  /* 0x0000001f1900780c */ /* 0x000fe20003f25270 */
[C---:B0-----:R-:W-:Y:S01]  /*3780*/  FMUL.FTZ R22, R119.reuse, R22 ;  /* 0x0000001677167220 */ /* 0x041fe20000410000 */
[----:B-1----:R-:W-:-:S11]  /*3790*/  FFMA.FTZ R23, R119, R23, R124 ;  /* 0x0000001777177223 */ /* 0x002fd6000001007c */
        /* <DEDUP_REMOVED lines=9> */
[----:B------:R-:W4:Y:S01]  /*3830*/  SHFL.UP PT, R124, R124, 0x1, RZ ;  /* 0x042000007c7c7989 */ /* 0x000f2200000e00ff */
        /* <DEDUP_REMOVED lines=15> */
[----:B----4-:R-:W-:Y:S01]  /*3930*/  @P3 FFMA.FTZ R5, R119, R46, R124 ;  /* 0x0000002e77053223 */ /* 0x010fe2000001007c */
[----:B------:R-:W-:Y:S01]  /*3940*/  BSSY.RECONVERGENT B0, `(.L_x_2897) ;  /* 0x000000f000007945 */ /* 0x000fe20003800200 */
[C---:B------:R-:W-:Y:S01]  /*3950*/  FFMA.FTZ R11, R10.reuse, R8, R11 ;  /* 0x000000080a0b7223 */ /* 0x040fe2000001000b */
[----:B------:R-:W-:Y:S01]  /*3960*/  FMUL.FTZ R10, R10, R4 ;  /* 0x000000040a0a7220 */ /* 0x000fe20000410000 */
[----:B------:R-:W-:Y:S02]  /*3970*/  ISETP.NE.AND P2, PT, R43, RZ, PT ;  /* 0x000000ff2b00720c */ /* 0x000fe40003f45270 */
[----:B------:R-:W-:Y:S02]  /*3980*/  @P3 FSEL R124, R46, R5, !P1 ;  /* 0x000000052e7c3208 */ /* 0x000fe40004800000 */
[----:B------:R-:W-:Y:S02]  /*3990*/  @P3 FSEL R119, R47, R6, !P1 ;  /* 0x000000062f773208 */ /* 0x000fe40004800000 */
[----:B------:R-:W-:-:S02]  /*39a0*/  @P3 MOV R5, R21 ;  /* 0x0000001500053202 */ /* 0x000fc40000000f00 */
        /* <DEDUP_REMOVED lines=8> */
.L_x_2898:
[----:B------:R-:W-:Y:S05]  /*3a30*/  BSYNC.RECONVERGENT B0 ;  /* 0x0000000000007941 */ /* 0x000fea0003800200 */
.L_x_2897:
[----:B------:R-:W-:Y:S01]  /*3a40*/  BAR.SYNC.DEFER_BLOCKING 0x0 ;  /* 0x0000000000007b1d */ /* 0x000fe20000010000 */
[----:B------:R-:W-:Y:S01]  /*3a50*/  ISETP.NE.AND P1, PT, R43, RZ, PT ;  /* 0x000000ff2b00720c */ /* 0x000fe20003f25270 */
[----:B-----5:R-:W-:-:S04]  /*3a60*/  FMUL.FTZ R117, R117, R122 ;  /* 0x0000007a75757220 */ /* 0x020fc80000410000 */
        /* <DEDUP_REMOVED lines=11> */
[----:B0-----:R-:W-:-:S04]  /*3b20*/  FFMA.FTZ R21, R112, R109, R89 ;  /* 0x0000006d70157223 */ /* 0x001fc80000010059 */
        /* <DEDUP_REMOVED lines=8> */
[----:B------:R-:W-:Y:S01]  /*3bb0*/  SHF.R.S32.HI R6, RZ, 0x1f, R82 ;  /* 0x0000001fff067819 */ /* 0x000fe20000011452 */
[----:B------:R0:W-:Y:S01]  /*3bc0*/  STS.64 [UR5], R4 ;  /* 0x00000004ff007988 */ /* 0x0001e20008000a05 */
[----:B------:R-:W-:-:S04]  /*3bd0*/  IADD3 R7, P1, PT, R35, R82, RZ ;  /* 0x0000005223077210 */ /* 0x000fc80007f3e0ff */
[----:B------:R-:W-:Y:S02]  /*3be0*/  LEA.HI.X.SX32 R20, R35, R6, 0x1, P1 ;  /* 0x0000000623147211 */ /* 0x000fe400008f0eff */
[----:B---3--:R-:W-:-:S04]  /*3bf0*/  LEA R6, P1, R7, R12, 0x3 ;  /* 0x0000000c07067211 */ /* 0x008fc800078218ff */
[----:B------:R-:W-:-:S05]  /*3c00*/  LEA.HI.X R7, R7, R13, R20, 0x3, P1 ;  /* 0x0000000d07077211 */ /* 0x000fca00008f1c14 */
[----:B------:R0:W-:Y:S04]  /*3c10*/  STG.E.64 desc[UR16][R6.64], R4 ;  /* 0x0000000406007986 */ /* 0x0001e8000c101b10 */
.L_x_2900:
[----:B------:R-:W-:Y:S05]  /*3c20*/  BSYNC.RECONVERGENT B0 ;  /* 0x0000000000007941 */ /* 0x000fea0003800200 */
.L_x_2899:
[----:B------:R-:W-:Y:S01]  /*3c30*/  IADD3 R80, PT, PT, R80, 0x1, RZ ;  /* 0x0000000150507810 */ /* 0x000fe20007ffe0ff */
[----:B------:R-:W-:Y:S01]  /*3c40*/  UIADD3 UR5, UPT, UPT, UR5, 0x8, URZ ;  /* 0x0000000805057890 */ /* 0x000fe2000fffe0ff */
[----:B------:R-:W-:Y:S01]  /*3c50*/  LEA R75, P2, R14, R75, 0x2 ;  /* 0x0000004b0e4b7211 */ /* 0x000fe200078410ff */
[C---:B------:R-:W-:Y:S01]  /*3c60*/  FFMA.FTZ R62, R117.reuse, R9, R62 ;  /* 0x00000009753e7223 */ /* 0x040fe2000001003e */
[----:B------:R-:W-:Y:S01]  /*3c70*/  ISETP.NE.AND P1, PT, R80, RZ, PT ;  /* 0x000000ff5000720c */ /* 0x000fe20003f25270 */
[C---:B------:R-:W-:Y:S01]  /*3c80*/  FFMA.FTZ R55, R117.reuse, R8, R55 ;  /* 0x0000000875377223 */ /* 0x040fe20000010037 */
[----:B------:R-:W-:Y:S01]  /*3c90*/  LEA R77, P3, R16, R77, 0x2 ;  /* 0x0000004d104d7211 */ /* 0x000fe200078610ff */
[C---:B------:R-:W-:Y:S01]  /*3ca0*/  FFMA.FTZ R63, R117.reuse, R118, R63 ;  /* 0x00000076753f7223 */ /* 0x040fe2000001003f */
[----:B------:R-:W-:Y:S01]  /*3cb0*/  LEA R79, P4, R18, R79, 0x2 ;  /* 0x0000004f124f7211 */ /* 0x000fe200078810ff */
        /* <DEDUP_REMOVED lines=13> */
[----:B------:R-:W-:-:S02]  /*3d90*/  IADD3 R82, PT, PT, R82, 0x1, RZ ;  /* 0x0000000152527810 */ /* 0x000fc40007ffe0ff */
[----:B------:R-:W-:Y:S02]  /*3da0*/  IADD3.X R74, PT, PT, R74, R15, RZ, P2, !PT ;  /* 0x0000000f4a4a7210 */ /* 0x000fe400017fe4ff */
[----:B------:R-:W-:Y:S02]  /*3db0*/  IADD3.X R76, PT, PT, R76, R17, RZ, P3, !PT ;  /* 0x000000114c4c7210 */ /* 0x000fe40001ffe4ff */
[----:B------:R-:W-:Y:S01]  /*3dc0*/  IADD3.X R78, PT, PT, R78, R19, RZ, P4, !PT ;  /* 0x000000134e4e7210 */ /* 0x000fe200027fe4ff */
[----:B------:R-:W-:Y:S06]  /*3dd0*/  @P1 BRA `(.L_x_2901) ;  /* 0xfffffff000c41947 */ /* 0x000fec000383ffff */
.L_x_2896:
[----:B------:R-:W-:Y:S01]  /*3de0*/  BAR.SYNC.DEFER_BLOCKING 0x0 ;  /* 0x0000000000007b1d */ /* 0x000fe20000010000 */
[----:B0-----:R-:W-:Y:S01]  /*3df0*/  F2FP.BF16.F32.PACK_AB R7, R52, R61 ;  /* 0x0000003d3407723e */ /* 0x001fe200000010ff */
        /* <DEDUP_REMOVED lines=12> */
[----:B------:R-:W4:Y:S01]  /*3ec0*/  LDC.64 R70, c[0x0][0x478] ;  /* 0x00011e00ff467b82 */ /* 0x000f220000000a00 */
[----:B------:R0:W-:Y:S04]  /*3ed0*/  STS.128 [R0], R4 ;  /* 0x0000000400007388 */ /* 0x0001e80000000c00 */
[----:B------:R5:W-:Y:S01]  /*3ee0*/  STS.128 [R0+0x10], R8 ;  /* 0x0000100800007388 */ /* 0x000be20000000c00 */
[----:B------:R-:W-:-:S03]  /*3ef0*/  NOP ;  /* 0x0000000000007918 */ /* 0x000fc60000000000 */
[----:B---3--:R-:W3:Y:S01]  /*3f00*/  LDS.128 R12, [R2] ;  /* 0x00000000020c7984 */ /* 0x008ee20000000c00 */
[----:B------:R-:W1:Y:S03]  /*3f10*/  LDC.64 R24, c[0x0][0x410] ;  /* 0x00010400ff187b82 */ /* 0x000e660000000a00 */
[----:B------:R-:W3:Y:S01]  /*3f20*/  LDS.128 R16, [R2+0x200] ;  /* 0x0002000002107984 */ /* 0x000ee20000000c00 */
[----:B0-----:R-:W-:-:S04]  /*3f30*/  IMAD.WIDE.U32 R4, R20, UR18, R64 ;  /* 0x0000001214047c25 */ /* 0x001fc8000f8e0040 */
[----:B------:R-:W-:Y:S01]  /*3f40*/  IMAD R5, R21, UR18, R5 ;  /* 0x0000001215057c24 */ /* 0x000fe2000f8e0205 */
[----:B------:R-:W0:Y:S01]  /*3f50*/  LDC.64 R26, c[0x0][0x418] ;  /* 0x00010600ff1a7b82 */ /* 0x000e220000000a00 */
[----:B--2---:R-:W-:-:S04]  /*3f60*/  IMAD.WIDE.U32 R4, R45, R22, R4 ;  /* 0x000000162d047225 */ /* 0x004fc800078e0004 */
[----:B-----5:R-:W-:Y:S01]  /*3f70*/  IMAD R8, R45, R23, R5 ;  /* 0x000000172d087224 */ /* 0x020fe200078e0205 */
[C---:B----4-:R-:W-:Y:S02]  /*3f80*/  LEA R70, P0, R4.reuse, R70, 0x1 ;  /* 0x0000004604467211 */ /* 0x050fe400078008ff */
[----:B------:R-:W2:Y:S02]  /*3f90*/  LDC.64 R72, c[0x0][0x488] ;  /* 0x00012200ff487b82 */ /* 0x000ea40000000a00 */
[----:B------:R-:W-:Y:S01]  /*3fa0*/  LEA.HI.X R71, R4, R71, R8, 0x1, P0 ;  /* 0x0000004704477211 */ /* 0x000fe200000f0c08 */
[----:B-1----:R-:W-:-:S04]  /*3fb0*/  IMAD.WIDE.U32 R6, R24, UR18, R64 ;  /* 0x0000001218067c25 */ /* 0x002fc8000f8e0040 */
[----:B------:R-:W-:-:S04]  /*3fc0*/  IMAD.WIDE.U32 R70, R3, 0x10, R70 ;  /* 0x0000001003467825 */ /* 0x000fc800078e0046 */
[----:B------:R-:W-:Y:S02]  /*3fd0*/  IMAD R7, R25, UR18, R7 ;  /* 0x0000001219077c24 */ /* 0x000fe4000f8e0207 */
[C---:B0-----:R-:W-:Y:S01]  /*3fe0*/  IMAD.WIDE.U32 R6, R45.reuse, R26, R6 ;  /* 0x0000001a2d067225 */ /* 0x041fe200078e0006 */
[----:B---3--:R-:W-:Y:S03]  /*3ff0*/  STG.E.128 desc[UR16][R70.64], R12 ;  /* 0x0000000c46007986 */ /* 0x008fe6000c101d10 */
[----:B------:R-:W-:Y:S01]  /*4000*/  IMAD R5, R45, R27, R7 ;  /* 0x0000001b2d057224 */ /* 0x000fe200078e0207 */
[C---:B--2---:R-:W-:Y:S01]  /*4010*/  LEA R72, P1, R6.reuse, R72, 0x1 ;  /* 0x0000004806487211 */ /* 0x044fe200078208ff */
[----:B------:R-:W-:Y:S03]  /*4020*/  STG.E.128 desc[UR16][R70.64+0x200], R16 ;  /* 0x0002001046007986 */ /* 0x000fe6000c101d10 */
        /* <DEDUP_REMOVED lines=19> */
[----:B------:R-:W-:Y:S01]  /*4160*/  SHF.L.U32 R12, R23, 0x10, RZ ;  /* 0x00000010170c7819 */ /* 0x000fe200000006ff */
[----:B------:R-:W-:Y:S01]  /*4170*/  FMUL.FTZ R17, R14, -1.4426950216293334961 ;  /* 0xbfb8aa3b0e117820 */ /* 0x000fe20000410000 */
[----:B-1----:R-:W-:Y:S01]  /*4180*/  SHF.L.U32 R4, R24, 0x10, RZ ;  /* 0x0000001018047819 */ /* 0x002fe200000006ff */
[----:B------:R0:W1:Y:S01]  /*4190*/  MUFU.EX2 R19, R15 ;  /* 0x0000000f00137308 */ /* 0x0000620000000800 */
[----:B------:R-:W-:Y:S01]  /*41a0*/  PRMT R16, R20, 0x7632, R16 ;  /* 0x0000763214107816 */ /* 0x000fe20000000010 */
[----:B------:R-:W-:Y:S01]  /*41b0*/  FMUL.FTZ R8, R13, -1.4426950216293334961 ;  /* 0xbfb8aa3b0d087820 */ /* 0x000fe20000410000 */
[----:B------:R-:W-:Y:S01]  /*41c0*/  SHF.L.U32 R7, R27, 0x10, RZ ;  /* 0x000000101b077819 */ /* 0x000fe200000006ff */
[----:B------:R2:W3:Y:S01]  /*41d0*/  MUFU.EX2 R69, R17 ;  /* 0x0000001100457308 */ /* 0x0004e20000000800 */
[----:B------:R-:W-:Y:S01]  /*41e0*/  SHF.L.U32 R5, R25, 0x10, RZ ;  /* 0x0000001019057819 */ /* 0x000fe200000006ff */
[----:B------:R-:W-:Y:S01]  /*41f0*/  FMUL.FTZ R9, R12, -1.4426950216293334961 ;  /* 0xbfb8aa3b0c097820 */ /* 0x000fe20000410000 */
[----:B------:R-:W-:Y:S01]  /*4200*/  SHF.L.U32 R6, R26, 0x10, RZ ;  /* 0x000000101a067819 */ /* 0x000fe200000006ff */
[----:B------:R-:W-:Y:S01]  /*4210*/  FMUL.FTZ R10, R4, -1.4426950216293334961 ;  /* 0xbfb8aa3b040a7820 */ /* 0x000fe20000410000 */
[----:B------:R-:W-:Y:S01]  /*4220*/  PRMT R18, R23, 0x7632, R18 ;  /* 0x0000763217127816 */ /* 0x000fe20000000012 */
[----:B------:R-:W-:Y:S01]  /*4230*/  FMUL.FTZ R23, R7, -1.4426950216293334961 ;  /* 0xbfb8aa3b07177820 */ /* 0x000fe20000410000 */
[----:B0-----:R-:W-:Y:S01]  /*4240*/  PRMT R15, R21, 0x7632, R15 ;  /* 0x00007632150f7816 */ /* 0x001fe2000000000f */
[----:B------:R-:W-:Y:S01]  /*4250*/  FMUL.FTZ R20, R5, -1.4426950216293334961 ;  /* 0xbfb8aa3b05147820 */ /* 0x000fe20000410000 */
[----:B--2---:R-:W-:Y:S01]  /*4260*/  PRMT R17, R22, 0x7632, R17 ;  /* 0x0000763216117816 */ /* 0x004fe20000000011 */
[----:B------:R-:W-:Y:S01]  /*4270*/  FMUL.FTZ R22, R6, -1.4426950216293334961 ;  /* 0xbfb8aa3b06167820 */ /* 0x000fe20000410000 */
[----:B------:R-:W-:Y:S01]  /*4280*/  SHF.L.U32 R16, R16, 0x10, RZ ;  /* 0x0000001010107819 */ /* 0x000fe200000006ff */
[----:B------:R0:W2:Y:S01]  /*4290*/  MUFU.EX2 R70, R8 ;  /* 0x0000000800467308 */ /* 0x0000a20000000800 */
[----:B------:R-:W-:Y:S01]  /*42a0*/  SHF.L.U32 R18, R18, 0x10, RZ ;  /* 0x0000001012127819 */ /* 0x000fe200000006ff */
[----:B-1----:R-:W-:Y:S01]  /*42b0*/  FADD.FTZ R19, R19, 1 ;  /* 0x3f80000013137421 */ /* 0x002fe20000010000 */
[----:B------:R-:W-:Y:S01]  /*42c0*/  SHF.L.U32 R15, R15, 0x10, RZ ;  /* 0x000000100f0f7819 */ /* 0x000fe200000006ff */
[----:B------:R1:W4:Y:S01]  /*42d0*/  MUFU.EX2 R71, R9 ;  /* 0x0000000900477308 */ /* 0x0003220000000800 */
[----:B------:R-:W-:Y:S01]  /*42e0*/  SHF.L.U32 R17, R17, 0x10, RZ ;  /* 0x0000001011117819 */ /* 0x000fe200000006ff */
[----:B---3--:R-:W-:Y:S01]  /*42f0*/  FADD.FTZ R69, R69, 1 ;  /* 0x3f80000045457421 */ /* 0x008fe20000010000 */
[----:B------:R-:W-:Y:S01]  /*4300*/  PRMT R11, R24, 0x7632, R11 ;  /* 0x00007632180b7816 */ /* 0x000fe2000000000b */
[----:B------:R3:W5:Y:S01]  /*4310*/  MUFU.EX2 R72, R10 ;  /* 0x0000000a00487308 */ /* 0x0007620000000800 */
[----:B0-----:R-:W-:Y:S01]  /*4320*/  FMUL.FTZ R8, R16, -1.4426950216293334961 ;  /* 0xbfb8aa3b10087820 */ /* 0x001fe20000410000 */
[----:B------:R-:W-:Y:S01]  /*4330*/  PRMT R27, R27, 0x7632, R27 ;  /* 0x000076321b1b7816 */ /* 0x000fe2000000001b */
[----:B------:R-:W-:Y:S01]  /*4340*/  FMUL.FTZ R21, R15, -1.4426950216293334961 ;  /* 0xbfb8aa3b0f157820 */ /* 0x000fe20000410000 */
[----:B------:R0:W-:Y:S01]  /*4350*/  MUFU.EX2 R75, R23 ;  /* 0x00000017004b7308 */ /* 0x0001e20000000800 */
[----:B-1----:R-:W-:Y:S01]  /*4360*/  PRMT R9, R26, 0x7632, R9 ;  /* 0x000076321a097816 */ /* 0x002fe20000000009 */
[----:B--2---:R-:W-:Y:S01]  /*4370*/  FADD.FTZ R70, R70, 1 ;  /* 0x3f80000046467421 */ /* 0x004fe20000010000 */
[----:B------:R-:W-:Y:S01]  /*4380*/  SHF.L.U32 R11, R11, 0x10, RZ ;  /* 0x000000100b0b7819 */ /* 0x000fe200000006ff */
[----:B------:R1:W2:Y:S01]  /*4390*/  MUFU.EX2 R74, R22 ;  /* 0x00000016004a7308 */ /* 0x0002a20000000800 */
[----:B---3--:R-:W-:Y:S01]  /*43a0*/  PRMT R10, R25, 0x7632, R10 ;  /* 0x00007632190a7816 */ /* 0x008fe2000000000a */
[----:B----4-:R-:W-:Y:S01]  /*43b0*/  FADD.FTZ R71, R71, 1 ;  /* 0x3f80000047477421 */ /* 0x010fe20000010000 */
[----:B------:R-:W-:Y:S01]  /*43c0*/  SHF.L.U32 R9, R9, 0x10, RZ ;  /* 0x0000001009097819 */ /* 0x000fe200000006ff */
[----:B------:R-:W3:Y:S01]  /*43d0*/  MUFU.EX2 R73, R20 ;  /* 0x0000001400497308 */ /* 0x000ee20000000800 */
[----:B0-----:R-:W-:Y:S01]  /*43e0*/  FMUL.FTZ R23, R18, -1.4426950216293334961 ;  /* 0xbfb8aa3b12177820 */ /* 0x001fe20000410000 */
[----:B------:R-:W-:Y:S01]  /*43f0*/  SHF.L.U32 R10, R10, 0x10, RZ ;  /* 0x000000100a0a7819 */ /* 0x000fe200000006ff */
[----:B------:R-:W-:Y:S01]  /*4400*/  FMUL.FTZ R24, R11, -1.4426950216293334961 ;  /* 0xbfb8aa3b0b187820 */ /* 0x000fe20000410000 */
[----:B------:R0:W4:Y:S01]  /*4410*/  MUFU.EX2 R20, R8 ;  /* 0x0000000800147308 */ /* 0x0001220000000800 */
[----:B-1----:R-:W-:Y:S01]  /*4420*/  FMUL.FTZ R22, R17, -1.4426950216293334961 ;  /* 0xbfb8aa3b11167820 */ /* 0x002fe20000410000 */
[----:B------:R-:W-:Y:S01]  /*4430*/  FMUL.FTZ R26, R9, -1.4426950216293334961 ;  /* 0xbfb8aa3b091a7820 */ /* 0x000fe20000410000 */
[----:B------:R-:W-:Y:S01]  /*4440*/  FMUL.FTZ R25, R10, -1.4426950216293334961 ;  /* 0xbfb8aa3b0a197820 */ /* 0x000fe20000410000 */
[----:B------:R-:W1:Y:S01]  /*4450*/  MUFU.EX2 R23, R23 ;  /* 0x0000001700177308 */ /* 0x000e620000000800 */
[----:B-----5:R-:W-:Y:S01]  /*4460*/  FADD.FTZ R72, R72, 1 ;  /* 0x3f80000048487421 */ /* 0x020fe20000010000 */
[----:B--2---:R-:W-:Y:S01]  /*4470*/  FADD.FTZ R74, R74, 1 ;  /* 0x3f8000004a4a7421 */ /* 0x004fe20000010000 */
[----:B------:R-:W-:Y:S01]  /*4480*/  FADD.FTZ R75, R75, 1 ;  /* 0x3f8000004b4b7421 */ /* 0x000fe20000010000 */
[----:B------:R-:W2:Y:S01]  /*4490*/  MUFU.EX2 R21, R21 ;  /* 0x0000001500157308 */ /* 0x000ea20000000800 */
[----:B0-----:R-:W-:Y:S01]  /*44a0*/  SHF.L.U32 R8, R27, 0x10, RZ ;  /* 0x000000101b087819 */ /* 0x001fe200000006ff */
[----:B---3--:R-:W-:-:S02]  /*44b0*/  FADD.FTZ R73, R73, 1 ;  /* 0x3f80000049497421 */ /* 0x008fc40000010000 */
[----:B------:R-:W0:Y:S02]  /*44c0*/  MUFU.EX2 R22, R22 ;  /* 0x0000001600167308 */ /* 0x000e240000000800 */
[----:B------:R-:W-:Y:S01]  /*44d0*/  FMUL.FTZ R27, R8, -1.4426950216293334961 ;  /* 0xbfb8aa3b081b7820 */ /* 0x000fe20000410000 */
[----:B----4-:R-:W-:Y:S01]  /*44e0*/  FADD.FTZ R20, R20, 1 ;  /* 0x3f80000014147421 */ /* 0x010fe20000010000 */
        /* <DEDUP_REMOVED lines=8> */
[----:B------:R-:W3:Y:S01]  /*4570*/  MUFU.RCP R76, R70 ;  /* 0x00000046004c7308 */ /* 0x000ee20000001000 */
[----:B-1----:R-:W-:Y:S01]  /*4580*/  FADD.FTZ R25, R25, 1 ;  /* 0x3f80000019197421 */ /* 0x002fe20000010000 */
[----:B--2---:R-:W-:-:S06]  /*4590*/  FADD.FTZ R26, R26, 1 ;  /* 0x3f8000001a1a7421 */ /* 0x004fcc0000010000 */
[----:B------:R-:W-:Y:S01]  /*45a0*/  MUFU.RCP R79, R72 ;  /* 0x00000048004f7308 */ /* 0x000fe20000001000 */
[----:B0-----:R-:W-:-:S07]  /*45b0*/  FADD.FTZ R27, R27, 1 ;  /* 0x3f8000001b1b7421 */ /* 0x001fce0000010000 */
[----:B------:R3:W0:Y:S08]  /*45c0*/  MUFU.RCP R70, R21 ;  /* 0x0000001500467308 */ /* 0x0006300000001000 */
[----:B------:R-:W-:Y:S01]  /*45d0*/  MUFU.RCP R72, R22 ;  /* 0x0000001600487308 */ /* 0x000fe20000001000 */
[----:B---3--:R-:W-:-:S07]  /*45e0*/  FMUL.FTZ R21, R13, R76 ;  /* 0x0000004c0d157220 */ /* 0x008fce0000410000 */
[----:B------:R-:W-:Y:S01]  /*45f0*/  MUFU.RCP R23, R23 ;  /* 0x0000001700177308 */ /* 0x000fe20000001000 */
[----:B0-----:R-:W-:-:S04]  /*4600*/  FMUL.FTZ R15, R15, R70 ;  /* 0x000000460f0f7220 */ /* 0x001fc80000410000 */
[----:B------:R-:W-:-:S03]  /*4610*/  FMUL.FTZ R54, R15, R54 ;  /* 0x000000360f367220 */ /* 0x000fc60000410000 */
[----:B------:R-:W0:Y:S08]  /*4620*/  MUFU.RCP R19, R19 ;  /* 0x0000001300137308 */ /* 0x000e300000001000 */
[----:B------:R-:W1:Y:S08]  /*4630*/  MUFU.RCP R77, R69 ;  /* 0x00000045004d7308 */ /* 0x000e700000001000 */
[----:B------:R2:W3:Y:S01]  /*4640*/  MUFU.RCP R69, R20 ;  /* 0x0000001400457308 */ /* 0x0004e20000001000 */
[----:B0-----:R-:W-:-:S07]  /*4650*/  FMUL.FTZ R19, R68, R19 ;  /* 0x0000001344137220 */ /* 0x001fce0000410000 */
[----:B------:R-:W0:Y:S01]  /*4660*/  MUFU.RCP R71, R71 ;  /* 0x0000004700477308 */ /* 0x000e220000001000 */
[----:B--2---:R-:W-:Y:S01]  /*4670*/  FMUL.FTZ R20, R17, R72 ;  /* 0x0000004811147220 */ /* 0x004fe20000410000 */
[----:B------:R-:W-:Y:S01]  /*4680*/  FMUL.FTZ R17, R18, R23 ;  /* 0x0000001712117220 */ /* 0x000fe20000410000 */
[----:B-1----:R-:W-:Y:S02]  /*4690*/  FMUL.FTZ R14, R14, R77 ;  /* 0x0000004d0e0e7220 */ /* 0x002fe40000410000 */
[----:B------:R-:W-:Y:S01]  /*46a0*/  FMUL.FTZ R53, R20, R53 ;  /* 0x0000003514357220 */ /* 0x000fe20000410000 */
[----:B------:R-:W-:Y:S01]  /*46b0*/  FMUL.FTZ R15, R17, R52 ;  /* 0x00000034110f7220 */ /* 0x000fe20000410000 */
[----:B------:R-:W-:Y:S01]  /*46c0*/  FMUL.FTZ R17, R4, R79 ;  /* 0x0000004f04117220 */ /* 0x000fe20000410000 */
[----:B------:R-:W1:Y:S01]  /*46d0*/  MUFU.RCP R78, R73 ;  /* 0x00000049004e7308 */ /* 0x000e620000001000 */
[----:B------:R-:W-:Y:S01]  /*46e0*/  FMUL.FTZ R13, R14, R63 ;  /* 0x0000003f0e0d7220 */ /* 0x000fe20000410000 */
[----:B---3--:R-:W-:Y:S01]  /*46f0*/  FMUL.FTZ R16, R16, R69 ;  /* 0x0000004510107220 */ /* 0x008fe20000410000 */
[----:B------:R-:W-:-:S03]  /*4700*/  FMUL.FTZ R14, R21, R60 ;  /* 0x0000003c150e7220 */ /* 0x000fc60000410000 */
[----:B------:R-:W-:Y:S01]  /*4710*/  FMUL.FTZ R55, R16, R55 ;  /* 0x0000003710377220 */ /* 0x000fe20000410000 */
[----:B------:R-:W-:Y:S01]  /*4720*/  FMUL.FTZ R16, R17, R58 ;  /* 0x0000003a11107220 */ /* 0x000fe20000410000 */
[----:B------:R-:W2:Y:S01]  /*4730*/  MUFU.RCP R81, R74 ;  /* 0x0000004a00517308 */ /* 0x000ea20000001000 */
[----:B------:R-:W-:Y:S01]  /*4740*/  F2FP.BF16.F32.PACK_AB R14, R53, R14 ;  /* 0x0000000e350e723e */ /* 0x000fe200000010ff */
[----:B0-----:R-:W-:Y:S01]  /*4750*/  FMUL.FTZ R22, R12, R71 ;  /* 0x000000470c167220 */ /* 0x001fe20000410000 */
[----:B------:R-:W-:Y:S01]  /*4760*/  FMUL.FTZ R12, R19, R62 ;  /* 0x0000003e130c7220 */ /* 0x000fe20000410000 */
[----:B------:R-:W-:Y:S02]  /*4770*/  F2FP.BF16.F32.PACK_AB R13, R54, R13 ;  /* 0x0000000d360d723e */ /* 0x000fe400000010ff */
[----:B------:R-:W-:Y:S02]  /*4780*/  FMUL.FTZ R22, R22, R61 ;  /* 0x0000003d16167220 */ /* 0x000fe40000410000 */
[----:B------:R-:W0:Y:S01]  /*4790*/  MUFU.RCP R80, R75 ;  /* 0x0000004b00507308 */ /* 0x000e220000001000 */
[----:B------:R-:W-:Y:S01]  /*47a0*/  F2FP.BF16.F32.PACK_AB R12, R55, R12 ;  /* 0x0000000c370c723e */ /* 0x000fe200000010ff */
[----:B-1----:R-:W-:Y:S01]  /*47b0*/  FMUL.FTZ R18, R5, R78 ;  /* 0x0000004e05127220 */ /* 0x002fe20000410000 */
[----:B------:R-:W-:Y:S01]  /*47c0*/  F2FP.BF16.F32.PACK_AB R15, R15, R22 ;  /* 0x000000160f0f723e */ /* 0x000fe200000010ff */
[----:B------:R-:W-:Y:S02]  /*47d0*/  BAR.SYNC.DEFER_BLOCKING 0x0 ;  /* 0x0000000000007b1d */ /* 0x000fe40000010000 */
[----:B------:R-:W-:-:S04]  /*47e0*/  FMUL.FTZ R17, R18, R59 ;  /* 0x0000003b12117220 */ /* 0x000fc80000410000 */
[----:B------:R-:W1:Y:S01]  /*47f0*/  MUFU.RCP R24, R24 ;  /* 0x0000001800187308 */ /* 0x000e620000001000 */
[----:B--2---:R-:W-:Y:S01]  /*4800*/  FMUL.FTZ R19, R6, R81 ;  /* 0x0000005106137220 */ /* 0x004fe20000410000 */
[----:B------:R-:W2:Y:S03]  /*4810*/  LDC.64 R22, c[0x0][0x438] ;  /* 0x00010e00ff167b82 */ /* 0x000ea60000000a00 */
[----:B------:R-:W-:-:S03]  /*4820*/  FMUL.FTZ R18, R19, R56 ;  /* 0x0000003813127220 */ /* 0x000fc60000410000 */
[----:B------:R-:W3:Y:S01]  /*4830*/  MUFU.RCP R25, R25 ;  /* 0x0000001900197308 */ /* 0x000ee20000001000 */
[----:B0-----:R-:W-:-:S04]  /*4840*/  FMUL.FTZ R20, R7, R80 ;  /* 0x0000005007147220 */ /* 0x001fc80000410000 */
[----:B------:R-:W-:Y:S02]  /*4850*/  FMUL.FTZ R19, R20, R57 ;  /* 0x0000003914137220 */ /* 0x000fe40000410000 */
[----:B------:R-:W0:Y:S01]  /*4860*/  LDC.64 R20, c[0x0][0x430] ;  /* 0x00010c00ff147b82 */ /* 0x000e220000000a00 */
[----:B------:R-:W4:Y:S01]  /*4870*/  MUFU.RCP R26, R26 ;  /* 0x0000001a001a7308 */ /* 0x000f220000001000 */
[----:B-1----:R-:W-:Y:S01]  /*4880*/  FMUL.FTZ R4, R11, R24 ;  /* 0x000000180b047220 */ /* 0x002fe20000410000 */
[----:B------:R1:W-:Y:S03]  /*4890*/  STS.128 [R0], R12 ;  /* 0x0000000c00007388 */ /* 0x0003e60000000c00 */
[----:B------:R-:W-:-:S03]  /*48a0*/  FMUL.FTZ R51, R4, R51 ;  /* 0x0000003304337220 */ /* 0x000fc60000410000 */
[----:B------:R-:W5:Y:S01]  /*48b0*/  MUFU.RCP R27, R27 ;  /* 0x0000001b001b7308 */ /* 0x000f620000001000 */
[----:B---3--:R-:W-:Y:S01]  /*48c0*/  FMUL.FTZ R5, R10, R25 ;  /* 0x000000190a057220 */ /* 0x008fe20000410000 */
[----:B------:R-:W-:Y:S01]  /*48d0*/  F2FP.BF16.F32.PACK_AB R16, R51, R16 ;  /* 0x000000103310723e */ /* 0x000fe200000010ff */
[----:B------:R-:W3:Y:S02]  /*48e0*/  LDC.64 R24, c[0x0][0x490] ;  /* 0x00012400ff187b82 */ /* 0x000ee40000000a00 */
[----:B------:R-:W-:Y:S01]  /*48f0*/  FMUL.FTZ R50, R5, R50 ;  /* 0x0000003205327220 */ /* 0x000fe20000410000 */
[----:B----4-:R-:W-:-:S04]  /*4900*/  FMUL.FTZ R6, R9, R26 ;  /* 0x0000001a09067220 */ /* 0x010fc80000410000 */
[----:B------:R-:W-:Y:S01]  /*4910*/  F2FP.BF16.F32.PACK_AB R17, R50, R17 ;  /* 0x000000113211723e */ /* 0x000fe200000010ff */
[----:B------:R-:W-:Y:S01]  /*4920*/  FMUL.FTZ R49, R6, R49 ;  /* 0x0000003106317220 */ /* 0x000fe20000410000 */
[----:B0-----:R-:W-:-:S04]  /*4930*/  IMAD.WIDE.U32 R64, R20, UR18, R64 ;  /* 0x0000001214407c25 */ /* 0x001fc8000f8e0040 */
[----:B-----5:R-:W-:Y:S01]  /*4940*/  FMUL.FTZ R7, R8, R27 ;  /* 0x0000001b08077220 */ /* 0x020fe20000410000 */
[----:B------:R-:W-:Y:S01]  /*4950*/  F2FP.BF16.F32.PACK_AB R18, R49, R18 ;  /* 0x000000123112723e */ /* 0x000fe200000010ff */
[----:B------:R-:W-:Y:S02]  /*4960*/  IMAD R65, R21, UR18, R65 ;  /* 0x0000001215417c24 */ /* 0x000fe4000f8e0241 */
[----:B------:R-:W-:Y:S01]  /*4970*/  FMUL.FTZ R48, R7, R48 ;  /* 0x0000003007307220 */ /* 0x000fe20000410000 */
[----:B--2---:R-:W-:-:S04]  /*4980*/  IMAD.WIDE.U32 R20, R45, R22, R64 ;  /* 0x000000162d147225 */ /* 0x004fc800078e0040 */
[----:B------:R-:W-:Y:S01]  /*4990*/  F2FP.BF16.F32.PACK_AB R19, R48, R19 ;  /* 0x000000133013723e */ /* 0x000fe200000010ff */
[----:B-1----:R-:W-:Y:S01]  /*49a0*/  IMAD R13, R45, R23, R21 ;  /* 0x000000172d0d7224 */ /* 0x002fe200078e0215 */
[----:B---3--:R-:W-:-:S03]  /*49b0*/  LEA R12, P0, R20, R24, 0x1 ;  /* 0x00000018140c7211 */ /* 0x008fc600078008ff */
[----:B------:R-:W-:Y:S01]  /*49c0*/  STS.128 [R0+0x10], R16 ;  /* 0x0000101000007388 */ /* 0x000fe20000000c00 */
[----:B------:R-:W-:-:S03]  /*49d0*/  NOP ;  /* 0x0000000000007918 */ /* 0x000fc60000000000 */
[----:B------:R-:W0:Y:S01]  /*49e0*/  LDS.128 R4, [R2] ;  /* 0x0000000002047984 */ /* 0x000e220000000c00 */
[----:B------:R-:W-:Y:S02]  /*49f0*/  LEA.HI.X R13, R20, R25, R13, 0x1, P0 ;  /* 0x00000019140d7211 */ /* 0x000fe400000f0c0d */
[----:B------:R-:W-:Y:S01]  /*4a00*/  ISETP.GE.AND P0, PT, R33, UR5, PT ;  /* 0x0000000521007c0c */ /* 0x000fe2000bf06270 */
[----:B------:R-:W1:Y:S01]  /*4a10*/  LDS.128 R8, [R2+0x200] ;  /* 0x0002000002087984 */ /* 0x000e620000000c00 */
[----:B------:R-:W-:-:S05]  /*4a20*/  IMAD.WIDE.U32 R12, R3, 0x10, R12 ;  /* 0x00000010030c7825 */ /* 0x000fca00078e000c */
[----:B0-----:R0:W-:Y:S04]  /*4a30*/  STG.E.128 desc[UR16][R12.64], R4 ;  /* 0x000000040c007986 */ /* 0x0011e8000c101d10 */
[----:B-1----:R0:W-:Y:S02]  /*4a40*/  STG.E.128 desc[UR16][R12.64+0x200], R8 ;  /* 0x000200080c007986 */ /* 0x0021e4000c101d10 */
[----:B------:R-:W-:Y:S05]  /*4a50*/  @!P0 BRA `(.L_x_2902) ;  /* 0xffffffb800a48947 */ /* 0x000fea000383ffff */
[----:B------:R-:W-:Y:S05]  /*4a60*/  EXIT ;  /* 0x000000000000794d */ /* 0x000fea0003800000 */
.L_x_2903:
        /* <DEDUP_REMOVED lines=9> */
.L_x_5087:


//--------------------- .text._Z25selective_scan_fwd_kernelI32Selective_Scan_fwd_kernel_traitsILi128ELi16ELi1ELb1ELb0ELb1ELb0EN3c108BFloat16EfEEv13SSMParamsBase --------------------------
	.section	.text._Z25selective_scan_fwd_kernelI32Selective_Scan_fwd_kernel_traitsILi128ELi16ELi1ELb1ELb0ELb1ELb0EN3c108BFloat16EfEEv13SSMParamsBase,"ax",@progbits
	.align	128
        .global         _Z25selective_scan_fwd_kernelI32Selective_Scan_fwd_kernel_traitsILi128ELi16ELi1ELb1ELb0ELb1ELb0EN3c108BFloat16EfEEv13SSMParamsBase
        .type           _Z25selective_scan_fwd_kernelI32Selective_Scan_fwd_kernel_traitsILi128ELi16ELi1ELb1ELb0ELb1ELb0EN3c108BFloat16EfEEv13SSMParamsBase,@function
        .size           _Z25selective_scan_fwd_kernelI32Selective_Scan_fwd_kernel_traitsILi128ELi16ELi1ELb1ELb0ELb1ELb0EN3c108BFloat16EfEEv13SSMParamsBase,(.L_x_5088 - _Z25selective_scan_fwd_kernelI32Selective_Scan_fwd_kernel_traitsILi128ELi16ELi1ELb1ELb0ELb1ELb0EN3c108BFloat16EfEEv13SSMParamsBase)
        .other          _Z25selective_scan_fwd_kernelI32Selective_Scan_fwd_kernel_traitsILi128ELi16ELi1ELb1ELb0ELb1ELb0EN3c108BFloat16EfEEv13SSMParamsBase,@"STO_CUDA_ENTRY STV_DEFAULT"
_Z25selective_scan_fwd_kernelI32Selective_Scan_fwd_kernel_traitsILi128ELi16ELi1ELb1ELb0ELb1ELb0EN3c108BFloat16EfEEv13SSMParamsBase:
.text._Z25selective_scan_fwd_kernelI32Selective_Scan_fwd_kernel_traitsILi128ELi16ELi1ELb1ELb0ELb1ELb0EN3c108BFloat16EfEEv13SSMParamsBase:
        /* <DEDUP_REMOVED lines=41> */
[----:B------:R-:W-:Y:S01]  /*0290*/  LOP3.LUT R0, R9, R8, RZ, 0x3c, !PT ;  /* 0x0000000809007212 */ /* 0x000fe200078e3cff */
[----:B------:R-:W-:Y:S01]  /*02a0*/  UIMAD.WIDE.U32 UR4, UR20, UR8, URZ ;  /* 0x00000008140472a5 */ /* 0x000fe2000f8e00ff */
[----:B------:R-:W-:Y:S01]  /*02b0*/  @!P1 IADD3 R7, PT, PT, R7, 0x1, RZ ;  /* 0x0000000107079810 */ /* 0x000fe20007ffe0ff */
[----:B------:R-:W0:Y:S01]  /*02c0*/  LDC.64 R10, c[0x0][0x460] ;  /* 0x00011800ff0a7b82 */ /* 0x000e220000000a00 */
[----:B------:R-:W-:Y:S02]  /*02d0*/  ISETP.GE.AND P2, PT, R0, RZ, PT ;  /* 0x000000ff0000720c */ /* 0x000fe40003f46270 */
[----:B------:R-:W-:-:S05]  /*02e0*/  ISETP.NE.AND P1, PT, R8, RZ, PT ;  /* 0x000000ff0800720c */ /* 0x000fca0003f25270 */
[----:B------:R-:W-:-:S04]  /*02f0*/  @P0 IADD3 R7, PT, PT, R7, 0x1, RZ ;  /* 0x0000000107070810 */ /* 0x000fc80007ffe0ff */
[----:B------:R-:W-:-:S04]  /*0300*/  MOV R0, R7 ;  /* 0x0000000700007202 */ /* 0x000fc80000000f00 */
[----:B------:R-:W-:Y:S02]  /*0310*/  @!P2 IADD3 R0, PT, PT, -R0, RZ, RZ ;  /* 0x000000ff0000a210 */ /* 0x000fe40007ffe1ff */
[----:B------:R-:W-:Y:S02]  /*0320*/  @!P1 LOP3.LUT R0, RZ, R8, RZ, 0x33, !PT ;  /* 0x00000008ff009212 */ /* 0x000fe400078e33ff */
[----:B------:R-:W4:Y:S01]  /*0330*/  LDC R8, c[0x0][0x384] ;  /* 0x0000e100ff087b82 */ /* 0x000f220000000800 */
[----:B------:R-:W-:Y:S01]  /*0340*/  UIMAD UR9, UR20, UR9, UR5 ;  /* 0x00000009140972a4 */ /* 0x000fe2000f8e0205 */
[----:B------:R-:W-:Y:S01]  /*0350*/  ISETP.GE.AND P0, PT, R17, 0x1, PT ;  /* 0x000000011100780c */ /* 0x000fe20003f06270 */
[----:B------:R-:W-:Y:S01]  /*0360*/  UIMAD.WIDE.U32 UR6, UR20, UR12, URZ ;  /* 0x0000000c140672a5 */ /* 0x000fe2000f8e00ff */
[----:B------:R-:W-:Y:S02]  /*0370*/  MOV R3, UR5 ;  /* 0x0000000500037c02 */ /* 0x000fe40008000f00 */
[----:B------:R-:W-:-:S02]  /*0380*/  MOV R2, UR4 ;  /* 0x0000000400027c02 */ /* 0x000fc40008000f00 */
[----:B------:R-:W-:Y:S01]  /*0390*/  MOV R3, UR9 ;  /* 0x0000000900037c02 */ /* 0x000fe20008000f00 */
[----:B------:R-:W-:Y:S02]  /*03a0*/  UIMAD UR8, UR20, UR13, UR7 ;  /* 0x0000000d140872a4 */ /* 0x000fe4000f8e0207 */
[----:B------:R-:W-:Y:S01]  /*03b0*/  UIMAD.WIDE.U32 UR4, UR20, UR16, URZ ;  /* 0x00000010140472a5 */ /* 0x000fe2000f8e00ff */
[C---:B------:R-:W-:Y:S01]  /*03c0*/  IMAD.WIDE.U32 R2, R9.reuse, UR10, R2 ;  /* 0x0000000a09027c25 */ /* 0x040fe2000f8e0002 */
[----:B---3--:R-:W-:Y:S02]  /*03d0*/  MOV R4, UR6 ;  /* 0x0000000600047c02 */ /* 0x008fe40008000f00 */
[----:B------:R-:W-:Y:S01]  /*03e0*/  UIMAD UR6, UR20, UR17, UR5 ;  /* 0x00000011140672a4 */ /* 0x000fe2000f8e0205 */
[----:B------:R-:W-:Y:S01]  /*03f0*/  MOV R5, UR7 ;  /* 0x0000000700057c02 */ /* 0x000fe20008000f00 */
[----:B------:R-:W-:Y:S01]  /*0400*/  IMAD R41, R9, UR11, R3 ;  /* 0x0000000b09297c24 */ /* 0x000fe2000f8e0203 */
[----:B------:R-:W-:Y:S01]  /*0410*/  MOV R5, UR8 ;  /* 0x0000000800057c02 */ /* 0x000fe20008000f00 */
[----:B-12---:R-:W-:Y:S08]  /*0420*/  @!P0 EXIT ;  /* 0x000000000000894d */ /* 0x006ff00003800000 */
[----:B------:R-:W1:Y:S01]  /*0430*/  S2R R51, SR_TID.X ;  /* 0x0000000000337919 */ /* 0x000e620000002100 */
[----:B------:R-:W2:Y:S01]  /*0440*/  LDC.64 R18, c[0x0][0x428] ;  /* 0x00010a00ff127b82 */ /* 0x000ea20000000a00 */
[----:B------:R-:W3:Y:S01]  /*0450*/  LDCU.64 UR8, c[0x0][0x3b8] ;  /* 0x00007700ff0877ac */ /* 0x000ee20008000a00 */
[----:B------:R-:W-:Y:S01]  /*0460*/  SHF.R.S32.HI R3, RZ, 0x1f, R0 ;  /* 0x0000001fff037819 */ /* 0x000fe20000011400 */
[----:B------:R-:W-:Y:S01]  /*0470*/  IMAD.WIDE.U32 R4, R9, UR14, R4 ;  /* 0x0000000e09047c25 */ /* 0x000fe2000f8e0004 */
[----:B0-----:R-:W-:Y:S01]  /*0480*/  LEA R45, P0, R2, R10, 0x1 ;  /* 0x0000000a022d7211 */ /* 0x001fe200078008ff */
[----:B------:R-:W-:Y:S01]  /*0490*/  UMOV UR5, UR6 ;  /* 0x0000000600057c82 */ /* 0x000fe20008000000 */
[----:B------:R-:W0:Y:S01]  /*04a0*/  LDCU.64 UR10, c[0x0][0x3a0] ;  /* 0x00007400ff0a77ac */ /* 0x000e220008000a00 */
[----:B------:R-:W-:Y:S01]  /*04b0*/  IMAD.WIDE.U32 R6, R0, R14, UR4 ;  /* 0x0000000400067e25 */ /* 0x000fe2000f8e000e */
[----:B------:R-:W0:Y:S01]  /*04c0*/  LDC.64 R20, c[0x0][0x448] ;  /* 0x00011200ff147b82 */ /* 0x000e220000000a00 */
[----:B------:R-:W-:Y:S01]  /*04d0*/  LEA R43, P1, R4, R12, 0x1 ;  /* 0x0000000c042b7211 */ /* 0x000fe200078208ff */
[----:B------:R-:W0:Y:S01]  /*04e0*/  LDCU UR6, c[0x0][0x38c] ;  /* 0x00007180ff0677ac */ /* 0x000e220008000800 */
[----:B------:R-:W-:Y:S01]  /*04f0*/  IMAD R3, R3, R14, RZ ;  /* 0x0000000e03037224 */ /* 0x000fe200078e02ff */
[----:B------:R-:W-:Y:S01]  /*0500*/  LEA.HI.X R41, R2, R11, R41, 0x1, P0 ;  /* 0x0000000b02297211 */ /* 0x000fe200000f0c29 */
[C---:B------:R-:W-:Y:S01]  /*0510*/  IMAD R39, R9.reuse, UR15, R5 ;  /* 0x0000000f09277c24 */ /* 0x040fe2000f8e0205 */
[----:B------:R-:W-:Y:S01]  /*0520*/  LEA R36, P0, R6, R36, 0x1 ;  /* 0x0000002406247211 */ /* 0x000fe200078008ff */
[----:B------:R-:W-:Y:S01]  /*0530*/  IMAD R3, R0, R15, R3 ;  /* 0x0000000f00037224 */ /* 0x000fe200078e0203 */
[----:B------:R-:W0:Y:S01]  /*0540*/  LDC.64 R22, c[0x0][0x420] ;  /* 0x00010800ff167b82 */ /* 0x000e220000000a00 */
[----:B----4-:R-:W-:Y:S01]  /*0550*/  IMAD R0, R8, UR20, R9 ;  /* 0x0000001408007c24 */ /* 0x010fe2000f8e0209 */
[----:B------:R-:W-:Y:S01]  /*0560*/  LEA.HI.X R39, R4, R13, R39, 0x1, P1 ;  /* 0x0000000d04277211 */ /* 0x000fe200008f0c27 */
[----:B---3--:R-:W-:Y:S01]  /*0570*/  IMAD.WIDE.U32 R4, R9, UR8, RZ ;  /* 0x0000000809047c25 */ /* 0x008fe2000f8e00ff */
[----:B------:R-:W-:Y:S01]  /*0580*/  IADD3 R35, PT, PT, R7, R3, RZ ;  /* 0x0000000307237210 */ /* 0x000fe20007ffe0ff */
[----:B------:R-:W-:Y:S01]  /*0590*/  UMOV UR4, 0x400 ;  /* 0x0000040000047882 */ /* 0x000fe20000000000 */
[----:B------:R-:W3:Y:S01]  /*05a0*/  LDCU.U8 UR7, c[0x0][0x39e] ;  /* 0x000073c0ff0777ac */ /* 0x000ee20008000000 */
[C---:B------:R-:W-:Y:S01]  /*05b0*/  IMAD R49, R9.reuse, UR9, R5 ;  /* 0x0000000909317c24 */ /* 0x040fe2000f8e0205 */
[----:B------:R-:W4:Y:S01]  /*05c0*/  S2UR UR5, SR_CgaCtaId ;  /* 0x00000000000579c3 */ /* 0x000f220000008800 */
[----:B--2---:R-:W-:Y:S01]  /*05d0*/  IMAD.WIDE.U32 R2, R9, R18, RZ ;  /* 0x0000001209027225 */ /* 0x004fe200078e00ff */
[----:B------:R-:W-:-:S03]  /*05e0*/  LEA.HI.X R35, R6, R37, R35, 0x1, P0 ;  /* 0x0000002506237211 */ /* 0x000fc600000f0c23 */
[----:B------:R-:W-:Y:S01]  /*05f0*/  IMAD R3, R9, R19, R3 ;  /* 0x0000001309037224 */ /* 0x000fe200078e0203 */
[----:B-1----:R-:W-:Y:S02]  /*0600*/  SHF.L.U32 R42, R51, 0x1, RZ ;  /* 0x00000001332a7819 */ /* 0x002fe400000006ff */
[----:B------:R-:W1:Y:S01]  /*0610*/  LDC.64 R24, c[0x0][0x440] ;  /* 0x00011000ff187b82 */ /* 0x000e620000000a00 */
[----:B0-----:R-:W-:Y:S01]  /*0620*/  LEA R50, P0, R4, R20, 0x2 ;  /* 0x0000001404327211 */ /* 0x001fe200078010ff */
[C---:B------:R-:W-:Y:S01]  /*0630*/  IMAD.WIDE.U32 R46, R9.reuse, UR10, RZ ;  /* 0x0000000a092e7c25 */ /* 0x040fe2000f8e00ff */
[----:B------:R-:W-:Y:S02]  /*0640*/  LOP3.LUT R42, R42, 0x7c0, RZ, 0xc0, !PT ;  /* 0x000007c02a2a7812 */ /* 0x000fe400078ec0ff */
[----:B------:R-:W-:Y:S01]  /*0650*/  LEA.HI.X R49, R4, R21, R49, 0x2, P0 ;  /* 0x0000001504317211 */ /* 0x000fe200000f1431 */
[----:B------:R-:W-:Y:S01]  /*0660*/  IMAD R9, R9, UR11, R47 ;  /* 0x0000000b09097c24 */ /* 0x000fe2000f8e022f */
[----:B------:R-:W-:Y:S01]  /*0670*/  SHF.R.U32.HI R104, RZ, 0x5, R51 ;  /* 0x00000005ff687819 */ /* 0x000fe20000011633 */
[----:B------:R-:W-:Y:S01]  /*0680*/  IMAD.WIDE.U32 R20, R22, UR20, R2 ;  /* 0x0000001416147c25 */ /* 0x000fe2000f8e0002 */
[----:B------:R-:W-:-:S02]  /*0690*/  LOP3.LUT R2, R42, 0x1f, R51, 0xf8, !PT ;  /* 0x0000001f2a027812 */ /* 0x000fc400078ef833 */
[----:B------:R-:W-:Y:S01]  /*06a0*/  MOV R47, RZ ;  /* 0x000000ff002f7202 */ /* 0x000fe20000000f00 */
[----:B------:R-:W-:Y:S01]  /*06b0*/  IMAD R0, R0, R17, RZ ;  /* 0x0000001100007224 */ /* 0x000fe200078e02ff */
[----:B------:R-:W-:Y:S01]  /*06c0*/  LOP3.LUT R106, R51, 0x1f, RZ, 0xc0, !PT ;  /* 0x0000001f336a7812 */ /* 0x000fe200078ec0ff */
[----:B------:R-:W-:Y:S01]  /*06d0*/  IMAD.WIDE.U32 R2, R2, 0x10, RZ ;  /* 0x0000001002027825 */ /* 0x000fe200078e00ff */
[----:B----4-:R-:W-:-:S03]  /*06e0*/  ULEA UR4, UR5, UR4, 0x18 ;  /* 0x0000000405047291 */ /* 0x010fc6000f8ec0ff */
[----:B------:R-:W-:Y:S01]  /*06f0*/  IMAD R44, R23, UR20, R21 ;  /* 0x00000014172c7c24 */ /* 0x000fe2000f8e0215 */
[----:B------:R-:W-:Y:S01]  /*0700*/  LOP3.LUT R37, R2, 0x200, RZ, 0xfc, !PT ;  /* 0x0000020002257812 */ /* 0x000fe200078efcff */
[----:B------:R-:W-:Y:S01]  /*0710*/  IMAD R40, R0, UR6, RZ ;  /* 0x0000000600287c24 */ /* 0x000fe2000f8e02ff */
[----:B------:R-:W-:Y:S02]  /*0720*/  LEA R38, R104, UR4, 0x3 ;  /* 0x0000000468267c11 */ /* 0x000fe4000f8e18ff */
[----:B-1----:R-:W-:-:S04]  /*0730*/  LEA R48, P0, R46, R24, 0x2 ;  /* 0x000000182e307211 */ /* 0x002fc800078010ff */
[----:B---3--:R-:W-:-:S09]  /*0740*/  LEA.HI.X R46, R46, R25, R9, 0x2, P0 ;  /* 0x000000192e2e7211 */ /* 0x008fd200000f1409 */
.L_x_2942:
[----:B------:R-:W-:Y:S01]  /*0750*/  BAR.SYNC.DEFER_BLOCKING 0x0 ;  /* 0x0000000000007b1d */ /* 0x000fe20000010000 */
[----:B------:R-:W-:-:S04]  /*0760*/  IADD3 R4, P0, PT, R2, R45, RZ ;  /* 0x0000002d02047210 */ /* 0x000fc80007f1e0ff */
[----:B------:R-:W-:-:S03]  /*0770*/  IADD3.X R5, PT, PT, R3, R41, RZ, P0, !PT ;  /* 0x0000002903057210 */ /* 0x000fc600007fe4ff */
[----:B------:R-:W0:Y:S02]  /*0780*/  LDC R28, c[0x0][0x38c] ;  /* 0x0000e300ff1c7b82 */ /* 0x000e240000000800 */
[----:B------:R-:W2:Y:S04]  /*0790*/  LDG.E.128 R12, desc[UR18][R4.64] ;  /* 0x00000012040c7981 */ /* 0x000ea8000c1e1d00 */
[----:B-1----:R-:W3:Y:S01]  /*07a0*/  LDG.E.128 R24, desc[UR18][R4.64+0x200] ;  /* 0x0002001204187981 */ /* 0x002ee2000c1e1d00 */
[----:B------:R-:W-:Y:S01]  /*07b0*/  IADD3 R22, P0, PT, R2, R43, RZ ;  /* 0x0000002b02167210 */ /* 0x000fe20007f1e0ff */
[----:B------:R-:W1:Y:S03]  /*07c0*/  S2R R57, SR_LANEID ;  /* 0x0000000000397919 */ /* 0x000e660000000000 */
[----:B------:R-:W-:-:S02]  /*07d0*/  IADD3.X R23, PT, PT, R3, R39, RZ, P0, !PT ;  /* 0x0000002703177210 */ /* 0x000fc400007fe4ff */
[----:B-1----:R-:W-:-:S04]  /*07e0*/  IADD3 R34, PT, PT, R42, R57, RZ ;  /* 0x000000392a227210 */ /* 0x002fc80007ffe0ff */
        /* <DEDUP_REMOVED lines=68> */
.L_x_2905:
[----:B------:R-:W-:Y:S05]  /*0c30*/  BSYNC.RECONVERGENT B0 ;  /* 0x0000000000007941 */ /* 0x000fea0003800200 */
.L_x_2904:
[----:B------:R-:W-:Y:S01]  /*0c40*/  ISETP.EQ.OR P5, PT, RZ, UR7, P5 ;  /* 0x00000007ff007c0c */ /* 0x000fe2000afa2670 */
[----:B------:R-:W-:Y:S01]  /*0c50*/  BSSY.RECONVERGENT B0, `(.L_x_2906) ;  /* 0x0000026000007945 */ /* 0x000fe20003800200 */
[----:B------:R-:W-:Y:S02]  /*0c60*/  SHF.L.U32 R23, R23, 0x10, RZ ;  /* 0x0000001017177819 */ /* 0x000fe400000006ff */
[----:B------:R-:W-:Y:S02]  /*0c70*/  FSETP.GTU.FTZ.AND P1, PT, R62, 20, PT ;  /* 0x41a000003e00780b */ /* 0x000fe40003f3c000 */
[----:B------:R-:W-:Y:S01]  /*0c80*/  ISETP.EQ.OR P3, PT, RZ, UR7, P3 ;  /* 0x00000007ff007c0c */ /* 0x000fe20009f62670 */
[----:B------:R-:W-:Y:S01]  /*0c90*/  FADD.FTZ R63, R23, R52 ;  /* 0x00000034173f7221 */ /* 0x000fe20000010000 */
[C---:B------:R-:W-:Y:S02]  /*0ca0*/  SHF.L.U32 R12, R16.reuse, 0x10, RZ ;  /* 0x00000010100c7819 */ /* 0x040fe400000006ff */
        /* <DEDUP_REMOVED lines=32> */
.L_x_2907:
[----:B------:R-:W-:Y:S05]  /*0eb0*/  BSYNC.RECONVERGENT B0 ;  /* 0x0000000000007941 */ /* 0x000fea0003800200 */
.L_x_2906:
        /* <DEDUP_REMOVED lines=39> */
.L_x_2909:
[----:B------:R-:W-:Y:S05]  /*1130*/  BSYNC.RECONVERGENT B0 ;  /* 0x0000000000007941 */ /* 0x000fea0003800200 */
.L_x_2908:
[----:B------:R-:W-:Y:S01]  /*1140*/  ISETP.EQ.OR P5, PT, RZ, UR7, P5 ;  /* 0x00000007ff007c0c */ /* 0x000fe2000afa2670 */
[----:B------:R-:W-:Y:S01]  /*1150*/  BSSY.RECONVERGENT B0, `(.L_x_2910) ;  /* 0x0000028000007945 */ /* 0x000fe20003800200 */
[----:B------:R-:W-:Y:S02]  /*1160*/  SHF.L.U32 R65, R24, 0x10, RZ ;  /* 0x0000001018417819 */ /* 0x000fe400000006ff */
[C---:B------:R-:W-:Y:S02]  /*1170*/  SHF.L.U32 R95, R19.reuse, 0x10, RZ ;  /* 0x00000010135f7819 */ /* 0x040fe400000006ff */
[----:B------:R-:W-:Y:S01]  /*1180*/  PRMT R96, R19, 0x7632, R96 ;  /* 0x0000763213607816 */ /* 0x000fe20000000060 */
        /* <DEDUP_REMOVED lines=36> */
.L_x_2911:
[----:B------:R-:W-:Y:S05]  /*13d0*/  BSYNC.RECONVERGENT B0 ;  /* 0x0000000000007941 */ /* 0x000fea0003800200 */
.L_x_2910:
        /* <DEDUP_REMOVED lines=39> */
.L_x_2913:
[----:B------:R-:W-:Y:S05]  /*1650*/  BSYNC.RECONVERGENT B0 ;  /* 0x0000000000007941 */ /* 0x000fea0003800200 */
.L_x_2912:
        /* <DEDUP_REMOVED lines=41> */
.L_x_2915:
[----:B------:R-:W-:Y:S05]  /*18f0*/  BSYNC.RECONVERGENT B0 ;  /* 0x0000000000007941 */ /* 0x000fea0003800200 */
.L_x_2914:
        /* <DEDUP_REMOVED lines=39> */
.L_x_2917:
[----:B------:R-:W-:Y:S05]  /*1b70*/  BSYNC.RECONVERGENT B0 ;  /* 0x0000000000007941 */ /* 0x000fea0003800200 */
.L_x_2916:
        /* <DEDUP_REMOVED lines=41> */
.L_x_2919:
[----:B------:R-:W-:Y:S05]  /*1e10*/  BSYNC.RECONVERGENT B0 ;  /* 0x0000000000007941 */ /* 0x000fea0003800200 */
.L_x_2918:
        /* <DEDUP_REMOVED lines=40> */
.L_x_2921:
[----:B------:R-:W-:Y:S05]  /*20a0*/  BSYNC.RECONVERGENT B0 ;  /* 0x0000000000007941 */ /* 0x000fea0003800200 */
.L_x_2920:
        /* <DEDUP_REMOVED lines=41> */
.L_x_2923:
[----:B------:R-:W-:Y:S05]  /*2340*/  BSYNC.RECONVERGENT B0 ;  /* 0x0000000000007941 */ /* 0x000fea0003800200 */
.L_x_2922:
        /* <DEDUP_REMOVED lines=39> */
.L_x_2925:
[----:B------:R-:W-:Y:S05]  /*25c0*/  BSYNC.RECONVERGENT B0 ;  /* 0x0000000000007941 */ /* 0x000fea0003800200 */
.L_x_2924:
        /* <DEDUP_REMOVED lines=43> */
.L_x_2927:
[----:B------:R-:W-:Y:S05]  /*2880*/  BSYNC.RECONVERGENT B0 ;  /* 0x0000000000007941 */ /* 0x000fea0003800200 */
.L_x_2926:
        /* <DEDUP_REMOVED lines=32> */
.L_x_2929:
[----:B------:R-:W-:Y:S05]  /*2a90*/  BSYNC.RECONVERGENT B0 ;  /* 0x0000000000007941 */ /* 0x000fea0003800200 */
.L_x_2928:
        /* <DEDUP_REMOVED lines=32> */
.L_x_2931:
[----:B------:R-:W-:Y:S05]  /*2ca0*/  BSYNC.RECONVERGENT B0 ;  /* 0x0000000000007941 */ /* 0x000fea0003800200 */
.L_x_2930:
        /* <DEDUP_REMOVED lines=32> */
.L_x_2933:
[----:B------:R-:W-:Y:S05]  /*2eb0*/  BSYNC.RECONVERGENT B0 ;  /* 0x0000000000007941 */ /* 0x000fea0003800200 */
.L_x_2932:
        /* <DEDUP_REMOVED lines=32> */
.L_x_2935:
[----:B------:R-:W-:Y:S05]  /*30c0*/  BSYNC.RECONVERGENT B0 ;  /* 0x0000000000007941 */ /* 0x000fea0003800200 */
.L_x_2934:
        /* <DEDUP_REMOVED lines=20> */
[C---:B------:R-:W-:Y:S01]  /*3210*/  IMAD R105, R47.reuse, R28, RZ ;  /* 0x0000001c2f697224 */ /* 0x040fe200078e02ff */
[----:B------:R-:W-:Y:S01]  /*3220*/  IADD3 R112, PT, PT, -R28, RZ, RZ ;  /* 0x000000ff1c707210 */ /* 0x000fe20007ffe1ff */
[----:B------:R-:W-:Y:S01]  /*3230*/  FMUL.FTZ R107, R4, R87 ;  /* 0x00000057046b7220 */ /* 0x000fe20000410000 */
[----:B------:R-:W-:Y:S01]  /*3240*/  ISETP.NE.AND P0, PT, R47, RZ, PT ;  /* 0x000000ff2f00720c */ /* 0x000fe20003f05270 */
[----:B------:R-:W-:Y:S01]  /*3250*/  UIADD3 UR5, UPT, UPT, UR4, 0x10d0, URZ ;  /* 0x000010d004057890 */ /* 0x000fe2000fffe0ff */
[----:B------:R-:W-:Y:S02]  /*3260*/  IADD3 R28, P1, PT, R36, R37, RZ ;  /* 0x00000025241c7210 */ /* 0x000fe40007f3e0ff */
[----:B------:R-:W1:Y:S01]  /*3270*/  LDC.64 R24, c[0x0][0x3c0] ;  /* 0x0000f000ff187b82 */ /* 0x000e620000000a00 */
[----:B------:R-:W-:Y:S02]  /*3280*/  MOV R111, R48 ;  /* 0x00000030006f7202 */ /* 0x000fe40000000f00 */
[----:B------:R-:W-:-:S02]  /*3290*/  MOV R110, R46 ;  /* 0x0000002e006e7202 */ /* 0x000fc40000000f00 */
[----:B------:R-:W-:Y:S02]  /*32a0*/  ISETP.EQ.AND P0, PT, R106, RZ, P0 ;  /* 0x000000ff6a00720c */ /* 0x000fe40000702270 */
[----:B------:R-:W-:Y:S01]  /*32b0*/  MOV R109, R50 ;  /* 0x00000032006d7202 */ /* 0x000fe20000000f00 */
[----:B------:R-:W2:Y:S01]  /*32c0*/  LDC.64 R26, c[0x0][0x3a8] ;  /* 0x0000ea00ff1a7b82 */ /* 0x000ea20000000a00 */
[----:B------:R-:W-:Y:S02]  /*32d0*/  MOV R108, R49 ;  /* 0x00000031006c7202 */ /* 0x000fe40000000f00 */
[----:B------:R-:W-:Y:S02]  /*32e0*/  IADD3.X R29, PT, PT, R3, R35, RZ, P1, !PT ;  /* 0x00000023031d7210 */ /* 0x000fe40000ffe4ff */
[----:B0-----:R-:W-:Y:S02]  /*32f0*/  SHF.L.U64.HI R23, R22, 0x1, R23 ;  /* 0x0000000116177819 */ /* 0x001fe40000010217 */
[----:B-1----:R-:W-:-:S02]  /*3300*/  SHF.L.U64.HI R25, R24, 0x2, R25 ;  /* 0x0000000218197819 */ /* 0x002fc40000010219 */
[----:B--2---:R-:W-:-:S07]  /*3310*/  SHF.L.U64.HI R27, R26, 0x2, R27 ;  /* 0x000000021a1b7819 */ /* 0x004fce000001021b */
.L_x_2941:
[----:B------:R-:W-:Y:S01]  /*3320*/  MOV R12, R111 ;  /* 0x0000006f000c7202 */ /* 0x000fe20000000f00 */
[----:B------:R-:W2:Y:S01]  /*3330*/  LDG.E.128 R4, desc[UR18][R28.64+-0x200] ;  /* 0xfffe00121c047981 */ /* 0x000ea2000c1e1d00 */
[----:B------:R-:W-:-:S03]  /*3340*/  MOV R13, R110 ;  /* 0x0000006e000d7202 */ /* 0x000fc60000000f00 */
[----:B------:R-:W3:Y:S04]  /*3350*/  LDG.E.128 R8, desc[UR18][R28.64] ;  /* 0x000000121c087981 */ /* 0x000ee8000c1e1d00 */
[----:B------:R-:W4:Y:S01]  /*3360*/  LDG.E R12, desc[UR18][R12.64] ;  /* 0x000000120c0c7981 */ /* 0x000f22000c1e1900 */
[----:B------:R-:W-:Y:S01]  /*3370*/  ISETP.GE.AND P1, PT, R57, 0x1, PT ;  /* 0x000000013900780c */ /* 0x000fe20003f26270 */
[----:B------:R-:W0:Y:S01]  /*3380*/  S2UR UR6, SR_CgaCtaId ;  /* 0x00000000000679c3 */ /* 0x000e220000008800 */
[----:B------:R-:W-:Y:S01]  /*3390*/  HFMA2 R30, -RZ, RZ, 1.875, 0 ;  /* 0x3f800000ff1e7431 */ /* 0x000fe200000001ff */
[----:B------:R-:W-:Y:S01]  /*33a0*/  MOV R31, RZ ;  /* 0x000000ff001f7202 */ /* 0x000fe20000000f00 */
[----:B------:R-:W-:Y:S02]  /*33b0*/  UMOV UR4, 0x400 ;  /* 0x0000040000047882 */ /* 0x000fe40000000000 */
[----:B0-----:R-:W-:Y:S01]  /*33c0*/  ULEA UR4, UR6, UR4, 0x18 ;  /* 0x0000000406047291 */ /* 0x001fe2000f8ec0ff */
[----:B----4-:R-:W-:-:S04]  /*33d0*/  FMUL.FTZ R15, R12, 1.4426950216293334961 ;  /* 0x3fb8aa3b0c0f7820 */ /* 0x010fc80000410000 */
[C---:B------:R-:W-:Y:S01]  /*33e0*/  FMUL.FTZ R121, R15.reuse, R56 ;  /* 0x000000380f797220 */ /* 0x040fe20000410000 */
[C---:B------:R-:W-:Y:S01]  /*33f0*/  FMUL.FTZ R126, R15.reuse, R60 ;  /* 0x0000003c0f7e7220 */ /* 0x040fe20000410000 */
[----:B------:R-:W-:-:S04]  /*3400*/  FMUL.FTZ R123, R15, R63 ;  /* 0x0000003f0f7b7220 */ /* 0x000fc80000410000 */
[----:B------:R-:W0:Y:S01]  /*3410*/  MUFU.EX2 R121, R121 ;  /* 0x0000007900797308 */ /* 0x000e220000000800 */
[----:B------:R-:W-:-:S03]  /*3420*/  FMUL.FTZ R128, R15, R59 ;  /* 0x0000003b0f807220 */ /* 0x000fc60000410000 */
[----:B------:R-:W1:Y:S01]  /*3430*/  MUFU.EX2 R126, R126 ;  /* 0x0000007e007e7308 */ /* 0x000e620000000800 */
[----:B------:R-:W-:-:S03]  /*3440*/  FMUL.FTZ R125, R15, R65 ;  /* 0x000000410f7d7220 */ /* 0x000fc60000410000 */
[----:B------:R-:W4:Y:S01]  /*3450*/  MUFU.EX2 R123, R123 ;  /* 0x0000007b007b7308 */ /* 0x000f220000000800 */
[C---:B------:R-:W-:Y:S01]  /*3460*/  FMUL.FTZ R124, R15.reuse, R61 ;  /* 0x0000003d0f7c7220 */ /* 0x040fe20000410000 */
[----:B------:R-:W-:Y:S02]  /*3470*/  FMUL.FTZ R130, R15, R58 ;  /* 0x0000003a0f827220 */ /* 0x000fe40000410000 */
[----:B------:R-:W2:Y:S01]  /*3480*/  MUFU.EX2 R128, R128 ;  /* 0x0000008000807308 */ /* 0x000ea20000000800 */
[----:B0-----:R-:W-:-:S03]  /*3490*/  FFMA.FTZ R12, R89, R121, R90 ;  /* 0x00000079590c7223 */ /* 0x001fc6000001005a */
[----:B------:R-:W0:Y:S01]  /*34a0*/  MUFU.EX2 R125, R125 ;  /* 0x0000007d007d7308 */ /* 0x000e220000000800 */
[C---:B------:R-:W-:Y:S01]  /*34b0*/  FMUL.FTZ R127, R15.reuse, R67 ;  /* 0x000000430f7f7220 */ /* 0x040fe20000410000 */
[----:B-1----:R-:W-:Y:S02]  /*34c0*/  FFMA.FTZ R12, R126, R12, R91 ;  /* 0x0000000c7e0c7223 */ /* 0x002fe4000001005b */
[----:B------:R-:W1:Y:S01]  /*34d0*/  MUFU.EX2 R124, R124 ;  /* 0x0000007c007c7308 */ /* 0x000e620000000800 */
[----:B------:R-:W-:Y:S01]  /*34e0*/  FMUL.FTZ R122, R15, R62 ;  /* 0x0000003e0f7a7220 */ /* 0x000fe20000410000 */
[----:B----4-:R-:W-:Y:S02]  /*34f0*/  FFMA.FTZ R12, R123, R12, R92 ;  /* 0x0000000c7b0c7223 */ /* 0x010fe4000001005c */
[----:B------:R-:W4:Y:S01]  /*3500*/  MUFU.EX2 R130, R130 ;  /* 0x0000008200827308 */ /* 0x000f220000000800 */
[----:B------:R-:W-:Y:S01]  /*3510*/  FMUL.FTZ R119, R15, R84 ;  /* 0x000000540f777220 */ /* 0x000fe20000410000 */
[----:B--2---:R-:W-:-:S02]  /*3520*/  FFMA.FTZ R12, R128, R12, R93 ;  /* 0x0000000c800c7223 */ /* 0x004fc4000001005d */
[----:B------:R-:W2:Y:S01]  /*3530*/  MUFU.EX2 R127, R127 ;  /* 0x0000007f007f7308 */ /* 0x000ea20000000800 */
[----:B------:R-:W-:Y:S01]  /*3540*/  FMUL.FTZ R120, R15, R64 ;  /* 0x000000400f787220 */ /* 0x000fe20000410000 */
[----:B0-----:R-:W-:Y:S02]  /*3550*/  FFMA.FTZ R14, R125, R12, R94 ;  /* 0x0000000c7d0e7223 */ /* 0x001fe4000001005e */
[----:B------:R-:W0:Y:S01]  /*3560*/  MUFU.EX2 R122, R122 ;  /* 0x0000007a007a7308 */ /* 0x000e220000000800 */
[----:B------:R-:W-:Y:S01]  /*3570*/  FMUL.FTZ R115, R15, R81 ;  /* 0x000000510f737220 */ /* 0x000fe20000410000 */
[----:B-1----:R-:W-:Y:S02]  /*3580*/  FMUL.FTZ R13, R124, R121 ;  /* 0x000000797c0d7220 */ /* 0x002fe40000410000 */
[----:B------:R-:W1:Y:S01]  /*3590*/  MUFU.EX2 R119, R119 ;  /* 0x0000007700777308 */ /* 0x000e620000000800 */
[----:B----4-:R-:W-:-:S03]  /*35a0*/  FFMA.FTZ R14, R130, R14, R95 ;  /* 0x0000000e820e7223 */ /* 0x010fc6000001005f */
[----:B------:R-:W4:Y:S01]  /*35b0*/  MUFU.EX2 R120, R120 ;  /* 0x0000007800787308 */ /* 0x000f220000000800 */
[----:B------:R-:W-:Y:S01]  /*35c0*/  FMUL.FTZ R12, R126, R13 ;  /* 0x0000000d7e0c7220 */ /* 0x000fe20000410000 */
[----:B--2---:R-:W-:Y:S01]  /*35d0*/  FFMA.FTZ R14, R127, R14, R96 ;  /* 0x0000000e7f0e7223 */ /* 0x004fe20000010060 */
[----:B------:R-:W-:Y:S01]  /*35e0*/  FMUL.FTZ R118, R15, R66 ;  /* 0x000000420f767220 */ /* 0x000fe20000410000 */
[----:B------:R-:W2:Y:S01]  /*35f0*/  MUFU.EX2 R115, R115 ;  /* 0x0000007300737308 */ /* 0x000ea20000000800 */
[----:B------:R-:W-:Y:S01]  /*3600*/  FMUL.FTZ R13, R123, R12 ;  /* 0x0000000c7b0d7220 */ /* 0x000fe20000410000 */
[----:B0-----:R-:W-:Y:S01]  /*3610*/  FFMA.FTZ R14, R122, R14, R97 ;  /* 0x0000000e7a0e7223 */ /* 0x001fe20000010061 */
[----:B------:R-:W-:Y:S02]  /*3620*/  FMUL.FTZ R113, R15, R88 ;  /* 0x000000580f717220 */ /* 0x000fe40000410000 */
[----:B------:R-:W0:Y:S01]  /*3630*/  MUFU.EX2 R118, R118 ;  /* 0x0000007600767308 */ /* 0x000e220000000800 */
[----:B------:R-:W-:Y:S01]  /*3640*/  FMUL.FTZ R12, R128, R13 ;  /* 0x0000000d800c7220 */ /* 0x000fe20000410000 */
[----:B-1----:R-:W-:Y:S01]  /*3650*/  FFMA.FTZ R14, R119, R14, R98 ;  /* 0x0000000e770e7223 */ /* 0x002fe20000010062 */
[----:B------:R-:W-:Y:S01]  /*3660*/  FMUL.FTZ R116, R15, R78 ;  /* 0x0000004e0f747220 */ /* 0x000fe20000410000 */
[----:B------:R-:W1:Y:S01]  /*3670*/  MUFU.EX2 R113, R113 ;  /* 0x0000007100717308 */ /* 0x000e620000000800 */
[----:B------:R-:W-:Y:S01]  /*3680*/  FMUL.FTZ R13, R125, R12 ;  /* 0x0000000c7d0d7220 */ /* 0x000fe20000410000 */
[----:B----4-:R-:W-:Y:S01]  /*3690*/  FFMA.FTZ R14, R120, R14, R99 ;  /* 0x0000000e780e7223 */ /* 0x010fe20000010063 */
[----:B------:R-:W-:-:S02]  /*36a0*/  FMUL.FTZ R114, R15, R87 ;  /* 0x000000570f727220 */ /* 0x000fc40000410000 */
[----:B------:R-:W4:Y:S01]  /*36b0*/  MUFU.EX2 R116, R116 ;  /* 0x0000007400747308 */ /* 0x000f220000000800 */
[----:B------:R-:W-:Y:S01]  /*36c0*/  FMUL.FTZ R12, R130, R13 ;  /* 0x0000000d820c7220 */ /* 0x000fe20000410000 */
[----:B--2---:R-:W-:Y:S02]  /*36d0*/  FFMA.FTZ R14, R115, R14, R100 ;  /* 0x0000000e730e7223 */ /* 0x004fe40000010064 */
[----:B------:R-:W2:Y:S01]  /*36e0*/  MUFU.EX2 R114, R114 ;  /* 0x0000007200727308 */ /* 0x000ea20000000800 */
[----:B------:R-:W-:Y:S01]  /*36f0*/  FMUL.FTZ R13, R127, R12 ;  /* 0x0000000c7f0d7220 */ /* 0x000fe20000410000 */
[----:B0-----:R-:W-:-:S03]  /*3700*/  FFMA.FTZ R14, R118, R14, R101 ;  /* 0x0000000e760e7223 */ /* 0x001fc60000010065 */
[----:B------:R-:W-:Y:S01]  /*3710*/  FMUL.FTZ R12, R122, R13 ;  /* 0x0000000d7a0c7220 */ /* 0x000fe20000410000 */
[----:B-1----:R-:W-:-:S03]  /*3720*/  FFMA.FTZ R14, R113, R14, R102 ;  /* 0x0000000e710e7223 */ /* 0x002fc60000010066 */
[----:B------:R-:W-:Y:S01]  /*3730*/  FMUL.FTZ R13, R119, R12 ;  /* 0x0000000c770d7220 */ /* 0x000fe20000410000 */
[----:B----4-:R-:W-:-:S03]  /*3740*/  FFMA.FTZ R14, R116, R14, R103 ;  /* 0x0000000e740e7223 */ /* 0x010fc60000010067 */
[----:B------:R-:W-:Y:S01]  /*3750*/  FMUL.FTZ R12, R120, R13 ;  /* 0x0000000d780c7220 */ /* 0x000fe20000410000 */
[----:B--2---:R-:W-:-:S03]  /*3760*/  FFMA.FTZ R14, R114, R14, R107 ;  /* 0x0000000e720e7223 */ /* 0x004fc6000001006b */
[----:B------:R-:W-:Y:S02]  /*3770*/  FMUL.FTZ R13, R115, R12 ;  /* 0x0000000c730d7220 */ /* 0x000fe40000410000 */
[----:B------:R-:W0:Y:S02]  /*3780*/  SHFL.UP PT, R15, R14, 0x1, RZ ;  /* 0x042000000e0f7989 */ /* 0x000e2400000e00ff */
[----:B------:R-:W-:-:S04]  /*3790*/  FMUL.FTZ R12, R118, R13 ;  /* 0x0000000d760c7220 */ /* 0x000fc80000410000 */
[----:B------:R-:W-:-:S04]  /*37a0*/  FMUL.FTZ R13, R113, R12 ;  /* 0x0000000c710d7220 */ /* 0x000fc80000410000 */
[----:B------:R-:W-:-:S04]  /*37b0*/  FMUL.FTZ R13, R116, R13 ;  /* 0x0000000d740d7220 */ /* 0x000fc80000410000 */
[----:B------:R-:W-:-:S05]  /*37c0*/  FMUL.FTZ R129, R114, R13 ;  /* 0x0000000d72817220 */ /* 0x000fca0000410000 */
[----:B------:R-:W1:Y:S01]  /*37d0*/  SHFL.UP PT, R12, R129, 0x1, RZ ;  /* 0x04200000810c7989 */ /* 0x000e6200000e00ff */
        /* <DEDUP_REMOVED lines=9> */
[----:B-1----:R-:W-:Y:S02]  /*3870*/  @P1 FMUL.FTZ R129, R129, R12 ;  /* 0x0000000c81811220 */ /* 0x002fe40000410000 */
[----:B------:R1:W-:Y:S04]  /*3880*/  STS.128 [R34], R4 ;  /* 0x0000000422007388 */ /* 0x0003e80000000c00 */
[----:B------:R-:W2:Y:S01]  /*3890*/  SHFL.UP PT, R6, R129, 0x4, RZ ;  /* 0x0480000081067989 */ /* 0x000ea200000e00ff */
[----:B------:R-:W-:-:S03]  /*38a0*/  ISETP.GE.AND P1, PT, R57, 0x4, PT ;  /* 0x000000043900780c */ /* 0x000fc60003f26270 */
[----:B---3--:R3:W-:Y:S01]  /*38b0*/  STS.128 [R34+0x200], R8 ;  /* 0x0002000822007388 */ /* 0x0087e20000000c00 */
[----:B------:R-:W-:-:S03]  /*38c0*/  NOP ;  /* 0x0000000000007918 */ /* 0x000fc60000000000 */
[----:B------:R-:W-:Y:S01]  /*38d0*/  @P0 LDS.64 R30, [UR5] ;  /* 0x00000005ff1e0984 */ /* 0x000fe20008000a00 */
[----:B0-----:R-:W-:Y:S01]  /*38e0*/  FFMA.FTZ R13, R129, R13, R14 ;  /* 0x0000000d810d7223 */ /* 0x001fe2000001000e */
[----:B-1----:R-:W-:Y:S02]  /*38f0*/  MOV R4, R109 ;  /* 0x0000006d00047202 */ /* 0x002fe40000000f00 */
[----:B------:R-:W-:Y:S02]  /*3900*/  MOV R5, R108 ;  /* 0x0000006c00057202 */ /* 0x000fe40000000f00 */
[----:B---3--:R-:W-:-:S03]  /*3910*/  FSEL R8, R14, R13, !P1 ;  /* 0x0000000d0e087208 */ /* 0x008fc60004800000 */
[----:B------:R0:W5:Y:S01]  /*3920*/  LDG.E R117, desc[UR18][R4.64] ;  /* 0x0000001204757981 */ /* 0x000162000c1e1900 */
[----:B--2---:R-:W-:-:S03]  /*3930*/  @P1 FMUL.FTZ R129, R129, R6 ;  /* 0x0000000681811220 */ /* 0x004fc60000410000 */
[----:B0-----:R-:W0:Y:S04]  /*3940*/  SHFL.UP PT, R5, R8, 0x8, RZ ;  /* 0x0500000008057989 */ /* 0x001e2800000e00ff */
[----:B------:R-:W1:Y:S01]  /*3950*/  SHFL.UP PT, R4, R129, 0x8, RZ ;  /* 0x0500000081047989 */ /* 0x000e6200000e00ff */
[----:B------:R-:W-:Y:S01]  /*3960*/  ISETP.GE.AND P1, PT, R57, 0x8, PT ;  /* 0x000000083900780c */ /* 0x000fe20003f26270 */
[----:B0-----:R-:W-:-:S12]  /*3970*/  FFMA.FTZ R5, R129, R5, R8 ;  /* 0x0000000581057223 */ /* 0x001fd80000010008 */
[----:B-1----:R-:W-:Y:S01]  /*3980*/  @P1 FMUL.FTZ R129, R129, R4 ;  /* 0x0000000481811220 */ /* 0x002fe20000410000 */
[----:B------:R-:W-:-:S04]  /*3990*/  FSEL R132, R8, R5, !P1 ;  /* 0x0000000508847208 */ /* 0x000fc80004800000 */
[----:B------:R-:W0:Y:S04]  /*39a0*/  SHFL.UP PT, R32, R129, 0x10, RZ ;  /* 0x0600000081207989 */ /* 0x000e2800000e00ff */
[----:B------:R-:W1:Y:S01]  /*39b0*/  SHFL.UP PT, R33, R132, 0x10, RZ ;  /* 0x0600000084217989 */ /* 0x000e6200000e00ff */
[----:B------:R-:W-:-:S03]  /*39c0*/  ISETP.NE.AND P1, PT, R57, 0x1f, PT ;  /* 0x0000001f3900780c */ /* 0x000fc60003f25270 */
[----:B------:R-:W-:Y:S04]  /*39d0*/  LDS.128 R4, [R0] ;  /* 0x0000000000047984 */ /* 0x000fe80000000c00 */
[----:B------:R-:W-:Y:S01]  /*39e0*/  LDS.128 R8, [R0+0x10] ;  /* 0x0000100000087984 */ /* 0x000fe20000000c00 */
[C---:B0-----:R-:W-:Y:S01]  /*39f0*/  FMUL.FTZ R32, R129.reuse, R32 ;  /* 0x0000002081207220 */ /* 0x041fe20000410000 */
        /* <DEDUP_REMOVED lines=42> */
.L_x_2938:
[----:B------:R-:W-:Y:S05]  /*3ca0*/  BSYNC.RECONVERGENT B0 ;  /* 0x0000000000007941 */ /* 0x000fea0003800200 */
.L_x_2937:
[----:B------:R-:W-:Y:S01]  /*3cb0*/  BAR.SYNC.DEFER_BLOCKING 0x0 ;  /* 0x0000000000007b1d */ /* 0x000fe20000010000 */
[----:B------:R-:W-:Y:S02]  /*3cc0*/  PRMT R19, R7, 0x7632, R19 ;  /* 0x0000763207137816 */ /* 0x000fe40000000013 */
[----:B------:R-:W-:Y:S02]  /*3cd0*/  ISETP.NE.AND P1, PT, R51, RZ, PT ;  /* 0x000000ff3300720c */ /* 0x000fe40003f25270 */
[----:B------:R-:W-:Y:S01]  /*3ce0*/  PRMT R33, R9, 0x7632, R33 ;  /* 0x0000763209217816 */ /* 0x000fe20000000021 */
[----:B------:R-:W-:Y:S01]  /*3cf0*/  BSSY.RECONVERGENT B0, `(.L_x_2939) ;  /* 0x0000032000007945 */ /* 0x000fe20003800200 */
[C---:B------:R-:W-:Y:S02]  /*3d00*/  PRMT R18, R4.reuse, 0x7632, R18 ;  /* 0x0000763204127816 */ /* 0x040fe40000000012 */
[----:B0-----:R-:W-:Y:S02]  /*3d10*/  SHF.L.U32 R30, R4, 0x10, RZ ;  /* 0x00000010041e7819 */ /* 0x001fe400000006ff */
[----:B------:R-:W-:-:S02]  /*3d20*/  SHF.L.U32 R134, R10, 0x10, RZ ;  /* 0x000000100a867819 */ /* 0x000fc400000006ff */
[C---:B------:R-:W-:Y:S02]  /*3d30*/  PRMT R4, R5.reuse, 0x7632, R4 ;  /* 0x0000763205047816 */ /* 0x040fe40000000004 */
[----:B------:R-:W-:Y:S02]  /*3d40*/  SHF.L.U32 R32, R5, 0x10, RZ ;  /* 0x0000001005207819 */ /* 0x000fe400000006ff */
[----:B------:R-:W-:Y:S02]  /*3d50*/  PRMT R5, R6, 0x7632, R5 ;  /* 0x0000763206057816 */ /* 0x000fe40000000005 */
[----:B------:R-:W-:Y:S02]  /*3d60*/  PRMT R31, R8, 0x7632, R31 ;  /* 0x00007632081f7816 */ /* 0x000fe4000000001f */
[----:B------:R-:W-:Y:S02]  /*3d70*/  SHF.L.U32 R138, R11, 0x10, RZ ;  /* 0x000000100b8a7819 */ /* 0x000fe400000006ff */
[----:B------:R-:W-:Y:S01]  /*3d80*/  SHF.L.U32 R18, R18, 0x10, RZ ;  /* 0x0000001012127819 */ /* 0x000fe200000006ff */
[----:B------:R-:W0:Y:S02]  /*3d90*/  @P2 LDS R15, [UR4+0x10bc] ;  /* 0x0010bc04ff0f2984 */ /* 0x000e240008000800 */
[----:B0-----:R-:W-:-:S04]  /*3da0*/  @P2 FFMA.FTZ R132, R15, R129, R132 ;  /* 0x000000810f842223 */ /* 0x001fc80000010084 */
[----:B------:R-:W-:Y:S01]  /*3db0*/  FFMA.FTZ R15, R124, R132, R89 ;  /* 0x000000847c0f7223 */ /* 0x000fe20000010059 */
[----:B------:R-:W-:Y:S02]  /*3dc0*/  SHF.L.U32 R124, R6, 0x10, RZ ;  /* 0x00000010067c7819 */ /* 0x000fe400000006ff */
[----:B------:R-:W-:Y:S01]  /*3dd0*/  SHF.L.U32 R132, R8, 0x10, RZ ;  /* 0x0000001008847819 */ /* 0x000fe200000006ff */
[----:B------:R-:W-:Y:S01]  /*3de0*/  FFMA.FTZ R14, R121, R15, R90 ;  /* 0x0000000f790e7223 */ /* 0x000fe2000001005a */
[----:B------:R-:W-:Y:S02]  /*3df0*/  SHF.L.U32 R6, R4, 0x10, RZ ;  /* 0x0000001004067819 */ /* 0x000fe400000006ff */
[----:B------:R-:W-:Y:S01]  /*3e00*/  SHF.L.U32 R8, R5, 0x10, RZ ;  /* 0x0000001005087819 */ /* 0x000fe200000006ff */
[----:B------:R-:W-:-:S04]  /*3e10*/  FFMA.FTZ R126, R126, R14, R91 ;  /* 0x0000000e7e7e7223 */ /* 0x000fc8000001005b */
[----:B------:R-:W-:-:S04]  /*3e20*/  FFMA.FTZ R123, R123, R126, R92 ;  /* 0x0000007e7b7b7223 */ /* 0x000fc8000001005c */
[----:B------:R-:W-:Y:S01]  /*3e30*/  FFMA.FTZ R17, R128, R123, R93 ;  /* 0x0000007b80117223 */ /* 0x000fe2000001005d */
[----:B------:R-:W-:-:S03]  /*3e40*/  SHF.L.U32 R128, R7, 0x10, RZ ;  /* 0x0000001007807819 */ /* 0x000fc600000006ff */
[----:B------:R-:W-:-:S04]  /*3e50*/  FFMA.FTZ R16, R125, R17, R94 ;  /* 0x000000117d107223 */ /* 0x000fc8000001005e */
[----:B------:R-:W-:-:S04]  /*3e60*/  FFMA.FTZ R130, R130, R16, R95 ;  /* 0x0000001082827223 */ /* 0x000fc8000001005f */
[----:B------:R-:W-:-:S04]  /*3e70*/  FFMA.FTZ R127, R127, R130, R96 ;  /* 0x000000827f7f7223 */ /* 0x000fc80000010060 */
[----:B------:R-:W-:-:S04]  /*3e80*/  FFMA.FTZ R122, R122, R127, R97 ;  /* 0x0000007f7a7a7223 */ /* 0x000fc80000010061 */
[----:B------:R-:W-:-:S04]  /*3e90*/  FFMA.FTZ R119, R119, R122, R98 ;  /* 0x0000007a77777223 */ /* 0x000fc80000010062 */
[----:B------:R-:W-:Y:S01]  /*3ea0*/  FFMA.FTZ R7, R120, R119, R99 ;  /* 0x0000007778077223 */ /* 0x000fe20000010063 */
[----:B------:R-:W-:Y:S02]  /*3eb0*/  SHF.L.U32 R120, R9, 0x10, RZ ;  /* 0x0000001009787819 */ /* 0x000fe400000006ff */
[----:B------:R-:W-:Y:S01]  /*3ec0*/  PRMT R9, R10, 0x7632, R9 ;  /* 0x000076320a097816 */ /* 0x000fe20000000009 */
[----:B------:R-:W-:Y:S01]  /*3ed0*/  FFMA.FTZ R142, R115, R7, R100 ;  /* 0x00000007738e7223 */ /* 0x000fe20000010064 */
[----:B------:R-:W-:Y:S02]  /*3ee0*/  SHF.L.U32 R10, R19, 0x10, RZ ;  /* 0x00000010130a7819 */ /* 0x000fe400000006ff */
[----:B------:R-:W-:Y:S01]  /*3ef0*/  PRMT R115, R11, 0x7632, R115 ;  /* 0x000076320b737816 */ /* 0x000fe20000000073 */
[----:B------:R-:W-:Y:S01]  /*3f00*/  FFMA.FTZ R144, R118, R142, R101 ;  /* 0x0000008e76907223 */ /* 0x000fe20000010065 */
[----:B------:R-:W-:Y:S02]  /*3f10*/  SHF.L.U32 R118, R31, 0x10, RZ ;  /* 0x000000101f767819 */ /* 0x000fe400000006ff */
[----:B------:R-:W-:Y:S01]  /*3f20*/  SHF.L.U32 R136, R9, 0x10, RZ ;  /* 0x0000001009887819 */ /* 0x000fe200000006ff */
[----:B------:R-:W-:Y:S01]  /*3f30*/  FFMA.FTZ R113, R113, R144, R102 ;  /* 0x0000009071717223 */ /* 0x000fe20000010066 */
[----:B------:R-:W-:-:S03]  /*3f40*/  SHF.L.U32 R140, R115, 0x10, RZ ;  /* 0x00000010738c7819 */ /* 0x000fc600000006ff */
[----:B------:R-:W-:Y:S01]  /*3f50*/  FFMA.FTZ R19, R116, R113, R103 ;  /* 0x0000007174137223 */ /* 0x000fe20000010067 */
[----:B------:R-:W-:-:S03]  /*3f60*/  SHF.L.U32 R116, R33, 0x10, RZ ;  /* 0x0000001021747819 */ /* 0x000fc600000006ff */
[----:B------:R-:W-:Y:S01]  /*3f70*/  FFMA.FTZ R146, R114, R19, R107 ;  /* 0x0000001372927223 */ /* 0x000fe2000001006b */
[----:B------:R-:W-:Y:S06]  /*3f80*/  @P1 BRA `(.L_x_2940) ;  /* 0x0000000000201947 */ /* 0x000fec0003800000 */
[----:B------:R-:W0:Y:S01]  /*3f90*/  LDC.64 R4, c[0x0][0x480] ;  /* 0x00012000ff047b82 */ /* 0x000e220000000a00 */
[----:B------:R-:W-:Y:S01]  /*3fa0*/  SHF.R.S32.HI R9, RZ, 0x1f, R105 ;  /* 0x0000001fff097819 */ /* 0x000fe20000011469 */
[----:B------:R1:W-:Y:S01]  /*3fb0*/  STS.64 [UR5], R12 ;  /* 0x0000000cff007988 */ /* 0x0003e20008000a05 */
[----:B------:R-:W-:-:S04]  /*3fc0*/  IADD3 R11, P1, PT, R40, R105, RZ ;  /* 0x00000069280b7210 */ /* 0x000fc80007f3e0ff */
[----:B------:R-:W-:Y:S02]  /*3fd0*/  LEA.HI.X.SX32 R114, R40, R9, 0x1, P1 ;  /* 0x0000000928727211 */ /* 0x000fe400008f0eff */
[----:B0-----:R-:W-:-:S04]  /*3fe0*/  LEA R4, P1, R11, R4, 0x3 ;  /* 0x000000040b047211 */ /* 0x001fc800078218ff */
[----:B------:R-:W-:-:S05]  /*3ff0*/  LEA.HI.X R5, R11, R5, R114, 0x3, P1 ;  /* 0x000000050b057211 */ /* 0x000fca00008f1c72 */
[----:B------:R1:W-:Y:S04]  /*4000*/  STG.E.64 desc[UR18][R4.64], R12 ;  /* 0x0000000c04007986 */ /* 0x0003e8000c101b12 */
.L_x_2940:
[----:B------:R-:W-:Y:S05]  /*4010*/  BSYNC.RECONVERGENT B0 ;  /* 0x0000000000007941 */ /* 0x000fea0003800200 */
.L_x_2939:
[----:B------:R-:W-:Y:S01]  /*4020*/  IADD3 R112, PT, PT, R112, 0x1, RZ ;  /* 0x0000000170707810 */ /* 0x000fe20007ffe0ff */
[-C--:B-----5:R-:W-:Y:S01]  /*4030*/  FMUL.FTZ R30, R30, R117.reuse ;  /* 0x000000751e1e7220 */ /* 0x0a0fe20000410000 */
[-C--:B------:R-:W-:Y:S01]  /*4040*/  FMUL.FTZ R18, R18, R117.reuse ;  /* 0x0000007512127220 */ /* 0x080fe20000410000 */
[-C--:B------:R-:W-:Y:S01]  /*4050*/  FMUL.FTZ R32, R32, R117.reuse ;  /* 0x0000007520207220 */ /* 0x080fe20000410000 */
[----:B------:R-:W-:Y:S01]  /*4060*/  ISETP.NE.AND P1, PT, R112, RZ, PT ;  /* 0x000000ff7000720c */ /* 0x000fe20003f25270 */
        /* <DEDUP_REMOVED lines=10> */
[-C--:B-1----:R-:W-:Y:S01]  /*4110*/  FMUL.FTZ R5, R136, R117.reuse ;  /* 0x0000007588057220 */ /* 0x082fe20000410000 */
[-C--:B------:R-:W-:Y:S01]  /*4120*/  FMUL.FTZ R9, R138, R117.reuse ;  /* 0x000000758a097220 */ /* 0x080fe20000410000 */
[----:B------:R-:W-:Y:S01]  /*4130*/  FMUL.FTZ R140, R140, R117 ;  /* 0x000000758c8c7220 */ /* 0x000fe20000410000 */
[----:B------:R-:W-:Y:S01]  /*4140*/  LEA R109, P3, R24, R109, 0x2 ;  /* 0x0000006d186d7211 */ /* 0x000fe200078610ff */
[----:B------:R-:W-:Y:S01]  /*4150*/  UIADD3 UR5, UPT, UPT, UR5, 0x8, URZ ;  /* 0x0000000805057890 */ /* 0x000fe2000fffe0ff */
        /* <DEDUP_REMOVED lines=18> */
[----:B------:R-:W-:-:S02]  /*4280*/  IADD3.X R29, PT, PT, R29, R23, RZ, P2, !PT ;  /* 0x000000171d1d7210 */ /* 0x000fc400017fe4ff */
[----:B------:R-:W-:Y:S02]  /*4290*/  IADD3 R105, PT, PT, R105, 0x1, RZ ;  /* 0x0000000169697810 */ /* 0x000fe40007ffe0ff */
[----:B------:R-:W-:Y:S02]  /*42a0*/  IADD3.X R108, PT, PT, R108, R25, RZ, P3, !PT ;  /* 0x000000196c6c7210 */ /* 0x000fe40001ffe4ff */
[----:B------:R-:W-:Y:S01]  /*42b0*/  IADD3.X R110, PT, PT, R110, R27, RZ, P4, !PT ;  /* 0x0000001b6e6e7210 */ /* 0x000fe200027fe4ff */
[----:B------:R-:W-:Y:S06]  /*42c0*/  @P1 BRA `(.L_x_2941) ;  /* 0xfffffff000141947 */ /* 0x000fec000383ffff */
.L_x_2936:
        /* <DEDUP_REMOVED lines=15> */
[----:B------:R-:W-:Y:S01]  /*43c0*/  STS.128 [R0], R4 ;  /* 0x0000000400007388 */ /* 0x000fe20000000c00 */
[----:B------:R-:W-:Y:S02]  /*43d0*/  IADD3 R43, P2, PT, R43, 0x1000, RZ ;  /* 0x000010002b2b7810 */ /* 0x000fe40007f5e0ff */
[----:B------:R-:W-:Y:S01]  /*43e0*/  IADD3 R45, P3, PT, R45, 0x1000, RZ ;  /* 0x000010002d2d7810 */ /* 0x000fe20007f7e0ff */
[----:B------:R-:W-:Y:S01]  /*43f0*/  STS.128 [R0+0x10], R12 ;  /* 0x0000100c00007388 */ /* 0x000fe20000000c00 */
[----:B------:R-:W-:-:S03]  /*4400*/  NOP ;  /* 0x0000000000007918 */ /* 0x000fc60000000000 */
[----:B------:R-:W2:Y:S01]  /*4410*/  LDS.128 R16, [R34] ;  /* 0x0000000022107984 */ /* 0x000ea20000000c00 */
[C---:B0-----:R-:W-:Y:S02]  /*4420*/  LEA R9, P0, R11.reuse, R22, 0x1 ;  /* 0x000000160b097211 */ /* 0x041fe400078008ff */
[----:B------:R-:W-:Y:S01]  /*4430*/  IADD3.X R35, PT, PT, RZ, R35, RZ, P1, !PT ;  /* 0x00000023ff237210 */ /* 0x000fe20000ffe4ff */
[----:B------:R-:W0:Y:S01]  /*4440*/  LDS.128 R24, [R34+0x200] ;  /* 0x0002000022187984 */ /* 0x000e220000000c00 */
[----:B------:R-:W-:Y:S02]  /*4450*/  LEA.HI.X R11, R11, R23, R8, 0x1, P0 ;  /* 0x000000170b0b7211 */ /* 0x000fe400000f0c08 */
[----:B------:R-:W-:Y:S02]  /*4460*/  IADD3 R8, P0, PT, R2, R9, RZ ;  /* 0x0000000902087210 */ /* 0x000fe40007f1e0ff */
[----:B------:R-:W-:Y:S02]  /*4470*/  IADD3.X R39, PT, PT, RZ, R39, RZ, P2, !PT ;  /* 0x00000027ff277210 */ /* 0x000fe400017fe4ff */
[----:B------:R-:W-:-:S02]  /*4480*/  IADD3.X R9, PT, PT, R3, R11, RZ, P0, !PT ;  /* 0x0000000b03097210 */ /* 0x000fc400007fe4ff */
[----:B-1----:R-:W-:Y:S02]  /*4490*/  ISETP.GE.AND P0, PT, R47, UR5, PT ;  /* 0x000000052f007c0c */ /* 0x002fe4000bf06270 */
[----:B------:R-:W-:Y:S01]  /*44a0*/  IADD3.X R41, PT, PT, RZ, R41, RZ, P3, !PT ;  /* 0x00000029ff297210 */ /* 0x000fe20001ffe4ff */
[----:B--2---:R1:W-:Y:S04]  /*44b0*/  STG.E.128 desc[UR18][R8.64], R16 ;  /* 0x0000001008007986 */ /* 0x0043e8000c101d12 */
[----:B0-----:R1:W-:Y:S06]  /*44c0*/  STG.E.128 desc[UR18][R8.64+0x200], R24 ;  /* 0x0002001808007986 */ /* 0x0013ec000c101d12 */
[----:B------:R-:W-:Y:S05]  /*44d0*/  @!P0 BRA `(.L_x_2942) ;  /* 0xffffffc0009c8947 */ /* 0x000fea000383ffff */
[----:B------:R-:W-:Y:S05]  /*44e0*/  EXIT ;  /* 0x000000000000794d */ /* 0x000fea0003800000 */
.L_x_2943:
        /* <DEDUP_REMOVED lines=9> */
.L_x_5088:


//--------------------- .text._Z25selective_scan_fwd_kernelI32Selective_Scan_fwd_kernel_traitsILi128ELi16ELi1ELb1ELb0ELb1ELb1EN3c108BFloat16EfEEv13SSMParamsBase --------------------------
	.section	.text._Z25selective_scan_fwd_kernelI32Selective_Scan_fwd_kernel_traitsILi128ELi16ELi1ELb1ELb0ELb1ELb1EN3c108BFloat16EfEEv13SSMParamsBase,"ax",@progbits
	.align	128
        .global         _Z25selective_scan_fwd_kernelI32Selective_Scan_fwd_kernel_traitsILi128ELi16ELi1ELb1ELb0ELb1ELb1EN3c108BFloat16EfEEv13SSMParamsBase
        .type           _Z25selective_scan_fwd_kernelI32Selective_Scan_fwd_kernel_traitsILi128ELi16ELi1ELb1ELb0ELb1ELb1EN3c108BFloat16EfEEv13SSMParamsBase,@function
        .size           _Z25selective_scan_fwd_kernelI32Selective_Scan_fwd_kernel_traitsILi128ELi16ELi1ELb1ELb0ELb1ELb1EN3c108BFloat16EfEEv13SSMParamsBase,(.L_x_5089 - _Z25selective_scan_fwd_kernelI32Selective_Scan_fwd_kernel_traitsILi128ELi16ELi1ELb1ELb0ELb1ELb1EN3c108BFloat16EfEEv13SSMParamsBase)
        .other          _Z25selective_scan_fwd_kernelI32Selective_Scan_fwd_kernel_traitsILi128ELi16ELi1ELb1ELb0ELb1ELb1EN3c108BFloat16EfEEv13SSMParamsBase,@"STO_CUDA_ENTRY STV_DEFAULT"
_Z25selective_scan_fwd_kernelI32Selective_Scan_fwd_kernel_traitsILi128ELi16ELi1ELb1ELb0ELb1ELb1EN3c108BFloat16EfEEv13SSMParamsBase:
.text._Z25selective_scan_fwd_kernelI32Selective_Scan_fwd_kernel_traitsILi128ELi16ELi1ELb1ELb0ELb1ELb1EN3c108BFloat16EfEEv13SSMParamsBase:
        /* <DEDUP_REMOVED lines=34> */
[----:B------:R-:W-:Y:S02]  /*0220*/  IMAD R3, R10, R9, RZ ;  /* 0x000000090a037224 */ /* 0x000fe400078e02ff */
[----:B------:R-:W0:Y:S02]  /*0230*/  LDC.64 R10, c[0x0][0x460] ;  /* 0x00011800ff0a7b82 */ /* 0x000e240000000a00 */
[----:B------:R-:W-:-:S06]  /*0240*/  IMAD.HI.U32 R7, R7, R3, R6 ;  /* 0x0000000307077227 */ /* 0x000fcc00078e0006 */
[----:B------:R-:W-:Y:S01]  /*0250*/  IMAD.HI.U32 R7, R7, R2, RZ ;  /* 0x0000000207077227 */ /* 0x000fe200078e00ff */
[----:B------:R-:W4:Y:S04]  /*0260*/  LDC R6, c[0x0][0x384] ;  /* 0x0000e100ff067b82 */ /* 0x000f280000000800 */
[----:B------:R-:W-:-:S05]  /*0270*/  IADD3 R0, PT, PT, -R7, RZ, RZ ;  /* 0x000000ff07007210 */ /* 0x000fca0007ffe1ff */
[----:B------:R-:W-:-:S05]  /*0280*/  IMAD R0, R9, R0, R2 ;  /* 0x0000000009007224 */ /* 0x000fca00078e0202 */
[----:B------:R-:W-:Y:S01]  /*0290*/  ISETP.GT.U32.AND P1, PT, R9, R0, PT ;  /* 0x000000000900720c */ /* 0x000fe20003f24070 */
[----:B------:R-:W-:Y:S02]  /*02a0*/  UIMAD.WIDE.U32 UR4, UR20, UR8, URZ ;  /* 0x00000008140472a5 */ /* 0x000fe4000f8e00ff */
[----:B------:R-:W-:Y:S02]  /*02b0*/  UIMAD.WIDE.U32 UR6, UR20, UR12, URZ ;  /* 0x0000000c140672a5 */ /* 0x000fe4000f8e00ff */
[----:B------:R-:W-:-:S08]  /*02c0*/  UIMAD UR9, UR20, UR9, UR5 ;  /* 0x00000009140972a4 */ /* 0x000fd0000f8e0205 */
[-C--:B------:R-:W-:Y:S02]  /*02d0*/  @!P1 IADD3 R0, PT, PT, R0, -R9.reuse, RZ ;  /* 0x8000000900009210 */ /* 0x080fe40007ffe0ff */
[----:B------:R-:W-:Y:S02]  /*02e0*/  @!P1 IADD3 R7, PT, PT, R7, 0x1, RZ ;  /* 0x0000000107079810 */ /* 0x000fe40007ffe0ff */
[----:B------:R-:W-:Y:S02]  /*02f0*/  ISETP.GE.U32.AND P0, PT, R0, R9, PT ;  /* 0x000000090000720c */ /* 0x000fe40003f06070 */
[----:B------:R-:W-:Y:S02]  /*0300*/  LOP3.LUT R0, R49, R8, RZ, 0x3c, !PT ;  /* 0x0000000831007212 */ /* 0x000fe400078e3cff */
[----:B------:R-:W-:Y:S02]  /*0310*/  ISETP.GE.AND P1, PT, R15, 0x1, PT ;  /* 0x000000010f00780c */ /* 0x000fe40003f26270 */
[----:B------:R-:W-:Y:S01]  /*0320*/  ISETP.GE.AND P2, PT, R0, RZ, PT ;  /* 0x000000ff0000720c */ /* 0x000fe20003f46270 */
[----:B------:R-:W-:Y:S01]  /*0330*/  UIMAD UR8, UR20, UR13, UR7 ;  /* 0x0000000d140872a4 */ /* 0x000fe2000f8e0207 */
[----:B------:R-:W-:-:S02]  /*0340*/  MOV R3, UR5 ;  /* 0x0000000500037c02 */ /* 0x000fc40008000f00 */
[----:B------:R-:W-:Y:S01]  /*0350*/  MOV R2, UR4 ;  /* 0x0000000400027c02 */ /* 0x000fe20008000f00 */
[----:B------:R-:W-:Y:S01]  /*0360*/  UIMAD.WIDE.U32 UR4, UR20, UR16, URZ ;  /* 0x00000010140472a5 */ /* 0x000fe2000f8e00ff */
[----:B------:R-:W-:Y:S02]  /*0370*/  MOV R3, UR9 ;  /* 0x0000000900037c02 */ /* 0x000fe40008000f00 */
[----:B---3--:R-:W-:Y:S01]  /*0380*/  MOV R4, UR6 ;  /* 0x0000000600047c02 */ /* 0x008fe20008000f00 */
[----:B------:R-:W-:Y:S01]  /*0390*/  UIMAD UR6, UR20, UR17, UR5 ;  /* 0x00000011140672a4 */ /* 0x000fe2000f8e0205 */
[----:B------:R-:W-:Y:S01]  /*03a0*/  MOV R5, UR7 ;  /* 0x0000000700057c02 */ /* 0x000fe20008000f00 */
[----:B------:R-:W-:Y:S01]  /*03b0*/  IMAD.WIDE.U32 R2, R49, UR10, R2 ;  /* 0x0000000a31027c25 */ /* 0x000fe2000f8e0002 */
[----:B------:R-:W-:Y:S02]  /*03c0*/  @P0 IADD3 R7, PT, PT, R7, 0x1, RZ ;  /* 0x0000000107070810 */ /* 0x000fe40007ffe0ff */
[----:B------:R-:W-:-:S02]  /*03d0*/  MOV R5, UR8 ;  /* 0x0000000800057c02 */ /* 0x000fc40008000f00 */
[----:B------:R-:W-:Y:S02]  /*03e0*/  ISETP.NE.AND P0, PT, R8, RZ, PT ;  /* 0x000000ff0800720c */ /* 0x000fe40003f05270 */
[----:B------:R-:W-:Y:S01]  /*03f0*/  @!P2 IADD3 R7, PT, PT, -R7, RZ, RZ ;  /* 0x000000ff0707a210 */ /* 0x000fe20007ffe1ff */
[----:B012-4-:R-:W-:Y:S10]  /*0400*/  @!P1 EXIT ;  /* 0x000000000000994d */ /* 0x017ff40003800000 */
[----:B------:R-:W0:Y:S01]  /*0410*/  S2R R47, SR_TID.X ;  /* 0x00000000002f7919 */ /* 0x000e220000002100 */
[----:B------:R-:W-:Y:S01]  /*0420*/  @!P0 LOP3.LUT R7, RZ, R8, RZ, 0x33, !PT ;  /* 0x00000008ff078212 */ /* 0x000fe200078e33ff */
[C---:B------:R-:W-:Y:S01]  /*0430*/  IMAD R37, R49.reuse, UR11, R3 ;  /* 0x0000000b31257c24 */ /* 0x040fe2000f8e0203 */
[----:B------:R-:W1:Y:S01]  /*0440*/  LDC.64 R16, c[0x0][0x440] ;  /* 0x00011000ff107b82 */ /* 0x000e620000000a00 */
[----:B------:R-:W2:Y:S01]  /*0450*/  LDCU.64 UR10, c[0x0][0x3a0] ;  /* 0x00007400ff0a77ac */ /* 0x000ea20008000a00 */
[----:B------:R-:W-:Y:S01]  /*0460*/  SHF.R.S32.HI R3, RZ, 0x1f, R7 ;  /* 0x0000001fff037819 */ /* 0x000fe20000011407 */
[----:B------:R-:W-:Y:S01]  /*0470*/  IMAD.WIDE.U32 R4, R49, UR14, R4 ;  /* 0x0000000e31047c25 */ /* 0x000fe2000f8e0004 */
[C---:B------:R-:W-:Y:S01]  /*0480*/  LEA R41, P0, R2.reuse, R10, 0x1 ;  /* 0x0000000a02297211 */ /* 0x040fe200078008ff */
[----:B------:R-:W-:Y:S01]  /*0490*/  UMOV UR5, UR6 ;  /* 0x0000000600057c82 */ /* 0x000fe20008000000 */
[----:B------:R-:W3:Y:S01]  /*04a0*/  LDCU.64 UR8, c[0x0][0x3b8] ;  /* 0x00007700ff0877ac */ /* 0x000ee20008000a00 */
[-C--:B------:R-:W-:Y:S01]  /*04b0*/  IMAD R0, R3, R30.reuse, RZ ;  /* 0x0000001e03007224 */ /* 0x080fe200078e02ff */
[----:B------:R-:W4:Y:S01]  /*04c0*/  LDC.64 R8, c[0x0][0x448] ;  /* 0x00011200ff087b82 */ /* 0x000f220000000a00 */
[----:B------:R-:W-:Y:S01]  /*04d0*/  LEA.HI.X R37, R2, R11, R37, 0x1, P0 ;  /* 0x0000000b02257211 */ /* 0x000fe200000f0c25 */
[C---:B------:R-:W-:Y:S01]  /*04e0*/  IMAD.WIDE.U32 R2, R7.reuse, R30, UR4 ;  /* 0x0000000407027e25 */ /* 0x040fe2000f8e001e */
[----:B------:R-:W-:Y:S01]  /*04f0*/  LEA R39, P0, R4, R12, 0x1 ;  /* 0x0000000c04277211 */ /* 0x000fe200078008ff */
[----:B------:R-:W4:Y:S01]  /*0500*/  LDCU UR6, c[0x0][0x38c] ;  /* 0x00007180ff0677ac */ /* 0x000f220008000800 */
[----:B------:R-:W-:Y:S01]  /*0510*/  MOV R36, RZ ;  /* 0x000000ff00247202 */ /* 0x000fe20000000f00 */
[----:B------:R-:W-:Y:S01]  /*0520*/  IMAD R31, R7, R31, R0 ;  /* 0x0000001f071f7224 */ /* 0x000fe200078e0200 */
[----:B------:R-:W-:Y:S01]  /*0530*/  LEA R32, P1, R2, R32, 0x1 ;  /* 0x0000002002207211 */ /* 0x000fe200078208ff */
[----:B------:R-:W4:Y:S01]  /*0540*/  S2UR UR5, SR_CgaCtaId ;  /* 0x00000000000579c3 */ /* 0x000f220000008800 */
[----:B------:R-:W-:Y:S01]  /*0550*/  IMAD R35, R49, UR15, R5 ;  /* 0x0000000f31237c24 */ /* 0x000fe2000f8e0205 */
[----:B------:R-:W-:Y:S01]  /*0560*/  UMOV UR4, 0x400 ;  /* 0x0000040000047882 */ /* 0x000fe20000000000 */
[----:B------:R-:W-:Y:S01]  /*0570*/  IADD3 R31, PT, PT, R3, R31, RZ ;  /* 0x0000001f031f7210 */ /* 0x000fe20007ffe0ff */
[----:B--2---:R-:W-:Y:S01]  /*0580*/  IMAD.WIDE.U32 R42, R49, UR10, RZ ;  /* 0x0000000a312a7c25 */ /* 0x004fe2000f8e00ff */
[----:B------:R-:W2:Y:S01]  /*0590*/  LDCU.U8 UR7, c[0x0][0x39e] ;  /* 0x000073c0ff0777ac */ /* 0x000ea20008000000 */
[----:B------:R-:W-:-:S02]  /*05a0*/  LEA.HI.X R35, R4, R13, R35, 0x1, P0 ;  /* 0x0000000d04237211 */ /* 0x000fc400000f0c23 */
[----:B------:R-:W-:Y:S01]  /*05b0*/  LEA.HI.X R31, R2, R33, R31, 0x1, P1 ;  /* 0x00000021021f7211 */ /* 0x000fe200008f0c1f */
[C---:B------:R-:W-:Y:S01]  /*05c0*/  IMAD R2, R49.reuse, UR11, R43 ;  /* 0x0000000b31027c24 */ /* 0x040fe2000f8e022b */
[----:B-1----:R-:W-:Y:S01]  /*05d0*/  LEA R44, P1, R42, R16, 0x2 ;  /* 0x000000102a2c7211 */ /* 0x002fe200078210ff */
[----:B---3--:R-:W-:Y:S01]  /*05e0*/  IMAD.WIDE.U32 R4, R49, UR8, RZ ;  /* 0x0000000831047c25 */ /* 0x008fe2000f8e00ff */
[----:B0-----:R-:W-:-:S03]  /*05f0*/  SHF.L.U32 R40, R47, 0x1, RZ ;  /* 0x000000012f287819 */ /* 0x001fc600000006ff */
[----:B------:R-:W-:Y:S01]  /*0600*/  IMAD R3, R49, UR9, R5 ;  /* 0x0000000931037c24 */ /* 0x000fe2000f8e0205 */
[----:B------:R-:W-:Y:S01]  /*0610*/  LEA.HI.X R42, R42, R17, R2, 0x2, P1 ;  /* 0x000000112a2a7211 */ /* 0x000fe200008f1402 */
[----:B------:R-:W-:Y:S01]  /*0620*/  IMAD R0, R6, UR20, R49 ;  /* 0x0000001406007c24 */ /* 0x000fe2000f8e0231 */
[----:B------:R-:W-:Y:S02]  /*0630*/  LOP3.LUT R40, R40, 0x7c0, RZ, 0xc0, !PT ;  /* 0x000007c028287812 */ /* 0x000fe400078ec0ff */
[----:B----4-:R-:W-:Y:S01]  /*0640*/  LEA R45, P0, R4, R8, 0x2 ;  /* 0x00000008042d7211 */ /* 0x010fe200078010ff */
[----:B------:R-:W-:Y:S01]  /*0650*/  IMAD R0, R0, R15, RZ ;  /* 0x0000000f00007224 */ /* 0x000fe200078e02ff */
[----:B------:R-:W-:Y:S02]  /*0660*/  LOP3.LUT R2, R40, 0x1f, R47, 0xf8, !PT ;  /* 0x0000001f28027812 */ /* 0x000fe400078ef82f */
[----:B------:R-:W-:Y:S01]  /*0670*/  LEA.HI.X R43, R4, R9, R3, 0x2, P0 ;  /* 0x00000009042b7211 */ /* 0x000fe200000f1403 */
[----:B------:R-:W-:Y:S01]  /*0680*/  ULEA UR4, UR5, UR4, 0x18 ;  /* 0x0000000405047291 */ /* 0x000fe2000f8ec0ff */
[----:B------:R-:W-:Y:S01]  /*0690*/  SHF.R.U32.HI R96, RZ, 0x5, R47 ;  /* 0x00000005ff607819 */ /* 0x000fe2000001162f */
[----:B------:R-:W-:Y:S01]  /*06a0*/  IMAD.WIDE.U32 R2, R2, 0x10, RZ ;  /* 0x0000001002027825 */ /* 0x000fe200078e00ff */
[----:B------:R-:W-:-:S03]  /*06b0*/  LOP3.LUT R97, R47, 0x1f, RZ, 0xc0, !PT ;  /* 0x0000001f2f617812 */ /* 0x000fc600078ec0ff */
[----:B------:R-:W-:Y:S01]  /*06c0*/  IMAD R38, R0, UR6, RZ ;  /* 0x0000000600267c24 */ /* 0x000fe2000f8e02ff */
[----:B------:R-:W-:Y:S02]  /*06d0*/  LEA R34, R96, UR4, 0x3 ;  /* 0x0000000460227c11 */ /* 0x000fe4000f8e18ff */
[----:B--2---:R-:W-:-:S07]  /*06e0*/  LOP3.LUT R33, R2, 0x200, RZ, 0xfc, !PT ;  /* 0x0000020002217812 */ /* 0x004fce00078efcff */
.L_x_2982:
[----:B------:R-:W-:Y:S01]  /*06f0*/  BAR.SYNC.DEFER_BLOCKING 0x0 ;  /* 0x0000000000007b1d */ /* 0x000fe20000010000 */
[----:B0-----:R-:W-:-:S04]  /*0700*/  IADD3 R4, P0, PT, R2, R41, RZ ;  /* 0x0000002902047210 */ /* 0x001fc80007f1e0ff */
[----:B------:R-:W-:-:S05]  /*0710*/  IADD3.X R5, PT, PT, R3, R37, RZ, P0, !PT ;  /* 0x0000002503057210 */ /* 0x000fca00007fe4ff */
[----:B------:R-:W2:Y:S04]  /*0720*/  LDG.E.128 R16, desc[UR18][R4.64] ;  /* 0x0000001204107981 */ /* 0x000ea8000c1e1d00 */
[----:B------:R-:W3:Y:S01]  /*0730*/  LDG.E.128 R24, desc[UR18][R4.64+0x200] ;  /* 0x0002001204187981 */ /* 0x000ee2000c1e1d00 */
[----:B------:R-:W-:Y:S01]  /*0740*/  IADD3 R20, P0, PT, R2, R39, RZ ;  /* 0x0000002702147210 */ /* 0x000fe20007f1e0ff */
[----:B------:R-:W0:Y:S03]  /*0750*/  S2R R71, SR_LANEID ;  /* 0x0000000000477919 */ /* 0x000e260000000000 */
[----:B------:R-:W-:Y:S02]  /*0760*/  IADD3.X R21, PT, PT, R3, R35, RZ, P0, !PT ;  /* 0x0000002303157210 */ /* 0x000fe400007fe4ff */
[----:B0-----:R-:W-:-:S04]  /*0770*/  IADD3 R30, PT, PT, R40, R71, RZ ;  /* 0x00000047281e7210 */ /* 0x001fc80007ffe0ff */
[----:B------:R-:W-:-:S04]  /*0780*/  LEA R30, R30, UR4, 0x4 ;  /* 0x000000041e1e7c11 */ /* 0x000fc8000f8e20ff */
[----:B------:R-:W-:Y:S01]  /*0790*/  LEA R0, R71, R30, 0x4 ;  /* 0x0000001e47007211 */ /* 0x000fe200078e20ff */
[----:B--2---:R-:W-:Y:S04]  /*07a0*/  STS.128 [R30], R16 ;  /* 0x000000101e007388 */ /* 0x004fe80000000c00 */
[----:B---3--:R0:W-:Y:S01]  /*07b0*/  STS.128 [R30+0x200], R24 ;  /* 0x000200181e007388 */ /* 0x0081e20000000c00 */
[----:B------:R-:W-:-:S03]  /*07c0*/  NOP ;  /* 0x0000000000007918 */ /* 0x000fc60000000000 */
[----:B------:R-:W-:Y:S04]  /*07d0*/  LDS.128 R12, [R0] ;  /* 0x00000000000c7984 */ /* 0x000fe80000000c00 */
[----:B------:R-:W-:Y:S01]  /*07e0*/  LDS.128 R8, [R0+0x10] ;  /* 0x0000100000087984 */ /* 0x000fe20000000c00 */
[----:B------:R-:W-:Y:S08]  /*07f0*/  BAR.SYNC.DEFER_BLOCKING 0x0 ;  /* 0x0000000000007b1d */ /* 0x000ff00000010000 */
[----:B0-----:R-:W0:Y:S01]  /*0800*/  LDC R27, c[0x0][0x38c] ;  /* 0x0000e300ff1b7b82 */ /* 0x001e220000000800 */
        /* <DEDUP_REMOVED lines=60> */
.L_x_2945:
[----:B------:R-:W-:Y:S05]  /*0bd0*/  BSYNC.RECONVERGENT B0 ;  /* 0x0000000000007941 */ /* 0x000fea0003800200 */
.L_x_2944:
        /* <DEDUP_REMOVED lines=39> */
.L_x_2947:
[----:B------:R-:W-:Y:S05]  /*0e50*/  BSYNC.RECONVERGENT B0 ;  /* 0x0000000000007941 */ /* 0x000fea0003800200 */
.L_x_2946:
        /* <DEDUP_REMOVED lines=39> */
.L_x_2949:
[----:B------:R-:W-:Y:S05]  /*10d0*/  BSYNC.RECONVERGENT B0 ;  /* 0x0000000000007941 */ /* 0x000fea0003800200 */
.L_x_2948:
        /* <DEDUP_REMOVED lines=41> */
.L_x_2951:
[----:B------:R-:W-:Y:S05]  /*1370*/  BSYNC.RECONVERGENT B0 ;  /* 0x0000000000007941 */ /* 0x000fea0003800200 */
.L_x_2950:
[----:B------:R-:W-:Y:S01]  /*1380*/  SHF.L.U32 R17, R6, 0x10, RZ ;  /* 0x0000001006117819 */ /* 0x000fe200000006ff */
[----:B------:R-:W-:Y:S01]  /*1390*/  BSSY.RECONVERGENT B0, `(.L_x_2952) ;  /* 0x0000026000007945 */ /* 0x000fe20003800200 */
[C---:B------:R-:W-:Y:S02]  /*13a0*/  SHF.L.U32 R95, R8.reuse, 0x10, RZ ;  /* 0x00000010085f7819 */ /* 0x040fe400000006ff */
        /* <DEDUP_REMOVED lines=36> */
.L_x_2953:
[----:B------:R-:W-:Y:S05]  /*15f0*/  BSYNC.RECONVERGENT B0 ;  /* 0x0000000000007941 */ /* 0x000fea0003800200 */
.L_x_2952:
        /* <DEDUP_REMOVED lines=41> */
.L_x_2955:
[----:B------:R-:W-:Y:S05]  /*1890*/  BSYNC.RECONVERGENT B0 ;  /* 0x0000000000007941 */ /* 0x000fea0003800200 */
.L_x_2954:
[----:B------:R-:W-:Y:S01]  /*18a0*/  SHF.L.U32 R21, R7, 0x10, RZ ;  /* 0x0000001007157819 */ /* 0x000fe200000006ff */
[----:B------:R-:W-:Y:S01]  /*18b0*/  BSSY.RECONVERGENT B0, `(.L_x_2956) ;  /* 0x0000026000007945 */ /* 0x000fe20003800200 */
[----:B------:R-:W-:Y:S02]  /*18c0*/  PRMT R20, R6, 0x7632, R20 ;  /* 0x0000763206147816 */ /* 0x000fe40000000014 */
        /* <DEDUP_REMOVED lines=36> */
.L_x_2957:
[----:B------:R-:W-:Y:S05]  /*1b10*/  BSYNC.RECONVERGENT B0 ;  /* 0x0000000000007941 */ /* 0x000fea0003800200 */
.L_x_2956:
        /* <DEDUP_REMOVED lines=41> */
.L_x_2959:
[----:B------:R-:W-:Y:S05]  /*1db0*/  BSYNC.RECONVERGENT B0 ;  /* 0x0000000000007941 */ /* 0x000fea0003800200 */
.L_x_2958:
        /* <DEDUP_REMOVED lines=40> */
.L_x_2961:
[----:B------:R-:W-:Y:S05]  /*2040*/  BSYNC.RECONVERGENT B0 ;  /* 0x0000000000007941 */ /* 0x000fea0003800200 */
.L_x_2960:
        /* <DEDUP_REMOVED lines=41> */
.L_x_2963:
[----:B------:R-:W-:Y:S05]  /*22e0*/  BSYNC.RECONVERGENT B0 ;  /* 0x0000000000007941 */ /* 0x000fea0003800200 */
.L_x_2962:
        /* <DEDUP_REMOVED lines=39> */
.L_x_2965:
[----:B------:R-:W-:Y:S05]  /*2560*/  BSYNC.RECONVERGENT B0 ;  /* 0x0000000000007941 */ /* 0x000fea0003800200 */
.L_x_2964:
        /* <DEDUP_REMOVED lines=43> */
.L_x_2967:
[----:B------:R-:W-:Y:S05]  /*2820*/  BSYNC.RECONVERGENT B0 ;  /* 0x0000000000007941 */ /* 0x000fea0003800200 */
.L_x_2966:
        /* <DEDUP_REMOVED lines=32> */
.L_x_2969:
[----:B------:R-:W-:Y:S05]  /*2a30*/  BSYNC.RECONVERGENT B0 ;  /* 0x0000000000007941 */ /* 0x000fea0003800200 */
.L_x_2968:
        /* <DEDUP_REMOVED lines=32> */
.L_x_2971:
[----:B------:R-:W-:Y:S05]  /*2c40*/  BSYNC.RECONVERGENT B0 ;  /* 0x0000000000007941 */ /* 0x000fea0003800200 */
.L_x_2970:
        /* <DEDUP_REMOVED lines=32> */
.L_x_2973:
[----:B------:R-:W-:Y:S05]  /*2e50*/  BSYNC.RECONVERGENT B0 ;  /* 0x0000000000007941 */ /* 0x000fea0003800200 */
.L_x_2972:
        /* <DEDUP_REMOVED lines=32> */
.L_x_2975:
[----:B------:R-:W-:Y:S05]  /*3060*/  BSYNC.RECONVERGENT B0 ;  /* 0x0000000000007941 */ /* 0x000fea0003800200 */
.L_x_2974:
        /* <DEDUP_REMOVED lines=21> */
[----:B------:R-:W-:Y:S01]  /*31c0*/  IMAD R105, R36, R27, RZ ;  /* 0x0000001b24697224 */ /* 0x000fe200078e02ff */
[----:B------:R-:W-:Y:S01]  /*31d0*/  IADD3 R26, P1, PT, R32, R33, RZ ;  /* 0x00000021201a7210 */ /* 0x000fe20007f3e0ff */
[----:B------:R-:W-:Y:S01]  /*31e0*/  FMUL.FTZ R104, R4, R85 ;  /* 0x0000005504687220 */ /* 0x000fe20000410000 */
[----:B------:R-:W-:Y:S01]  /*31f0*/  IADD3 R110, PT, PT, -R27, RZ, RZ ;  /* 0x000000ff1b6e7210 */ /* 0x000fe20007ffe1ff */
[----:B------:R-:W-:Y:S01]  /*3200*/  UIADD3 UR5, UPT, UPT, UR4, 0x10d0, URZ ;  /* 0x000010d004057890 */ /* 0x000fe2000fffe0ff */
[----:B------:R-:W-:Y:S01]  /*3210*/  MOV R109, R44 ;  /* 0x0000002c006d7202 */ /* 0x000fe20000000f00 */
[----:B------:R-:W1:Y:S01]  /*3220*/  LDC.64 R22, c[0x0][0x3c0] ;  /* 0x0000f000ff167b82 */ /* 0x000e620000000a00 */
[----:B------:R-:W-:Y:S02]  /*3230*/  MOV R108, R42 ;  /* 0x0000002a006c7202 */ /* 0x000fe40000000f00 */
[----:B------:R-:W-:-:S02]  /*3240*/  ISETP.EQ.AND P0, PT, R97, RZ, P0 ;  /* 0x000000ff6100720c */ /* 0x000fc40000702270 */
[----:B------:R-:W-:Y:S02]  /*3250*/  MOV R107, R45 ;  /* 0x0000002d006b7202 */ /* 0x000fe40000000f00 */
[----:B------:R-:W-:Y:S01]  /*3260*/  MOV R106, R43 ;  /* 0x0000002b006a7202 */ /* 0x000fe20000000f00 */
[----:B------:R-:W2:Y:S01]  /*3270*/  LDC.64 R24, c[0x0][0x3a8] ;  /* 0x0000ea00ff187b82 */ /* 0x000ea20000000a00 */
[----:B------:R-:W-:Y:S02]  /*3280*/  IADD3.X R27, PT, PT, R3, R31, RZ, P1, !PT ;  /* 0x0000001f031b7210 */ /* 0x000fe40000ffe4ff */
[----:B0-----:R-:W-:Y:S02]  /*3290*/  SHF.L.U64.HI R21, R20, 0x1, R21 ;  /* 0x0000000114157819 */ /* 0x001fe40000010215 */
[----:B-1----:R-:W-:Y:S02]  /*32a0*/  SHF.L.U64.HI R23, R22, 0x2, R23 ;  /* 0x0000000216177819 */ /* 0x002fe40000010217 */
[----:B--2---:R-:W-:-:S07]  /*32b0*/  SHF.L.U64.HI R25, R24, 0x2, R25 ;  /* 0x0000000218197819 */ /* 0x004fce0000010219 */
.L_x_2981:
        /* <DEDUP_REMOVED lines=152> */
.L_x_2978:
[----:B------:R-:W-:Y:S05]  /*3c40*/  BSYNC.RECONVERGENT B0 ;  /* 0x0000000000007941 */ /* 0x000fea0003800200 */
.L_x_2977:
[----:B------:R-:W-:Y:S01]  /*3c50*/  BAR.SYNC.DEFER_BLOCKING 0x0 ;  /* 0x0000000000007b1d */ /* 0x000fe20000010000 */
[C---:B------:R-:W-:Y:S02]  /*3c60*/  PRMT R18, R4.reuse, 0x7632, R18 ;  /* 0x0000763204127816 */ /* 0x040fe40000000012 */
[----:B0-----:R-:W-:Y:S02]  /*3c70*/  SHF.L.U32 R29, R4, 0x10, RZ ;  /* 0x00000010041d7819 */ /* 0x001fe400000006ff */
[C---:B------:R-:W-:Y:S01]  /*3c80*/  PRMT R4, R5.reuse, 0x7632, R4 ;  /* 0x0000763205047816 */ /* 0x040fe20000000004 */
[----:B------:R-:W-:Y:S01]  /*3c90*/  BSSY.RECONVERGENT B0, `(.L_x_2979) ;  /* 0x0000032000007945 */ /* 0x000fe20003800200 */
[----:B------:R-:W-:Y:S02]  /*3ca0*/  SHF.L.U32 R57, R5, 0x10, RZ ;  /* 0x0000001005397819 */ /* 0x000fe400000006ff */
[----:B------:R-:W-:Y:S02]  /*3cb0*/  PRMT R5, R6, 0x7632, R5 ;  /* 0x0000763206057816 */ /* 0x000fe40000000005 */
[----:B------:R-:W-:-:S02]  /*3cc0*/  ISETP.NE.AND P1, PT, R47, RZ, PT ;  /* 0x000000ff2f00720c */ /* 0x000fc40003f25270 */
[----:B------:R-:W-:Y:S02]  /*3cd0*/  PRMT R28, R7, 0x7632, R28 ;  /* 0x00007632071c7816 */ /* 0x000fe4000000001c */
[----:B------:R-:W-:Y:S02]  /*3ce0*/  PRMT R56, R8, 0x7632, R56 ;  /* 0x0000763208387816 */ /* 0x000fe40000000038 */
[----:B------:R-:W-:Y:S02]  /*3cf0*/  SHF.L.U32 R131, R10, 0x10, RZ ;  /* 0x000000100a837819 */ /* 0x000fe400000006ff */
[----:B------:R-:W-:Y:S01]  /*3d00*/  SHF.L.U32 R135, R11, 0x10, RZ ;  /* 0x000000100b877819 */ /* 0x000fe200000006ff */
[----:B------:R-:W0:Y:S02]  /*3d10*/  @P2 LDS R15, [UR4+0x10bc] ;  /* 0x0010bc04ff0f2984 */ /* 0x000e240008000800 */
[----:B0-----:R-:W-:Y:S01]  /*3d20*/  @P2 FFMA.FTZ R130, R15, R127, R130 ;  /* 0x0000007f0f822223 */ /* 0x001fe20000010082 */
[----:B------:R-:W-:-:S03]  /*3d30*/  SHF.L.U32 R127, R9, 0x10, RZ ;  /* 0x00000010097f7819 */ /* 0x000fc600000006ff */
[----:B------:R-:W-:-:S04]  /*3d40*/  FFMA.FTZ R122, R122, R130, R87 ;  /* 0x000000827a7a7223 */ /* 0x000fc80000010057 */
[----:B------:R-:W-:-:S04]  /*3d50*/  FFMA.FTZ R119, R119, R122, R88 ;  /* 0x0000007a77777223 */ /* 0x000fc80000010058 */
[----:B------:R-:W-:-:S04]  /*3d60*/  FFMA.FTZ R15, R124, R119, R89 ;  /* 0x000000777c0f7223 */ /* 0x000fc80000010059 */
[----:B------:R-:W-:Y:S01]  /*3d70*/  FFMA.FTZ R14, R121, R15, R90 ;  /* 0x0000000f790e7223 */ /* 0x000fe2000001005a */
[----:B------:R-:W-:-:S03]  /*3d80*/  SHF.L.U32 R121, R6, 0x10, RZ ;  /* 0x0000001006797819 */ /* 0x000fc600000006ff */
        /* <DEDUP_REMOVED lines=8> */
[----:B------:R-:W-:Y:S01]  /*3e10*/  SHF.L.U32 R129, R8, 0x10, RZ ;  /* 0x0000001008817819 */ /* 0x000fe200000006ff */
[----:B------:R-:W-:Y:S01]  /*3e20*/  FFMA.FTZ R6, R117, R19, R98 ;  /* 0x0000001375067223 */ /* 0x000fe20000010062 */
[----:B------:R-:W-:Y:S02]  /*3e30*/  SHF.L.U32 R117, R7, 0x10, RZ ;  /* 0x0000001007757819 */ /* 0x000fe400000006ff */
[----:B------:R-:W-:Y:S01]  /*3e40*/  SHF.L.U32 R7, R18, 0x10, RZ ;  /* 0x0000001012077819 */ /* 0x000fe200000006ff */
[----:B------:R-:W-:Y:S01]  /*3e50*/  FFMA.FTZ R120, R118, R6, R99 ;  /* 0x0000000676787223 */ /* 0x000fe20000010063 */
[----:B------:R-:W-:-:S02]  /*3e60*/  PRMT R118, R10, 0x7632, R118 ;  /* 0x000076320a767816 */ /* 0x000fc40000000076 */
        /* <DEDUP_REMOVED lines=8> */
[----:B------:R-:W-:-:S03]  /*3ef0*/  SHF.L.U32 R113, R28, 0x10, RZ ;  /* 0x000000101c717819 */ /* 0x000fc600000006ff */
[----:B------:R-:W-:-:S04]  /*3f00*/  FFMA.FTZ R112, R112, R18, R103 ;  /* 0x0000001270707223 */ /* 0x000fc80000010067 */
        /* <DEDUP_REMOVED lines=10> */
.L_x_2980:
[----:B------:R-:W-:Y:S05]  /*3fb0*/  BSYNC.RECONVERGENT B0 ;  /* 0x0000000000007941 */ /* 0x000fea0003800200 */
.L_x_2979:
        /* <DEDUP_REMOVED lines=14> */
[-C--:B------:R-:W-:Y:S01]  /*40a0*/  FMUL.FTZ R131, R131, R114.reuse ;  /* 0x0000007283837220 */ /* 0x080fe20000410000 */
[-C--:B------:R-:W-:Y:S01]  /*40b0*/  FMUL.FTZ R8, R133, R114.reuse ;  /* 0x0000007285087220 */ /* 0x080fe20000410000 */
        /* <DEDUP_REMOVED lines=27> */
.L_x_2976:
        /* <DEDUP_REMOVED lines=17> */
[----:B------:R-:W-:Y:S02]  /*4380*/  NOP ;  /* 0x0000000000007918 */ /* 0x000fe40000000000 */
[----:B------:R-:W4:Y:S01]  /*4390*/  LDC.64 R56, c[0x0][0x418] ;  /* 0x00010600ff387b82 */ /* 0x000f220000000a00 */
[----:B------:R-:W5:Y:S04]  /*43a0*/  LDS.128 R12, [R30] ;  /* 0x000000001e0c7984 */ /* 0x000f680000000c00 */
[----:B------:R-:W1:Y:S01]  /*43b0*/  LDS.128 R16, [R30+0x200] ;  /* 0x000200001e107984 */ /* 0x000e620000000c00 */
[----:B0-----:R-:W-:-:S02]  /*43c0*/  IMAD.WIDE.U32 R4, R20, UR20, R28 ;  /* 0x0000001414047c25 */ /* 0x001fc4000f8e001c */
[----:B------:R-:W0:Y:S02]  /*43d0*/  LDC.64 R24, c[0x0][0x478] ;  /* 0x00011e00ff187b82 */ /* 0x000e240000000a00 */
[----:B--2---:R-:W-:-:S04]  /*43e0*/  IMAD.WIDE.U32 R6, R26, UR20, R28 ;  /* 0x000000141a067c25 */ /* 0x004fc8000f8e001c */
[----:B------:R-:W-:Y:S02]  /*43f0*/  IMAD R5, R21, UR20, R5 ;  /* 0x0000001415057c24 */ /* 0x000fe4000f8e0205 */
[----:B------:R-:W-:Y:S01]  /*4400*/  IMAD R7, R27, UR20, R7 ;  /* 0x000000141b077c24 */ /* 0x000fe2000f8e0207 */
[----:B------:R-:W2:Y:S01]  /*4410*/  LDC.64 R72, c[0x0][0x488] ;  /* 0x00012200ff487b82 */ /* 0x000ea20000000a00 */
[----:B---3--:R-:W-:-:S04]  /*4420*/  IMAD.WIDE.U32 R4, R49, R22, R4 ;  /* 0x0000001631047225 */ /* 0x008fc800078e0004 */
[C---:B------:R-:W-:Y:S02]  /*4430*/  IMAD R5, R49.reuse, R23, R5 ;  /* 0x0000001731057224 */ /* 0x040fe400078e0205 */
[----:B----4-:R-:W-:-:S04]  /*4440*/  IMAD.WIDE.U32 R6, R49, R56, R6 ;  /* 0x0000003831067225 */ /* 0x010fc800078e0006 */
[----:B------:R-:W-:Y:S01]  /*4450*/  IMAD R7, R49, R57, R7 ;  /* 0x0000003931077224 */ /* 0x000fe200078e0207 */
[----:B0-----:R-:W-:-:S04]  /*4460*/  LEA R57, P0, R4, R24, 0x1 ;  /* 0x0000001804397211 */ /* 0x001fc800078008ff */
[----:B------:R-:W-:Y:S02]  /*4470*/  LEA.HI.X R5, R4, R25, R5, 0x1, P0 ;  /* 0x0000001904057211 */ /* 0x000fe400000f0c05 */
[----:B------:R-:W-:Y:S02]  /*4480*/  IADD3 R56, P0, PT, R2, R57, RZ ;  /* 0x0000003902387210 */ /* 0x000fe40007f1e0ff */
[C---:B--2---:R-:W-:Y:S02]  /*4490*/  LEA R71, P1, R6.reuse, R72, 0x1 ;  /* 0x0000004806477211 */ /* 0x044fe400078208ff */
[C---:B------:R-:W-:Y:S02]  /*44a0*/  IADD3.X R57, PT, PT, R3.reuse, R5, RZ, P0, !PT ;  /* 0x0000000503397210 */ /* 0x040fe400007fe4ff */
[----:B------:R-:W-:Y:S02]  /*44b0*/  LEA.HI.X R7, R6, R73, R7, 0x1, P1 ;  /* 0x0000004906077211 */ /* 0x000fe400008f0c07 */
[----:B------:R-:W-:Y:S01]  /*44c0*/  IADD3 R70, P1, PT, R2, R71, RZ ;  /* 0x0000004702467210 */ /* 0x000fe20007f3e0ff */
[----:B-----5:R-:W-:Y:S03]  /*44d0*/  STG.E.128 desc[UR18][R56.64], R12 ;  /* 0x0000000c38007986 */ /* 0x020fe6000c101d12 */
[----:B------:R-:W-:Y:S01]  /*44e0*/  IADD3.X R71, PT, PT, R3, R7, RZ, P1, !PT ;  /* 0x0000000703477210 */ /* 0x000fe20000ffe4ff */
[----:B-1----:R-:W-:Y:S01]  /*44f0*/  STG.E.128 desc[UR18][R56.64+0x200], R16 ;  /* 0x0002001038007986 */ /* 0x002fe2000c101d12 */
        /* <DEDUP_REMOVED lines=17> */
[----:B------:R-:W-:Y:S01]  /*4610*/  PRMT R20, R20, 0x7632, R20 ;  /* 0x0000763214147816 */ /* 0x000fe20000000014 */
[----:B------:R-:W-:Y:S01]  /*4620*/  FMUL.FTZ R12, R72, -1.4426950216293334961 ;  /* 0xbfb8aa3b480c7820 */ /* 0x000fe20000410000 */
[----:B-1----:R-:W-:Y:S01]  /*4630*/  SHF.L.U32 R11, R24, 0x10, RZ ;  /* 0x00000010180b7819 */ /* 0x002fe200000006ff */
[----:B------:R-:W-:Y:S01]  /*4640*/  FMUL.FTZ R4, R15, -1.4426950216293334961 ;  /* 0xbfb8aa3b0f047820 */ /* 0x000fe20000410000 */
[----:B------:R-:W-:-:S02]  /*4650*/  SHF.L.U32 R13, R21, 0x10, RZ ;  /* 0x00000010150d7819 */ /* 0x000fc400000006ff */
[----:B------:R-:W-:Y:S01]  /*4660*/  SHF.L.U32 R16, R23, 0x10, RZ ;  /* 0x0000001017107819 */ /* 0x000fe200000006ff */
[----:B------:R-:W-:Y:S01]  /*4670*/  FMUL.FTZ R7, R11, -1.4426950216293334961 ;  /* 0xbfb8aa3b0b077820 */ /* 0x000fe20000410000 */
[----:B------:R-:W-:Y:S01]  /*4680*/  PRMT R22, R22, 0x7632, R22 ;  /* 0x0000763216167816 */ /* 0x000fe20000000016 */
[----:B------:R0:W-:Y:S01]  /*4690*/  MUFU.EX2 R6, R4 ;  /* 0x0000000400067308 */ /* 0x0001e20000000800 */
[----:B------:R-:W-:Y:S01]  /*46a0*/  PRMT R21, R21, 0x7632, R21 ;  /* 0x0000763215157816 */ /* 0x000fe20000000015 */
[----:B------:R-:W-:Y:S01]  /*46b0*/  FMUL.FTZ R5, R16, -1.4426950216293334961 ;  /* 0xbfb8aa3b10057820 */ /* 0x000fe20000410000 */
[----:B------:R-:W-:Y:S01]  /*46c0*/  SHF.L.U32 R20, R20, 0x10, RZ ;  /* 0x0000001014147819 */ /* 0x000fe200000006ff */
[----:B------:R1:W-:Y:S01]  /*46d0*/  MUFU.EX2 R10, R7 ;  /* 0x00000007000a7308 */ /* 0x0003e20000000800 */
[----:B------:R-:W-:Y:S01]  /*46e0*/  SHF.L.U32 R18, R25, 0x10, RZ ;  /* 0x0000001019127819 */ /* 0x000fe200000006ff */
[----:B------:R-:W-:Y:S01]  /*46f0*/  FMUL.FTZ R14, R13, -1.4426950216293334961 ;  /* 0xbfb8aa3b0d0e7820 */ /* 0x000fe20000410000 */
[----:B------:R-:W-:Y:S01]  /*4700*/  PRMT R23, R23, 0x7632, R23 ;  /* 0x0000763217177816 */ /* 0x000fe20000000017 */
[----:B------:R2:W3:Y:S01]  /*4710*/  MUFU.EX2 R8, R5 ;  /* 0x0000000500087308 */ /* 0x0004e20000000800 */
[----:B------:R-:W-:Y:S01]  /*4720*/  SHF.L.U32 R22, R22, 0x10, RZ ;  /* 0x0000001016167819 */ /* 0x000fe200000006ff */
[----:B0-----:R-:W-:Y:S01]  /*4730*/  FMUL.FTZ R4, R20, -1.4426950216293334961 ;  /* 0xbfb8aa3b14047820 */ /* 0x001fe20000410000 */
[----:B------:R-:W-:Y:S01]  /*4740*/  SHF.L.U32 R56, R26, 0x10, RZ ;  /* 0x000000101a387819 */ /* 0x000fe200000006ff */
[----:B------:R-:W-:Y:S01]  /*4750*/  FMUL.FTZ R9, R18, -1.4426950216293334961 ;  /* 0xbfb8aa3b12097820 */ /* 0x000fe20000410000 */
[----:B------:R-:W-:Y:S01]  /*4760*/  SHF.L.U32 R21, R21, 0x10, RZ ;  /* 0x0000001015157819 */ /* 0x000fe200000006ff */
[----:B-1----:R-:W-:Y:S01]  /*4770*/  FMUL.FTZ R7, R22, -1.4426950216293334961 ;  /* 0xbfb8aa3b16077820 */ /* 0x002fe20000410000 */
[----:B------:R-:W-:Y:S01]  /*4780*/  PRMT R70, R27, 0x7632, R70 ;  /* 0x000076321b467816 */ /* 0x000fe20000000046 */
[----:B------:R-:W-:Y:S01]  /*4790*/  FMUL.FTZ R17, R56, -1.4426950216293334961 ;  /* 0xbfb8aa3b38117820 */ /* 0x000fe20000410000 */
[----:B------:R-:W-:Y:S01]  /*47a0*/  PRMT R24, R24, 0x7632, R24 ;  /* 0x0000763218187816 */ /* 0x000fe20000000018 */
[----:B--2---:R-:W-:Y:S01]  /*47b0*/  FMUL.FTZ R5, R21, -1.4426950216293334961 ;  /* 0xbfb8aa3b15057820 */ /* 0x004fe20000410000 */
[----:B------:R-:W-:Y:S01]  /*47c0*/  PRMT R25, R25, 0x7632, R25 ;  /* 0x0000763219197816 */ /* 0x000fe20000000019 */
[----:B------:R0:W-:Y:S01]  /*47d0*/  MUFU.EX2 R19, R9 ;  /* 0x0000000900137308 */ /* 0x0001e20000000800 */
[----:B------:R-:W-:Y:S01]  /*47e0*/  PRMT R26, R26, 0x7632, R26 ;  /* 0x000076321a1a7816 */ /* 0x000fe2000000001a */
[----:B---3--:R-:W-:Y:S01]  /*47f0*/  FADD.FTZ R8, R8, 1 ;  /* 0x3f80000008087421 */ /* 0x008fe20000010000 */
[----:B------:R-:W-:Y:S01]  /*4800*/  SHF.L.U32 R23, R23, 0x10, RZ ;  /* 0x0000001017177819 */ /* 0x000fe200000006ff */
[----:B------:R-:W1:Y:S01]  /*4810*/  MUFU.EX2 R4, R4 ;  /* 0x0000000400047308 */ /* 0x000e620000000800 */
[----:B------:R-:W-:Y:S01]  /*4820*/  SHF.L.U32 R71, R27, 0x10, RZ ;  /* 0x000000101b477819 */ /* 0x000fe200000006ff */
[----:B------:R-:W-:Y:S01]  /*4830*/  FADD.FTZ R6, R6, 1 ;  /* 0x3f80000006067421 */ /* 0x000fe20000010000 */
[----:B------:R-:W-:Y:S01]  /*4840*/  SHF.L.U32 R74, R70, 0x10, RZ ;  /* 0x00000010464a7819 */ /* 0x000fe200000006ff */
[----:B------:R-:W2:Y:S01]  /*4850*/  MUFU.EX2 R12, R12 ;  /* 0x0000000c000c7308 */ /* 0x000ea20000000800 */
[----:B------:R-:W-:Y:S01]  /*4860*/  SHF.L.U32 R24, R24, 0x10, RZ ;  /* 0x0000001018187819 */ /* 0x000fe200000006ff */
[----:B0-----:R-:W-:Y:S01]  /*4870*/  FMUL.FTZ R9, R23, -1.4426950216293334961 ;  /* 0xbfb8aa3b17097820 */ /* 0x001fe20000410000 */
[----:B------:R-:W-:Y:S01]  /*4880*/  SHF.L.U32 R25, R25, 0x10, RZ ;  /* 0x0000001019197819 */ /* 0x000fe200000006ff */
[----:B------:R0:W3:Y:S01]  /*4890*/  MUFU.EX2 R57, R17 ;  /* 0x0000001100397308 */ /* 0x0000e20000000800 */
[----:B------:R-:W-:Y:S01]  /*48a0*/  SHF.L.U32 R27, R26, 0x10, RZ ;  /* 0x000000101a1b7819 */ /* 0x000fe200000006ff */
[----:B------:R-:W-:Y:S01]  /*48b0*/  FMUL.FTZ R75, R74, -1.4426950216293334961 ;  /* 0xbfb8aa3b4a4b7820 */ /* 0x000fe20000410000 */
[----:B------:R-:W-:Y:S01]  /*48c0*/  FMUL.FTZ R73, R71, -1.4426950216293334961 ;  /* 0xbfb8aa3b47497820 */ /* 0x000fe20000410000 */
[----:B------:R-:W4:Y:S01]  /*48d0*/  MUFU.EX2 R7, R7 ;  /* 0x0000000700077308 */ /* 0x000f220000000800 */
[----:B------:R-:W-:Y:S01]  /*48e0*/  FMUL.FTZ R26, R25, -1.4426950216293334961 ;  /* 0xbfb8aa3b191a7820 */ /* 0x000fe20000410000 */
[----:B------:R-:W-:Y:S01]  /*48f0*/  FMUL.FTZ R70, R27, -1.4426950216293334961 ;  /* 0xbfb8aa3b1b467820 */ /* 0x000fe20000410000 */
[----:B-1----:R-:W-:Y:S01]  /*4900*/  FADD.FTZ R4, R4, 1 ;  /* 0x3f80000004047421 */ /* 0x002fe20000010000 */
[----:B------:R-:W1:Y:S01]  /*4910*/  MUFU.EX2 R14, R14 ;  /* 0x0000000e000e7308 */ /* 0x000e620000000800 */
[----:B0-----:R-:W-:Y:S01]  /*4920*/  FMUL.FTZ R17, R24, -1.4426950216293334961 ;  /* 0xbfb8aa3b18117820 */ /* 0x001fe20000410000 */
[----:B--2---:R-:W-:Y:S01]  /*4930*/  FADD.FTZ R12, R12, 1 ;  /* 0x3f8000000c0c7421 */ /* 0x004fe20000010000 */
[----:B------:R-:W-:Y:S01]  /*4940*/  FADD.FTZ R10, R10, 1 ;  /* 0x3f8000000a0a7421 */ /* 0x000fe20000010000 */
[----:B------:R-:W0:Y:S01]  /*4950*/  MUFU.EX2 R5, R5 ;  /* 0x0000000500057308 */ /* 0x000e220000000800 */
[----:B------:R-:W-:Y:S01]  /*4960*/  FADD.FTZ R19, R19, 1 ;  /* 0x3f80000013137421 */ /* 0x000fe20000010000 */
[----:B---3--:R-:W-:-:S02]  /*4970*/  FADD.FTZ R57, R57, 1 ;  /* 0x3f80000039397421 */ /* 0x008fc40000010000 */
[----:B------:R-:W-:Y:S01]  /*4980*/  MUFU.EX2 R9, R9 ;  /* 0x0000000900097308 */ /* 0x000fe20000000800 */
[----:B----4-:R-:W-:-:S03]  /*4990*/  FADD.FTZ R7, R7, 1 ;  /* 0x3f80000007077421 */ /* 0x010fc60000010000 */
[----:B------:R-:W2:Y:S01]  /*49a0*/  MUFU.EX2 R75, R75 ;  /* 0x0000004b004b7308 */ /* 0x000ea20000000800 */
[----:B-1----:R-:W-:-:S03]  /*49b0*/  FADD.FTZ R14, R14, 1 ;  /* 0x3f8000000e0e7421 */ /* 0x002fc60000010000 */
[----:B------:R-:W1:Y:S01]  /*49c0*/  MUFU.EX2 R17, R17 ;  /* 0x0000001100117308 */ /* 0x000e620000000800 */
[----:B0-----:R-:W-:-:S03]  /*49d0*/  FADD.FTZ R5, R5, 1 ;  /* 0x3f80000005057421 */ /* 0x001fc60000010000 */
[----:B------:R-:W0:Y:S04]  /*49e0*/  MUFU.EX2 R26, R26 ;  /* 0x0000001a001a7308 */ /* 0x000e280000000800 */
[----:B------:R-:W3:Y:S01]  /*49f0*/  MUFU.EX2 R70, R70 ;  /* 0x0000004600467308 */ /* 0x000ee20000000800 */
[----:B--2---:R-:W-:-:S03]  /*4a00*/  FADD.FTZ R75, R75, 1 ;  /* 0x3f8000004b4b7421 */ /* 0x004fc60000010000 */
[----:B------:R-:W2:Y:S01]  /*4a10*/  MUFU.EX2 R73, R73 ;  /* 0x0000004900497308 */ /* 0x000ea20000000800 */
[----:B-1----:R-:W-:-:S03]  /*4a20*/  FADD.FTZ R17, R17, 1 ;  /* 0x3f80000011117421 */ /* 0x002fc60000010000 */
[----:B------:R-:W1:Y:S01]  /*4a30*/  MUFU.RCP R81, R8 ;  /* 0x0000000800517308 */ /* 0x000e620000001000 */
[----:B0-----:R-:W-:Y:S01]  /*4a40*/  FADD.FTZ R26, R26, 1 ;  /* 0x3f8000001a1a7421 */ /* 0x001fe20000010000 */
[----:B---3--:R-:W-:-:S06]  /*4a50*/  FADD.FTZ R70, R70, 1 ;  /* 0x3f80000046467421 */ /* 0x008fcc0000010000 */
[----:B------:R-:W-:Y:S01]  /*4a60*/  MUFU.RCP R79, R4 ;  /* 0x00000004004f7308 */ /* 0x000fe20000001000 */
[----:B--2---:R-:W-:-:S07]  /*4a70*/  FADD.FTZ R73, R73, 1 ;  /* 0x3f80000049497421 */ /* 0x004fce0000010000 */
[----:B------:R0:W2:Y:S08]  /*4a80*/  MUFU.RCP R76, R6 ;  /* 0x00000006004c7308 */ /* 0x0000b00000001000 */
[----:B------:R-:W3:Y:S01]  /*4a90*/  MUFU.RCP R77, R12 ;  /* 0x0000000c004d7308 */ /* 0x000ee20000001000 */
[----:B0-----:R-:W-:Y:S01]  /*4aa0*/  FADD.FTZ R6, R9, 1 ;  /* 0x3f80000009067421 */ /* 0x001fe20000010000 */
[----:B-1----:R-:W-:-:S04]  /*4ab0*/  FMUL.FTZ R9, R16, R81 ;  /* 0x0000005110097220 */ /* 0x002fc80000410000 */
[----:B------:R-:W-:Y:S02]  /*4ac0*/  FMUL.FTZ R52, R9, R52 ;  /* 0x0000003409347220 */ /* 0x000fe40000410000 */
[----:B------:R0:W-:Y:S01]  /*4ad0*/  MUFU.RCP R12, R5 ;  /* 0x00000005000c7308 */ /* 0x0001e20000001000 */
[----:B--2---:R-:W-:-:S04]  /*4ae0*/  FMUL.FTZ R8, R15, R76 ;  /* 0x0000004c0f087220 */ /* 0x004fc80000410000 */
[----:B------:R-:W-:-:S03]  /*4af0*/  FMUL.FTZ R53, R8, R53 ;  /* 0x0000003508357220 */ /* 0x000fc60000410000 */
[----:B------:R-:W1:Y:S01]  /*4b00*/  MUFU.RCP R78, R10 ;  /* 0x0000000a004e7308 */ /* 0x000e620000001000 */
[----:B0-----:R-:W-:Y:S01]  /*4b10*/  FMUL.FTZ R5, R20, R79 ;  /* 0x0000004f14057220 */ /* 0x001fe20000410000 */
[----:B---3--:R-:W-:-:S03]  /*4b20*/  FMUL.FTZ R72, R72, R77 ;  /* 0x0000004d48487220 */ /* 0x008fc60000410000 */
[----:B------:R-:W-:Y:S01]  /*4b30*/  FMUL.FTZ R9, R5, R64 ;  /* 0x0000004005097220 */ /* 0x000fe20000410000 */
[----:B------:R-:W-:Y:S02]  /*4b40*/  FMUL.FTZ R4, R72, R55 ;  /* 0x0000003748047220 */ /* 0x000fe40000410000 */
[----:B------:R-:W0:Y:S03]  /*4b50*/  MUFU.RCP R57, R57 ;  /* 0x0000003900397308 */ /* 0x000e260000001000 */
[----:B------:R-:W-:-:S05]  /*4b60*/  F2FP.BF16.F32.PACK_AB R4, R9, R4 ;  /* 0x000000040904723e */ /* 0x000fca00000010ff */
[----:B------:R-:W2:Y:S01]  /*4b70*/  MUFU.RCP R7, R7 ;  /* 0x0000000700077308 */ /* 0x000ea20000001000 */
[----:B-1----:R-:W-:-:S04]  /*4b80*/  FMUL.FTZ R11, R11, R78 ;  /* 0x0000004e0b0b7220 */ /* 0x002fc80000410000 */
[----:B------:R-:W-:-:S03]  /*4b90*/  FMUL.FTZ R11, R11, R68 ;  /* 0x000000440b0b7220 */ /* 0x000fc60000410000 */
[----:B------:R-:W1:Y:S01]  /*4ba0*/  MUFU.RCP R14, R14 ;  /* 0x0000000e000e7308 */ /* 0x000e620000001000 */
[----:B0-----:R-:W-:-:S04]  /*4bb0*/  FMUL.FTZ R5, R56, R57 ;  /* 0x0000003938057220 */ /* 0x001fc80000410000 */
[----:B------:R-:W-:-:S03]  /*4bc0*/  FMUL.FTZ R66, R5, R66 ;  /* 0x0000004205427220 */ /* 0x000fc60000410000 */
[----:B------:R0:W3:Y:S01]  /*4bd0*/  MUFU.RCP R10, R6 ;  /* 0x00000006000a7308 */ /* 0x0000e20000001000 */
[----:B--2---:R-:W-:-:S07]  /*4be0*/  FMUL.FTZ R7, R22, R7 ;  /* 0x0000000716077220 */ /* 0x004fce0000410000 */
[----:B------:R-:W2:Y:S01]  /*4bf0*/  MUFU.RCP R75, R75 ;  /* 0x0000004b004b7308 */ /* 0x000ea20000001000 */
[----:B0-----:R-:W-:Y:S01]  /*4c00*/  FMUL.FTZ R6, R21, R12 ;  /* 0x0000000c15067220 */ /* 0x001fe20000410000 */
[----:B-1----:R-:W-:Y:S01]  /*4c10*/  FMUL.FTZ R13, R13, R14 ;  /* 0x0000000e0d0d7220 */ /* 0x002fe20000410000 */
[----:B------:R-:W0:Y:S02]  /*4c20*/  LDC.64 R20, c[0x0][0x490] ;  /* 0x00012400ff147b82 */ /* 0x000e240000000a00 */
[----:B------:R-:W-:Y:S01]  /*4c30*/  FMUL.FTZ R8, R6, R65 ;  /* 0x0000004106087220 */ /* 0x000fe20000410000 */
[----:B------:R-:W-:Y:S01]  /*4c40*/  FMUL.FTZ R6, R7, R62 ;  /* 0x0000003e07067220 */ /* 0x000fe20000410000 */
[----:B------:R-:W-:Y:S01]  /*4c50*/  FMUL.FTZ R13, R13, R54 ;  /* 0x000000360d0d7220 */ /* 0x000fe20000410000 */
[----:B------:R-:W1:Y:S01]  /*4c60*/  MUFU.RCP R19, R19 ;  /* 0x0000001300137308 */ /* 0x000e620000001000 */
[----:B---3--:R-:W-:Y:S02]  /*4c70*/  FMUL.FTZ R10, R23, R10 ;  /* 0x0000000a170a7220 */ /* 0x008fe40000410000 */
[----:B------:R-:W-:-:S02]  /*4c80*/  F2FP.BF16.F32.PACK_AB R6, R6, R53 ;  /* 0x000000350606723e */ /* 0x000fc400000010ff */
[----:B------:R-:W-:-:S03]  /*4c90*/  FMUL.FTZ R7, R10, R63 ;  /* 0x0000003f0a077220 */ /* 0x000fc60000410000 */
[----:B------:R-:W3:Y:S01]  /*4ca0*/  MUFU.RCP R80, R73 ;  /* 0x0000004900507308 */ /* 0x000ee20000001000 */
[----:B--2---:R-:W-:Y:S01]  /*4cb0*/  FMUL.FTZ R5, R74, R75 ;  /* 0x0000004b4a057220 */ /* 0x004fe20000410000 */
[----:B------:R-:W-:-:S03]  /*4cc0*/  F2FP.BF16.F32.PACK_AB R7, R7, R52 ;  /* 0x000000340707723e */ /* 0x000fc600000010ff */
[----:B------:R-:W-:Y:S01]  /*4cd0*/  FMUL.FTZ R15, R5, R58 ;  /* 0x0000003a050f7220 */ /* 0x000fe20000410000 */
[----:B------:R-:W-:Y:S02]  /*4ce0*/  F2FP.BF16.F32.PACK_AB R5, R8, R13 ;  /* 0x0000000d0805723e */ /* 0x000fe400000010ff */
[----:B------:R-:W2:Y:S01]  /*4cf0*/  MUFU.RCP R17, R17 ;  /* 0x0000001100117308 */ /* 0x000ea20000001000 */
[----:B------:R-:W-:Y:S01]  /*4d00*/  BAR.SYNC.DEFER_BLOCKING 0x0 ;  /* 0x0000000000007b1d */ /* 0x000fe20000010000 */
[----:B-1----:R-:W-:-:S04]  /*4d10*/  FMUL.FTZ R18, R18, R19 ;  /* 0x0000001312127220 */ /* 0x002fc80000410000 */
[----:B------:R-:W-:-:S03]  /*4d20*/  FMUL.FTZ R18, R18, R69 ;  /* 0x0000004512127220 */ /* 0x000fc60000410000 */
[----:B------:R-:W1:Y:S01]  /*4d30*/  LDC.64 R8, c[0x0][0x430] ;  /* 0x00010c00ff087b82 */ /* 0x000e620000000a00 */
[----:B------:R-:W4:Y:S01]  /*4d40*/  MUFU.RCP R26, R26 ;  /* 0x0000001a001a7308 */ /* 0x000f220000001000 */
[----:B---3--:R-:W-:-:S04]  /*4d50*/  FMUL.FTZ R12, R71, R80 ;  /* 0x00000050470c7220 */ /* 0x008fc80000410000 */
[----:B------:R-:W-:-:S03]  /*4d60*/  FMUL.FTZ R12, R12, R67 ;  /* 0x000000430c0c7220 */ /* 0x000fc60000410000 */
[----:B------:R-:W3:Y:S01]  /*4d70*/  MUFU.RCP R70, R70 ;  /* 0x0000004600467308 */ /* 0x000ee20000001000 */
[----:B--2---:R-:W-:-:S04]  /*4d80*/  FMUL.FTZ R24, R24, R17 ;  /* 0x0000001118187220 */ /* 0x004fc80000410000 */
[----:B------:R-:W-:Y:S01]  /*4d90*/  FMUL.FTZ R24, R24, R61 ;  /* 0x0000003d18187220 */ /* 0x000fe20000410000 */
[----:B------:R0:W-:Y:S01]  /*4da0*/  STS.128 [R0], R4 ;  /* 0x0000000400007388 */ /* 0x0001e20000000c00 */
[----:B----4-:R-:W-:-:S03]  /*4db0*/  FMUL.FTZ R25, R25, R26 ;  /* 0x0000001a19197220 */ /* 0x010fc60000410000 */
[----:B------:R-:W-:Y:S01]  /*4dc0*/  F2FP.BF16.F32.PACK_AB R24, R24, R11 ;  /* 0x0000000b1818723e */ /* 0x000fe200000010ff */
[----:B------:R-:W-:Y:S01]  /*4dd0*/  FMUL.FTZ R25, R25, R60 ;  /* 0x0000003c19197220 */ /* 0x000fe20000410000 */
[----:B-1----:R-:W-:-:S04]  /*4de0*/  IMAD.WIDE.U32 R28, R8, UR20, R28 ;  /* 0x00000014081c7c25 */ /* 0x002fc8000f8e001c */
[----:B---3--:R-:W-:Y:S01]  /*4df0*/  FMUL.FTZ R10, R27, R70 ;  /* 0x000000461b0a7220 */ /* 0x008fe20000410000 */
[----:B------:R-:W-:Y:S01]  /*4e00*/  F2FP.BF16.F32.PACK_AB R27, R15, R12 ;  /* 0x0000000c0f1b723e */ /* 0x000fe200000010ff */
[----:B------:R-:W-:Y:S01]  /*4e10*/  IMAD R29, R9, UR20, R29 ;  /* 0x00000014091d7c24 */ /* 0x000fe2000f8e021d */
[----:B------:R-:W-:Y:S01]  /*4e20*/  F2FP.BF16.F32.PACK_AB R25, R25, R18 ;  /* 0x000000121919723e */ /* 0x000fe200000010ff */
[----:B------:R-:W-:Y:S02]  /*4e30*/  FMUL.FTZ R59, R10, R59 ;  /* 0x0000003b0a3b7220 */ /* 0x000fe40000410000 */
[----:B------:R-:W1:Y:S03]  /*4e40*/  LDC.64 R10, c[0x0][0x438] ;  /* 0x00010e00ff0a7b82 */ /* 0x000e660000000a00 */
[----:B------:R-:W-:-:S05]  /*4e50*/  F2FP.BF16.F32.PACK_AB R26, R59, R66 ;  /* 0x000000423b1a723e */ /* 0x000fca00000010ff */
[----:B------:R-:W-:Y:S01]  /*4e60*/  STS.128 [R0+0x10], R24 ;  /* 0x0000101800007388 */ /* 0x000fe20000000c00 */
[----:B------:R-:W-:-:S03]  /*4e70*/  NOP ;  /* 0x0000000000007918 */ /* 0x000fc60000000000 */
[----:B------:R-:W2:Y:S04]  /*4e80*/  LDS.128 R12, [R30] ;  /* 0x000000001e0c7984 */ /* 0x000ea80000000c00 */
[----:B------:R-:W3:Y:S01]  /*4e90*/  LDS.128 R16, [R30+0x200] ;  /* 0x000200001e107984 */ /* 0x000ee20000000c00 */
[----:B-1----:R-:W-:-:S04]  /*4ea0*/  IMAD.WIDE.U32 R8, R49, R10, R28 ;  /* 0x0000000a31087225 */ /* 0x002fc800078e001c */
[----:B------:R-:W-:Y:S01]  /*4eb0*/  IMAD R9, R49, R11, R9 ;  /* 0x0000000b31097224 */ /* 0x000fe200078e0209 */
[----:B0-----:R-:W-:-:S04]  /*4ec0*/  LEA R5, P0, R8, R20, 0x1 ;  /* 0x0000001408057211 */ /* 0x001fc800078008ff */
[----:B------:R-:W-:Y:S02]  /*4ed0*/  LEA.HI.X R9, R8, R21, R9, 0x1, P0 ;  /* 0x0000001508097211 */ /* 0x000fe400000f0c09 */
[----:B------:R-:W-:-:S04]  /*4ee0*/  IADD3 R4, P0, PT, R2, R5, RZ ;  /* 0x0000000502047210 */ /* 0x000fc80007f1e0ff */
[----:B------:R-:W-:Y:S02]  /*4ef0*/  IADD3.X R5, PT, PT, R3, R9, RZ, P0, !PT ;  /* 0x0000000903057210 */ /* 0x000fe400007fe4ff */
[----:B------:R-:W-:-:S03]  /*4f00*/  ISETP.GE.AND P0, PT, R36, UR5, PT ;  /* 0x0000000524007c0c */ /* 0x000fc6000bf06270 */
[----:B--2---:R0:W-:Y:S04]  /*4f10*/  STG.E.128 desc[UR18][R4.64], R12 ;  /* 0x0000000c04007986 */ /* 0x0041e8000c101d12 */
[----:B---3--:R0:W-:Y:S06]  /*4f20*/  STG.E.128 desc[UR18][R4.64+0x200], R16 ;  /* 0x0002001004007986 */ /* 0x0081ec000c101d12 */
[----:B------:R-:W-:Y:S05]  /*4f30*/  @!P0 BRA `(.L_x_2982) ;  /* 0xffffffb400ec8947 */ /* 0x000fea000383ffff */
[----:B------:R-:W-:Y:S05]  /*4f40*/  EXIT ;  /* 0x000000000000794d */ /* 0x000fea0003800000 */
.L_x_2983:
        /* <DEDUP_REMOVED lines=11> */
.L_x_5089:


//--------------------- .text._Z25selective_scan_fwd_kernelI32Selective_Scan_fwd_kernel_traitsILi128ELi16ELi1ELb1ELb1ELb0ELb0EN3c108BFloat16EfEEv13SSMParamsBase --------------------------
	.section	.text._Z25selective_scan_fwd_kernelI32Selective_Scan_fwd_kernel_traitsILi128ELi16ELi1ELb1ELb1ELb0ELb0EN3c108BFloat16EfEEv13SSMParamsBase,"ax",@progbits
	.align	128
        .global         _Z25selective_scan_fwd_kernelI32Selective_Scan_fwd_kernel_traitsILi128ELi16ELi1ELb1ELb1ELb0ELb0EN3c108BFloat16EfEEv13SSMParamsBase
        .type           _Z25selective_scan_fwd_kernelI32Selective_Scan_fwd_kernel_traitsILi128ELi16ELi1ELb1ELb1ELb0ELb0EN3c108BFloat16EfEEv13SSMParamsBase,@function
        .size           _Z25selective_scan_fwd_kernelI32Selective_Scan_fwd_kernel_traitsILi128ELi16ELi1ELb1ELb1ELb0ELb0EN3c108BFloat16EfEEv13SSMParamsBase,(.L_x_5090 - _Z25selective_scan_fwd_kernelI32Selective_Scan_fwd_kernel_traitsILi128ELi16ELi1ELb1ELb1ELb0ELb0EN3c108BFloat16EfEEv13SSMParamsBase)
        .other          _Z25selective_scan_fwd_kernelI32Selective_Scan_fwd_kernel_traitsILi128ELi16ELi1ELb1ELb1ELb0ELb0EN3c108BFloat16EfEEv13SSMParamsBase,@"STO_CUDA_ENTRY STV_DEFAULT"
_Z25selective_scan_fwd_kernelI32Selective_Scan_fwd_kernel_traitsILi128ELi16ELi1ELb1ELb1ELb0ELb0EN3c108BFloat16EfEEv13SSMParamsBase:
.text._Z25selective_scan_fwd_kernelI32Selective_Scan_fwd_kernel_traitsILi128ELi16ELi1ELb1ELb1ELb0ELb0EN3c108BFloat16EfEEv13SSMParamsBase:
        /* <DEDUP_REMOVED lines=117> */
.L_x_3022:
[----:B------:R-:W-:Y:S01]  /*0750*/  BAR.SYNC.DEFER_BLOCKING 0x0 ;  /* 0x0000000000007b1d */ /* 0x000fe20000010000 */
[----:B------:R-:W-:-:S04]  /*0760*/  IADD3 R4, P0, PT, R2, R43, RZ ;  /* 0x0000002b02047210 */ /* 0x000fc80007f1e0ff */
[----:B------:R-:W-:-:S03]  /*0770*/  IADD3.X R5, PT, PT, R3, R39, RZ, P0, !PT ;  /* 0x0000002703057210 */ /* 0x000fc600007fe4ff */
[----:B0-----:R-:W0:Y:S02]  /*0780*/  LDC R106, c[0x0][0x38c] ;  /* 0x0000e300ff6a7b82 */ /* 0x001e240000000800 */
[----:B------:R-:W2:Y:S04]  /*0790*/  LDG.E.128 R16, desc[UR18][R4.64] ;  /* 0x0000001204107981 */ /* 0x000ea8000c1e1d00 */
[----:B------:R-:W3:Y:S01]  /*07a0*/  LDG.E.128 R24, desc[UR18][R4.64+0x200] ;  /* 0x0002001204187981 */ /* 0x000ee2000c1e1d00 */
        /* <DEDUP_REMOVED lines=72> */
.L_x_2985:
[----:B------:R-:W-:Y:S05]  /*0c30*/  BSYNC.RECONVERGENT B0 ;  /* 0x0000000000007941 */ /* 0x000fea0003800200 */
.L_x_2984:
        /* <DEDUP_REMOVED lines=37> */
.L_x_2987:
[----:B------:R-:W-:Y:S05]  /*0e90*/  BSYNC.RECONVERGENT B0 ;  /* 0x0000000000007941 */ /* 0x000fea0003800200 */
.L_x_2986:
        /* <DEDUP_REMOVED lines=36> */
.L_x_2989:
[----:B------:R-:W-:Y:S05]  /*10e0*/  BSYNC.RECONVERGENT B0 ;  /* 0x0000000000007941 */ /* 0x000fea0003800200 */
.L_x_2988:
        /* <DEDUP_REMOVED lines=37> */
.L_x_2991:
[----:B------:R-:W-:Y:S05]  /*1340*/  BSYNC.RECONVERGENT B0 ;  /* 0x0000000000007941 */ /* 0x000fea0003800200 */
.L_x_2990:
        /* <DEDUP_REMOVED lines=36> */
.L_x_2993:
[----:B------:R-:W-:Y:S05]  /*1590*/  BSYNC.RECONVERGENT B0 ;  /* 0x0000000000007941 */ /* 0x000fea0003800200 */
.L_x_2992:
[----:B------:R-:W-:Y:S01]  /*15a0*/  ISETP.EQ.OR P5, PT, RZ, UR7, P5 ;  /* 0x00000007ff007c0c */ /* 0x000fe2000afa2670 */
[----:B------:R-:W-:Y:S01]  /*15b0*/  BSSY.RECONVERGENT B0, `(.L_x_2994) ;  /* 0x0000025000007945 */ /* 0x000fe20003800200 */
[----:B------:R-:W-:Y:S02]  /*15c0*/  SHF.L.U32 R19, R19, 0x10, RZ ;  /* 0x0000001013137819 */ /* 0x000fe400000006ff */
        /* <DEDUP_REMOVED lines=35> */
.L_x_2995:
[----:B------:R-:W-:Y:S05]  /*1800*/  BSYNC.RECONVERGENT B0 ;  /* 0x0000000000007941 */ /* 0x000fea0003800200 */
.L_x_2994:
        /* <DEDUP_REMOVED lines=39> */
.L_x_2997:
[----:B------:R-:W-:Y:S05]  /*1a80*/  BSYNC.RECONVERGENT B0 ;  /* 0x0000000000007941 */ /* 0x000fea0003800200 */
.L_x_2996:
        /* <DEDUP_REMOVED lines=41> */
.L_x_2999:
[----:B------:R-:W-:Y:S05]  /*1d20*/  BSYNC.RECONVERGENT B0 ;  /* 0x0000000000007941 */ /* 0x000fea0003800200 */
.L_x_2998:
        /* <DEDUP_REMOVED lines=40> */
.L_x_3001:
[----:B------:R-:W-:Y:S05]  /*1fb0*/  BSYNC.RECONVERGENT B0 ;  /* 0x0000000000007941 */ /* 0x000fea0003800200 */
.L_x_3000:
        /* <DEDUP_REMOVED lines=41> */
.L_x_3003:
[----:B------:R-:W-:Y:S05]  /*2250*/  BSYNC.RECONVERGENT B0 ;  /* 0x0000000000007941 */ /* 0x000fea0003800200 */
.L_x_3002:
        /* <DEDUP_REMOVED lines=39> */
.L_x_3005:
[----:B------:R-:W-:Y:S05]  /*24d0*/  BSYNC.RECONVERGENT B0 ;  /* 0x0000000000007941 */ /* 0x000fea0003800200 */
.L_x_3004:
[----:B------:R-:W-:Y:S01]  /*24e0*/  ISETP.EQ.OR P1, PT, RZ, UR7, P1 ;  /* 0x00000007ff007c0c */ /* 0x000fe20008f22670 */
[----:B------:R-:W-:Y:S01]  /*24f0*/  BSSY.RECONVERGENT B0, `(.L_x_3006) ;  /* 0x000002a000007945 */ /* 0x000fe20003800200 */
[----:B------:R-:W-:Y:S01]  /*2500*/  FSETP.GTU.FTZ.AND P3, PT, R73, 20, PT ;  /* 0x41a000004900780b */ /* 0x000fe20003f7c000 */
[-C--:B------:R-:W-:Y:S01]  /*2510*/  FMUL.FTZ R69, R16, R51.reuse ;  /* 0x0000003310457220 */ /* 0x080fe20000410000 */
[----:B------:R-:W-:Y:S01]  /*2520*/  ISETP.EQ.OR P0, PT, RZ, UR7, P0 ;  /* 0x00000007ff007c0c */ /* 0x000fe20008702670 */
[-C--:B------:R-:W-:Y:S01]  /*2530*/  FMUL.FTZ R71, R89, R51.reuse ;  /* 0x0000003359477220 */ /* 0x080fe20000410000 */
[----:B------:R-:W-:Y:S01]  /*2540*/  ISETP.EQ.OR P2, PT, RZ, UR7, P2 ;  /* 0x00000007ff007c0c */ /* 0x000fe20009742670 */
[----:B------:R-:W-:Y:S01]  /*2550*/  FMUL.FTZ R72, R4, R51 ;  /* 0x0000003304487220 */ /* 0x000fe20000410000 */
        /* <DEDUP_REMOVED lines=35> */
.L_x_3007:
[----:B------:R-:W-:Y:S05]  /*2790*/  BSYNC.RECONVERGENT B0 ;  /* 0x0000000000007941 */ /* 0x000fea0003800200 */
.L_x_3006:
        /* <DEDUP_REMOVED lines=32> */
.L_x_3009:
[----:B------:R-:W-:Y:S05]  /*29a0*/  BSYNC.RECONVERGENT B0 ;  /* 0x0000000000007941 */ /* 0x000fea0003800200 */
.L_x_3008:
        /* <DEDUP_REMOVED lines=32> */
.L_x_3011:
[----:B------:R-:W-:Y:S05]  /*2bb0*/  BSYNC.RECONVERGENT B0 ;  /* 0x0000000000007941 */ /* 0x000fea0003800200 */
.L_x_3010:
        /* <DEDUP_REMOVED lines=32> */
.L_x_3013:
[----:B------:R-:W-:Y:S05]  /*2dc0*/  BSYNC.RECONVERGENT B0 ;  /* 0x0000000000007941 */ /* 0x000fea0003800200 */
.L_x_3012:
        /* <DEDUP_REMOVED lines=32> */
.L_x_3015:
[----:B------:R-:W-:Y:S05]  /*2fd0*/  BSYNC.RECONVERGENT B0 ;  /* 0x0000000000007941 */ /* 0x000fea0003800200 */
.L_x_3014:
[----:B------:R-:W-:Y:S01]  /*2fe0*/  SHF.L.U32 R8, R8, 0x10, RZ ;  /* 0x0000001008087819 */ /* 0x000fe200000006ff */
[----:B------:R-:W-:Y:S01]  /*2ff0*/  BAR.SYNC.DEFER_BLOCKING 0x0 ;  /* 0x0000000000007b1d */ /* 0x000fe20000010000 */
        /* <DEDUP_REMOVED lines=17> */
[----:B------:R-:W0:Y:S01]  /*3110*/  LDC.64 R24, c[0x0][0x3c0] ;  /* 0x0000f000ff187b82 */ /* 0x000e220000000a00 */
[C---:B------:R-:W-:Y:S01]  /*3120*/  ISETP.NE.AND P0, PT, R45.reuse, RZ, PT ;  /* 0x000000ff2d00720c */ /* 0x040fe20003f05270 */
[----:B------:R-:W-:Y:S01]  /*3130*/  IMAD R101, R45, R106, RZ ;  /* 0x0000006a2d657224 */ /* 0x000fe200078e02ff */
[----:B------:R-:W-:Y:S01]  /*3140*/  IADD3 R22, P1, PT, R34, R35, RZ ;  /* 0x0000002322167210 */ /* 0x000fe20007f3e0ff */
        /* <DEDUP_REMOVED lines=15> */
[----:B------:R-:W-:Y:S01]  /*3240*/  FMUL.FTZ R99, R10, R70 ;  /* 0x000000460a637220 */ /* 0x000fe20000410000 */
[----:B------:R-:W-:Y:S01]  /*3250*/  FMUL.FTZ R103, R103, R66 ;  /* 0x0000004267677220 */ /* 0x000fe20000410000 */
[----:B------:R-:W-:Y:S01]  /*3260*/  FMUL.FTZ R102, R102, R73 ;  /* 0x0000004966667220 */ /* 0x000fe20000410000 */
[----:B------:R-:W-:Y:S01]  /*3270*/  IADD3 R106, PT, PT, -R106, RZ, RZ ;  /* 0x000000ff6a6a7210 */ /* 0x000fe20007ffe1ff */
[----:B------:R-:W-:Y:S01]  /*3280*/  UIADD3 UR5, UPT, UPT, UR4, 0x10d0, URZ ;  /* 0x000010d004057890 */ /* 0x000fe2000fffe0ff */
[----:B------:R-:W-:-:S02]  /*3290*/  MOV R30, R46 ;  /* 0x0000002e001e7202 */ /* 0x000fc40000000f00 */
[----:B------:R-:W-:Y:S02]  /*32a0*/  MOV R31, R44 ;  /* 0x0000002c001f7202 */ /* 0x000fe40000000f00 */
[----:B------:R-:W-:Y:S02]  /*32b0*/  ISETP.EQ.AND P0, PT, R109, RZ, P0 ;  /* 0x000000ff6d00720c */ /* 0x000fe40000702270 */
[----:B------:R-:W-:Y:S02]  /*32c0*/  MOV R105, R48 ;  /* 0x0000003000697202 */ /* 0x000fe40000000f00 */
[----:B------:R-:W-:Y:S02]  /*32d0*/  MOV R104, R47 ;  /* 0x0000002f00687202 */ /* 0x000fe40000000f00 */
[----:B------:R-:W-:Y:S02]  /*32e0*/  IADD3.X R23, PT, PT, R3, R33, RZ, P1, !PT ;  /* 0x0000002103177210 */ /* 0x000fe40000ffe4ff */
[----:B0-----:R-:W-:-:S02]  /*32f0*/  SHF.L.U64.HI R25, R24, 0x1, R25 ;  /* 0x0000000118197819 */ /* 0x001fc40000010219 */
[----:B-1----:R-:W-:Y:S02]  /*3300*/  SHF.L.U64.HI R27, R26, 0x2, R27 ;  /* 0x000000021a1b7819 */ /* 0x002fe4000001021b */
[----:B--2---:R-:W-:-:S07]  /*3310*/  SHF.L.U64.HI R108, R28, 0x2, R29 ;  /* 0x000000021c6c7819 */ /* 0x004fce000001021d */
.L_x_3021:
[----:B--2---:R-:W2:Y:S04]  /*3320*/  LDG.E.128 R4, desc[UR18][R22.64+-0x200] ;  /* 0xfffe001216047981 */ /* 0x004ea8000c1e1d00 */
[----:B------:R-:W3:Y:S04]  /*3330*/  LDG.E.128 R8, desc[UR18][R22.64] ;  /* 0x0000001216087981 */ /* 0x000ee8000c1e1d00 */
[----:B------:R-:W4:Y:S01]  /*3340*/  LDG.E R29, desc[UR18][R30.64] ;  /* 0x000000121e1d7981 */ /* 0x000f22000c1e1900 */
[----:B------:R-:W-:Y:S01]  /*3350*/  ISETP.GE.AND P1, PT, R55, 0x1, PT ;  /* 0x000000013700780c */ /* 0x000fe20003f26270 */
[----:B0-----:R-:W0:Y:S02]  /*3360*/  S2UR UR6, SR_CgaCtaId ;  /* 0x00000000000679c3 */ /* 0x001e240000008800 */
[----:B--2---:R-:W-:Y:S04]  /*3370*/  STS.128 [R32], R4 ;  /* 0x0000000420007388 */ /* 0x004fe80000000c00 */
[----:B---3--:R-:W-:Y:S01]  /*3380*/  STS.128 [R32+0x200], R8 ;  /* 0x0002000820007388 */ /* 0x008fe20000000c00 */
[----:B------:R-:W-:-:S03]  /*3390*/  NOP ;  /* 0x0000000000007918 */ /* 0x000fc60000000000 */
[----:B------:R-:W1:Y:S01]  /*33a0*/  LDS.128 R12, [R0] ;  /* 0x00000000000c7984 */ /* 0x000e620000000c00 */
[----:B----4-:R-:W-:-:S03]  /*33b0*/  FMUL.FTZ R121, R29, 1.4426950216293334961 ;  /* 0x3fb8aa3b1d797820 */ /* 0x010fc60000410000 */
[----:B------:R-:W2:Y:S01]  /*33c0*/  LDS.128 R16, [R0+0x10] ;  /* 0x0000100000107984 */ /* 0x000ea20000000c00 */
[C---:B------:R-:W-:Y:S01]  /*33d0*/  FMUL.FTZ R110, R121.reuse, R54 ;  /* 0x00000036796e7220 */ /* 0x040fe20000410000 */
[C---:B------:R-:W-:Y:S01]  /*33e0*/  FMUL.FTZ R111, R121.reuse, R58 ;  /* 0x0000003a796f7220 */ /* 0x040fe20000410000 */
[C---:B------:R-:W-:Y:S01]  /*33f0*/  FMUL.FTZ R114, R121.reuse, R60 ;  /* 0x0000003c79727220 */ /* 0x040fe20000410000 */
[C---:B------:R-:W-:Y:S01]  /*3400*/  FMUL.FTZ R29, R121.reuse, R59 ;  /* 0x0000003b791d7220 */ /* 0x040fe20000410000 */
[C---:B------:R-:W-:Y:S01]  /*3410*/  FMUL.FTZ R119, R121.reuse, R64 ;  /* 0x0000004079777220 */ /* 0x040fe20000410000 */
[C---:B------:R-:W-:Y:S01]  /*3420*/  FMUL.FTZ R115, R121.reuse, R61 ;  /* 0x0000003d79737220 */ /* 0x040fe20000410000 */
[----:B------:R-:W3:Y:S01]  /*3430*/  MUFU.EX2 R110, R110 ;  /* 0x0000006e006e7308 */ /* 0x000ee20000000800 */
[C---:B------:R-:W-:Y:S01]  /*3440*/  FMUL.FTZ R118, R121.reuse, R67 ;  /* 0x0000004379767220 */ /* 0x040fe20000410000 */
[C---:B------:R-:W-:Y:S01]  /*3450*/  FMUL.FTZ R126, R121.reuse, R63 ;  /* 0x0000003f797e7220 */ /* 0x040fe20000410000 */
[C---:B------:R-:W-:Y:S01]  /*3460*/  FMUL.FTZ R122, R121.reuse, R68 ;  /* 0x00000044797a7220 */ /* 0x040fe20000410000 */
[----:B------:R-:W4:Y:S01]  /*3470*/  MUFU.EX2 R111, R111 ;  /* 0x0000006f006f7308 */ /* 0x000f220000000800 */
[C---:B------:R-:W-:Y:S01]  /*3480*/  FMUL.FTZ R123, R121.reuse, R65 ;  /* 0x00000041797b7220 */ /* 0x040fe20000410000 */
[C---:B------:R-:W-:Y:S01]  /*3490*/  FMUL.FTZ R127, R121.reuse, R70 ;  /* 0x00000046797f7220 */ /* 0x040fe20000410000 */
[C---:B------:R-:W-:Y:S01]  /*34a0*/  FMUL.FTZ R130, R121.reuse, R66 ;  /* 0x0000004279827220 */ /* 0x040fe20000410000 */
[----:B------:R-:W-:Y:S01]  /*34b0*/  MUFU.EX2 R29, R29 ;  /* 0x0000001d001d7308 */ /* 0x000fe20000000800 */
[----:B------:R-:W-:-:S03]  /*34c0*/  FMUL.FTZ R133, R121, R73 ;  /* 0x0000004979857220 */ /* 0x000fc60000410000 */
[----:B------:R-:W-:Y:S04]  /*34d0*/  MUFU.EX2 R115, R115 ;  /* 0x0000007300737308 */ /* 0x000fe80000000800 */
[----:B------:R-:W-:Y:S04]  /*34e0*/  MUFU.EX2 R118, R118 ;  /* 0x0000007600767308 */ /* 0x000fe80000000800 */
[----:B------:R-:W-:Y:S04]  /*34f0*/  MUFU.EX2 R122, R122 ;  /* 0x0000007a007a7308 */ /* 0x000fe80000000800 */
[----:B------:R-:W-:Y:S04]  /*3500*/  MUFU.EX2 R123, R123 ;  /* 0x0000007b007b7308 */ /* 0x000fe80000000800 */
[----:B------:R-:W-:Y:S01]  /*3510*/  MUFU.EX2 R127, R127 ;  /* 0x0000007f007f7308 */ /* 0x000fe20000000800 */
[----:B-1----:R-:W-:-:S02]  /*3520*/  PRMT R112, R12, 0x7632, R112 ;  /* 0x000076320c707816 */ /* 0x002fc40000000070 */
[C---:B------:R-:W-:Y:S01]  /*3530*/  PRMT R9, R14.reuse, 0x7632, R9 ;  /* 0x000076320e097816 */ /* 0x040fe20000000009 */
[----:B------:R-:W-:Y:S01]  /*3540*/  MUFU.EX2 R130, R130 ;  /* 0x0000008200827308 */ /* 0x000fe20000000800 */
[----:B------:R-:W-:Y:S02]  /*3550*/  SHF.L.U32 R120, R14, 0x10, RZ ;  /* 0x000000100e787819 */ /* 0x000fe400000006ff */
[C---:B------:R-:W-:Y:S01]  /*3560*/  PRMT R10, R15.reuse, 0x7632, R10 ;  /* 0x000076320f0a7816 */ /* 0x040fe2000000000a */
[----:B------:R-:W-:Y:S01]  /*3570*/  MUFU.EX2 R133, R133 ;  /* 0x0000008500857308 */ /* 0x000fe20000000800 */
[----:B------:R-:W-:Y:S01]  /*3580*/  SHF.L.U32 R124, R15, 0x10, RZ ;  /* 0x000000100f7c7819 */ /* 0x000fe200000006ff */
[----:B------:R-:W-:Y:S01]  /*3590*/  FMUL.FTZ R120, R91, R120 ;  /* 0x000000785b787220 */ /* 0x000fe20000410000 */
[----:B------:R-:W-:Y:S02]  /*35a0*/  SHF.L.U32 R12, R12, 0x10, RZ ;  /* 0x000000100c0c7819 */ /* 0x000fe400000006ff */
[----:B--2---:R-:W-:Y:S01]  /*35b0*/  PRMT R14, R17, 0x7632, R14 ;  /* 0x00007632110e7816 */ /* 0x004fe2000000000e */
[----:B------:R-:W-:Y:S01]  /*35c0*/  FMUL.FTZ R124, R93, R124 ;  /* 0x0000007c5d7c7220 */ /* 0x000fe20000410000 */
[----:B------:R-:W-:Y:S01]  /*35d0*/  SHF.L.U32 R15, R17, 0x10, RZ ;  /* 0x00000010110f7819 */ /* 0x000fe200000006ff */
[----:B------:R-:W-:Y:S01]  /*35e0*/  FMUL.FTZ R17, R121, R57 ;  /* 0x0000003979117220 */ /* 0x000fe20000410000 */
[----:B------:R-:W-:Y:S01]  /*35f0*/  SHF.L.U32 R113, R112, 0x10, RZ ;  /* 0x0000001070717819 */ /* 0x000fe200000006ff */
[----:B------:R-:W-:Y:S01]  /*3600*/  FMUL.FTZ R112, R87, R12 ;  /* 0x0000000c57707220 */ /* 0x000fe20000410000 */
[C---:B------:R-:W-:Y:S01]  /*3610*/  PRMT R8, R13.reuse, 0x7632, R8 ;  /* 0x000076320d087816 */ /* 0x040fe20000000008 */
[----:B------:R-:W-:Y:S01]  /*3620*/  FMUL.FTZ R128, R98, R15 ;  /* 0x0000000f62807220 */ /* 0x000fe20000410000 */
[----:B------:R-:W-:Y:S01]  /*3630*/  SHF.L.U32 R116, R13, 0x10, RZ ;  /* 0x000000100d747819 */ /* 0x000fe200000006ff */
[----:B------:R-:W-:Y:S01]  /*3640*/  FMUL.FTZ R113, R88, R113 ;  /* 0x0000007158717220 */ /* 0x000fe20000410000 */
[C---:B------:R-:W-:Y:S01]  /*3650*/  PRMT R11, R16.reuse, 0x7632, R11 ;  /* 0x00007632100b7816 */ /* 0x040fe2000000000b */
[----:B------:R-:W-:Y:S01]  /*3660*/  MUFU.EX2 R17, R17 ;  /* 0x0000001100117308 */ /* 0x000fe20000000800 */
[----:B------:R-:W-:Y:S01]  /*3670*/  SHF.L.U32 R13, R16, 0x10, RZ ;  /* 0x00000010100d7819 */ /* 0x000fe200000006ff */
[----:B------:R-:W-:Y:S01]  /*3680*/  FMUL.FTZ R116, R89, R116 ;  /* 0x0000007459747220 */ /* 0x000fe20000410000 */
[C---:B------:R-:W-:Y:S01]  /*3690*/  PRMT R7, R18.reuse, 0x7632, R7 ;  /* 0x0000763212077816 */ /* 0x040fe20000000007 */
[----:B------:R-:W1:Y:S01]  /*36a0*/  MUFU.EX2 R16, R114 ;  /* 0x0000007200107308 */ /* 0x000e620000000800 */
[----:B------:R-:W-:Y:S01]  /*36b0*/  SHF.L.U32 R5, R18, 0x10, RZ ;  /* 0x0000001012057819 */ /* 0x000fe200000006ff */
[----:B------:R-:W-:Y:S01]  /*36c0*/  FMUL.FTZ R18, R121, R62 ;  /* 0x0000003e79127220 */ /* 0x000fe20000410000 */
[C---:B------:R-:W-:Y:S01]  /*36d0*/  PRMT R4, R19.reuse, 0x7632, R4 ;  /* 0x0000763213047816 */ /* 0x040fe20000000004 */
[----:B------:R-:W-:Y:S01]  /*36e0*/  MUFU.EX2 R114, R119 ;  /* 0x0000007700727308 */ /* 0x000fe20000000800 */
[----:B------:R-:W-:Y:S01]  /*36f0*/  SHF.L.U32 R6, R19, 0x10, RZ ;  /* 0x0000001013067819 */ /* 0x000fe200000006ff */
[----:B------:R-:W-:Y:S01]  /*3700*/  FMUL.FTZ R19, R121, R56 ;  /* 0x0000003879137220 */ /* 0x000fe20000410000 */
[----:B------:R-:W-:Y:S01]  /*3710*/  SHF.L.U32 R117, R8, 0x10, RZ ;  /* 0x0000001008757819 */ /* 0x000fe200000006ff */
[----:B---3--:R-:W-:Y:S01]  /*3720*/  FFMA.FTZ R8, R112, R110, R113 ;  /* 0x0000006e70087223 */ /* 0x008fe20000010071 */
[----:B------:R-:W2:Y:S01]  /*3730*/  MUFU.EX2 R18, R18 ;  /* 0x0000001200127308 */ /* 0x000ea20000000800 */
[----:B------:R-:W-:Y:S01]  /*3740*/  SHF.L.U32 R9, R9, 0x10, RZ ;  /* 0x0000001009097819 */ /* 0x000fe200000006ff */
[----:B------:R-:W-:Y:S01]  /*3750*/  FMUL.FTZ R132, R100, R5 ;  /* 0x0000000564847220 */ /* 0x000fe20000410000 */
[----:B------:R-:W-:Y:S01]  /*3760*/  FMUL.FTZ R117, R90, R117 ;  /* 0x000000755a757220 */ /* 0x000fe20000410000 */
[----:B----4-:R-:W-:Y:S01]  /*3770*/  FFMA.FTZ R8, R111, R8, R116 ;  /* 0x000000086f087223 */ /* 0x010fe20000010074 */
[----:B------:R-:W3:Y:S01]  /*3780*/  MUFU.EX2 R19, R19 ;  /* 0x0000001300137308 */ /* 0x000ee20000000800 */
[----:B------:R-:W-:Y:S01]  /*3790*/  FMUL.FTZ R121, R92, R9 ;  /* 0x000000095c797220 */ /* 0x000fe20000410000 */
[----:B------:R-:W-:Y:S01]  /*37a0*/  SHF.L.U32 R125, R10, 0x10, RZ ;  /* 0x000000100a7d7819 */ /* 0x000fe200000006ff */
[----:B-1----:R-:W-:Y:S01]  /*37b0*/  FFMA.FTZ R8, R16, R8, R117 ;  /* 0x0000000810087223 */ /* 0x002fe20000010075 */
[----:B------:R1:W4:Y:S01]  /*37c0*/  MUFU.EX2 R119, R126 ;  /* 0x0000007e00777308 */ /* 0x0003220000000800 */
[----:B------:R-:W-:Y:S01]  /*37d0*/  SHF.L.U32 R14, R14, 0x10, RZ ;  /* 0x000000100e0e7819 */ /* 0x000fe200000006ff */
[----:B------:R-:W-:Y:S01]  /*37e0*/  FMUL.FTZ R135, R103, R6 ;  /* 0x0000000667877220 */ /* 0x000fe20000410000 */
[----:B------:R-:W-:Y:S01]  /*37f0*/  FFMA.FTZ R8, R17, R8, R120 ;  /* 0x0000000811087223 */ /* 0x000fe20000010078 */
[----:B------:R-:W-:Y:S01]  /*3800*/  FMUL.FTZ R125, R94, R125 ;  /* 0x0000007d5e7d7220 */ /* 0x000fe20000410000 */
[----:B------:R-:W-:Y:S01]  /*3810*/  SHF.L.U32 R134, R7, 0x10, RZ ;  /* 0x0000001007867819 */ /* 0x000fe200000006ff */
[----:B------:R-:W-:Y:S01]  /*3820*/  FMUL.FTZ R131, R97, R14 ;  /* 0x0000000e61837220 */ /* 0x000fe20000410000 */
[----:B--2---:R-:W-:Y:S01]  /*3830*/  FFMA.FTZ R9, R18, R8, R121 ;  /* 0x0000000812097223 */ /* 0x004fe20000010079 */
[----:B------:R-:W-:Y:S01]  /*3840*/  FMUL.FTZ R8, R29, R110 ;  /* 0x0000006e1d087220 */ /* 0x000fe20000410000 */
[----:B-1----:R-:W-:Y:S01]  /*3850*/  FMUL.FTZ R126, R96, R13 ;  /* 0x0000000d607e7220 */ /* 0x002fe20000410000 */
[----:B------:R-:W-:Y:S01]  /*3860*/  FMUL.FTZ R134, R99, R134 ;  /* 0x0000008663867220 */ /* 0x000fe20000410000 */
[----:B---3--:R-:W-:Y:S01]  /*3870*/  FFMA.FTZ R10, R19, R9, R124 ;  /* 0x00000009130a7223 */ /* 0x008fe2000001007c */
[----:B------:R-:W-:Y:S01]  /*3880*/  FMUL.FTZ R9, R111, R8 ;  /* 0x000000086f097220 */ /* 0x000fe20000410000 */
[----:B------:R-:W-:-:S02]  /*3890*/  SHF.L.U32 R8, R11, 0x10, RZ ;  /* 0x000000100b087819 */ /* 0x000fc400000006ff */
[----:B------:R-:W-:Y:S01]  /*38a0*/  FFMA.FTZ R11, R114, R10, R125 ;  /* 0x0000000a720b7223 */ /* 0x000fe2000001007d */
[----:B------:R-:W-:Y:S02]  /*38b0*/  FMUL.FTZ R10, R16, R9 ;  /* 0x00000009100a7220 */ /* 0x000fe40000410000 */
[----:B------:R-:W-:Y:S01]  /*38c0*/  FMUL.FTZ R129, R95, R8 ;  /* 0x000000085f817220 */ /* 0x000fe20000410000 */
[----:B------:R-:W-:Y:S01]  /*38d0*/  FFMA.FTZ R11, R115, R11, R126 ;  /* 0x0000000b730b7223 */ /* 0x000fe2000001007e */
[----:B------:R-:W-:-:S03]  /*38e0*/  FMUL.FTZ R9, R17, R10 ;  /* 0x0000000a11097220 */ /* 0x000fc60000410000 */
[----:B------:R-:W-:Y:S01]  /*38f0*/  FFMA.FTZ R11, R118, R11, R129 ;  /* 0x0000000b760b7223 */ /* 0x000fe20000010081 */
[----:B------:R-:W-:-:S03]  /*3900*/  FMUL.FTZ R8, R18, R9 ;  /* 0x0000000912087220 */ /* 0x000fc60000410000 */
[----:B----4-:R-:W-:Y:S01]  /*3910*/  FFMA.FTZ R11, R119, R11, R128 ;  /* 0x0000000b770b7223 */ /* 0x010fe20000010080 */
[----:B------:R-:W-:-:S03]  /*3920*/  FMUL.FTZ R5, R19, R8 ;  /* 0x0000000813057220 */ /* 0x000fc60000410000 */
[----:B------:R-:W-:Y:S01]  /*3930*/  FFMA.FTZ R11, R122, R11, R131 ;  /* 0x0000000b7a0b7223 */ /* 0x000fe20000010083 */
[----:B------:R-:W-:Y:S01]  /*3940*/  FMUL.FTZ R8, R114, R5 ;  /* 0x0000000572087220 */ /* 0x000fe20000410000 */
[----:B------:R-:W-:Y:S02]  /*3950*/  SHF.L.U32 R5, R4, 0x10, RZ ;  /* 0x0000001004057819 */ /* 0x000fe400000006ff */
[----:B------:R-:W-:Y:S01]  /*3960*/  FFMA.FTZ R11, R123, R11, R132 ;  /* 0x0000000b7b0b7223 */ /* 0x000fe20000010084 */
[----:B------:R-:W-:Y:S02]  /*3970*/  FMUL.FTZ R7, R115, R8 ;  /* 0x0000000873077220 */ /* 0x000fe40000410000 */
[----:B------:R-:W-:Y:S01]  /*3980*/  FMUL.FTZ R136, R102, R5 ;  /* 0x0000000566887220 */ /* 0x000fe20000410000 */
[----:B------:R-:W-:Y:S01]  /*3990*/  FFMA.FTZ R11, R127, R11, R134 ;  /* 0x0000000b7f0b7223 */ /* 0x000fe20000010086 */
[----:B------:R-:W-:-:S03]  /*39a0*/  FMUL.FTZ R4, R118, R7 ;  /* 0x0000000776047220 */ /* 0x000fc60000410000 */
[----:B------:R-:W-:Y:S01]  /*39b0*/  FFMA.FTZ R11, R130, R11, R135 ;  /* 0x0000000b820b7223 */ /* 0x000fe20000010087 */
[----:B------:R-:W-:-:S03]  /*39c0*/  FMUL.FTZ R5, R119, R4 ;  /* 0x0000000477057220 */ /* 0x000fc60000410000 */
[----:B------:R-:W-:Y:S01]  /*39d0*/  FFMA.FTZ R6, R133, R11, R136 ;  /* 0x0000000b85067223 */ /* 0x000fe20000010088 */
[----:B------:R-:W-:-:S04]  /*39e0*/  FMUL.FTZ R4, R122, R5 ;  /* 0x000000057a047220 */ /* 0x000fc80000410000 */
[----:B------:R-:W1:Y:S01]  /*39f0*/  SHFL.UP PT, R7, R6, 0x1, RZ ;  /* 0x0420000006077989 */ /* 0x000e6200000e00ff */
[----:B------:R-:W-:-:S04]  /*3a00*/  FMUL.FTZ R4, R123, R4 ;  /* 0x000000047b047220 */ /* 0x000fc80000410000 */
[----:B------:R-:W-:-:S04]  /*3a10*/  FMUL.FTZ R5, R127, R4 ;  /* 0x000000047f057220 */ /* 0x000fc80000410000 */
[----:B------:R-:W-:Y:S01]  /*3a20*/  FMUL.FTZ R4, R130, R5 ;  /* 0x0000000582047220 */ /* 0x000fe20000410000 */
[----:B------:R-:W-:-:S03]  /*3a30*/  MOV R5, R104 ;  /* 0x0000006800057202 */ /* 0x000fc60000000f00 */
[----:B------:R-:W-:-:S05]  /*3a40*/  FMUL.FTZ R139, R133, R4 ;  /* 0x00000004858b7220 */ /* 0x000fca0000410000 */
[----:B------:R-:W2:Y:S01]  /*3a50*/  SHFL.UP PT, R4, R139, 0x1, RZ ;  /* 0x042000008b047989 */ /* 0x000ea200000e00ff */
[----:B-1----:R-:W-:-:S05]  /*3a60*/  FFMA.FTZ R7, R139, R7, R6 ;  /* 0x000000078b077223 */ /* 0x002fca0000010006 */
[----:B------:R-:W-:-:S05]  /*3a70*/  FSEL R8, R6, R7, !P1 ;  /* 0x0000000706087208 */ /* 0x000fca0004800000 */
[----:B------:R-:W1:Y:S01]  /*3a80*/  SHFL.UP PT, R7, R8, 0x2, RZ ;  /* 0x0440000008077989 */ /* 0x000e6200000e00ff */
[----:B--2---:R-:W-:Y:S01]  /*3a90*/  @P1 FMUL.FTZ R139, R139, R4 ;  /* 0x000000048b8b1220 */ /* 0x004fe20000410000 */
[----:B------:R-:W-:-:S04]  /*3aa0*/  MOV R4, R105 ;  /* 0x0000006900047202 */ /* 0x000fc80000000f00 */
[----:B------:R-:W2:Y:S01]  /*3ab0*/  SHFL.UP PT, R6, R139, 0x2, RZ ;  /* 0x044000008b067989 */ /* 0x000ea200000e00ff */
[----:B------:R-:W-:-:S03]  /*3ac0*/  ISETP.GE.AND P1, PT, R55, 0x2, PT ;  /* 0x000000023700780c */ /* 0x000fc60003f26270 */
[----:B------:R3:W5:Y:S01]  /*3ad0*/  LDG.E R137, desc[UR18][R4.64] ;  /* 0x0000001204897981 */ /* 0x000762000c1e1900 */
[----:B------:R-:W-:Y:S01]  /*3ae0*/  HFMA2 R12, -RZ, RZ, 1.875, 0 ;  /* 0x3f800000ff0c7431 */ /* 0x000fe200000001ff */
[----:B------:R-:W-:Y:S01]  /*3af0*/  MOV R13, RZ ;  /* 0x000000ff000d7202 */ /* 0x000fe20000000f00 */
[----:B------:R-:W-:Y:S01]  /*3b00*/  UMOV UR4, 0x400 ;  /* 0x0000040000047882 */ /* 0x000fe20000000000 */
[----:B------:R-:W-:Y:S01]  /*3b10*/  ISETP.NE.AND P2, PT, R107, 0x2, PT ;  /* 0x000000026b00780c */ /* 0x000fe20003f45270 */
[----:B0-----:R-:W-:Y:S01]  /*3b20*/  ULEA UR4, UR6, UR4, 0x18 ;  /* 0x0000000406047291 */ /* 0x001fe2000f8ec0ff */
[----:B------:R-:W-:Y:S01]  /*3b30*/  ISETP.GE.U32.AND P3, PT, R49, 0x20, PT ;  /* 0x000000203100780c */ /* 0x000fe20003f66070 */
[----:B-1----:R-:W-:Y:S01]  /*3b40*/  FFMA.FTZ R7, R139, R7, R8 ;  /* 0x000000078b077223 */ /* 0x002fe20000010008 */
[----:B------:R-:W-:Y:S01]  /*3b50*/  @P0 LDS.64 R12, [UR5] ;  /* 0x00000005ff0c0984 */ /* 0x000fe20008000a00 */
[----:B------:R-:W-:Y:S03]  /*3b60*/  BSSY.RECONVERGENT B0, `(.L_x_3017) ;  /* 0x000003a000007945 */ /* 0x000fe60003800200 */
[----:B------:R-:W-:-:S05]  /*3b70*/  FSEL R10, R8, R7, !P1 ;  /* 0x00000007080a7208 */ /* 0x000fca0004800000 */
        /* <DEDUP_REMOVED lines=8> */
[----:B---3--:R-:W0:Y:S04]  /*3c00*/  SHFL.UP PT, R5, R8, 0x8, RZ ;  /* 0x0500000008057989 */ /* 0x008e2800000e00ff */
        /* <DEDUP_REMOVED lines=14> */
[----:B------:R-:W-:Y:S02]  /*3cf0*/  ISETP.NE.AND P1, PT, R107, 0x1, PT ;  /* 0x000000016b00780c */ /* 0x000fe40003f25270 */
        /* <DEDUP_REMOVED lines=32> */
.L_x_3018:
[----:B------:R-:W-:Y:S05]  /*3f00*/  BSYNC.RECONVERGENT B0 ;  /* 0x0000000000007941 */ /* 0x000fea0003800200 */
.L_x_3017:
        /* <DEDUP_REMOVED lines=23> */
[----:B------:R-:W-:Y:S01]  /*4080*/  SHF.R.S32.HI R9, RZ, 0x1f, R101 ;  /* 0x0000001fff097819 */ /* 0x000fe20000011465 */
[----:B------:R2:W-:Y:S01]  /*4090*/  STS.64 [UR5], R4 ;  /* 0x00000004ff007988 */ /* 0x0005e20008000a05 */
[----:B------:R-:W-:-:S04]  /*40a0*/  IADD3 R8, P1, PT, R38, R101, RZ ;  /* 0x0000006526087210 */ /* 0x000fc80007f3e0ff */
[----:B------:R-:W-:Y:S02]  /*40b0*/  LEA.HI.X.SX32 R9, R38, R9, 0x1, P1 ;  /* 0x0000000926097211 */ /* 0x000fe400008f0eff */
[----:B-1----:R-:W-:-:S04]  /*40c0*/  LEA R6, P1, R8, R6, 0x3 ;  /* 0x0000000608067211 */ /* 0x002fc800078218ff */
[----:B------:R-:W-:-:S05]  /*40d0*/  LEA.HI.X R7, R8, R7, R9, 0x3, P1 ;  /* 0x0000000708077211 */ /* 0x000fca00008f1c09 */
[----:B------:R2:W-:Y:S04]  /*40e0*/  STG.E.64 desc[UR18][R6.64], R4 ;  /* 0x0000000406007986 */ /* 0x0005e8000c101b12 */
.L_x_3020:
[----:B------:R-:W-:Y:S05]  /*40f0*/  BSYNC.RECONVERGENT B0 ;  /* 0x0000000000007941 */ /* 0x000fea0003800200 */
.L_x_3019:
[----:B------:R-:W-:Y:S01]  /*4100*/  IADD3 R106, PT, PT, R106, 0x1, RZ ;  /* 0x000000016a6a7810 */ /* 0x000fe20007ffe0ff */
[----:B------:R-:W-:Y:S01]  /*4110*/  UIADD3 UR5, UPT, UPT, UR5, 0x8, URZ ;  /* 0x0000000805057890 */ /* 0x000fe2000fffe0ff */
[----:B------:R-:W-:Y:S01]  /*4120*/  LEA R105, P3, R26, R105, 0x2 ;  /* 0x000000691a697211 */ /* 0x000fe200078610ff */
[C---:B-----5:R-:W-:Y:S01]  /*4130*/  FFMA.FTZ R69, R137.reuse, R112, R69 ;  /* 0x0000007089457223 */ /* 0x060fe20000010045 */
        /* <DEDUP_REMOVED lines=18> */
[----:B------:R-:W-:-:S02]  /*4260*/  IADD3.X R23, PT, PT, R23, R25, RZ, P2, !PT ;  /* 0x0000001917177210 */ /* 0x000fc400017fe4ff */
[----:B------:R-:W-:Y:S02]  /*4270*/  IADD3 R101, PT, PT, R101, 0x1, RZ ;  /* 0x0000000165657810 */ /* 0x000fe40007ffe0ff */
[----:B------:R-:W-:Y:S02]  /*4280*/  IADD3.X R104, PT, PT, R104, R27, RZ, P3, !PT ;  /* 0x0000001b68687210 */ /* 0x000fe40001ffe4ff */
[----:B------:R-:W-:Y:S01]  /*4290*/  IADD3.X R31, PT, PT, R31, R108, RZ, P4, !PT ;  /* 0x0000006c1f1f7210 */ /* 0x000fe200027fe4ff */
[----:B------:R-:W-:Y:S06]  /*42a0*/  @P1 BRA `(.L_x_3021) ;  /* 0xfffffff0001c1947 */ /* 0x000fec000383ffff */
.L_x_3016:
[----:B------:R-:W-:Y:S01]  /*42b0*/  BAR.SYNC.DEFER_BLOCKING 0x0 ;  /* 0x0000000000007b1d */ /* 0x000fe20000010000 */
[----:B--2---:R-:W-:Y:S02]  /*42c0*/  F2FP.BF16.F32.PACK_AB R7, R85, R82 ;  /* 0x000000525507723e */ /* 0x004fe400000010ff */
        /* <DEDUP_REMOVED lines=18> */
[----:B0-----:R-:W0:Y:S01]  /*43f0*/  LDS.128 R12, [R32] ;  /* 0x00000000200c7984 */ /* 0x001e220000000c00 */
[C---:B-1----:R-:W-:Y:S02]  /*4400*/  LEA R9, P0, R11.reuse, R22, 0x1 ;  /* 0x000000160b097211 */ /* 0x042fe400078008ff */
[----:B------:R-:W-:Y:S01]  /*4410*/  IADD3.X R33, PT, PT, RZ, R33, RZ, P1, !PT ;  /* 0x00000021ff217210 */ /* 0x000fe20000ffe4ff */
[----:B------:R-:W1:Y:S01]  /*4420*/  LDS.128 R16, [R32+0x200] ;  /* 0x0002000020107984 */ /* 0x000e620000000c00 */
[----:B------:R-:W-:Y:S02]  /*4430*/  LEA.HI.X R11, R11, R23, R8, 0x1, P0 ;  /* 0x000000170b0b7211 */ /* 0x000fe400000f0c08 */
[----:B------:R-:W-:Y:S02]  /*4440*/  IADD3 R8, P0, PT, R2, R9, RZ ;  /* 0x0000000902087210 */ /* 0x000fe40007f1e0ff */
[----:B------:R-:W-:Y:S02]  /*4450*/  IADD3.X R37, PT, PT, RZ, R37, RZ, P2, !PT ;  /* 0x00000025ff257210 */ /* 0x000fe400017fe4ff */
[----:B------:R-:W-:-:S02]  /*4460*/  IADD3.X R9, PT, PT, R3, R11, RZ, P0, !PT ;  /* 0x0000000b03097210 */ /* 0x000fc400007fe4ff */
[----:B--2---:R-:W-:Y:S02]  /*4470*/  ISETP.GE.AND P0, PT, R45, UR5, PT ;  /* 0x000000052d007c0c */ /* 0x004fe4000bf06270 */
[----:B------:R-:W-:Y:S01]  /*4480*/  IADD3.X R39, PT, PT, RZ, R39, RZ, P3, !PT ;  /* 0x00000027ff277210 */ /* 0x000fe20001ffe4ff */
[----:B0-----:R0:W-:Y:S04]  /*4490*/  STG.E.128 desc[UR18][R8.64], R12 ;  /* 0x0000000c08007986 */ /* 0x0011e8000c101d12 */
[----:B-1----:R0:W-:Y:S06]  /*44a0*/  STG.E.128 desc[UR18][R8.64+0x200], R16 ;  /* 0x0002001008007986 */ /* 0x0021ec000c101d12 */
[----:B------:R-:W-:Y:S05]  /*44b0*/  @!P0 BRA `(.L_x_3022) ;  /* 0xffffffc000a48947 */ /* 0x000fea000383ffff */
[----:B------:R-:W-:Y:S05]  /*44c0*/  EXIT ;  /* 0x000000000000794d */ /* 0x000fea0003800000 */
.L_x_3023:
        /* <DEDUP_REMOVED lines=11> */
.L_x_5090:


//--------------------- .text._Z25selective_scan_fwd_kernelI32Selective_Scan_fwd_kernel_traitsILi128ELi16ELi1ELb1ELb1ELb0ELb1EN3c108BFloat16EfEEv13SSMParamsBase --------------------------
	.section	.text._Z25selective_scan_fwd_kernelI32Selective_Scan_fwd_kernel_traitsILi128ELi16ELi1ELb1ELb1ELb0ELb1EN3c108BFloat16EfEEv13SSMParamsBase,"ax",@progbits
	.align	128
        .global         _Z25selective_scan_fwd_kernelI32Selective_Scan_fwd_kernel_traitsILi128ELi16ELi1ELb1ELb1ELb0ELb1EN3c108BFloat16EfEEv13SSMParamsBase
        .type           _Z25selective_scan_fwd_kernelI32Selective_Scan_fwd_kernel_traitsILi128ELi16ELi1ELb1ELb1ELb0ELb1EN3c108BFloat16EfEEv13SSMParamsBase,@function
        .size           _Z25selective_scan_fwd_kernelI32Selective_Scan_fwd_kernel_traitsILi128ELi16ELi1ELb1ELb1ELb0ELb1EN3c108BFloat16EfEEv13SSMParamsBase,(.L_x_5091 - _Z25selective_scan_fwd_kernelI32Selective_Scan_fwd_kernel_traitsILi128ELi16ELi1ELb1ELb1ELb0ELb1EN3c108BFloat16EfEEv13SSMParamsBase)
        .other          _Z25selective_scan_fwd_kernelI32Selective_Scan_fwd_kernel_traitsILi128ELi16ELi1ELb1ELb1ELb0ELb1EN3c108BFloat16EfEEv13SSMParamsBase,@"STO_CUDA_ENTRY STV_DEFAULT"
_Z25selective_scan_fwd_kernelI32Selective_Scan_fwd_kernel_traitsILi128ELi16ELi1ELb1ELb1ELb0ELb1EN3c108BFloat16EfEEv13SSMParamsBase:
.text._Z25selective_scan_fwd_kernelI32Selective_Scan_fwd_kernel_traitsILi128ELi16ELi1ELb1ELb1ELb0ELb1EN3c108BFloat16EfEEv13SSMParamsBase:
        /* <DEDUP_REMOVED lines=111> */
.L_x_3062:
[----:B------:R-:W-:Y:S01]  /*06f0*/  BAR.SYNC.DEFER_BLOCKING 0x0 ;  /* 0x0000000000007b1d */ /* 0x000fe20000010000 */
[----:B-1----:R-:W-:-:S04]  /*0700*/  IADD3 R4, P0, PT, R2, R39, RZ ;  /* 0x0000002702047210 */ /* 0x002fc80007f1e0ff */
[----:B------:R-:W-:-:S03]  /*0710*/  IADD3.X R5, PT, PT, R3, R35, RZ, P0, !PT ;  /* 0x0000002303057210 */ /* 0x000fc600007fe4ff */
[----:B------:R-:W0:Y:S02]  /*0720*/  LDC R21, c[0x0][0x38c] ;  /* 0x0000e300ff157b82 */ /* 0x000e240000000800 */
        /* <DEDUP_REMOVED lines=74> */
.L_x_3025:
[----:B------:R-:W-:Y:S05]  /*0bd0*/  BSYNC.RECONVERGENT B0 ;  /* 0x0000000000007941 */ /* 0x000fea0003800200 */
.L_x_3024:
        /* <DEDUP_REMOVED lines=37> */
.L_x_3027:
[----:B------:R-:W-:Y:S05]  /*0e30*/  BSYNC.RECONVERGENT B0 ;  /* 0x0000000000007941 */ /* 0x000fea0003800200 */
.L_x_3026:
        /* <DEDUP_REMOVED lines=36> */
.L_x_3029:
[----:B------:R-:W-:Y:S05]  /*1080*/  BSYNC.RECONVERGENT B0 ;  /* 0x0000000000007941 */ /* 0x000fea0003800200 */
.L_x_3028:
        /* <DEDUP_REMOVED lines=37> */
.L_x_3031:
[----:B------:R-:W-:Y:S05]  /*12e0*/  BSYNC.RECONVERGENT B0 ;  /* 0x0000000000007941 */ /* 0x000fea0003800200 */
.L_x_3030:
        /* <DEDUP_REMOVED lines=36> */
.L_x_3033:
[----:B------:R-:W-:Y:S05]  /*1530*/  BSYNC.RECONVERGENT B0 ;  /* 0x0000000000007941 */ /* 0x000fea0003800200 */
.L_x_3032:
        /* <DEDUP_REMOVED lines=38> */
.L_x_3035:
[----:B------:R-:W-:Y:S05]  /*17a0*/  BSYNC.RECONVERGENT B0 ;  /* 0x0000000000007941 */ /* 0x000fea0003800200 */
.L_x_3034:
        /* <DEDUP_REMOVED lines=39> */
.L_x_3037:
[----:B------:R-:W-:Y:S05]  /*1a20*/  BSYNC.RECONVERGENT B0 ;  /* 0x0000000000007941 */ /* 0x000fea0003800200 */
.L_x_3036:
        /* <DEDUP_REMOVED lines=41> */
.L_x_3039:
[----:B------:R-:W-:Y:S05]  /*1cc0*/  BSYNC.RECONVERGENT B0 ;  /* 0x0000000000007941 */ /* 0x000fea0003800200 */
.L_x_3038:
        /* <DEDUP_REMOVED lines=40> */
.L_x_3041:
[----:B------:R-:W-:Y:S05]  /*1f50*/  BSYNC.RECONVERGENT B0 ;  /* 0x0000000000007941 */ /* 0x000fea0003800200 */
.L_x_3040:
        /* <DEDUP_REMOVED lines=41> */
.L_x_3043:
[----:B------:R-:W-:Y:S05]  /*21f0*/  BSYNC.RECONVERGENT B0 ;  /* 0x0000000000007941 */ /* 0x000fea0003800200 */
.L_x_3042:
        /* <DEDUP_REMOVED lines=39> */
.L_x_3045:
[----:B------:R-:W-:Y:S05]  /*2470*/  BSYNC.RECONVERGENT B0 ;  /* 0x0000000000007941 */ /* 0x000fea0003800200 */
.L_x_3044:
[----:B------:R-:W-:Y:S01]  /*2480*/  ISETP.EQ.OR P1, PT, RZ, UR7, P1 ;  /* 0x00000007ff007c0c */ /* 0x000fe20008f22670 */
[----:B------:R-:W-:Y:S01]  /*2490*/  BSSY.RECONVERGENT B0, `(.L_x_3046) ;  /* 0x000002a000007945 */ /* 0x000fe20003800200 */
[----:B------:R-:W-:Y:S01]  /*24a0*/  FSETP.GTU.FTZ.AND P3, PT, R84, 20, PT ;  /* 0x41a000005400780b */ /* 0x000fe20003f7c000 */
[-C--:B------:R-:W-:Y:S01]  /*24b0*/  FMUL.FTZ R52, R85, R46.reuse ;  /* 0x0000002e55347220 */ /* 0x080fe20000410000 */
[----:B------:R-:W-:Y:S01]  /*24c0*/  SHF.L.U32 R15, R13, 0x10, RZ ;  /* 0x000000100d0f7819 */ /* 0x000fe200000006ff */
[-C--:B------:R-:W-:Y:S01]  /*24d0*/  FMUL.FTZ R53, R87, R46.reuse ;  /* 0x0000002e57357220 */ /* 0x080fe20000410000 */
[----:B------:R-:W-:Y:S01]  /*24e0*/  ISETP.EQ.OR P0, PT, RZ, UR7, P0 ;  /* 0x00000007ff007c0c */ /* 0x000fe20008702670 */
[----:B------:R-:W-:Y:S01]  /*24f0*/  FMUL.FTZ R54, R89, R46 ;  /* 0x0000002e59367220 */ /* 0x000fe20000410000 */
[----:B------:R-:W-:Y:S02]  /*2500*/  ISETP.EQ.OR P2, PT, RZ, UR7, P2 ;  /* 0x00000007ff007c0c */ /* 0x000fe40009742670 */
[----:B------:R-:W-:-:S02]  /*2510*/  ISETP.EQ.OR P3, PT, RZ, UR7, P3 ;  /* 0x00000007ff007c0c */ /* 0x000fc40009f62670 */
        /* <DEDUP_REMOVED lines=33> */
.L_x_3047:
[----:B------:R-:W-:Y:S05]  /*2730*/  BSYNC.RECONVERGENT B0 ;  /* 0x0000000000007941 */ /* 0x000fea0003800200 */
.L_x_3046:
        /* <DEDUP_REMOVED lines=32> */
.L_x_3049:
[----:B------:R-:W-:Y:S05]  /*2940*/  BSYNC.RECONVERGENT B0 ;  /* 0x0000000000007941 */ /* 0x000fea0003800200 */
.L_x_3048:
        /* <DEDUP_REMOVED lines=32> */
.L_x_3051:
[----:B------:R-:W-:Y:S05]  /*2b50*/  BSYNC.RECONVERGENT B0 ;  /* 0x0000000000007941 */ /* 0x000fea0003800200 */
.L_x_3050:
        /* <DEDUP_REMOVED lines=32> */
.L_x_3053:
[----:B------:R-:W-:Y:S05]  /*2d60*/  BSYNC.RECONVERGENT B0 ;  /* 0x0000000000007941 */ /* 0x000fea0003800200 */
.L_x_3052:
        /* <DEDUP_REMOVED lines=32> */
.L_x_3055:
[----:B------:R-:W-:Y:S05]  /*2f70*/  BSYNC.RECONVERGENT B0 ;  /* 0x0000000000007941 */ /* 0x000fea0003800200 */
.L_x_3054:
        /* <DEDUP_REMOVED lines=41> */
[----:B------:R-:W-:Y:S01]  /*3210*/  FMUL.FTZ R102, R11, R84 ;  /* 0x000000540b667220 */ /* 0x000fe20000410000 */
[----:B------:R-:W-:Y:S01]  /*3220*/  MOV R50, R42 ;  /* 0x0000002a00327202 */ /* 0x000fe20000000f00 */
[----:B------:R-:W-:Y:S01]  /*3230*/  UIADD3 UR5, UPT, UPT, UR4, 0x10d0, URZ ;  /* 0x000010d004057890 */ /* 0x000fe2000fffe0ff */
[----:B------:R-:W-:-:S02]  /*3240*/  MOV R51, R40 ;  /* 0x0000002800337202 */ /* 0x000fc40000000f00 */
[----:B------:R-:W-:Y:S02]  /*3250*/  ISETP.EQ.AND P0, PT, R97, RZ, P0 ;  /* 0x000000ff6100720c */ /* 0x000fe40000702270 */
[----:B------:R-:W-:Y:S02]  /*3260*/  MOV R105, R43 ;  /* 0x0000002b00697202 */ /* 0x000fe40000000f00 */
[----:B------:R-:W-:Y:S02]  /*3270*/  MOV R104, R41 ;  /* 0x0000002900687202 */ /* 0x000fe40000000f00 */
[----:B------:R-:W-:Y:S02]  /*3280*/  IADD3.X R21, PT, PT, R3, R29, RZ, P1, !PT ;  /* 0x0000001d03157210 */ /* 0x000fe40000ffe4ff */
[----:B0-----:R-:W-:Y:S02]  /*3290*/  SHF.L.U64.HI R23, R22, 0x1, R23 ;  /* 0x0000000116177819 */ /* 0x001fe40000010217 */
[----:B-1----:R-:W-:-:S02]  /*32a0*/  SHF.L.U64.HI R25, R24, 0x2, R25 ;  /* 0x0000000218197819 */ /* 0x002fc40000010219 */
[----:B--2---:R-:W-:-:S07]  /*32b0*/  SHF.L.U64.HI R108, R26, 0x2, R27 ;  /* 0x000000021a6c7819 */ /* 0x004fce000001021b */
.L_x_3061:
        /* <DEDUP_REMOVED lines=24> */
[----:B------:R-:W-:Y:S01]  /*3440*/  FMUL.FTZ R131, R119, R84 ;  /* 0x0000005477837220 */ /* 0x000fe20000410000 */
[----:B------:R-:W-:Y:S04]  /*3450*/  MUFU.EX2 R27, R27 ;  /* 0x0000001b001b7308 */ /* 0x000fe80000000800 */
        /* <DEDUP_REMOVED lines=8> */
[----:B------:R-:W-:Y:S01]  /*34e0*/  SHF.L.U32 R118, R14, 0x10, RZ ;  /* 0x000000100e767819 */ /* 0x000fe200000006ff */
[----:B------:R-:W-:Y:S01]  /*34f0*/  FMUL.FTZ R14, R119, R74 ;  /* 0x0000004a770e7220 */ /* 0x000fe20000410000 */
[----:B------:R-:W-:Y:S01]  /*3500*/  SHF.L.U32 R112, R12, 0x10, RZ ;  /* 0x000000100c707819 */ /* 0x000fe200000006ff */
[----:B------:R-:W-:Y:S01]  /*3510*/  MUFU.EX2 R123, R123 ;  /* 0x0000007b007b7308 */ /* 0x000fe20000000800 */
[----:B------:R-:W-:Y:S01]  /*3520*/  PRMT R10, R15, 0x7632, R10 ;  /* 0x000076320f0a7816 */ /* 0x000fe2000000000a */
[----:B------:R-:W-:Y:S01]  /*3530*/  FMUL.FTZ R118, R89, R118 ;  /* 0x0000007659767220 */ /* 0x000fe20000410000 */
[----:B------:R-:W-:Y:S01]  /*3540*/  SHF.L.U32 R122, R15, 0x10, RZ ;  /* 0x000000100f7a7819 */ /* 0x000fe200000006ff */
[----:B------:R-:W-:Y:S01]  /*3550*/  FMUL.FTZ R112, R85, R112 ;  /* 0x0000007055707220 */ /* 0x000fe20000410000 */
[C---:B--2---:R-:W-:Y:S01]  /*3560*/  PRMT R12, R17.reuse, 0x7632, R12 ;  /* 0x00007632110c7816 */ /* 0x044fe2000000000c */
[----:B------:R-:W-:Y:S01]  /*3570*/  MUFU.EX2 R127, R127 ;  /* 0x0000007f007f7308 */ /* 0x000fe20000000800 */
        /* <DEDUP_REMOVED lines=17> */
[----:B------:R-:W-:Y:S01]  /*3690*/  FMUL.FTZ R126, R94, R13 ;  /* 0x0000000d5e7e7220 */ /* 0x000fe20000410000 */
        /* <DEDUP_REMOVED lines=13> */
[----:B------:R-:W-:Y:S01]  /*3770*/  SHF.L.U32 R12, R12, 0x10, RZ ;  /* 0x000000100c0c7819 */ /* 0x000fe200000006ff */
[----:B------:R-:W1:Y:S01]  /*3780*/  MUFU.EX2 R131, R131 ;  /* 0x0000008300837308 */ /* 0x000e620000000800 */
[----:B------:R-:W-:Y:S01]  /*3790*/  SHF.L.U32 R132, R7, 0x10, RZ ;  /* 0x0000001007847819 */ /* 0x000fe200000006ff */
[----:B------:R-:W-:Y:S01]  /*37a0*/  FFMA.FTZ R8, R17, R8, R118 ;  /* 0x0000000811087223 */ /* 0x000fe20000010076 */
[----:B------:R-:W-:Y:S01]  /*37b0*/  FMUL.FTZ R124, R92, R9 ;  /* 0x000000095c7c7220 */ /* 0x000fe20000410000 */
[----:B------:R-:W-:Y:S01]  /*37c0*/  FMUL.FTZ R129, R95, R12 ;  /* 0x0000000c5f817220 */ /* 0x000fe20000410000 */
[----:B------:R-:W-:Y:S01]  /*37d0*/  SHF.L.U32 R5, R4, 0x10, RZ ;  /* 0x0000001004057819 */ /* 0x000fe200000006ff */
[----:B--2---:R-:W-:Y:S01]  /*37e0*/  FFMA.FTZ R10, R18, R8, R119 ;  /* 0x00000008120a7223 */ /* 0x004fe20000010077 */
[----:B------:R-:W-:Y:S01]  /*37f0*/  FMUL.FTZ R8, R27, R110 ;  /* 0x0000006e1b087220 */ /* 0x000fe20000410000 */
[----:B------:R-:W-:Y:S01]  /*3800*/  FMUL.FTZ R132, R99, R132 ;  /* 0x0000008463847220 */ /* 0x000fe20000410000 */
[----:B------:R-:W-:Y:S01]  /*3810*/  FMUL.FTZ R134, R103, R6 ;  /* 0x0000000667867220 */ /* 0x000fe20000410000 */
[----:B---3--:R-:W-:Y:S01]  /*3820*/  FFMA.FTZ R10, R19, R10, R122 ;  /* 0x0000000a130a7223 */ /* 0x008fe2000001007a */
[----:B------:R-:W-:Y:S01]  /*3830*/  FMUL.FTZ R9, R107, R8 ;  /* 0x000000086b097220 */ /* 0x000fe20000410000 */
[----:B------:R-:W-:Y:S01]  /*3840*/  SHF.L.U32 R8, R11, 0x10, RZ ;  /* 0x000000100b087819 */ /* 0x000fe200000006ff */
[----:B------:R-:W-:Y:S01]  /*3850*/  FMUL.FTZ R136, R102, R5 ;  /* 0x0000000566887220 */ /* 0x000fe20000410000 */
[----:B------:R-:W-:Y:S01]  /*3860*/  FFMA.FTZ R11, R111, R10, R124 ;  /* 0x0000000a6f0b7223 */ /* 0x000fe2000001007c */
[----:B------:R-:W-:-:S02]  /*3870*/  FMUL.FTZ R10, R16, R9 ;  /* 0x00000009100a7220 */ /* 0x000fc40000410000 */
[----:B------:R-:W-:Y:S01]  /*3880*/  FMUL.FTZ R125, R93, R8 ;  /* 0x000000085d7d7220 */ /* 0x000fe20000410000 */
        /* <DEDUP_REMOVED lines=14> */
[----:B-1----:R-:W-:Y:S01]  /*3970*/  FFMA.FTZ R6, R131, R11, R136 ;  /* 0x0000000b83067223 */ /* 0x002fe20000010088 */
[----:B------:R-:W-:-:S04]  /*3980*/  FMUL.FTZ R4, R120, R5 ;  /* 0x0000000578047220 */ /* 0x000fc80000410000 */
[----:B------:R-:W1:Y:S01]  /*3990*/  SHFL.UP PT, R5, R6, 0x1, RZ ;  /* 0x0420000006057989 */ /* 0x000e6200000e00ff */
[----:B------:R-:W-:-:S04]  /*39a0*/  FMUL.FTZ R4, R121, R4 ;  /* 0x0000000479047220 */ /* 0x000fc80000410000 */
[----:B------:R-:W-:-:S04]  /*39b0*/  FMUL.FTZ R4, R123, R4 ;  /* 0x000000047b047220 */ /* 0x000fc80000410000 */
[----:B------:R-:W-:-:S04]  /*39c0*/  FMUL.FTZ R4, R127, R4 ;  /* 0x000000047f047220 */ /* 0x000fc80000410000 */
[----:B------:R-:W-:-:S05]  /*39d0*/  FMUL.FTZ R135, R131, R4 ;  /* 0x0000000483877220 */ /* 0x000fca0000410000 */
[----:B------:R-:W2:Y:S01]  /*39e0*/  SHFL.UP PT, R4, R135, 0x1, RZ ;  /* 0x0420000087047989 */ /* 0x000ea200000e00ff */
[----:B-1----:R-:W-:-:S05]  /*39f0*/  FFMA.FTZ R5, R135, R5, R6 ;  /* 0x0000000587057223 */ /* 0x002fca0000010006 */
[----:B------:R-:W-:Y:S02]  /*3a00*/  FSEL R8, R6, R5, !P1 ;  /* 0x0000000506087208 */ /* 0x000fe40004800000 */
[----:B------:R-:W-:-:S03]  /*3a10*/  MOV R5, R104 ;  /* 0x0000006800057202 */ /* 0x000fc60000000f00 */
        /* <DEDUP_REMOVED lines=72> */
.L_x_3058:
[----:B------:R-:W-:Y:S05]  /*3ea0*/  BSYNC.RECONVERGENT B0 ;  /* 0x0000000000007941 */ /* 0x000fea0003800200 */
.L_x_3057:
        /* <DEDUP_REMOVED lines=30> */
.L_x_3060:
[----:B------:R-:W-:Y:S05]  /*4090*/  BSYNC.RECONVERGENT B0 ;  /* 0x0000000000007941 */ /* 0x000fea0003800200 */
.L_x_3059:
        /* <DEDUP_REMOVED lines=27> */
.L_x_3056:
[----:B------:R-:W-:Y:S01]  /*4250*/  BAR.SYNC.DEFER_BLOCKING 0x0 ;  /* 0x0000000000007b1d */ /* 0x000fe20000010000 */
[----:B--2---:R-:W-:Y:S01]  /*4260*/  F2FP.BF16.F32.PACK_AB R7, R62, R55 ;  /* 0x000000373e07723e */ /* 0x004fe200000010ff */
[----:B------:R-:W-:Y:S01]  /*4270*/  HFMA2 R51, -RZ, RZ, 0, 0 ;  /* 0x00000000ff337431 */ /* 0x000fe200000001ff */
[----:B------:R-:W-:Y:S02]  /*4280*/  F2FP.BF16.F32.PACK_AB R6, R63, R54 ;  /* 0x000000363f06723e */ /* 0x000fe400000010ff */
[----:B------:R-:W-:-:S03]  /*4290*/  F2FP.BF16.F32.PACK_AB R5, R60, R53 ;  /* 0x000000353c05723e */ /* 0x000fc600000010ff */
[----:B------:R-:W1:Y:S01]  /*42a0*/  LDC.64 R20, c[0x0][0x420] ;  /* 0x00010800ff147b82 */ /* 0x000e620000000a00 */
[----:B------:R-:W-:Y:S01]  /*42b0*/  F2FP.BF16.F32.PACK_AB R4, R61, R52 ;  /* 0x000000343d04723e */ /* 0x000fe200000010ff */
[----:B------:R-:W2:Y:S01]  /*42c0*/  LDCU UR5, c[0x0][0x394] ;  /* 0x00007280ff0577ac */ /* 0x000ea20008000800 */
[----:B------:R-:W-:Y:S02]  /*42d0*/  F2FP.BF16.F32.PACK_AB R11, R66, R59 ;  /* 0x0000003b420b723e */ /* 0x000fe400000010ff */
[----:B------:R-:W-:Y:S02]  /*42e0*/  F2FP.BF16.F32.PACK_AB R10, R67, R58 ;  /* 0x0000003a430a723e */ /* 0x000fe400000010ff */
[----:B------:R-:W-:Y:S01]  /*42f0*/  F2FP.BF16.F32.PACK_AB R9, R64, R57 ;  /* 0x000000394009723e */ /* 0x000fe200000010ff */
[----:B------:R-:W3:Y:S01]  /*4300*/  LDC.64 R26, c[0x0][0x410] ;  /* 0x00010400ff1a7b82 */ /* 0x000ee20000000a00 */
[----:B------:R-:W-:Y:S02]  /*4310*/  F2FP.BF16.F32.PACK_AB R8, R65, R56 ;  /* 0x000000384108723e */ /* 0x000fe400000010ff */
[----:B------:R-:W-:-:S05]  /*4320*/  SHF.L.U32 R50, R34, 0xb, RZ ;  /* 0x0000000b22327819 */ /* 0x000fca00000006ff */
[----:B------:R-:W4:Y:S01]  /*4330*/  LDC.64 R22, c[0x0][0x428] ;  /* 0x00010a00ff167b82 */ /* 0x000f220000000a00 */
[----:B------:R1:W-:Y:S04]  /*4340*/  STS.128 [R0], R4 ;  /* 0x0000000400007388 */ /* 0x0003e80000000c00 */
[----:B------:R-:W-:Y:S01]  /*4350*/  STS.128 [R0+0x10], R8 ;  /* 0x0000100800007388 */ /* 0x000fe20000000c00 */
[----:B------:R-:W-:Y:S02]  /*4360*/  NOP ;  /* 0x0000000000007918 */ /* 0x000fe40000000000 */
[----:B------:R-:W5:Y:S01]  /*4370*/  LDC.64 R68, c[0x0][0x418] ;  /* 0x00010600ff447b82 */ /* 0x000f620000000a00 */
[----:B0-----:R-:W0:Y:S04]  /*4380*/  LDS.128 R12, [R28] ;  /* 0x000000001c0c7984 */ /* 0x001e280000000c00 */
[----:B------:R-:W2:Y:S01]  /*4390*/  LDS.128 R16, [R28+0x200] ;  /* 0x000200001c107984 */ /* 0x000ea20000000c00 */
[----:B-1----:R-:W-:-:S02]  /*43a0*/  IMAD.WIDE.U32 R4, R20, UR20, R50 ;  /* 0x0000001414047c25 */ /* 0x002fc4000f8e0032 */
[----:B------:R-:W1:Y:S02]  /*43b0*/  LDC.64 R24, c[0x0][0x478] ;  /* 0x00011e00ff187b82 */ /* 0x000e640000000a00 */
[----:B---3--:R-:W-:-:S04]  /*43c0*/  IMAD.WIDE.U32 R6, R26, UR20, R50 ;  /* 0x000000141a067c25 */ /* 0x008fc8000f8e0032 */
[----:B------:R-:W-:Y:S02]  /*43d0*/  IMAD R5, R21, UR20, R5 ;  /* 0x0000001415057c24 */ /* 0x000fe4000f8e0205 */
[----:B------:R-:W-:Y:S01]  /*43e0*/  IMAD R7, R27, UR20, R7 ;  /* 0x000000141b077c24 */ /* 0x000fe2000f8e0207 */
[----:B------:R-:W3:Y:S01]  /*43f0*/  LDC.64 R72, c[0x0][0x488] ;  /* 0x00012200ff487b82 */ /* 0x000ee20000000a00 */
[----:B----4-:R-:W-:-:S04]  /*4400*/  IMAD.WIDE.U32 R4, R47, R22, R4 ;  /* 0x000000162f047225 */ /* 0x010fc800078e0004 */
[C---:B------:R-:W-:Y:S02]  /*4410*/  IMAD R5, R47.reuse, R23, R5 ;  /* 0x000000172f057224 */ /* 0x040fe400078e0205 */
[----:B-----5:R-:W-:-:S04]  /*4420*/  IMAD.WIDE.U32 R6, R47, R68, R6 ;  /* 0x000000442f067225 */ /* 0x020fc800078e0006 */
[----:B------:R-:W-:Y:S01]  /*4430*/  IMAD R7, R47, R69, R7 ;  /* 0x000000452f077224 */ /* 0x000fe200078e0207 */
[----:B-1----:R-:W-:-:S04]  /*4440*/  LEA R69, P0, R4, R24, 0x1 ;  /* 0x0000001804457211 */ /* 0x002fc800078008ff */
[----:B------:R-:W-:Y:S02]  /*4450*/  LEA.HI.X R5, R4, R25, R5, 0x1, P0 ;  /* 0x0000001904057211 */ /* 0x000fe400000f0c05 */
[----:B------:R-:W-:Y:S02]  /*4460*/  IADD3 R68, P0, PT, R2, R69, RZ ;  /* 0x0000004502447210 */ /* 0x000fe40007f1e0ff */
[C---:B---3--:R-:W-:Y:S02]  /*4470*/  LEA R71, P1, R6.reuse, R72, 0x1 ;  /* 0x0000004806477211 */ /* 0x048fe400078208ff */
[C---:B------:R-:W-:Y:S02]  /*4480*/  IADD3.X R69, PT, PT, R3.reuse, R5, RZ, P0, !PT ;  /* 0x0000000503457210 */ /* 0x040fe400007fe4ff */
[----:B------:R-:W-:Y:S02]  /*4490*/  LEA.HI.X R7, R6, R73, R7, 0x1, P1 ;  /* 0x0000004906077211 */ /* 0x000fe400008f0c07 */
[----:B------:R-:W-:Y:S01]  /*44a0*/  IADD3 R70, P1, PT, R2, R71, RZ ;  /* 0x0000004702467210 */ /* 0x000fe20007f3e0ff */
[----:B0-----:R-:W-:Y:S03]  /*44b0*/  STG.E.128 desc[UR18][R68.64], R12 ;  /* 0x0000000c44007986 */ /* 0x001fe6000c101d12 */
[----:B------:R-:W-:Y:S01]  /*44c0*/  IADD3.X R71, PT, PT, R3, R7, RZ, P1, !PT ;  /* 0x0000000703477210 */ /* 0x000fe20000ffe4ff */
[----:B--2---:R-:W-:Y:S01]  /*44d0*/  STG.E.128 desc[UR18][R68.64+0x200], R16 ;  /* 0x0002001044007986 */ /* 0x004fe2000c101d12 */
        /* <DEDUP_REMOVED lines=21> */
[----:B------:R-:W-:Y:S01]  /*4630*/  PRMT R24, R24, 0x7632, R24 ;  /* 0x0000763218187816 */ /* 0x000fe20000000018 */
[----:B------:R-:W-:Y:S01]  /*4640*/  FMUL.FTZ R7, R10, -1.4426950216293334961 ;  /* 0xbfb8aa3b0a077820 */ /* 0x000fe20000410000 */
[----:B------:R-:W-:Y:S01]  /*4650*/  PRMT R26, R26, 0x7632, R26 ;  /* 0x000076321a1a7816 */ /* 0x000fe2000000001a */
[----:B------:R-:W0:Y:S01]  /*4660*/  MUFU.EX2 R14, R14 ;  /* 0x0000000e000e7308 */ /* 0x000e220000000800 */
        /* <DEDUP_REMOVED lines=8> */
[----:B------:R1:W-:Y:S01]  /*46f0*/  MUFU.EX2 R69, R17 ;  /* 0x0000001100457308 */ /* 0x0003e20000000800 */
[----:B------:R-:W-:Y:S01]  /*4700*/  SHF.L.U32 R24, R24, 0x10, RZ ;  /* 0x0000001018187819 */ /* 0x000fe200000006ff */
[----:B------:R-:W-:Y:S01]  /*4710*/  FMUL.FTZ R73, R71, -1.4426950216293334961 ;  /* 0xbfb8aa3b47497820 */ /* 0x000fe20000410000 */
[----:B------:R-:W-:Y:S01]  /*4720*/  SHF.L.U32 R27, R26, 0x10, RZ ;  /* 0x000000101a1b7819 */ /* 0x000fe200000006ff */
[----:B------:R-:W2:Y:S01]  /*4730*/  MUFU.EX2 R6, R4 ;  /* 0x0000000400067308 */ /* 0x000ea20000000800 */
[----:B------:R-:W-:Y:S01]  /*4740*/  PRMT R22, R22, 0x7632, R22 ;  /* 0x0000763216167816 */ /* 0x000fe20000000016 */
[----:B------:R-:W-:Y:S01]  /*4750*/  FMUL.FTZ R9, R18, -1.4426950216293334961 ;  /* 0xbfb8aa3b12097820 */ /* 0x000fe20000410000 */
[----:B------:R-:W-:Y:S01]  /*4760*/  SHF.L.U32 R21, R21, 0x10, RZ ;  /* 0x0000001015157819 */ /* 0x000fe200000006ff */
[----:B------:R3:W4:Y:S01]  /*4770*/  MUFU.EX2 R11, R7 ;  /* 0x00000007000b7308 */ /* 0x0007220000000800 */
[----:B------:R-:W-:Y:S01]  /*4780*/  PRMT R25, R25, 0x7632, R25 ;  /* 0x0000763219197816 */ /* 0x000fe20000000019 */
[----:B-1----:R-:W-:Y:S01]  /*4790*/  FMUL.FTZ R17, R24, -1.4426950216293334961 ;  /* 0xbfb8aa3b18117820 */ /* 0x002fe20000410000 */
[C---:B------:R-:W-:Y:S01]  /*47a0*/  SHF.L.U32 R72, R20.reuse, 0x10, RZ ;  /* 0x0000001014487819 */ /* 0x040fe200000006ff */
[----:B------:R-:W-:Y:S01]  /*47b0*/  FMUL.FTZ R5, R21, -1.4426950216293334961 ;  /* 0xbfb8aa3b15057820 */ /* 0x000fe20000410000 */
[----:B------:R-:W-:Y:S01]  /*47c0*/  PRMT R20, R20, 0x7632, R20 ;  /* 0x0000763214147816 */ /* 0x000fe20000000014 */
[----:B------:R1:W-:Y:S01]  /*47d0*/  MUFU.EX2 R19, R9 ;  /* 0x0000000900137308 */ /* 0x0003e20000000800 */
[----:B------:R-:W-:Y:S01]  /*47e0*/  PRMT R23, R23, 0x7632, R23 ;  /* 0x0000763217177816 */ /* 0x000fe20000000017 */
[----:B------:R-:W-:Y:S01]  /*47f0*/  FMUL.FTZ R12, R72, -1.4426950216293334961 ;  /* 0xbfb8aa3b480c7820 */ /* 0x000fe20000410000 */
[----:B------:R-:W-:Y:S01]  /*4800*/  SHF.L.U32 R74, R70, 0x10, RZ ;  /* 0x00000010464a7819 */ /* 0x000fe200000006ff */
[----:B------:R-:W-:Y:S01]  /*4810*/  FMUL.FTZ R70, R27, -1.4426950216293334961 ;  /* 0xbfb8aa3b1b467820 */ /* 0x000fe20000410000 */
[----:B------:R-:W-:Y:S01]  /*4820*/  SHF.L.U32 R22, R22, 0x10, RZ ;  /* 0x0000001016167819 */ /* 0x000fe200000006ff */
[----:B------:R-:W5:Y:S01]  /*4830*/  MUFU.EX2 R17, R17 ;  /* 0x0000001100117308 */ /* 0x000f620000000800 */
[----:B------:R-:W-:Y:S01]  /*4840*/  SHF.L.U32 R25, R25, 0x10, RZ ;  /* 0x0000001019197819 */ /* 0x000fe200000006ff */
[----:B0-----:R-:W-:Y:S01]  /*4850*/  FADD.FTZ R14, R14, 1 ;  /* 0x3f8000000e0e7421 */ /* 0x001fe20000010000 */
[----:B------:R-:W-:Y:S01]  /*4860*/  SHF.L.U32 R20, R20, 0x10, RZ ;  /* 0x0000001014147819 */ /* 0x000fe200000006ff */
[----:B---3--:R-:W-:Y:S01]  /*4870*/  FMUL.FTZ R7, R22, -1.4426950216293334961 ;  /* 0xbfb8aa3b16077820 */ /* 0x008fe20000410000 */
[----:B------:R-:W-:Y:S01]  /*4880*/  SHF.L.U32 R23, R23, 0x10, RZ ;  /* 0x0000001017177819 */ /* 0x000fe200000006ff */
[----:B------:R-:W-:Y:S01]  /*4890*/  FMUL.FTZ R26, R25, -1.4426950216293334961 ;  /* 0xbfb8aa3b191a7820 */ /* 0x000fe20000410000 */
[----:B------:R-:W0:Y:S01]  /*48a0*/  MUFU.EX2 R70, R70 ;  /* 0x0000004600467308 */ /* 0x000e220000000800 */
[----:B------:R-:W-:Y:S01]  /*48b0*/  FMUL.FTZ R4, R20, -1.4426950216293334961 ;  /* 0xbfb8aa3b14047820 */ /* 0x000fe20000410000 */
[----:B------:R-:W-:Y:S01]  /*48c0*/  FMUL.FTZ R75, R74, -1.4426950216293334961 ;  /* 0xbfb8aa3b4a4b7820 */ /* 0x000fe20000410000 */
[----:B-1----:R-:W-:Y:S01]  /*48d0*/  FMUL.FTZ R9, R23, -1.4426950216293334961 ;  /* 0xbfb8aa3b17097820 */ /* 0x002fe20000410000 */
[----:B------:R-:W-:Y:S01]  /*48e0*/  MUFU.EX2 R5, R5 ;  /* 0x0000000500057308 */ /* 0x000fe20000000800 */
[----:B--2---:R-:W-:Y:S01]  /*48f0*/  FADD.FTZ R6, R6, 1 ;  /* 0x3f80000006067421 */ /* 0x004fe20000010000 */
[----:B------:R-:W-:Y:S01]  /*4900*/  FADD.FTZ R8, R8, 1 ;  /* 0x3f80000008087421 */ /* 0x000fe20000010000 */
[----:B----4-:R-:W-:Y:S01]  /*4910*/  FADD.FTZ R11, R11, 1 ;  /* 0x3f8000000b0b7421 */ /* 0x010fe20000010000 */
[----:B------:R-:W1:Y:S01]  /*4920*/  MUFU.EX2 R12, R12 ;  /* 0x0000000c000c7308 */ /* 0x000e620000000800 */
[----:B------:R-:W-:Y:S01]  /*4930*/  FADD.FTZ R69, R69, 1 ;  /* 0x3f80000045457421 */ /* 0x000fe20000010000 */
[----:B-----5:R-:W-:Y:S01]  /*4940*/  FADD.FTZ R17, R17, 1 ;  /* 0x3f80000011117421 */ /* 0x020fe20000010000 */
[----:B------:R-:W-:Y:S01]  /*4950*/  FADD.FTZ R19, R19, 1 ;  /* 0x3f80000013137421 */ /* 0x000fe20000010000 */
[----:B------:R-:W2:Y:S01]  /*4960*/  MUFU.EX2 R7, R7 ;  /* 0x0000000700077308 */ /* 0x000ea20000000800 */
[----:B0-----:R-:W-:-:S03]  /*4970*/  FADD.FTZ R70, R70, 1 ;  /* 0x3f80000046467421 */ /* 0x001fc60000010000 */
[----:B------:R-:W0:Y:S04]  /*4980*/  MUFU.EX2 R26, R26 ;  /* 0x0000001a001a7308 */ /* 0x000e280000000800 */
[----:B------:R-:W-:Y:S01]  /*4990*/  MUFU.RCP R14, R14 ;  /* 0x0000000e000e7308 */ /* 0x000fe20000001000 */
[----:B-1----:R-:W-:Y:S01]  /*49a0*/  FADD.FTZ R12, R12, 1 ;  /* 0x3f8000000c0c7421 */ /* 0x002fe20000010000 */
[----:B--2---:R-:W-:-:S06]  /*49b0*/  FADD.FTZ R7, R7, 1 ;  /* 0x3f80000007077421 */ /* 0x004fcc0000010000 */
[----:B------:R-:W1:Y:S01]  /*49c0*/  MUFU.EX2 R73, R73 ;  /* 0x0000004900497308 */ /* 0x000e620000000800 */
[----:B0-----:R-:W-:-:S03]  /*49d0*/  FADD.FTZ R26, R26, 1 ;  /* 0x3f8000001a1a7421 */ /* 0x001fc60000010000 */
[----:B------:R-:W0:Y:S04]  /*49e0*/  MUFU.EX2 R4, R4 ;  /* 0x0000000400047308 */ /* 0x000e280000000800 */
[----:B------:R-:W2:Y:S04]  /*49f0*/  MUFU.EX2 R9, R9 ;  /* 0x0000000900097308 */ /* 0x000ea80000000800 */
[----:B------:R-:W3:Y:S01]  /*4a00*/  MUFU.EX2 R75, R75 ;  /* 0x0000004b004b7308 */ /* 0x000ee20000000800 */
[----:B-1----:R-:W-:-:S03]  /*4a10*/  FADD.FTZ R73, R73, 1 ;  /* 0x3f80000049497421 */ /* 0x002fc60000010000 */
[----:B------:R1:W4:Y:S01]  /*4a20*/  MUFU.RCP R76, R6 ;  /* 0x00000006004c7308 */ /* 0x0003220000001000 */
[----:B0-----:R-:W-:Y:S01]  /*4a30*/  FADD.FTZ R4, R4, 1 ;  /* 0x3f80000004047421 */ /* 0x001fe20000010000 */
[----:B--2---:R-:W-:-:S06]  /*4a40*/  FADD.FTZ R9, R9, 1 ;  /* 0x3f80000009097421 */ /* 0x004fcc0000010000 */
[----:B------:R-:W0:Y:S01]  /*4a50*/  MUFU.RCP R81, R8 ;  /* 0x0000000800517308 */ /* 0x000e220000001000 */
[----:B-1----:R-:W-:Y:S01]  /*4a60*/  FADD.FTZ R6, R5, 1 ;  /* 0x3f80000005067421 */ /* 0x002fe20000010000 */
[----:B---3--:R-:W-:-:S06]  /*4a70*/  FADD.FTZ R75, R75, 1 ;  /* 0x3f8000004b4b7421 */ /* 0x008fcc0000010000 */
[----:B------:R-:W-:Y:S01]  /*4a80*/  MUFU.RCP R11, R11 ;  /* 0x0000000b000b7308 */ /* 0x000fe20000001000 */
[----:B----4-:R-:W-:-:S07]  /*4a90*/  FMUL.FTZ R15, R15, R76 ;  /* 0x0000004c0f0f7220 */ /* 0x010fce0000410000 */
[----:B------:R1:W2:Y:S01]  /*4aa0*/  MUFU.RCP R8, R6 ;  /* 0x0000000600087308 */ /* 0x0002a20000001000 */
[----:B0-----:R-:W-:-:S07]  /*4ab0*/  FMUL.FTZ R16, R16, R81 ;  /* 0x0000005110107220 */ /* 0x001fce0000410000 */
[----:B------:R-:W-:Y:S01]  /*4ac0*/  MUFU.RCP R69, R69 ;  /* 0x0000004500457308 */ /* 0x000fe20000001000 */
[----:B-1----:R-:W-:-:S07]  /*4ad0*/  FMUL.FTZ R6, R13, R14 ;  /* 0x0000000e0d067220 */ /* 0x002fce0000410000 */
[----:B------:R-:W0:Y:S01]  /*4ae0*/  MUFU.RCP R17, R17 ;  /* 0x0000001100117308 */ /* 0x000e220000001000 */
[----:B--2---:R-:W-:-:S04]  /*4af0*/  FMUL.FTZ R21, R21, R8 ;  /* 0x0000000815157220 */ /* 0x004fc80000410000 */
[----:B------:R-:W-:-:S03]  /*4b00*/  FMUL.FTZ R60, R21, R60 ;  /* 0x0000003c153c7220 */ /* 0x000fc60000410000 */
[----:B------:R-:W1:Y:S08]  /*4b10*/  MUFU.RCP R70, R70 ;  /* 0x0000004600467308 */ /* 0x000e700000001000 */
[----:B------:R-:W2:Y:S01]  /*4b20*/  MUFU.RCP R77, R12 ;  /* 0x0000000c004d7308 */ /* 0x000ea20000001000 */
[----:B0-----:R-:W-:-:S04]  /*4b30*/  FMUL.FTZ R24, R24, R17 ;  /* 0x0000001118187220 */ /* 0x001fc80000410000 */
[----:B------:R-:W-:-:S03]  /*4b40*/  FMUL.FTZ R24, R24, R65 ;  /* 0x0000004118187220 */ /* 0x000fc60000410000 */
[----:B------:R-:W0:Y:S01]  /*4b50*/  MUFU.RCP R19, R19 ;  /* 0x0000001300137308 */ /* 0x000e220000001000 */
[----:B-1----:R-:W-:-:S04]  /*4b60*/  FMUL.FTZ R8, R27, R70 ;  /* 0x000000461b087220 */ /* 0x002fc80000410000 */
[----:B------:R-:W-:-:S03]  /*4b70*/  FMUL.FTZ R8, R8, R67 ;  /* 0x0000004308087220 */ /* 0x000fc60000410000 */
[----:B------:R-:W-:Y:S01]  /*4b80*/  MUFU.RCP R78, R73 ;  /* 0x00000049004e7308 */ /* 0x000fe20000001000 */
[----:B--2---:R-:W-:-:S07]  /*4b90*/  FMUL.FTZ R5, R72, R77 ;  /* 0x0000004d48057220 */ /* 0x004fce0000410000 */
[----:B------:R1:W2:Y:S01]  /*4ba0*/  MUFU.RCP R79, R4 ;  /* 0x00000004004f7308 */ /* 0x0002a20000001000 */
[----:B0-----:R-:W-:-:S04]  /*4bb0*/  FMUL.FTZ R18, R18, R19 ;  /* 0x0000001312127220 */ /* 0x001fc80000410000 */
[----:B------:R-:W-:-:S03]  /*4bc0*/  FMUL.FTZ R18, R18, R57 ;  /* 0x0000003912127220 */ /* 0x000fc60000410000 */
[----:B------:R-:W0:Y:S01]  /*4bd0*/  MUFU.RCP R7, R7 ;  /* 0x0000000700077308 */ /* 0x000e220000001000 */
[----:B-1----:R-:W-:Y:S01]  /*4be0*/  FMUL.FTZ R4, R5, R52 ;  /* 0x0000003405047220 */ /* 0x002fe20000410000 */
[----:B------:R-:W-:Y:S01]  /*4bf0*/  FMUL.FTZ R5, R6, R53 ;  /* 0x0000003506057220 */ /* 0x000fe20000410000 */
[----:B------:R-:W-:-:S04]  /*4c00*/  FMUL.FTZ R6, R15, R54 ;  /* 0x000000360f067220 */ /* 0x000fc80000410000 */
[----:B------:R-:W-:Y:S01]  /*4c10*/  F2FP.BF16.F32.PACK_AB R5, R60, R5 ;  /* 0x000000053c05723e */ /* 0x000fe200000010ff */
[----:B------:R1:W3:Y:S01]  /*4c20*/  MUFU.RCP R12, R9 ;  /* 0x00000009000c7308 */ /* 0x0002e20000001000 */
[----:B--2---:R-:W-:-:S04]  /*4c30*/  FMUL.FTZ R20, R20, R79 ;  /* 0x0000004f14147220 */ /* 0x004fc80000410000 */
[----:B------:R-:W-:-:S03]  /*4c40*/  FMUL.FTZ R61, R20, R61 ;  /* 0x0000003d143d7220 */ /* 0x000fc60000410000 */
[----:B------:R-:W2:Y:S01]  /*4c50*/  MUFU.RCP R26, R26 ;  /* 0x0000001a001a7308 */ /* 0x000ea20000001000 */
[----:B-1----:R-:W-:Y:S01]  /*4c60*/  FMUL.FTZ R9, R10, R11 ;  /* 0x0000000b0a097220 */ /* 0x002fe20000410000 */
[----:B------:R-:W-:Y:S01]  /*4c70*/  FMUL.FTZ R11, R68, R69 ;  /* 0x00000045440b7220 */ /* 0x000fe20000410000 */
[----:B0-----:R-:W-:Y:S01]  /*4c80*/  FMUL.FTZ R22, R22, R7 ;  /* 0x0000000716167220 */ /* 0x001fe20000410000 */
[----:B------:R-:W-:Y:S01]  /*4c90*/  FMUL.FTZ R10, R71, R78 ;  /* 0x0000004e470a7220 */ /* 0x000fe20000410000 */
[----:B------:R-:W-:Y:S01]  /*4ca0*/  FMUL.FTZ R9, R9, R56 ;  /* 0x0000003809097220 */ /* 0x000fe20000410000 */
[----:B------:R-:W-:Y:S01]  /*4cb0*/  FMUL.FTZ R11, R11, R58 ;  /* 0x0000003a0b0b7220 */ /* 0x000fe20000410000 */
[----:B------:R-:W-:Y:S01]  /*4cc0*/  FMUL.FTZ R7, R16, R55 ;  /* 0x0000003710077220 */ /* 0x000fe20000410000 */
[----:B------:R-:W0:Y:S01]  /*4cd0*/  MUFU.RCP R13, R75 ;  /* 0x0000004b000d7308 */ /* 0x000e220000001000 */
[----:B------:R-:W-:Y:S01]  /*4ce0*/  FMUL.FTZ R63, R22, R63 ;  /* 0x0000003f163f7220 */ /* 0x000fe20000410000 */
[----:B---3--:R-:W-:Y:S01]  /*4cf0*/  FMUL.FTZ R23, R23, R12 ;  /* 0x0000000c17177220 */ /* 0x008fe20000410000 */
[----:B------:R-:W-:Y:S01]  /*4d00*/  FMUL.FTZ R10, R10, R59 ;  /* 0x0000003b0a0a7220 */ /* 0x000fe20000410000 */
[----:B------:R-:W-:Y:S01]  /*4d10*/  F2FP.BF16.F32.PACK_AB R24, R24, R9 ;  /* 0x000000091818723e */ /* 0x000fe200000010ff */
[----:B------:R-:W1:Y:S01]  /*4d20*/  LDC.64 R20, c[0x0][0x490] ;  /* 0x00012400ff147b82 */ /* 0x000e620000000a00 */
[----:B------:R-:W-:Y:S01]  /*4d30*/  FMUL.FTZ R62, R23, R62 ;  /* 0x0000003e173e7220 */ /* 0x000fe20000410000 */
[----:B------:R-:W-:-:S02]  /*4d40*/  F2FP.BF16.F32.PACK_AB R6, R63, R6 ;  /* 0x000000063f06723e */ /* 0x000fc400000010ff */
[----:B------:R-:W-:Y:S01]  /*4d50*/  F2FP.BF16.F32.PACK_AB R4, R61, R4 ;  /* 0x000000043d04723e */ /* 0x000fe200000010ff */
[----:B--2---:R-:W-:Y:S01]  /*4d60*/  FMUL.FTZ R25, R25, R26 ;  /* 0x0000001a19197220 */ /* 0x004fe20000410000 */
[----:B------:R-:W-:Y:S02]  /*4d70*/  F2FP.BF16.F32.PACK_AB R26, R8, R11 ;  /* 0x0000000b081a723e */ /* 0x000fe400000010ff */
[----:B------:R-:W2:Y:S01]  /*4d80*/  LDC.64 R8, c[0x0][0x430] ;  /* 0x00010c00ff087b82 */ /* 0x000ea20000000a00 */
[----:B------:R-:W-:Y:S01]  /*4d90*/  FMUL.FTZ R25, R25, R64 ;  /* 0x0000004019197220 */ /* 0x000fe20000410000 */
[----:B------:R-:W-:-:S06]  /*4da0*/  F2FP.BF16.F32.PACK_AB R7, R62, R7 ;  /* 0x000000073e07723e */ /* 0x000fcc00000010ff */
[----:B------:R-:W-:Y:S01]  /*4db0*/  BAR.SYNC.DEFER_BLOCKING 0x0 ;  /* 0x0000000000007b1d */ /* 0x000fe20000010000 */
[----:B0-----:R-:W-:Y:S01]  /*4dc0*/  FMUL.FTZ R13, R74, R13 ;  /* 0x0000000d4a0d7220 */ /* 0x001fe20000410000 */
[----:B------:R-:W-:-:S03]  /*4dd0*/  F2FP.BF16.F32.PACK_AB R25, R25, R18 ;  /* 0x000000121919723e */ /* 0x000fc600000010ff */
[----:B------:R-:W-:-:S05]  /*4de0*/  FMUL.FTZ R13, R13, R66 ;  /* 0x000000420d0d7220 */ /* 0x000fca0000410000 */
[----:B------:R-:W-:Y:S02]  /*4df0*/  F2FP.BF16.F32.PACK_AB R27, R13, R10 ;  /* 0x0000000a0d1b723e */ /* 0x000fe400000010ff */
[----:B------:R-:W0:Y:S01]  /*4e00*/  LDC.64 R10, c[0x0][0x438] ;  /* 0x00010e00ff0a7b82 */ /* 0x000e220000000a00 */
[----:B--2---:R-:W-:Y:S01]  /*4e10*/  IMAD.WIDE.U32 R50, R8, UR20, R50 ;  /* 0x0000001408327c25 */ /* 0x004fe2000f8e0032 */
[----:B------:R1:W-:Y:S03]  /*4e20*/  STS.128 [R0], R4 ;  /* 0x0000000400007388 */ /* 0x0003e60000000c00 */
[----:B------:R-:W-:Y:S01]  /*4e30*/  IMAD R51, R9, UR20, R51 ;  /* 0x0000001409337c24 */ /* 0x000fe2000f8e0233 */
        /* <DEDUP_REMOVED lines=8> */
[----:B------:R-:W-:-:S04]  /*4ec0*/  IADD3 R4, P0, PT, R2, R5, RZ ;  /* 0x0000000502047210 */ /* 0x000fc80007f1e0ff */
[----:B------:R-:W-:Y:S02]  /*4ed0*/  IADD3.X R5, PT, PT, R3, R9, RZ, P0, !PT ;  /* 0x0000000903057210 */ /* 0x000fe400007fe4ff */
[----:B------:R-:W-:-:S03]  /*4ee0*/  ISETP.GE.AND P0, PT, R34, UR5, PT ;  /* 0x0000000522007c0c */ /* 0x000fc6000bf06270 */
[----:B--2---:R1:W-:Y:S04]  /*4ef0*/  STG.E.128 desc[UR18][R4.64], R12 ;  /* 0x0000000c04007986 */ /* 0x0043e8000c101d12 */
[----:B0-----:R1:W-:Y:S06]  /*4f00*/  STG.E.128 desc[UR18][R4.64+0x200], R16 ;  /* 0x0002001004007986 */ /* 0x0013ec000c101d12 */
[----:B------:R-:W-:Y:S05]  /*4f10*/  @!P0 BRA `(.L_x_3062) ;  /* 0xffffffb400f48947 */ /* 0x000fea000383ffff */
[----:B------:R-:W-:Y:S05]  /*4f20*/  EXIT ;  /* 0x000000000000794d */ /* 0x000fea0003800000 */
.L_x_3063:
        /* <DEDUP_REMOVED lines=13> */
.L_x_5091:


//--------------------- .text._Z25selective_scan_fwd_kernelI32Selective_Scan_fwd_kernel_traitsILi128ELi16ELi1ELb1ELb1ELb1ELb0EN3c108BFloat16EfEEv13SSMParamsBase --------------------------
	.section	.text._Z25selective_scan_fwd_kernelI32Selective_Scan_fwd_kernel_traitsILi128ELi16ELi1ELb1ELb1ELb1ELb0EN3c108BFloat16EfEEv13SSMParamsBase,"ax",@progbits
	.align	128
        .global         _Z25selective_scan_fwd_kernelI32Selective_Scan_fwd_kernel_traitsILi128ELi16ELi1ELb1ELb1ELb1ELb0EN3c108BFloat16EfEEv13SSMParamsBase
        .type           _Z25selective_scan_fwd_kernelI32Selective_Scan_fwd_kernel_traitsILi128ELi16ELi1ELb1ELb1ELb1ELb0EN3c108BFloat16EfEEv13SSMParamsBase,@function
        .size           _Z25selective_scan_fwd_kernelI32Selective_Scan_fwd_kernel_traitsILi128ELi16ELi1ELb1ELb1ELb1ELb0EN3c108BFloat16EfEEv13SSMParamsBase,(.L_x_5092 - _Z25selective_scan_fwd_kernelI32Selective_Scan_fwd_kernel_traitsILi128ELi16ELi1ELb1ELb1ELb1ELb0EN3c108BFloat16EfEEv13SSMParamsBase)
        .other          _Z25selective_scan_fwd_kernelI32Selective_Scan_fwd_kernel_traitsILi128ELi16ELi1ELb1ELb1ELb1ELb0EN3c108BFloat16EfEEv13SSMParamsBase,@"STO_CUDA_ENTRY STV_DEFAULT"
_Z25selective_scan_fwd_kernelI32Selective_Scan_fwd_kernel_traitsILi128ELi16ELi1ELb1ELb1ELb1ELb0EN3c108BFloat16EfEEv13SSMParamsBase:
.text._Z25selective_scan_fwd_kernelI32Selective_Scan_fwd_kernel_traitsILi128ELi16ELi1ELb1ELb1ELb1ELb0EN3c108BFloat16EfEEv13SSMParamsBase:
        /* <DEDUP_REMOVED lines=52> */
[----:B------:R-:W-:Y:S01]  /*0340*/  UIMAD UR8, UR20, UR13, UR7 ;  /* 0x0000000d140872a4 */ /* 0x000fe2000f8e0207 */
[----:B------:R-:W4:Y:S02]  /*0350*/  LDCU.64 UR12, c[0x0][0x3d0] ;  /* 0x00007a00ff0c77ac */ /* 0x000f240008000a00 */
[----:B------:R-:W-:Y:S02]  /*0360*/  @!P2 IADD3 R0, PT, PT, -R0, RZ, RZ ;  /* 0x000000ff0000a210 */ /* 0x000fe40007ffe1ff */
[----:B------:R-:W-:Y:S02]  /*0370*/  @!P1 LOP3.LUT R0, RZ, R8, RZ, 0x33, !PT ;  /* 0x00000008ff009212 */ /* 0x000fe400078e33ff */
[----:B------:R-:W0:Y:S01]  /*0380*/  LDC.64 R8, c[0x0][0x468] ;  /* 0x00011a00ff087b82 */ /* 0x000e220000000a00 */
[----:B------:R-:W-:Y:S01]  /*0390*/  UIMAD UR9, UR20, UR9, UR5 ;  /* 0x00000009140972a4 */ /* 0x000fe2000f8e0205 */
[----:B------:R-:W-:-:S02]  /*03a0*/  ISETP.GE.AND P0, PT, R17, 0x1, PT ;  /* 0x000000011100780c */ /* 0x000fc40003f06270 */
[----:B------:R-:W-:Y:S02]  /*03b0*/  MOV R3, UR5 ;  /* 0x0000000500037c02 */ /* 0x000fe40008000f00 */
[----:B------:R-:W-:Y:S02]  /*03c0*/  MOV R2, UR4 ;  /* 0x0000000400027c02 */ /* 0x000fe40008000f00 */
[----:B------:R-:W-:Y:S01]  /*03d0*/  MOV R3, UR9 ;  /* 0x0000000900037c02 */ /* 0x000fe20008000f00 */
[----:B------:R-:W-:Y:S01]  /*03e0*/  UIMAD.WIDE.U32 UR4, UR20, UR16, URZ ;  /* 0x00000010140472a5 */ /* 0x000fe2000f8e00ff */
[----:B---3--:R-:W-:Y:S01]  /*03f0*/  MOV R5, UR7 ;  /* 0x0000000700057c02 */ /* 0x008fe20008000f00 */
[C---:B------:R-:W-:Y:S01]  /*0400*/  IMAD.WIDE.U32 R2, R57.reuse, UR10, R2 ;  /* 0x0000000a39027c25 */ /* 0x040fe2000f8e0002 */
[----:B------:R-:W-:Y:S01]  /*0410*/  MOV R4, UR6 ;  /* 0x0000000600047c02 */ /* 0x000fe20008000f00 */
[----:B----4-:R-:W-:Y:S01]  /*0420*/  UIMAD.WIDE.U32 UR6, UR20, UR12, URZ ;  /* 0x0000000c140672a5 */ /* 0x010fe2000f8e00ff */
[----:B------:R-:W-:Y:S01]  /*0430*/  MOV R5, UR8 ;  /* 0x0000000800057c02 */ /* 0x000fe20008000f00 */
[----:B------:R-:W-:Y:S01]  /*0440*/  IMAD R47, R57, UR11, R3 ;  /* 0x0000000b392f7c24 */ /* 0x000fe2000f8e0203 */
[----:B------:R-:W-:Y:S01]  /*0450*/  UIMAD UR8, UR20, UR17, UR5 ;  /* 0x00000011140872a4 */ /* 0x000fe2000f8e0205 */
[----:B-12---:R-:W-:Y:S11]  /*0460*/  @!P0 EXIT ;  /* 0x000000000000894d */ /* 0x006ff60003800000 */
[----:B------:R-:W1:Y:S01]  /*0470*/  S2R R55, SR_TID.X ;  /* 0x0000000000377919 */ /* 0x000e620000002100 */
[----:B------:R-:W-:Y:S01]  /*0480*/  SHF.R.S32.HI R7, RZ, 0x1f, R0 ;  /* 0x0000001fff077819 */ /* 0x000fe20000011400 */
[----:B------:R-:W2:Y:S01]  /*0490*/  LDC.64 R18, c[0x0][0x440] ;  /* 0x00011000ff127b82 */ /* 0x000ea20000000a00 */
[----:B------:R-:W3:Y:S01]  /*04a0*/  LDCU.64 UR10, c[0x0][0x3a0] ;  /* 0x00007400ff0a77ac */ /* 0x000ee20008000a00 */
[C---:B0-----:R-:W-:Y:S01]  /*04b0*/  LEA R51, P0, R2.reuse, R10, 0x1 ;  /* 0x0000000a02337211 */ /* 0x041fe200078008ff */
[----:B------:R-:W-:Y:S01]  /*04c0*/  IMAD.WIDE.U32 R4, R57, UR14, R4 ;  /* 0x0000000e39047c25 */ /* 0x000fe2000f8e0004 */
[----:B------:R-:W-:Y:S01]  /*04d0*/  MOV R46, RZ ;  /* 0x000000ff002e7202 */ /* 0x000fe20000000f00 */
[----:B------:R-:W-:Y:S01]  /*04e0*/  UMOV UR5, UR8 ;  /* 0x0000000800057c82 */ /* 0x000fe20008000000 */
[----:B------:R-:W-:Y:S01]  /*04f0*/  LEA.HI.X R47, R2, R11, R47, 0x1, P0 ;  /* 0x0000000b022f7211 */ /* 0x000fe200000f0c2f */
[----:B------:R-:W-:Y:S01]  /*0500*/  IMAD R3, R7, R40, RZ ;  /* 0x0000002807037224 */ /* 0x000fe200078e02ff */
[----:B------:R-:W0:Y:S01]  /*0510*/  LDC R16, c[0x0][0x384] ;  /* 0x0000e100ff107b82 */ /* 0x000e220000000800 */
[----:B------:R-:W-:Y:S01]  /*0520*/  UIMAD UR7, UR20, UR13, UR7 ;  /* 0x0000000d140772a4 */ /* 0x000fe2000f8e0207 */
[----:B------:R-:W-:Y:S01]  /*0530*/  IMAD R45, R57, UR15, R5 ;  /* 0x0000000f392d7c24 */ /* 0x000fe2000f8e0205 */
[----:B------:R-:W-:Y:S01]  /*0540*/  LEA R49, P0, R4, R8, 0x1 ;  /* 0x0000000804317211 */ /* 0x000fe200078008ff */
[----:B------:R-:W-:-:S02]  /*0550*/  IMAD R41, R0, R41, R3 ;  /* 0x0000002900297224 */ /* 0x000fc400078e0203 */
[----:B------:R-:W-:Y:S01]  /*0560*/  IMAD.WIDE.U32 R2, R0, R40, UR4 ;  /* 0x0000000400027e25 */ /* 0x000fe2000f8e0028 */
[----:B------:R-:W-:Y:S01]  /*0570*/  LEA.HI.X R45, R4, R9, R45, 0x1, P0 ;  /* 0x00000009042d7211 */ /* 0x000fe200000f0c2d */
[----:B------:R-:W4:Y:S01]  /*0580*/  S2UR UR5, SR_CgaCtaId ;  /* 0x00000000000579c3 */ /* 0x000f220000008800 */
[----:B------:R-:W-:Y:S01]  /*0590*/  UMOV UR4, 0x400 ;  /* 0x0000040000047882 */ /* 0x000fe20000000000 */
[----:B------:R-:W-:Y:S01]  /*05a0*/  IMAD R5, R7, R12, RZ ;  /* 0x0000000c07057224 */ /* 0x000fe200078e02ff */
[----:B------:R-:W-:Y:S01]  /*05b0*/  LEA R42, P1, R2, R42, 0x1 ;  /* 0x0000002a022a7211 */ /* 0x000fe200078208ff */
[----:B---3--:R-:W-:Y:S01]  /*05c0*/  IMAD.WIDE.U32 R52, R57, UR10, RZ ;  /* 0x0000000a39347c25 */ /* 0x008fe2000f8e00ff */
[----:B------:R-:W-:-:S03]  /*05d0*/  IADD3 R41, PT, PT, R3, R41, RZ ;  /* 0x0000002903297210 */ /* 0x000fc60007ffe0ff */
[----:B------:R-:W-:Y:S01]  /*05e0*/  IMAD.WIDE.U32 R6, R0, R12, UR6 ;  /* 0x0000000600067e25 */ /* 0x000fe2000f8e000c */
[----:B------:R-:W3:Y:S01]  /*05f0*/  LDCU UR6, c[0x0][0x38c] ;  /* 0x00007180ff0677ac */ /* 0x000ee20008000800 */
[----:B------:R-:W-:Y:S02]  /*0600*/  LEA.HI.X R41, R2, R43, R41, 0x1, P1 ;  /* 0x0000002b02297211 */ /* 0x000fe400008f0c29 */
[----:B------:R-:W-:Y:S01]  /*0610*/  IMAD R2, R57, UR11, R53 ;  /* 0x0000000b39027c24 */ /* 0x000fe2000f8e0235 */
[----:B--2---:R-:W-:Y:S01]  /*0620*/  LEA R53, P0, R52, R18, 0x2 ;  /* 0x0000001234357211 */ /* 0x004fe200078010ff */
[----:B------:R-:W-:Y:S01]  /*0630*/  IMAD R5, R0, R13, R5 ;  /* 0x0000000d00057224 */ /* 0x000fe200078e0205 */
[----:B-1----:R-:W-:Y:S01]  /*0640*/  SHF.L.U32 R50, R55, 0x1, RZ ;  /* 0x0000000137327819 */ /* 0x002fe200000006ff */
[----:B0-----:R-:W-:Y:S01]  /*0650*/  IMAD R0, R16, UR20, R57 ;  /* 0x0000001410007c24 */ /* 0x001fe2000f8e0239 */
[----:B------:R-:W-:Y:S01]  /*0660*/  LEA.HI.X R52, R52, R19, R2, 0x2, P0 ;  /* 0x0000001334347211 */ /* 0x000fe200000f1402 */
[----:B------:R-:W0:Y:S01]  /*0670*/  LDCU.U8 UR7, c[0x0][0x39e] ;  /* 0x000073c0ff0777ac */ /* 0x000e220008000000 */
[----:B------:R-:W-:Y:S01]  /*0680*/  LOP3.LUT R50, R50, 0x7c0, RZ, 0xc0, !PT ;  /* 0x000007c032327812 */ /* 0x000fe200078ec0ff */
[----:B------:R-:W-:Y:S01]  /*0690*/  IMAD R0, R0, R17, RZ ;  /* 0x0000001100007224 */ /* 0x000fe200078e02ff */
[----:B------:R-:W-:-:S02]  /*06a0*/  LEA R40, P2, R6, R14, 0x1 ;  /* 0x0000000e06287211 */ /* 0x000fc400078408ff */
[--C-:B------:R-:W-:Y:S01]  /*06b0*/  LOP3.LUT R2, R50, 0x1f, R55.reuse, 0xf8, !PT ;  /* 0x0000001f32027812 */ /* 0x100fe200078ef837 */
[----:B----4-:R-:W-:Y:S01]  /*06c0*/  ULEA UR4, UR5, UR4, 0x18 ;  /* 0x0000000405047291 */ /* 0x010fe2000f8ec0ff */
[----:B------:R-:W-:Y:S02]  /*06d0*/  IADD3 R39, PT, PT, R7, R5, RZ ;  /* 0x0000000507277210 */ /* 0x000fe40007ffe0ff */
[----:B------:R-:W-:Y:S01]  /*06e0*/  SHF.R.U32.HI R111, RZ, 0x5, R55 ;  /* 0x00000005ff6f7819 */ /* 0x000fe20000011637 */
[----:B------:R-:W-:Y:S01]  /*06f0*/  IMAD.WIDE.U32 R2, R2, 0x10, RZ ;  /* 0x0000001002027825 */ /* 0x000fe200078e00ff */
[----:B------:R-:W-:Y:S02]  /*0700*/  LEA.HI.X R39, R6, R15, R39, 0x1, P2 ;  /* 0x0000000f06277211 */ /* 0x000fe400010f0c27 */
[----:B------:R-:W-:Y:S01]  /*0710*/  LOP3.LUT R113, R55, 0x1f, RZ, 0xc0, !PT ;  /* 0x0000001f37717812 */ /* 0x000fe200078ec0ff */
[----:B---3--:R-:W-:Y:S01]  /*0720*/  IMAD R48, R0, UR6, RZ ;  /* 0x0000000600307c24 */ /* 0x008fe2000f8e02ff */
[----:B------:R-:W-:-:S02]  /*0730*/  LEA R44, R111, UR4, 0x3 ;  /* 0x000000046f2c7c11 */ /* 0x000fc4000f8e18ff */
[----:B------:R-:W-:-:S07]  /*0740*/  LOP3.LUT R43, R2, 0x200, RZ, 0xfc, !PT ;  /* 0x00000200022b7812 */ /* 0x000fce00078efcff */
.L_x_3102:
[----:B------:R-:W-:Y:S01]  /*0750*/  BAR.SYNC.DEFER_BLOCKING 0x0 ;  /* 0x0000000000007b1d */ /* 0x000fe20000010000 */
[----:B-1----:R-:W-:-:S04]  /*0760*/  IADD3 R4, P0, PT, R2, R51, RZ ;  /* 0x0000003302047210 */ /* 0x002fc80007f1e0ff */
[----:B------:R-:W-:Y:S01]  /*0770*/  IADD3.X R5, PT, PT, R3, R47, RZ, P0, !PT ;  /* 0x0000002f03057210 */ /* 0x000fe200007fe4ff */
[----:B------:R-:W1:Y:S02]  /*0780*/  S2R R61, SR_LANEID ;  /* 0x00000000003d7919 */ /* 0x000e640000000000 */
[----:B------:R-:W2:Y:S01]  /*0790*/  S2UR UR5, SR_CgaCtaId ;  /* 0x00000000000579c3 */ /* 0x000ea20000008800 */
[----:B------:R-:W-:-:S07]  /*07a0*/  UMOV UR4, 0x400 ;  /* 0x0000040000047882 */ /* 0x000fce0000000000 */
[----:B------:R-:W3:Y:S01]  /*07b0*/  LDC R21, c[0x0][0x38c] ;  /* 0x0000e300ff157b82 */ /* 0x000ee20000000800 */
[----:B------:R-:W4:Y:S04]  /*07c0*/  LDG.E.128 R16, desc[UR18][R4.64] ;  /* 0x0000001204107981 */ /* 0x000f28000c1e1d00 */
[----:B------:R-:W3:Y:S01]  /*07d0*/  LDG.E.128 R24, desc[UR18][R4.64+0x200] ;  /* 0x0002001204187981 */ /* 0x000ee2000c1e1d00 */
[----:B------:R-:W-:Y:S01]  /*07e0*/  IADD3 R22, P0, PT, R2, R49, RZ ;  /* 0x0000003102167210 */ /* 0x000fe20007f1e0ff */
[----:B--2---:R-:W-:-:S03]  /*07f0*/  ULEA UR4, UR5, UR4, 0x18 ;  /* 0x0000000405047291 */ /* 0x004fc6000f8ec0ff */
[----:B------:R-:W-:Y:S02]  /*0800*/  IADD3.X R23, PT, PT, R3, R45, RZ, P0, !PT ;  /* 0x0000002d03177210 */ /* 0x000fe400007fe4ff */
[----:B-1----:R-:W-:-:S04]  /*0810*/  IADD3 R38, PT, PT, R50, R61, RZ ;  /* 0x0000003d32267210 */ /* 0x002fc80007ffe0ff */
[----:B------:R-:W-:-:S04]  /*0820*/  LEA R38, R38, UR4, 0x4 ;  /* 0x0000000426267c11 */ /* 0x000fc8000f8e20ff */
[----:B------:R-:W-:Y:S01]  /*0830*/  LEA R0, R61, R38, 0x4 ;  /* 0x000000263d007211 */ /* 0x000fe200078e20ff */
[----:B----4-:R-:W-:Y:S04]  /*0840*/  STS.128 [R38], R16 ;  /* 0x0000001026007388 */ /* 0x010fe80000000c00 */
        /* <DEDUP_REMOVED lines=25> */
[----:B0-----:R-:W-:Y:S02]  /*09e0*/  ISETP.EQ.OR P1, PT, RZ, UR7, P1 ;  /* 0x00000007ff007c0c */ /* 0x001fe40008f22670 */
        /* <DEDUP_REMOVED lines=39> */
.L_x_3065:
[----:B------:R-:W-:Y:S05]  /*0c60*/  BSYNC.RECONVERGENT B0 ;  /* 0x0000000000007941 */ /* 0x000fea0003800200 */
.L_x_3064:
        /* <DEDUP_REMOVED lines=37> */
.L_x_3067:
[----:B------:R-:W-:Y:S05]  /*0ec0*/  BSYNC.RECONVERGENT B0 ;  /* 0x0000000000007941 */ /* 0x000fea0003800200 */
.L_x_3066:
        /* <DEDUP_REMOVED lines=36> */
.L_x_3069:
[----:B------:R-:W-:Y:S05]  /*1110*/  BSYNC.RECONVERGENT B0 ;  /* 0x0000000000007941 */ /* 0x000fea0003800200 */
.L_x_3068:
        /* <DEDUP_REMOVED lines=37> */
.L_x_3071:
[----:B------:R-:W-:Y:S05]  /*1370*/  BSYNC.RECONVERGENT B0 ;  /* 0x0000000000007941 */ /* 0x000fea0003800200 */
.L_x_3070:
        /* <DEDUP_REMOVED lines=36> */
.L_x_3073:
[----:B------:R-:W-:Y:S05]  /*15c0*/  BSYNC.RECONVERGENT B0 ;  /* 0x0000000000007941 */ /* 0x000fea0003800200 */
.L_x_3072:
        /* <DEDUP_REMOVED lines=38> */
.L_x_3075:
[----:B------:R-:W-:Y:S05]  /*1830*/  BSYNC.RECONVERGENT B0 ;  /* 0x0000000000007941 */ /* 0x000fea0003800200 */
.L_x_3074:
        /* <DEDUP_REMOVED lines=39> */
.L_x_3077:
[----:B------:R-:W-:Y:S05]  /*1ab0*/  BSYNC.RECONVERGENT B0 ;  /* 0x0000000000007941 */ /* 0x000fea0003800200 */
.L_x_3076:
        /* <DEDUP_REMOVED lines=41> */
.L_x_3079:
[----:B------:R-:W-:Y:S05]  /*1d50*/  BSYNC.RECONVERGENT B0 ;  /* 0x0000000000007941 */ /* 0x000fea0003800200 */
.L_x_3078:
        /* <DEDUP_REMOVED lines=40> */
.L_x_3081:
[----:B------:R-:W-:Y:S05]  /*1fe0*/  BSYNC.RECONVERGENT B0 ;  /* 0x0000000000007941 */ /* 0x000fea0003800200 */
.L_x_3080:
        /* <DEDUP_REMOVED lines=41> */
.L_x_3083:
[----:B------:R-:W-:Y:S05]  /*2280*/  BSYNC.RECONVERGENT B0 ;  /* 0x0000000000007941 */ /* 0x000fea0003800200 */
.L_x_3082:
        /* <DEDUP_REMOVED lines=39> */
.L_x_3085:
[----:B------:R-:W-:Y:S05]  /*2500*/  BSYNC.RECONVERGENT B0 ;  /* 0x0000000000007941 */ /* 0x000fea0003800200 */
.L_x_3084:
        /* <DEDUP_REMOVED lines=43> */
.L_x_3087:
[----:B------:R-:W-:Y:S05]  /*27c0*/  BSYNC.RECONVERGENT B0 ;  /* 0x0000000000007941 */ /* 0x000fea0003800200 */
.L_x_3086:
        /* <DEDUP_REMOVED lines=32> */
.L_x_3089:
[----:B------:R-:W-:Y:S05]  /*29d0*/  BSYNC.RECONVERGENT B0 ;  /* 0x0000000000007941 */ /* 0x000fea0003800200 */
.L_x_3088:
        /* <DEDUP_REMOVED lines=32> */
.L_x_3091:
[----:B------:R-:W-:Y:S05]  /*2be0*/  BSYNC.RECONVERGENT B0 ;  /* 0x0000000000007941 */ /* 0x000fea0003800200 */
.L_x_3090:
        /* <DEDUP_REMOVED lines=32> */
.L_x_3093:
[----:B------:R-:W-:Y:S05]  /*2df0*/  BSYNC.RECONVERGENT B0 ;  /* 0x0000000000007941 */ /* 0x000fea0003800200 */
.L_x_3092:
        /* <DEDUP_REMOVED lines=32> */
.L_x_3095:
[----:B------:R-:W-:Y:S05]  /*3000*/  BSYNC.RECONVERGENT B0 ;  /* 0x0000000000007941 */ /* 0x000fea0003800200 */
.L_x_3094:
        /* <DEDUP_REMOVED lines=20> */
[----:B------:R-:W-:Y:S01]  /*3150*/  ISETP.NE.AND P0, PT, R46, RZ, PT ;  /* 0x000000ff2e00720c */ /* 0x000fe20003f05270 */
[----:B------:R-:W-:Y:S01]  /*3160*/  FMUL.FTZ R94, R5, R60 ;  /* 0x0000003c055e7220 */ /* 0x000fe20000410000 */
[----:B------:R-:W-:Y:S01]  /*3170*/  IADD3 R28, P1, PT, R42, R43, RZ ;  /* 0x0000002b2a1c7210 */ /* 0x000fe20007f3e0ff */
[----:B------:R-:W-:Y:S01]  /*3180*/  FMUL.FTZ R92, R92, R65 ;  /* 0x000000415c5c7220 */ /* 0x000fe20000410000 */
[----:B------:R-:W-:Y:S01]  /*3190*/  IADD3 R4, P2, PT, R40, R43, RZ ;  /* 0x0000002b28047210 */ /* 0x000fe20007f5e0ff */
        /* <DEDUP_REMOVED lines=16> */
[----:B------:R-:W-:Y:S01]  /*32a0*/  IMAD R107, R46, R21, RZ ;  /* 0x000000152e6b7224 */ /* 0x000fe200078e02ff */
[----:B------:R-:W-:Y:S01]  /*32b0*/  IADD3 R110, PT, PT, -R21, RZ, RZ ;  /* 0x000000ff156e7210 */ /* 0x000fe20007ffe1ff */
[----:B------:R-:W-:Y:S01]  /*32c0*/  UIADD3 UR4, UPT, UPT, UR4, 0x2140, URZ ;  /* 0x0000214004047890 */ /* 0x000fe2000fffe0ff */
[----:B------:R-:W-:-:S02]  /*32d0*/  MOV R36, R53 ;  /* 0x0000003500247202 */ /* 0x000fc40000000f00 */
[----:B------:R-:W-:Y:S02]  /*32e0*/  ISETP.EQ.AND P0, PT, R113, RZ, P0 ;  /* 0x000000ff7100720c */ /* 0x000fe40000702270 */
[----:B------:R-:W-:Y:S02]  /*32f0*/  MOV R37, R52 ;  /* 0x0000003400257202 */ /* 0x000fe40000000f00 */
[C---:B------:R-:W-:Y:S02]  /*3300*/  IADD3.X R29, PT, PT, R3.reuse, R41, RZ, P1, !PT ;  /* 0x00000029031d7210 */ /* 0x040fe40000ffe4ff */
[----:B------:R-:W-:Y:S02]  /*3310*/  IADD3.X R5, PT, PT, R3, R39, RZ, P2, !PT ;  /* 0x0000002703057210 */ /* 0x000fe400017fe4ff */
[----:B0-----:R-:W-:Y:S02]  /*3320*/  SHF.L.U64.HI R31, R30, 0x1, R31 ;  /* 0x000000011e1f7819 */ /* 0x001fe4000001021f */
[----:B-1----:R-:W-:-:S02]  /*3330*/  SHF.L.U64.HI R33, R32, 0x1, R33 ;  /* 0x0000000120217819 */ /* 0x002fc40000010221 */
[----:B--2---:R-:W-:-:S07]  /*3340*/  SHF.L.U64.HI R112, R34, 0x2, R35 ;  /* 0x0000000222707819 */ /* 0x004fce0000010223 */
.L_x_3101:
[----:B------:R-:W2:Y:S04]  /*3350*/  LDG.E.128 R20, desc[UR18][R28.64+-0x200] ;  /* 0xfffe00121c147981 */ /* 0x000ea8000c1e1d00 */
[----:B------:R-:W3:Y:S04]  /*3360*/  LDG.E.128 R24, desc[UR18][R28.64] ;  /* 0x000000121c187981 */ /* 0x000ee8000c1e1d00 */
[----:B------:R-:W4:Y:S01]  /*3370*/  LDG.E R35, desc[UR18][R36.64] ;  /* 0x0000001224237981 */ /* 0x000f22000c1e1900 */
[----:B------:R-:W-:-:S03]  /*3380*/  ISETP.GE.AND P1, PT, R61, 0x1, PT ;  /* 0x000000013d00780c */ /* 0x000fc60003f26270 */
[----:B--2---:R0:W-:Y:S04]  /*3390*/  STS.128 [R38], R20 ;  /* 0x0000001426007388 */ /* 0x0041e80000000c00 */
[----:B---3--:R1:W-:Y:S01]  /*33a0*/  STS.128 [R38+0x200], R24 ;  /* 0x0002001826007388 */ /* 0x0083e20000000c00 */
[----:B------:R-:W-:-:S03]  /*33b0*/  NOP ;  /* 0x0000000000007918 */ /* 0x000fc60000000000 */
[----:B------:R-:W2:Y:S04]  /*33c0*/  LDS.128 R12, [R0] ;  /* 0x00000000000c7984 */ /* 0x000ea80000000c00 */
[----:B------:R-:W3:Y:S01]  /*33d0*/  LDS.128 R16, [R0+0x10] ;  /* 0x0000100000107984 */ /* 0x000ee20000000c00 */
[----:B0-----:R-:W-:Y:S02]  /*33e0*/  MOV R20, R4 ;  /* 0x0000000400147202 */ /* 0x001fe40000000f00 */
[----:B------:R-:W-:-:S05]  /*33f0*/  MOV R21, R5 ;  /* 0x0000000500157202 */ /* 0x000fca0000000f00 */
[----:B------:R-:W5:Y:S04]  /*3400*/  LDG.E.128 R4, desc[UR18][R20.64+-0x200] ;  /* 0xfffe001214047981 */ /* 0x000f68000c1e1d00 */
[----:B------:R-:W5:Y:S01]  /*3410*/  LDG.E.128 R8, desc[UR18][R20.64] ;  /* 0x0000001214087981 */ /* 0x000f62000c1e1d00 */
[----:B----4-:R-:W-:Y:S01]  /*3420*/  FMUL.FTZ R126, R35, 1.4426950216293334961 ;  /* 0x3fb8aa3b237e7820 */ /* 0x010fe20000410000 */
[----:B------:R-:W0:Y:S01]  /*3430*/  S2UR UR6, SR_CgaCtaId ;  /* 0x00000000000679c3 */ /* 0x000e220000008800 */
[----:B------:R-:W-:Y:S01]  /*3440*/  UMOV UR5, 0x400 ;  /* 0x0000040000057882 */ /* 0x000fe20000000000 */
[----:B------:R-:W-:Y:S01]  /*3450*/  ISETP.NE.AND P2, PT, R111, 0x2, PT ;  /* 0x000000026f00780c */ /* 0x000fe20003f45270 */
[C---:B------:R-:W-:Y:S01]  /*3460*/  FMUL.FTZ R115, R126.reuse, R60 ;  /* 0x0000003c7e737220 */ /* 0x040fe20000410000 */
[C---:B------:R-:W-:Y:S01]  /*3470*/  FMUL.FTZ R118, R126.reuse, R64 ;  /* 0x000000407e767220 */ /* 0x040fe20000410000 */
[C---:B------:R-:W-:Y:S01]  /*3480*/  FMUL.FTZ R121, R126.reuse, R66 ;  /* 0x000000427e797220 */ /* 0x040fe20000410000 */
[C---:B------:R-:W-:Y:S01]  /*3490*/  FMUL.FTZ R120, R126.reuse, R63 ;  /* 0x0000003f7e787220 */ /* 0x040fe20000410000 */
[----:B-1----:R1:W4:Y:S01]  /*34a0*/  MUFU.EX2 R26, R115 ;  /* 0x00000073001a7308 */ /* 0x0023220000000800 */
[C---:B------:R-:W-:Y:S01]  /*34b0*/  FMUL.FTZ R119, R126.reuse, R68 ;  /* 0x000000447e777220 */ /* 0x040fe20000410000 */
[C---:B------:R-:W-:Y:S01]  /*34c0*/  FMUL.FTZ R35, R126.reuse, R65 ;  /* 0x000000417e237220 */ /* 0x040fe20000410000 */
[C---:B------:R-:W-:Y:S01]  /*34d0*/  FMUL.FTZ R117, R126.reuse, R62 ;  /* 0x0000003e7e757220 */ /* 0x040fe20000410000 */
[----:B------:R-:W4:Y:S01]  /*34e0*/  MUFU.EX2 R118, R118 ;  /* 0x0000007600767308 */ /* 0x000f220000000800 */
[C---:B------:R-:W-:Y:S01]  /*34f0*/  FMUL.FTZ R116, R126.reuse, R70 ;  /* 0x000000467e747220 */ /* 0x040fe20000410000 */
[C---:B------:R-:W-:Y:S01]  /*3500*/  FMUL.FTZ R27, R126.reuse, R69 ;  /* 0x000000457e1b7220 */ /* 0x040fe20000410000 */
[C---:B------:R-:W-:Y:S01]  /*3510*/  FMUL.FTZ R137, R126.reuse, R75 ;  /* 0x0000004b7e897220 */ /* 0x040fe20000410000 */
[----:B------:R-:W4:Y:S01]  /*3520*/  MUFU.EX2 R121, R121 ;  /* 0x0000007900797308 */ /* 0x000f220000000800 */
[C---:B-1----:R-:W-:Y:S01]  /*3530*/  FMUL.FTZ R115, R126.reuse, R67 ;  /* 0x000000437e737220 */ /* 0x042fe20000410000 */
[----:B------:R-:W-:Y:S01]  /*3540*/  FMUL.FTZ R135, R126, R72 ;  /* 0x000000487e877220 */ /* 0x000fe20000410000 */
[----:B------:R-:W-:Y:S01]  /*3550*/  ISETP.GE.U32.AND P3, PT, R55, 0x20, PT ;  /* 0x000000203700780c */ /* 0x000fe20003f66070 */
[----:B------:R-:W1:Y:S01]  /*3560*/  MUFU.EX2 R120, R120 ;  /* 0x0000007800787308 */ /* 0x000e620000000800 */
[----:B------:R-:W-:Y:S01]  /*3570*/  BSSY.RECONVERGENT B0, `(.L_x_3097) ;  /* 0x00000a2000007945 */ /* 0x000fe20003800200 */
[----:B--2---:R-:W-:-:S02]  /*3580*/  PRMT R22, R12, 0x7632, R22 ;  /* 0x000076320c167816 */ /* 0x004fc40000000016 */
[----:B------:R-:W2:Y:S01]  /*3590*/  MUFU.EX2 R119, R119 ;  /* 0x0000007700777308 */ /* 0x000ea20000000800 */
[----:B------:R-:W-:Y:S01]  /*35a0*/  SHF.L.U32 R23, R12, 0x10, RZ ;  /* 0x000000100c177819 */ /* 0x000fe200000006ff */
[----:B0-----:R-:W-:Y:S01]  /*35b0*/  ULEA UR5, UR6, UR5, 0x18 ;  /* 0x0000000506057291 */ /* 0x001fe2000f8ec0ff */
[----:B------:R-:W-:Y:S01]  /*35c0*/  SHF.L.U32 R123, R22, 0x10, RZ ;  /* 0x00000010167b7819 */ /* 0x000fe200000006ff */
[----:B------:R-:W0:Y:S01]  /*35d0*/  MUFU.EX2 R35, R35 ;  /* 0x0000002300237308 */ /* 0x000e220000000800 */
[C---:B------:R-:W-:Y:S01]  /*35e0*/  PRMT R24, R13.reuse, 0x7632, R24 ;  /* 0x000076320d187816 */ /* 0x040fe20000000018 */
[----:B------:R-:W-:Y:S01]  /*35f0*/  FMUL.FTZ R122, R92, R23 ;  /* 0x000000175c7a7220 */ /* 0x000fe20000410000 */
[----:B------:R-:W-:Y:S01]  /*3600*/  SHF.L.U32 R114, R13, 0x10, RZ ;  /* 0x000000100d727819 */ /* 0x000fe200000006ff */
[----:B------:R-:W-:Y:S01]  /*3610*/  FMUL.FTZ R123, R94, R123 ;  /* 0x0000007b5e7b7220 */ /* 0x000fe20000410000 */
[C---:B---3--:R-:W-:Y:S01]  /*3620*/  PRMT R12, R19.reuse, 0x7632, R12 ;  /* 0x00007632130c7816 */ /* 0x048fe2000000000c */
[----:B------:R-:W3:Y:S01]  /*3630*/  MUFU.EX2 R117, R117 ;  /* 0x0000007500757308 */ /* 0x000ee20000000800 */
[----:B------:R-:W-:Y:S01]  /*3640*/  SHF.L.U32 R138, R19, 0x10, RZ ;  /* 0x00000010138a7819 */ /* 0x000fe200000006ff */
[----:B------:R-:W-:Y:S01]  /*3650*/  FMUL.FTZ R125, R95, R114 ;  /* 0x000000725f7d7220 */ /* 0x000fe20000410000 */
[----:B------:R-:W-:Y:S01]  /*3660*/  SHF.L.U32 R19, R24, 0x10, RZ ;  /* 0x0000001018137819 */ /* 0x000fe200000006ff */
[----:B----4-:R-:W-:Y:S01]  /*3670*/  FFMA.FTZ R23, R122, R26, R123 ;  /* 0x0000001a7a177223 */ /* 0x010fe2000001007b */
[C---:B------:R-:W-:Y:S01]  /*3680*/  PRMT R25, R14.reuse, 0x7632, R25 ;  /* 0x000076320e197816 */ /* 0x040fe20000000019 */
[----:B------:R-:W4:Y:S01]  /*3690*/  MUFU.EX2 R116, R116 ;  /* 0x0000007400747308 */ /* 0x000f220000000800 */
[----:B------:R-:W-:Y:S01]  /*36a0*/  SHF.L.U32 R128, R14, 0x10, RZ ;  /* 0x000000100e807819 */ /* 0x000fe200000006ff */
[----:B------:R-:W-:Y:S01]  /*36b0*/  FMUL.FTZ R124, R96, R19 ;  /* 0x00000013607c7220 */ /* 0x000fe20000410000 */
[----:B------:R-:W-:Y:S01]  /*36c0*/  FFMA.FTZ R23, R118, R23, R125 ;  /* 0x0000001776177223 */ /* 0x000fe2000001007d */
[----:B------:R-:W-:Y:S01]  /*36d0*/  SHF.L.U32 R25, R25, 0x10, RZ ;  /* 0x0000001019197819 */ /* 0x000fe200000006ff */
[----:B------:R-:W4:Y:S01]  /*36e0*/  MUFU.EX2 R115, R115 ;  /* 0x0000007300737308 */ /* 0x000f220000000800 */
[----:B------:R-:W-:Y:S01]  /*36f0*/  FMUL.FTZ R127, R97, R128 ;  /* 0x00000080617f7220 */ /* 0x000fe20000410000 */
[----:B------:R-:W-:Y:S01]  /*3700*/  FFMA.FTZ R23, R121, R23, R124 ;  /* 0x0000001779177223 */ /* 0x000fe2000001007c */
[----:B------:R-:W-:Y:S01]  /*3710*/  PRMT R132, R16, 0x7632, R132 ;  /* 0x0000763210847816 */ /* 0x000fe20000000084 */
[----:B------:R-:W-:Y:S01]  /*3720*/  FMUL.FTZ R128, R98, R25 ;  /* 0x0000001962807220 */ /* 0x000fe20000410000 */
[----:B------:R-:W-:Y:S01]  /*3730*/  SHF.L.U32 R133, R16, 0x10, RZ ;  /* 0x0000001010857819 */ /* 0x000fe200000006ff */
[----:B------:R-:W-:Y:S01]  /*3740*/  FMUL.FTZ R16, R126, R73 ;  /* 0x000000497e107220 */ /* 0x000fe20000410000 */
[C---:B------:R-:W-:Y:S01]  /*3750*/  PRMT R129, R15.reuse, 0x7632, R129 ;  /* 0x000076320f817816 */ /* 0x040fe20000000081 */
[----:B-1----:R-:W-:Y:S01]  /*3760*/  FFMA.FTZ R23, R120, R23, R127 ;  /* 0x0000001778177223 */ /* 0x002fe2000001007f */
[----:B------:R-:W-:Y:S01]  /*3770*/  SHF.L.U32 R130, R15, 0x10, RZ ;  /* 0x000000100f827819 */ /* 0x000fe200000006ff */
[----:B------:R2:W1:Y:S01]  /*3780*/  MUFU.EX2 R114, R16 ;  /* 0x0000001000727308 */ /* 0x0004620000000800 */
[----:B------:R-:W-:Y:S01]  /*3790*/  SHF.L.U32 R131, R129, 0x10, RZ ;  /* 0x0000001081837819 */ /* 0x000fe200000006ff */
[----:B------:R-:W-:Y:S01]  /*37a0*/  FMUL.FTZ R134, R102, R133 ;  /* 0x0000008566867220 */ /* 0x000fe20000410000 */
[C---:B------:R-:W-:Y:S01]  /*37b0*/  PRMT R14, R18.reuse, 0x7632, R14 ;  /* 0x00007632120e7816 */ /* 0x040fe2000000000e */
[----:B------:R-:W-:Y:S01]  /*37c0*/  FMUL.FTZ R130, R99, R130 ;  /* 0x0000008263827220 */ /* 0x000fe20000410000 */
[----:B------:R-:W-:Y:S01]  /*37d0*/  SHF.L.U32 R13, R18, 0x10, RZ ;  /* 0x00000010120d7819 */ /* 0x000fe200000006ff */
[----:B------:R-:W-:Y:S01]  /*37e0*/  FMUL.FTZ R131, R100, R131 ;  /* 0x0000008364837220 */ /* 0x000fe20000410000 */
[C---:B------:R-:W-:Y:S01]  /*37f0*/  FMUL.FTZ R18, R126.reuse, R74 ;  /* 0x0000004a7e127220 */ /* 0x040fe20000410000 */
[----:B------:R-:W1:Y:S01]  /*3800*/  MUFU.EX2 R27, R27 ;  /* 0x0000001b001b7308 */ /* 0x000e620000000800 */
[----:B--2---:R-:W-:Y:S01]  /*3810*/  FFMA.FTZ R16, R119, R23, R128 ;  /* 0x0000001777107223 */ /* 0x004fe20000010080 */
[----:B0-----:R-:W-:Y:S01]  /*3820*/  FMUL.FTZ R23, R35, R26 ;  /* 0x0000001a23177220 */ /* 0x001fe20000410000 */
[C---:B------:R-:W-:Y:S01]  /*3830*/  FMUL.FTZ R22, R126.reuse, R71 ;  /* 0x000000477e167220 */ /* 0x040fe20000410000 */
[----:B------:R-:W-:Y:S01]  /*3840*/  FMUL.FTZ R19, R126, R79 ;  /* 0x0000004f7e137220 */ /* 0x000fe20000410000 */
[----:B---3--:R-:W-:Y:S01]  /*3850*/  FFMA.FTZ R25, R117, R16, R130 ;  /* 0x0000001075197223 */ /* 0x008fe20000010082 */
[----:B------:R-:W-:Y:S01]  /*3860*/  SHF.L.U32 R16, R132, 0x10, RZ ;  /* 0x0000001084107819 */ /* 0x000fe200000006ff */
[----:B------:R-:W-:Y:S01]  /*3870*/  FMUL.FTZ R24, R118, R23 ;  /* 0x0000001776187220 */ /* 0x000fe20000410000 */
[C---:B------:R-:W-:Y:S01]  /*3880*/  PRMT R15, R17.reuse, 0x7632, R15 ;  /* 0x00007632110f7816 */ /* 0x040fe2000000000f */
[----:B----4-:R-:W-:Y:S01]  /*3890*/  FFMA.FTZ R25, R116, R25, R131 ;  /* 0x0000001974197223 */ /* 0x010fe20000010083 */
[----:B------:R0:W2:Y:S01]  /*38a0*/  MUFU.EX2 R126, R18 ;  /* 0x00000012007e7308 */ /* 0x0000a20000000800 */
[----:B------:R-:W-:Y:S01]  /*38b0*/  SHF.L.U32 R17, R17, 0x10, RZ ;  /* 0x0000001011117819 */ /* 0x000fe200000006ff */
[----:B------:R-:W-:Y:S01]  /*38c0*/  FMUL.FTZ R23, R121, R24 ;  /* 0x0000001879177220 */ /* 0x000fe20000410000 */
[----:B------:R-:W-:Y:S01]  /*38d0*/  FMUL.FTZ R133, R101, R16 ;  /* 0x0000001065857220 */ /* 0x000fe20000410000 */
[----:B------:R-:W-:Y:S01]  /*38e0*/  FFMA.FTZ R25, R115, R25, R134 ;  /* 0x0000001973197223 */ /* 0x000fe20000010086 */
[----:B------:R-:W3:Y:S01]  /*38f0*/  MUFU.EX2 R129, R22 ;  /* 0x0000001600817308 */ /* 0x000ee20000000800 */
[----:B------:R-:W-:Y:S01]  /*3900*/  SHF.L.U32 R16, R15, 0x10, RZ ;  /* 0x000000100f107819 */ /* 0x000fe200000006ff */
[----:B------:R-:W-:Y:S01]  /*3910*/  FMUL.FTZ R136, R104, R17 ;  /* 0x0000001168887220 */ /* 0x000fe20000410000 */
[----:B-1----:R-:W-:Y:S01]  /*3920*/  FFMA.FTZ R25, R114, R25, R133 ;  /* 0x0000001972197223 */ /* 0x002fe20000010085 */
[----:B0-----:R-:W-:Y:S01]  /*3930*/  FMUL.FTZ R18, R120, R23 ;  /* 0x0000001778127220 */ /* 0x001fe20000410000 */
[----:B------:R-:W0:Y:S01]  /*3940*/  MUFU.EX2 R132, R137 ;  /* 0x0000008900847308 */ /* 0x000e220000000800 */
[----:B------:R-:W-:Y:S01]  /*3950*/  FMUL.FTZ R139, R103, R16 ;  /* 0x00000010678b7220 */ /* 0x000fe20000410000 */
[----:B------:R-:W-:Y:S01]  /*3960*/  FFMA.FTZ R25, R27, R25, R136 ;  /* 0x000000191b197223 */ /* 0x000fe20000010088 */
[----:B------:R-:W-:Y:S01]  /*3970*/  FMUL.FTZ R18, R119, R18 ;  /* 0x0000001277127220 */ /* 0x000fe20000410000 */
[----:B------:R-:W1:Y:S01]  /*3980*/  MUFU.EX2 R135, R135 ;  /* 0x0000008700877308 */ /* 0x000e620000000800 */
[----:B------:R-:W-:-:S02]  /*3990*/  IMAD.U32 R14, R14, 0x10000, RZ ;  /* 0x000100000e0e7824 */ /* 0x000fc400078e00ff */
[----:B------:R-:W-:Y:S01]  /*39a0*/  FMUL.FTZ R142, R106, R13 ;  /* 0x0000000d6a8e7220 */ /* 0x000fe20000410000 */
[----:B------:R-:W-:Y:S01]  /*39b0*/  FMUL.FTZ R13, R117, R18 ;  /* 0x00000012750d7220 */ /* 0x000fe20000410000 */
[----:B--2---:R-:W-:Y:S01]  /*39c0*/  FFMA.FTZ R25, R126, R25, R139 ;  /* 0x000000197e197223 */ /* 0x004fe2000001008b */
[----:B------:R-:W2:Y:S01]  /*39d0*/  MUFU.EX2 R137, R19 ;  /* 0x0000001300897308 */ /* 0x000ea20000000800 */
[----:B------:R-:W-:Y:S01]  /*39e0*/  FMUL.FTZ R141, R105, R14 ;  /* 0x0000000e698d7220 */ /* 0x000fe20000410000 */
[----:B------:R-:W-:Y:S01]  /*39f0*/  FMUL.FTZ R14, R116, R13 ;  /* 0x0000000d740e7220 */ /* 0x000fe20000410000 */
[----:B---3--:R-:W-:Y:S01]  /*3a00*/  FFMA.FTZ R25, R129, R25, R142 ;  /* 0x0000001981197223 */ /* 0x008fe2000001008e */
[----:B------:R-:W-:Y:S01]  /*3a10*/  SHF.L.U32 R13, R12, 0x10, RZ ;  /* 0x000000100c0d7819 */ /* 0x000fe200000006ff */
[----:B------:R-:W-:Y:S01]  /*3a20*/  FMUL.FTZ R138, R109, R138 ;  /* 0x0000008a6d8a7220 */ /* 0x000fe20000410000 */
[----:B------:R-:W-:Y:S01]  /*3a30*/  FMUL.FTZ R15, R115, R14 ;  /* 0x0000000e730f7220 */ /* 0x000fe20000410000 */
[----:B0-----:R-:W-:Y:S01]  /*3a40*/  FFMA.FTZ R25, R132, R25, R141 ;  /* 0x0000001984197223 */ /* 0x001fe2000001008d */
[----:B------:R-:W-:-:S02]  /*3a50*/  HFMA2 R22, -RZ, RZ, 1.875, 0 ;  /* 0x3f800000ff167431 */ /* 0x000fc400000001ff */
[----:B------:R-:W-:Y:S01]  /*3a60*/  FMUL.FTZ R140, R108, R13 ;  /* 0x0000000d6c8c7220 */ /* 0x000fe20000410000 */
[----:B------:R-:W-:Y:S01]  /*3a70*/  FMUL.FTZ R12, R114, R15 ;  /* 0x0000000f720c7220 */ /* 0x000fe20000410000 */
[----:B-1----:R-:W-:Y:S01]  /*3a80*/  FFMA.FTZ R25, R135, R25, R138 ;  /* 0x0000001987197223 */ /* 0x002fe2000001008a */
[----:B------:R-:W-:Y:S02]  /*3a90*/  MOV R23, RZ ;  /* 0x000000ff00177202 */ /* 0x000fe40000000f00 */
        /* <DEDUP_REMOVED lines=12> */
[----:B-1----:R-:W-:Y:S01]  /*3b60*/  @P1 FMUL.FTZ R143, R143, R12 ;  /* 0x0000000c8f8f1220 */ /* 0x002fe20000410000 */
[----:B------:R-:W-:-:S04]  /*3b70*/  ISETP.GE.AND P1, PT, R61, 0x2, PT ;  /* 0x000000023d00780c */ /* 0x000fc80003f26270 */
        /* <DEDUP_REMOVED lines=8> */
[----:B------:R-:W-:-:S03]  /*3c00*/  FSEL R16, R14, R13, !P1 ;  /* 0x0000000d0e107208 */ /* 0x000fc60004800000 */
[----:B-1----:R-:W-:Y:S02]  /*3c10*/  @P1 FMUL.FTZ R143, R143, R12 ;  /* 0x0000000c8f8f1220 */ /* 0x002fe40000410000 */
[----:B------:R-:W0:Y:S01]  /*3c20*/  SHFL.UP PT, R13, R16, 0x8, RZ ;  /* 0x05000000100d7989 */ /* 0x000e2200000e00ff */
[----:B------:R-:W-:-:S03]  /*3c30*/  ISETP.GE.AND P1, PT, R61, 0x8, PT ;  /* 0x000000083d00780c */ /* 0x000fc60003f26270 */
[----:B------:R-:W1:Y:S01]  /*3c40*/  SHFL.UP PT, R12, R143, 0x8, RZ ;  /* 0x050000008f0c7989 */ /* 0x000e6200000e00ff */
[----:B0-----:R-:W-:-:S09]  /*3c50*/  FFMA.FTZ R13, R143, R13, R16 ;  /* 0x0000000d8f0d7223 */ /* 0x001fd20000010010 */
[----:B-1----:R-:W-:Y:S01]  /*3c60*/  @P1 FMUL.FTZ R143, R143, R12 ;  /* 0x0000000c8f8f1220 */ /* 0x002fe20000410000 */
[----:B------:R-:W-:Y:S02]  /*3c70*/  FSEL R144, R16, R13, !P1 ;  /* 0x0000000d10907208 */ /* 0x000fe40004800000 */
[----:B------:R-:W-:Y:S02]  /*3c80*/  ISETP.NE.AND P1, PT, R61, 0x1f, PT ;  /* 0x0000001f3d00780c */ /* 0x000fe40003f25270 */
[----:B------:R-:W0:Y:S04]  /*3c90*/  SHFL.UP PT, R24, R143, 0x10, RZ ;  /* 0x060000008f187989 */ /* 0x000e2800000e00ff */
[----:B------:R-:W1:Y:S01]  /*3ca0*/  SHFL.UP PT, R25, R144, 0x10, RZ ;  /* 0x0600000090197989 */ /* 0x000e6200000e00ff */
[C---:B0-----:R-:W-:Y:S01]  /*3cb0*/  FMUL.FTZ R24, R143.reuse, R24 ;  /* 0x000000188f187220 */ /* 0x041fe20000410000 */
[----:B-1----:R-:W-:-:S02]  /*3cc0*/  FFMA.FTZ R25, R143, R25, R144 ;  /* 0x000000198f197223 */ /* 0x002fc40000010090 */
[----:B-----5:R-:W-:Y:S04]  /*3cd0*/  STS.128 [R38+0x1080], R4 ;  /* 0x0010800426007388 */ /* 0x020fe80000000c00 */
[----:B------:R-:W-:Y:S01]  /*3ce0*/  STS.128 [R38+0x1280], R8 ;  /* 0x0012800826007388 */ /* 0x000fe20000000c00 */
[----:B------:R-:W-:-:S03]  /*3cf0*/  NOP ;  /* 0x0000000000007918 */ /* 0x000fc60000000000 */
[----:B------:R-:W-:Y:S04]  /*3d00*/  @P0 LDS.64 R22, [UR4] ;  /* 0x00000004ff160984 */ /* 0x000fe80008000a00 */
[----:B------:R-:W-:Y:S04]  /*3d10*/  LDS.128 R4, [R0+0x1080] ;  /* 0x0010800000047984 */ /* 0x000fe80000000c00 */
[----:B------:R-:W-:Y:S04]  /*3d20*/  LDS.128 R8, [R0+0x1090] ;  /* 0x0010900000087984 */ /* 0x000fe80000000c00 */
        /* <DEDUP_REMOVED lines=38> */
.L_x_3098:
[----:B------:R-:W-:Y:S05]  /*3f90*/  BSYNC.RECONVERGENT B0 ;  /* 0x0000000000007941 */ /* 0x000fea0003800200 */
.L_x_3097:
[----:B------:R-:W-:Y:S01]  /*3fa0*/  BAR.SYNC.DEFER_BLOCKING 0x0 ;  /* 0x0000000000007b1d */ /* 0x000fe20000010000 */
[----:B------:R-:W-:Y:S02]  /*3fb0*/  ISETP.NE.AND P1, PT, R55, RZ, PT ;  /* 0x000000ff3700720c */ /* 0x000fe40003f25270 */
[----:B------:R-:W-:Y:S02]  /*3fc0*/  PRMT R14, R4, 0x7632, R14 ;  /* 0x00007632040e7816 */ /* 0x000fe4000000000e */
[C---:B0-----:R-:W-:Y:S01]  /*3fd0*/  PRMT R22, R8.reuse, 0x7632, R22 ;  /* 0x0000763208167816 */ /* 0x041fe20000000016 */
[----:B------:R-:W-:Y:S01]  /*3fe0*/  BSSY.RECONVERGENT B0, `(.L_x_3099) ;  /* 0x0000032000007945 */ /* 0x000fe20003800200 */
[----:B------:R-:W-:Y:S02]  /*3ff0*/  SHF.L.U32 R23, R8, 0x10, RZ ;  /* 0x0000001008177819 */ /* 0x000fe400000006ff */
[----:B------:R-:W-:Y:S02]  /*4000*/  SHF.L.U32 R16, R5, 0x10, RZ ;  /* 0x0000001005107819 */ /* 0x000fe400000006ff */
[----:B------:R-:W-:-:S02]  /*4010*/  PRMT R8, R9, 0x7632, R8 ;  /* 0x0000763209087816 */ /* 0x000fc40000000008 */
[----:B------:R-:W-:Y:S02]  /*4020*/  PRMT R25, R10, 0x7632, R25 ;  /* 0x000076320a197816 */ /* 0x000fe40000000019 */
[----:B------:R-:W-:Y:S02]  /*4030*/  PRMT R18, R7, 0x7632, R18 ;  /* 0x0000763207127816 */ /* 0x000fe40000000012 */
[----:B------:R-:W-:Y:S02]  /*4040*/  SHF.L.U32 R24, R9, 0x10, RZ ;  /* 0x0000001009187819 */ /* 0x000fe400000006ff */
[----:B------:R-:W-:Y:S02]  /*4050*/  SHF.L.U32 R17, R6, 0x10, RZ ;  /* 0x0000001006117819 */ /* 0x000fe400000006ff */
[----:B------:R-:W-:Y:S02]  /*4060*/  SHF.L.U32 R19, R7, 0x10, RZ ;  /* 0x0000001007137819 */ /* 0x000fe400000006ff */
[----:B------:R-:W-:Y:S01]  /*4070*/  SHF.L.U32 R9, R8, 0x10, RZ ;  /* 0x0000001008097819 */ /* 0x000fe200000006ff */
[----:B------:R-:W0:Y:S01]  /*4080*/  @P2 LDS R15, [UR5+0x212c] ;  /* 0x00212c05ff0f2984 */ /* 0x000e220008000800 */
[----:B------:R-:W-:-:S02]  /*4090*/  SHF.L.U32 R14, R14, 0x10, RZ ;  /* 0x000000100e0e7819 */ /* 0x000fc400000006ff */
[----:B------:R-:W-:Y:S02]  /*40a0*/  SHF.L.U32 R18, R18, 0x10, RZ ;  /* 0x0000001012127819 */ /* 0x000fe400000006ff */
[----:B------:R-:W-:Y:S02]  /*40b0*/  SHF.L.U32 R22, R22, 0x10, RZ ;  /* 0x0000001016167819 */ /* 0x000fe400000006ff */
[----:B------:R-:W-:Y:S01]  /*40c0*/  SHF.L.U32 R8, R25, 0x10, RZ ;  /* 0x0000001019087819 */ /* 0x000fe200000006ff */
[----:B0-----:R-:W-:Y:S01]  /*40d0*/  @P2 FFMA.FTZ R144, R15, R143, R144 ;  /* 0x0000008f0f902223 */ /* 0x001fe20000010090 */
[----:B------:R-:W-:Y:S02]  /*40e0*/  SHF.L.U32 R15, R4, 0x10, RZ ;  /* 0x00000010040f7819 */ /* 0x000fe400000006ff */
[----:B------:R-:W-:Y:S01]  /*40f0*/  PRMT R4, R5, 0x7632, R4 ;  /* 0x0000763205047816 */ /* 0x000fe20000000004 */
[----:B------:R-:W-:Y:S01]  /*4100*/  FFMA.FTZ R35, R35, R144, R122 ;  /* 0x0000009023237223 */ /* 0x000fe2000001007a */
[----:B------:R-:W-:-:S02]  /*4110*/  PRMT R5, R6, 0x7632, R5 ;  /* 0x0000763206057816 */ /* 0x000fc40000000005 */
[----:B------:R-:W-:Y:S01]  /*4120*/  SHF.L.U32 R7, R4, 0x10, RZ ;  /* 0x0000001004077819 */ /* 0x000fe200000006ff */
[----:B------:R-:W-:Y:S01]  /*4130*/  FFMA.FTZ R26, R26, R35, R123 ;  /* 0x000000231a1a7223 */ /* 0x000fe2000001007b */
[----:B------:R-:W-:-:S03]  /*4140*/  SHF.L.U32 R6, R5, 0x10, RZ ;  /* 0x0000001005067819 */ /* 0x000fc600000006ff */
        /* <DEDUP_REMOVED lines=8> */
[----:B------:R-:W-:-:S03]  /*41d0*/  SHF.L.U32 R114, R11, 0x10, RZ ;  /* 0x000000100b727819 */ /* 0x000fc600000006ff */
[----:B------:R-:W-:Y:S01]  /*41e0*/  FFMA.FTZ R136, R27, R133, R136 ;  /* 0x000000851b887223 */ /* 0x000fe20000010088 */
[----:B------:R-:W-:Y:S02]  /*41f0*/  SHF.L.U32 R27, R10, 0x10, RZ ;  /* 0x000000100a1b7819 */ /* 0x000fe400000006ff */
[----:B------:R-:W-:Y:S01]  /*4200*/  PRMT R10, R11, 0x7632, R10 ;  /* 0x000076320b0a7816 */ /* 0x000fe2000000000a */
[----:B------:R-:W-:-:S03]  /*4210*/  FFMA.FTZ R126, R126, R136, R139 ;  /* 0x000000887e7e7223 */ /* 0x000fc6000001008b */
[----:B------:R-:W-:Y:S01]  /*4220*/  SHF.L.U32 R11, R10, 0x10, RZ ;  /* 0x000000100a0b7819 */ /* 0x000fe200000006ff */
[----:B------:R-:W-:-:S04]  /*4230*/  FFMA.FTZ R129, R129, R126, R142 ;  /* 0x0000007e81817223 */ /* 0x000fc8000001008e */
[----:B------:R-:W-:-:S04]  /*4240*/  FFMA.FTZ R132, R132, R129, R141 ;  /* 0x0000008184847223 */ /* 0x000fc8000001008d */
        /* <DEDUP_REMOVED lines=11> */
.L_x_3100:
[----:B------:R-:W-:Y:S05]  /*4300*/  BSYNC.RECONVERGENT B0 ;  /* 0x0000000000007941 */ /* 0x000fea0003800200 */
.L_x_3099:
[----:B------:R-:W-:Y:S01]  /*4310*/  IADD3 R110, PT, PT, R110, 0x1, RZ ;  /* 0x000000016e6e7810 */ /* 0x000fe20007ffe0ff */
[----:B------:R-:W-:Y:S01]  /*4320*/  UIADD3 UR4, UPT, UPT, UR4, 0x8, URZ ;  /* 0x0000000804047890 */ /* 0x000fe2000fffe0ff */
[----:B------:R-:W-:Y:S01]  /*4330*/  LEA R36, P4, R34, R36, 0x2 ;  /* 0x0000002422247211 */ /* 0x000fe200078810ff */
[----:B------:R-:W-:Y:S01]  /*4340*/  FFMA.FTZ R76, R15, R35, R76 ;  /* 0x000000230f4c7223 */ /* 0x000fe2000001004c */
[----:B------:R-:W-:Y:S01]  /*4350*/  ISETP.NE.AND P1, PT, R110, RZ, PT ;  /* 0x000000ff6e00720c */ /* 0x000fe20003f25270 */
[----:B------:R-:W-:Y:S01]  /*4360*/  FFMA.FTZ R89, R14, R26, R89 ;  /* 0x0000001a0e597223 */ /* 0x000fe20000010059 */
[----:B------:R-:W-:Y:S01]  /*4370*/  LEA R28, P2, R30, R28, 0x1 ;  /* 0x0000001c1e1c7211 */ /* 0x000fe200078408ff */
[----:B------:R-:W-:Y:S01]  /*4380*/  FFMA.FTZ R77, R16, R118, R77 ;  /* 0x00000076104d7223 */ /* 0x000fe2000001004d */
[----:B-1----:R-:W-:Y:S01]  /*4390*/  LEA R4, P3, R32, R20, 0x1 ;  /* 0x0000001420047211 */ /* 0x002fe200078608ff */
        /* <DEDUP_REMOVED lines=14> */
[----:B------:R-:W-:Y:S02]  /*4480*/  IADD3.X R5, PT, PT, R21, R33, RZ, P3, !PT ;  /* 0x0000002115057210 */ /* 0x000fe40001ffe4ff */
[----:B------:R-:W-:Y:S02]  /*4490*/  IADD3 R107, PT, PT, R107, 0x1, RZ ;  /* 0x000000016b6b7810 */ /* 0x000fe40007ffe0ff */
[----:B------:R-:W-:Y:S01]  /*44a0*/  IADD3.X R37, PT, PT, R37, R112, RZ, P4, !PT ;  /* 0x0000007025257210 */ /* 0x000fe200027fe4ff */
[----:B------:R-:W-:Y:S06]  /*44b0*/  @P1 BRA `(.L_x_3101) ;  /* 0xffffffec00a41947 */ /* 0x000fec000383ffff */
.L_x_3096:
        /* <DEDUP_REMOVED lines=30> */
[----:B--2---:R-:W-:Y:S01]  /*46a0*/  IMAD.WIDE.U32 R4, R57, R24, R8 ;  /* 0x0000001839047225 */ /* 0x004fe200078e0008 */
[----:B------:R-:W-:-:S03]  /*46b0*/  IADD3.X R47, PT, PT, RZ, R47, RZ, P4, !PT ;  /* 0x0000002fff2f7210 */ /* 0x000fc600027fe4ff */
[----:B------:R-:W-:Y:S01]  /*46c0*/  IMAD R7, R57, R25, R5 ;  /* 0x0000001939077224 */ /* 0x000fe200078e0205 */
[----:B---3--:R-:W-:-:S04]  /*46d0*/  LEA R5, P0, R4, R26, 0x1 ;  /* 0x0000001a04057211 */ /* 0x008fc800078008ff */
[----:B------:R-:W-:Y:S02]  /*46e0*/  LEA.HI.X R7, R4, R27, R7, 0x1, P0 ;  /* 0x0000001b04077211 */ /* 0x000fe400000f0c07 */
[----:B------:R-:W-:-:S04]  /*46f0*/  IADD3 R4, P0, PT, R2, R5, RZ ;  /* 0x0000000502047210 */ /* 0x000fc80007f1e0ff */
[----:B------:R-:W-:Y:S02]  /*4700*/  IADD3.X R5, PT, PT, R3, R7, RZ, P0, !PT ;  /* 0x0000000703057210 */ /* 0x000fe400007fe4ff */
[----:B-1----:R-:W-:-:S03]  /*4710*/  ISETP.GE.AND P0, PT, R46, UR4, PT ;  /* 0x000000042e007c0c */ /* 0x002fc6000bf06270 */
[----:B----4-:R1:W-:Y:S04]  /*4720*/  STG.E.128 desc[UR18][R4.64], R16 ;  /* 0x0000001004007986 */ /* 0x0103e8000c101d12 */
[----:B0-----:R1:W-:Y:S06]  /*4730*/  STG.E.128 desc[UR18][R4.64+0x200], R20 ;  /* 0x0002001404007986 */ /* 0x0013ec000c101d12 */
[----:B------:R-:W-:Y:S05]  /*4740*/  @!P0 BRA `(.L_x_3102) ;  /* 0xffffffc000008947 */ /* 0x000fea000383ffff */
[----:B------:R-:W-:Y:S05]  /*4750*/  EXIT ;  /* 0x000000000000794d */ /* 0x000fea0003800000 */
.L_x_3103:
        /* <DEDUP_REMOVED lines=10> */
.L_x_5092:


//--------------------- .text._Z25selective_scan_fwd_kernelI32Selective_Scan_fwd_kernel_traitsILi128ELi16ELi1ELb1ELb1ELb1ELb1EN3c108BFloat16EfEEv13SSMParamsBase --------------------------
	.section	.text._Z25selective_scan_fwd_kernelI32Selective_Scan_fwd_kernel_traitsILi128ELi16ELi1ELb1ELb1ELb1ELb1EN3c108BFloat16EfEEv13SSMParamsBase,"ax",@progbits
	.align	128
        .global         _Z25selective_scan_fwd_kernelI32Selective_Scan_fwd_kernel_traitsILi128ELi16ELi1ELb1ELb1ELb1ELb1EN3c108BFloat16EfEEv13SSMParamsBase
        .type           _Z25selective_scan_fwd_kernelI32Selective_Scan_fwd_kernel_traitsILi128ELi16ELi1ELb1ELb1ELb1ELb1EN3c108BFloat16EfEEv13SSMParamsBase,@function
        .size           _Z25selective_scan_fwd_kernelI32Selective_Scan_fwd_kernel_traitsILi128ELi16ELi1ELb1ELb1ELb1ELb1EN3c108BFloat16EfEEv13SSMParamsBase,(.L_x_5093 - _Z25selective_scan_fwd_kernelI32Selective_Scan_fwd_kernel_traitsILi128ELi16ELi1ELb1ELb1ELb1ELb1EN3c108BFloat16EfEEv13SSMParamsBase)
        .other          _Z25selective_scan_fwd_kernelI32Selective_Scan_fwd_kernel_traitsILi128ELi16ELi1ELb1ELb1ELb1ELb1EN3c108BFloat16EfEEv13SSMParamsBase,@"STO_CUDA_ENTRY STV_DEFAULT"
_Z25selective_scan_fwd_kernelI32Selective_Scan_fwd_kernel_traitsILi128ELi16ELi1ELb1ELb1ELb1ELb1EN3c108BFloat16EfEEv13SSMParamsBase:
.text._Z25selective_scan_fwd_kernelI32Selective_Scan_fwd_kernel_traitsILi128ELi16ELi1ELb1ELb1ELb1ELb1EN3c108BFloat16EfEEv13SSMParamsBase:
        /* <DEDUP_REMOVED lines=45> */
[----:B------:R-:W-:Y:S01]  /*02d0*/  UIMAD.WIDE.U32 UR4, UR20, UR8, URZ ;  /* 0x00000008140472a5 */ /* 0x000fe2000f8e00ff */
[----:B------:R-:W-:Y:S01]  /*02e0*/  ISETP.GE.AND P2, PT, R0, RZ, PT ;  /* 0x000000ff0000720c */ /* 0x000fe20003f46270 */
[----:B------:R-:W0:Y:S01]  /*02f0*/  LDC.64 R8, c[0x0][0x460] ;  /* 0x00011800ff087b82 */ /* 0x000e220000000a00 */
[----:B------:R-:W-:-:S05]  /*0300*/  ISETP.NE.AND P1, PT, R11, RZ, PT ;  /* 0x000000ff0b00720c */ /* 0x000fca0003f25270 */
[----:B------:R-:W-:-:S04]  /*0310*/  @P0 IADD3 R7, PT, PT, R7, 0x1, RZ ;  /* 0x0000000107070810 */ /* 0x000fc80007ffe0ff */
        /* <DEDUP_REMOVED lines=22> */
[----:B------:R-:W-:Y:S01]  /*0480*/  UMOV UR5, UR8 ;  /* 0x0000000800057c82 */ /* 0x000fe20008000000 */
[C---:B0-----:R-:W-:Y:S01]  /*0490*/  LEA R49, P0, R2.reuse, R8, 0x1 ;  /* 0x0000000802317211 */ /* 0x041fe200078008ff */
[----:B------:R-:W0:Y:S01]  /*04a0*/  LDC R17, c[0x0][0x384] ;  /* 0x0000e100ff117b82 */ /* 0x000e220000000800 */
[----:B------:R-:W2:Y:S01]  /*04b0*/  LDCU.64 UR10, c[0x0][0x3a0] ;  /* 0x00007400ff0a77ac */ /* 0x000ea20008000a00 */
[----:B------:R-:W-:Y:S01]  /*04c0*/  IMAD R3, R7, R38, RZ ;  /* 0x0000002607037224 */ /* 0x000fe200078e02ff */
[----:B------:R-:W-:Y:S01]  /*04d0*/  LEA.HI.X R45, R2, R9, R45, 0x1, P0 ;  /* 0x00000009022d7211 */ /* 0x000fe200000f0c2d */
[----:B------:R-:W-:Y:S01]  /*04e0*/  IMAD.WIDE.U32 R4, R56, UR14, R4 ;  /* 0x0000000e38047c25 */ /* 0x000fe2000f8e0004 */
[----:B------:R-:W-:Y:S01]  /*04f0*/  UIMAD UR7, UR20, UR13, UR7 ;  /* 0x0000000d140772a4 */ /* 0x000fe2000f8e0207 */
[----:B------:R-:W-:-:S02]  /*0500*/  MOV R46, RZ ;  /* 0x000000ff002e7202 */ /* 0x000fc40000000f00 */
[C---:B------:R-:W-:Y:S01]  /*0510*/  IMAD R39, R0.reuse, R39, R3 ;  /* 0x0000002700277224 */ /* 0x040fe200078e0203 */
[----:B------:R-:W3:Y:S01]  /*0520*/  LDC.64 R20, c[0x0][0x440] ;  /* 0x00011000ff147b82 */ /* 0x000ee20000000a00 */
[----:B------:R-:W-:Y:S01]  /*0530*/  IMAD.WIDE.U32 R2, R0, R38, UR4 ;  /* 0x0000000400027e25 */ /* 0x000fe2000f8e0026 */
[----:B------:R-:W-:Y:S01]  /*0540*/  LEA R47, P0, R4, R10, 0x1 ;  /* 0x0000000a042f7211 */ /* 0x000fe200078008ff */
[----:B------:R-:W-:Y:S02]  /*0550*/  UMOV UR4, 0x400 ;  /* 0x0000040000047882 */ /* 0x000fe40000000000 */
[----:B------:R-:W-:Y:S01]  /*0560*/  IMAD R43, R56, UR15, R5 ;  /* 0x0000000f382b7c24 */ /* 0x000fe2000f8e0205 */
[----:B------:R-:W-:Y:S01]  /*0570*/  LEA R40, P1, R2, R40, 0x1 ;  /* 0x0000002802287211 */ /* 0x000fe200078208ff */
[-C--:B------:R-:W-:Y:S01]  /*0580*/  IMAD R5, R7, R12.reuse, RZ ;  /* 0x0000000c07057224 */ /* 0x080fe200078e02ff */
[----:B------:R-:W4:Y:S01]  /*0590*/  S2UR UR5, SR_CgaCtaId ;  /* 0x00000000000579c3 */ /* 0x000f220000008800 */
[----:B------:R-:W-:Y:S01]  /*05a0*/  IMAD.WIDE.U32 R6, R0, R12, UR6 ;  /* 0x0000000600067e25 */ /* 0x000fe2000f8e000c */
[----:B------:R-:W3:Y:S01]  /*05b0*/  LDCU UR6, c[0x0][0x38c] ;  /* 0x00007180ff0677ac */ /* 0x000ee20008000800 */
[----:B------:R-:W-:-:S02]  /*05c0*/  IADD3 R39, PT, PT, R3, R39, RZ ;  /* 0x0000002703277210 */ /* 0x000fc40007ffe0ff */
[----:B------:R-:W-:Y:S01]  /*05d0*/  IMAD R5, R0, R13, R5 ;  /* 0x0000000d00057224 */ /* 0x000fe200078e0205 */
[----:B------:R-:W-:Y:S01]  /*05e0*/  LEA.HI.X R43, R4, R11, R43, 0x1, P0 ;  /* 0x0000000b042b7211 */ /* 0x000fe200000f0c2b */
[----:B0-----:R-:W-:Y:S01]  /*05f0*/  IMAD R0, R17, UR20, R56 ;  /* 0x0000001411007c24 */ /* 0x001fe2000f8e0238 */
[----:B------:R-:W-:Y:S01]  /*0600*/  LEA.HI.X R39, R2, R41, R39, 0x1, P1 ;  /* 0x0000002902277211 */ /* 0x000fe200008f0c27 */
[----:B------:R-:W0:Y:S01]  /*0610*/  LDCU.U8 UR7, c[0x0][0x39e] ;  /* 0x000073c0ff0777ac */ /* 0x000e220008000000 */
[----:B------:R-:W-:Y:S01]  /*0620*/  IADD3 R37, PT, PT, R7, R5, RZ ;  /* 0x0000000507257210 */ /* 0x000fe20007ffe0ff */
[----:B--2---:R-:W-:Y:S01]  /*0630*/  IMAD.WIDE.U32 R4, R56, UR10, RZ ;  /* 0x0000000a38047c25 */ /* 0x004fe2000f8e00ff */
[----:B-1----:R-:W-:Y:S02]  /*0640*/  SHF.L.U32 R50, R53, 0x1, RZ ;  /* 0x0000000135327819 */ /* 0x002fe400000006ff */
[----:B------:R-:W-:Y:S01]  /*0650*/  LEA R38, P2, R6, R14, 0x1 ;  /* 0x0000000e06267211 */ /* 0x000fe200078408ff */
[----:B------:R-:W-:Y:S01]  /*0660*/  IMAD R51, R56, UR11, R5 ;  /* 0x0000000b38337c24 */ /* 0x000fe2000f8e0205 */
[----:B------:R-:W-:Y:S01]  /*0670*/  LOP3.LUT R50, R50, 0x7c0, RZ, 0xc0, !PT ;  /* 0x000007c032327812 */ /* 0x000fe200078ec0ff */
[----:B------:R-:W-:Y:S01]  /*0680*/  IMAD R0, R0, R19, RZ ;  /* 0x0000001300007224 */ /* 0x000fe200078e02ff */
[----:B---3--:R-:W-:-:S02]  /*0690*/  LEA R52, P0, R4, R20, 0x2 ;  /* 0x0000001404347211 */ /* 0x008fc400078010ff */
[--C-:B------:R-:W-:Y:S01]  /*06a0*/  LOP3.LUT R44, R50, 0x1f, R53.reuse, 0xf8, !PT ;  /* 0x0000001f322c7812 */ /* 0x100fe200078ef835 */
[----:B------:R-:W-:Y:S01]  /*06b0*/  IMAD R48, R0, UR6, RZ ;  /* 0x0000000600307c24 */ /* 0x000fe2000f8e02ff */
[----:B------:R-:W-:Y:S01]  /*06c0*/  SHF.R.U32.HI R88, RZ, 0x5, R53 ;  /* 0x00000005ff587819 */ /* 0x000fe20000011635 */
[----:B----4-:R-:W-:Y:S02]  /*06d0*/  ULEA UR4, UR5, UR4, 0x18 ;  /* 0x0000000405047291 */ /* 0x010fe4000f8ec0ff */
[----:B------:R-:W-:Y:S01]  /*06e0*/  IMAD.WIDE.U32 R2, R44, 0x10, RZ ;  /* 0x000000102c027825 */ /* 0x000fe200078e00ff */
[----:B------:R-:W-:Y:S02]  /*06f0*/  LEA.HI.X R37, R6, R15, R37, 0x1, P2 ;  /* 0x0000000f06257211 */ /* 0x000fe400010f0c25 */
[----:B------:R-:W-:Y:S02]  /*0700*/  LEA.HI.X R51, R4, R21, R51, 0x2, P0 ;  /* 0x0000001504337211 */ /* 0x000fe400000f1433 */
[----:B------:R-:W-:-:S02]  /*0710*/  LOP3.LUT R89, R53, 0x1f, RZ, 0xc0, !PT ;  /* 0x0000001f35597812 */ /* 0x000fc400078ec0ff */
[----:B------:R-:W-:Y:S02]  /*0720*/  LEA R42, R88, UR4, 0x3 ;  /* 0x00000004582a7c11 */ /* 0x000fe4000f8e18ff */
[----:B0-----:R-:W-:-:S07]  /*0730*/  LOP3.LUT R41, R2, 0x200, RZ, 0xfc, !PT ;  /* 0x0000020002297812 */ /* 0x001fce00078efcff */
.L_x_3142:
[----:B------:R-:W-:Y:S01]  /*0740*/  BAR.SYNC.DEFER_BLOCKING 0x0 ;  /* 0x0000000000007b1d */ /* 0x000fe20000010000 */
[----:B0-----:R-:W-:-:S04]  /*0750*/  IADD3 R4, P0, PT, R2, R49, RZ ;  /* 0x0000003102047210 */ /* 0x001fc80007f1e0ff */
[----:B------:R-:W-:Y:S01]  /*0760*/  IADD3.X R5, PT, PT, R3, R45, RZ, P0, !PT ;  /* 0x0000002d03057210 */ /* 0x000fe200007fe4ff */
[----:B------:R-:W0:Y:S02]  /*0770*/  S2R R75, SR_LANEID ;  /* 0x00000000004b7919 */ /* 0x000e240000000000 */
[----:B------:R-:W1:Y:S01]  /*0780*/  S2UR UR5, SR_CgaCtaId ;  /* 0x00000000000579c3 */ /* 0x000e620000008800 */
[----:B------:R-:W-:-:S07]  /*0790*/  UMOV UR4, 0x400 ;  /* 0x0000040000047882 */ /* 0x000fce0000000000 */
[----:B------:R-:W2:Y:S01]  /*07a0*/  LDC R21, c[0x0][0x38c] ;  /* 0x0000e300ff157b82 */ /* 0x000ea20000000800 */
[----:B------:R-:W3:Y:S04]  /*07b0*/  LDG.E.128 R12, desc[UR18][R4.64] ;  /* 0x00000012040c7981 */ /* 0x000ee8000c1e1d00 */
[----:B------:R-:W4:Y:S01]  /*07c0*/  LDG.E.128 R16, desc[UR18][R4.64+0x200] ;  /* 0x0002001204107981 */ /* 0x000f22000c1e1d00 */
[----:B------:R-:W-:Y:S01]  /*07d0*/  IADD3 R22, P0, PT, R2, R47, RZ ;  /* 0x0000002f02167210 */ /* 0x000fe20007f1e0ff */
[----:B-1----:R-:W-:-:S03]  /*07e0*/  ULEA UR4, UR5, UR4, 0x18 ;  /* 0x0000000405047291 */ /* 0x002fc6000f8ec0ff */
[----:B------:R-:W-:Y:S02]  /*07f0*/  IADD3.X R23, PT, PT, R3, R43, RZ, P0, !PT ;  /* 0x0000002b03177210 */ /* 0x000fe400007fe4ff */
[----:B0-----:R-:W-:-:S04]  /*0800*/  IADD3 R36, PT, PT, R50, R75, RZ ;  /* 0x0000004b32247210 */ /* 0x001fc80007ffe0ff */
[----:B------:R-:W-:-:S04]  /*0810*/  LEA R36, R36, UR4, 0x4 ;  /* 0x0000000424247c11 */ /* 0x000fc8000f8e20ff */
        /* <DEDUP_REMOVED lines=67> */
.L_x_3105:
[----:B------:R-:W-:Y:S05]  /*0c50*/  BSYNC.RECONVERGENT B0 ;  /* 0x0000000000007941 */ /* 0x000fea0003800200 */
.L_x_3104:
        /* <DEDUP_REMOVED lines=37> */
.L_x_3107:
[----:B------:R-:W-:Y:S05]  /*0eb0*/  BSYNC.RECONVERGENT B0 ;  /* 0x0000000000007941 */ /* 0x000fea0003800200 */
.L_x_3106:
        /* <DEDUP_REMOVED lines=36> */
.L_x_3109:
[----:B------:R-:W-:Y:S05]  /*1100*/  BSYNC.RECONVERGENT B0 ;  /* 0x0000000000007941 */ /* 0x000fea0003800200 */
.L_x_3108:
        /* <DEDUP_REMOVED lines=37> */
.L_x_3111:
[----:B------:R-:W-:Y:S05]  /*1360*/  BSYNC.RECONVERGENT B0 ;  /* 0x0000000000007941 */ /* 0x000fea0003800200 */
.L_x_3110:
        /* <DEDUP_REMOVED lines=36> */
.L_x_3113:
[----:B------:R-:W-:Y:S05]  /*15b0*/  BSYNC.RECONVERGENT B0 ;  /* 0x0000000000007941 */ /* 0x000fea0003800200 */
.L_x_3112:
        /* <DEDUP_REMOVED lines=38> */
.L_x_3115:
[----:B------:R-:W-:Y:S05]  /*1820*/  BSYNC.RECONVERGENT B0 ;  /* 0x0000000000007941 */ /* 0x000fea0003800200 */
.L_x_3114:
        /* <DEDUP_REMOVED lines=39> */
.L_x_3117:
[----:B------:R-:W-:Y:S05]  /*1aa0*/  BSYNC.RECONVERGENT B0 ;  /* 0x0000000000007941 */ /* 0x000fea0003800200 */
.L_x_3116:
[----:B------:R-:W-:Y:S01]  /*1ab0*/  ISETP.EQ.OR P5, PT, RZ, UR7, P5 ;  /* 0x00000007ff007c0c */ /* 0x000fe2000afa2670 */
[----:B------:R-:W-:Y:S01]  /*1ac0*/  BSSY.RECONVERGENT B0, `(.L_x_3118) ;  /* 0x0000028000007945 */ /* 0x000fe20003800200 */
[----:B------:R-:W-:Y:S02]  /*1ad0*/  SHF.L.U32 R17, R18, 0x10, RZ ;  /* 0x0000001012117819 */ /* 0x000fe400000006ff */
[C---:B------:R-:W-:Y:S02]  /*1ae0*/  SHF.L.U32 R100, R6.reuse, 0x10, RZ ;  /* 0x0000001006647819 */ /* 0x040fe400000006ff */
        /* <DEDUP_REMOVED lines=37> */
.L_x_3119:
[----:B------:R-:W-:Y:S05]  /*1d40*/  BSYNC.RECONVERGENT B0 ;  /* 0x0000000000007941 */ /* 0x000fea0003800200 */
.L_x_3118:
        /* <DEDUP_REMOVED lines=40> */
.L_x_3121:
[----:B------:R-:W-:Y:S05]  /*1fd0*/  BSYNC.RECONVERGENT B0 ;  /* 0x0000000000007941 */ /* 0x000fea0003800200 */
.L_x_3120:
        /* <DEDUP_REMOVED lines=41> */
.L_x_3123:
[----:B------:R-:W-:Y:S05]  /*2270*/  BSYNC.RECONVERGENT B0 ;  /* 0x0000000000007941 */ /* 0x000fea0003800200 */
.L_x_3122:
        /* <DEDUP_REMOVED lines=39> */
.L_x_3125:
[----:B------:R-:W-:Y:S05]  /*24f0*/  BSYNC.RECONVERGENT B0 ;  /* 0x0000000000007941 */ /* 0x000fea0003800200 */
.L_x_3124:
        /* <DEDUP_REMOVED lines=43> */
.L_x_3127:
[----:B------:R-:W-:Y:S05]  /*27b0*/  BSYNC.RECONVERGENT B0 ;  /* 0x0000000000007941 */ /* 0x000fea0003800200 */
.L_x_3126:
        /* <DEDUP_REMOVED lines=32> */
.L_x_3129:
[----:B------:R-:W-:Y:S05]  /*29c0*/  BSYNC.RECONVERGENT B0 ;  /* 0x0000000000007941 */ /* 0x000fea0003800200 */
.L_x_3128:
        /* <DEDUP_REMOVED lines=32> */
.L_x_3131:
[----:B------:R-:W-:Y:S05]  /*2bd0*/  BSYNC.RECONVERGENT B0 ;  /* 0x0000000000007941 */ /* 0x000fea0003800200 */
.L_x_3130:
        /* <DEDUP_REMOVED lines=32> */
.L_x_3133:
[----:B------:R-:W-:Y:S05]  /*2de0*/  BSYNC.RECONVERGENT B0 ;  /* 0x0000000000007941 */ /* 0x000fea0003800200 */
.L_x_3132:
        /* <DEDUP_REMOVED lines=32> */
.L_x_3135:
[----:B------:R-:W-:Y:S05]  /*2ff0*/  BSYNC.RECONVERGENT B0 ;  /* 0x0000000000007941 */ /* 0x000fea0003800200 */
.L_x_3134:
        /* <DEDUP_REMOVED lines=20> */
[----:B------:R-:W-:Y:S01]  /*3140*/  FMUL.FTZ R103, R4, R87 ;  /* 0x0000005704677220 */ /* 0x000fe20000410000 */
[----:B------:R-:W-:Y:S01]  /*3150*/  ISETP.NE.AND P0, PT, R46, RZ, PT ;  /* 0x000000ff2e00720c */ /* 0x000fe20003f05270 */
[----:B------:R-:W-:Y:S01]  /*3160*/  FMUL.FTZ R96, R96, R82 ;  /* 0x0000005260607220 */ /* 0x000fe20000410000 */
[-C--:B------:R-:W-:Y:S01]  /*3170*/  IADD3 R28, P1, PT, R40, R41.reuse, RZ ;  /* 0x00000029281c7210 */ /* 0x080fe20007f3e0ff */
[----:B------:R-:W-:Y:S01]  /*3180*/  FMUL.FTZ R97, R97, R78 ;  /* 0x0000004e61617220 */ /* 0x000fe20000410000 */
[----:B------:R-:W-:Y:S01]  /*3190*/  IADD3 R4, P2, PT, R38, R41, RZ ;  /* 0x0000002926047210 */ /* 0x000fe20007f5e0ff */
        /* <DEDUP_REMOVED lines=26> */
.L_x_3141:
        /* <DEDUP_REMOVED lines=18> */
[C---:B-1----:R-:W-:Y:S01]  /*3460*/  FMUL.FTZ R27, R115.reuse, R81 ;  /* 0x00000051731b7220 */ /* 0x042fe20000410000 */
[C---:B------:R-:W-:Y:S01]  /*3470*/  FMUL.FTZ R134, R115.reuse, R83 ;  /* 0x0000005373867220 */ /* 0x040fe20000410000 */
[C---:B------:R-:W-:Y:S01]  /*3480*/  FMUL.FTZ R130, R115.reuse, R80 ;  /* 0x0000005073827220 */ /* 0x040fe20000410000 */
[----:B------:R1:W4:Y:S01]  /*3490*/  MUFU.EX2 R26, R118 ;  /* 0x00000076001a7308 */ /* 0x0003220000000800 */
        /* <DEDUP_REMOVED lines=8> */
[C---:B------:R-:W-:Y:S01]  /*3520*/  FMUL.FTZ R120, R115.reuse, R86 ;  /* 0x0000005673787220 */ /* 0x040fe20000410000 */
[C---:B-1----:R-:W-:Y:S01]  /*3530*/  FMUL.FTZ R118, R115.reuse, R93 ;  /* 0x0000005d73767220 */ /* 0x042fe20000410000 */
[C---:B------:R-:W-:Y:S01]  /*3540*/  FMUL.FTZ R133, R115.reuse, R91 ;  /* 0x0000005b73857220 */ /* 0x040fe20000410000 */
[----:B------:R-:W1:Y:S01]  /*3550*/  MUFU.EX2 R130, R130 ;  /* 0x0000008200827308 */ /* 0x000e620000000800 */
[----:B------:R-:W-:Y:S01]  /*3560*/  FMUL.FTZ R139, R115, R95 ;  /* 0x0000005f738b7220 */ /* 0x000fe20000410000 */
[----:B------:R-:W-:Y:S01]  /*3570*/  ISETP.GE.U32.AND P3, PT, R53, 0x20, PT ;  /* 0x000000203500780c */ /* 0x000fe20003f66070 */
[----:B------:R-:W-:Y:S01]  /*3580*/  BSSY.RECONVERGENT B0, `(.L_x_3137) ;  /* 0x00000a0000007945 */ /* 0x000fe20003800200 */
[C---:B--2---:R-:W-:Y:S01]  /*3590*/  PRMT R22, R12.reuse, 0x7632, R22 ;  /* 0x000076320c167816 */ /* 0x044fe20000000016 */
        /* <DEDUP_REMOVED lines=9> */
[C---:B------:R-:W-:Y:S01]  /*3630*/  PRMT R125, R15.reuse, 0x7632, R125 ;  /* 0x000076320f7d7816 */ /* 0x040fe2000000007d */
[----:B------:R-:W0:Y:S01]  /*3640*/  MUFU.EX2 R126, R126 ;  /* 0x0000007e007e7308 */ /* 0x000e220000000800 */
[----:B------:R-:W-:Y:S01]  /*3650*/  SHF.L.U32 R127, R15, 0x10, RZ ;  /* 0x000000100f7f7819 */ /* 0x000fe200000006ff */
[----:B------:R-:W-:Y:S01]  /*3660*/  FMUL.FTZ R138, R98, R117 ;  /* 0x00000075628a7220 */ /* 0x000fe20000410000 */
[C---:B---3--:R-:W-:Y:S01]  /*3670*/  PRMT R15, R16.reuse, 0x7632, R15 ;  /* 0x00007632100f7816 */ /* 0x048fe2000000000f */
[----:B------:R-:W3:Y:S01]  /*3680*/  MUFU.EX2 R124, R124 ;  /* 0x0000007c007c7308 */ /* 0x000ee20000000800 */
[----:B------:R-:W-:Y:S01]  /*3690*/  SHF.L.U32 R23, R16, 0x10, RZ ;  /* 0x0000001010177819 */ /* 0x000fe200000006ff */
[----:B----4-:R-:W-:Y:S01]  /*36a0*/  FFMA.FTZ R16, R136, R26, R131 ;  /* 0x0000001a88107223 */ /* 0x010fe20000010083 */
[----:B------:R-:W-:Y:S01]  /*36b0*/  SHF.L.U32 R24, R24, 0x10, RZ ;  /* 0x0000001018187819 */ /* 0x000fe200000006ff */
[----:B------:R-:W4:Y:S01]  /*36c0*/  MUFU.EX2 R123, R123 ;  /* 0x0000007b007b7308 */ /* 0x000f220000000800 */
[C---:B------:R-:W-:Y:S01]  /*36d0*/  PRMT R116, R14.reuse, 0x7632, R116 ;  /* 0x000076320e747816 */ /* 0x040fe20000000074 */
[----:B------:R-:W-:Y:S01]  /*36e0*/  FFMA.FTZ R16, R27, R16, R138 ;  /* 0x000000101b107223 */ /* 0x000fe2000001008a */
[----:B------:R-:W-:Y:S01]  /*36f0*/  SHF.L.U32 R121, R14, 0x10, RZ ;  /* 0x000000100e797819 */ /* 0x000fe200000006ff */
[----:B------:R-:W-:Y:S01]  /*3700*/  FMUL.FTZ R129, R99, R24 ;  /* 0x0000001863817220 */ /* 0x000fe20000410000 */
[----:B------:R-:W-:Y:S01]  /*3710*/  SHF.L.U32 R116, R116, 0x10, RZ ;  /* 0x0000001074747819 */ /* 0x000fe200000006ff */
[----:B------:R-:W-:Y:S01]  /*3720*/  FMUL.FTZ R117, R102, R127 ;  /* 0x0000007f66757220 */ /* 0x000fe20000410000 */
[----:B------:R-:W-:Y:S01]  /*3730*/  PRMT R14, R17, 0x7632, R14 ;  /* 0x00007632110e7816 */ /* 0x000fe2000000000e */
[----:B------:R-:W-:Y:S01]  /*3740*/  FMUL.FTZ R121, R100, R121 ;  /* 0x0000007964797220 */ /* 0x000fe20000410000 */
[----:B------:R-:W-:Y:S01]  /*3750*/  FFMA.FTZ R16, R134, R16, R129 ;  /* 0x0000001086107223 */ /* 0x000fe20000010081 */
[----:B------:R-:W-:Y:S01]  /*3760*/  FMUL.FTZ R119, R101, R116 ;  /* 0x0000007465777220 */ /* 0x000fe20000410000 */
[----:B------:R-:W-:Y:S01]  /*3770*/  SHF.L.U32 R135, R17, 0x10, RZ ;  /* 0x0000001011877819 */ /* 0x000fe200000006ff */
[----:B------:R-:W4:Y:S01]  /*3780*/  MUFU.EX2 R122, R122 ;  /* 0x0000007a007a7308 */ /* 0x000f220000000800 */
[----:B-1----:R-:W-:Y:S01]  /*3790*/  FFMA.FTZ R22, R130, R16, R121 ;  /* 0x0000001082167223 */ /* 0x002fe20000010079 */
[----:B------:R-:W-:Y:S01]  /*37a0*/  SHF.L.U32 R16, R125, 0x10, RZ ;  /* 0x000000107d107819 */ /* 0x000fe200000006ff */
[C---:B------:R-:W-:Y:S01]  /*37b0*/  FMUL.FTZ R17, R115.reuse, R90 ;  /* 0x0000005a73117220 */ /* 0x040fe20000410000 */
[----:B------:R-:W-:Y:S01]  /*37c0*/  PRMT R13, R18, 0x7632, R13 ;  /* 0x00007632120d7816 */ /* 0x000fe2000000000d */
[----:B--2---:R-:W-:Y:S01]  /*37d0*/  FFMA.FTZ R24, R128, R22, R119 ;  /* 0x0000001680187223 */ /* 0x004fe20000010077 */
[----:B------:R-:W-:Y:S01]  /*37e0*/  SHF.L.U32 R141, R18, 0x10, RZ ;  /* 0x00000010128d7819 */ /* 0x000fe200000006ff */
[----:B------:R-:W-:Y:S01]  /*37f0*/  FMUL.FTZ R18, R115, R94 ;  /* 0x0000005e73127220 */ /* 0x000fe20000410000 */
[----:B0-----:R-:W-:Y:S01]  /*3800*/  FMUL.FTZ R22, R35, R26 ;  /* 0x0000001a23167220 */ /* 0x001fe20000410000 */
[----:B------:R-:W-:Y:S01]  /*3810*/  FMUL.FTZ R115, R103, R16 ;  /* 0x0000001067737220 */ /* 0x000fe20000410000 */
[----:B------:R-:W-:Y:S01]  /*3820*/  FFMA.FTZ R24, R126, R24, R117 ;  /* 0x000000187e187223 */ /* 0x000fe20000010075 */
[----:B------:R-:W0:Y:S01]  /*3830*/  MUFU.EX2 R120, R120 ;  /* 0x0000007800787308 */ /* 0x000e220000000800 */
[----:B------:R-:W-:Y:S01]  /*3840*/  SHF.L.U32 R16, R15, 0x10, RZ ;  /* 0x000000100f107819 */ /* 0x000fe200000006ff */
[----:B------:R-:W-:Y:S01]  /*3850*/  FMUL.FTZ R25, R27, R22 ;  /* 0x000000161b197220 */ /* 0x000fe20000410000 */
[----:B------:R-:W-:Y:S01]  /*3860*/  FMUL.FTZ R132, R104, R23 ;  /* 0x0000001768847220 */ /* 0x000fe20000410000 */
[----:B---3--:R-:W-:Y:S01]  /*3870*/  FFMA.FTZ R24, R124, R24, R115 ;  /* 0x000000187c187223 */ /* 0x008fe20000010073 */
[----:B------:R-:W1:Y:S01]  /*3880*/  MUFU.EX2 R118, R118 ;  /* 0x0000007600767308 */ /* 0x000e620000000800 */
[----:B------:R-:W-:Y:S01]  /*3890*/  FMUL.FTZ R25, R134, R25 ;  /* 0x0000001986197220 */ /* 0x000fe20000410000 */
[----:B------:R-:W-:Y:S01]  /*38a0*/  FMUL.FTZ R125, R105, R16 ;  /* 0x00000010697d7220 */ /* 0x000fe20000410000 */
[----:B----4-:R-:W-:Y:S01]  /*38b0*/  FFMA.FTZ R24, R123, R24, R132 ;  /* 0x000000187b187223 */ /* 0x010fe20000010084 */
[----:B------:R-:W2:Y:S01]  /*38c0*/  MUFU.EX2 R116, R17 ;  /* 0x0000001100747308 */ /* 0x000ea20000000800 */
[----:B------:R-:W-:Y:S01]  /*38d0*/  SHF.L.U32 R14, R14, 0x10, RZ ;  /* 0x000000100e0e7819 */ /* 0x000fe200000006ff */
[----:B------:R-:W-:Y:S01]  /*38e0*/  FMUL.FTZ R135, R106, R135 ;  /* 0x000000876a877220 */ /* 0x000fe20000410000 */
[----:B------:R-:W-:Y:S01]  /*38f0*/  FMUL.FTZ R25, R130, R25 ;  /* 0x0000001982197220 */ /* 0x000fe20000410000 */
[----:B------:R-:W-:Y:S01]  /*3900*/  FFMA.FTZ R24, R122, R24, R125 ;  /* 0x000000187a187223 */ /* 0x000fe2000001007d */
[----:B------:R-:W3:Y:S01]  /*3910*/  MUFU.EX2 R127, R18 ;  /* 0x00000012007f7308 */ /* 0x000ee20000000800 */
[----:B------:R-:W-:Y:S01]  /*3920*/  FMUL.FTZ R137, R107, R14 ;  /* 0x0000000e6b897220 */ /* 0x000fe20000410000 */
[----:B------:R-:W-:Y:S01]  /*3930*/  FMUL.FTZ R25, R128, R25 ;  /* 0x0000001980197220 */ /* 0x000fe20000410000 */
[----:B0-----:R-:W-:Y:S01]  /*3940*/  FFMA.FTZ R24, R120, R24, R135 ;  /* 0x0000001878187223 */ /* 0x001fe20000010087 */
[----:B------:R-:W0:Y:S01]  /*3950*/  MUFU.EX2 R133, R133 ;  /* 0x0000008500857308 */ /* 0x000e220000000800 */
[----:B------:R-:W-:Y:S01]  /*3960*/  SHF.L.U32 R140, R13, 0x10, RZ ;  /* 0x000000100d8c7819 */ /* 0x000fe200000006ff */
[----:B------:R-:W-:Y:S01]  /*3970*/  FMUL.FTZ R141, R108, R141 ;  /* 0x0000008d6c8d7220 */ /* 0x000fe20000410000 */
[----:B------:R-:W-:Y:S01]  /*3980*/  FMUL.FTZ R25, R126, R25 ;  /* 0x000000197e197220 */ /* 0x000fe20000410000 */
[----:B-1----:R-:W-:Y:S01]  /*3990*/  FFMA.FTZ R24, R118, R24, R137 ;  /* 0x0000001876187223 */ /* 0x002fe20000010089 */
[C---:B------:R-:W-:Y:S01]  /*39a0*/  PRMT R12, R19.reuse, 0x7632, R12 ;  /* 0x00007632130c7816 */ /* 0x040fe2000000000c */
[----:B------:R-:W1:Y:S01]  /*39b0*/  MUFU.EX2 R139, R139 ;  /* 0x0000008b008b7308 */ /* 0x000e620000000800 */
[----:B------:R-:W-:Y:S01]  /*39c0*/  SHF.L.U32 R19, R19, 0x10, RZ ;  /* 0x0000001013137819 */ /* 0x000fe200000006ff */
[----:B------:R-:W-:Y:S01]  /*39d0*/  FMUL.FTZ R140, R109, R140 ;  /* 0x0000008c6d8c7220 */ /* 0x000fe20000410000 */
[----:B------:R-:W-:Y:S01]  /*39e0*/  FMUL.FTZ R14, R124, R25 ;  /* 0x000000197c0e7220 */ /* 0x000fe20000410000 */
[----:B--2---:R-:W-:Y:S01]  /*39f0*/  FFMA.FTZ R24, R116, R24, R141 ;  /* 0x0000001874187223 */ /* 0x004fe2000001008d */
[----:B------:R-:W-:Y:S01]  /*3a00*/  SHF.L.U32 R12, R12, 0x10, RZ ;  /* 0x000000100c0c7819 */ /* 0x000fe200000006ff */
[----:B------:R-:W-:Y:S01]  /*3a10*/  FMUL.FTZ R142, R110, R19 ;  /* 0x000000136e8e7220 */ /* 0x000fe20000410000 */
[----:B------:R-:W-:Y:S01]  /*3a20*/  FMUL.FTZ R13, R123, R14 ;  /* 0x0000000e7b0d7220 */ /* 0x000fe20000410000 */
[----:B---3--:R-:W-:Y:S01]  /*3a30*/  FFMA.FTZ R24, R127, R24, R140 ;  /* 0x000000187f187223 */ /* 0x008fe2000001008c */
[----:B------:R-:W-:-:S02]  /*3a40*/  HFMA2 R22, -RZ, RZ, 1.875, 0 ;  /* 0x3f800000ff167431 */ /* 0x000fc400000001ff */
[----:B------:R-:W-:Y:S01]  /*3a50*/  FMUL.FTZ R144, R111, R12 ;  /* 0x0000000c6f907220 */ /* 0x000fe20000410000 */
[----:B------:R-:W-:Y:S01]  /*3a60*/  FMUL.FTZ R13, R122, R13 ;  /* 0x0000000d7a0d7220 */ /* 0x000fe20000410000 */
[----:B0-----:R-:W-:Y:S01]  /*3a70*/  FFMA.FTZ R24, R133, R24, R142 ;  /* 0x0000001885187223 */ /* 0x001fe2000001008e */
[----:B------:R-:W-:Y:S02]  /*3a80*/  MOV R23, RZ ;  /* 0x000000ff00177202 */ /* 0x000fe40000000f00 */
[----:B------:R-:W-:Y:S01]  /*3a90*/  FMUL.FTZ R13, R120, R13 ;  /* 0x0000000d780d7220 */ /* 0x000fe20000410000 */
[----:B-1----:R-:W-:-:S03]  /*3aa0*/  FFMA.FTZ R24, R139, R24, R144 ;  /* 0x000000188b187223 */ /* 0x002fc60000010090 */
        /* <DEDUP_REMOVED lines=77> */
.L_x_3138:
[----:B------:R-:W-:Y:S05]  /*3f80*/  BSYNC.RECONVERGENT B0 ;  /* 0x0000000000007941 */ /* 0x000fea0003800200 */
.L_x_3137:
[----:B------:R-:W-:Y:S01]  /*3f90*/  BAR.SYNC.DEFER_BLOCKING 0x0 ;  /* 0x0000000000007b1d */ /* 0x000fe20000010000 */
[----:B------:R-:W-:Y:S02]  /*3fa0*/  ISETP.NE.AND P1, PT, R53, RZ, PT ;  /* 0x000000ff3500720c */ /* 0x000fe40003f25270 */
[C---:B------:R-:W-:Y:S02]  /*3fb0*/  PRMT R14, R4.reuse, 0x7632, R14 ;  /* 0x00007632040e7816 */ /* 0x040fe4000000000e */
[----:B------:R-:W-:Y:S01]  /*3fc0*/  SHF.L.U32 R16, R4, 0x10, RZ ;  /* 0x0000001004107819 */ /* 0x000fe200000006ff */
[----:B------:R-:W-:Y:S01]  /*3fd0*/  BSSY.RECONVERGENT B0, `(.L_x_3139) ;  /* 0x0000032000007945 */ /* 0x000fe20003800200 */
[----:B------:R-:W-:Y:S02]  /*3fe0*/  PRMT R4, R5, 0x7632, R4 ;  /* 0x0000763205047816 */ /* 0x000fe40000000004 */
[----:B------:R-:W-:Y:S02]  /*3ff0*/  PRMT R17, R7, 0x7632, R17 ;  /* 0x0000763207117816 */ /* 0x000fe40000000011 */
[----:B0-----:R-:W-:-:S02]  /*4000*/  PRMT R22, R8, 0x7632, R22 ;  /* 0x0000763208167816 */ /* 0x001fc40000000016 */
[----:B------:R-:W-:Y:S02]  /*4010*/  PRMT R23, R9, 0x7632, R23 ;  /* 0x0000763209177816 */ /* 0x000fe40000000017 */
[----:B------:R-:W-:Y:S02]  /*4020*/  SHF.L.U32 R19, R7, 0x10, RZ ;  /* 0x0000001007137819 */ /* 0x000fe400000006ff */
[----:B------:R-:W-:Y:S02]  /*4030*/  SHF.L.U32 R24, R8, 0x10, RZ ;  /* 0x0000001008187819 */ /* 0x000fe400000006ff */
[----:B------:R-:W-:Y:S02]  /*4040*/  SHF.L.U32 R18, R6, 0x10, RZ ;  /* 0x0000001006127819 */ /* 0x000fe400000006ff */
[----:B------:R-:W-:Y:S02]  /*4050*/  SHF.L.U32 R25, R9, 0x10, RZ ;  /* 0x0000001009197819 */ /* 0x000fe400000006ff */
[----:B------:R-:W-:Y:S01]  /*4060*/  SHF.L.U32 R7, R14, 0x10, RZ ;  /* 0x000000100e077819 */ /* 0x000fe200000006ff */
[----:B------:R-:W0:Y:S01]  /*4070*/  @P2 LDS R15, [UR5+0x212c] ;  /* 0x00212c05ff0f2984 */ /* 0x000e220008000800 */
[----:B------:R-:W-:Y:S01]  /*4080*/  SHF.L.U32 R8, R17, 0x10, RZ ;  /* 0x0000001011087819 */ /* 0x000fe200000006ff */
[----:B0-----:R-:W-:Y:S01]  /*4090*/  @P2 FFMA.FTZ R146, R15, R143, R146 ;  /* 0x0000008f0f922223 */ /* 0x001fe20000010092 */
[----:B------:R-:W-:-:S02]  /*40a0*/  SHF.L.U32 R15, R5, 0x10, RZ ;  /* 0x00000010050f7819 */ /* 0x000fc400000006ff */
[----:B------:R-:W-:Y:S01]  /*40b0*/  PRMT R5, R6, 0x7632, R5 ;  /* 0x0000763206057816 */ /* 0x000fe20000000005 */
[----:B------:R-:W-:Y:S01]  /*40c0*/  FFMA.FTZ R136, R35, R146, R136 ;  /* 0x0000009223887223 */ /* 0x000fe20000010088 */
[----:B------:R-:W-:Y:S02]  /*40d0*/  PRMT R35, R11, 0x7632, R35 ;  /* 0x000076320b237816 */ /* 0x000fe40000000023 */
[----:B------:R-:W-:Y:S01]  /*40e0*/  SHF.L.U32 R6, R4, 0x10, RZ ;  /* 0x0000001004067819 */ /* 0x000fe200000006ff */
[----:B------:R-:W-:Y:S01]  /*40f0*/  FFMA.FTZ R131, R26, R136, R131 ;  /* 0x000000881a837223 */ /* 0x000fe20000010083 */
[----:B------:R-:W-:Y:S02]  /*4100*/  PRMT R26, R10, 0x7632, R26 ;  /* 0x000076320a1a7816 */ /* 0x000fe4000000001a */
[----:B------:R-:W-:Y:S01]  /*4110*/  SHF.L.U32 R9, R5, 0x10, RZ ;  /* 0x0000001005097819 */ /* 0x000fe200000006ff */
[----:B------:R-:W-:Y:S01]  /*4120*/  FFMA.FTZ R27, R27, R131, R138 ;  /* 0x000000831b1b7223 */ /* 0x000fe2000001008a */
[----:B------:R-:W-:-:S02]  /*4130*/  SHF.L.U32 R17, R26, 0x10, RZ ;  /* 0x000000101a117819 */ /* 0x000fc400000006ff */
[----:B------:R-:W-:Y:S01]  /*4140*/  SHF.L.U32 R14, R35, 0x10, RZ ;  /* 0x00000010230e7819 */ /* 0x000fe200000006ff */
[----:B------:R-:W-:-:S04]  /*4150*/  FFMA.FTZ R134, R134, R27, R129 ;  /* 0x0000001b86867223 */ /* 0x000fc80000010081 */
[----:B------:R-:W-:-:S04]  /*4160*/  FFMA.FTZ R130, R130, R134, R121 ;  /* 0x0000008682827223 */ /* 0x000fc80000010079 */
[----:B------:R-:W-:-:S04]  /*4170*/  FFMA.FTZ R119, R128, R130, R119 ;  /* 0x0000008280777223 */ /* 0x000fc80000010077 */
[----:B------:R-:W-:-:S04]  /*4180*/  FFMA.FTZ R117, R126, R119, R117 ;  /* 0x000000777e757223 */ /* 0x000fc80000010075 */
[----:B------:R-:W-:Y:S01]  /*4190*/  FFMA.FTZ R124, R124, R117, R115 ;  /* 0x000000757c7c7223 */ /* 0x000fe20000010073 */
[----:B------:R-:W-:Y:S02]  /*41a0*/  SHF.L.U32 R115, R11, 0x10, RZ ;  /* 0x000000100b737819 */ /* 0x000fe400000006ff */
        /* <DEDUP_REMOVED lines=20> */
.L_x_3140:
[----:B------:R-:W-:Y:S05]  /*42f0*/  BSYNC.RECONVERGENT B0 ;  /* 0x0000000000007941 */ /* 0x000fea0003800200 */
.L_x_3139:
        /* <DEDUP_REMOVED lines=27> */
.L_x_3136:
        /* <DEDUP_REMOVED lines=16> */
[----:B------:R4:W-:Y:S01]  /*45b0*/  STS.128 [R0+0x10], R8 ;  /* 0x0000100800007388 */ /* 0x0009e20000000c00 */
[----:B------:R-:W-:-:S03]  /*45c0*/  NOP ;  /* 0x0000000000007918 */ /* 0x000fc60000000000 */
[----:B------:R-:W5:Y:S01]  /*45d0*/  LDS.128 R12, [R36] ;  /* 0x00000000240c7984 */ /* 0x000f620000000c00 */
[----:B------:R-:W1:Y:S03]  /*45e0*/  LDC.64 R24, c[0x0][0x410] ;  /* 0x00010400ff187b82 */ /* 0x000e660000000a00 */
[----:B------:R-:W5:Y:S01]  /*45f0*/  LDS.128 R16, [R36+0x200] ;  /* 0x0002000024107984 */ /* 0x000f620000000c00 */
[----:B0-----:R-:W-:-:S04]  /*4600*/  IMAD.WIDE.U32 R4, R20, UR20, R28 ;  /* 0x0000001414047c25 */ /* 0x001fc8000f8e001c */
[----:B------:R-:W-:Y:S01]  /*4610*/  IMAD R5, R21, UR20, R5 ;  /* 0x0000001415057c24 */ /* 0x000fe2000f8e0205 */
[----:B------:R-:W0:Y:S01]  /*4620*/  LDC.64 R26, c[0x0][0x418] ;  /* 0x00010600ff1a7b82 */ /* 0x000e220000000a00 */
[----:B--2---:R-:W-:-:S04]  /*4630*/  IMAD.WIDE.U32 R4, R56, R22, R4 ;  /* 0x0000001638047225 */ /* 0x004fc800078e0004 */
[----:B----4-:R-:W-:Y:S01]  /*4640*/  IMAD R8, R56, R23, R5 ;  /* 0x0000001738087224 */ /* 0x010fe200078e0205 */
[C---:B---3--:R-:W-:Y:S02]  /*4650*/  LEA R30, P0, R4.reuse, R30, 0x1 ;  /* 0x0000001e041e7211 */ /* 0x048fe400078008ff */
[----:B------:R-:W2:Y:S02]  /*4660*/  LDC.64 R32, c[0x0][0x488] ;  /* 0x00012200ff207b82 */ /* 0x000ea40000000a00 */
[----:B------:R-:W-:Y:S01]  /*4670*/  LEA.HI.X R31, R4, R31, R8, 0x1, P0 ;  /* 0x0000001f041f7211 */ /* 0x000fe200000f0c08 */
[----:B-1----:R-:W-:-:S04]  /*4680*/  IMAD.WIDE.U32 R6, R24, UR20, R28 ;  /* 0x0000001418067c25 */ /* 0x002fc8000f8e001c */
[----:B------:R-:W-:-:S04]  /*4690*/  IMAD.WIDE.U32 R30, R44, 0x10, R30 ;  /* 0x000000102c1e7825 */ /* 0x000fc800078e001e */
[----:B------:R-:W-:Y:S02]  /*46a0*/  IMAD R7, R25, UR20, R7 ;  /* 0x0000001419077c24 */ /* 0x000fe4000f8e0207 */
[C---:B0-----:R-:W-:Y:S01]  /*46b0*/  IMAD.WIDE.U32 R6, R56.reuse, R26, R6 ;  /* 0x0000001a38067225 */ /* 0x041fe200078e0006 */
[----:B-----5:R-:W-:Y:S03]  /*46c0*/  STG.E.128 desc[UR18][R30.64], R12 ;  /* 0x0000000c1e007986 */ /* 0x020fe6000c101d12 */
        /* <DEDUP_REMOVED lines=12> */
[----:B------:R-:W-:Y:S02]  /*4790*/  IADD3 R49, P4, PT, R49, 0x1000, RZ ;  /* 0x0000100031317810 */ /* 0x000fe40007f9e0ff */
[----:B------:R-:W-:Y:S02]  /*47a0*/  IADD3.X R39, PT, PT, RZ, R39, RZ, P1, !PT ;  /* 0x00000027ff277210 */ /* 0x000fe40000ffe4ff */
[----:B------:R-:W-:-:S02]  /*47b0*/  IADD3.X R37, PT, PT, RZ, R37, RZ, P2, !PT ;  /* 0x00000025ff257210 */ /* 0x000fc400017fe4ff */
        /* <DEDUP_REMOVED lines=17> */
[----:B------:R-:W-:Y:S01]  /*48d0*/  SHF.L.U32 R18, R25, 0x10, RZ ;  /* 0x0000001019127819 */ /* 0x000fe200000006ff */
[----:B------:R-:W-:Y:S01]  /*48e0*/  FMUL.FTZ R5, R16, -1.4426950216293334961 ;  /* 0xbfb8aa3b10057820 */ /* 0x000fe20000410000 */
[----:B------:R-:W-:Y:S01]  /*48f0*/  SHF.L.U32 R34, R20, 0x10, RZ ;  /* 0x0000001014227819 */ /* 0x000fe200000006ff */
[----:B------:R1:W2:Y:S01]  /*4900*/  MUFU.EX2 R10, R7 ;  /* 0x00000007000a7308 */ /* 0x0002a20000000800 */
[----:B------:R-:W-:Y:S01]  /*4910*/  PRMT R23, R23, 0x7632, R23 ;  /* 0x0000763217177816 */ /* 0x000fe20000000017 */
[----:B------:R-:W-:Y:S01]  /*4920*/  FMUL.FTZ R9, R18, -1.4426950216293334961 ;  /* 0xbfb8aa3b12097820 */ /* 0x000fe20000410000 */
[----:B------:R-:W-:Y:S01]  /*4930*/  SHF.L.U32 R22, R22, 0x10, RZ ;  /* 0x0000001016167819 */ /* 0x000fe200000006ff */
[----:B------:R-:W-:Y:S01]  /*4940*/  FMUL.FTZ R12, R34, -1.4426950216293334961 ;  /* 0xbfb8aa3b220c7820 */ /* 0x000fe20000410000 */
[----:B------:R-:W-:Y:S01]  /*4950*/  PRMT R20, R20, 0x7632, R20 ;  /* 0x0000763214147816 */ /* 0x000fe20000000014 */
[----:B------:R3:W-:Y:S01]  /*4960*/  MUFU.EX2 R8, R5 ;  /* 0x0000000500087308 */ /* 0x0007e20000000800 */
[----:B------:R-:W-:-:S02]  /*4970*/  SHF.L.U32 R21, R21, 0x10, RZ ;  /* 0x0000001015157819 */ /* 0x000fc400000006ff */
[----:B------:R-:W-:Y:S01]  /*4980*/  SHF.L.U32 R30, R26, 0x10, RZ ;  /* 0x000000101a1e7819 */ /* 0x000fe200000006ff */
[----:B-1----:R-:W-:Y:S01]  /*4990*/  FMUL.FTZ R7, R22, -1.4426950216293334961 ;  /* 0xbfb8aa3b16077820 */ /* 0x002fe20000410000 */
[----:B------:R-:W-:Y:S01]  /*49a0*/  SHF.L.U32 R23, R23, 0x10, RZ ;  /* 0x0000001017177819 */ /* 0x000fe200000006ff */
[----:B------:R1:W-:Y:S01]  /*49b0*/  MUFU.EX2 R19, R9 ;  /* 0x0000000900137308 */ /* 0x0003e20000000800 */
[----:B------:R-:W-:Y:S01]  /*49c0*/  PRMT R24, R24, 0x7632, R24 ;  /* 0x0000763218187816 */ /* 0x000fe20000000018 */
[----:B------:R-:W-:Y:S01]  /*49d0*/  FMUL.FTZ R17, R30, -1.4426950216293334961 ;  /* 0xbfb8aa3b1e117820 */ /* 0x000fe20000410000 */
[----:B------:R-:W-:Y:S01]  /*49e0*/  SHF.L.U32 R20, R20, 0x10, RZ ;  /* 0x0000001014147819 */ /* 0x000fe200000006ff */
[----:B---3--:R-:W-:Y:S01]  /*49f0*/  FMUL.FTZ R5, R21, -1.4426950216293334961 ;  /* 0xbfb8aa3b15057820 */ /* 0x008fe20000410000 */
[----:B------:R-:W-:Y:S01]  /*4a00*/  PRMT R25, R25, 0x7632, R25 ;  /* 0x0000763219197816 */ /* 0x000fe20000000019 */
[----:B------:R3:W4:Y:S01]  /*4a10*/  MUFU.EX2 R6, R4 ;  /* 0x0000000400067308 */ /* 0x0007220000000800 */
[----:B------:R-:W-:Y:S01]  /*4a20*/  PRMT R26, R26, 0x7632, R26 ;  /* 0x000076321a1a7816 */ /* 0x000fe2000000001a */
[----:B0-----:R-:W-:Y:S01]  /*4a30*/  FADD.FTZ R14, R14, 1 ;  /* 0x3f8000000e0e7421 */ /* 0x001fe20000010000 */
[----:B------:R-:W-:Y:S01]  /*4a40*/  PRMT R32, R27, 0x7632, R32 ;  /* 0x000076321b207816 */ /* 0x000fe20000000020 */
[----:B-1----:R-:W-:Y:S01]  /*4a50*/  FMUL.FTZ R9, R23, -1.4426950216293334961 ;  /* 0xbfb8aa3b17097820 */ /* 0x002fe20000410000 */
[----:B------:R-:W-:Y:S01]  /*4a60*/  SHF.L.U32 R33, R27, 0x10, RZ ;  /* 0x000000101b217819 */ /* 0x000fe200000006ff */
[----:B------:R-:W0:Y:S01]  /*4a70*/  MUFU.EX2 R12, R12 ;  /* 0x0000000c000c7308 */ /* 0x000e220000000800 */
[----:B------:R-:W-:Y:S01]  /*4a80*/  SHF.L.U32 R24, R24, 0x10, RZ ;  /* 0x0000001018187819 */ /* 0x000fe200000006ff */
[----:B--2---:R-:W-:Y:S01]  /*4a90*/  FADD.FTZ R10, R10, 1 ;  /* 0x3f8000000a0a7421 */ /* 0x004fe20000010000 */
[----:B------:R-:W-:Y:S01]  /*4aa0*/  SHF.L.U32 R25, R25, 0x10, RZ ;  /* 0x0000001019197819 */ /* 0x000fe200000006ff */
[----:B---3--:R-:W-:Y:S01]  /*4ab0*/  FMUL.FTZ R4, R20, -1.4426950216293334961 ;  /* 0xbfb8aa3b14047820 */ /* 0x008fe20000410000 */
[----:B------:R-:W-:Y:S01]  /*4ac0*/  SHF.L.U32 R27, R26, 0x10, RZ ;  /* 0x000000101a1b7819 */ /* 0x000fe200000006ff */
[----:B------:R-:W1:Y:S01]  /*4ad0*/  MUFU.EX2 R7, R7 ;  /* 0x0000000700077308 */ /* 0x000e620000000800 */
[----:B------:R-:W-:Y:S01]  /*4ae0*/  SHF.L.U32 R75, R32, 0x10, RZ ;  /* 0x00000010204b7819 */ /* 0x000fe200000006ff */
[----:B------:R-:W-:Y:S01]  /*4af0*/  FMUL.FTZ R26, R25, -1.4426950216293334961 ;  /* 0xbfb8aa3b191a7820 */ /* 0x000fe20000410000 */
[----:B------:R-:W-:Y:S01]  /*4b00*/  FMUL.FTZ R35, R33, -1.4426950216293334961 ;  /* 0xbfb8aa3b21237820 */ /* 0x000fe20000410000 */
[----:B------:R2:W3:Y:S01]  /*4b10*/  MUFU.EX2 R31, R17 ;  /* 0x00000011001f7308 */ /* 0x0004e20000000800 */
[----:B------:R-:W-:Y:S01]  /*4b20*/  FMUL.FTZ R32, R27, -1.4426950216293334961 ;  /* 0xbfb8aa3b1b207820 */ /* 0x000fe20000410000 */
[----:B------:R-:W-:Y:S01]  /*4b30*/  FMUL.FTZ R76, R75, -1.4426950216293334961 ;  /* 0xbfb8aa3b4b4c7820 */ /* 0x000fe20000410000 */
[----:B----4-:R-:W-:Y:S01]  /*4b40*/  FADD.FTZ R6, R6, 1 ;  /* 0x3f80000006067421 */ /* 0x010fe20000010000 */
[----:B------:R-:W4:Y:S01]  /*4b50*/  MUFU.EX2 R5, R5 ;  /* 0x0000000500057308 */ /* 0x000f220000000800 */
[----:B0-----:R-:W-:Y:S01]  /*4b60*/  FADD.FTZ R12, R12, 1 ;  /* 0x3f8000000c0c7421 */ /* 0x001fe20000010000 */
[----:B------:R-:W-:Y:S01]  /*4b70*/  FADD.FTZ R8, R8, 1 ;  /* 0x3f80000008087421 */ /* 0x000fe20000010000 */
[----:B------:R-:W-:Y:S01]  /*4b80*/  FADD.FTZ R19, R19, 1 ;  /* 0x3f80000013137421 */ /* 0x000fe20000010000 */
[----:B------:R-:W-:Y:S01]  /*4b90*/  MUFU.EX2 R9, R9 ;  /* 0x0000000900097308 */ /* 0x000fe20000000800 */
[----:B--2---:R-:W-:Y:S01]  /*4ba0*/  FMUL.FTZ R17, R24, -1.4426950216293334961 ;  /* 0xbfb8aa3b18117820 */ /* 0x004fe20000410000 */
[----:B-1----:R-:W-:-:S02]  /*4bb0*/  FADD.FTZ R7, R7, 1 ;  /* 0x3f80000007077421 */ /* 0x002fc40000010000 */
[----:B------:R-:W0:Y:S01]  /*4bc0*/  MUFU.EX2 R4, R4 ;  /* 0x0000000400047308 */ /* 0x000e220000000800 */
[----:B---3--:R-:W-:-:S03]  /*4bd0*/  FADD.FTZ R31, R31, 1 ;  /* 0x3f8000001f1f7421 */ /* 0x008fc60000010000 */
[----:B------:R-:W1:Y:S01]  /*4be0*/  MUFU.EX2 R17, R17 ;  /* 0x0000001100117308 */ /* 0x000e620000000800 */
[----:B----4-:R-:W-:-:S03]  /*4bf0*/  FADD.FTZ R5, R5, 1 ;  /* 0x3f80000005057421 */ /* 0x010fc60000010000 */
[----:B------:R-:W2:Y:S04]  /*4c00*/  MUFU.EX2 R26, R26 ;  /* 0x0000001a001a7308 */ /* 0x000ea80000000800 */
[----:B------:R-:W3:Y:S01]  /*4c10*/  MUFU.EX2 R32, R32 ;  /* 0x0000002000207308 */ /* 0x000ee20000000800 */
[----:B0-----:R-:W-:-:S03]  /*4c20*/  FADD.FTZ R4, R4, 1 ;  /* 0x3f80000004047421 */ /* 0x001fc60000010000 */
[----:B------:R-:W0:Y:S01]  /*4c30*/  MUFU.RCP R14, R14 ;  /* 0x0000000e000e7308 */ /* 0x000e220000001000 */
[----:B-1----:R-:W-:Y:S01]  /*4c40*/  FADD.FTZ R17, R17, 1 ;  /* 0x3f80000011117421 */ /* 0x002fe20000010000 */
[----:B--2---:R-:W-:-:S06]  /*4c50*/  FADD.FTZ R26, R26, 1 ;  /* 0x3f8000001a1a7421 */ /* 0x004fcc0000010000 */
[----:B------:R-:W1:Y:S01]  /*4c60*/  MUFU.EX2 R35, R35 ;  /* 0x0000002300237308 */ /* 0x000e620000000800 */
[----:B---3--:R-:W-:-:S03]  /*4c70*/  FADD.FTZ R32, R32, 1 ;  /* 0x3f80000020207421 */ /* 0x008fc60000010000 */
[----:B------:R-:W2:Y:S04]  /*4c80*/  MUFU.EX2 R76, R76 ;  /* 0x0000004c004c7308 */ /* 0x000ea80000000800 */
[----:B------:R3:W-:Y:S01]  /*4c90*/  MUFU.RCP R78, R6 ;  /* 0x00000006004e7308 */ /* 0x0007e20000001000 */
[----:B0-----:R-:W-:Y:S01]  /*4ca0*/  FMUL.FTZ R13, R13, R14 ;  /* 0x0000000e0d0d7220 */ /* 0x001fe20000410000 */
[----:B-1----:R-:W-:-:S03]  /*4cb0*/  FADD.FTZ R35, R35, 1 ;  /* 0x3f80000023237421 */ /* 0x002fc60000010000 */
[----:B------:R-:W-:-:S03]  /*4cc0*/  FMUL.FTZ R13, R13, R74 ;  /* 0x0000004a0d0d7220 */ /* 0x000fc60000410000 */
[----:B------:R-:W0:Y:S01]  /*4cd0*/  MUFU.RCP R77, R12 ;  /* 0x0000000c004d7308 */ /* 0x000e220000001000 */
[----:B---3--:R-:W-:Y:S01]  /*4ce0*/  FADD.FTZ R6, R9, 1 ;  /* 0x3f80000009067421 */ /* 0x008fe20000010000 */
[----:B--2---:R-:W-:-:S06]  /*4cf0*/  FADD.FTZ R76, R76, 1 ;  /* 0x3f8000004c4c7421 */ /* 0x004fcc0000010000 */
[----:B------:R-:W1:Y:S08]  /*4d00*/  MUFU.RCP R12, R5 ;  /* 0x00000005000c7308 */ /* 0x000e700000001000 */
[----:B------:R-:W-:Y:S01]  /*4d10*/  MUFU.RCP R80, R10 ;  /* 0x0000000a00507308 */ /* 0x000fe20000001000 */
[----:B0-----:R-:W-:-:S07]  /*4d20*/  FMUL.FTZ R34, R34, R77 ;  /* 0x0000004d22227220 */ /* 0x001fce0000410000 */
[----:B------:R-:W0:Y:S08]  /*4d30*/  MUFU.RCP R7, R7 ;  /* 0x0000000700077308 */ /* 0x000e300000001000 */
[----:B------:R1:W2:Y:S08]  /*4d40*/  MUFU.RCP R10, R6 ;  /* 0x00000006000a7308 */ /* 0x0002b00000001000 */
[----:B------:R3:W4:Y:S01]  /*4d50*/  MUFU.RCP R81, R8 ;  /* 0x0000000800517308 */ /* 0x0007220000001000 */
[----:B-1----:R-:W-:Y:S01]  /*4d60*/  FMUL.FTZ R6, R21, R12 ;  /* 0x0000000c15067220 */ /* 0x002fe20000410000 */
[----:B0-----:R-:W-:-:S06]  /*4d70*/  FMUL.FTZ R7, R22, R7 ;  /* 0x0000000716077220 */ /* 0x001fcc0000410000 */
[----:B------:R0:W1:Y:S01]  /*4d80*/  MUFU.RCP R79, R4 ;  /* 0x00000004004f7308 */ /* 0x0000620000001000 */
[----:B---3--:R-:W-:Y:S01]  /*4d90*/  FMUL.FTZ R8, R15, R78 ;  /* 0x0000004e0f087220 */ /* 0x008fe20000410000 */
[----:B--2---:R-:W-:-:S03]  /*4da0*/  FMUL.FTZ R10, R23, R10 ;  /* 0x0000000a170a7220 */ /* 0x004fc60000410000 */
[----:B------:R-:W-:Y:S01]  /*4db0*/  FMUL.FTZ R71, R8, R71 ;  /* 0x0000004708477220 */ /* 0x000fe20000410000 */
[----:B------:R-:W-:Y:S01]  /*4dc0*/  FMUL.FTZ R8, R6, R65 ;  /* 0x0000004106087220 */ /* 0x000fe20000410000 */
[----:B------:R-:W-:Y:S01]  /*4dd0*/  FMUL.FTZ R6, R7, R64 ;  /* 0x0000004007067220 */ /* 0x000fe20000410000 */
[----:B------:R-:W2:Y:S01]  /*4de0*/  MUFU.RCP R19, R19 ;  /* 0x0000001300137308 */ /* 0x000ea20000001000 */
[----:B------:R-:W-:Y:S01]  /*4df0*/  FMUL.FTZ R7, R10, R63 ;  /* 0x0000003f0a077220 */ /* 0x000fe20000410000 */
[----:B----4-:R-:W-:Y:S01]  /*4e00*/  FMUL.FTZ R9, R16, R81 ;  /* 0x0000005110097220 */ /* 0x010fe20000410000 */
[----:B------:R-:W-:Y:S01]  /*4e10*/  FMUL.FTZ R10, R11, R80 ;  /* 0x000000500b0a7220 */ /* 0x000fe20000410000 */
[----:B0-----:R-:W-:Y:S01]  /*4e20*/  FMUL.FTZ R4, R34, R73 ;  /* 0x0000004922047220 */ /* 0x001fe20000410000 */
[----:B------:R-:W-:Y:S01]  /*4e30*/  F2FP.BF16.F32.PACK_AB R6, R6, R71 ;  /* 0x000000470606723e */ /* 0x000fe200000010ff */
[----:B------:R-:W-:Y:S01]  /*4e40*/  FMUL.FTZ R72, R9, R72 ;  /* 0x0000004809487220 */ /* 0x000fe20000410000 */
[----:B------:R-:W-:Y:S01]  /*4e50*/  FMUL.FTZ R10, R10, R69 ;  /* 0x000000450a0a7220 */ /* 0x000fe20000410000 */
[----:B------:R-:W0:Y:S01]  /*4e60*/  MUFU.RCP R17, R17 ;  /* 0x0000001100117308 */ /* 0x000e220000001000 */
[----:B-1----:R-:W-:-:S02]  /*4e70*/  FMUL.FTZ R5, R20, R79 ;  /* 0x0000004f14057220 */ /* 0x002fc40000410000 */
[----:B------:R-:W-:Y:S01]  /*4e80*/  F2FP.BF16.F32.PACK_AB R7, R7, R72 ;  /* 0x000000480707723e */ /* 0x000fe200000010ff */
[----:B------:R-:W1:Y:S01]  /*4e90*/  LDC.64 R20, c[0x0][0x490] ;  /* 0x00012400ff147b82 */ /* 0x000e620000000a00 */
[----:B------:R-:W-:-:S03]  /*4ea0*/  FMUL.FTZ R9, R5, R66 ;  /* 0x0000004205097220 */ /* 0x000fc60000410000 */
[----:B------:R-:W3:Y:S01]  /*4eb0*/  MUFU.RCP R31, R31 ;  /* 0x0000001f001f7308 */ /* 0x000ee20000001000 */
[----:B--2---:R-:W-:Y:S01]  /*4ec0*/  FMUL.FTZ R11, R18, R19 ;  /* 0x00000013120b7220 */ /* 0x004fe20000410000 */
[----:B------:R-:W-:-:S03]  /*4ed0*/  F2FP.BF16.F32.PACK_AB R4, R9, R4 ;  /* 0x000000040904723e */ /* 0x000fc600000010ff */
[----:B------:R-:W-:-:S03]  /*4ee0*/  FMUL.FTZ R70, R11, R70 ;  /* 0x000000460b467220 */ /* 0x000fc60000410000 */
[----:B------:R-:W2:Y:S01]  /*4ef0*/  MUFU.RCP R82, R35 ;  /* 0x0000002300527308 */ /* 0x000ea20000001000 */
[----:B0-----:R-:W-:Y:S01]  /*4f00*/  FMUL.FTZ R5, R24, R17 ;  /* 0x0000001118057220 */ /* 0x001fe20000410000 */
[----:B------:R-:W-:Y:S03]  /*4f10*/  BAR.SYNC.DEFER_BLOCKING 0x0 ;  /* 0x0000000000007b1d */ /* 0x000fe60000010000 */
[----:B------:R-:W-:Y:S01]  /*4f20*/  FMUL.FTZ R11, R5, R62 ;  /* 0x0000003e050b7220 */ /* 0x000fe20000410000 */
[----:B------:R-:W-:Y:S02]  /*4f30*/  F2FP.BF16.F32.PACK_AB R5, R8, R13 ;  /* 0x0000000d0805723e */ /* 0x000fe400000010ff */
[----:B------:R-:W0:Y:S01]  /*4f40*/  MUFU.RCP R26, R26 ;  /* 0x0000001a001a7308 */ /* 0x000e220000001000 */
[----:B---3--:R-:W-:Y:S01]  /*4f50*/  FMUL.FTZ R30, R30, R31 ;  /* 0x0000001f1e1e7220 */ /* 0x008fe20000410000 */
[----:B------:R-:W3:Y:S03]  /*4f60*/  LDC.64 R8, c[0x0][0x430] ;  /* 0x00010c00ff087b82 */ /* 0x000ee60000000a00 */
[----:B------:R-:W-:-:S03]  /*4f70*/  FMUL.FTZ R30, R30, R67 ;  /* 0x000000431e1e7220 */ /* 0x000fc60000410000 */
[----:B------:R-:W4:Y:S01]  /*4f80*/  MUFU.RCP R32, R32 ;  /* 0x0000002000207308 */ /* 0x000f220000001000 */
[----:B--2---:R-:W-:-:S04]  /*4f90*/  FMUL.FTZ R33, R33, R82 ;  /* 0x0000005221217220 */ /* 0x004fc80000410000 */
[----:B------:R-:W-:-:S03]  /*4fa0*/  FMUL.FTZ R33, R33, R68 ;  /* 0x0000004421217220 */ /* 0x000fc60000410000 */
[----:B------:R-:W2:Y:S01]  /*4fb0*/  MUFU.RCP R14, R76 ;  /* 0x0000004c000e7308 */ /* 0x000ea20000001000 */
[----:B0-----:R-:W-:Y:S01]  /*4fc0*/  FMUL.FTZ R12, R25, R26 ;  /* 0x0000001a190c7220 */ /* 0x001fe20000410000 */
[----:B------:R0:W-:Y:S03]  /*4fd0*/  STS.128 [R0], R4 ;  /* 0x0000000400007388 */ /* 0x0001e60000000c00 */
[----:B------:R-:W-:Y:S01]  /*4fe0*/  FMUL.FTZ R61, R12, R61 ;  /* 0x0000003d0c3d7220 */ /* 0x000fe20000410000 */
[----:B----4-:R-:W-:-:S04]  /*4ff0*/  FMUL.FTZ R27, R27, R32 ;  /* 0x000000201b1b7220 */ /* 0x010fc80000410000 */
[----:B------:R-:W-:Y:S01]  /*5000*/  F2FP.BF16.F32.PACK_AB R61, R61, R70 ;  /* 0x000000463d3d723e */ /* 0x000fe200000010ff */
[----:B---3--:R-:W-:-:S04]  /*5010*/  IMAD.WIDE.U32 R28, R8, UR20, R28 ;  /* 0x00000014081c7c25 */ /* 0x008fc8000f8e001c */
[----:B------:R-:W-:Y:S01]  /*5020*/  FMUL.FTZ R27, R27, R60 ;  /* 0x0000003c1b1b7220 */ /* 0x000fe20000410000 */
[----:B------:R-:W-:Y:S01]  /*5030*/  F2FP.BF16.F32.PACK_AB R60, R11, R10 ;  /* 0x0000000a0b3c723e */ /* 0x000fe200000010ff */
[----:B------:R-:W-:Y:S01]  /*5040*/  IMAD R29, R9, UR20, R29 ;  /* 0x00000014091d7c24 */ /* 0x000fe2000f8e021d */
[----:B------:R-:W3:Y:S01]  /*5050*/  LDC.64 R10, c[0x0][0x438] ;  /* 0x00010e00ff0a7b82 */ /* 0x000ee20000000a00 */
[----:B--2---:R-:W-:Y:S01]  /*5060*/  FMUL.FTZ R14, R75, R14 ;  /* 0x0000000e4b0e7220 */ /* 0x004fe20000410000 */
[----:B------:R-:W-:-:S03]  /*5070*/  F2FP.BF16.F32.PACK_AB R62, R27, R30 ;  /* 0x0000001e1b3e723e */ /* 0x000fc600000010ff */
[----:B------:R-:W-:-:S05]  /*5080*/  FMUL.FTZ R14, R14, R59 ;  /* 0x0000003b0e0e7220 */ /* 0x000fca0000410000 */
[----:B------:R-:W-:-:S05]  /*5090*/  F2FP.BF16.F32.PACK_AB R63, R14, R33 ;  /* 0x000000210e3f723e */ /* 0x000fca00000010ff */
[----:B------:R-:W-:Y:S01]  /*50a0*/  STS.128 [R0+0x10], R60 ;  /* 0x0000103c00007388 */ /* 0x000fe20000000c00 */
[----:B------:R-:W-:-:S03]  /*50b0*/  NOP ;  /* 0x0000000000007918 */ /* 0x000fc60000000000 */
[----:B------:R-:W2:Y:S01]  /*50c0*/  LDS.128 R12, [R36] ;  /* 0x00000000240c7984 */ /* 0x000ea20000000c00 */
[----:B---3--:R-:W-:-:S03]  /*50d0*/  IMAD.WIDE.U32 R8, R56, R10, R28 ;  /* 0x0000000a38087225 */ /* 0x008fc600078e001c */
[----:B------:R-:W3:Y:S01]  /*50e0*/  LDS.128 R16, [R36+0x200] ;  /* 0x0002000024107984 */ /* 0x000ee20000000c00 */
[----:B0-----:R-:W-:Y:S01]  /*50f0*/  IMAD R5, R56, R11, R9 ;  /* 0x0000000b38057224 */ /* 0x001fe200078e0209 */
[----:B-1----:R-:W-:-:S04]  /*5100*/  LEA R4, P0, R8, R20, 0x1 ;  /* 0x0000001408047211 */ /* 0x002fc800078008ff */
[----:B------:R-:W-:Y:S02]  /*5110*/  LEA.HI.X R5, R8, R21, R5, 0x1, P0 ;  /* 0x0000001508057211 */ /* 0x000fe400000f0c05 */
[----:B------:R-:W-:Y:S01]  /*5120*/  ISETP.GE.AND P0, PT, R46, UR4, PT ;  /* 0x000000042e007c0c */ /* 0x000fe2000bf06270 */
[----:B------:R-:W-:-:S05]  /*5130*/  IMAD.WIDE.U32 R4, R44, 0x10, R4 ;  /* 0x000000102c047825 */ /* 0x000fca00078e0004 */
[----:B--2---:R0:W-:Y:S04]  /*5140*/  STG.E.128 desc[UR18][R4.64], R12 ;  /* 0x0000000c04007986 */ /* 0x0041e8000c101d12 */
[----:B---3--:R0:W-:Y:S03]  /*5150*/  STG.E.128 desc[UR18][R4.64+0x200], R16 ;  /* 0x0002001004007986 */ /* 0x0081e6000c101d12 */
[----:B------:R-:W-:Y:S05]  /*5160*/  @!P0 BRA `(.L_x_3142) ;  /* 0xffffffb400748947 */ /* 0x000fea000383ffff */
[----:B------:R-:W-:Y:S05]  /*5170*/  EXIT ;  /* 0x000000000000794d */ /* 0x000fea0003800000 */
.L_x_3143:
        /* <DEDUP_REMOVED lines=16> */
.L_x_5093:


//--------------------- .text._Z25selective_scan_fwd_kernelI32Selective_Scan_fwd_kernel_traitsILi64ELi16ELi1ELb0ELb0ELb0ELb0EN3c108BFloat16EfEEv13SSMParamsBase --------------------------
	.section	.text._Z25selective_scan_fwd_kernelI32Selective_Scan_fwd_kernel_traitsILi64ELi16ELi1ELb0ELb0ELb0ELb0EN3c108BFloat16EfEEv13SSMParamsBase,"ax",@progbits
	.align	128
        .global         _Z25selective_scan_fwd_kernelI32Selective_Scan_fwd_kernel_traitsILi64ELi16ELi1ELb0ELb0ELb0ELb0EN3c108BFloat16EfEEv13SSMParamsBase
        .type           _Z25selective_scan_fwd_kernelI32Selective_Scan_fwd_kernel_traitsILi64ELi16ELi1ELb0ELb0ELb0ELb0EN3c108BFloat16EfEEv13SSMParamsBase,@function
        .size           _Z25selective_scan_fwd_kernelI32Selective_Scan_fwd_kernel_traitsILi64ELi16ELi1ELb0ELb0ELb0ELb0EN3c108BFloat16EfEEv13SSMParamsBase,(.L_x_5094 - _Z25selective_scan_fwd_kernelI32Selective_Scan_fwd_kernel_traitsILi64ELi16ELi1ELb0ELb0ELb0ELb0EN3c108BFloat16EfEEv13SSMParamsBase)
        .other          _Z25selective_scan_fwd_kernelI32Selective_Scan_fwd_kernel_traitsILi64ELi16ELi1ELb0ELb0ELb0ELb0EN3c108BFloat16EfEEv13SSMParamsBase,@"STO_CUDA_ENTRY STV_DEFAULT"
_Z25selective_scan_fwd_kernelI32Selective_Scan_fwd_kernel_traitsILi64ELi16ELi1ELb0ELb0ELb0ELb0EN3c108BFloat16EfEEv13SSMParamsBase:
.text._Z25selective_scan_fwd_kernelI32Selective_Scan_fwd_kernel_traitsILi64ELi16ELi1ELb0ELb0ELb0ELb0EN3c108BFloat16EfEEv13SSMParamsBase:
[----:B------:R-:W-:Y:S01]  /*0000*/  LDC R1, c[0x0][0x37c] ;  /* 0x0000df00ff017b82 */ /* 0x000fe20000000800 */
[----:B------:R-:W0:Y:S07]  /*0010*/  LDCU.64 UR6, c[0x0][0x470] ;  /* 0x00008e00ff0677ac */ /* 0x000e2e0008000a00 */
[----:B------:R-:W1:Y:S01]  /*0020*/  S2UR UR16, SR_CTAID.Y ;  /* 0x00000000001079c3 */ /* 0x000e620000002600 */
[----:B------:R-:W-:Y:S01]  /*0030*/  IMAD.MOV.U32 R45, RZ, RZ, RZ ;  /* 0x000000ffff2d7224 */ /* 0x000fe200078e00ff */
[----:B------:R-:W2:Y:S01]  /*0040*/  LDCU.64 UR24, c[0x0][0x358] ;  /* 0x00006b00ff1877ac */ /* 0x000ea20008000a00 */
[----:B------:R-:W-:Y:S01]  /*0050*/  IMAD.MOV.U32 R46, RZ, RZ, RZ ;  /* 0x000000ffff2e7224 */ /* 0x000fe200078e00ff */
[----:B------:R-:W3:Y:S04]  /*0060*/  LDCU.64 UR4, c[0x0][0x458] ;  /* 0x00008b00ff0477ac */ /* 0x000ee80008000a00 */
[----:B------:R-:W4:Y:S01]  /*0070*/  LDC R43, c[0x0][0x394] ;  /* 0x0000e500ff2b7b82 */ /* 0x000f220000000800 */
[----:B------:R-:W4:Y:S01]  /*0080*/  LDCU.128 UR20, c[0x0][0x3f0] ;  /* 0x00007e00ff1477ac */ /* 0x000f220008000c00 */
[----:B------:R-:W1:Y:S01]  /*0090*/  LDCU.128 UR12, c[0x0][0x400] ;  /* 0x00008000ff0c77ac */ /* 0x000e620008000c00 */
[----:B0-----:R-:W-:-:S04]  /*00a0*/  UISETP.NE.U32.AND UP1, UPT, UR6, URZ, UPT ;  /* 0x000000ff0600728c */ /* 0x001fc8000bf25070 */
[----:B------:R-:W-:Y:S02]  /*00b0*/  UISETP.NE.AND.EX UP1, UPT, UR7, URZ, UPT, UP1 ;  /* 0x000000ff0700728c */ /* 0x000fe4000bf25310 */
[----:B---3--:R-:W-:-:S04]  /*00c0*/  UISETP.NE.U32.AND UP0, UPT, UR4, URZ, UPT ;  /* 0x000000ff0400728c */ /* 0x008fc8000bf05070 */
[----:B------:R-:W-:Y:S01]  /*00d0*/  PLOP3.LUT P1, PT, PT, PT, UP1, 0x80, 0x8 ;  /* 0x000000000008781c */ /* 0x000fe20003f2f018 */
[----:B------:R-:W-:-:S04]  /*00e0*/  UISETP.NE.AND.EX UP0, UPT, UR5, URZ, UPT, UP0 ;  /* 0x000000ff0500728c */ /* 0x000fc8000bf05300 */
[----:B-1----:R-:W-:Y:S02]  /*00f0*/  @UP1 ULEA UR6, UP3, UR16, UR6, 0x2 ;  /* 0x0000000610061291 */ /* 0x002fe4000f8610ff */
[----:B------:R-:W-:Y:S02]  /*0100*/  PLOP3.LUT P0, PT, PT, PT, UP0, 0x80, 0x8 ;  /* 0x000000000008781c */ /* 0x000fe40003f0f008 */
[----:B------:R-:W-:Y:S02]  /*0110*/  @UP1 ULEA.HI.X UR7, UR16, UR7, URZ, 0x2, UP3 ;  /* 0x0000000710071291 */ /* 0x000fe400098f14ff */
[----:B------:R-:W-:Y:S01]  /*0120*/  IMAD.U32 R4, RZ, RZ, UR6 ;  /* 0x00000006ff047e24 */ /* 0x000fe2000f8e00ff */
[----:B------:R-:W-:-:S03]  /*0130*/  @UP0 ULEA UR4, UP2, UR16, UR4, 0x2 ;  /* 0x0000000410040291 */ /* 0x000fc6000f8410ff */
[----:B------:R-:W-:Y:S01]  /*0140*/  MOV R5, UR7 ;  /* 0x0000000700057c02 */ /* 0x000fe20008000f00 */
[----:B------:R-:W-:Y:S01]  /*0150*/  @UP0 ULEA.HI.X UR5, UR16, UR5, URZ, 0x2, UP2 ;  /* 0x0000000510050291 */ /* 0x000fe200090f14ff */
[----:B------:R-:W0:Y:S01]  /*0160*/  S2UR UR17, SR_CTAID.X ;  /* 0x00000000001179c3 */ /* 0x000e220000002500 */
[----:B------:R-:W-:Y:S02]  /*0170*/  MOV R2, UR4 ;  /* 0x0000000400027c02 */ /* 0x000fe40008000f00 */
[----:B--2---:R1:W5:Y:S02]  /*0180*/  @P1 LDG.E R45, desc[UR24][R4.64] ;  /* 0x00000018042d1981 */ /* 0x004364000c1e1900 */
[----:B------:R-:W-:-:S05]  /*0190*/  IMAD.U32 R3, RZ, RZ, UR5 ;  /* 0x00000005ff037e24 */ /* 0x000fca000f8e00ff */
[----:B------:R1:W5:Y:S01]  /*01a0*/  @P0 LDG.E R46, desc[UR24][R2.64] ;  /* 0x00000018022e0981 */ /* 0x000362000c1e1900 */
[----:B----4-:R-:W-:Y:S01]  /*01b0*/  ISETP.GE.AND P0, PT, R43, 0x1, PT ;  /* 0x000000012b00780c */ /* 0x010fe20003f06270 */
[----:B0-----:R-:W-:-:S12]  /*01c0*/  UIMAD.WIDE.U32 UR18, UR17, UR20, URZ ;  /* 0x00000014111272a5 */ /* 0x001fd8000f8e00ff */
[----:B-1----:R-:W-:Y:S05]  /*01d0*/  @!P0 EXIT ;  /* 0x000000000000894d */ /* 0x002fea0003800000 */
[----:B------:R-:W-:Y:S01]  /*01e0*/  UIMAD UR19, UR17, UR21, UR19 ;  /* 0x00000015111372a4 */ /* 0x000fe2000f8e0213 */
[----:B------:R-:W0:Y:S01]  /*01f0*/  S2R R44, SR_TID.X ;  /* 0x00000000002c7919 */ /* 0x000e220000002100 */
[----:B------:R-:W-:Y:S01]  /*0200*/  UIMAD.WIDE.U32 UR20, UR17, UR12, URZ ;  /* 0x0000000c111472a5 */ /* 0x000fe2000f8e00ff */
[----:B------:R-:W1:Y:S03]  /*0210*/  LDCU.128 UR8, c[0x0][0x460] ;  /* 0x00008c00ff0877ac */ /* 0x000e660008000c00 */
[----:B------:R-:W-:Y:S02]  /*0220*/  UIMAD UR21, UR17, UR13, UR21 ;  /* 0x0000000d111572a4 */ /* 0x000fe4000f8e0215 */
[----:B------:R-:W-:Y:S01]  /*0230*/  UIMAD.WIDE.U32 UR12, UR16, UR22, UR18 ;  /* 0x00000016100c72a5 */ /* 0x000fe2000f8e0012 */
[----:B------:R-:W2:Y:S03]  /*0240*/  LDCU.128 UR4, c[0x0][0x420] ;  /* 0x00008400ff0477ac */ /* 0x000ea60008000c00 */
[----:B------:R-:W-:Y:S01]  /*0250*/  UIMAD UR34, UR16, UR23, UR13 ;  /* 0x00000017102272a4 */ /* 0x000fe2000f8e020d */
[----:B------:R-:W3:Y:S01]  /*0260*/  LDCU.64 UR22, c[0x0][0x3d8] ;  /* 0x00007b00ff1677ac */ /* 0x000ee20008000a00 */
[----:B------:R-:W4:Y:S01]  /*0270*/  LDCU.64 UR26, c[0x0][0x3b8] ;  /* 0x00007700ff1a77ac */ /* 0x000f220008000a00 */
[----:B------:R-:W-:-:S02]  /*0280*/  UIMAD.WIDE.U32 UR18, UR16, UR14, UR20 ;  /* 0x0000000e101272a5 */ /* 0x000fc4000f8e0014 */
[----:B-1----:R-:W-:Y:S02]  /*0290*/  ULEA UR33, UP0, UR12, UR8, 0x1 ;  /* 0x000000080c217291 */ /* 0x002fe4000f8008ff */
[----:B------:R-:W-:Y:S02]  /*02a0*/  UIMAD UR15, UR16, UR15, UR19 ;  /* 0x0000000f100f72a4 */ /* 0x000fe4000f8e0213 */
[----:B------:R-:W-:Y:S01]  /*02b0*/  ULEA UR32, UP1, UR18, UR10, 0x1 ;  /* 0x0000000a12207291 */ /* 0x000fe2000f8208ff */
[C---:B0-----:R-:W-:Y:S01]  /*02c0*/  IMAD.SHL.U32 R116, R44.reuse, 0x10, RZ ;  /* 0x000000102c747824 */ /* 0x041fe200078e00ff */
[----:B--2---:R-:W-:Y:S01]  /*02d0*/  UIMAD.WIDE.U32 UR20, UR16, UR6, URZ ;  /* 0x00000006101472a5 */ /* 0x004fe2000f8e00ff */
[----:B------:R-:W-:Y:S01]  /*02e0*/  SHF.R.U32.HI R117, RZ, 0x5, R44 ;  /* 0x00000005ff757819 */ /* 0x000fe2000001162c */
[----:B------:R-:W-:Y:S01]  /*02f0*/  ULEA.HI.X UR35, UR18, UR11, UR15, 0x1, UP1 ;  /* 0x0000000b12237291 */ /* 0x000fe200088f0c0f */
[----:B------:R-:W-:Y:S01]  /*0300*/  LOP3.LUT R115, R44, 0x1f, RZ, 0xc0, !PT ;  /* 0x0000001f2c737812 */ /* 0x000fe200078ec0ff */
[----:B------:R-:W-:Y:S01]  /*0310*/  UIMAD UR21, UR16, UR7, UR21 ;  /* 0x00000007101572a4 */ /* 0x000fe2000f8e0215 */
[C---:B------:R-:W-:Y:S01]  /*0320*/  IADD3 R114, PT, PT, R116.reuse, 0x2, RZ ;  /* 0x0000000274727810 */ /* 0x040fe20007ffe0ff */
[----:B---3--:R-:W-:Y:S01]  /*0330*/  UIMAD.WIDE.U32 UR18, UR16, UR22, URZ ;  /* 0x00000016101272a5 */ /* 0x008fe2000f8e00ff */
[C---:B------:R-:W-:Y:S01]  /*0340*/  VIADD R113, R116.reuse, 0x6 ;  /* 0x0000000674717836 */ /* 0x040fe20000000000 */
[----:B------:R-:W-:Y:S01]  /*0350*/  ULEA.HI.X UR34, UR12, UR9, UR34, 0x1, UP0 ;  /* 0x000000090c227291 */ /* 0x000fe200080f0c22 */
[C---:B------:R-:W-:Y:S01]  /*0360*/  IADD3 R112, PT, PT, R116.reuse, 0x7, RZ ;  /* 0x0000000774707810 */ /* 0x040fe20007ffe0ff */
[----:B------:R-:W-:Y:S01]  /*0370*/  UIMAD.WIDE.U32 UR8, UR17, UR4, UR20 ;  /* 0x00000004110872a5 */ /* 0x000fe2000f8e0014 */
[C---:B------:R-:W-:Y:S01]  /*0380*/  VIADD R111, R116.reuse, 0x8 ;  /* 0x00000008746f7836 */ /* 0x040fe20000000000 */
[----:B----4-:R-:W-:Y:S01]  /*0390*/  UIMAD.WIDE.U32 UR20, UR16, UR26, URZ ;  /* 0x0000001a101472a5 */ /* 0x010fe2000f8e00ff */
[C---:B------:R-:W-:Y:S01]  /*03a0*/  IADD3 R110, PT, PT, R116.reuse, 0x9, RZ ;  /* 0x00000009746e7810 */ /* 0x040fe20007ffe0ff */
[----:B------:R-:W-:Y:S01]  /*03b0*/  UIMAD UR10, UR17, UR5, UR9 ;  /* 0x00000005110a72a4 */ /* 0x000fe2000f8e0209 */
[C---:B------:R-:W-:Y:S01]  /*03c0*/  VIADD R109, R116.reuse, 0xa ;  /* 0x0000000a746d7836 */ /* 0x040fe20000000000 */
[----:B------:R-:W0:Y:S01]  /*03d0*/  LDCU.128 UR4, c[0x0][0x3a0] ;  /* 0x00007400ff0477ac */ /* 0x000e220008000c00 */
[----:B------:R-:W-:Y:S01]  /*03e0*/  IADD3 R108, PT, PT, R116, 0xb, RZ ;  /* 0x0000000b746c7810 */ /* 0x000fe20007ffe0ff */
[----:B------:R-:W-:Y:S01]  /*03f0*/  UIMAD UR26, UR16, UR23, UR19 ;  /* 0x00000017101a72a4 */ /* 0x000fe2000f8e0213 */
[----:B------:R-:W1:Y:S01]  /*0400*/  S2UR UR19, SR_CgaCtaId ;  /* 0x00000000001379c3 */ /* 0x000e620000008800 */
[----:B------:R-:W2:Y:S01]  /*0410*/  LDCU.128 UR12, c[0x0][0x440] ;  /* 0x00008800ff0c77ac */ /* 0x000ea20008000c00 */
[----:B------:R-:W3:Y:S01]  /*0420*/  LDCU UR11, c[0x0][0x384] ;  /* 0x00007080ff0b77ac */ /* 0x000ee20008000800 */
[----:B------:R-:W4:Y:S01]  /*0430*/  LDCU UR36, c[0x0][0x38c] ;  /* 0x00007180ff2477ac */ /* 0x000f220008000800 */
[----:B------:R-:W1:Y:S01]  /*0440*/  LDCU.64 UR38, c[0x0][0x450] ;  /* 0x00008a00ff2677ac */ /* 0x000e620008000a00 */
[----:B------:R-:W1:Y:S01]  /*0450*/  LDCU.64 UR30, c[0x0][0x3e0] ;  /* 0x00007c00ff1e77ac */ /* 0x000e620008000a00 */
[----:B------:R-:W1:Y:S01]  /*0460*/  LDCU.64 UR28, c[0x0][0x3c0] ;  /* 0x00007800ff1c77ac */ /* 0x000e620008000a00 */
[----:B0-----:R-:W-:-:S02]  /*0470*/  UIMAD.WIDE.U32 UR22, UR16, UR4, URZ ;  /* 0x00000004101672a5 */ /* 0x001fc4000f8e00ff */
[----:B------:R-:W-:Y:S02]  /*0480*/  UIMAD UR27, UR16, UR27, UR21 ;  /* 0x0000001b101b72a4 */ /* 0x000fe4000f8e0215 */
[----:B--2---:R-:W-:Y:S02]  /*0490*/  ULEA UR14, UP0, UR20, UR14, 0x2 ;  /* 0x0000000e140e7291 */ /* 0x004fe4000f8010ff */
[----:B------:R-:W-:Y:S02]  /*04a0*/  UIMAD UR4, UR16, UR5, UR23 ;  /* 0x00000005100472a4 */ /* 0x000fe4000f8e0217 */
[----:B---3--:R-:W-:Y:S02]  /*04b0*/  UIMAD UR16, UR17, UR11, UR16 ;  /* 0x0000000b111072a4 */ /* 0x008fe4000f8e0210 */
[----:B------:R-:W-:Y:S01]  /*04c0*/  ULEA.HI.X UR27, UR20, UR15, UR27, 0x2, UP0 ;  /* 0x0000000f141b7291 */ /* 0x000fe200080f141b */
[----:B------:R-:W-:Y:S01]  /*04d0*/  UMOV UR11, 0x400 ;  /* 0x00000400000b7882 */ /* 0x000fe20000000000 */
[----:B----4-:R-:W-:-:S02]  /*04e0*/  UISETP.LT.AND UP0, UPT, UR36, 0x1, UPT ;  /* 0x000000012400788c */ /* 0x010fc4000bf01270 */
[----:B------:R-:W-:Y:S01]  /*04f0*/  IMAD R43, R43, UR16, RZ ;  /* 0x000000102b2b7c24 */ /* 0x000fe2000f8e02ff */
[----:B-1----:R-:W-:Y:S02]  /*0500*/  ULEA UR11, UR19, UR11, 0x18 ;  /* 0x0000000b130b7291 */ /* 0x002fe4000f8ec0ff */
[----:B------:R-:W-:Y:S01]  /*0510*/  ULEA UR12, UP2, UR22, UR12, 0x2 ;  /* 0x0000000c160c7291 */ /* 0x000fe2000f8410ff */
[----:B------:R-:W-:Y:S01]  /*0520*/  IMAD R43, R43, UR36, RZ ;  /* 0x000000242b2b7c24 */ /* 0x000fe2000f8e02ff */
[----:B------:R-:W-:Y:S02]  /*0530*/  USHF.L.U64.HI UR21, UR6, 0x2, UR7 ;  /* 0x0000000206157899 */ /* 0x000fe40008010207 */
[----:B------:R-:W-:Y:S01]  /*0540*/  ULEA UR5, UP1, UR18, UR38, 0x2 ;  /* 0x0000002612057291 */ /* 0x000fe2000f8210ff */
[----:B------:R-:W-:Y:S01]  /*0550*/  LEA R42, R117, UR11, 0x3 ;  /* 0x0000000b752a7c11 */ /* 0x000fe2000f8e18ff */
[----:B------:R-:W-:Y:S02]  /*0560*/  USEL UR7, UR36, 0x1, !UP0 ;  /* 0x0000000124077887 */ /* 0x000fe4000c000000 */
[----:B------:R-:W-:-:S02]  /*0570*/  ULEA.HI.X UR22, UR22, UR13, UR4, 0x2, UP2 ;  /* 0x0000000d16167291 */ /* 0x000fc400090f1404 */
[----:B------:R-:W-:Y:S02]  /*0580*/  USHF.L.U64.HI UR23, UR30, 0x2, UR31 ;  /* 0x000000021e177899 */ /* 0x000fe4000801021f */
[----:B------:R-:W-:Y:S01]  /*0590*/  ULEA.HI.X UR26, UR18, UR39, UR26, 0x2, UP1 ;  /* 0x00000027121a7291 */ /* 0x000fe200088f141a */
[----:B------:R-:W-:Y:S01]  /*05a0*/  UMOV UR4, URZ ;  /* 0x000000ff00047c82 */ /* 0x000fe20008000000 */
[----:B------:R-:W-:Y:S02]  /*05b0*/  USHF.L.U64.HI UR29, UR28, 0x2, UR29 ;  /* 0x000000021c1d7899 */ /* 0x000fe4000801021d */
[----:B------:R-:W-:Y:S01]  /*05c0*/  UIADD3 UR36, UPT, UPT, -UR7, URZ, URZ ;  /* 0x000000ff07247290 */ /* 0x000fe2000fffe1ff */
[----:B------:R-:W-:-:S11]  /*05d0*/  UMOV UR31, UR35 ;  /* 0x00000023001f7c82 */ /* 0x000fd60008000000 */
.L_x_3182:
[----:B------:R-:W-:Y:S01]  /*05e0*/  LOP3.LUT R18, R116, 0x3e00, RZ, 0xc0, !PT ;  /* 0x00003e0074127812 */ /* 0x000fe200078ec0ff */
[----:B------:R-:W0:Y:S01]  /*05f0*/  LDCU UR7, c[0x0][0x388] ;  /* 0x00007100ff0777ac */ /* 0x000e220008000800 */
[----:B-1----:R-:W-:Y:S02]  /*0600*/  PRMT R7, RZ, 0x7610, R7 ;  /* 0x00007610ff077816 */ /* 0x002fe40000000007 */
[----:B------:R-:W-:Y:S01]  /*0610*/  LOP3.LUT R77, R18, 0x1f, R44, 0xf8, !PT ;  /* 0x0000001f124d7812 */ /* 0x000fe200078ef82c */
[----:B------:R-:W-:Y:S01]  /*0620*/  USHF.L.U32 UR11, UR4, 0xa, URZ ;  /* 0x0000000a040b7899 */ /* 0x000fe200080006ff */
[----:B------:R-:W-:Y:S02]  /*0630*/  PRMT R10, RZ, 0x7610, R10 ;  /* 0x00007610ff0a7816 */ /* 0x000fe4000000000a */
[C---:B------:R-:W-:Y:S01]  /*0640*/  LOP3.LUT R73, R77.reuse, 0xe0, RZ, 0xfc, !PT ;  /* 0x000000e04d497812 */ /* 0x040fe200078efcff */
[C---:B------:R-:W-:Y:S01]  /*0650*/  IMAD.SHL.U32 R2, R77.reuse, 0x2, RZ ;  /* 0x000000024d027824 */ /* 0x040fe200078e00ff */
[----:B------:R-:W-:-:S02]  /*0660*/  LOP3.LUT R74, R77, 0x100, RZ, 0xfc, !PT ;  /* 0x000001004d4a7812 */ /* 0x000fc400078efcff */
[C---:B------:R-:W-:Y:S02]  /*0670*/  LOP3.LUT R58, R77.reuse, 0xc0, RZ, 0xfc, !PT ;  /* 0x000000c04d3a7812 */ /* 0x040fe400078efcff */
[C---:B------:R-:W-:Y:S02]  /*0680*/  IADD3 R4, P0, PT, R2.reuse, UR33, RZ ;  /* 0x0000002102047c10 */ /* 0x040fe4000ff1e0ff */
[C---:B------:R-:W-:Y:S02]  /*0690*/  LOP3.LUT R52, R77.reuse, 0x20, RZ, 0xfc, !PT ;  /* 0x000000204d347812 */ /* 0x040fe400078efcff */
[----:B------:R-:W-:Y:S01]  /*06a0*/  IADD3.X R5, PT, PT, RZ, UR34, RZ, P0, !PT ;  /* 0x00000022ff057c10 */ /* 0x000fe200087fe4ff */
[----:B0-----:R-:W-:Y:S01]  /*06b0*/  UIADD3 UR35, UPT, UPT, -UR11, UR7, URZ ;  /* 0x000000070b237290 */ /* 0x001fe2000fffe1ff */
[----:B------:R-:W-:Y:S02]  /*06c0*/  IADD3 R2, P0, PT, R2, UR32, RZ ;  /* 0x0000002002027c10 */ /* 0x000fe4000ff1e0ff */
[----:B------:R-:W-:-:S02]  /*06d0*/  LOP3.LUT R56, R77, 0xa0, RZ, 0xfc, !PT ;  /* 0x000000a04d387812 */ /* 0x000fc400078efcff */
[C---:B------:R-:W-:Y:S01]  /*06e0*/  LOP3.LUT R76, R77.reuse, 0x40, RZ, 0xfc, !PT ;  /* 0x000000404d4c7812 */ /* 0x040fe200078efcff */
[----:B------:R-:W-:Y:S01]  /*06f0*/  IMAD.X R3, RZ, RZ, UR31, P0 ;  /* 0x0000001fff037e24 */ /* 0x000fe200080e06ff */
[C---:B------:R-:W-:Y:S01]  /*0700*/  ISETP.GE.AND P0, PT, R77.reuse, UR35, PT ;  /* 0x000000234d007c0c */ /* 0x040fe2000bf06270 */
[----:B------:R-:W-:Y:S01]  /*0710*/  BAR.SYNC.DEFER_BLOCKING 0x0 ;  /* 0x0000000000007b1d */ /* 0x000fe20000010000 */
[C---:B------:R-:W-:Y:S02]  /*0720*/  LOP3.LUT R75, R77.reuse, 0x80, RZ, 0xfc, !PT ;  /* 0x000000804d4b7812 */ /* 0x040fe400078efcff */
[----:B------:R-:W-:Y:S02]  /*0730*/  LOP3.LUT R54, R77, 0x60, RZ, 0xfc, !PT ;  /* 0x000000604d367812 */ /* 0x000fe400078efcff */
[----:B------:R-:W-:Y:S02]  /*0740*/  ISETP.GE.AND P1, PT, R58, UR35, PT ;  /* 0x000000233a007c0c */ /* 0x000fe4000bf26270 */
[----:B------:R-:W-:-:S02]  /*0750*/  ISETP.GE.AND P6, PT, R52, UR35, PT ;  /* 0x0000002334007c0c */ /* 0x000fc4000bfc6270 */
[----:B------:R-:W-:Y:S02]  /*0760*/  ISETP.GE.AND P2, PT, R56, UR35, PT ;  /* 0x0000002338007c0c */ /* 0x000fe4000bf46270 */
[----:B------:R-:W-:Y:S02]  /*0770*/  ISETP.GE.AND P5, PT, R76, UR35, PT ;  /* 0x000000234c007c0c */ /* 0x000fe4000bfa6270 */
[----:B------:R-:W-:Y:S02]  /*0780*/  ISETP.GE.AND P3, PT, R75, UR35, PT ;  /* 0x000000234b007c0c */ /* 0x000fe4000bf66270 */
[----:B------:R-:W-:Y:S02]  /*0790*/  ISETP.GE.AND P4, PT, R54, UR35, PT ;  /* 0x0000002336007c0c */ /* 0x000fe4000bf86270 */
[----:B------:R-:W-:Y:S02]  /*07a0*/  PRMT R15, RZ, 0x7610, R15 ;  /* 0x00007610ff0f7816 */ /* 0x000fe4000000000f */
[----:B------:R-:W-:-:S02]  /*07b0*/  PRMT R13, RZ, 0x7610, R13 ;  /* 0x00007610ff0d7816 */ /* 0x000fc4000000000d */
[----:B------:R-:W-:Y:S02]  /*07c0*/  PRMT R0, RZ, 0x7610, R0 ;  /* 0x00007610ff007816 */ /* 0x000fe40000000000 */
[----:B------:R-:W-:Y:S01]  /*07d0*/  PRMT R8, RZ, 0x7610, R8 ;  /* 0x00007610ff087816 */ /* 0x000fe20000000008 */
[----:B------:R-:W2:Y:S01]  /*07e0*/  @!P0 LDG.E.U16 R7, desc[UR24][R4.64] ;  /* 0x0000001804078981 */ /* 0x000ea2000c1e1500 */
[----:B------:R-:W-:Y:S02]  /*07f0*/  ISETP.GE.AND P0, PT, R73, UR35, PT ;  /* 0x0000002349007c0c */ /* 0x000fe4000bf06270 */
[----:B------:R-:W-:Y:S01]  /*0800*/  PRMT R9, RZ, 0x7610, R9 ;  /* 0x00007610ff097816 */ /* 0x000fe20000000009 */
[----:B------:R-:W3:Y:S01]  /*0810*/  @!P1 LDG.E.U16 R13, desc[UR24][R4.64+0x180] ;  /* 0x00018018040d9981 */ /* 0x000ee2000c1e1500 */
[----:B------:R-:W-:Y:S02]  /*0820*/  PRMT R11, RZ, 0x7610, R11 ;  /* 0x00007610ff0b7816 */ /* 0x000fe4000000000b */
[C---:B------:R-:W-:Y:S01]  /*0830*/  LOP3.LUT R20, R77.reuse, 0x120, RZ, 0xfc, !PT ;  /* 0x000001204d147812 */ /* 0x040fe200078efcff */
[----:B------:R-:W4:Y:S01]  /*0840*/  @!P6 LDG.E.U16 R0, desc[UR24][R4.64+0x40] ;  /* 0x000040180400e981 */ /* 0x000f22000c1e1500 */
        /* <DEDUP_REMOVED lines=10> */
[----:B------:R-:W-:Y:S01]  /*08f0*/  LOP3.LUT R24, R77, 0x1a0, RZ, 0xfc, !PT ;  /* 0x000001a04d187812 */ /* 0x000fe200078efcff */
[----:B------:R-:W3:Y:S01]  /*0900*/  @!P3 LDG.E.U16 R11, desc[UR24][R4.64+0x100] ;  /* 0x00010018040bb981 */ /* 0x000ee2000c1e1500 */
[----:B------:R-:W-:Y:S02]  /*0910*/  ISETP.GE.AND P3, PT, R23, UR35, PT ;  /* 0x0000002317007c0c */ /* 0x000fe4000bf66270 */
        /* <DEDUP_REMOVED lines=8> */
[----:B------:R-:W-:Y:S02]  /*09a0*/  PRMT R19, RZ, 0x7610, R19 ;  /* 0x00007610ff137816 */ /* 0x000fe40000000013 */
[C---:B------:R-:W-:Y:S01]  /*09b0*/  LOP3.LUT R20, R77.reuse, 0x1c0, RZ, 0xfc, !PT ;  /* 0x000001c04d147812 */ /* 0x040fe200078efcff */
[----:B------:R-:W3:Y:S01]  /*09c0*/  @!P2 LDG.E.U16 R14, desc[UR24][R4.64+0x2c0] ;  /* 0x0002c018040ea981 */ /* 0x000ee2000c1e1500 */
[----:B------:R-:W-:Y:S02]  /*09d0*/  LOP3.LUT R21, R77, 0x1e0, RZ, 0xfc, !PT ;  /* 0x000001e04d157812 */ /* 0x000fe400078efcff */
[----:B------:R-:W-:Y:S01]  /*09e0*/  PRMT R16, RZ, 0x7610, R16 ;  /* 0x00007610ff107816 */ /* 0x000fe20000000010 */
[----:B------:R-:W3:Y:S01]  /*09f0*/  @!P3 LDG.E.U16 R19, desc[UR24][R4.64+0x300] ;  /* 0x000300180413b981 */ /* 0x000ee2000c1e1500 */
[----:B------:R-:W-:-:S03]  /*0a00*/  ISETP.GE.AND P5, PT, R20, UR35, PT ;  /* 0x0000002314007c0c */ /* 0x000fc6000bfa6270 */
[----:B------:R-:W3:Y:S01]  /*0a10*/  @!P0 LDG.E.U16 R12, desc[UR24][R4.64+0x240] ;  /* 0x00024018040c8981 */ /* 0x000ee2000c1e1500 */
[----:B------:R-:W-:Y:S02]  /*0a20*/  ISETP.GE.AND P6, PT, R21, UR35, PT ;  /* 0x0000002315007c0c */ /* 0x000fe4000bfc6270 */
[----:B------:R-:W-:Y:S01]  /*0a30*/  PRMT R49, RZ, 0x7610, R49 ;  /* 0x00007610ff317816 */ /* 0x000fe20000000031 */
[----:B------:R-:W3:Y:S01]  /*0a40*/  @!P4 LDG.E.U16 R16, desc[UR24][R4.64+0x340] ;  /* 0x000340180410c981 */ /* 0x000ee2000c1e1500 */
[----:B------:R-:W-:-:S05]  /*0a50*/  PRMT R50, RZ, 0x7610, R50 ;  /* 0x00007610ff327816 */ /* 0x000fca0000000032 */
[----:B------:R-:W3:Y:S04]  /*0a60*/  @!P5 LDG.E.U16 R49, desc[UR24][R4.64+0x380] ;  /* 0x000380180431d981 */ /* 0x000ee8000c1e1500 */
[----:B------:R0:W3:Y:S01]  /*0a70*/  @!P6 LDG.E.U16 R50, desc[UR24][R4.64+0x3c0] ;  /* 0x0003c0180432e981 */ /* 0x0000e2000c1e1500 */
[----:B------:R-:W1:Y:S01]  /*0a80*/  S2R R41, SR_LANEID ;  /* 0x0000000000297919 */ /* 0x000e620000000000 */
[----:B------:R-:W0:Y:S01]  /*0a90*/  S2UR UR11, SR_CgaCtaId ;  /* 0x00000000000b79c3 */ /* 0x000e220000008800 */
[----:B------:R-:W-:Y:S02]  /*0aa0*/  UMOV UR7, 0x400 ;  /* 0x0000040000077882 */ /* 0x000fe40000000000 */
[----:B0-----:R-:W-:Y:S01]  /*0ab0*/  ULEA UR37, UR11, UR7, 0x18 ;  /* 0x000000070b257291 */ /* 0x001fe2000f8ec0ff */
[----:B-1----:R-:W-:-:S04]  /*0ac0*/  IADD3 R18, PT, PT, R18, R41, RZ ;  /* 0x0000002912127210 */ /* 0x002fc80007ffe0ff */
[C---:B------:R-:W-:Y:S01]  /*0ad0*/  IADD3 R23, PT, PT, R18.reuse, 0x40, RZ ;  /* 0x0000004012177810 */ /* 0x040fe20007ffe0ff */
[C---:B------:R-:W-:Y:S01]  /*0ae0*/  VIADD R21, R18.reuse, 0x20 ;  /* 0x0000002012157836 */ /* 0x040fe20000000000 */
[C---:B------:R-:W-:Y:S01]  /*0af0*/  IADD3 R27, PT, PT, R18.reuse, 0x80, RZ ;  /* 0x00000080121b7810 */ /* 0x040fe20007ffe0ff */
[C---:B------:R-:W-:Y:S01]  /*0b00*/  VIADD R25, R18.reuse, 0x60 ;  /* 0x0000006012197836 */ /* 0x040fe20000000000 */
[CC--:B------:R-:W-:Y:S01]  /*0b10*/  LEA.HI.SX32 R40, R18.reuse, R18.reuse, 0x1b ;  /* 0x0000001212287211 */ /* 0x0c0fe200078fdaff */
[----:B------:R-:W-:Y:S01]  /*0b20*/  VIADD R5, R18, 0xa0 ;  /* 0x000000a012057836 */ /* 0x000fe20000000000 */
[-C--:B------:R-:W-:Y:S02]  /*0b30*/  LEA.HI.SX32 R23, R23, R18.reuse, 0x1b ;  /* 0x0000001217177211 */ /* 0x080fe400078fdaff */
[-C--:B------:R-:W-:Y:S02]  /*0b40*/  LEA.HI.SX32 R21, R21, R18.reuse, 0x1b ;  /* 0x0000001215157211 */ /* 0x080fe400078fdaff */
[----:B------:R-:W-:-:S02]  /*0b50*/  LEA.HI.SX32 R25, R25, R18, 0x1b ;  /* 0x0000001219197211 */ /* 0x000fc400078fdaff */
[-C--:B------:R-:W-:Y:S02]  /*0b60*/  LEA.HI.SX32 R27, R27, R18.reuse, 0x1b ;  /* 0x000000121b1b7211 */ /* 0x080fe400078fdaff */
[----:B------:R-:W-:Y:S02]  /*0b70*/  LEA R40, R40, UR37, 0x1 ;  /* 0x0000002528287c11 */ /* 0x000fe4000f8e08ff */
[----:B------:R-:W-:Y:S01]  /*0b80*/  LEA R38, R23, UR37, 0x1 ;  /* 0x0000002517267c11 */ /* 0x000fe2000f8e08ff */
[C---:B------:R-:W-:Y:S01]  /*0b90*/  VIADD R23, R18.reuse, 0xe0 ;  /* 0x000000e012177836 */ /* 0x040fe20000000000 */
[----:B------:R-:W-:Y:S02]  /*0ba0*/  LEA R39, R21, UR37, 0x1 ;  /* 0x0000002515277c11 */ /* 0x000fe4000f8e08ff */
[----:B------:R-:W-:Y:S02]  /*0bb0*/  LEA.HI.SX32 R5, R5, R18, 0x1b ;  /* 0x0000001205057211 */ /* 0x000fe400078fdaff */
[----:B------:R-:W-:-:S02]  /*0bc0*/  IADD3 R21, PT, PT, R18, 0xc0, RZ ;  /* 0x000000c012157810 */ /* 0x000fc40007ffe0ff */
[----:B------:R-:W-:Y:S02]  /*0bd0*/  LEA R37, R25, UR37, 0x1 ;  /* 0x0000002519257c11 */ /* 0x000fe4000f8e08ff */
[----:B------:R-:W-:Y:S01]  /*0be0*/  LEA R36, R27, UR37, 0x1 ;  /* 0x000000251b247c11 */ /* 0x000fe2000f8e08ff */
[C---:B------:R-:W-:Y:S01]  /*0bf0*/  VIADD R27, R18.reuse, 0x120 ;  /* 0x00000120121b7836 */ /* 0x040fe20000000000 */
[----:B------:R-:W-:Y:S02]  /*0c00*/  IADD3 R25, PT, PT, R18, 0x100, RZ ;  /* 0x0000010012197810 */ /* 0x000fe40007ffe0ff */
[----:B------:R-:W-:Y:S02]  /*0c10*/  LEA R35, R5, UR37, 0x1 ;  /* 0x0000002505237c11 */ /* 0x000fe4000f8e08ff */
[-C--:B------:R-:W-:Y:S02]  /*0c20*/  LEA.HI.SX32 R21, R21, R18.reuse, 0x1b ;  /* 0x0000001215157211 */ /* 0x080fe400078fdaff */
[----:B------:R-:W-:-:S02]  /*0c30*/  LEA.HI.SX32 R23, R23, R18, 0x1b ;  /* 0x0000001217177211 */ /* 0x000fc400078fdaff */
[C---:B------:R-:W-:Y:S02]  /*0c40*/  IADD3 R5, PT, PT, R18.reuse, 0x140, RZ ;  /* 0x0000014012057810 */ /* 0x040fe40007ffe0ff */
[-C--:B------:R-:W-:Y:S02]  /*0c50*/  LEA.HI.SX32 R25, R25, R18.reuse, 0x1b ;  /* 0x0000001219197211 */ /* 0x080fe400078fdaff */
[-C--:B------:R-:W-:Y:S02]  /*0c60*/  LEA.HI.SX32 R27, R27, R18.reuse, 0x1b ;  /* 0x000000121b1b7211 */ /* 0x080fe400078fdaff */
[----:B------:R-:W-:Y:S02]  /*0c70*/  LEA R34, R21, UR37, 0x1 ;  /* 0x0000002515227c11 */ /* 0x000fe4000f8e08ff */
[----:B------:R-:W-:Y:S01]  /*0c80*/  LEA R33, R23, UR37, 0x1 ;  /* 0x0000002517217c11 */ /* 0x000fe2000f8e08ff */
[----:B------:R-:W-:Y:S01]  /*0c90*/  VIADD R23, R18, 0x1e0 ;  /* 0x000001e012177836 */ /* 0x000fe20000000000 */
[----:B------:R-:W-:-:S02]  /*0ca0*/  LEA.HI.SX32 R5, R5, R18, 0x1b ;  /* 0x0000001205057211 */ /* 0x000fc400078fdaff */
[----:B------:R-:W-:Y:S02]  /*0cb0*/  LEA R32, R25, UR37, 0x1 ;  /* 0x0000002519207c11 */ /* 0x000fe4000f8e08ff */
        /* <DEDUP_REMOVED lines=14> */
[----:B0-----:R-:W-:-:S05]  /*0da0*/  VIADD R7, R18, 0x160 ;  /* 0x0000016012077836 */ /* 0x001fca0000000000 */
[----:B------:R-:W-:Y:S01]  /*0db0*/  LEA.HI.SX32 R7, R7, R18, 0x1b ;  /* 0x0000001207077211 */ /* 0x000fe200078fdaff */
[----:B---3--:R0:W-:Y:S03]  /*0dc0*/  STS.U16 [R38+0x80], R9 ;  /* 0x0000800926007388 */ /* 0x0081e60000000400 */
[----:B------:R-:W-:Y:S01]  /*0dd0*/  LEA R29, R7, UR37, 0x1 ;  /* 0x00000025071d7c11 */ /* 0x000fe2000f8e08ff */
[----:B------:R-:W-:Y:S01]  /*0de0*/  STS.U16 [R37+0xc0], R6 ;  /* 0x0000c00625007388 */ /* 0x000fe20000000400 */
[----:B0-----:R-:W-:-:S03]  /*0df0*/  IADD3 R9, PT, PT, R18, 0x180, RZ ;  /* 0x0000018012097810 */ /* 0x001fc60007ffe0ff */
[----:B------:R0:W-:Y:S01]  /*0e00*/  STS.U16 [R36+0x100], R11 ;  /* 0x0001000b24007388 */ /* 0x0001e20000000400 */
[----:B------:R-:W-:-:S03]  /*0e10*/  LEA.HI.SX32 R9, R9, R18, 0x1b ;  /* 0x0000001209097211 */ /* 0x000fc600078fdaff */
[----:B------:R-:W-:Y:S01]  /*0e20*/  STS.U16 [R35+0x140], R8 ;  /* 0x0001400823007388 */ /* 0x000fe20000000400 */
[----:B0-----:R-:W-:-:S03]  /*0e30*/  VIADD R11, R18, 0x1a0 ;  /* 0x000001a0120b7836 */ /* 0x001fc60000000000 */
[----:B------:R0:W-:Y:S01]  /*0e40*/  STS.U16 [R34+0x180], R13 ;  /* 0x0001800d22007388 */ /* 0x0001e20000000400 */
[----:B------:R-:W-:-:S03]  /*0e50*/  LEA R28, R9, UR37, 0x1 ;  /* 0x00000025091c7c11 */ /* 0x000fc6000f8e08ff */
[----:B------:R-:W-:Y:S01]  /*0e60*/  STS.U16 [R33+0x1c0], R10 ;  /* 0x0001c00a21007388 */ /* 0x000fe20000000400 */
[----:B------:R-:W-:Y:S01]  /*0e70*/  LEA.HI.SX32 R11, R11, R18, 0x1b ;  /* 0x000000120b0b7211 */ /* 0x000fe200078fdaff */
[----:B------:R-:W-:Y:S02]  /*0e80*/  IMAD R18, R41, 0xf, R18 ;  /* 0x0000000f29127824 */ /* 0x000fe400078e0212 */
[----:B------:R1:W-:Y:S01]  /*0e90*/  STS.U16 [R32+0x200], R15 ;  /* 0x0002000f20007388 */ /* 0x0003e20000000400 */
[----:B------:R-:W-:-:S03]  /*0ea0*/  LEA R27, R11, UR37, 0x1 ;  /* 0x000000250b1b7c11 */ /* 0x000fc6000f8e08ff */
[----:B------:R-:W-:Y:S01]  /*0eb0*/  STS.U16 [R31+0x240], R12 ;  /* 0x0002400c1f007388 */ /* 0x000fe20000000400 */
[----:B------:R-:W-:-:S03]  /*0ec0*/  VIADD R11, R18, 0x4 ;  /* 0x00000004120b7836 */ /* 0x000fc60000000000 */
[----:B------:R-:W-:Y:S01]  /*0ed0*/  STS.U16 [R30+0x280], R17 ;  /* 0x000280111e007388 */ /* 0x000fe20000000400 */
[C---:B------:R-:W-:Y:S01]  /*0ee0*/  VIADD R7, R18.reuse, 0x2 ;  /* 0x0000000212077836 */ /* 0x040fe20000000000 */
[C---:B0-----:R-:W-:Y:S01]  /*0ef0*/  IADD3 R13, PT, PT, R18.reuse, 0x5, RZ ;  /* 0x00000005120d7810 */ /* 0x041fe20007ffe0ff */
[C---:B-1----:R-:W-:Y:S01]  /*0f00*/  VIADD R15, R18.reuse, 0x6 ;  /* 0x00000006120f7836 */ /* 0x042fe20000000000 */
[----:B------:R-:W-:Y:S01]  /*0f10*/  STS.U16 [R29+0x2c0], R14 ;  /* 0x0002c00e1d007388 */ /* 0x000fe20000000400 */
[C---:B------:R-:W-:Y:S01]  /*0f20*/  VIADD R53, R18.reuse, 0x8 ;  /* 0x0000000812357836 */ /* 0x040fe20000000000 */
[C---:B------:R-:W-:Y:S01]  /*0f30*/  IADD3 R5, PT, PT, R18.reuse, 0x1, RZ ;  /* 0x0000000112057810 */ /* 0x040fe20007ffe0ff */
[C---:B------:R-:W-:Y:S01]  /*0f40*/  VIADD R59, R18.reuse, 0xc ;  /* 0x0000000c123b7836 */ /* 0x040fe20000000000 */
[----:B------:R0:W-:Y:S01]  /*0f50*/  STS.U16 [R28+0x300], R19 ;  /* 0x000300131c007388 */ /* 0x0001e20000000400 */
[C---:B------:R-:W-:Y:S01]  /*0f60*/  VIADD R63, R18.reuse, 0xe ;  /* 0x0000000e123f7836 */ /* 0x040fe20000000000 */
[----:B------:R-:W-:-:S02]  /*0f70*/  IADD3 R9, PT, PT, R18, 0x3, RZ ;  /* 0x0000000312097810 */ /* 0x000fc40007ffe0ff */
[C---:B------:R-:W-:Y:S02]  /*0f80*/  IADD3 R51, PT, PT, R18.reuse, 0x7, RZ ;  /* 0x0000000712337810 */ /* 0x040fe40007ffe0ff */
[C---:B------:R-:W-:Y:S02]  /*0f90*/  IADD3 R55, PT, PT, R18.reuse, 0x9, RZ ;  /* 0x0000000912377810 */ /* 0x040fe40007ffe0ff */
[C---:B------:R-:W-:Y:S01]  /*0fa0*/  IADD3 R57, PT, PT, R18.reuse, 0xb, RZ ;  /* 0x0000000b12397810 */ /* 0x040fe20007ffe0ff */
[C---:B0-----:R-:W-:Y:S01]  /*0fb0*/  VIADD R19, R18.reuse, 0xa ;  /* 0x0000000a12137836 */ /* 0x041fe20000000000 */
[C---:B------:R-:W-:Y:S02]  /*0fc0*/  IADD3 R61, PT, PT, R18.reuse, 0xd, RZ ;  /* 0x0000000d123d7810 */ /* 0x040fe40007ffe0ff */
[----:B------:R-:W-:Y:S01]  /*0fd0*/  IADD3 R65, PT, PT, R18, 0xf, RZ ;  /* 0x0000000f12417810 */ /* 0x000fe20007ffe0ff */
        /* <DEDUP_REMOVED lines=54> */
[----:B0-----:R-:W-:-:S04]  /*1340*/  PRMT R49, RZ, 0x7610, R49 ;  /* 0x00007610ff317816 */ /* 0x001fc80000000031 */
        /* <DEDUP_REMOVED lines=77> */
[----:B0-----:R-:W-:Y:S02]  /*1820*/  ISETP.EQ.OR P0, PT, RZ, UR7, P0 ;  /* 0x00000007ff007c0c */ /* 0x001fe40008702670 */
[----:B---3--:R-:W-:Y:S01]  /*1830*/  SHF.L.U32 R54, R54, 0x10, RZ ;  /* 0x0000001036367819 */ /* 0x008fe200000006ff */
[----:B----4-:R-:W-:Y:S01]  /*1840*/  IMAD.U32 R50, R53, 0x10000, RZ ;  /* 0x0001000035327824 */ /* 0x010fe200078e00ff */
[----:B------:R-:W-:Y:S01]  /*1850*/  SHF.L.U32 R78, R56, 0x10, RZ ;  /* 0x00000010384e7819 */ /* 0x000fe200000006ff */
[----:B------:R-:W-:Y:S02]  /*1860*/  IMAD.U32 R76, R55, 0x10000, RZ ;  /* 0x00010000374c7824 */ /* 0x000fe400078e00ff */
        /* <DEDUP_REMOVED lines=44> */
.L_x_3145:
[----:B------:R-:W-:Y:S05]  /*1b30*/  BSYNC.RECONVERGENT B0 ;  /* 0x0000000000007941 */ /* 0x000fea0003800200 */
.L_x_3144:
        /* <DEDUP_REMOVED lines=35> */
.L_x_3147:
[----:B------:R-:W-:Y:S05]  /*1d70*/  BSYNC.RECONVERGENT B0 ;  /* 0x0000000000007941 */ /* 0x000fea0003800200 */
.L_x_3146:
        /* <DEDUP_REMOVED lines=37> */
.L_x_3149:
[----:B------:R-:W-:Y:S05]  /*1fd0*/  BSYNC.RECONVERGENT B0 ;  /* 0x0000000000007941 */ /* 0x000fea0003800200 */
.L_x_3148:
        /* <DEDUP_REMOVED lines=35> */
.L_x_3151:
[----:B------:R-:W-:Y:S05]  /*2210*/  BSYNC.RECONVERGENT B0 ;  /* 0x0000000000007941 */ /* 0x000fea0003800200 */
.L_x_3150:
        /* <DEDUP_REMOVED lines=37> */
.L_x_3153:
[----:B------:R-:W-:Y:S05]  /*2470*/  BSYNC.RECONVERGENT B0 ;  /* 0x0000000000007941 */ /* 0x000fea0003800200 */
.L_x_3152:
        /* <DEDUP_REMOVED lines=35> */
.L_x_3155:
[----:B------:R-:W-:Y:S05]  /*26b0*/  BSYNC.RECONVERGENT B0 ;  /* 0x0000000000007941 */ /* 0x000fea0003800200 */
.L_x_3154:
        /* <DEDUP_REMOVED lines=37> */
.L_x_3157:
[----:B------:R-:W-:Y:S05]  /*2910*/  BSYNC.RECONVERGENT B0 ;  /* 0x0000000000007941 */ /* 0x000fea0003800200 */
.L_x_3156:
        /* <DEDUP_REMOVED lines=35> */
.L_x_3159:
[----:B------:R-:W-:Y:S05]  /*2b50*/  BSYNC.RECONVERGENT B0 ;  /* 0x0000000000007941 */ /* 0x000fea0003800200 */
.L_x_3158:
[----:B------:R-:W-:Y:S01]  /*2b60*/  ISETP.EQ.OR P4, PT, RZ, UR7, P4 ;  /* 0x00000007ff007c0c */ /* 0x000fe2000a782670 */
[----:B------:R-:W-:Y:S01]  /*2b70*/  IMAD.U32 R74, R3, 0x10000, RZ ;  /* 0x00010000034a7824 */ /* 0x000fe200078e00ff */
[----:B------:R-:W-:Y:S01]  /*2b80*/  BSSY.RECONVERGENT B0, `(.L_x_3160) ;  /* 0x0000025000007945 */ /* 0x000fe20003800200 */
[----:B------:R-:W-:Y:S01]  /*2b90*/  SHF.L.U32 R3, R72, 0x10, RZ ;  /* 0x0000001048037819 */ /* 0x000fe200000006ff */
[----:B------:R-:W-:Y:S01]  /*2ba0*/  IMAD.U32 R72, R63, 0x10000, RZ ;  /* 0x000100003f487824 */ /* 0x000fe200078e00ff */
[----:B------:R-:W-:Y:S01]  /*2bb0*/  FSETP.GTU.FTZ.AND P1, PT, R62, 20, PT ;  /* 0x41a000003e00780b */ /* 0x000fe20003f3c000 */
[----:B------:R-:W-:Y:S01]  /*2bc0*/  FADD.FTZ R63, R74, R45 ;  /* 0x0000002d4a3f7221 */ /* 0x000fe20000010000 */
[----:B------:R-:W-:-:S06]  /*2bd0*/  ISETP.EQ.OR P5, PT, RZ, UR7, P5 ;  /* 0x00000007ff007c0c */ /* 0x000fcc000afa2670 */
        /* <DEDUP_REMOVED lines=31> */
.L_x_3161:
[----:B------:R-:W-:Y:S05]  /*2dd0*/  BSYNC.RECONVERGENT B0 ;  /* 0x0000000000007941 */ /* 0x000fea0003800200 */
.L_x_3160:
        /* <DEDUP_REMOVED lines=39> */
.L_x_3163:
[----:B------:R-:W-:Y:S05]  /*3050*/  BSYNC.RECONVERGENT B0 ;  /* 0x0000000000007941 */ /* 0x000fea0003800200 */
.L_x_3162:
        /* <DEDUP_REMOVED lines=45> */
.L_x_3165:
[----:B------:R-:W-:Y:S05]  /*3330*/  BSYNC.RECONVERGENT B0 ;  /* 0x0000000000007941 */ /* 0x000fea0003800200 */
.L_x_3164:
        /* <DEDUP_REMOVED lines=32> */
.L_x_3167:
[----:B------:R-:W-:Y:S05]  /*3540*/  BSYNC.RECONVERGENT B0 ;  /* 0x0000000000007941 */ /* 0x000fea0003800200 */
.L_x_3166:
        /* <DEDUP_REMOVED lines=32> */
.L_x_3169:
[----:B------:R-:W-:Y:S05]  /*3750*/  BSYNC.RECONVERGENT B0 ;  /* 0x0000000000007941 */ /* 0x000fea0003800200 */
.L_x_3168:
        /* <DEDUP_REMOVED lines=32> */
.L_x_3171:
[----:B------:R-:W-:Y:S05]  /*3960*/  BSYNC.RECONVERGENT B0 ;  /* 0x0000000000007941 */ /* 0x000fea0003800200 */
.L_x_3170:
        /* <DEDUP_REMOVED lines=32> */
.L_x_3173:
[----:B------:R-:W-:Y:S05]  /*3b70*/  BSYNC.RECONVERGENT B0 ;  /* 0x0000000000007941 */ /* 0x000fea0003800200 */
.L_x_3172:
        /* <DEDUP_REMOVED lines=32> */
.L_x_3175:
[----:B------:R-:W-:Y:S05]  /*3d80*/  BSYNC.RECONVERGENT B0 ;  /* 0x0000000000007941 */ /* 0x000fea0003800200 */
.L_x_3174:
        /* <DEDUP_REMOVED lines=49> */
.L_x_3181:
[----:B-1----:R-:W-:Y:S01]  /*40a0*/  IMAD.U32 R2, RZ, RZ, UR19 ;  /* 0x00000013ff027e24 */ /* 0x002fe2000f8e00ff */
[----:B------:R-:W-:-:S05]  /*40b0*/  MOV R3, UR20 ;  /* 0x0000001400037c02 */ /* 0x000fca0008000f00 */
[----:B------:R-:W2:Y:S01]  /*40c0*/  LDG.E R2, desc[UR24][R2.64] ;  /* 0x0000001802027981 */ /* 0x000ea2000c1e1900 */
[C---:B------:R-:W-:Y:S01]  /*40d0*/  VIADD R4, R116.reuse, 0x1 ;  /* 0x0000000174047836 */ /* 0x040fe20000000000 */
[C---:B------:R-:W-:Y:S01]  /*40e0*/  IADD3 R6, PT, PT, R116.reuse, 0x3, RZ ;  /* 0x0000000374067810 */ /* 0x040fe20007ffe0ff */
[C---:B------:R-:W-:Y:S01]  /*40f0*/  VIADD R5, R116.reuse, 0x4 ;  /* 0x0000000474057836 */ /* 0x040fe20000000000 */
[----:B------:R-:W-:Y:S02]  /*4100*/  ISETP.GE.U32.AND P1, PT, R116, UR35, PT ;  /* 0x0000002374007c0c */ /* 0x000fe4000bf26070 */
[----:B------:R-:W-:Y:S02]  /*4110*/  ISETP.GE.U32.AND P0, PT, R4, UR35, PT ;  /* 0x0000002304007c0c */ /* 0x000fe4000bf06070 */
[----:B------:R-:W-:Y:S02]  /*4120*/  IADD3 R4, PT, PT, R116, 0x5, RZ ;  /* 0x0000000574047810 */ /* 0x000fe40007ffe0ff */
[----:B------:R-:W-:-:S02]  /*4130*/  ISETP.GE.U32.AND P5, PT, R6, UR35, PT ;  /* 0x0000002306007c0c */ /* 0x000fc4000bfa6070 */
[----:B------:R-:W-:Y:S01]  /*4140*/  ISETP.GE.U32.AND P6, PT, R4, UR35, PT ;  /* 0x0000002304007c0c */ /* 0x000fe2000bfc6070 */
[----:B------:R-:W-:Y:S01]  /*4150*/  VIADD R4, R116, 0xc ;  /* 0x0000000c74047836 */ /* 0x000fe20000000000 */
[----:B------:R-:W-:Y:S02]  /*4160*/  ISETP.GE.U32.AND P4, PT, R5, UR35, PT ;  /* 0x0000002305007c0c */ /* 0x000fe4000bf86070 */
[----:B------:R-:W-:Y:S02]  /*4170*/  FSEL R97, R86, RZ, !P1 ;  /* 0x000000ff56617208 */ /* 0x000fe40004800000 */
[----:B------:R-:W-:Y:S02]  /*4180*/  ISETP.GE.U32.AND P3, PT, R4, UR35, PT ;  /* 0x0000002304007c0c */ /* 0x000fe4000bf66070 */
[----:B------:R-:W-:Y:S02]  /*4190*/  FSEL R100, R72, RZ, !P0 ;  /* 0x000000ff48647208 */ /* 0x000fe40004000000 */
[----:B------:R-:W-:-:S02]  /*41a0*/  FSEL R103, R70, RZ, !P5 ;  /* 0x000000ff46677208 */ /* 0x000fc40006800000 */
        /* <DEDUP_REMOVED lines=8> */
[C---:B------:R-:W-:Y:S01]  /*4230*/  FMUL.FTZ R4, R7.reuse, R56 ;  /* 0x0000003807047220 */ /* 0x040fe20000410000 */
[----:B------:R-:W-:Y:S01]  /*4240*/  ISETP.GE.U32.AND P2, PT, R2, UR35, PT ;  /* 0x0000002302007c0c */ /* 0x000fe2000bf46070 */
[C---:B------:R-:W-:Y:S01]  /*4250*/  FMUL.FTZ R5, R7.reuse, R55 ;  /* 0x0000003707057220 */ /* 0x040fe20000410000 */
[----:B------:R-:W-:Y:S01]  /*4260*/  VIADD R2, R116, 0xe ;  /* 0x0000000e74027836 */ /* 0x000fe20000000000 */
[----:B------:R-:W1:Y:S01]  /*4270*/  MUFU.EX2 R3, R3 ;  /* 0x0000000300037308 */ /* 0x000e620000000800 */
[C---:B------:R-:W-:Y:S01]  /*4280*/  FMUL.FTZ R8, R7.reuse, R54 ;  /* 0x0000003607087220 */ /* 0x040fe20000410000 */
[----:B------:R-:W-:Y:S01]  /*4290*/  FMUL.FTZ R9, R7, R51 ;  /* 0x0000003307097220 */ /* 0x000fe20000410000 */
[----:B------:R-:W-:Y:S01]  /*42a0*/  FSEL R133, R94, RZ, !P2 ;  /* 0x000000ff5e857208 */ /* 0x000fe20005000000 */
[----:B------:R-:W2:Y:S04]  /*42b0*/  MUFU.EX2 R6, R6 ;  /* 0x0000000600067308 */ /* 0x000ea80000000800 */
[----:B------:R-:W3:Y:S04]  /*42c0*/  MUFU.EX2 R4, R4 ;  /* 0x0000000400047308 */ /* 0x000ee80000000800 */
[----:B------:R-:W4:Y:S01]  /*42d0*/  MUFU.EX2 R5, R5 ;  /* 0x0000000500057308 */ /* 0x000f220000000800 */
[----:B-1----:R-:W-:Y:S01]  /*42e0*/  FSEL R99, R3, 1, !P0 ;  /* 0x3f80000003637808 */ /* 0x002fe20004000000 */
[C---:B------:R-:W-:Y:S01]  /*42f0*/  FMUL.FTZ R3, R7.reuse, R52 ;  /* 0x0000003407037220 */ /* 0x040fe20000410000 */
[----:B------:R-:W-:Y:S01]  /*4300*/  ISETP.GE.U32.AND P0, PT, R114, UR35, PT ;  /* 0x0000002372007c0c */ /* 0x000fe2000bf06070 */
[----:B------:R-:W1:Y:S01]  /*4310*/  MUFU.EX2 R8, R8 ;  /* 0x0000000800087308 */ /* 0x000e620000000800 */
[----:B--2---:R-:W-:Y:S01]  /*4320*/  FSEL R98, R6, 1, !P1 ;  /* 0x3f80000006627808 */ /* 0x004fe20004800000 */
[----:B------:R-:W-:Y:S01]  /*4330*/  FMUL.FTZ R6, R7, R53 ;  /* 0x0000003507067220 */ /* 0x000fe20000410000 */
[----:B------:R-:W-:Y:S01]  /*4340*/  ISETP.GE.U32.AND P1, PT, R2, UR35, PT ;  /* 0x0000002302007c0c */ /* 0x000fe2000bf26070 */
[----:B------:R-:W2:Y:S01]  /*4350*/  MUFU.EX2 R3, R3 ;  /* 0x0000000300037308 */ /* 0x000ea20000000800 */
[----:B------:R-:W-:-:S02]  /*4360*/  IADD3 R2, PT, PT, R116, 0xf, RZ ;  /* 0x0000000f74027810 */ /* 0x000fc40007ffe0ff */
[----:B------:R-:W-:Y:S01]  /*4370*/  FSEL R101, R71, RZ, !P0 ;  /* 0x000000ff47657208 */ /* 0x000fe20004000000 */
[----:B------:R-:W0:Y:S01]  /*4380*/  MUFU.EX2 R6, R6 ;  /* 0x0000000600067308 */ /* 0x000e220000000800 */
[----:B---3--:R-:W-:Y:S02]  /*4390*/  FSEL R102, R4, 1, !P0 ;  /* 0x3f80000004667808 */ /* 0x008fe40004000000 */
[----:B------:R-:W-:Y:S01]  /*43a0*/  ISETP.GE.U32.AND P0, PT, R2, UR35, PT ;  /* 0x0000002302007c0c */ /* 0x000fe2000bf06070 */
[----:B------:R-:W-:Y:S01]  /*43b0*/  FMUL.FTZ R2, R7, R50 ;  /* 0x0000003207027220 */ /* 0x000fe20000410000 */
[----:B----4-:R-:W-:Y:S01]  /*43c0*/  FSEL R104, R5, 1, !P5 ;  /* 0x3f80000005687808 */ /* 0x010fe20006800000 */
[----:B------:R-:W-:Y:S01]  /*43d0*/  MUFU.EX2 R9, R9 ;  /* 0x0000000900097308 */ /* 0x000fe20000000800 */
[----:B------:R-:W-:Y:S02]  /*43e0*/  ISETP.GE.U32.AND P5, PT, R113, UR35, PT ;  /* 0x0000002371007c0c */ /* 0x000fe4000bfa6070 */
[----:B-1----:R-:W-:Y:S01]  /*43f0*/  FSEL R106, R8, 1, !P4 ;  /* 0x3f800000086a7808 */ /* 0x002fe20006000000 */
[----:B------:R-:W1:Y:S01]  /*4400*/  MUFU.EX2 R2, R2 ;  /* 0x0000000200027308 */ /* 0x000e620000000800 */
[----:B--2---:R-:W-:Y:S01]  /*4410*/  FSEL R120, R3, 1, !P5 ;  /* 0x3f80000003787808 */ /* 0x004fe20006800000 */
[----:B------:R-:W-:Y:S01]  /*4420*/  FFMA.FTZ R3, R97, R99, R100 ;  /* 0x0000006361037223 */ /* 0x000fe20000010064 */
[----:B------:R-:W-:-:S02]  /*4430*/  ISETP.GE.U32.AND P4, PT, R112, UR35, PT ;  /* 0x0000002370007c0c */ /* 0x000fc4000bf86070 */
        /* <DEDUP_REMOVED lines=8> */
[C---:B------:R-:W-:Y:S01]  /*44c0*/  FMUL.FTZ R6, R7.reuse, R62 ;  /* 0x0000003e07067220 */ /* 0x040fe20000410000 */
[----:B-1----:R-:W-:Y:S01]  /*44d0*/  FSEL R124, R2, 1, !P6 ;  /* 0x3f800000027c7808 */ /* 0x002fe20007000000 */
[----:B------:R-:W-:Y:S01]  /*44e0*/  FMUL.FTZ R2, R7, R49 ;  /* 0x0000003107027220 */ /* 0x000fe20000410000 */
[----:B------:R-:W-:Y:S01]  /*44f0*/  FFMA.FTZ R8, R106, R5, R105 ;  /* 0x000000056a087223 */ /* 0x000fe20000010069 */
[----:B------:R-:W-:Y:S01]  /*4500*/  MUFU.EX2 R3, R3 ;  /* 0x0000000300037308 */ /* 0x000fe20000000800 */
[----:B------:R-:W-:Y:S01]  /*4510*/  FSEL R122, R9, 1, !P4 ;  /* 0x3f800000097a7808 */ /* 0x000fe20006000000 */
[----:B------:R-:W-:Y:S01]  /*4520*/  FMUL.FTZ R5, R7, R61 ;  /* 0x0000003d07057220 */ /* 0x000fe20000410000 */
[----:B------:R-:W-:Y:S01]  /*4530*/  FFMA.FTZ R128, R118, R8, R107 ;  /* 0x0000000876807223 */ /* 0x000fe2000001006b */
[----:B------:R-:W0:Y:S01]  /*4540*/  MUFU.EX2 R2, R2 ;  /* 0x0000000200027308 */ /* 0x000e220000000800 */
[----:B------:R-:W-:Y:S01]  /*4550*/  FMUL.FTZ R9, R98, R99 ;  /* 0x0000006362097220 */ /* 0x000fe20000410000 */
[----:B------:R-:W-:Y:S01]  /*4560*/  ISETP.GE.U32.AND P5, PT, R110, UR35, PT ;  /* 0x000000236e007c0c */ /* 0x000fe2000bfa6070 */
[----:B------:R-:W-:Y:S01]  /*4570*/  FFMA.FTZ R128, R120, R128, R119 ;  /* 0x0000008078807223 */ /* 0x000fe20000010077 */
[----:B------:R-:W1:Y:S01]  /*4580*/  MUFU.EX2 R4, R4 ;  /* 0x0000000400047308 */ /* 0x000e620000000800 */
[----:B------:R-:W-:Y:S01]  /*4590*/  FSEL R123, R75, RZ, !P6 ;  /* 0x000000ff4b7b7208 */ /* 0x000fe20007000000 */
[----:B------:R-:W-:Y:S01]  /*45a0*/  FMUL.FTZ R9, R102, R9 ;  /* 0x0000000966097220 */ /* 0x000fe20000410000 */
[----:B------:R-:W-:Y:S01]  /*45b0*/  FFMA.FTZ R129, R122, R128, R121 ;  /* 0x000000807a817223 */ /* 0x000fe20000010079 */
[----:B------:R-:W2:Y:S01]  /*45c0*/  MUFU.EX2 R5, R5 ;  /* 0x0000000500057308 */ /* 0x000ea20000000800 */
[----:B------:R-:W-:Y:S01]  /*45d0*/  ISETP.GE.U32.AND P4, PT, R109, UR35, PT ;  /* 0x000000236d007c0c */ /* 0x000fe2000bf86070 */
[----:B------:R-:W-:Y:S01]  /*45e0*/  FMUL.FTZ R8, R7, R63 ;  /* 0x0000003f07087220 */ /* 0x000fe20000410000 */
[----:B------:R-:W-:Y:S01]  /*45f0*/  FSEL R125, R65, RZ, !P5 ;  /* 0x000000ff417d7208 */ /* 0x000fe20006800000 */
[----:B------:R-:W-:Y:S01]  /*4600*/  FMUL.FTZ R9, R104, R9 ;  /* 0x0000000968097220 */ /* 0x000fe20000410000 */
[----:B------:R-:W3:Y:S01]  /*4610*/  MUFU.EX2 R6, R6 ;  /* 0x0000000600067308 */ /* 0x000ee20000000800 */
[----:B0-----:R-:W-:Y:S01]  /*4620*/  FSEL R128, R2, 1, !P5 ;  /* 0x3f80000002807808 */ /* 0x001fe20006800000 */
[----:B------:R-:W-:Y:S01]  /*4630*/  FFMA.FTZ R2, R124, R129, R123 ;  /* 0x000000817c027223 */ /* 0x000fe2000001007b */
[----:B------:R-:W-:Y:S01]  /*4640*/  ISETP.GE.U32.AND P6, PT, R108, UR35, PT ;  /* 0x000000236c007c0c */ /* 0x000fe2000bfc6070 */
[----:B------:R-:W-:Y:S01]  /*4650*/  FMUL.FTZ R7, R7, R64 ;  /* 0x0000004007077220 */ /* 0x000fe20000410000 */
[----:B------:R-:W-:Y:S01]  /*4660*/  FSEL R126, R90, RZ, !P4 ;  /* 0x000000ff5a7e7208 */ /* 0x000fe20006000000 */
[----:B------:R-:W-:Y:S01]  /*4670*/  FMUL.FTZ R9, R106, R9 ;  /* 0x000000096a097220 */ /* 0x000fe20000410000 */
[----:B------:R-:W-:Y:S01]  /*4680*/  FSEL R129, R3, 1, !P4 ;  /* 0x3f80000003817808 */ /* 0x000fe20006000000 */
[----:B------:R-:W-:Y:S01]  /*4690*/  FFMA.FTZ R2, R128, R2, R125 ;  /* 0x0000000280027223 */ /* 0x000fe2000001007d */
[----:B------:R-:W0:Y:S01]  /*46a0*/  MUFU.EX2 R8, R8 ;  /* 0x0000000800087308 */ /* 0x000e220000000800 */
[----:B------:R-:W-:Y:S01]  /*46b0*/  FSEL R127, R77, RZ, !P6 ;  /* 0x000000ff4d7f7208 */ /* 0x000fe20007000000 */
[----:B------:R-:W-:Y:S01]  /*46c0*/  FMUL.FTZ R9, R118, R9 ;  /* 0x0000000976097220 */ /* 0x000fe20000410000 */
[----:B-1----:R-:W-:Y:S01]  /*46d0*/  FSEL R130, R4, 1, !P6 ;  /* 0x3f80000004827808 */ /* 0x002fe20007000000 */
[----:B------:R-:W-:Y:S01]  /*46e0*/  FFMA.FTZ R2, R129, R2, R126 ;  /* 0x0000000281027223 */ /* 0x000fe2000001007e */
[----:B------:R-:W1:Y:S01]  /*46f0*/  MUFU.EX2 R7, R7 ;  /* 0x0000000700077308 */ /* 0x000e620000000800 */
[----:B--2---:R-:W-:Y:S01]  /*4700*/  FSEL R132, R5, 1, !P3 ;  /* 0x3f80000005847808 */ /* 0x004fe20005800000 */
[----:B------:R-:W-:Y:S01]  /*4710*/  FMUL.FTZ R9, R120, R9 ;  /* 0x0000000978097220 */ /* 0x000fe20000410000 */
[----:B------:R-:W-:Y:S01]  /*4720*/  FFMA.FTZ R2, R130, R2, R127 ;  /* 0x0000000282027223 */ /* 0x000fe2000001007f */
[----:B---3--:R-:W-:-:S02]  /*4730*/  FSEL R134, R6, 1, !P2 ;  /* 0x3f80000006867808 */ /* 0x008fc40005000000 */
[----:B------:R-:W-:Y:S01]  /*4740*/  FMUL.FTZ R9, R122, R9 ;  /* 0x000000097a097220 */ /* 0x000fe20000410000 */
[----:B------:R-:W-:Y:S01]  /*4750*/  FFMA.FTZ R2, R132, R2, R131 ;  /* 0x0000000284027223 */ /* 0x000fe20000010083 */
[----:B------:R-:W-:Y:S02]  /*4760*/  FSEL R135, R95, RZ, !P1 ;  /* 0x000000ff5f877208 */ /* 0x000fe40004800000 */
[----:B0-----:R-:W-:Y:S01]  /*4770*/  FSEL R136, R8, 1, !P1 ;  /* 0x3f80000008887808 */ /* 0x001fe20004800000 */
[----:B------:R-:W-:Y:S01]  /*4780*/  FMUL.FTZ R9, R124, R9 ;  /* 0x000000097c097220 */ /* 0x000fe20000410000 */
[----:B------:R-:W-:Y:S01]  /*4790*/  FFMA.FTZ R3, R134, R2, R133 ;  /* 0x0000000286037223 */ /* 0x000fe20000010085 */
[----:B------:R-:W-:Y:S02]  /*47a0*/  FSEL R137, R96, RZ, !P0 ;  /* 0x000000ff60897208 */ /* 0x000fe40004000000 */
[----:B-1----:R-:W-:Y:S01]  /*47b0*/  FSEL R138, R7, 1, !P0 ;  /* 0x3f800000078a7808 */ /* 0x002fe20004000000 */
[----:B------:R-:W-:Y:S01]  /*47c0*/  FMUL.FTZ R2, R128, R9 ;  /* 0x0000000980027220 */ /* 0x000fe20000410000 */
[----:B------:R-:W-:Y:S01]  /*47d0*/  FFMA.FTZ R4, R136, R3, R135 ;  /* 0x0000000388047223 */ /* 0x000fe20000010087 */
[----:B------:R-:W-:-:S02]  /*47e0*/  ISETP.GE.AND P0, PT, R41, 0x1, PT ;  /* 0x000000012900780c */ /* 0x000fc40003f06270 */
[----:B------:R-:W-:Y:S01]  /*47f0*/  FMUL.FTZ R3, R129, R2 ;  /* 0x0000000281037220 */ /* 0x000fe20000410000 */
[----:B------:R-:W-:Y:S01]  /*4800*/  FFMA.FTZ R6, R138, R4, R137 ;  /* 0x000000048a067223 */ /* 0x000fe20000010089 */
[----:B------:R-:W-:Y:S02]  /*4810*/  IMAD.U32 R2, RZ, RZ, UR15 ;  /* 0x0000000fff027e24 */ /* 0x000fe4000f8e00ff */
[----:B------:R-:W-:Y:S01]  /*4820*/  FMUL.FTZ R3, R130, R3 ;  /* 0x0000000382037220 */ /* 0x000fe20000410000 */
[----:B------:R-:W-:Y:S01]  /*4830*/  IMAD.U32 R4, RZ, RZ, UR17 ;  /* 0x00000011ff047e24 */ /* 0x000fe2000f8e00ff */
[----:B------:R-:W0:Y:S02]  /*4840*/  SHFL.UP PT, R5, R6, 0x1, RZ ;  /* 0x0420000006057989 */ /* 0x000e2400000e00ff */
[----:B------:R-:W-:-:S04]  /*4850*/  FMUL.FTZ R3, R132, R3 ;  /* 0x0000000384037220 */ /* 0x000fc80000410000 */
[----:B------:R-:W-:-:S04]  /*4860*/  FMUL.FTZ R3, R134, R3 ;  /* 0x0000000386037220 */ /* 0x000fc80000410000 */
[----:B------:R-:W-:-:S04]  /*4870*/  FMUL.FTZ R3, R136, R3 ;  /* 0x0000000388037220 */ /* 0x000fc80000410000 */
[----:B------:R-:W-:Y:S01]  /*4880*/  FMUL.FTZ R141, R138, R3 ;  /* 0x000000038a8d7220 */ /* 0x000fe20000410000 */
[----:B------:R-:W-:-:S04]  /*4890*/  MOV R3, UR16 ;  /* 0x0000001000037c02 */ /* 0x000fc80008000f00 */
[----:B------:R-:W1:Y:S04]  /*48a0*/  SHFL.UP PT, R8, R141, 0x1, RZ ;  /* 0x042000008d087989 */ /* 0x000e6800000e00ff */
[----:B------:R2:W5:Y:S01]  /*48b0*/  LDG.E R139, desc[UR24][R2.64] ;  /* 0x00000018028b7981 */ /* 0x000562000c1e1900 */
[----:B0-----:R-:W-:Y:S01]  /*48c0*/  FFMA.FTZ R7, R141, R5, R6 ;  /* 0x000000058d077223 */ /* 0x001fe20000010006 */
[----:B------:R-:W-:-:S04]  /*48d0*/  MOV R5, UR18 ;  /* 0x0000001200057c02 */ /* 0x000fc80008000f00 */
[----:B------:R-:W-:Y:S01]  /*48e0*/  FSEL R6, R6, R7, !P0 ;  /* 0x0000000706067208 */ /* 0x000fe20004000000 */
[----:B------:R0:W5:Y:S04]  /*48f0*/  LDG.E R140, desc[UR24][R4.64] ;  /* 0x00000018048c7981 */ /* 0x000168000c1e1900 */
[----:B------:R-:W3:Y:S01]  /*4900*/  SHFL.UP PT, R7, R6, 0x2, RZ ;  /* 0x0440000006077989 */ /* 0x000ee200000e00ff */
[----:B-1----:R-:W-:-:S05]  /*4910*/  @P0 FMUL.FTZ R141, R141, R8 ;  /* 0x000000088d8d0220 */ /* 0x002fca0000410000 */
[----:B------:R-:W1:Y:S01]  /*4920*/  SHFL.UP PT, R8, R141, 0x2, RZ ;  /* 0x044000008d087989 */ /* 0x000e6200000e00ff */
[----:B------:R-:W-:Y:S01]  /*4930*/  ISETP.GE.AND P0, PT, R41, 0x2, PT ;  /* 0x000000022900780c */ /* 0x000fe20003f06270 */
[----:B---3--:R-:W-:-:S05]  /*4940*/  FFMA.FTZ R7, R141, R7, R6 ;  /* 0x000000078d077223 */ /* 0x008fca0000010006 */
[----:B------:R-:W-:-:S05]  /*4950*/  FSEL R142, R6, R7, !P0 ;  /* 0x00000007068e7208 */ /* 0x000fca0004000000 */
[----:B------:R-:W3:Y:S02]  /*4960*/  SHFL.UP PT, R7, R142, 0x4, RZ ;  /* 0x048000008e077989 */ /* 0x000ee400000e00ff */
[----:B-1----:R-:W-:-:S05]  /*4970*/  @P0 FMUL.FTZ R141, R141, R8 ;  /* 0x000000088d8d0220 */ /* 0x002fca0000410000 */
[----:B--2---:R-:W1:Y:S01]  /*4980*/  SHFL.UP PT, R2, R141, 0x4, RZ ;  /* 0x048000008d027989 */ /* 0x004e6200000e00ff */
[----:B------:R-:W-:Y:S01]  /*4990*/  ISETP.GE.AND P0, PT, R41, 0x4, PT ;  /* 0x000000042900780c */ /* 0x000fe20003f06270 */
[----:B---3--:R-:W-:-:S05]  /*49a0*/  FFMA.FTZ R7, R141, R7, R142 ;  /* 0x000000078d077223 */ /* 0x008fca000001008e */
[----:B0-----:R-:W-:-:S07]  /*49b0*/  FSEL R4, R142, R7, !P0 ;  /* 0x000000078e047208 */ /* 0x001fce0004000000 */
[----:B-1----:R-:W-:Y:S01]  /*49c0*/  @P0 FMUL.FTZ R141, R141, R2 ;  /* 0x000000028d8d0220 */ /* 0x002fe20000410000 */
[----:B------:R-:W0:Y:S04]  /*49d0*/  SHFL.UP PT, R3, R4, 0x8, RZ ;  /* 0x0500000004037989 */ /* 0x000e2800000e00ff */
[----:B------:R-:W1:Y:S01]  /*49e0*/  SHFL.UP PT, R2, R141, 0x8, RZ ;  /* 0x050000008d027989 */ /* 0x000e6200000e00ff */
[----:B------:R-:W-:Y:S01]  /*49f0*/  ISETP.GE.AND P0, PT, R41, 0x8, PT ;  /* 0x000000082900780c */ /* 0x000fe20003f06270 */
[----:B0-----:R-:W-:-:S12]  /*4a00*/  FFMA.FTZ R3, R141, R3, R4 ;  /* 0x000000038d037223 */ /* 0x001fd80000010004 */
[----:B-1----:R-:W-:Y:S01]  /*4a10*/  @P0 FMUL.FTZ R141, R141, R2 ;  /* 0x000000028d8d0220 */ /* 0x002fe20000410000 */
[----:B------:R-:W-:-:S04]  /*4a20*/  FSEL R142, R4, R3, !P0 ;  /* 0x00000003048e7208 */ /* 0x000fc80004000000 */
[----:B------:R-:W0:Y:S04]  /*4a30*/  SHFL.UP PT, R8, R141, 0x10, RZ ;  /* 0x060000008d087989 */ /* 0x000e2800000e00ff */
[----:B------:R-:W1:Y:S01]  /*4a40*/  SHFL.UP PT, R9, R142, 0x10, RZ ;  /* 0x060000008e097989 */ /* 0x000e6200000e00ff */
[----:B------:R-:W-:Y:S02]  /*4a50*/  ISETP.NE.AND P0, PT, RZ, UR4, PT ;  /* 0x00000004ff007c0c */ /* 0x000fe4000bf05270 */
[----:B------:R-:W-:Y:S02]  /*4a60*/  ISETP.NE.AND P1, PT, R41, 0x1f, PT ;  /* 0x0000001f2900780c */ /* 0x000fe40003f25270 */
[----:B------:R-:W-:Y:S01]  /*4a70*/  ISETP.NE.OR P0, PT, R115, RZ, !P0 ;  /* 0x000000ff7300720c */ /* 0x000fe20004705670 */
[----:B------:R-:W-:-:S02]  /*4a80*/  IMAD.MOV.U32 R2, RZ, RZ, 0x3f800000 ;  /* 0x3f800000ff027424 */ /* 0x000fc400078e00ff */
[----:B------:R-:W-:-:S10]  /*4a90*/  HFMA2 R3, -RZ, RZ, 0, 0 ;  /* 0x00000000ff037431 */ /* 0x000fd400000001ff */
[----:B------:R-:W-:Y:S01]  /*4aa0*/  @!P0 LDS.64 R2, [UR11] ;  /* 0x0000000bff028984 */ /* 0x000fe20008000a00 */
[C---:B0-----:R-:W-:Y:S01]  /*4ab0*/  FMUL.FTZ R8, R141.reuse, R8 ;  /* 0x000000088d087220 */ /* 0x041fe20000410000 */
[----:B-1----:R-:W-:-:S05]  /*4ac0*/  FFMA.FTZ R9, R141, R9, R142 ;  /* 0x000000098d097223 */ /* 0x002fca000001008e */
[----:B------:R-:W-:Y:S01]  /*4ad0*/  @!P1 STS.64 [R42+0x850], R8 ;  /* 0x000850082a009388 */ /* 0x000fe20000000a00 */
[----:B------:R-:W-:Y:S02]  /*4ae0*/  UMOV UR37, 0x400 ;  /* 0x0000040000257882 */ /* 0x000fe40000000000 */
[----:B------:R-:W-:Y:S01]  /*4af0*/  ULEA UR37, UR38, UR37, 0x18 ;  /* 0x0000002526257291 */ /* 0x000fe2000f8ec0ff */
[----:B------:R-:W-:Y:S01]  /*4b00*/  BAR.SYNC.DEFER_BLOCKING 0x0 ;  /* 0x0000000000007b1d */ /* 0x000fe20000010000 */
[----:B------:R-:W-:-:S04]  /*4b10*/  ISETP.GE.AND P0, PT, R41, 0x10, PT ;  /* 0x000000102900780c */ /* 0x000fc80003f06270 */
[----:B------:R-:W-:Y:S02]  /*4b20*/  FSEL R141, R141, R8, !P0 ;  /* 0x000000088d8d7208 */ /* 0x000fe40004000000 */
[----:B------:R-:W-:Y:S01]  /*4b30*/  FSEL R142, R142, R9, !P0 ;  /* 0x000000098e8e7208 */ /* 0x000fe20004000000 */
[----:B------:R-:W0:Y:S04]  /*4b40*/  LDS.128 R4, [UR37+0x850] ;  /* 0x00085025ff047984 */ /* 0x000e280008000c00 */
[----:B------:R-:W1:Y:S04]  /*4b50*/  SHFL.UP PT, R141, R141, 0x1, RZ ;  /* 0x042000008d8d7989 */ /* 0x000e6800000e00ff */
[----:B------:R-:W2:Y:S01]  /*4b60*/  SHFL.UP PT, R142, R142, 0x1, RZ ;  /* 0x042000008e8e7989 */ /* 0x000ea200000e00ff */
[----:B------:R-:W-:-:S02]  /*4b70*/  ISETP.GE.U32.AND P1, PT, R44, 0x20, PT ;  /* 0x000000202c00780c */ /* 0x000fc40003f26070 */
[----:B------:R-:W-:Y:S01]  /*4b80*/  ISETP.NE.AND P0, PT, R117, 0x1, PT ;  /* 0x000000017500780c */ /* 0x000fe20003f05270 */
[----:B------:R-:W-:Y:S01]  /*4b90*/  BSSY.RECONVERGENT B0, `(.L_x_3177) ;  /* 0x0000014000007945 */ /* 0x000fe20003800200 */
[----:B------:R-:W-:Y:S02]  /*4ba0*/  ISETP.NE.AND P2, PT, R44, RZ, PT ;  /* 0x000000ff2c00720c */ /* 0x000fe40003f45270 */
[----:B0-----:R-:W-:Y:S02]  /*4bb0*/  FSEL R47, R4, R47, !P0 ;  /* 0x0000002f042f7208 */ /* 0x001fe40004000000 */
[----:B------:R-:W-:-:S05]  /*4bc0*/  FSEL R48, R5, R48, !P0 ;  /* 0x0000003005307208 */ /* 0x000fca0004000000 */
[----:B------:R-:W-:Y:S01]  /*4bd0*/  @P1 ISETP.NE.AND P0, PT, R41, RZ, PT ;  /* 0x000000ff2900120c */ /* 0x000fe20003f05270 */
[C---:B-1----:R-:W-:Y:S01]  /*4be0*/  @P1 FMUL.FTZ R8, R141.reuse, R47 ;  /* 0x0000002f8d081220 */ /* 0x042fe20000410000 */
[----:B--2---:R-:W-:Y:S01]  /*4bf0*/  @P1 FFMA.FTZ R9, R141, R48, R142 ;  /* 0x000000308d091223 */ /* 0x004fe2000001008e */
[-C--:B------:R-:W-:Y:S01]  /*4c00*/  FFMA.FTZ R7, R5, R6.reuse, R7 ;  /* 0x0000000605077223 */ /* 0x080fe20000010007 */
[----:B------:R-:W-:Y:S02]  /*4c10*/  FMUL.FTZ R6, R4, R6 ;  /* 0x0000000604067220 */ /* 0x000fe40000410000 */
        /* <DEDUP_REMOVED lines=11> */
.L_x_3178:
[----:B------:R-:W-:Y:S05]  /*4cd0*/  BSYNC.RECONVERGENT B0 ;  /* 0x0000000000007941 */ /* 0x000fea0003800200 */
.L_x_3177:
        /* <DEDUP_REMOVED lines=31> */
.L_x_3180:
[----:B------:R-:W-:Y:S05]  /*4ed0*/  BSYNC.RECONVERGENT B0 ;  /* 0x0000000000007941 */ /* 0x000fea0003800200 */
.L_x_3179:
        /* <DEDUP_REMOVED lines=27> */
.L_x_3176:
        /* <DEDUP_REMOVED lines=8> */
[----:B-1----:R-:W-:Y:S02]  /*5110*/  PRMT R3, R66, 0x7632, R3 ;  /* 0x0000763242037816 */ /* 0x002fe40000000003 */
        /* <DEDUP_REMOVED lines=8> */
[----:B------:R-:W-:-:S02]  /*51a0*/  F2FP.BF16.F32.PACK_AB R80, R89, R80 ;  /* 0x000000505950723e */ /* 0x000fc400000010ff */
[----:B------:R-:W-:Y:S01]  /*51b0*/  PRMT R6, R78, 0x7632, R6 ;  /* 0x000076324e067816 */ /* 0x000fe20000000006 */
[----:B------:R-:W-:Y:S01]  /*51c0*/  UIADD3.X UR34, UPT, UPT, URZ, UR34, URZ, UP1, !UPT ;  /* 0x00000022ff227290 */ /* 0x000fe20008ffe4ff */
[----:B------:R-:W-:Y:S02]  /*51d0*/  F2FP.BF16.F32.PACK_AB R82, R91, R82 ;  /* 0x000000525b52723e */ /* 0x000fe400000010ff */
[----:B------:R-:W-:Y:S01]  /*51e0*/  F2FP.BF16.F32.PACK_AB R84, R93, R84 ;  /* 0x000000545d54723e */ /* 0x000fe200000010ff */
[----:B------:R-:W-:Y:S01]  /*51f0*/  STS.U16 [R24], R66 ;  /* 0x0000004218007388 */ /* 0x000fe20000000400 */
[----:B------:R-:W-:-:S03]  /*5200*/  PRMT R8, R82, 0x7632, R8 ;  /* 0x0000763252087816 */ /* 0x000fc60000000008 */
[----:B------:R2:W-:Y:S04]  /*5210*/  STS.U16 [R23+0x2], R3 ;  /* 0x0000020317007388 */ /* 0x0005e80000000400 */
[----:B------:R-:W-:Y:S04]  /*5220*/  STS.U16 [R22+0x4], R68 ;  /* 0x0000044416007388 */ /* 0x000fe80000000400 */
[----:B------:R3:W-:Y:S01]  /*5230*/  STS.U16 [R21+0x6], R4 ;  /* 0x0000060415007388 */ /* 0x0007e20000000400 */
[----:B--2---:R-:W-:-:S03]  /*5240*/  PRMT R3, R76, 0x7632, R3 ;  /* 0x000076324c037816 */ /* 0x004fc60000000003 */
[----:B------:R-:W-:Y:S04]  /*5250*/  STS.U16 [R20+0x8], R74 ;  /* 0x0000084a14007388 */ /* 0x000fe80000000400 */
[----:B------:R-:W-:Y:S01]  /*5260*/  STS.U16 [R19+0xa], R5 ;  /* 0x00000a0513007388 */ /* 0x000fe20000000400 */
[----:B---3--:R-:W-:-:S03]  /*5270*/  PRMT R4, R80, 0x7632, R4 ;  /* 0x0000763250047816 */ /* 0x008fc60000000004 */
[----:B------:R-:W-:Y:S04]  /*5280*/  STS.U16 [R18+0xc], R76 ;  /* 0x00000c4c12007388 */ /* 0x000fe80000000400 */
[----:B------:R2:W-:Y:S04]  /*5290*/  STS.U16 [R17+0xe], R3 ;  /* 0x00000e0311007388 */ /* 0x0005e80000000400 */
[----:B------:R-:W-:Y:S04]  /*52a0*/  STS.U16 [R16+0x10], R78 ;  /* 0x0000104e10007388 */ /* 0x000fe80000000400 */
[----:B------:R1:W-:Y:S01]  /*52b0*/  STS.U16 [R15+0x12], R6 ;  /* 0x000012060f007388 */ /* 0x0003e20000000400 */
[----:B--2---:R-:W-:-:S03]  /*52c0*/  PRMT R3, R84, 0x7632, R3 ;  /* 0x0000763254037816 */ /* 0x004fc60000000003 */
[----:B------:R-:W-:Y:S04]  /*52d0*/  STS.U16 [R14+0x14], R80 ;  /* 0x000014500e007388 */ /* 0x000fe80000000400 */
[----:B------:R-:W-:Y:S01]  /*52e0*/  STS.U16 [R13+0x16], R4 ;  /* 0x000016040d007388 */ /* 0x000fe20000000400 */
[----:B-1----:R-:W-:Y:S01]  /*52f0*/  @!P0 VIADD R6, R2, -UR7 ;  /* 0x8000000702068c36 */ /* 0x002fe20008000000 */
[----:B------:R-:W-:Y:S02]  /*5300*/  MOV R2, UR7 ;  /* 0x0000000700027c02 */ /* 0x000fe40008000f00 */
[----:B------:R-:W-:Y:S01]  /*5310*/  STS.U16 [R12+0x18], R82 ;  /* 0x000018520c007388 */ /* 0x000fe20000000400 */
[----:B------:R-:W1:Y:S03]  /*5320*/  LDCU UR7, c[0x0][0x394] ;  /* 0x00007280ff0777ac */ /* 0x000e660008000800 */
[----:B------:R-:W-:Y:S04]  /*5330*/  STS.U16 [R11+0x1a], R8 ;  /* 0x00001a080b007388 */ /* 0x000fe80000000400 */
[----:B------:R-:W-:Y:S04]  /*5340*/  STS.U16 [R10+0x1c], R84 ;  /* 0x00001c540a007388 */ /* 0x000fe80000000400 */
[----:B------:R2:W-:Y:S01]  /*5350*/  STS.U16 [R0+0x1e], R3 ;  /* 0x00001e0300007388 */ /* 0x0005e20000000400 */
[----:B------:R-:W-:-:S03]  /*5360*/  NOP ;  /* 0x0000000000007918 */ /* 0x000fc60000000000 */
[----:B------:R-:W-:Y:S01]  /*5370*/  LDS.U16 R5, [R40] ;  /* 0x0000000028057984 */ /* 0x000fe20000000400 */
[----:B-1----:R-:W-:Y:S01]  /*5380*/  UISETP.NE.AND UP0, UPT, UR4, UR7, UPT ;  /* 0x000000070400728c */ /* 0x002fe2000bf05270 */
[----:B--2---:R-:W-:Y:S02]  /*5390*/  LOP3.LUT R3, R116, 0x3e00, RZ, 0xc0, !PT ;  /* 0x00003e0074037812 */ /* 0x004fe400078ec0ff */
[----:B------:R-:W-:Y:S02]  /*53a0*/  LDS.U16 R39, [R39+0x40] ;  /* 0x0000400027277984 */ /* 0x000fe40000000400 */
[----:B------:R-:W-:Y:S02]  /*53b0*/  LOP3.LUT R21, R3, 0x1f, R44, 0xf8, !PT ;  /* 0x0000001f03157812 */ /* 0x000fe400078ef82c */
[----:B------:R-:W-:Y:S02]  /*53c0*/  LDS.U16 R7, [R38+0x80] ;  /* 0x0000800026077984 */ /* 0x000fe40000000400 */
[----:B------:R-:W-:-:S02]  /*53d0*/  LOP3.LUT R41, R21, 0x20, RZ, 0xfc, !PT ;  /* 0x0000002015297812 */ /* 0x000fc400078efcff */
[----:B------:R-:W-:Y:S01]  /*53e0*/  LDS.U16 R37, [R37+0xc0] ;  /* 0x0000c00025257984 */ /* 0x000fe20000000400 */
[C---:B------:R-:W-:Y:S02]  /*53f0*/  LOP3.LUT R23, R21.reuse, 0x40, RZ, 0xfc, !PT ;  /* 0x0000004015177812 */ /* 0x040fe400078efcff */
        /* <DEDUP_REMOVED lines=29> */
[----:B------:R-:W-:Y:S02]  /*55d0*/  LOP3.LUT R23, R21, 0xe0, RZ, 0xfc, !PT ;  /* 0x000000e015177812 */ /* 0x000fe400078efcff */
[-C--:B------:R-:W-:Y:S01]  /*55e0*/  ISETP.GE.AND P3, PT, R41, R0.reuse, PT ;  /* 0x000000002900720c */ /* 0x080fe20003f66270 */
[----:B------:R1:W-:Y:S01]  /*55f0*/  @!P1 STG.E.U16 desc[UR24][R2.64+0x40], R39 ;  /* 0x0000402702009986 */ /* 0x0003e2000c101518 */
[----:B------:R-:W-:Y:S02]  /*5600*/  LOP3.LUT R41, R21, 0x100, RZ, 0xfc, !PT ;  /* 0x0000010015297812 */ /* 0x000fe400078efcff */
[----:B------:R-:W-:Y:S01]  /*5610*/  ISETP.GE.AND P2, PT, R23, R0, PT ;  /* 0x000000001700720c */ /* 0x000fe20003f46270 */
[----:B------:R1:W-:Y:S01]  /*5620*/  @!P0 STG.E.U16 desc[UR24][R2.64+0x80], R7 ;  /* 0x0000800702008986 */ /* 0x0003e2000c101518 */
[----:B------:R-:W-:-:S02]  /*5630*/  LOP3.LUT R23, R21, 0x120, RZ, 0xfc, !PT ;  /* 0x0000012015177812 */ /* 0x000fc400078efcff */
[-C--:B------:R-:W-:Y:S01]  /*5640*/  ISETP.GE.AND P4, PT, R49, R0.reuse, PT ;  /* 0x000000003100720c */ /* 0x080fe20003f86270 */
[----:B------:R1:W-:Y:S01]  /*5650*/  @!P6 STG.E.U16 desc[UR24][R2.64+0x100], R9 ;  /* 0x000100090200e986 */ /* 0x0003e2000c101518 */
[-C--:B------:R-:W-:Y:S02]  /*5660*/  ISETP.GE.AND P1, PT, R41, R0.reuse, PT ;  /* 0x000000002900720c */ /* 0x080fe40003f26270 */
[-C--:B------:R-:W-:Y:S01]  /*5670*/  ISETP.GE.AND P0, PT, R23, R0.reuse, PT ;  /* 0x000000001700720c */ /* 0x080fe20003f06270 */
[----:B------:R1:W-:Y:S01]  /*5680*/  @!P5 STG.E.U16 desc[UR24][R2.64+0x140], R35 ;  /* 0x000140230200d986 */ /* 0x0003e2000c101518 */
[C---:B------:R-:W-:Y:S02]  /*5690*/  LOP3.LUT R23, R21.reuse, 0x160, RZ, 0xfc, !PT ;  /* 0x0000016015177812 */ /* 0x040fe400078efcff */
[----:B0-----:R-:W-:Y:S01]  /*56a0*/  LOP3.LUT R5, R21, 0x180, RZ, 0xfc, !PT ;  /* 0x0000018015057812 */ /* 0x001fe200078efcff */
        /* <DEDUP_REMOVED lines=23> */
.L_x_3183:
        /* <DEDUP_REMOVED lines=14> */
.L_x_5094:


//--------------------- .text._Z25selective_scan_fwd_kernelI32Selective_Scan_fwd_kernel_traitsILi64ELi16ELi1ELb0ELb0ELb0ELb1EN3c108BFloat16EfEEv13SSMParamsBase --------------------------
	.section	.text._Z25selective_scan_fwd_kernelI32Selective_Scan_fwd_kernel_traitsILi64ELi16ELi1ELb0ELb0ELb0ELb1EN3c108BFloat16EfEEv13SSMParamsBase,"ax",@progbits
	.align	128
        .global         _Z25selective_scan_fwd_kernelI32Selective_Scan_fwd_kernel_traitsILi64ELi16ELi1ELb0ELb0ELb0ELb1EN3c108BFloat16EfEEv13SSMParamsBase
        .type           _Z25selective_scan_fwd_kernelI32Selective_Scan_fwd_kernel_traitsILi64ELi16ELi1ELb0ELb0ELb0ELb1EN3c108BFloat16EfEEv13SSMParamsBase,@function
        .size           _Z25selective_scan_fwd_kernelI32Selective_Scan_fwd_kernel_traitsILi64ELi16ELi1ELb0ELb0ELb0ELb1EN3c108BFloat16EfEEv13SSMParamsBase,(.L_x_5095 - _Z25selective_scan_fwd_kernelI32Selective_Scan_fwd_kernel_traitsILi64ELi16ELi1ELb0ELb0ELb0ELb1EN3c108BFloat16EfEEv13SSMParamsBase)
        .other          _Z25selective_scan_fwd_kernelI32Selective_Scan_fwd_kernel_traitsILi64ELi16ELi1ELb0ELb0ELb0ELb1EN3c108BFloat16EfEEv13SSMParamsBase,@"STO_CUDA_ENTRY STV_DEFAULT"
_Z25selective_scan_fwd_kernelI32Selective_Scan_fwd_kernel_traitsILi64ELi16ELi1ELb0ELb0ELb0ELb1EN3c108BFloat16EfEEv13SSMParamsBase:
.text._Z25selective_scan_fwd_kernelI32Selective_Scan_fwd_kernel_traitsILi64ELi16ELi1ELb0ELb0ELb0ELb1EN3c108BFloat16EfEEv13SSMParamsBase:
        /* <DEDUP_REMOVED lines=23> */
[----:B------:R-:W-:Y:S02]  /*0170*/  IMAD.U32 R2, RZ, RZ, UR4 ;  /* 0x00000004ff027e24 */ /* 0x000fe4000f8e00ff */
        /* <DEDUP_REMOVED lines=26> */
[----:B------:R-:W-:Y:S01]  /*0320*/  IMAD.SHL.U32 R116, R43, 0x10, RZ ;  /* 0x000000102b747824 */ /* 0x000fe200078e00ff */
        /* <DEDUP_REMOVED lines=46> */
.L_x_3222:
[----:B------:R-:W0:Y:S01]  /*0610*/  LDCU UR7, c[0x0][0x388] ;  /* 0x00007100ff0777ac */ /* 0x000e220008000800 */
[----:B------:R-:W-:Y:S02]  /*0620*/  LOP3.LUT R18, R116, 0x3e00, RZ, 0xc0, !PT ;  /* 0x00003e0074127812 */ /* 0x000fe400078ec0ff */
[----:B------:R-:W-:Y:S01]  /*0630*/  PRMT R7, RZ, 0x7610, R7 ;  /* 0x00007610ff077816 */ /* 0x000fe20000000007 */
[----:B------:R-:W-:Y:S01]  /*0640*/  USHF.L.U32 UR45, UR4, 0xa, URZ ;  /* 0x0000000a042d7899 */ /* 0x000fe200080006ff */
[----:B------:R-:W-:Y:S02]  /*0650*/  LOP3.LUT R50, R18, 0x1f, R43, 0xf8, !PT ;  /* 0x0000001f12327812 */ /* 0x000fe400078ef82b */
[----:B------:R-:W-:Y:S02]  /*0660*/  PRMT R10, RZ, 0x7610, R10 ;  /* 0x00007610ff0a7816 */ /* 0x000fe4000000000a */
[C---:B------:R-:W-:Y:S02]  /*0670*/  SHF.L.U32 R2, R50.reuse, 0x1, RZ ;  /* 0x0000000132027819 */ /* 0x040fe400000006ff */
[----:B------:R-:W-:-:S02]  /*0680*/  LOP3.LUT R58, R50, 0xe0, RZ, 0xfc, !PT ;  /* 0x000000e0323a7812 */ /* 0x000fc400078efcff */
[----:B------:R-:W-:Y:S02]  /*0690*/  IADD3 R4, P0, PT, R2, UR40, RZ ;  /* 0x0000002802047c10 */ /* 0x000fe4000ff1e0ff */
[C---:B------:R-:W-:Y:S02]  /*06a0*/  LOP3.LUT R60, R50.reuse, 0x100, RZ, 0xfc, !PT ;  /* 0x00000100323c7812 */ /* 0x040fe400078efcff */
[----:B------:R-:W-:Y:S01]  /*06b0*/  LOP3.LUT R54, R50, 0xc0, RZ, 0xfc, !PT ;  /* 0x000000c032367812 */ /* 0x000fe200078efcff */
[----:B------:R-:W-:Y:S01]  /*06c0*/  IMAD.X R5, RZ, RZ, UR41, P0 ;  /* 0x00000029ff057e24 */ /* 0x000fe200080e06ff */
[----:B0-----:R-:W-:Y:S01]  /*06d0*/  UIADD3 UR43, UPT, UPT, -UR45, UR7, URZ ;  /* 0x000000072d2b7290 */ /* 0x001fe2000fffe1ff */
[----:B------:R-:W-:Y:S02]  /*06e0*/  IADD3 R2, P0, PT, R2, UR38, RZ ;  /* 0x0000002602027c10 */ /* 0x000fe4000ff1e0ff */
[C---:B------:R-:W-:Y:S02]  /*06f0*/  LOP3.LUT R74, R50.reuse, 0x20, RZ, 0xfc, !PT ;  /* 0x00000020324a7812 */ /* 0x040fe400078efcff */
[C---:B------:R-:W-:Y:S01]  /*0700*/  LOP3.LUT R52, R50.reuse, 0xa0, RZ, 0xfc, !PT ;  /* 0x000000a032347812 */ /* 0x040fe200078efcff */
[----:B------:R-:W-:Y:S01]  /*0710*/  IMAD.X R3, RZ, RZ, UR39, P0 ;  /* 0x00000027ff037e24 */ /* 0x000fe200080e06ff */
[C---:B------:R-:W-:Y:S01]  /*0720*/  ISETP.GE.AND P0, PT, R50.reuse, UR43, PT ;  /* 0x0000002b32007c0c */ /* 0x040fe2000bf06270 */
[----:B------:R-:W-:Y:S01]  /*0730*/  BAR.SYNC.DEFER_BLOCKING 0x0 ;  /* 0x0000000000007b1d */ /* 0x000fe20000010000 */
[----:B------:R-:W-:-:S02]  /*0740*/  LOP3.LUT R75, R50, 0x40, RZ, 0xfc, !PT ;  /* 0x00000040324b7812 */ /* 0x000fc400078efcff */
[C---:B------:R-:W-:Y:S02]  /*0750*/  LOP3.LUT R73, R50.reuse, 0x80, RZ, 0xfc, !PT ;  /* 0x0000008032497812 */ /* 0x040fe400078efcff */
[----:B------:R-:W-:Y:S02]  /*0760*/  LOP3.LUT R76, R50, 0x60, RZ, 0xfc, !PT ;  /* 0x00000060324c7812 */ /* 0x000fe400078efcff */
[----:B------:R-:W-:Y:S02]  /*0770*/  ISETP.GE.AND P1, PT, R54, UR43, PT ;  /* 0x0000002b36007c0c */ /* 0x000fe4000bf26270 */
[----:B------:R-:W-:Y:S02]  /*0780*/  ISETP.GE.AND P6, PT, R74, UR43, PT ;  /* 0x0000002b4a007c0c */ /* 0x000fe4000bfc6270 */
[----:B------:R-:W-:Y:S02]  /*0790*/  ISETP.GE.AND P2, PT, R52, UR43, PT ;  /* 0x0000002b34007c0c */ /* 0x000fe4000bf46270 */
[----:B------:R-:W-:-:S02]  /*07a0*/  ISETP.GE.AND P5, PT, R75, UR43, PT ;  /* 0x0000002b4b007c0c */ /* 0x000fc4000bfa6270 */
[----:B------:R-:W-:Y:S02]  /*07b0*/  ISETP.GE.AND P3, PT, R73, UR43, PT ;  /* 0x0000002b49007c0c */ /* 0x000fe4000bf66270 */
[----:B------:R-:W-:Y:S02]  /*07c0*/  ISETP.GE.AND P4, PT, R76, UR43, PT ;  /* 0x0000002b4c007c0c */ /* 0x000fe4000bf86270 */
[----:B------:R-:W-:Y:S02]  /*07d0*/  PRMT R15, RZ, 0x7610, R15 ;  /* 0x00007610ff0f7816 */ /* 0x000fe4000000000f */
[----:B------:R-:W-:Y:S02]  /*07e0*/  PRMT R13, RZ, 0x7610, R13 ;  /* 0x00007610ff0d7816 */ /* 0x000fe4000000000d */
[----:B------:R-:W-:Y:S01]  /*07f0*/  PRMT R0, RZ, 0x7610, R0 ;  /* 0x00007610ff007816 */ /* 0x000fe20000000000 */
[----:B------:R-:W2:Y:S01]  /*0800*/  @!P0 LDG.E.U16 R7, desc[UR28][R4.64] ;  /* 0x0000001c04078981 */ /* 0x000ea2000c1e1500 */
[----:B------:R-:W-:-:S02]  /*0810*/  ISETP.GE.AND P0, PT, R58, UR43, PT ;  /* 0x0000002b3a007c0c */ /* 0x000fc4000bf06270 */
[----:B------:R-:W-:Y:S01]  /*0820*/  PRMT R8, RZ, 0x7610, R8 ;  /* 0x00007610ff087816 */ /* 0x000fe20000000008 */
[----:B------:R-:W3:Y:S01]  /*0830*/  @!P1 LDG.E.U16 R13, desc[UR28][R4.64+0x180] ;  /* 0x0001801c040d9981 */ /* 0x000ee2000c1e1500 */
[----:B------:R-:W-:Y:S02]  /*0840*/  PRMT R9, RZ, 0x7610, R9 ;  /* 0x00007610ff097816 */ /* 0x000fe40000000009 */
[----:B------:R-:W-:Y:S01]  /*0850*/  PRMT R11, RZ, 0x7610, R11 ;  /* 0x00007610ff0b7816 */ /* 0x000fe2000000000b */
[----:B------:R-:W4:Y:S01]  /*0860*/  @!P6 LDG.E.U16 R0, desc[UR28][R4.64+0x40] ;  /* 0x0000401c0400e981 */ /* 0x000f22000c1e1500 */
[C---:B------:R-:W-:Y:S02]  /*0870*/  LOP3.LUT R20, R50.reuse, 0x120, RZ, 0xfc, !PT ;  /* 0x0000012032147812 */ /* 0x040fe400078efcff */
[----:B------:R-:W-:Y:S01]  /*0880*/  LOP3.LUT R21, R50, 0x140, RZ, 0xfc, !PT ;  /* 0x0000014032157812 */ /* 0x000fe200078efcff */
[----:B------:R-:W3:Y:S01]  /*0890*/  @!P2 LDG.E.U16 R8, desc[UR28][R4.64+0x140] ;  /* 0x0001401c0408a981 */ /* 0x000ee2000c1e1500 */
[----:B------:R-:W-:-:S02]  /*08a0*/  PRMT R6, RZ, 0x7610, R6 ;  /* 0x00007610ff067816 */ /* 0x000fc40000000006 */
[----:B------:R-:W-:Y:S01]  /*08b0*/  LOP3.LUT R22, R50, 0x160, RZ, 0xfc, !PT ;  /* 0x0000016032167812 */ /* 0x000fe200078efcff */
[----:B------:R-:W3:Y:S01]  /*08c0*/  @!P0 LDG.E.U16 R10, desc[UR28][R4.64+0x1c0] ;  /* 0x0001c01c040a8981 */ /* 0x000ee2000c1e1500 */
[----:B------:R-:W-:Y:S02]  /*08d0*/  ISETP.GE.AND P0, PT, R60, UR43, PT ;  /* 0x0000002b3c007c0c */ /* 0x000fe4000bf06270 */
        /* <DEDUP_REMOVED lines=8> */
[----:B------:R-:W-:Y:S02]  /*0960*/  PRMT R12, RZ, 0x7610, R12 ;  /* 0x00007610ff0c7816 */ /* 0x000fe4000000000c */
[----:B------:R-:W-:Y:S01]  /*0970*/  PRMT R17, RZ, 0x7610, R17 ;  /* 0x00007610ff117816 */ /* 0x000fe20000000011 */
[----:B------:R-:W3:Y:S01]  /*0980*/  @!P0 LDG.E.U16 R15, desc[UR28][R4.64+0x200] ;  /* 0x0002001c040f8981 */ /* 0x000ee2000c1e1500 */
[----:B------:R-:W-:Y:S02]  /*0990*/  ISETP.GE.AND P0, PT, R20, UR43, PT ;  /* 0x0000002b14007c0c */ /* 0x000fe4000bf06270 */
[----:B------:R-:W-:Y:S02]  /*09a0*/  ISETP.GE.AND P4, PT, R24, UR43, PT ;  /* 0x0000002b18007c0c */ /* 0x000fe4000bf86270 */
[----:B------:R-:W-:Y:S01]  /*09b0*/  PRMT R14, RZ, 0x7610, R14 ;  /* 0x00007610ff0e7816 */ /* 0x000fe2000000000e */
[----:B------:R-:W3:Y:S01]  /*09c0*/  @!P1 LDG.E.U16 R17, desc[UR28][R4.64+0x280] ;  /* 0x0002801c04119981 */ /* 0x000ee2000c1e1500 */
[----:B------:R-:W-:-:S02]  /*09d0*/  PRMT R19, RZ, 0x7610, R19 ;  /* 0x00007610ff137816 */ /* 0x000fc40000000013 */
[C---:B------:R-:W-:Y:S02]  /*09e0*/  LOP3.LUT R20, R50.reuse, 0x1c0, RZ, 0xfc, !PT ;  /* 0x000001c032147812 */ /* 0x040fe400078efcff */
[----:B------:R-:W-:Y:S01]  /*09f0*/  LOP3.LUT R21, R50, 0x1e0, RZ, 0xfc, !PT ;  /* 0x000001e032157812 */ /* 0x000fe200078efcff */
[----:B------:R-:W3:Y:S01]  /*0a00*/  @!P2 LDG.E.U16 R14, desc[UR28][R4.64+0x2c0] ;  /* 0x0002c01c040ea981 */ /* 0x000ee2000c1e1500 */
[----:B------:R-:W-:-:S03]  /*0a10*/  PRMT R16, RZ, 0x7610, R16 ;  /* 0x00007610ff107816 */ /* 0x000fc60000000010 */
[----:B------:R-:W3:Y:S01]  /*0a20*/  @!P0 LDG.E.U16 R12, desc[UR28][R4.64+0x240] ;  /* 0x0002401c040c8981 */ /* 0x000ee2000c1e1500 */
[----:B------:R-:W-:Y:S02]  /*0a30*/  ISETP.GE.AND P5, PT, R20, UR43, PT ;  /* 0x0000002b14007c0c */ /* 0x000fe4000bfa6270 */
[----:B------:R-:W-:Y:S01]  /*0a40*/  ISETP.GE.AND P6, PT, R21, UR43, PT ;  /* 0x0000002b15007c0c */ /* 0x000fe2000bfc6270 */
[----:B------:R-:W3:Y:S01]  /*0a50*/  @!P3 LDG.E.U16 R19, desc[UR28][R4.64+0x300] ;  /* 0x0003001c0413b981 */ /* 0x000ee2000c1e1500 */
[----:B------:R-:W-:-:S03]  /*0a60*/  PRMT R49, RZ, 0x7610, R49 ;  /* 0x00007610ff317816 */ /* 0x000fc60000000031 */
        /* <DEDUP_REMOVED lines=8> */
[----:B-1----:R-:W-:-:S05]  /*0af0*/  IADD3 R18, PT, PT, R18, R41, RZ ;  /* 0x0000002912127210 */ /* 0x002fca0007ffe0ff */
[C---:B------:R-:W-:Y:S02]  /*0b00*/  VIADD R21, R18.reuse, 0x20 ;  /* 0x0000002012157836 */ /* 0x040fe40000000000 */
        /* <DEDUP_REMOVED lines=8> */
[----:B------:R-:W-:Y:S02]  /*0b90*/  LEA R40, R40, UR7, 0x1 ;  /* 0x0000000728287c11 */ /* 0x000fe4000f8e08ff */
[-C--:B------:R-:W-:Y:S02]  /*0ba0*/  LEA.HI.SX32 R27, R27, R18.reuse, 0x1b ;  /* 0x000000121b1b7211 */ /* 0x080fe400078fdaff */
[----:B------:R-:W-:Y:S02]  /*0bb0*/  LEA.HI.SX32 R5, R5, R18, 0x1b ;  /* 0x0000001205057211 */ /* 0x000fe400078fdaff */
[----:B------:R-:W-:Y:S02]  /*0bc0*/  LEA R39, R21, UR7, 0x1 ;  /* 0x0000000715277c11 */ /* 0x000fe4000f8e08ff */
[----:B------:R-:W-:Y:S01]  /*0bd0*/  LEA R38, R23, UR7, 0x1 ;  /* 0x0000000717267c11 */ /* 0x000fe2000f8e08ff */
[C---:B------:R-:W-:Y:S01]  /*0be0*/  VIADD R23, R18.reuse, 0xe0 ;  /* 0x000000e012177836 */ /* 0x040fe20000000000 */
[----:B------:R-:W-:Y:S01]  /*0bf0*/  LEA R37, R25, UR7, 0x1 ;  /* 0x0000000719257c11 */ /* 0x000fe2000f8e08ff */
[C---:B------:R-:W-:Y:S01]  /*0c00*/  VIADD R25, R18.reuse, 0x100 ;  /* 0x0000010012197836 */ /* 0x040fe20000000000 */
[----:B------:R-:W-:-:S02]  /*0c10*/  IADD3 R21, PT, PT, R18, 0xc0, RZ ;  /* 0x000000c012157810 */ /* 0x000fc40007ffe0ff */
[----:B------:R-:W-:Y:S02]  /*0c20*/  LEA R36, R27, UR7, 0x1 ;  /* 0x000000071b247c11 */ /* 0x000fe4000f8e08ff */
[----:B------:R-:W-:Y:S01]  /*0c30*/  LEA R35, R5, UR7, 0x1 ;  /* 0x0000000705237c11 */ /* 0x000fe2000f8e08ff */
[C---:B------:R-:W-:Y:S01]  /*0c40*/  VIADD R5, R18.reuse, 0x140 ;  /* 0x0000014012057836 */ /* 0x040fe20000000000 */
[----:B------:R-:W-:Y:S02]  /*0c50*/  IADD3 R27, PT, PT, R18, 0x120, RZ ;  /* 0x00000120121b7810 */ /* 0x000fe40007ffe0ff */
[-C--:B------:R-:W-:Y:S02]  /*0c60*/  LEA.HI.SX32 R21, R21, R18.reuse, 0x1b ;  /* 0x0000001215157211 */ /* 0x080fe400078fdaff */
[-C--:B------:R-:W-:Y:S02]  /*0c70*/  LEA.HI.SX32 R23, R23, R18.reuse, 0x1b ;  /* 0x0000001217177211 */ /* 0x080fe400078fdaff */
[----:B------:R-:W-:-:S02]  /*0c80*/  LEA.HI.SX32 R25, R25, R18, 0x1b ;  /* 0x0000001219197211 */ /* 0x000fc400078fdaff */
[-C--:B------:R-:W-:Y:S02]  /*0c90*/  LEA.HI.SX32 R27, R27, R18.reuse, 0x1b ;  /* 0x000000121b1b7211 */ /* 0x080fe400078fdaff */
[----:B------:R-:W-:Y:S01]  /*0ca0*/  LEA R34, R21, UR7, 0x1 ;  /* 0x0000000715227c11 */ /* 0x000fe2000f8e08ff */
[C---:B------:R-:W-:Y:S01]  /*0cb0*/  VIADD R21, R18.reuse, 0x1c0 ;  /* 0x000001c012157836 */ /* 0x040fe20000000000 */
[----:B------:R-:W-:Y:S02]  /*0cc0*/  LEA.HI.SX32 R5, R5, R18, 0x1b ;  /* 0x0000001205057211 */ /* 0x000fe400078fdaff */
[----:B------:R-:W-:Y:S02]  /*0cd0*/  LEA R33, R23, UR7, 0x1 ;  /* 0x0000000717217c11 */ /* 0x000fe4000f8e08ff */
[----:B------:R-:W-:Y:S02]  /*0ce0*/  LEA R32, R25, UR7, 0x1 ;  /* 0x0000000719207c11 */ /* 0x000fe4000f8e08ff */
[----:B------:R-:W-:-:S02]  /*0cf0*/  IADD3 R23, PT, PT, R18, 0x1e0, RZ ;  /* 0x000001e012177810 */ /* 0x000fc40007ffe0ff */
[----:B------:R-:W-:Y:S02]  /*0d00*/  LEA R31, R27, UR7, 0x1 ;  /* 0x000000071b1f7c11 */ /* 0x000fe4000f8e08ff */
[----:B------:R-:W-:Y:S02]  /*0d10*/  LEA R30, R5, UR7, 0x1 ;  /* 0x00000007051e7c11 */ /* 0x000fe4000f8e08ff */
[-C--:B------:R-:W-:Y:S02]  /*0d20*/  LEA.HI.SX32 R21, R21, R18.reuse, 0x1b ;  /* 0x0000001215157211 */ /* 0x080fe400078fdaff */
[----:B------:R-:W-:Y:S02]  /*0d30*/  LEA.HI.SX32 R23, R23, R18, 0x1b ;  /* 0x0000001217177211 */ /* 0x000fe400078fdaff */
[----:B------:R-:W-:Y:S02]  /*0d40*/  LEA R26, R21, UR7, 0x1 ;  /* 0x00000007151a7c11 */ /* 0x000fe4000f8e08ff */
[----:B------:R-:W-:-:S02]  /*0d50*/  LEA R25, R23, UR7, 0x1 ;  /* 0x0000000717197c11 */ /* 0x000fc4000f8e08ff */
[----:B------:R-:W-:Y:S02]  /*0d60*/  P2R R56, PR, RZ, 0x1 ;  /* 0x00000001ff387803 */ /* 0x000fe40000000000 */
[----:B------:R-:W-:Y:S02]  /*0d70*/  ISETP.GE.AND P0, PT, R50, UR43, PT ;  /* 0x0000002b32007c0c */ /* 0x000fe4000bf06270 */
[----:B------:R-:W-:Y:S02]  /*0d80*/  P2R R62, PR, RZ, 0x2 ;  /* 0x00000002ff3e7803 */ /* 0x000fe40000000000 */
[----:B------:R-:W-:Y:S02]  /*0d90*/  ISETP.GE.AND P1, PT, R74, UR43, PT ;  /* 0x0000002b4a007c0c */ /* 0x000fe4000bf26270 */
        /* <DEDUP_REMOVED lines=23> */
[C---:B0-----:R-:W-:Y:S01]  /*0f10*/  VIADD R13, R18.reuse, 0x5 ;  /* 0x00000005120d7836 */ /* 0x041fe20000000000 */
[C---:B-1----:R-:W-:Y:S02]  /*0f20*/  IADD3 R15, PT, PT, R18.reuse, 0x6, RZ ;  /* 0x00000006120f7810 */ /* 0x042fe40007ffe0ff */
[----:B------:R-:W-:Y:S01]  /*0f30*/  STS.U16 [R29+0x2c0], R14 ;  /* 0x0002c00e1d007388 */ /* 0x000fe20000000400 */
[C---:B------:R-:W-:Y:S01]  /*0f40*/  VIADD R5, R18.reuse, 0x1 ;  /* 0x0000000112057836 */ /* 0x040fe20000000000 */
[C---:B------:R-:W-:Y:S01]  /*0f50*/  IADD3 R9, PT, PT, R18.reuse, 0x3, RZ ;  /* 0x0000000312097810 */ /* 0x040fe20007ffe0ff */
[C---:B------:R-:W-:Y:S01]  /*0f60*/  VIADD R7, R18.reuse, 0x2 ;  /* 0x0000000212077836 */ /* 0x040fe20000000000 */
[----:B------:R0:W-:Y:S01]  /*0f70*/  STS.U16 [R28+0x300], R19 ;  /* 0x000300131c007388 */ /* 0x0001e20000000400 */
[C---:B------:R-:W-:Y:S01]  /*0f80*/  VIADD R51, R18.reuse, 0x7 ;  /* 0x0000000712337836 */ /* 0x040fe20000000000 */
[C---:B------:R-:W-:Y:S01]  /*0f90*/  IADD3 R55, PT, PT, R18.reuse, 0x9, RZ ;  /* 0x0000000912377810 */ /* 0x040fe20007ffe0ff */
[C---:B------:R-:W-:Y:S01]  /*0fa0*/  VIADD R53, R18.reuse, 0x8 ;  /* 0x0000000812357836 */ /* 0x040fe20000000000 */
[C---:B------:R-:W-:Y:S01]  /*0fb0*/  IADD3 R59, PT, PT, R18.reuse, 0xc, RZ ;  /* 0x0000000c123b7810 */ /* 0x040fe20007ffe0ff */
[C---:B------:R-:W-:Y:S01]  /*0fc0*/  VIADD R57, R18.reuse, 0xb ;  /* 0x0000000b12397836 */ /* 0x040fe20000000000 */
[C---:B------:R-:W-:Y:S01]  /*0fd0*/  IADD3 R65, PT, PT, R18.reuse, 0xf, RZ ;  /* 0x0000000f12417810 */ /* 0x040fe20007ffe0ff */
[----:B------:R-:W-:-:S02]  /*0fe0*/  VIADD R61, R18, 0xd ;  /* 0x0000000d123d7836 */ /* 0x000fc40000000000 */
[C---:B------:R-:W-:Y:S02]  /*0ff0*/  VIADD R63, R18.reuse, 0xe ;  /* 0x0000000e123f7836 */ /* 0x040fe40000000000 */
[----:B0-----:R-:W-:Y:S01]  /*1000*/  VIADD R19, R18, 0xa ;  /* 0x0000000a12137836 */ /* 0x001fe20000000000 */
[----:B------:R0:W-:Y:S01]  /*1010*/  STS.U16 [R27+0x340], R16 ;  /* 0x000340101b007388 */ /* 0x0001e20000000400 */
[-C--:B------:R-:W-:Y:S02]  /*1020*/  LEA.HI.SX32 R11, R11, R18.reuse, 0x1b ;  /* 0x000000120b0b7211 */ /* 0x080fe400078fdaff */
[-C--:B------:R-:W-:Y:S02]  /*1030*/  LEA.HI.SX32 R13, R13, R18.reuse, 0x1b ;  /* 0x000000120d0d7211 */ /* 0x080fe400078fdaff */
[-C--:B------:R-:W-:Y:S02]  /*1040*/  LEA.HI.SX32 R15, R15, R18.reuse, 0x1b ;  /* 0x000000120f0f7211 */ /* 0x080fe400078fdaff */
[----:B------:R-:W-:-:S02]  /*1050*/  LEA.HI.SX32 R5, R5, R18, 0x1b ;  /* 0x0000001205057211 */ /* 0x000fc400078fdaff */
[-C--:B------:R-:W-:Y:S02]  /*1060*/  LEA.HI.SX32 R7, R7, R18.reuse, 0x1b ;  /* 0x0000001207077211 */ /* 0x080fe400078fdaff */
[-C--:B------:R-:W-:Y:S02]  /*1070*/  LEA.HI.SX32 R9, R9, R18.reuse, 0x1b ;  /* 0x0000001209097211 */ /* 0x080fe400078fdaff */
[-C--:B------:R-:W-:Y:S02]  /*1080*/  LEA.HI.SX32 R17, R51, R18.reuse, 0x1b ;  /* 0x0000001233117211 */ /* 0x080fe400078fdaff */
[-C--:B0-----:R-:W-:Y:S02]  /*1090*/  LEA.HI.SX32 R16, R53, R18.reuse, 0x1b ;  /* 0x0000001235107211 */ /* 0x081fe400078fdaff */
        /* <DEDUP_REMOVED lines=45> */
[----:B0-----:R-:W-:-:S02]  /*1370*/  PRMT R49, RZ, 0x7610, R49 ;  /* 0x00007610ff317816 */ /* 0x001fc40000000031 */
[----:B-1----:R-:W-:-:S03]  /*1380*/  PRMT R48, RZ, 0x7610, R48 ;  /* 0x00007610ff307816 */ /* 0x002fc60000000030 */
        /* <DEDUP_REMOVED lines=74> */
[----:B------:R-:W-:Y:S01]  /*1830*/  FSETP.GTU.FTZ.AND P0, PT, R57, 20, PT ;  /* 0x41a000003900780b */ /* 0x000fe20003f1c000 */
[----:B--2---:R-:W-:-:S03]  /*1840*/  IMAD.U32 R49, R49, 0x10000, RZ ;  /* 0x0001000031317824 */ /* 0x004fc600078e00ff */
        /* <DEDUP_REMOVED lines=49> */
.L_x_3185:
[----:B------:R-:W-:Y:S05]  /*1b60*/  BSYNC.RECONVERGENT B0 ;  /* 0x0000000000007941 */ /* 0x000fea0003800200 */
.L_x_3184:
        /* <DEDUP_REMOVED lines=35> */
.L_x_3187:
[----:B------:R-:W-:Y:S05]  /*1da0*/  BSYNC.RECONVERGENT B0 ;  /* 0x0000000000007941 */ /* 0x000fea0003800200 */
.L_x_3186:
        /* <DEDUP_REMOVED lines=37> */
.L_x_3189:
[----:B------:R-:W-:Y:S05]  /*2000*/  BSYNC.RECONVERGENT B0 ;  /* 0x0000000000007941 */ /* 0x000fea0003800200 */
.L_x_3188:
        /* <DEDUP_REMOVED lines=35> */
.L_x_3191:
[----:B------:R-:W-:Y:S05]  /*2240*/  BSYNC.RECONVERGENT B0 ;  /* 0x0000000000007941 */ /* 0x000fea0003800200 */
.L_x_3190:
        /* <DEDUP_REMOVED lines=37> */
.L_x_3193:
[----:B------:R-:W-:Y:S05]  /*24a0*/  BSYNC.RECONVERGENT B0 ;  /* 0x0000000000007941 */ /* 0x000fea0003800200 */
.L_x_3192:
        /* <DEDUP_REMOVED lines=35> */
.L_x_3195:
[----:B------:R-:W-:Y:S05]  /*26e0*/  BSYNC.RECONVERGENT B0 ;  /* 0x0000000000007941 */ /* 0x000fea0003800200 */
.L_x_3194:
        /* <DEDUP_REMOVED lines=37> */
.L_x_3197:
[----:B------:R-:W-:Y:S05]  /*2940*/  BSYNC.RECONVERGENT B0 ;  /* 0x0000000000007941 */ /* 0x000fea0003800200 */
.L_x_3196:
        /* <DEDUP_REMOVED lines=35> */
.L_x_3199:
[----:B------:R-:W-:Y:S05]  /*2b80*/  BSYNC.RECONVERGENT B0 ;  /* 0x0000000000007941 */ /* 0x000fea0003800200 */
.L_x_3198:
[----:B------:R-:W-:Y:S01]  /*2b90*/  ISETP.EQ.OR P4, PT, RZ, UR9, P4 ;  /* 0x00000009ff007c0c */ /* 0x000fe2000a782670 */
[----:B------:R-:W-:Y:S01]  /*2ba0*/  IMAD.U32 R73, R3, 0x10000, RZ ;  /* 0x0001000003497824 */ /* 0x000fe200078e00ff */
[----:B------:R-:W-:Y:S01]  /*2bb0*/  BSSY.RECONVERGENT B0, `(.L_x_3200) ;  /* 0x0000026000007945 */ /* 0x000fe20003800200 */
[----:B------:R-:W-:Y:S01]  /*2bc0*/  IMAD.U32 R3, R63, 0x10000, RZ ;  /* 0x000100003f037824 */ /* 0x000fe200078e00ff */
[----:B------:R-:W-:Y:S01]  /*2bd0*/  FSETP.GTU.FTZ.AND P1, PT, R61, 20, PT ;  /* 0x41a000003d00780b */ /* 0x000fe20003f3c000 */
[----:B------:R-:W-:Y:S01]  /*2be0*/  FADD.FTZ R63, R73, R44 ;  /* 0x0000002c493f7221 */ /* 0x000fe20000010000 */
[----:B------:R-:W-:Y:S02]  /*2bf0*/  ISETP.EQ.OR P5, PT, RZ, UR9, P5 ;  /* 0x00000009ff007c0c */ /* 0x000fe4000afa2670 */
[----:B------:R-:W-:Y:S02]  /*2c00*/  PRMT R62, RZ, 0x7610, R62 ;  /* 0x00007610ff3e7816 */ /* 0x000fe4000000003e */
[----:B------:R-:W-:-:S03]  /*2c10*/  SHF.L.U32 R82, R72, 0x10, RZ ;  /* 0x0000001048527819 */ /* 0x000fc600000006ff */
        /* <DEDUP_REMOVED lines=31> */
.L_x_3201:
[----:B------:R-:W-:Y:S05]  /*2e10*/  BSYNC.RECONVERGENT B0 ;  /* 0x0000000000007941 */ /* 0x000fea0003800200 */
.L_x_3200:
        /* <DEDUP_REMOVED lines=39> */
.L_x_3203:
[----:B------:R-:W-:Y:S05]  /*3090*/  BSYNC.RECONVERGENT B0 ;  /* 0x0000000000007941 */ /* 0x000fea0003800200 */
.L_x_3202:
        /* <DEDUP_REMOVED lines=45> */
.L_x_3205:
[----:B------:R-:W-:Y:S05]  /*3370*/  BSYNC.RECONVERGENT B0 ;  /* 0x0000000000007941 */ /* 0x000fea0003800200 */
.L_x_3204:
        /* <DEDUP_REMOVED lines=32> */
.L_x_3207:
[----:B------:R-:W-:Y:S05]  /*3580*/  BSYNC.RECONVERGENT B0 ;  /* 0x0000000000007941 */ /* 0x000fea0003800200 */
.L_x_3206:
        /* <DEDUP_REMOVED lines=32> */
.L_x_3209:
[----:B------:R-:W-:Y:S05]  /*3790*/  BSYNC.RECONVERGENT B0 ;  /* 0x0000000000007941 */ /* 0x000fea0003800200 */
.L_x_3208:
        /* <DEDUP_REMOVED lines=32> */
.L_x_3211:
[----:B------:R-:W-:Y:S05]  /*39a0*/  BSYNC.RECONVERGENT B0 ;  /* 0x0000000000007941 */ /* 0x000fea0003800200 */
.L_x_3210:
        /* <DEDUP_REMOVED lines=32> */
.L_x_3213:
[----:B------:R-:W-:Y:S05]  /*3bb0*/  BSYNC.RECONVERGENT B0 ;  /* 0x0000000000007941 */ /* 0x000fea0003800200 */
.L_x_3212:
        /* <DEDUP_REMOVED lines=32> */
.L_x_3215:
[----:B------:R-:W-:Y:S05]  /*3dc0*/  BSYNC.RECONVERGENT B0 ;  /* 0x0000000000007941 */ /* 0x000fea0003800200 */
.L_x_3214:
        /* <DEDUP_REMOVED lines=50> */
.L_x_3221:
[----:B-1----:R-:W-:Y:S01]  /*40f0*/  IMAD.U32 R2, RZ, RZ, UR27 ;  /* 0x0000001bff027e24 */ /* 0x002fe2000f8e00ff */
[----:B------:R-:W-:-:S05]  /*4100*/  MOV R3, UR30 ;  /* 0x0000001e00037c02 */ /* 0x000fca0008000f00 */
[----:B------:R1:W2:Y:S01]  /*4110*/  LDG.E R2, desc[UR28][R2.64] ;  /* 0x0000001c02027981 */ /* 0x0002a2000c1e1900 */
[----:B0-----:R-:W-:Y:S01]  /*4120*/  UIADD3 UR43, UPT, UPT, -UR45, UR46, URZ ;  /* 0x0000002e2d2b7290 */ /* 0x001fe2000fffe1ff */
[C---:B------:R-:W-:Y:S01]  /*4130*/  VIADD R5, R116.reuse, 0x1 ;  /* 0x0000000174057836 */ /* 0x040fe20000000000 */
[----:B------:R-:W-:-:S04]  /*4140*/  IADD3 R4, PT, PT, R116, 0x2, RZ ;  /* 0x0000000274047810 */ /* 0x000fc80007ffe0ff */
[----:B------:R-:W-:Y:S01]  /*4150*/  ISETP.GE.U32.AND P3, PT, R5, UR43, PT ;  /* 0x0000002b05007c0c */ /* 0x000fe2000bf66070 */
[----:B------:R-:W-:Y:S01]  /*4160*/  VIADD R5, R116, 0x3 ;  /* 0x0000000374057836 */ /* 0x000fe20000000000 */
        /* <DEDUP_REMOVED lines=35> */
[----:B------:R-:W-:Y:S01]  /*43a0*/  IADD3 R2, PT, PT, R116, 0x8, RZ ;  /* 0x0000000874027810 */ /* 0x000fe20007ffe0ff */
[----:B------:R-:W2:Y:S01]  /*43b0*/  MUFU.EX2 R7, R7 ;  /* 0x0000000700077308 */ /* 0x000ea20000000800 */
[----:B---3--:R-:W-:Y:S01]  /*43c0*/  FSEL R102, R4, 1, !P4 ;  /* 0x3f80000004667808 */ /* 0x008fe20006000000 */
[----:B------:R-:W-:Y:S01]  /*43d0*/  FMUL.FTZ R4, R6, R52 ;  /* 0x0000003406047220 */ /* 0x000fe20000410000 */
[----:B------:R-:W-:Y:S01]  /*43e0*/  ISETP.GE.U32.AND P3, PT, R2, UR43, PT ;  /* 0x0000002b02007c0c */ /* 0x000fe2000bf66070 */
[C---:B------:R-:W-:Y:S01]  /*43f0*/  VIADD R2, R116.reuse, 0x9 ;  /* 0x0000000974027836 */ /* 0x040fe20000000000 */
[----:B------:R-:W3:Y:S01]  /*4400*/  MUFU.EX2 R5, R5 ;  /* 0x0000000500057308 */ /* 0x000ee20000000800 */
[----:B----4-:R-:W-:Y:S01]  /*4410*/  FSEL R104, R3, 1, !P5 ;  /* 0x3f80000003687808 */ /* 0x010fe20006800000 */
[----:B------:R-:W-:Y:S01]  /*4420*/  VIADD R3, R116, 0xd ;  /* 0x0000000d74037836 */ /* 0x000fe20000000000 */
[----:B------:R-:W-:Y:S01]  /*4430*/  FSEL R111, R85, RZ, !P2 ;  /* 0x000000ff556f7208 */ /* 0x000fe20005000000 */
[----:B------:R-:W4:Y:S01]  /*4440*/  MUFU.EX2 R4, R4 ;  /* 0x0000000400047308 */ /* 0x000f220000000800 */
[----:B------:R-:W-:-:S02]  /*4450*/  ISETP.GE.U32.AND P4, PT, R2, UR43, PT ;  /* 0x0000002b02007c0c */ /* 0x000fc4000bf86070 */
[----:B------:R-:W-:Y:S01]  /*4460*/  IADD3 R2, PT, PT, R116, 0xa, RZ ;  /* 0x0000000a74027810 */ /* 0x000fe20007ffe0ff */
[----:B------:R-:W0:Y:S01]  /*4470*/  MUFU.EX2 R9, R9 ;  /* 0x0000000900097308 */ /* 0x000e220000000800 */
[----:B-1----:R-:W-:Y:S02]  /*4480*/  FSEL R112, R8, 1, !P2 ;  /* 0x3f80000008707808 */ /* 0x002fe40005000000 */
[----:B------:R-:W-:Y:S01]  /*4490*/  ISETP.GE.U32.AND P5, PT, R2, UR43, PT ;  /* 0x0000002b02007c0c */ /* 0x000fe2000bfa6070 */
[----:B------:R-:W-:Y:S01]  /*44a0*/  VIADD R2, R116, 0xb ;  /* 0x0000000b74027836 */ /* 0x000fe20000000000 */
[----:B--2---:R-:W-:Y:S01]  /*44b0*/  FSEL R110, R7, 1, !P1 ;  /* 0x3f800000076e7808 */ /* 0x004fe20004800000 */
[----:B------:R-:W-:Y:S01]  /*44c0*/  FMUL.FTZ R7, R6, R61 ;  /* 0x0000003d06077220 */ /* 0x000fe20000410000 */
[----:B---3--:R-:W-:Y:S02]  /*44d0*/  FSEL R106, R5, 1, !P6 ;  /* 0x3f800000056a7808 */ /* 0x008fe40007000000 */
[----:B------:R-:W-:-:S02]  /*44e0*/  ISETP.GE.U32.AND P6, PT, R2, UR43, PT ;  /* 0x0000002b02007c0c */ /* 0x000fc4000bfc6070 */
[----:B------:R-:W-:Y:S01]  /*44f0*/  IADD3 R2, PT, PT, R116, 0xc, RZ ;  /* 0x0000000c74027810 */ /* 0x000fe20007ffe0ff */
[----:B------:R-:W-:Y:S01]  /*4500*/  MUFU.EX2 R7, R7 ;  /* 0x0000000700077308 */ /* 0x000fe20000000800 */
[----:B----4-:R-:W-:Y:S02]  /*4510*/  FSEL R108, R4, 1, !P0 ;  /* 0x3f800000046c7808 */ /* 0x010fe40004000000 */
[----:B------:R-:W-:Y:S02]  /*4520*/  ISETP.GE.U32.AND P0, PT, R2, UR43, PT ;  /* 0x0000002b02007c0c */ /* 0x000fe4000bf06070 */
[C---:B------:R-:W-:Y:S02]  /*4530*/  IADD3 R2, PT, PT, R116.reuse, 0xe, RZ ;  /* 0x0000000e74027810 */ /* 0x040fe40007ffe0ff */
[----:B------:R-:W-:Y:S01]  /*4540*/  ISETP.GE.U32.AND P1, PT, R3, UR43, PT ;  /* 0x0000002b03007c0c */ /* 0x000fe2000bf26070 */
[----:B------:R-:W-:Y:S01]  /*4550*/  VIADD R3, R116, 0xf ;  /* 0x0000000f74037836 */ /* 0x000fe20000000000 */
[----:B------:R-:W-:Y:S01]  /*4560*/  ISETP.GE.U32.AND P2, PT, R2, UR43, PT ;  /* 0x0000002b02007c0c */ /* 0x000fe2000bf46070 */
[----:B------:R-:W-:Y:S01]  /*4570*/  FFMA.FTZ R2, R97, R99, R100 ;  /* 0x0000006361027223 */ /* 0x000fe20000010064 */
[----:B------:R-:W-:-:S02]  /*4580*/  FSEL R113, R88, RZ, !P3 ;  /* 0x000000ff58717208 */ /* 0x000fc40005800000 */
[----:B0-----:R-:W-:Y:S01]  /*4590*/  FSEL R114, R9, 1, !P3 ;  /* 0x3f80000009727808 */ /* 0x001fe20005800000 */
[----:B------:R-:W-:Y:S01]  /*45a0*/  FFMA.FTZ R4, R102, R2, R101 ;  /* 0x0000000266047223 */ /* 0x000fe20000010065 */
[C---:B------:R-:W-:Y:S01]  /*45b0*/  FMUL.FTZ R2, R6.reuse, R48 ;  /* 0x0000003006027220 */ /* 0x040fe20000410000 */
[----:B------:R-:W-:Y:S01]  /*45c0*/  ISETP.GE.U32.AND P3, PT, R3, UR43, PT ;  /* 0x0000002b03007c0c */ /* 0x000fe2000bf66070 */
[----:B------:R-:W-:Y:S01]  /*45d0*/  FMUL.FTZ R3, R6, R58 ;  /* 0x0000003a06037220 */ /* 0x000fe20000410000 */
[----:B------:R-:W-:Y:S01]  /*45e0*/  FFMA.FTZ R5, R104, R4, R103 ;  /* 0x0000000468057223 */ /* 0x000fe20000010067 */
[----:B------:R-:W-:Y:S01]  /*45f0*/  FMUL.FTZ R4, R6, R59 ;  /* 0x0000003b06047220 */ /* 0x000fe20000410000 */
[----:B------:R-:W-:Y:S01]  /*4600*/  FMUL.FTZ R9, R98, R99 ;  /* 0x0000006362097220 */ /* 0x000fe20000410000 */
[----:B------:R-:W0:Y:S01]  /*4610*/  MUFU.EX2 R2, R2 ;  /* 0x0000000200027308 */ /* 0x000e220000000800 */
[----:B------:R-:W-:Y:S01]  /*4620*/  FFMA.FTZ R8, R106, R5, R105 ;  /* 0x000000056a087223 */ /* 0x000fe20000010069 */
[----:B------:R-:W-:Y:S01]  /*4630*/  FMUL.FTZ R5, R6, R60 ;  /* 0x0000003c06057220 */ /* 0x000fe20000410000 */
[----:B------:R-:W-:Y:S01]  /*4640*/  FMUL.FTZ R9, R102, R9 ;  /* 0x0000000966097220 */ /* 0x000fe20000410000 */
[----:B------:R-:W1:Y:S01]  /*4650*/  MUFU.EX2 R3, R3 ;  /* 0x0000000300037308 */ /* 0x000e620000000800 */
[----:B------:R-:W-:Y:S01]  /*4660*/  FFMA.FTZ R121, R108, R8, R107 ;  /* 0x000000086c797223 */ /* 0x000fe2000001006b */
[----:B------:R-:W-:Y:S01]  /*4670*/  FSEL R118, R87, RZ, !P4 ;  /* 0x000000ff57767208 */ /* 0x000fe20006000000 */
[----:B------:R-:W-:Y:S01]  /*4680*/  FMUL.FTZ R8, R6, R63 ;  /* 0x0000003f06087220 */ /* 0x000fe20000410000 */
[----:B------:R-:W2:Y:S01]  /*4690*/  MUFU.EX2 R4, R4 ;  /* 0x0000000400047308 */ /* 0x000ea20000000800 */
[----:B------:R-:W-:Y:S01]  /*46a0*/  FFMA.FTZ R121, R110, R121, R109 ;  /* 0x000000796e797223 */ /* 0x000fe2000001006d */
[----:B------:R-:W-:Y:S01]  /*46b0*/  FMUL.FTZ R9, R104, R9 ;  /* 0x0000000968097220 */ /* 0x000fe20000410000 */
[----:B------:R-:W-:Y:S01]  /*46c0*/  FSEL R119, R91, RZ, !P5 ;  /* 0x000000ff5b777208 */ /* 0x000fe20006800000 */
[----:B------:R-:W3:Y:S01]  /*46d0*/  MUFU.EX2 R5, R5 ;  /* 0x0000000500057308 */ /* 0x000ee20000000800 */
[----:B------:R-:W-:Y:S01]  /*46e0*/  FFMA.FTZ R122, R112, R121, R111 ;  /* 0x00000079707a7223 */ /* 0x000fe2000001006f */
[----:B0-----:R-:W-:Y:S01]  /*46f0*/  FSEL R121, R2, 1, !P4 ;  /* 0x3f80000002797808 */ /* 0x001fe20006000000 */
[----:B------:R-:W-:Y:S01]  /*4700*/  FMUL.FTZ R6, R6, R64 ;  /* 0x0000004006067220 */ /* 0x000fe20000410000 */
[----:B------:R-:W-:Y:S01]  /*4710*/  FMUL.FTZ R9, R106, R9 ;  /* 0x000000096a097220 */ /* 0x000fe20000410000 */
[----:B------:R-:W-:Y:S01]  /*4720*/  FFMA.FTZ R2, R114, R122, R113 ;  /* 0x0000007a72027223 */ /* 0x000fe20000010071 */
[----:B-1----:R-:W-:Y:S01]  /*4730*/  FSEL R122, R3, 1, !P5 ;  /* 0x3f800000037a7808 */ /* 0x002fe20006800000 */
[----:B------:R-:W0:Y:S01]  /*4740*/  MUFU.EX2 R8, R8 ;  /* 0x0000000800087308 */ /* 0x000e220000000800 */
[----:B------:R-:W-:Y:S01]  /*4750*/  FSEL R120, R92, RZ, !P6 ;  /* 0x000000ff5c787208 */ /* 0x000fe20007000000 */
[----:B------:R-:W-:Y:S01]  /*4760*/  FFMA.FTZ R2, R121, R2, R118 ;  /* 0x0000000279027223 */ /* 0x000fe20000010076 */
[----:B--2---:R-:W-:Y:S01]  /*4770*/  FSEL R123, R4, 1, !P6 ;  /* 0x3f800000047b7808 */ /* 0x004fe20007000000 */
[----:B------:R-:W-:Y:S01]  /*4780*/  FMUL.FTZ R9, R108, R9 ;  /* 0x000000096c097220 */ /* 0x000fe20000410000 */
[----:B------:R-:W1:Y:S01]  /*4790*/  MUFU.EX2 R6, R6 ;  /* 0x0000000600067308 */ /* 0x000e620000000800 */
[----:B------:R-:W-:Y:S01]  /*47a0*/  FFMA.FTZ R2, R122, R2, R119 ;  /* 0x000000027a027223 */ /* 0x000fe20000010077 */
[----:B------:R-:W-:Y:S01]  /*47b0*/  FSEL R124, R93, RZ, !P0 ;  /* 0x000000ff5d7c7208 */ /* 0x000fe20004000000 */
[----:B------:R-:W-:Y:S01]  /*47c0*/  FMUL.FTZ R9, R110, R9 ;  /* 0x000000096e097220 */ /* 0x000fe20000410000 */
[----:B---3--:R-:W-:Y:S01]  /*47d0*/  FSEL R125, R5, 1, !P0 ;  /* 0x3f800000057d7808 */ /* 0x008fe20004000000 */
[----:B------:R-:W-:Y:S01]  /*47e0*/  FFMA.FTZ R2, R123, R2, R120 ;  /* 0x000000027b027223 */ /* 0x000fe20000010078 */
[----:B------:R-:W-:Y:S01]  /*47f0*/  FSEL R126, R94, RZ, !P1 ;  /* 0x000000ff5e7e7208 */ /* 0x000fe20004800000 */
[----:B------:R-:W-:Y:S01]  /*4800*/  FMUL.FTZ R9, R112, R9 ;  /* 0x0000000970097220 */ /* 0x000fe20000410000 */
[----:B------:R-:W-:Y:S01]  /*4810*/  FSEL R127, R7, 1, !P1 ;  /* 0x3f800000077f7808 */ /* 0x000fe20004800000 */
[----:B------:R-:W-:Y:S01]  /*4820*/  FFMA.FTZ R3, R125, R2, R124 ;  /* 0x000000027d037223 */ /* 0x000fe2000001007c */
[----:B------:R-:W-:Y:S01]  /*4830*/  FSEL R128, R95, RZ, !P2 ;  /* 0x000000ff5f807208 */ /* 0x000fe20005000000 */
[----:B------:R-:W-:Y:S01]  /*4840*/  FMUL.FTZ R2, R114, R9 ;  /* 0x0000000972027220 */ /* 0x000fe20000410000 */
[----:B0-----:R-:W-:Y:S01]  /*4850*/  FSEL R129, R8, 1, !P2 ;  /* 0x3f80000008817808 */ /* 0x001fe20005000000 */
[----:B------:R-:W-:Y:S01]  /*4860*/  FFMA.FTZ R4, R127, R3, R126 ;  /* 0x000000037f047223 */ /* 0x000fe2000001007e */
[----:B------:R-:W-:Y:S01]  /*4870*/  FSEL R130, R96, RZ, !P3 ;  /* 0x000000ff60827208 */ /* 0x000fe20005800000 */
[----:B------:R-:W-:Y:S01]  /*4880*/  FMUL.FTZ R3, R121, R2 ;  /* 0x0000000279037220 */ /* 0x000fe20000410000 */
[----:B-1----:R-:W-:Y:S01]  /*4890*/  FSEL R131, R6, 1, !P3 ;  /* 0x3f80000006837808 */ /* 0x002fe20005800000 */
[----:B------:R-:W-:Y:S01]  /*48a0*/  FFMA.FTZ R4, R129, R4, R128 ;  /* 0x0000000481047223 */ /* 0x000fe20000010080 */
[----:B------:R-:W-:Y:S01]  /*48b0*/  ISETP.GE.AND P0, PT, R41, 0x1, PT ;  /* 0x000000012900780c */ /* 0x000fe20003f06270 */
[----:B------:R-:W-:Y:S01]  /*48c0*/  FMUL.FTZ R2, R122, R3 ;  /* 0x000000037a027220 */ /* 0x000fe20000410000 */
[----:B------:R-:W-:-:S02]  /*48d0*/  IMAD.U32 R3, RZ, RZ, UR22 ;  /* 0x00000016ff037e24 */ /* 0x000fc4000f8e00ff */
[----:B------:R-:W-:Y:S01]  /*48e0*/  FFMA.FTZ R6, R131, R4, R130 ;  /* 0x0000000483067223 */ /* 0x000fe20000010082 */
[----:B------:R-:W-:Y:S01]  /*48f0*/  MOV R4, UR23 ;  /* 0x0000001700047c02 */ /* 0x000fe20008000f00 */
[----:B------:R-:W-:-:S03]  /*4900*/  FMUL.FTZ R2, R123, R2 ;  /* 0x000000027b027220 */ /* 0x000fc60000410000 */
[----:B------:R-:W0:Y:S01]  /*4910*/  SHFL.UP PT, R5, R6, 0x1, RZ ;  /* 0x0420000006057989 */ /* 0x000e2200000e00ff */
        /* <DEDUP_REMOVED lines=8> */
[----:B------:R-:W-:-:S04]  /*49a0*/  IMAD.U32 R5, RZ, RZ, UR26 ;  /* 0x0000001aff057e24 */ /* 0x000fc8000f8e00ff */
        /* <DEDUP_REMOVED lines=64> */
.L_x_3218:
[----:B------:R-:W-:Y:S05]  /*4db0*/  BSYNC.RECONVERGENT B0 ;  /* 0x0000000000007941 */ /* 0x000fea0003800200 */
.L_x_3217:
        /* <DEDUP_REMOVED lines=31> */
.L_x_3220:
[----:B------:R-:W-:Y:S05]  /*4fb0*/  BSYNC.RECONVERGENT B0 ;  /* 0x0000000000007941 */ /* 0x000fea0003800200 */
.L_x_3219:
        /* <DEDUP_REMOVED lines=27> */
.L_x_3216:
        /* <DEDUP_REMOVED lines=15> */
[----:B------:R-:W-:-:S02]  /*5260*/  ISETP.NE.AND P0, PT, R43, RZ, PT ;  /* 0x000000ff2b00720c */ /* 0x000fc40003f05270 */
[----:B------:R-:W-:Y:S01]  /*5270*/  MOV R54, UR45 ;  /* 0x0000002d00367c02 */ /* 0x000fe20008000f00 */
[----:B------:R2:W-:Y:S01]  /*5280*/  STS.U16 [R23+0x2], R5 ;  /* 0x0000020517007388 */ /* 0x0005e20000000400 */
[----:B------:R-:W-:Y:S02]  /*5290*/  PRMT R64, RZ, 0x7610, R64 ;  /* 0x00007610ff407816 */ /* 0x000fe40000000040 */
[----:B------:R-:W-:Y:S01]  /*52a0*/  PRMT R82, RZ, 0x7610, R82 ;  /* 0x00007610ff527816 */ /* 0x000fe20000000052 */
[----:B------:R3:W-:Y:S01]  /*52b0*/  STS.U16 [R22+0x4], R6 ;  /* 0x0000040616007388 */ /* 0x0007e20000000400 */
[----:B-1----:R-:W-:Y:S02]  /*52c0*/  PRMT R4, R3, 0x7632, R4 ;  /* 0x0000763203047816 */ /* 0x002fe40000000004 */
[----:B------:R-:W-:Y:S01]  /*52d0*/  F2FP.BF16.F32.PACK_AB R3, R69, R72 ;  /* 0x000000484503723e */ /* 0x000fe200000010ff */
[----:B------:R1:W-:Y:S01]  /*52e0*/  STS.U16 [R21+0x6], R7 ;  /* 0x0000060715007388 */ /* 0x0003e20000000400 */
[----:B--2---:R-:W-:-:S03]  /*52f0*/  PRMT R5, R2, 0x7610, R5 ;  /* 0x0000761002057816 */ /* 0x004fc60000000005 */
[----:B------:R2:W-:Y:S01]  /*5300*/  STS.U16 [R20+0x8], R8 ;  /* 0x0000080814007388 */ /* 0x0005e20000000400 */
[----:B---3--:R-:W-:Y:S02]  /*5310*/  PRMT R6, R2, 0x7632, R6 ;  /* 0x0000763202067816 */ /* 0x008fe40000000006 */
[----:B------:R-:W-:Y:S01]  /*5320*/  F2FP.BF16.F32.PACK_AB R2, R79, R70 ;  /* 0x000000464f02723e */ /* 0x000fe200000010ff */
[----:B------:R3:W-:Y:S01]  /*5330*/  STS.U16 [R19+0xa], R9 ;  /* 0x00000a0913007388 */ /* 0x0007e20000000400 */
[----:B-1----:R-:W-:-:S03]  /*5340*/  PRMT R7, R3, 0x7610, R7 ;  /* 0x0000761003077816 */ /* 0x002fc60000000007 */
[----:B------:R1:W-:Y:S01]  /*5350*/  STS.U16 [R18+0xc], R41 ;  /* 0x00000c2912007388 */ /* 0x0003e20000000400 */
[----:B--2---:R-:W-:Y:S02]  /*5360*/  PRMT R8, R3, 0x7632, R8 ;  /* 0x0000763203087816 */ /* 0x004fe40000000008 */
[----:B------:R-:W-:Y:S01]  /*5370*/  F2FP.BF16.F32.PACK_AB R3, R75, R68 ;  /* 0x000000444b03723e */ /* 0x000fe200000010ff */
[----:B------:R2:W-:Y:S01]  /*5380*/  STS.U16 [R17+0xe], R4 ;  /* 0x00000e0411007388 */ /* 0x0005e20000000400 */
[----:B---3--:R-:W-:-:S03]  /*5390*/  PRMT R9, R2, 0x7632, R9 ;  /* 0x0000763202097816 */ /* 0x008fc60000000009 */
[----:B------:R-:W-:Y:S01]  /*53a0*/  STS.U16 [R16+0x10], R5 ;  /* 0x0000100510007388 */ /* 0x000fe20000000400 */
[----:B-1----:R-:W-:-:S03]  /*53b0*/  MOV R41, UR43 ;  /* 0x0000002b00297c02 */ /* 0x002fc60008000f00 */
[----:B------:R1:W-:Y:S01]  /*53c0*/  STS.U16 [R15+0x12], R6 ;  /* 0x000012060f007388 */ /* 0x0003e20000000400 */
[----:B--2---:R-:W-:-:S03]  /*53d0*/  PRMT R4, R3, 0x7632, R4 ;  /* 0x0000763203047816 */ /* 0x004fc60000000004 */
[----:B------:R-:W-:Y:S04]  /*53e0*/  STS.U16 [R14+0x14], R7 ;  /* 0x000014070e007388 */ /* 0x000fe80000000400 */
[----:B------:R-:W-:Y:S01]  /*53f0*/  STS.U16 [R13+0x16], R8 ;  /* 0x000016080d007388 */ /* 0x000fe20000000400 */
[----:B-1----:R-:W-:-:S03]  /*5400*/  IMAD.U32 R6, RZ, RZ, UR45 ;  /* 0x0000002dff067e24 */ /* 0x002fc6000f8e00ff */
[----:B------:R1:W-:Y:S04]  /*5410*/  STS.U16 [R12+0x18], R2 ;  /* 0x000018020c007388 */ /* 0x0003e80000000400 */
[----:B------:R2:W-:Y:S04]  /*5420*/  STS.U16 [R11+0x1a], R9 ;  /* 0x00001a090b007388 */ /* 0x0005e80000000400 */
[----:B------:R3:W-:Y:S01]  /*5430*/  STS.U16 [R10+0x1c], R3 ;  /* 0x00001c030a007388 */ /* 0x0007e20000000400 */
[----:B-1----:R-:W-:-:S03]  /*5440*/  LOP3.LUT R2, R116, 0x3e00, RZ, 0xc0, !PT ;  /* 0x00003e0074027812 */ /* 0x002fc600078ec0ff */
[----:B------:R-:W-:Y:S01]  /*5450*/  STS.U16 [R0+0x1e], R4 ;  /* 0x00001e0400007388 */ /* 0x000fe20000000400 */
[----:B------:R-:W-:-:S03]  /*5460*/  NOP ;  /* 0x0000000000007918 */ /* 0x000fc60000000000 */
[----:B------:R-:W-:Y:S01]  /*5470*/  LDS.U16 R5, [R40] ;  /* 0x0000000028057984 */ /* 0x000fe20000000400 */
[----:B--2---:R-:W-:-:S03]  /*5480*/  LOP3.LUT R9, R2, 0x1f, R43, 0xf8, !PT ;  /* 0x0000001f02097812 */ /* 0x004fc600078ef82b */
[----:B------:R-:W-:Y:S01]  /*5490*/  LDS.U16 R59, [R39+0x40] ;  /* 0x00004000273b7984 */ /* 0x000fe20000000400 */
[C---:B---3--:R-:W-:Y:S02]  /*54a0*/  IADD3 R3, P1, P2, R9.reuse, UR14, R6 ;  /* 0x0000000e09037c10 */ /* 0x048fe4000fa3e006 */
[C---:B------:R-:W-:Y:S01]  /*54b0*/  LOP3.LUT R6, R9.reuse, 0x120, RZ, 0xfc, !PT ;  /* 0x0000012009067812 */ /* 0x040fe200078efcff */
[----:B------:R-:W-:Y:S01]  /*54c0*/  LDS.U16 R61, [R38+0x80] ;  /* 0x00008000263d7984 */ /* 0x000fe20000000400 */
[----:B------:R-:W-:Y:S02]  /*54d0*/  LOP3.LUT R7, R9, 0xa0, RZ, 0xfc, !PT ;  /* 0x000000a009077812 */ /* 0x000fe400078efcff */
[----:B------:R-:W-:Y:S01]  /*54e0*/  IADD3.X R8, PT, PT, RZ, UR19, RZ, P1, P2 ;  /* 0x00000013ff087c10 */ /* 0x000fe20008fe44ff */
[----:B------:R-:W-:Y:S01]  /*54f0*/  LDS.U16 R57, [R37+0xc0] ;  /* 0x0000c00025397984 */ /* 0x000fe20000000400 */
[----:B0-----:R-:W-:Y:S02]  /*5500*/  LEA R2, P4, R3, UR20, 0x1 ;  /* 0x0000001403027c11 */ /* 0x001fe4000f8808ff */
[----:B------:R-:W-:Y:S01]  /*5510*/  LOP3.LUT R51, R9, 0xc0, RZ, 0xfc, !PT ;  /* 0x000000c009337812 */ /* 0x000fe200078efcff */
[----:B------:R-:W-:Y:S01]  /*5520*/  LDS.U16 R63, [R36+0x100] ;  /* 0x00010000243f7984 */ /* 0x000fe20000000400 */
[----:B------:R-:W-:Y:S01]  /*5530*/  LEA.HI.X R3, R3, UR21, R8, 0x1, P4 ;  /* 0x0000001503037c11 */ /* 0x000fe2000a0f0c08 */
[----:B------:R-:W0:Y:S01]  /*5540*/  LDCU.64 UR20, c[0x0][0x488] ;  /* 0x00009100ff1477ac */ /* 0x000e220008000a00 */
[C---:B------:R-:W-:Y:S01]  /*5550*/  LOP3.LUT R8, R9.reuse, 0x140, RZ, 0xfc, !PT ;  /* 0x0000014009087812 */ /* 0x040fe200078efcff */
        /* <DEDUP_REMOVED lines=19> */
[----:B-1----:R-:W-:-:S05]  /*5690*/  LOP3.LUT R41, R9, 0x40, RZ, 0xfc, !PT ;  /* 0x0000004009297812 */ /* 0x002fca00078efcff */
[----:B------:R-:W1:Y:S02]  /*56a0*/  LDS R4, [UR7+0x840] ;  /* 0x00084007ff047984 */ /* 0x000e640008000800 */
        /* <DEDUP_REMOVED lines=11> */
[----:B------:R-:W-:-:S03]  /*5760*/  ISETP.GE.AND P1, PT, R41, R4, PT ;  /* 0x000000042900720c */ /* 0x000fc60003f26270 */
[----:B------:R-:W-:Y:S01]  /*5770*/  @!P6 STG.E.U16 desc[UR28][R2.64+0x280], R87 ;  /* 0x000280570200e986 */ /* 0x000fe2000c10151c */
[----:B------:R-:W-:Y:S02]  /*5780*/  ISETP.GE.AND P6, PT, R48, R4, PT ;  /* 0x000000043000720c */ /* 0x000fe40003fc6270 */
[C---:B-1----:R-:W-:Y:S01]  /*5790*/  LOP3.LUT R55, R9.reuse, 0x1c0, RZ, 0xfc, !PT ;  /* 0x000001c009377812 */ /* 0x042fe200078efcff */
[----:B------:R1:W-:Y:S01]  /*57a0*/  @!P3 STG.E.U16 desc[UR28][R2.64+0x180], R81 ;  /* 0x000180510200b986 */ /* 0x0003e2000c10151c */
[----:B--2---:R-:W-:-:S03]  /*57b0*/  LOP3.LUT R53, R9, 0xe0, RZ, 0xfc, !PT ;  /* 0x000000e009357812 */ /* 0x004fc600078efcff */
[----:B------:R-:W-:Y:S01]  /*57c0*/  @!P2 STG.E.U16 desc[UR28][R2.64+0x300], R91 ;  /* 0x0003005b0200a986 */ /* 0x000fe2000c10151c */
[C---:B---3--:R-:W-:Y:S02]  /*57d0*/  IADD3 R5, P2, P3, R9.reuse, UR16, R54 ;  /* 0x0000001009057c10 */ /* 0x048fe4000fb5e036 */
[----:B------:R-:W-:Y:S01]  /*57e0*/  LOP3.LUT R54, R9, 0x1e0, RZ, 0xfc, !PT ;  /* 0x000001e009367812 */ /* 0x000fe200078efcff */
[----:B------:R2:W-:Y:S01]  /*57f0*/  @!P5 STG.E.U16 desc[UR28][R2.64+0xc0], R57 ;  /* 0x0000c0390200d986 */ /* 0x0005e2000c10151c */
[----:B------:R-:W-:Y:S02]  /*5800*/  IADD3.X R60, PT, PT, RZ, UR24, RZ, P2, P3 ;  /* 0x00000018ff3c7c10 */ /* 0x000fe400097e64ff */
[-C--:B------:R-:W-:Y:S01]  /*5810*/  ISETP.GE.AND P3, PT, R58, R4.reuse, PT ;  /* 0x000000043a00720c */ /* 0x080fe20003f66270 */
[----:B------:R-:W-:Y:S01]  /*5820*/  @!P4 STG.E.U16 desc[UR28][R2.64+0x2c0], R89 ;  /* 0x0002c0590200c986 */ /* 0x000fe2000c10151c */
[-C--:B------:R-:W-:Y:S02]  /*5830*/  ISETP.GE.AND P4, PT, R56, R4.reuse, PT ;  /* 0x000000043800720c */ /* 0x080fe40003f86270 */
[-C--:B------:R-:W-:Y:S01]  /*5840*/  ISETP.GE.AND P2, PT, R54, R4.reuse, PT ;  /* 0x000000043600720c */ /* 0x080fe20003f46270 */
[----:B------:R3:W-:Y:S01]  /*5850*/  @!P1 STG.E.U16 desc[UR28][R2.64+0x80], R61 ;  /* 0x0000803d02009986 */ /* 0x0007e2000c10151c */
[----:B------:R-:W-:-:S02]  /*5860*/  ISETP.GE.AND P1, PT, R53, R4, PT ;  /* 0x000000043500720c */ /* 0x000fc40003f26270 */
[----:B-1----:R-:W-:Y:S01]  /*5870*/  PRMT R81, RZ, 0x7610, R81 ;  /* 0x00007610ff517816 */ /* 0x002fe20000000051 */
[----:B------:R-:W-:Y:S01]  /*5880*/  @!P6 STG.E.U16 desc[UR28][R2.64+0x340], R93 ;  /* 0x0003405d0200e986 */ /* 0x000fe2000c10151c */
[----:B--2---:R-:W-:Y:S02]  /*5890*/  LOP3.LUT R57, R9, 0x80, RZ, 0xfc, !PT ;  /* 0x0000008009397812 */ /* 0x004fe400078efcff */
[-C--:B------:R-:W-:Y:S01]  /*58a0*/  ISETP.GE.AND P6, PT, R55, R4.reuse, PT ;  /* 0x000000043700720c */ /* 0x080fe20003fc6270 */
[----:B------:R-:W-:Y:S01]  /*58b0*/  @!P3 STG.E.U16 desc[UR28][R2.64+0x40], R59 ;  /* 0x0000403b0200b986 */ /* 0x000fe2000c10151c */
[----:B------:R-:W-:Y:S02]  /*58c0*/  ISETP.GE.AND P5, PT, R57, R4, PT ;  /* 0x000000043900720c */ /* 0x000fe40003fa6270 */
[----:B------:R-:W-:Y:S01]  /*58d0*/  ISETP.GE.AND P3, PT, R58, UR43, PT ;  /* 0x0000002b3a007c0c */ /* 0x000fe2000bf66270 */
[----:B------:R-:W-:Y:S01]  /*58e0*/  @!P4 STG.E.U16 desc[UR28][R2.64+0x200], R85 ;  /* 0x000200550200c986 */ /* 0x000fe2000c10151c */
[----:B------:R-:W-:-:S02]  /*58f0*/  ISETP.GE.AND P4, PT, R41, UR43, PT ;  /* 0x0000002b29007c0c */ /* 0x000fc4000bf86270 */
[----:B---3--:R-:W-:Y:S01]  /*5900*/  PRMT R61, RZ, 0x7610, R61 ;  /* 0x00007610ff3d7816 */ /* 0x008fe2000000003d */
[----:B------:R1:W-:Y:S01]  /*5910*/  @!P1 STG.E.U16 desc[UR28][R2.64+0x1c0], R83 ;  /* 0x0001c05302009986 */ /* 0x0003e2000c10151c */
[----:B0-----:R-:W-:-:S03]  /*5920*/  LEA R4, P1, R5, UR20, 0x1 ;  /* 0x0000001405047c11 */ /* 0x001fc6000f8208ff */
[----:B------:R-:W-:Y:S01]  /*5930*/  @!P6 STG.E.U16 desc[UR28][R2.64+0x380], R95 ;  /* 0x0003805f0200e986 */ /* 0x000fe2000c10151c */
[--C-:B------:R-:W-:Y:S01]  /*5940*/  LEA.HI.X R5, R5, UR21, R60.reuse, 0x1, P1 ;  /* 0x0000001505057c11 */ /* 0x100fe200088f0c3c */
[----:B------:R-:W0:Y:S01]  /*5950*/  LDCU.64 UR20, c[0x0][0x490] ;  /* 0x00009200ff1477ac */ /* 0x000e220008000a00 */
[----:B------:R-:W-:Y:S01]  /*5960*/  PRMT R60, RZ, 0x7610, R60 ;  /* 0x00007610ff3c7816 */ /* 0x000fe2000000003c */
[----:B------:R-:W-:Y:S01]  /*5970*/  @!P5 STG.E.U16 desc[UR28][R2.64+0x100], R63 ;  /* 0x0001003f0200d986 */ /* 0x000fe2000c10151c */
[----:B------:R-:W-:Y:S02]  /*5980*/  ISETP.GE.AND P5, PT, R52, UR43, PT ;  /* 0x0000002b34007c0c */ /* 0x000fe4000bfa6270 */
[----:B------:R-:W-:Y:S01]  /*5990*/  ISETP.GE.AND P6, PT, R57, UR43, PT ;  /* 0x0000002b39007c0c */ /* 0x000fe2000bfc6270 */
[----:B------:R2:W-:Y:S01]  /*59a0*/  @!P2 STG.E.U16 desc[UR28][R2.64+0x3c0], R97 ;  /* 0x0003c0610200a986 */ /* 0x0005e2000c10151c */
[----:B------:R-:W-:Y:S02]  /*59b0*/  ISETP.GE.AND P2, PT, R9, UR43, PT ;  /* 0x0000002b09007c0c */ /* 0x000fe4000bf46270 */
[----:B------:R-:W-:Y:S01]  /*59c0*/  ISETP.GE.AND P1, PT, R7, UR43, PT ;  /* 0x0000002b07007c0c */ /* 0x000fe2000bf26270 */
[----:B------:R-:W-:Y:S01]  /*59d0*/  BAR.SYNC.DEFER_BLOCKING 0x0 ;  /* 0x0000000000007b1d */ /* 0x000fe20000010000 */
[----:B-1----:R-:W-:-:S02]  /*59e0*/  PRMT R83, RZ, 0x7610, R83 ;  /* 0x00007610ff537816 */ /* 0x002fc40000000053 */
        /* <DEDUP_REMOVED lines=58> */
[----:B------:R-:W-:Y:S04]  /*5d90*/  LDS.U16 R64, [R17+0xe] ;  /* 0x00000e0011407984 */ /* 0x000fe80000000400 */
        /* <DEDUP_REMOVED lines=11> */
[----:B---3--:R-:W-:-:S04]  /*5e50*/  IMAD.U32 R62, R4, 0x10000, RZ ;  /* 0x00010000043e7824 */ /* 0x008fc800078e00ff */
[----:B------:R-:W-:Y:S01]  /*5e60*/  FMUL.FTZ R90, R62, -1.4426950216293334961 ;  /* 0xbfb8aa3b3e5a7820 */ /* 0x000fe20000410000 */
[----:B------:R-:W-:Y:S01]  /*5e70*/  FMUL.FTZ R87, R86, -1.4426950216293334961 ;  /* 0xbfb8aa3b56577820 */ /* 0x000fe20000410000 */
[----:B------:R-:W-:Y:S01]  /*5e80*/  FMUL.FTZ R4, R88, -1.4426950216293334961 ;  /* 0xbfb8aa3b58047820 */ /* 0x000fe20000410000 */
[----:B----4-:R-:W-:Y:S01]  /*5e90*/  IMAD.U32 R61, R61, 0x10000, RZ ;  /* 0x000100003d3d7824 */ /* 0x010fe200078e00ff */
[----:B-----5:R-:W-:Y:S02]  /*5ea0*/  SHF.L.U32 R81, R81, 0x10, RZ ;  /* 0x0000001051517819 */ /* 0x020fe400000006ff */
[----:B------:R-:W3:Y:S01]  /*5eb0*/  MUFU.EX2 R90, R90 ;  /* 0x0000005a005a7308 */ /* 0x000ee20000000800 */
[----:B0-----:R-:W-:Y:S01]  /*5ec0*/  SHF.L.U32 R59, R59, 0x10, RZ ;  /* 0x000000103b3b7819 */ /* 0x001fe200000006ff */
[----:B------:R-:W-:Y:S01]  /*5ed0*/  IMAD.U32 R84, R84, 0x10000, RZ ;  /* 0x0001000054547824 */ /* 0x000fe200078e00ff */
[----:B------:R-:W-:Y:S01]  /*5ee0*/  SHF.L.U32 R64, R64, 0x10, RZ ;  /* 0x0000001040407819 */ /* 0x000fe200000006ff */
[----:B------:R-:W0:Y:S01]  /*5ef0*/  MUFU.EX2 R87, R87 ;  /* 0x0000005700577308 */ /* 0x000e220000000800 */
[----:B------:R-:W-:-:S03]  /*5f00*/  FMUL.FTZ R91, R81, -1.4426950216293334961 ;  /* 0xbfb8aa3b515b7820 */ /* 0x000fc60000410000 */
[----:B------:R4:W5:Y:S01]  /*5f10*/  MUFU.EX2 R89, R4 ;  /* 0x0000000400597308 */ /* 0x0009620000000800 */
[----:B------:R-:W-:Y:S01]  /*5f20*/  IMAD.U32 R83, R83, 0x10000, RZ ;  /* 0x0001000053537824 */ /* 0x000fe200078e00ff */
[----:B------:R-:W-:Y:S01]  /*5f30*/  SHF.L.U32 R5, R5, 0x10, RZ ;  /* 0x0000001005057819 */ /* 0x000fe200000006ff */
[----:B------:R-:W-:Y:S01]  /*5f40*/  FMUL.FTZ R92, R84, -1.4426950216293334961 ;  /* 0xbfb8aa3b545c7820 */ /* 0x000fe20000410000 */
[----:B------:R-:W-:Y:S01]  /*5f50*/  FMUL.FTZ R93, R59, -1.4426950216293334961 ;  /* 0xbfb8aa3b3b5d7820 */ /* 0x000fe20000410000 */
[----:B------:R-:W-:Y:S01]  /*5f60*/  FMUL.FTZ R95, R64, -1.4426950216293334961 ;  /* 0xbfb8aa3b405f7820 */ /* 0x000fe20000410000 */
[----:B----4-:R-:W-:Y:S01]  /*5f70*/  FMUL.FTZ R4, R61, -1.4426950216293334961 ;  /* 0xbfb8aa3b3d047820 */ /* 0x010fe20000410000 */
[----:B-1----:R-:W-:Y:S01]  /*5f80*/  IMAD.U32 R60, R60, 0x10000, RZ ;  /* 0x000100003c3c7824 */ /* 0x002fe200078e00ff */
[----:B--2---:R-:W-:Y:S02]  /*5f90*/  SHF.L.U32 R63, R63, 0x10, RZ ;  /* 0x000000103f3f7819 */ /* 0x004fe400000006ff */
[----:B------:R1:W-:Y:S01]  /*5fa0*/  MUFU.EX2 R94, R4 ;  /* 0x00000004005e7308 */ /* 0x0003e20000000800 */
[----:B------:R-:W-:Y:S01]  /*5fb0*/  FMUL.FTZ R96, R83, -1.4426950216293334961 ;  /* 0xbfb8aa3b53607820 */ /* 0x000fe20000410000 */
[----:B------:R-:W-:Y:S01]  /*5fc0*/  FMUL.FTZ R97, R5, -1.4426950216293334961 ;  /* 0xbfb8aa3b05617820 */ /* 0x000fe20000410000 */
[----:B------:R-:W-:Y:S01]  /*5fd0*/  FMUL.FTZ R98, R60, -1.4426950216293334961 ;  /* 0xbfb8aa3b3c627820 */ /* 0x000fe20000410000 */
[----:B------:R-:W2:Y:S01]  /*5fe0*/  MUFU.EX2 R91, R91 ;  /* 0x0000005b005b7308 */ /* 0x000ea20000000800 */
[----:B---3--:R-:W-:Y:S01]  /*5ff0*/  FADD.FTZ R90, R90, 1 ;  /* 0x3f8000005a5a7421 */ /* 0x008fe20000010000 */
[----:B-1----:R-:W-:Y:S01]  /*6000*/  SHF.L.U32 R4, R3, 0x10, RZ ;  /* 0x0000001003047819 */ /* 0x002fe200000006ff */
[----:B------:R-:W-:Y:S01]  /*6010*/  IMAD.U32 R3, R2, 0x10000, RZ ;  /* 0x0001000002037824 */ /* 0x000fe200078e00ff */
[----:B------:R-:W-:Y:S01]  /*6020*/  SHF.L.U32 R2, R85, 0x10, RZ ;  /* 0x0000001055027819 */ /* 0x000fe200000006ff */
[----:B------:R-:W-:Y:S01]  /*6030*/  IMAD.U32 R82, R82, 0x10000, RZ ;  /* 0x0001000052527824 */ /* 0x000fe200078e00ff */
[----:B------:R-:W1:Y:S01]  /*6040*/  MUFU.EX2 R92, R92 ;  /* 0x0000005c005c7308 */ /* 0x000e620000000800 */
[----:B------:R-:W-:Y:S01]  /*6050*/  FMUL.FTZ R99, R63, -1.4426950216293334961 ;  /* 0xbfb8aa3b3f637820 */ /* 0x000fe20000410000 */
[----:B------:R-:W-:-:S02]  /*6060*/  FMUL.FTZ R85, R4, -1.4426950216293334961 ;  /* 0xbfb8aa3b04557820 */ /* 0x000fc40000410000 */
[----:B------:R-:W3:Y:S01]  /*6070*/  MUFU.EX2 R93, R93 ;  /* 0x0000005d005d7308 */ /* 0x000ee20000000800 */
[----:B------:R-:W-:Y:S01]  /*6080*/  FMUL.FTZ R100, R82, -1.4426950216293334961 ;  /* 0xbfb8aa3b52647820 */ /* 0x000fe20000410000 */
[----:B------:R-:W-:Y:S02]  /*6090*/  FMUL.FTZ R101, R3, -1.4426950216293334961 ;  /* 0xbfb8aa3b03657820 */ /* 0x000fe40000410000 */
[----:B------:R-:W4:Y:S01]  /*60a0*/  MUFU.EX2 R95, R95 ;  /* 0x0000005f005f7308 */ /* 0x000f220000000800 */
[----:B------:R-:W-:Y:S01]  /*60b0*/  FMUL.FTZ R102, R2, -1.4426950216293334961 ;  /* 0xbfb8aa3b02667820 */ /* 0x000fe20000410000 */
[----:B0-----:R-:W-:Y:S02]  /*60c0*/  FADD.FTZ R87, R87, 1 ;  /* 0x3f80000057577421 */ /* 0x001fe40000010000 */
[----:B------:R-:W0:Y:S04]  /*60d0*/  MUFU.EX2 R96, R96 ;  /* 0x0000006000607308 */ /* 0x000e280000000800 */
[----:B------:R-:W0:Y:S01]  /*60e0*/  MUFU.RCP R105, R90 ;  /* 0x0000005a00697308 */ /* 0x000e220000001000 */
[----:B-----5:R-:W-:-:S07]  /*60f0*/  FADD.FTZ R89, R89, 1 ;  /* 0x3f80000059597421 */ /* 0x020fce0000010000 */
[----:B------:R-:W5:Y:S04]  /*6100*/  MUFU.EX2 R97, R97 ;  /* 0x0000006100617308 */ /* 0x000f680000000800 */
[----:B------:R-:W5:Y:S04]  /*6110*/  MUFU.EX2 R98, R98 ;  /* 0x0000006200627308 */ /* 0x000f680000000800 */
[----:B------:R-:W5:Y:S04]  /*6120*/  MUFU.EX2 R99, R99 ;  /* 0x0000006300637308 */ /* 0x000f680000000800 */
[----:B------:R-:W5:Y:S04]  /*6130*/  MUFU.EX2 R85, R85 ;  /* 0x0000005500557308 */ /* 0x000f680000000800 */
[----:B------:R5:W5:Y:S01]  /*6140*/  MUFU.RCP R103, R87 ;  /* 0x0000005700677308 */ /* 0x000b620000001000 */
[----:B--2---:R-:W-:Y:S01]  /*6150*/  FADD.FTZ R91, R91, 1 ;  /* 0x3f8000005b5b7421 */ /* 0x004fe20000010000 */
[----:B-1----:R-:W-:-:S06]  /*6160*/  FADD.FTZ R92, R92, 1 ;  /* 0x3f8000005c5c7421 */ /* 0x002fcc0000010000 */
[----:B------:R-:W1:Y:S04]  /*6170*/  MUFU.EX2 R100, R100 ;  /* 0x0000006400647308 */ /* 0x000e680000000800 */
[----:B------:R-:W2:Y:S04]  /*6180*/  MUFU.EX2 R101, R101 ;  /* 0x0000006500657308 */ /* 0x000ea80000000800 */
[----:B------:R-:W2:Y:S01]  /*6190*/  MUFU.EX2 R102, R102 ;  /* 0x0000006600667308 */ /* 0x000ea20000000800 */
[----:B---3--:R-:W-:Y:S01]  /*61a0*/  FADD.FTZ R93, R93, 1 ;  /* 0x3f8000005d5d7421 */ /* 0x008fe20000010000 */
[----:B------:R-:W-:Y:S01]  /*61b0*/  FADD.FTZ R94, R94, 1 ;  /* 0x3f8000005e5e7421 */ /* 0x000fe20000010000 */
[----:B----4-:R-:W-:Y:S01]  /*61c0*/  FADD.FTZ R95, R95, 1 ;  /* 0x3f8000005f5f7421 */ /* 0x010fe20000010000 */
[----:B------:R-:W3:Y:S01]  /*61d0*/  MUFU.RCP R89, R89 ;  /* 0x0000005900597308 */ /* 0x000ee20000001000 */
[----:B0-----:R-:W-:Y:S01]  /*61e0*/  FADD.FTZ R96, R96, 1 ;  /* 0x3f80000060607421 */ /* 0x001fe20000010000 */
[----:B-----5:R-:W-:Y:S01]  /*61f0*/  FADD.FTZ R97, R97, 1 ;  /* 0x3f80000061617421 */ /* 0x020fe20000010000 */
[----:B------:R-:W-:Y:S01]  /*6200*/  FADD.FTZ R98, R98, 1 ;  /* 0x3f80000062627421 */ /* 0x000fe20000010000 */
[----:B------:R-:W-:-:S04]  /*6210*/  FADD.FTZ R99, R99, 1 ;  /* 0x3f80000063637421 */ /* 0x000fc80000010000 */
[----:B------:R-:W0:Y:S01]  /*6220*/  MUFU.RCP R104, R91 ;  /* 0x0000005b00687308 */ /* 0x000e220000001000 */
[----:B------:R-:W-:Y:S01]  /*6230*/  FADD.FTZ R87, R85, 1 ;  /* 0x3f80000055577421 */ /* 0x000fe20000010000 */
[----:B------:R-:W-:Y:S01]  /*6240*/  FMUL.FTZ R62, R62, R105 ;  /* 0x000000693e3e7220 */ /* 0x000fe20000410000 */
[----:B-1----:R-:W-:Y:S01]  /*6250*/  FADD.FTZ R100, R100, 1 ;  /* 0x3f80000064647421 */ /* 0x002fe20000010000 */
[----:B--2---:R-:W-:-:S04]  /*6260*/  FADD.FTZ R101, R101, 1 ;  /* 0x3f80000065657421 */ /* 0x004fc80000010000 */
[----:B------:R-:W1:Y:S01]  /*6270*/  MUFU.RCP R107, R92 ;  /* 0x0000005c006b7308 */ /* 0x000e620000001000 */
[----:B------:R-:W-:-:S07]  /*6280*/  FADD.FTZ R102, R102, 1 ;  /* 0x3f80000066667421 */ /* 0x000fce0000010000 */
[----:B------:R-:W2:Y:S01]  /*6290*/  MUFU.RCP R106, R93 ;  /* 0x0000005d006a7308 */ /* 0x000ea20000001000 */
[----:B------:R-:W-:Y:S01]  /*62a0*/  FMUL.FTZ R85, R86, R103 ;  /* 0x0000006756557220 */ /* 0x000fe20000410000 */
[----:B------:R-:W-:-:S06]  /*62b0*/  FMUL.FTZ R62, R62, R65 ;  /* 0x000000413e3e7220 */ /* 0x000fcc0000410000 */
[----:B------:R-:W4:Y:S08]  /*62c0*/  MUFU.RCP R94, R94 ;  /* 0x0000005e005e7308 */ /* 0x000f300000001000 */
[----:B------:R-:W5:Y:S08]  /*62d0*/  MUFU.RCP R95, R95 ;  /* 0x0000005f005f7308 */ /* 0x000f700000001000 */
[----:B------:R-:W5:Y:S08]  /*62e0*/  MUFU.RCP R96, R96 ;  /* 0x0000006000607308 */ /* 0x000f700000001000 */
[----:B------:R-:W5:Y:S08]  /*62f0*/  MUFU.RCP R90, R97 ;  /* 0x00000061005a7308 */ /* 0x000f700000001000 */
[----:B------:R-:W5:Y:S08]  /*6300*/  MUFU.RCP R91, R98 ;  /* 0x00000062005b7308 */ /* 0x000f700000001000 */
[----:B------:R-:W5:Y:S01]  /*6310*/  MUFU.RCP R92, R99 ;  /* 0x00000063005c7308 */ /* 0x000f620000001000 */
[----:B---3--:R-:W-:-:S07]  /*6320*/  FMUL.FTZ R88, R88, R89 ;  /* 0x0000005958587220 */ /* 0x008fce0000410000 */
[----:B------:R-:W3:Y:S08]  /*6330*/  MUFU.RCP R93, R100 ;  /* 0x00000064005d7308 */ /* 0x000ef00000001000 */
[----:B------:R-:W3:Y:S08]  /*6340*/  MUFU.RCP R87, R87 ;  /* 0x0000005700577308 */ /* 0x000ef00000001000 */
[----:B------:R-:W3:Y:S08]  /*6350*/  MUFU.RCP R86, R101 ;  /* 0x0000006500567308 */ /* 0x000ef00000001000 */
[----:B------:R-:W3:Y:S01]  /*6360*/  MUFU.RCP R65, R102 ;  /* 0x0000006600417308 */ /* 0x000ee20000001000 */
[----:B0-----:R-:W-:Y:S01]  /*6370*/  FMUL.FTZ R81, R81, R104 ;  /* 0x0000006851517220 */ /* 0x001fe20000410000 */
[----:B------:R-:W-:Y:S01]  /*6380*/  FMUL.FTZ R85, R85, R66 ;  /* 0x0000004255557220 */ /* 0x000fe20000410000 */
[----:B------:R-:W-:Y:S01]  /*6390*/  FMUL.FTZ R88, R88, R77 ;  /* 0x0000004d58587220 */ /* 0x000fe20000410000 */
[----:B-1----:R-:W-:Y:S01]  /*63a0*/  FMUL.FTZ R84, R84, R107 ;  /* 0x0000006b54547220 */ /* 0x002fe20000410000 */
[----:B--2---:R-:W-:Y:S01]  /*63b0*/  FMUL.FTZ R59, R59, R106 ;  /* 0x0000006a3b3b7220 */ /* 0x004fe20000410000 */
        /* <DEDUP_REMOVED lines=51> */
[----:B0-----:R-:W-:-:S03]  /*66f0*/  IMAD.U32 R16, RZ, RZ, UR43 ;  /* 0x0000002bff107e24 */ /* 0x001fc6000f8e00ff */
        /* <DEDUP_REMOVED lines=71> */
.L_x_3223:
        /* <DEDUP_REMOVED lines=9> */
.L_x_5095:


//--------------------- .text._Z25selective_scan_fwd_kernelI32Selective_Scan_fwd_kernel_traitsILi64ELi16ELi1ELb0ELb0ELb1ELb0EN3c108BFloat16EfEEv13SSMParamsBase --------------------------
	.section	.text._Z25selective_scan_fwd_kernelI32Selective_Scan_fwd_kernel_traitsILi64ELi16ELi1ELb0ELb0ELb1ELb0EN3c108BFloat16EfEEv13SSMParamsBase,"ax",@progbits
	.align	128
        .global         _Z25selective_scan_fwd_kernelI32Selective_Scan_fwd_kernel_traitsILi64ELi16ELi1ELb0ELb0ELb1ELb0EN3c108BFloat16EfEEv13SSMParamsBase
        .type           _Z25selective_scan_fwd_kernelI32Selective_Scan_fwd_kernel_traitsILi64ELi16ELi1ELb0ELb0ELb1ELb0EN3c108BFloat16EfEEv13SSMParamsBase,@function
        .size           _Z25selective_scan_fwd_kernelI32Selective_Scan_fwd_kernel_traitsILi64ELi16ELi1ELb0ELb0ELb1ELb0EN3c108BFloat16EfEEv13SSMParamsBase,(.L_x_5096 - _Z25selective_scan_fwd_kernelI32Selective_Scan_fwd_kernel_traitsILi64ELi16ELi1ELb0ELb0ELb1ELb0EN3c108BFloat16EfEEv13SSMParamsBase)
        .other          _Z25selective_scan_fwd_kernelI32Selective_Scan_fwd_kernel_traitsILi64ELi16ELi1ELb0ELb0ELb1ELb0EN3c108BFloat16EfEEv13SSMParamsBase,@"STO_CUDA_ENTRY STV_DEFAULT"
_Z25selective_scan_fwd_kernelI32Selective_Scan_fwd_kernel_traitsILi64ELi16ELi1ELb0ELb0ELb1ELb0EN3c108BFloat16EfEEv13SSMParamsBase:
.text._Z25selective_scan_fwd_kernelI32Selective_Scan_fwd_kernel_traitsILi64ELi16ELi1ELb0ELb0ELb1ELb0EN3c108BFloat16EfEEv13SSMParamsBase:
[----:B------:R-:W-:Y:S01]  /*0000*/  LDC R1, c[0x0][0x37c] ;  /* 0x0000df00ff017b82 */ /* 0x000fe20000000800 */
[----:B------:R-:W0:Y:S07]  /*0010*/  LDCU.64 UR4, c[0x0][0x470] ;  /* 0x00008e00ff0477ac */ /* 0x000e2e0008000a00 */
[----:B------:R-:W1:Y:S01]  /*0020*/  S2UR UR24, SR_CTAID.Y ;  /* 0x00000000001879c3 */ /* 0x000e620000002600 */
[----:B------:R-:W2:Y:S01]  /*0030*/  LDCU.64 UR32, c[0x0][0x358] ;  /* 0x00006b00ff2077ac */ /* 0x000ea20008000a00 */
[----:B------:R-:W3:Y:S01]  /*0040*/  LDCU.128 UR8, c[0x0][0x450] ;  /* 0x00008a00ff0877ac */ /* 0x000ee20008000c00 */
[----:B------:R-:W4:Y:S01]  /*0050*/  LDCU UR27, c[0x0][0x398] ;  /* 0x00007300ff1b77ac */ /* 0x000f220008000800 */
[----:B------:R-:W2:Y:S01]  /*0060*/  S2R R7, SR_CTAID.Y ;  /* 0x0000000000077919 */ /* 0x000ea20000002600 */
[----:B------:R-:W2:Y:S01]  /*0070*/  LDCU UR25, c[0x0][0x394] ;  /* 0x00007280ff1977ac */ /* 0x000ea20008000800 */
[----:B0-----:R-:W-:-:S02]  /*0080*/  UISETP.NE.U32.AND UP1, UPT, UR4, URZ, UPT ;  /* 0x000000ff0400728c */ /* 0x001fc4000bf25070 */
[----:B------:R-:W0:Y:S01]  /*0090*/  S2UR UR26, SR_CTAID.X ;  /* 0x00000000001a79c3 */ /* 0x000e220000002500 */
[----:B------:R-:W0:Y:S01]  /*00a0*/  LDCU.128 UR16, c[0x0][0x3f0] ;  /* 0x00007e00ff1077ac */ /* 0x000e220008000c00 */
[----:B------:R-:W-:Y:S02]  /*00b0*/  UISETP.NE.AND.EX UP1, UPT, UR5, URZ, UPT, UP1 ;  /* 0x000000ff0500728c */ /* 0x000fe4000bf25310 */
[----:B---3--:R-:W-:Y:S01]  /*00c0*/  UISETP.NE.U32.AND UP0, UPT, UR10, URZ, UPT ;  /* 0x000000ff0a00728c */ /* 0x008fe2000bf05070 */
[----:B------:R-:W0:Y:S03]  /*00d0*/  LDCU.128 UR20, c[0x0][0x400] ;  /* 0x00008000ff1477ac */ /* 0x000e260008000c00 */
[----:B------:R-:W-:Y:S01]  /*00e0*/  PLOP3.LUT P1, PT, PT, PT, UP1, 0x80, 0x8 ;  /* 0x000000000008781c */ /* 0x000fe20003f2f018 */
[----:B------:R-:W-:Y:S01]  /*00f0*/  UISETP.NE.AND.EX UP0, UPT, UR11, URZ, UPT, UP0 ;  /* 0x000000ff0b00728c */ /* 0x000fe2000bf05300 */
[----:B------:R-:W3:Y:S03]  /*0100*/  LDCU.64 UR34, c[0x0][0x3d0] ;  /* 0x00007a00ff2277ac */ /* 0x000ee60008000a00 */
[----:B-1----:R-:W-:Y:S01]  /*0110*/  @UP1 ULEA UR4, UP3, UR24, UR4, 0x2 ;  /* 0x0000000418041291 */ /* 0x002fe2000f8610ff */
[----:B----4-:R-:W-:Y:S01]  /*0120*/  IMAD.U32 R0, RZ, RZ, UR27 ;  /* 0x0000001bff007e24 */ /* 0x010fe2000f8e00ff */
[----:B------:R-:W-:Y:S01]  /*0130*/  PLOP3.LUT P0, PT, PT, PT, UP0, 0x80, 0x8 ;  /* 0x000000000008781c */ /* 0x000fe20003f0f008 */
[----:B------:R-:W1:Y:S03]  /*0140*/  LDCU.64 UR36, c[0x0][0x3e8] ;  /* 0x00007d00ff2477ac */ /* 0x000e660008000a00 */
[----:B------:R-:W-:Y:S01]  /*0150*/  MOV R4, UR4 ;  /* 0x0000000400047c02 */ /* 0x000fe20008000f00 */
[----:B------:R-:W-:-:S02]  /*0160*/  @UP1 ULEA.HI.X UR5, UR24, UR5, URZ, 0x2, UP3 ;  /* 0x0000000518051291 */ /* 0x000fc400098f14ff */
[----:B------:R-:W-:-:S04]  /*0170*/  @UP0 ULEA UR10, UP2, UR24, UR10, 0x2 ;  /* 0x0000000a180a0291 */ /* 0x000fc8000f8410ff */
[----:B------:R-:W-:Y:S01]  /*0180*/  IMAD.U32 R5, RZ, RZ, UR5 ;  /* 0x00000005ff057e24 */ /* 0x000fe2000f8e00ff */
[----:B------:R-:W-:Y:S01]  /*0190*/  IABS R0, R0 ;  /* 0x0000000000007213 */ /* 0x000fe20000000000 */
[----:B------:R-:W-:Y:S01]  /*01a0*/  IMAD.U32 R2, RZ, RZ, UR10 ;  /* 0x0000000aff027e24 */ /* 0x000fe2000f8e00ff */
[----:B------:R-:W-:Y:S02]  /*01b0*/  @UP0 ULEA.HI.X UR11, UR24, UR11, URZ, 0x2, UP2 ;  /* 0x0000000b180b0291 */ /* 0x000fe400090f14ff */
[----:B--2---:R-:W5:Y:S01]  /*01c0*/  @P1 LDG.E R4, desc[UR32][R4.64] ;  /* 0x0000002004041981 */ /* 0x004f62000c1e1900 */
[----:B------:R-:W-:-:S03]  /*01d0*/  R2UR UR10, R0 ;  /* 0x00000000000a72ca */ /* 0x000fc600000e0000 */
[----:B------:R-:W-:-:S05]  /*01e0*/  IMAD.U32 R3, RZ, RZ, UR11 ;  /* 0x0000000bff037e24 */ /* 0x000fca000f8e00ff */
[----:B------:R2:W5:Y:S05]  /*01f0*/  @P0 LDG.E R2, desc[UR32][R2.64] ;  /* 0x0000002002020981 */ /* 0x00056a000c1e1900 */
[----:B------:R-:W4:Y:S08]  /*0200*/  I2F.RP R0, UR10 ;  /* 0x0000000a00007d06 */ /* 0x000f300008209400 */
[----:B----4-:R-:W4:Y:S02]  /*0210*/  MUFU.RCP R0, R0 ;  /* 0x0000000000007308 */ /* 0x010f240000001000 */
[----:B----4-:R-:W-:-:S06]  /*0220*/  IADD3 R6, PT, PT, R0, 0xffffffe, RZ ;  /* 0x0ffffffe00067810 */ /* 0x010fcc0007ffe0ff */
[----:B------:R-:W4:Y:S01]  /*0230*/  F2I.FTZ.U32.TRUNC.NTZ R6, R6 ;  /* 0x0000000600067305 */ /* 0x000f22000021f000 */
[----:B--2---:R-:W-:Y:S02]  /*0240*/  IABS R3, R7 ;  /* 0x0000000700037213 */ /* 0x004fe40000000000 */
[----:B----4-:R-:W-:Y:S02]  /*0250*/  R2UR UR5, R6 ;  /* 0x00000000060572ca */ /* 0x010fe400000e0000 */
        /* <DEDUP_REMOVED lines=10> */
[----:B------:R-:W-:-:S09]  /*0300*/  UISETP.GE.AND UP2, UPT, UR25, 0x1, UPT ;  /* 0x000000011900788c */ /* 0x000fd2000bf46270 */
[----:B------:R-:W-:-:S04]  /*0310*/  @!UP1 UIADD3 UR4, UPT, UPT, UR4, -UR10, URZ ;  /* 0x8000000a04049290 */ /* 0x000fc8000fffe0ff */
[----:B------:R-:W-:Y:S02]  /*0320*/  UISETP.GE.U32.AND UP0, UPT, UR4, UR10, UPT ;  /* 0x0000000a0400728c */ /* 0x000fe4000bf06070 */
[----:B------:R-:W-:Y:S01]  /*0330*/  ULOP3.LUT UR13, UR24, UR27, URZ, 0x3c, !UPT ;  /* 0x0000001b180d7292 */ /* 0x000fe2000f8e3cff */
[----:B------:R-:W-:Y:S01]  /*0340*/  PLOP3.LUT P2, PT, PT, PT, UP2, 0x80, 0x8 ;  /* 0x000000000008781c */ /* 0x000fe20003f4f028 */
[----:B------:R-:W-:Y:S02]  /*0350*/  @!UP1 UIADD3 UR12, UPT, UPT, UR12, 0x1, URZ ;  /* 0x000000010c0c9890 */ /* 0x000fe4000fffe0ff */
[----:B------:R-:W-:Y:S02]  /*0360*/  UISETP.GE.AND UP1, UPT, UR13, URZ, UPT ;  /* 0x000000ff0d00728c */ /* 0x000fe4000bf26270 */
[----:B0-----:R-:W-:Y:S01]  /*0370*/  UIMAD.WIDE.U32 UR28, UR26, UR20, URZ ;  /* 0x000000141a1c72a5 */ /* 0x001fe2000f8e00ff */
[----:B------:R-:W0:Y:S02]  /*0380*/  LDCU.128 UR4, c[0x0][0x460] ;  /* 0x00008c00ff0477ac */ /* 0x000e240008000c00 */
[----:B------:R-:W-:-:S02]  /*0390*/  @UP0 UIADD3 UR12, UPT, UPT, UR12, 0x1, URZ ;  /* 0x000000010c0c0890 */ /* 0x000fc4000fffe0ff */
[----:B------:R-:W-:Y:S02]  /*03a0*/  UIMAD.WIDE.U32 UR10, UR26, UR16, URZ ;  /* 0x000000101a0a72a5 */ /* 0x000fe4000f8e00ff */
[----:B------:R-:W-:-:S03]  /*03b0*/  UISETP.NE.AND UP0, UPT, UR27, URZ, UPT ;  /* 0x000000ff1b00728c */ /* 0x000fc6000bf05270 */
[----:B------:R-:W-:Y:S01]  /*03c0*/  UMOV UR16, UR12 ;  /* 0x0000000c00107c82 */ /* 0x000fe20008000000 */
[----:B---3--:R-:W-:Y:S02]  /*03d0*/  UIMAD.WIDE.U32 UR30, UR26, UR34, URZ ;  /* 0x000000221a1e72a5 */ /* 0x008fe4000f8e00ff */
[----:B------:R-:W-:Y:S02]  /*03e0*/  UIMAD UR17, UR26, UR17, UR11 ;  /* 0x000000111a1172a4 */ /* 0x000fe4000f8e020b */
[----:B------:R-:W-:Y:S02]  /*03f0*/  UIMAD UR21, UR26, UR21, UR29 ;  /* 0x000000151a1572a4 */ /* 0x000fe4000f8e021d */
[----:B------:R-:W-:Y:S01]  /*0400*/  @!UP1 UIADD3 UR16, UPT, UPT, -UR16, URZ, URZ ;  /* 0x000000ff10109290 */ /* 0x000fe2000fffe1ff */
[----:B01----:R-:W-:Y:S11]  /*0410*/  @!P2 EXIT ;  /* 0x000000000000a94d */ /* 0x003ff60003800000 */
[----:B------:R-:W-:Y:S01]  /*0420*/  @!UP0 ULOP3.LUT UR16, URZ, UR27, URZ, 0x33, !UPT ;  /* 0x0000001bff108292 */ /* 0x000fe2000f8e33ff */
[----:B------:R-:W0:Y:S01]  /*0430*/  S2R R94, SR_TID.X ;  /* 0x00000000005e7919 */ /* 0x000e220000002100 */
[----:B------:R-:W-:Y:S01]  /*0440*/  UMOV UR11, UR17 ;  /* 0x00000011000b7c82 */ /* 0x000fe20008000000 */
[----:B------:R-:W-:Y:S01]  /*0450*/  UMOV UR29, UR21 ;  /* 0x00000015001d7c82 */ /* 0x000fe20008000000 */
[----:B------:R-:W-:Y:S01]  /*0460*/  USHF.R.S32.HI UR17, URZ, 0x1f, UR16 ;  /* 0x0000001fff117899 */ /* 0x000fe20008011410 */
[----:B------:R-:W1:Y:S03]  /*0470*/  LDCU.128 UR12, c[0x0][0x420] ;  /* 0x00008400ff0c77ac */ /* 0x000e660008000c00 */
[----:B------:R-:W-:Y:S02]  /*0480*/  UIMAD UR17, UR17, UR36, URZ ;  /* 0x00000024111172a4 */ /* 0x000fe4000f8e02ff */
[----:B------:R-:W-:-:S02]  /*0490*/  UIMAD.WIDE.U32 UR28, UR24, UR22, UR28 ;  /* 0x00000016181c72a5 */ /* 0x000fc4000f8e001c */
[----:B------:R-:W-:Y:S02]  /*04a0*/  UIMAD UR31, UR26, UR35, UR31 ;  /* 0x000000231a1f72a4 */ /* 0x000fe4000f8e021f */
[----:B------:R-:W-:Y:S02]  /*04b0*/  UIMAD.WIDE.U32 UR10, UR24, UR18, UR10 ;  /* 0x00000012180a72a5 */ /* 0x000fe4000f8e000a */
[----:B------:R-:W-:Y:S02]  /*04c0*/  UIMAD UR27, UR24, UR23, UR29 ;  /* 0x00000017181b72a4 */ /* 0x000fe4000f8e021d */
[----:B------:R-:W-:Y:S02]  /*04d0*/  UIMAD UR11, UR24, UR19, UR11 ;  /* 0x00000013180b72a4 */ /* 0x000fe4000f8e020b */
[----:B------:R-:W-:Y:S02]  /*04e0*/  UIMAD.WIDE.U32 UR30, UR16, UR36, UR30 ;  /* 0x00000024101e72a5 */ /* 0x000fe4000f8e001e */
[----:B------:R-:W-:Y:S01]  /*04f0*/  UIMAD UR29, UR16, UR37, UR17 ;  /* 0x00000025101d72a4 */ /* 0x000fe2000f8e0211 */
[----:B------:R-:W2:Y:S01]  /*0500*/  LDCU.128 UR16, c[0x0][0x3a0] ;  /* 0x00007400ff1077ac */ /* 0x000ea20008000c00 */
[----:B------:R-:W3:Y:S01]  /*0510*/  LDCU.128 UR20, c[0x0][0x440] ;  /* 0x00008800ff1477ac */ /* 0x000ee20008000c00 */
[----:B------:R-:W-:Y:S01]  /*0520*/  ULEA UR36, UP0, UR10, UR4, 0x1 ;  /* 0x000000040a247291 */ /* 0x000fe2000f8008ff */
[----:B------:R-:W4:Y:S01]  /*0530*/  LDCU.64 UR40, c[0x0][0x3b8] ;  /* 0x00007700ff2877ac */ /* 0x000f220008000a00 */
[----:B-1----:R-:W-:-:S02]  /*0540*/  UIMAD.WIDE.U32 UR34, UR24, UR14, URZ ;  /* 0x0000000e182272a5 */ /* 0x002fc4000f8e00ff */
[----:B------:R-:W-:Y:S02]  /*0550*/  ULEA.HI.X UR14, UR10, UR5, UR11, 0x1, UP0 ;  /* 0x000000050a0e7291 */ /* 0x000fe400080f0c0b */
[----:B------:R-:W-:Y:S02]  /*0560*/  ULEA UR8, UP0, UR30, UR8, 0x1 ;  /* 0x000000081e087291 */ /* 0x000fe4000f8008ff */
[----:B------:R-:W-:Y:S01]  /*0570*/  UIADD3 UR4, UPT, UPT, UR31, UR29, URZ ;  /* 0x0000001d1f047290 */ /* 0x000fe2000fffe0ff */
[----:B------:R-:W1:Y:S01]  /*0580*/  LDCU UR38, c[0x0][0x384] ;  /* 0x00007080ff2677ac */ /* 0x000e620008000800 */
[----:B------:R-:W-:Y:S02]  /*0590*/  ULEA UR37, UP1, UR28, UR6, 0x1 ;  /* 0x000000061c257291 */ /* 0x000fe4000f8208ff */
[----:B------:R-:W-:Y:S02]  /*05a0*/  UIMAD UR11, UR24, UR15, UR35 ;  /* 0x0000000f180b72a4 */ /* 0x000fe4000f8e0223 */
[----:B------:R-:W-:-:S02]  /*05b0*/  ULEA.HI.X UR9, UR30, UR9, UR4, 0x1, UP0 ;  /* 0x000000091e097291 */ /* 0x000fc400080f0c04 */
[----:B--2---:R-:W-:Y:S01]  /*05c0*/  UIMAD.WIDE.U32 UR4, UR24, UR16, URZ ;  /* 0x00000010180472a5 */ /* 0x004fe2000f8e00ff */
[----:B------:R-:W-:Y:S01]  /*05d0*/  UMOV UR10, UR34 ;  /* 0x00000022000a7c82 */ /* 0x000fe20008000000 */
[----:B------:R-:W-:Y:S02]  /*05e0*/  ULEA.HI.X UR35, UR28, UR7, UR27, 0x1, UP1 ;  /* 0x000000071c237291 */ /* 0x000fe400088f0c1b */
[----:B------:R-:W-:Y:S01]  /*05f0*/  UIMAD.WIDE.U32 UR10, UR26, UR12, UR10 ;  /* 0x0000000c1a0a72a5 */ /* 0x000fe2000f8e000a */
[----:B------:R-:W2:Y:S01]  /*0600*/  LDCU.64 UR28, c[0x0][0x3c0] ;  /* 0x00007800ff1c77ac */ /* 0x000ea20008000a00 */
[----:B------:R-:W0:Y:S01]  /*0610*/  LDCU.64 UR30, c[0x0][0x3e0] ;  /* 0x00007c00ff1e77ac */ /* 0x000e220008000a00 */
[----:B------:R-:W0:Y:S01]  /*0620*/  LDCU UR12, c[0x0][0x38c] ;  /* 0x00007180ff0c77ac */ /* 0x000e220008000800 */
[----:B------:R-:W-:Y:S02]  /*0630*/  UIMAD UR17, UR24, UR17, UR5 ;  /* 0x00000011181172a4 */ /* 0x000fe4000f8e0205 */
[----:B---3--:R-:W-:-:S02]  /*0640*/  ULEA UR20, UP0, UR4, UR20, 0x2 ;  /* 0x0000001404147291 */ /* 0x008fc4000f8010ff */
[----:B----4-:R-:W-:Y:S02]  /*0650*/  UIMAD.WIDE.U32 UR6, UR24, UR40, URZ ;  /* 0x00000028180672a5 */ /* 0x010fe4000f8e00ff */
[----:B------:R-:W-:Y:S01]  /*0660*/  ULEA.HI.X UR27, UR4, UR21, UR17, 0x2, UP0 ;  /* 0x00000015041b7291 */ /* 0x000fe200080f1411 */
[----:B------:R-:W-:Y:S02]  /*0670*/  UMOV UR5, URZ ;  /* 0x000000ff00057c82 */ /* 0x000fe40008000000 */
[----:B------:R-:W-:Y:S01]  /*0680*/  UMOV UR4, URZ ;  /* 0x000000ff00047c82 */ /* 0x000fe20008000000 */
[----:B-----5:R-:W-:Y:S01]  /*0690*/  @P0 R2UR UR4, R2 ;  /* 0x00000000020402ca */ /* 0x020fe200000e0000 */
[----:B------:R-:W-:Y:S01]  /*06a0*/  UIMAD UR7, UR24, UR41, UR7 ;  /* 0x00000029180772a4 */ /* 0x000fe2000f8e0207 */
[----:B------:R-:W-:Y:S01]  /*06b0*/  @P1 R2UR UR5, R4 ;  /* 0x00000000040512ca */ /* 0x000fe200000e0000 */
[----:B-1----:R-:W-:Y:S02]  /*06c0*/  UIMAD UR24, UR26, UR38, UR24 ;  /* 0x000000261a1872a4 */ /* 0x002fe4000f8e0218 */
[----:B------:R-:W-:-:S02]  /*06d0*/  ULEA UR22, UP1, UR6, UR22, 0x2 ;  /* 0x0000001606167291 */ /* 0x000fc4000f8210ff */
[----:B------:R-:W-:Y:S02]  /*06e0*/  UIMAD UR24, UR24, UR25, URZ ;  /* 0x00000019181872a4 */ /* 0x000fe4000f8e02ff */
[----:B------:R-:W-:Y:S02]  /*06f0*/  UIMAD UR13, UR26, UR13, UR11 ;  /* 0x0000000d1a0d72a4 */ /* 0x000fe4000f8e020b */
[----:B------:R-:W-:Y:S02]  /*0700*/  ULEA.HI.X UR26, UR6, UR23, UR7, 0x2, UP1 ;  /* 0x00000017061a7291 */ /* 0x000fe400088f1407 */
[----:B--2---:R-:W-:Y:S02]  /*0710*/  USHF.L.U64.HI UR23, UR28, 0x2, UR29 ;  /* 0x000000021c177899 */ /* 0x004fe4000801021d */
[----:B0-----:R-:W-:Y:S01]  /*0720*/  USHF.L.U64.HI UR21, UR30, 0x1, UR31 ;  /* 0x000000011e157899 */ /* 0x001fe2000801021f */
[----:B------:R-:W-:Y:S01]  /*0730*/  UMOV UR34, UR37 ;  /* 0x0000002500227c82 */ /* 0x000fe20008000000 */
[----:B------:R-:W-:-:S02]  /*0740*/  USHF.L.U64.HI UR25, UR18, 0x2, UR19 ;  /* 0x0000000212197899 */ /* 0x000fc40008010213 */
[----:B------:R-:W-:Y:S01]  /*0750*/  UIMAD UR24, UR24, UR12, URZ ;  /* 0x0000000c181872a4 */ /* 0x000fe2000f8e02ff */
[----:B------:R-:W-:Y:S01]  /*0760*/  UMOV UR6, URZ ;  /* 0x000000ff00067c82 */ /* 0x000fe20008000000 */
[----:B------:R-:W-:Y:S01]  /*0770*/  UMOV UR37, UR14 ;  /* 0x0000000e00257c82 */ /* 0x000fe20008000000 */
[----:B------:R-:W-:Y:S01]  /*0780*/  UMOV UR29, UR8 ;  /* 0x00000008001d7c82 */ /* 0x000fe20008000000 */
[----:B------:R-:W-:-:S08]  /*0790*/  UMOV UR31, UR9 ;  /* 0x00000009001f7c82 */ /* 0x000fd00008000000 */
.L_x_3262:
[----:B------:R-:W-:Y:S01]  /*07a0*/  IMAD.SHL.U32 R157, R94, 0x10, RZ ;  /* 0x000000105e9d7824 */ /* 0x000fe200078e00ff */
[----:B------:R-:W0:Y:S01]  /*07b0*/  LDCU UR7, c[0x0][0x388] ;  /* 0x00007100ff0777ac */ /* 0x000e220008000800 */
[----:B------:R-:W-:Y:S02]  /*07c0*/  PRMT R7, RZ, 0x7610, R7 ;  /* 0x00007610ff077816 */ /* 0x000fe40000000007 */
[----:B------:R-:W-:Y:S01]  /*07d0*/  PRMT R12, RZ, 0x7610, R12 ;  /* 0x00007610ff0c7816 */ /* 0x000fe2000000000c */
[----:B------:R-:W-:Y:S01]  /*07e0*/  USHF.L.U32 UR8, UR6, 0xa, URZ ;  /* 0x0000000a06087899 */ /* 0x000fe200080006ff */
[----:B------:R-:W-:Y:S02]  /*07f0*/  LOP3.LUT R22, R157, 0x3e00, RZ, 0xc0, !PT ;  /* 0x00003e009d167812 */ /* 0x000fe400078ec0ff */
[----:B--2---:R-:W-:Y:S02]  /*0800*/  PRMT R15, RZ, 0x7610, R15 ;  /* 0x00007610ff0f7816 */ /* 0x004fe4000000000f */
[----:B------:R-:W-:-:S02]  /*0810*/  LOP3.LUT R26, R22, 0x1f, R94, 0xf8, !PT ;  /* 0x0000001f161a7812 */ /* 0x000fc400078ef85e */
[----:B------:R-:W-:Y:S02]  /*0820*/  PRMT R6, RZ, 0x7610, R6 ;  /* 0x00007610ff067816 */ /* 0x000fe40000000006 */
[C---:B------:R-:W-:Y:S01]  /*0830*/  LOP3.LUT R150, R26.reuse, 0xe0, RZ, 0xfc, !PT ;  /* 0x000000e01a967812 */ /* 0x040fe200078efcff */
[C---:B------:R-:W-:Y:S01]  /*0840*/  IMAD.SHL.U32 R0, R26.reuse, 0x2, RZ ;  /* 0x000000021a007824 */ /* 0x040fe200078e00ff */
[C---:B------:R-:W-:Y:S02]  /*0850*/  LOP3.LUT R149, R26.reuse, 0x100, RZ, 0xfc, !PT ;  /* 0x000001001a957812 */ /* 0x040fe400078efcff */
[----:B------:R-:W-:Y:S01]  /*0860*/  LOP3.LUT R156, R26, 0x20, RZ, 0xfc, !PT ;  /* 0x000000201a9c7812 */ /* 0x000fe200078efcff */
[----:B0-----:R-:W-:Y:S01]  /*0870*/  UIADD3 UR38, UPT, UPT, -UR8, UR7, URZ ;  /* 0x0000000708267290 */ /* 0x001fe2000fffe1ff */
[C---:B------:R-:W-:Y:S02]  /*0880*/  IADD3 R2, P0, PT, R0.reuse, UR34, RZ ;  /* 0x0000002200027c10 */ /* 0x040fe4000ff1e0ff */
[----:B------:R-:W-:-:S02]  /*0890*/  IADD3 R4, P1, PT, R0, UR36, RZ ;  /* 0x0000002400047c10 */ /* 0x000fc4000ff3e0ff */
[C---:B------:R-:W-:Y:S01]  /*08a0*/  LOP3.LUT R155, R26.reuse, 0x40, RZ, 0xfc, !PT ;  /* 0x000000401a9b7812 */ /* 0x040fe200078efcff */
[----:B------:R-:W-:Y:S01]  /*08b0*/  IMAD.X R3, RZ, RZ, UR35, P0 ;  /* 0x00000023ff037e24 */ /* 0x000fe200080e06ff */
[C---:B------:R-:W-:Y:S02]  /*08c0*/  ISETP.GE.AND P0, PT, R26.reuse, UR38, PT ;  /* 0x000000261a007c0c */ /* 0x040fe4000bf06270 */
[----:B------:R-:W-:Y:S01]  /*08d0*/  IADD3.X R5, PT, PT, RZ, UR37, RZ, P1, !PT ;  /* 0x00000025ff057c10 */ /* 0x000fe20008ffe4ff */
[----:B------:R-:W-:Y:S01]  /*08e0*/  BAR.SYNC.DEFER_BLOCKING 0x0 ;  /* 0x0000000000007b1d */ /* 0x000fe20000010000 */
[C---:B------:R-:W-:Y:S02]  /*08f0*/  LOP3.LUT R151, R26.reuse, 0xc0, RZ, 0xfc, !PT ;  /* 0x000000c01a977812 */ /* 0x040fe400078efcff */
[----:B------:R-:W-:Y:S02]  /*0900*/  LOP3.LUT R152, R26, 0xa0, RZ, 0xfc, !PT ;  /* 0x000000a01a987812 */ /* 0x000fe400078efcff */
[----:B------:R-:W-:-:S02]  /*0910*/  ISETP.GE.AND P1, PT, R156, UR38, PT ;  /* 0x000000269c007c0c */ /* 0x000fc4000bf26270 */
[C---:B------:R-:W-:Y:S02]  /*0920*/  LOP3.LUT R154, R26.reuse, 0x60, RZ, 0xfc, !PT ;  /* 0x000000601a9a7812 */ /* 0x040fe400078efcff */
[----:B------:R-:W-:Y:S02]  /*0930*/  ISETP.GE.AND P6, PT, R155, UR38, PT ;  /* 0x000000269b007c0c */ /* 0x000fe4000bfc6270 */
[----:B------:R-:W-:Y:S02]  /*0940*/  ISETP.GE.AND P2, PT, R151, UR38, PT ;  /* 0x0000002697007c0c */ /* 0x000fe4000bf46270 */
[----:B------:R-:W-:Y:S02]  /*0950*/  LOP3.LUT R153, R26, 0x80, RZ, 0xfc, !PT ;  /* 0x000000801a997812 */ /* 0x000fe400078efcff */
[----:B------:R-:W-:Y:S02]  /*0960*/  ISETP.GE.AND P3, PT, R152, UR38, PT ;  /* 0x0000002698007c0c */ /* 0x000fe4000bf66270 */
[----:B------:R-:W-:-:S02]  /*0970*/  ISETP.GE.AND P5, PT, R154, UR38, PT ;  /* 0x000000269a007c0c */ /* 0x000fc4000bfa6270 */
[----:B------:R-:W-:Y:S02]  /*0980*/  ISETP.GE.AND P4, PT, R153, UR38, PT ;  /* 0x0000002699007c0c */ /* 0x000fe4000bf86270 */
[----:B------:R-:W-:Y:S02]  /*0990*/  PRMT R9, RZ, 0x7610, R9 ;  /* 0x00007610ff097816 */ /* 0x000fe40000000009 */
[----:B------:R-:W-:Y:S01]  /*09a0*/  PRMT R13, RZ, 0x7610, R13 ;  /* 0x00007610ff0d7816 */ /* 0x000fe2000000000d */
[----:B------:R-:W2:Y:S01]  /*09b0*/  @!P0 LDG.E.U16 R7, desc[UR32][R4.64] ;  /* 0x0000002004078981 */ /* 0x000ea2000c1e1500 */
[----:B------:R-:W-:Y:S02]  /*09c0*/  ISETP.GE.AND P0, PT, R150, UR38, PT ;  /* 0x0000002696007c0c */ /* 0x000fe4000bf06270 */
[----:B------:R-:W-:Y:S01]  /*09d0*/  PRMT R10, RZ, 0x7610, R10 ;  /* 0x00007610ff0a7816 */ /* 0x000fe2000000000a */
[----:B------:R-:W3:Y:S01]  /*09e0*/  @!P1 LDG.E.U16 R6, desc[UR32][R4.64+0x40] ;  /* 0x0000402004069981 */ /* 0x000ee2000c1e1500 */
[----:B------:R-:W-:-:S02]  /*09f0*/  LOP3.LUT R148, R26, 0x120, RZ, 0xfc, !PT ;  /* 0x000001201a947812 */ /* 0x000fc400078efcff */
[C---:B------:R-:W-:Y:S01]  /*0a00*/  LOP3.LUT R147, R26.reuse, 0x140, RZ, 0xfc, !PT ;  /* 0x000001401a937812 */ /* 0x040fe200078efcff */
[----:B------:R-:W4:Y:S01]  /*0a10*/  @!P6 LDG.E.U16 R9, desc[UR32][R4.64+0x80] ;  /* 0x000080200409e981 */ /* 0x000f22000c1e1500 */
[C---:B------:R-:W-:Y:S02]  /*0a20*/  LOP3.LUT R146, R26.reuse, 0x160, RZ, 0xfc, !PT ;  /* 0x000001601a927812 */ /* 0x040fe400078efcff */
[----:B------:R-:W-:Y:S01]  /*0a30*/  PRMT R8, RZ, 0x7610, R8 ;  /* 0x00007610ff087816 */ /* 0x000fe20000000008 */
[----:B------:R-:W5:Y:S01]  /*0a40*/  @!P2 LDG.E.U16 R13, desc[UR32][R4.64+0x180] ;  /* 0x00018020040da981 */ /* 0x000f62000c1e1500 */
[----:B------:R-:W-:Y:S02]  /*0a50*/  LOP3.LUT R145, R26, 0x180, RZ, 0xfc, !PT ;  /* 0x000001801a917812 */ /* 0x000fe400078efcff */
[----:B------:R-:W-:Y:S01]  /*0a60*/  PRMT R11, RZ, 0x7610, R11 ;  /* 0x00007610ff0b7816 */ /* 0x000fe2000000000b */
[----:B------:R-:W5:Y:S01]  /*0a70*/  @!P0 LDG.E.U16 R12, desc[UR32][R4.64+0x1c0] ;  /* 0x0001c020040c8981 */ /* 0x000f62000c1e1500 */
[----:B------:R-:W-:-:S02]  /*0a80*/  ISETP.GE.AND P0, PT, R149, UR38, PT ;  /* 0x0000002695007c0c */ /* 0x000fc4000bf06270 */
[----:B------:R-:W-:Y:S01]  /*0a90*/  ISETP.GE.AND P1, PT, R147, UR38, PT ;  /* 0x0000002693007c0c */ /* 0x000fe2000bf26270 */
[----:B------:R-:W5:Y:S01]  /*0aa0*/  @!P3 LDG.E.U16 R10, desc[UR32][R4.64+0x140] ;  /* 0x00014020040ab981 */ /* 0x000f62000c1e1500 */
[----:B------:R-:W-:Y:S02]  /*0ab0*/  ISETP.GE.AND P2, PT, R146, UR38, PT ;  /* 0x0000002692007c0c */ /* 0x000fe4000bf46270 */
[----:B------:R-:W-:Y:S01]  /*0ac0*/  ISETP.GE.AND P3, PT, R145, UR38, PT ;  /* 0x0000002691007c0c */ /* 0x000fe2000bf66270 */
[----:B------:R-:W5:Y:S01]  /*0ad0*/  @!P5 LDG.E.U16 R8, desc[UR32][R4.64+0xc0] ;  /* 0x0000c0200408d981 */ /* 0x000f62000c1e1500 */
[----:B------:R-:W-:Y:S02]  /*0ae0*/  PRMT R14, RZ, 0x7610, R14 ;  /* 0x00007610ff0e7816 */ /* 0x000fe4000000000e */
[----:B------:R-:W-:Y:S01]  /*0af0*/  PRMT R17, RZ, 0x7610, R17 ;  /* 0x00007610ff117816 */ /* 0x000fe20000000011 */
[----:B------:R-:W5:Y:S01]  /*0b00*/  @!P4 LDG.E.U16 R11, desc[UR32][R4.64+0x100] ;  /* 0x00010020040bc981 */ /* 0x000f62000c1e1500 */
[----:B------:R-:W-:-:S02]  /*0b10*/  PRMT R16, RZ, 0x7610, R16 ;  /* 0x00007610ff107816 */ /* 0x000fc40000000010 */
[----:B------:R-:W-:Y:S01]  /*0b20*/  LOP3.LUT R144, R26, 0x1a0, RZ, 0xfc, !PT ;  /* 0x000001a01a907812 */ /* 0x000fe200078efcff */
[----:B------:R-:W5:Y:S01]  /*0b30*/  @!P0 LDG.E.U16 R15, desc[UR32][R4.64+0x200] ;  /* 0x00020020040f8981 */ /* 0x000f62000c1e1500 */
[----:B------:R-:W-:Y:S02]  /*0b40*/  ISETP.GE.AND P0, PT, R148, UR38, PT ;  /* 0x0000002694007c0c */ /* 0x000fe4000bf06270 */
[----:B------:R-:W-:Y:S01]  /*0b50*/  PRMT R19, RZ, 0x7610, R19 ;  /* 0x00007610ff137816 */ /* 0x000fe20000000013 */
[----:B------:R-:W5:Y:S01]  /*0b60*/  @!P1 LDG.E.U16 R17, desc[UR32][R4.64+0x280] ;  /* 0x0002802004119981 */ /* 0x000f62000c1e1500 */
[C---:B------:R-:W-:Y:S02]  /*0b70*/  LOP3.LUT R93, R26.reuse, 0x1c0, RZ, 0xfc, !PT ;  /* 0x000001c01a5d7812 */ /* 0x040fe400078efcff */
[----:B------:R-:W-:Y:S01]  /*0b80*/  LOP3.LUT R92, R26, 0x1e0, RZ, 0xfc, !PT ;  /* 0x000001e01a5c7812 */ /* 0x000fe200078efcff */
[----:B------:R-:W5:Y:S01]  /*0b90*/  @!P2 LDG.E.U16 R16, desc[UR32][R4.64+0x2c0] ;  /* 0x0002c0200410a981 */ /* 0x000f62000c1e1500 */
[----:B------:R-:W-:-:S02]  /*0ba0*/  ISETP.GE.AND P4, PT, R144, UR38, PT ;  /* 0x0000002690007c0c */ /* 0x000fc4000bf86270 */
[----:B------:R-:W-:Y:S01]  /*0bb0*/  ISETP.GE.AND P5, PT, R93, UR38, PT ;  /* 0x000000265d007c0c */ /* 0x000fe2000bfa6270 */
[----:B------:R-:W5:Y:S01]  /*0bc0*/  @!P3 LDG.E.U16 R19, desc[UR32][R4.64+0x300] ;  /* 0x000300200413b981 */ /* 0x000f62000c1e1500 */
[----:B------:R-:W-:Y:S02]  /*0bd0*/  ISETP.GE.AND P6, PT, R92, UR38, PT ;  /* 0x000000265c007c0c */ /* 0x000fe4000bfc6270 */
[----:B------:R-:W-:Y:S01]  /*0be0*/  PRMT R18, RZ, 0x7610, R18 ;  /* 0x00007610ff127816 */ /* 0x000fe20000000012 */
[----:B------:R-:W5:Y:S01]  /*0bf0*/  @!P0 LDG.E.U16 R14, desc[UR32][R4.64+0x240] ;  /* 0x00024020040e8981 */ /* 0x000f62000c1e1500 */
[----:B------:R-:W-:Y:S02]  /*0c00*/  PRMT R21, RZ, 0x7610, R21 ;  /* 0x00007610ff157816 */ /* 0x000fe40000000015 */
[----:B------:R-:W-:-:S03]  /*0c10*/  PRMT R20, RZ, 0x7610, R20 ;  /* 0x00007610ff147816 */ /* 0x000fc60000000014 */
[----:B------:R-:W5:Y:S04]  /*0c20*/  @!P4 LDG.E.U16 R18, desc[UR32][R4.64+0x340] ;  /* 0x000340200412c981 */ /* 0x000f68000c1e1500 */
[----:B------:R-:W5:Y:S04]  /*0c30*/  @!P5 LDG.E.U16 R21, desc[UR32][R4.64+0x380] ;  /* 0x000380200415d981 */ /* 0x000f68000c1e1500 */
[----:B------:R0:W5:Y:S01]  /*0c40*/  @!P6 LDG.E.U16 R20, desc[UR32][R4.64+0x3c0] ;  /* 0x0003c0200414e981 */ /* 0x000162000c1e1500 */
[----:B------:R-:W1:Y:S01]  /*0c50*/  S2R R91, SR_LANEID ;  /* 0x00000000005b7919 */ /* 0x000e620000000000 */
[----:B------:R-:W0:Y:S01]  /*0c60*/  S2UR UR8, SR_CgaCtaId ;  /* 0x00000000000879c3 */ /* 0x000e220000008800 */
[----:B------:R-:W-:-:S02]  /*0c70*/  UMOV UR7, 0x400 ;  /* 0x0000040000077882 */ /* 0x000fc40000000000 */
        /* <DEDUP_REMOVED lines=46> */
[----:B------:R-:W-:-:S02]  /*0f60*/  PRMT R24, RZ, 0x7610, R24 ;  /* 0x00007610ff187816 */ /* 0x000fc40000000018 */
[----:B------:R-:W-:Y:S01]  /*0f70*/  PRMT R28, RZ, 0x7610, R28 ;  /* 0x00007610ff1c7816 */ /* 0x000fe2000000001c */
[----:B--2---:R0:W-:Y:S04]  /*0f80*/  STS.U16 [R90], R7 ;  /* 0x000000075a007388 */ /* 0x0041e80000000400 */
[----:B---3--:R-:W-:Y:S04]  /*0f90*/  STS.U16 [R89+0x40], R6 ;  /* 0x0000400659007388 */ /* 0x008fe80000000400 */
[----:B----4-:R1:W-:Y:S01]  /*0fa0*/  STS.U16 [R88+0x80], R9 ;  /* 0x0000800958007388 */ /* 0x0103e20000000400 */
[----:B0-----:R-:W-:-:S02]  /*0fb0*/  VIADD R7, R22, 0x160 ;  /* 0x0000016016077836 */ /* 0x001fc40000000000 */
[----:B-1----:R-:W-:-:S03]  /*0fc0*/  VIADD R9, R22, 0x180 ;  /* 0x0000018016097836 */ /* 0x002fc60000000000 */
[-C--:B------:R-:W-:Y:S01]  /*0fd0*/  LEA.HI.SX32 R7, R7, R22.reuse, 0x1b ;  /* 0x0000001607077211 */ /* 0x080fe200078fdaff */
[----:B-----5:R-:W-:Y:S01]  /*0fe0*/  STS.U16 [R87+0xc0], R8 ;  /* 0x0000c00857007388 */ /* 0x020fe20000000400 */
[----:B------:R-:W-:-:S03]  /*0ff0*/  LEA.HI.SX32 R9, R9, R22, 0x1b ;  /* 0x0000001609097211 */ /* 0x000fc600078fdaff */
[----:B------:R0:W-:Y:S01]  /*1000*/  STS.U16 [R86+0x100], R11 ;  /* 0x0001000b56007388 */ /* 0x0001e20000000400 */
[----:B------:R-:W-:-:S03]  /*1010*/  LEA R79, R7, UR7, 0x1 ;  /* 0x00000007074f7c11 */ /* 0x000fc6000f8e08ff */
[----:B------:R-:W-:Y:S01]  /*1020*/  STS.U16 [R85+0x140], R10 ;  /* 0x0001400a55007388 */ /* 0x000fe20000000400 */
[----:B------:R-:W-:Y:S02]  /*1030*/  LEA R78, R9, UR7, 0x1 ;  /* 0x00000007094e7c11 */ /* 0x000fe4000f8e08ff */
[----:B0-----:R-:W-:Y:S01]  /*1040*/  IADD3 R11, PT, PT, R22, 0x1a0, RZ ;  /* 0x000001a0160b7810 */ /* 0x001fe20007ffe0ff */
[----:B------:R0:W-:Y:S03]  /*1050*/  STS.U16 [R84+0x180], R13 ;  /* 0x0001800d54007388 */ /* 0x0001e60000000400 */
[----:B------:R-:W-:Y:S01]  /*1060*/  LEA.HI.SX32 R11, R11, R22, 0x1b ;  /* 0x000000160b0b7211 */ /* 0x000fe200078fdaff */
[----:B------:R-:W-:Y:S01]  /*1070*/  STS.U16 [R83+0x1c0], R12 ;  /* 0x0001c00c53007388 */ /* 0x000fe20000000400 */
[----:B------:R-:W-:-:S03]  /*1080*/  IMAD R22, R91, 0xf, R22 ;  /* 0x0000000f5b167824 */ /* 0x000fc600078e0216 */
[----:B------:R1:W-:Y:S01]  /*1090*/  STS.U16 [R82+0x200], R15 ;  /* 0x0002000f52007388 */ /* 0x0003e20000000400 */
[----:B------:R-:W-:-:S03]  /*10a0*/  LEA R77, R11, UR7, 0x1 ;  /* 0x000000070b4d7c11 */ /* 0x000fc6000f8e08ff */
[----:B------:R-:W-:Y:S01]  /*10b0*/  STS.U16 [R81+0x240], R14 ;  /* 0x0002400e51007388 */ /* 0x000fe20000000400 */
[----:B------:R-:W-:-:S03]  /*10c0*/  VIADD R7, R22, 0x2 ;  /* 0x0000000216077836 */ /* 0x000fc60000000000 */
[----:B------:R2:W-:Y:S01]  /*10d0*/  STS.U16 [R80+0x280], R17 ;  /* 0x0002801150007388 */ /* 0x0005e20000000400 */
[C---:B------:R-:W-:Y:S01]  /*10e0*/  VIADD R9, R22.reuse, 0x3 ;  /* 0x0000000316097836 */ /* 0x040fe20000000000 */
[C---:B------:R-:W-:Y:S01]  /*10f0*/  IADD3 R5, PT, PT, R22.reuse, 0x1, RZ ;  /* 0x0000000116057810 */ /* 0x040fe20007ffe0ff */
[C---:B0-----:R-:W-:Y:S01]  /*1100*/  VIADD R13, R22.reuse, 0x5 ;  /* 0x00000005160d7836 */ /* 0x041fe20000000000 */
[----:B------:R-:W-:Y:S01]  /*1110*/  STS.U16 [R79+0x2c0], R16 ;  /* 0x0002c0104f007388 */ /* 0x000fe20000000400 */
[C---:B-1----:R-:W-:Y:S01]  /*1120*/  VIADD R15, R22.reuse, 0x6 ;  /* 0x00000006160f7836 */ /* 0x042fe20000000000 */
[C---:B------:R-:W-:Y:S01]  /*1130*/  IADD3 R11, PT, PT, R22.reuse, 0x4, RZ ;  /* 0x00000004160b7810 */ /* 0x040fe20007ffe0ff */
[C---:B------:R-:W-:Y:S01]  /*1140*/  VIADD R29, R22.reuse, 0x9 ;  /* 0x00000009161d7836 */ /* 0x040fe20000000000 */
[----:B------:R0:W-:Y:S01]  /*1150*/  STS.U16 [R78+0x300], R19 ;  /* 0x000300134e007388 */ /* 0x0001e20000000400 */
[C---:B------:R-:W-:Y:S01]  /*1160*/  VIADD R31, R22.reuse, 0xb ;  /* 0x0000000b161f7836 */ /* 0x040fe20000000000 */
[C---:B------:R-:W-:Y:S01]  /*1170*/  IADD3 R27, PT, PT, R22.reuse, 0x7, RZ ;  /* 0x00000007161b7810 */ /* 0x040fe20007ffe0ff */
[C---:B--2---:R-:W-:Y:S01]  /*1180*/  VIADD R17, R22.reuse, 0x8 ;  /* 0x0000000816117836 */ /* 0x044fe20000000000 */
[C---:B------:R-:W-:Y:S01]  /*1190*/  IADD3 R35, PT, PT, R22.reuse, 0xd, RZ ;  /* 0x0000000d16237810 */ /* 0x040fe20007ffe0ff */
[----:B------:R-:W-:-:S02]  /*11a0*/  VIADD R33, R22, 0xc ;  /* 0x0000000c16217836 */ /* 0x000fc40000000000 */
[C---:B------:R-:W-:Y:S02]  /*11b0*/  VIADD R37, R22.reuse, 0xe ;  /* 0x0000000e16257836 */ /* 0x040fe40000000000 */
[C---:B------:R-:W-:Y:S01]  /*11c0*/  VIADD R39, R22.reuse, 0xf ;  /* 0x0000000f16277836 */ /* 0x040fe20000000000 */
[----:B0-----:R-:W-:Y:S02]  /*11d0*/  IADD3 R19, PT, PT, R22, 0xa, RZ ;  /* 0x0000000a16137810 */ /* 0x001fe40007ffe0ff */
        /* <DEDUP_REMOVED lines=73> */
[----:B------:R-:W-:-:S04]  /*1670*/  ISETP.NE.AND P1, PT, R32, RZ, PT ;  /* 0x000000ff2000720c */ /* 0x000fc80003f25270 */
        /* <DEDUP_REMOVED lines=65> */
[----:B------:R-:W-:-:S02]  /*1a90*/  SHF.L.U32 R32, R32, 0x10, RZ ;  /* 0x0000001020207819 */ /* 0x000fc400000006ff */
[----:B------:R-:W-:Y:S02]  /*1aa0*/  FSETP.GTU.FTZ.AND P1, PT, R57, 20, PT ;  /* 0x41a000003900780b */ /* 0x000fe40003f3c000 */
        /* <DEDUP_REMOVED lines=37> */
.L_x_3225:
[----:B------:R-:W-:Y:S05]  /*1d00*/  BSYNC.RECONVERGENT B0 ;  /* 0x0000000000007941 */ /* 0x000fea0003800200 */
.L_x_3224:
[----:B------:R-:W-:Y:S01]  /*1d10*/  SHF.L.U32 R33, R33, 0x10, RZ ;  /* 0x0000001021217819 */ /* 0x000fe200000006ff */
[----:B------:R-:W-:Y:S01]  /*1d20*/  BSSY.RECONVERGENT B0, `(.L_x_3226) ;  /* 0x0000022000007945 */ /* 0x000fe20003800200 */
[----:B------:R-:W-:-:S03]  /*1d30*/  FSETP.GTU.FTZ.AND P0, PT, R52, 20, PT ;  /* 0x41a000003400780b */ /* 0x000fc60003f1c000 */
[----:B------:R-:W-:Y:S01]  /*1d40*/  FADD.FTZ R51, R33, UR5 ;  /* 0x0000000521337e21 */ /* 0x000fe20008010000 */
        /* <DEDUP_REMOVED lines=31> */
.L_x_3227:
[----:B------:R-:W-:Y:S05]  /*1f40*/  BSYNC.RECONVERGENT B0 ;  /* 0x0000000000007941 */ /* 0x000fea0003800200 */
.L_x_3226:
        /* <DEDUP_REMOVED lines=37> */
.L_x_3229:
[----:B------:R-:W-:Y:S05]  /*21a0*/  BSYNC.RECONVERGENT B0 ;  /* 0x0000000000007941 */ /* 0x000fea0003800200 */
.L_x_3228:
        /* <DEDUP_REMOVED lines=35> */
.L_x_3231:
[----:B------:R-:W-:Y:S05]  /*23e0*/  BSYNC.RECONVERGENT B0 ;  /* 0x0000000000007941 */ /* 0x000fea0003800200 */
.L_x_3230:
        /* <DEDUP_REMOVED lines=37> */
.L_x_3233:
[----:B------:R-:W-:Y:S05]  /*2640*/  BSYNC.RECONVERGENT B0 ;  /* 0x0000000000007941 */ /* 0x000fea0003800200 */
.L_x_3232:
        /* <DEDUP_REMOVED lines=35> */
.L_x_3235:
[----:B------:R-:W-:Y:S05]  /*2880*/  BSYNC.RECONVERGENT B0 ;  /* 0x0000000000007941 */ /* 0x000fea0003800200 */
.L_x_3234:
        /* <DEDUP_REMOVED lines=37> */
.L_x_3237:
[----:B------:R-:W-:Y:S05]  /*2ae0*/  BSYNC.RECONVERGENT B0 ;  /* 0x0000000000007941 */ /* 0x000fea0003800200 */
.L_x_3236:
        /* <DEDUP_REMOVED lines=35> */
.L_x_3239:
[----:B------:R-:W-:Y:S05]  /*2d20*/  BSYNC.RECONVERGENT B0 ;  /* 0x0000000000007941 */ /* 0x000fea0003800200 */
.L_x_3238:
[----:B------:R-:W-:Y:S01]  /*2d30*/  ISETP.EQ.OR P4, PT, RZ, UR8, P4 ;  /* 0x00000008ff007c0c */ /* 0x000fe2000a782670 */
[----:B------:R-:W-:Y:S01]  /*2d40*/  BSSY.RECONVERGENT B0, `(.L_x_3240) ;  /* 0x0000026000007945 */ /* 0x000fe20003800200 */
[----:B------:R-:W-:Y:S01]  /*2d50*/  SHF.L.U32 R3, R3, 0x10, RZ ;  /* 0x0000001003037819 */ /* 0x000fe200000006ff */
[----:B------:R-:W-:Y:S01]  /*2d60*/  IMAD.U32 R19, R19, 0x10000, RZ ;  /* 0x0001000013137824 */ /* 0x000fe200078e00ff */
[----:B------:R-:W-:Y:S01]  /*2d70*/  FSETP.GTU.FTZ.AND P1, PT, R45, 20, PT ;  /* 0x41a000002d00780b */ /* 0x000fe20003f3c000 */
[----:B------:R-:W-:Y:S01]  /*2d80*/  IMAD.U32 R18, R18, 0x10000, RZ ;  /* 0x0001000012127824 */ /* 0x000fe200078e00ff */
        /* <DEDUP_REMOVED lines=33> */
.L_x_3241:
[----:B------:R-:W-:Y:S05]  /*2fa0*/  BSYNC.RECONVERGENT B0 ;  /* 0x0000000000007941 */ /* 0x000fea0003800200 */
.L_x_3240:
[----:B------:R-:W-:Y:S01]  /*2fb0*/  IMAD.U32 R2, R2, 0x10000, RZ ;  /* 0x0001000002027824 */ /* 0x000fe200078e00ff */
[----:B------:R-:W-:Y:S01]  /*2fc0*/  BSSY.RECONVERGENT B0, `(.L_x_3242) ;  /* 0x0000026000007945 */ /* 0x000fe20003800200 */
[----:B------:R-:W-:Y:S01]  /*2fd0*/  FSETP.GTU.FTZ.AND P4, PT, R44, 20, PT ;  /* 0x41a000002c00780b */ /* 0x000fe20003f9c000 */
[----:B------:R-:W-:Y:S01]  /*2fe0*/  IMAD.U32 R16, R16, 0x10000, RZ ;  /* 0x0001000010107824 */ /* 0x000fe200078e00ff */
[----:B------:R-:W-:Y:S01]  /*2ff0*/  SHF.L.U32 R17, R17, 0x10, RZ ;  /* 0x0000001011117819 */ /* 0x000fe200000006ff */
[----:B------:R-:W-:Y:S01]  /*3000*/  IMAD.U32 R15, R15, 0x10000, RZ ;  /* 0x000100000f0f7824 */ /* 0x000fe200078e00ff */
[----:B------:R-:W-:Y:S01]  /*3010*/  SHF.L.U32 R14, R14, 0x10, RZ ;  /* 0x000000100e0e7819 */ /* 0x000fe200000006ff */
[----:B------:R-:W-:Y:S01]  /*3020*/  FADD.FTZ R43, R2, UR5 ;  /* 0x00000005022b7e21 */ /* 0x000fe20008010000 */
[----:B------:R-:W-:Y:S07]  /*3030*/  @P5 BRA `(.L_x_3243) ;  /* 0x0000000000785947 */ /* 0x000fee0003800000 */
[----:B------:R-:W-:Y:S01]  /*3040*/  FMUL.FTZ R49, R49, 1.4426950216293334961 ;  /* 0x3fb8aa3b31317820 */ /* 0x000fe20000410000 */
[----:B------:R-:W-:Y:S01]  /*3050*/  MOV R23, 0x3e800000 ;  /* 0x3e80000000177802 */ /* 0x000fe20000000f00 */
[----:B------:R-:W-:Y:S02]  /*3060*/  HFMA2 R22, -RZ, RZ, 1.3056640625, -1.8671875 ;  /* 0x3d39bf78ff167431 */ /* 0x000fe400000001ff */
        /* <DEDUP_REMOVED lines=27> */
.L_x_3243:
[----:B------:R-:W-:Y:S05]  /*3220*/  BSYNC.RECONVERGENT B0 ;  /* 0x0000000000007941 */ /* 0x000fea0003800200 */
.L_x_3242:
        /* <DEDUP_REMOVED lines=45> */
.L_x_3245:
[----:B------:R-:W-:Y:S05]  /*3500*/  BSYNC.RECONVERGENT B0 ;  /* 0x0000000000007941 */ /* 0x000fea0003800200 */
.L_x_3244:
        /* <DEDUP_REMOVED lines=32> */
.L_x_3247:
[----:B------:R-:W-:Y:S05]  /*3710*/  BSYNC.RECONVERGENT B0 ;  /* 0x0000000000007941 */ /* 0x000fea0003800200 */
.L_x_3246:
        /* <DEDUP_REMOVED lines=32> */
.L_x_3249:
[----:B------:R-:W-:Y:S05]  /*3920*/  BSYNC.RECONVERGENT B0 ;  /* 0x0000000000007941 */ /* 0x000fea0003800200 */
.L_x_3248:
        /* <DEDUP_REMOVED lines=32> */
.L_x_3251:
[----:B------:R-:W-:Y:S05]  /*3b30*/  BSYNC.RECONVERGENT B0 ;  /* 0x0000000000007941 */ /* 0x000fea0003800200 */
.L_x_3250:
        /* <DEDUP_REMOVED lines=32> */
.L_x_3253:
[----:B------:R-:W-:Y:S05]  /*3d40*/  BSYNC.RECONVERGENT B0 ;  /* 0x0000000000007941 */ /* 0x000fea0003800200 */
.L_x_3252:
        /* <DEDUP_REMOVED lines=32> */
.L_x_3255:
[----:B------:R-:W-:Y:S05]  /*3f50*/  BSYNC.RECONVERGENT B0 ;  /* 0x0000000000007941 */ /* 0x000fea0003800200 */
.L_x_3254:
        /* <DEDUP_REMOVED lines=24> */
[----:B------:R-:W0:Y:S01]  /*40e0*/  LDCU UR9, c[0x0][0x38c] ;  /* 0x00007180ff0977ac */ /* 0x000e220008000800 */
[----:B------:R-:W-:Y:S01]  /*40f0*/  MOV R7, UR29 ;  /* 0x0000001d00077c02 */ /* 0x000fe20008000f00 */
[----:B------:R-:W-:Y:S01]  /*4100*/  FMUL.FTZ R21, R14, R53 ;  /* 0x000000350e157220 */ /* 0x000fe20000410000 */
[----:B------:R-:W-:Y:S01]  /*4110*/  ISETP.GE.AND P1, PT, R26, UR38, PT ;  /* 0x000000261a007c0c */ /* 0x000fe2000bf26270 */
[----:B------:R-:W-:Y:S01]  /*4120*/  FMUL.FTZ R26, R19, R58 ;  /* 0x0000003a131a7220 */ /* 0x000fe20000410000 */
[----:B------:R-:W-:Y:S01]  /*4130*/  IADD3 R6, P0, P2, R0, 0x200, R7 ;  /* 0x0000020000067810 */ /* 0x000fe20007a1e007 */
        /* <DEDUP_REMOVED lines=12> */
[----:B0-----:R-:W-:Y:S01]  /*4200*/  UISETP.LT.AND UP0, UPT, UR9, 0x1, UPT ;  /* 0x000000010900788c */ /* 0x001fe2000bf01270 */
[----:B------:R-:W-:Y:S01]  /*4210*/  FMUL.FTZ R12, R5, R44 ;  /* 0x0000002c050c7220 */ /* 0x000fe20000410000 */
[----:B------:R-:W-:Y:S01]  /*4220*/  FMUL.FTZ R0, R4, R43 ;  /* 0x0000002b04007220 */ /* 0x000fe20000410000 */
[----:B------:R-:W-:Y:S01]  /*4230*/  IADD3.X R3, PT, PT, RZ, UR31, RZ, P0, P2 ;  /* 0x0000001fff037c10 */ /* 0x000fe200087e44ff */
[----:B------:R-:W-:-:S02]  /*4240*/  USEL UR12, UR9, 0x1, !UP0 ;  /* 0x00000001090c7887 */ /* 0x000fc4000c000000 */
[----:B------:R-:W-:Y:S01]  /*4250*/  UIMAD UR8, UR6, UR8, URZ ;  /* 0x00000008060872a4 */ /* 0x000fe2000f8e02ff */
[----:B------:R-:W0:Y:S01]  /*4260*/  LDCU.64 UR40, c[0x0][0x480] ;  /* 0x00009000ff2877ac */ /* 0x000e220008000a00 */
[----:B------:R-:W-:Y:S02]  /*4270*/  UIADD3 UR9, UPT, UPT, UR7, 0x870, URZ ;  /* 0x0000087007097890 */ /* 0x000fe4000fffe0ff */
[----:B------:R-:W-:Y:S01]  /*4280*/  UIADD3 UR12, UPT, UPT, -UR12, URZ, URZ ;  /* 0x000000ff0c0c7290 */ /* 0x000fe2000fffe1ff */
[----:B------:R-:W-:Y:S01]  /*4290*/  UMOV UR17, UR22 ;  /* 0x0000001600117c82 */ /* 0x000fe20008000000 */
[----:B------:R-:W-:Y:S01]  /*42a0*/  UMOV UR19, UR26 ;  /* 0x0000001a00137c82 */ /* 0x000fe20008000000 */
[----:B------:R-:W-:Y:S01]  /*42b0*/  UMOV UR15, UR20 ;  /* 0x00000014000f7c82 */ /* 0x000fe20008000000 */
[----:B------:R-:W-:-:S08]  /*42c0*/  UMOV UR16, UR27 ;  /* 0x0000001b00107c82 */ /* 0x000fd00008000000 */
.L_x_3261:
[----:B------:R-:W-:Y:S01]  /*42d0*/  ISETP.GE.AND P5, PT, R156, UR38, PT ;  /* 0x000000269c007c0c */ /* 0x000fe2000bfa6270 */
[----:B------:R-:W-:Y:S01]  /*42e0*/  IMAD.MOV.U32 R2, RZ, RZ, R6 ;  /* 0x000000ffff027224 */ /* 0x000fe200078e0006 */
[----:B------:R-:W-:Y:S02]  /*42f0*/  ISETP.GE.AND P0, PT, R155, UR38, PT ;  /* 0x000000269b007c0c */ /* 0x000fe4000bf06270 */
[----:B------:R-:W-:Y:S02]  /*4300*/  ISETP.GE.AND P2, PT, R154, UR38, PT ;  /* 0x000000269a007c0c */ /* 0x000fe4000bf46270 */
[----:B------:R-:W2:Y:S07]  /*4310*/  @!P1 LDG.E.U16 R5, desc[UR32][R2.64+-0x200] ;  /* 0xfffe002002059981 */ /* 0x000eae000c1e1500 */
[----:B------:R-:W3:Y:S04]  /*4320*/  @!P5 LDG.E.U16 R4, desc[UR32][R2.64+-0x1c0] ;  /* 0xfffe40200204d981 */ /* 0x000ee8000c1e1500 */
[----:B------:R-:W4:Y:S04]  /*4330*/  @!P0 LDG.E.U16 R6, desc[UR32][R2.64+-0x180] ;  /* 0xfffe802002068981 */ /* 0x000f28000c1e1500 */
[----:B------:R-:W4:Y:S01]  /*4340*/  @!P2 LDG.E.U16 R8, desc[UR32][R2.64+-0x140] ;  /* 0xfffec0200208a981 */ /* 0x000f22000c1e1500 */
[----:B------:R-:W-:Y:S01]  /*4350*/  ISETP.GE.AND P3, PT, R153, UR38, PT ;  /* 0x0000002699007c0c */ /* 0x000fe2000bf66270 */
[----:B------:R-:W-:Y:S01]  /*4360*/  HFMA2 R7, -RZ, RZ, 0, 0 ;  /* 0x00000000ff077431 */ /* 0x000fe200000001ff */
[----:B------:R-:W-:Y:S01]  /*4370*/  ISETP.GE.AND P4, PT, R152, UR38, PT ;  /* 0x0000002698007c0c */ /* 0x000fe2000bf86270 */
[----:B------:R-:W-:Y:S01]  /*4380*/  IMAD.MOV.U32 R9, RZ, RZ, RZ ;  /* 0x000000ffff097224 */ /* 0x000fe200078e00ff */
[----:B------:R-:W-:-:S09]  /*4390*/  ISETP.GE.AND P6, PT, R150, UR38, PT ;  /* 0x0000002696007c0c */ /* 0x000fd2000bfc6270 */
[----:B------:R-:W4:Y:S04]  /*43a0*/  @!P3 LDG.E.U16 R101, desc[UR32][R2.64+-0x100] ;  /* 0xffff00200265b981 */ /* 0x000f28000c1e1500 */
[----:B------:R-:W4:Y:S01]  /*43b0*/  @!P6 LDG.E.U16 R10, desc[UR32][R2.64+-0x40] ;  /* 0xffffc020020ae981 */ /* 0x000f22000c1e1500 */
[----:B--2---:R-:W-:Y:S01]  /*43c0*/  @!P1 PRMT R7, R5, 0x5410, RZ ;  /* 0x0000541005079816 */ /* 0x004fe200000000ff */
[----:B------:R-:W-:-:S03]  /*43d0*/  IMAD.U32 R5, RZ, RZ, UR16 ;  /* 0x00000010ff057e24 */ /* 0x000fc6000f8e00ff */
[----:B---3--:R-:W-:Y:S02]  /*43e0*/  @!P5 PRMT R7, R7, 0x5410, R4 ;  /* 0x000054100707d816 */ /* 0x008fe40000000004 */
[----:B------:R-:W-:Y:S02]  /*43f0*/  ISETP.GE.AND P5, PT, R151, UR38, PT ;  /* 0x0000002697007c0c */ /* 0x000fe4000bfa6270 */
[----:B------:R-:W-:Y:S02]  /*4400*/  MOV R4, UR15 ;  /* 0x0000000f00047c02 */ /* 0x000fe40008000f00 */
[----:B----4-:R-:W-:Y:S02]  /*4410*/  @!P0 PRMT R9, R6, 0x5410, RZ ;  /* 0x0000541006098816 */ /* 0x010fe400000000ff */
[----:B------:R-:W2:Y:S02]  /*4420*/  @!P4 LDG.E.U16 R6, desc[UR32][R2.64+-0xc0] ;  /* 0xffff40200206c981 */ /* 0x000ea4000c1e1500 */
[----:B------:R-:W-:-:S02]  /*4430*/  @!P2 PRMT R9, R9, 0x5410, R8 ;  /* 0x000054100909a816 */ /* 0x000fc40000000008 */
[----:B------:R1:W3:Y:S04]  /*4440*/  LDG.E R99, desc[UR32][R4.64] ;  /* 0x0000002004637981 */ /* 0x0002e8000c1e1900 */
[----:B------:R-:W4:Y:S01]  /*4450*/  @!P5 LDG.E.U16 R8, desc[UR32][R2.64+-0x80] ;  /* 0xffff80200208d981 */ /* 0x000f22000c1e1500 */
[----:B------:R-:W-:Y:S02]  /*4460*/  ISETP.GE.AND P0, PT, R149, UR38, PT ;  /* 0x0000002695007c0c */ /* 0x000fe4000bf06270 */
[----:B------:R-:W-:-:S11]  /*4470*/  ISETP.GE.AND P2, PT, R148, UR38, PT ;  /* 0x0000002694007c0c */ /* 0x000fd6000bf46270 */
[----:B------:R-:W4:Y:S04]  /*4480*/  @!P0 LDG.E.U16 R98, desc[UR32][R2.64] ;  /* 0x0000002002628981 */ /* 0x000f28000c1e1500 */
[----:B------:R-:W4:Y:S01]  /*4490*/  @!P2 LDG.E.U16 R100, desc[UR32][R2.64+0x40] ;  /* 0x000040200264a981 */ /* 0x000f22000c1e1500 */
[----:B------:R-:W-:Y:S02]  /*44a0*/  MOV R11, RZ ;  /* 0x000000ff000b7202 */ /* 0x000fe40000000f00 */
[----:B------:R-:W-:Y:S02]  /*44b0*/  @!P3 PRMT R11, R101, 0x5410, RZ ;  /* 0x00005410650bb816 */ /* 0x000fe400000000ff */
[----:B-1----:R-:W-:Y:S01]  /*44c0*/  IADD3 R4, PT, PT, R157, 0x3, RZ ;  /* 0x000000039d047810 */ /* 0x002fe20007ffe0ff */
[----:B------:R-:W-:-:S02]  /*44d0*/  IMAD.MOV.U32 R5, RZ, RZ, RZ ;  /* 0x000000ffff057224 */ /* 0x000fc400078e00ff */
[----:B------:R-:W-:-:S05]  /*44e0*/  VIADD R97, R157, 0x1 ;  /* 0x000000019d617836 */ /* 0x000fca0000000000 */
[----:B------:R-:W-:Y:S01]  /*44f0*/  ISETP.GE.U32.AND P3, PT, R97, UR38, PT ;  /* 0x0000002661007c0c */ /* 0x000fe2000bf66070 */
[----:B------:R-:W-:-:S03]  /*4500*/  HFMA2 R97, -RZ, RZ, 0, 0 ;  /* 0x00000000ff617431 */ /* 0x000fc600000001ff */
[----:B------:R-:W-:Y:S02]  /*4510*/  FSEL R126, R25, RZ, !P3 ;  /* 0x000000ff197e7208 */ /* 0x000fe40005800000 */
[----:B--2---:R-:W-:Y:S02]  /*4520*/  @!P4 PRMT R11, R11, 0x5410, R6 ;  /* 0x000054100b0bc816 */ /* 0x004fe40000000006 */
[----:B------:R-:W-:Y:S01]  /*4530*/  ISETP.GE.U32.AND P4, PT, R4, UR38, PT ;  /* 0x0000002604007c0c */ /* 0x000fe2000bf86070 */
[----:B---3--:R-:W-:Y:S01]  /*4540*/  FMUL.FTZ R4, R99, 1.4426950216293334961 ;  /* 0x3fb8aa3b63047820 */ /* 0x008fe20000410000 */
[----:B----4-:R-:W-:-:S03]  /*4550*/  @!P5 PRMT R5, R8, 0x5410, RZ ;  /* 0x000054100805d816 */ /* 0x010fc600000000ff */
[----:B------:R-:W-:Y:S01]  /*4560*/  FMUL.FTZ R8, R4, R57 ;  /* 0x0000003904087220 */ /* 0x000fe20000410000 */
[----:B------:R-:W-:Y:S01]  /*4570*/  @!P6 PRMT R5, R5, 0x5410, R10 ;  /* 0x000054100505e816 */ /* 0x000fe2000000000a */
[C---:B------:R-:W-:Y:S01]  /*4580*/  VIADD R10, R157.reuse, 0x5 ;  /* 0x000000059d0a7836 */ /* 0x040fe20000000000 */
[----:B------:R-:W-:-:S03]  /*4590*/  IADD3 R6, PT, PT, R157, 0x4, RZ ;  /* 0x000000049d067810 */ /* 0x000fc60007ffe0ff */
[----:B------:R-:W1:Y:S01]  /*45a0*/  MUFU.EX2 R8, R8 ;  /* 0x0000000800087308 */ /* 0x000e620000000800 */
[----:B------:R-:W-:Y:S01]  /*45b0*/  ISETP.GE.U32.AND P6, PT, R10, UR38, PT ;  /* 0x000000260a007c0c */ /* 0x000fe2000bfc6070 */
[----:B------:R-:W-:Y:S01]  /*45c0*/  FMUL.FTZ R10, R4, R55 ;  /* 0x00000037040a7220 */ /* 0x000fe20000410000 */
[----:B------:R-:W-:Y:S01]  /*45d0*/  ISETP.GE.U32.AND P5, PT, R6, UR38, PT ;  /* 0x0000002606007c0c */ /* 0x000fe2000bfa6070 */
[----:B------:R-:W-:Y:S01]  /*45e0*/  VIADD R6, R157, 0x6 ;  /* 0x000000069d067836 */ /* 0x000fe20000000000 */
[----:B------:R-:W-:-:S03]  /*45f0*/  @!P0 PRMT R97, R98, 0x5410, RZ ;  /* 0x0000541062618816 */ /* 0x000fc600000000ff */
[----:B------:R-:W2:Y:S01]  /*4600*/  MUFU.EX2 R10, R10 ;  /* 0x0000000a000a7308 */ /* 0x000ea20000000800 */
[----:B------:R-:W-:Y:S01]  /*4610*/  ISETP.GE.U32.AND P0, PT, R6, UR38, PT ;  /* 0x0000002606007c0c */ /* 0x000fe2000bf06070 */
[C---:B------:R-:W-:Y:S01]  /*4620*/  FMUL.FTZ R98, R4.reuse, R54 ;  /* 0x0000003604627220 */ /* 0x040fe20000410000 */
[----:B------:R-:W-:Y:S01]  /*4630*/  IADD3 R6, PT, PT, R157, 0x7, RZ ;  /* 0x000000079d067810 */ /* 0x000fe20007ffe0ff */
[----:B------:R-:W-:Y:S01]  /*4640*/  FMUL.FTZ R99, R4, R53 ;  /* 0x0000003504637220 */ /* 0x000fe20000410000 */
[----:B------:R-:W-:Y:S02]  /*4650*/  @!P2 PRMT R97, R97, 0x5410, R100 ;  /* 0x000054106161a816 */ /* 0x000fe40000000064 */
[----:B------:R-:W-:Y:S01]  /*4660*/  ISETP.GE.U32.AND P2, PT, R6, UR38, PT ;  /* 0x0000002606007c0c */ /* 0x000fe2000bf46070 */
[----:B------:R-:W-:Y:S01]  /*4670*/  VIADD R6, R157, 0x8 ;  /* 0x000000089d067836 */ /* 0x000fe20000000000 */
[----:B-1----:R-:W-:Y:S01]  /*4680*/  FSEL R127, R8, 1, !P3 ;  /* 0x3f800000087f7808 */ /* 0x002fe20005800000 */
[----:B------:R-:W-:Y:S01]  /*4690*/  FMUL.FTZ R8, R4, R52 ;  /* 0x0000003404087220 */ /* 0x000fe20000410000 */
[----:B------:R-:W1:Y:S02]  /*46a0*/  MUFU.EX2 R98, R98 ;  /* 0x0000006200627308 */ /* 0x000e640000000800 */
[----:B------:R-:W-:-:S02]  /*46b0*/  ISETP.GE.U32.AND P3, PT, R6, UR38, PT ;  /* 0x0000002606007c0c */ /* 0x000fc4000bf66070 */
[----:B------:R-:W3:Y:S01]  /*46c0*/  MUFU.EX2 R99, R99 ;  /* 0x0000006300637308 */ /* 0x000ee20000000800 */
[----:B------:R-:W-:Y:S02]  /*46d0*/  IADD3 R6, PT, PT, R157, 0x9, RZ ;  /* 0x000000099d067810 */ /* 0x000fe40007ffe0ff */
[----:B--2---:R-:W-:Y:S01]  /*46e0*/  FSEL R124, R10, 1, !P4 ;  /* 0x3f8000000a7c7808 */ /* 0x004fe20006000000 */
[----:B------:R-:W2:Y:S01]  /*46f0*/  MUFU.EX2 R8, R8 ;  /* 0x0000000800087308 */ /* 0x000ea20000000800 */
[----:B------:R-:W-:Y:S01]  /*4700*/  FMUL.FTZ R10, R4, R51 ;  /* 0x00000033040a7220 */ /* 0x000fe20000410000 */
[----:B------:R-:W-:Y:S02]  /*4710*/  FSEL R125, R23, RZ, !P4 ;  /* 0x000000ff177d7208 */ /* 0x000fe40006000000 */
[----:B------:R-:W-:Y:S01]  /*4720*/  ISETP.GE.U32.AND P4, PT, R6, UR38, PT ;  /* 0x0000002606007c0c */ /* 0x000fe2000bf86070 */
[----:B------:R-:W-:Y:S02]  /*4730*/  VIADD R6, R157, 0xa ;  /* 0x0000000a9d067836 */ /* 0x000fe40000000000 */
[----:B------:R-:W4:Y:S01]  /*4740*/  MUFU.EX2 R10, R10 ;  /* 0x0000000a000a7308 */ /* 0x000f220000000800 */
[----:B------:R-:W-:-:S02]  /*4750*/  FSEL R123, R22, RZ, !P5 ;  /* 0x000000ff167b7208 */ /* 0x000fc40006800000 */
[----:B-1----:R-:W-:Y:S01]  /*4760*/  FSEL R122, R98, 1, !P5 ;  /* 0x3f800000627a7808 */ /* 0x002fe20006800000 */
[----:B------:R-:W-:Y:S01]  /*4770*/  FMUL.FTZ R98, R4, R50 ;  /* 0x0000003204627220 */ /* 0x000fe20000410000 */
[----:B------:R-:W-:Y:S02]  /*4780*/  ISETP.GE.U32.AND P5, PT, R6, UR38, PT ;  /* 0x0000002606007c0c */ /* 0x000fe4000bfa6070 */
[----:B------:R-:W-:Y:S02]  /*4790*/  IADD3 R6, PT, PT, R157, 0xb, RZ ;  /* 0x0000000b9d067810 */ /* 0x000fe40007ffe0ff */
[----:B---3--:R-:W-:Y:S01]  /*47a0*/  FSEL R120, R99, 1, !P6 ;  /* 0x3f80000063787808 */ /* 0x008fe20007000000 */
[----:B------:R-:W-:Y:S01]  /*47b0*/  FMUL.FTZ R99, R4, R47 ;  /* 0x0000002f04637220 */ /* 0x000fe20000410000 */
[----:B------:R-:W-:Y:S02]  /*47c0*/  FSEL R121, R21, RZ, !P6 ;  /* 0x000000ff15797208 */ /* 0x000fe40007000000 */
[----:B--2---:R-:W-:Y:S01]  /*47d0*/  FSEL R118, R8, 1, !P0 ;  /* 0x3f80000008767808 */ /* 0x004fe20004000000 */
[----:B------:R-:W-:Y:S01]  /*47e0*/  FMUL.FTZ R8, R4, R49 ;  /* 0x0000003104087220 */ /* 0x000fe20000410000 */
[----:B------:R-:W-:Y:S01]  /*47f0*/  ISETP.GE.U32.AND P6, PT, R6, UR38, PT ;  /* 0x0000002606007c0c */ /* 0x000fe2000bfc6070 */
[----:B------:R-:W-:Y:S01]  /*4800*/  VIADD R6, R157, 0xc ;  /* 0x0000000c9d067836 */ /* 0x000fe20000000000 */
[----:B------:R-:W1:Y:S01]  /*4810*/  MUFU.EX2 R98, R98 ;  /* 0x0000006200627308 */ /* 0x000e620000000800 */
[----:B------:R-:W-:-:S03]  /*4820*/  FSEL R119, R20, RZ, !P0 ;  /* 0x000000ff14777208 */ /* 0x000fc60004000000 */
[----:B------:R-:W2:Y:S01]  /*4830*/  MUFU.EX2 R99, R99 ;  /* 0x0000006300637308 */ /* 0x000ea20000000800 */
[----:B------:R-:W-:Y:S02]  /*4840*/  ISETP.GE.U32.AND P0, PT, R6, UR38, PT ;  /* 0x0000002606007c0c */ /* 0x000fe4000bf06070 */
[----:B----4-:R-:W-:Y:S01]  /*4850*/  FSEL R116, R10, 1, !P2 ;  /* 0x3f8000000a747808 */ /* 0x010fe20005000000 */
[----:B------:R-:W3:Y:S01]  /*4860*/  MUFU.EX2 R8, R8 ;  /* 0x0000000800087308 */ /* 0x000ee20000000800 */
[----:B------:R-:W-:Y:S01]  /*4870*/  IADD3 R6, PT, PT, R157, 0xd, RZ ;  /* 0x0000000d9d067810 */ /* 0x000fe20007ffe0ff */
[----:B------:R-:W-:Y:S01]  /*4880*/  FMUL.FTZ R10, R4, R48 ;  /* 0x00000030040a7220 */ /* 0x000fe20000410000 */
[----:B------:R-:W-:Y:S02]  /*4890*/  FSEL R117, R19, RZ, !P2 ;  /* 0x000000ff13757208 */ /* 0x000fe40005000000 */
[----:B------:R-:W-:Y:S01]  /*48a0*/  ISETP.GE.U32.AND P2, PT, R6, UR38, PT ;  /* 0x0000002606007c0c */ /* 0x000fe2000bf46070 */
[----:B------:R-:W-:-:S02]  /*48b0*/  VIADD R6, R157, 0xe ;  /* 0x0000000e9d067836 */ /* 0x000fc40000000000 */
[----:B------:R-:W4:Y:S01]  /*48c0*/  MUFU.EX2 R10, R10 ;  /* 0x0000000a000a7308 */ /* 0x000f220000000800 */
[----:B------:R-:W-:Y:S01]  /*48d0*/  FSEL R115, R18, RZ, !P3 ;  /* 0x000000ff12737208 */ /* 0x000fe20005800000 */
[----:B------:R-:W-:Y:S01]  /*48e0*/  FMUL.FTZ R100, R4, R45 ;  /* 0x0000002d04647220 */ /* 0x000fe20000410000 */
[----:B-1----:R-:W-:Y:S01]  /*48f0*/  FSEL R114, R98, 1, !P3 ;  /* 0x3f80000062727808 */ /* 0x002fe20005800000 */
[----:B------:R-:W-:Y:S01]  /*4900*/  FMUL.FTZ R101, R4, R44 ;  /* 0x0000002c04657220 */ /* 0x000fe20000410000 */
[----:B------:R-:W-:Y:S02]  /*4910*/  ISETP.GE.U32.AND P3, PT, R6, UR38, PT ;  /* 0x0000002606007c0c */ /* 0x000fe4000bf66070 */
[----:B------:R-:W-:Y:S02]  /*4920*/  FSEL R109, R15, RZ, !P6 ;  /* 0x000000ff0f6d7208 */ /* 0x000fe40007000000 */
[----:B--2---:R-:W-:Y:S02]  /*4930*/  FSEL R108, R99, 1, !P6 ;  /* 0x3f800000636c7808 */ /* 0x004fe40007000000 */
[----:B------:R-:W-:-:S02]  /*4940*/  IADD3 R6, PT, PT, R157, 0x2, RZ ;  /* 0x000000029d067810 */ /* 0x000fc40007ffe0ff */
[----:B------:R-:W-:Y:S02]  /*4950*/  ISETP.GE.AND P6, PT, R147, UR38, PT ;  /* 0x0000002693007c0c */ /* 0x000fe4000bfc6270 */
[----:B---3--:R-:W-:Y:S01]  /*4960*/  FSEL R112, R8, 1, !P4 ;  /* 0x3f80000008707808 */ /* 0x008fe20006000000 */
[----:B------:R-:W-:Y:S01]  /*4970*/  FMUL.FTZ R8, R4, R58 ;  /* 0x0000003a04087220 */ /* 0x000fe20000410000 */
[----:B------:R-:W-:Y:S01]  /*4980*/  FSEL R113, R17, RZ, !P4 ;  /* 0x000000ff11717208 */ /* 0x000fe20006000000 */
[----:B------:R-:W1:Y:S01]  /*4990*/  MUFU.EX2 R100, R100 ;  /* 0x0000006400647308 */ /* 0x000e620000000800 */
[----:B------:R-:W-:Y:S01]  /*49a0*/  ISETP.GE.U32.AND P4, PT, R6, UR38, PT ;  /* 0x0000002606007c0c */ /* 0x000fe2000bf86070 */
[----:B------:R-:W-:Y:S02]  /*49b0*/  VIADD R6, R157, 0xf ;  /* 0x0000000f9d067836 */ /* 0x000fe40000000000 */
[----:B------:R-:W2:Y:S01]  /*49c0*/  MUFU.EX2 R101, R101 ;  /* 0x0000006500657308 */ /* 0x000ea20000000800 */
[----:B------:R-:W-:-:S02]  /*49d0*/  FSEL R111, R16, RZ, !P5 ;  /* 0x000000ff106f7208 */ /* 0x000fc40006800000 */
[----:B----4-:R-:W-:Y:S01]  /*49e0*/  FSEL R110, R10, 1, !P5 ;  /* 0x3f8000000a6e7808 */ /* 0x010fe20006800000 */
[----:B------:R-:W3:Y:S01]  /*49f0*/  MUFU.EX2 R8, R8 ;  /* 0x0000000800087308 */ /* 0x000ee20000000800 */
[----:B------:R-:W-:Y:S01]  /*4a00*/  ISETP.GE.U32.AND P5, PT, R6, UR38, PT ;  /* 0x0000002606007c0c */ /* 0x000fe2000bfa6070 */
[C---:B------:R-:W-:Y:S01]  /*4a10*/  FMUL.FTZ R98, R4.reuse, R46 ;  /* 0x0000002e04627220 */ /* 0x040fe20000410000 */
[C---:B------:R-:W-:Y:S01]  /*4a20*/  FMUL.FTZ R6, R4.reuse, R56 ;  /* 0x0000003804067220 */ /* 0x040fe20000410000 */
[----:B------:R-:W-:Y:S01]  /*4a30*/  FMUL.FTZ R4, R4, R43 ;  /* 0x0000002b04047220 */ /* 0x000fe20000410000 */
[----:B------:R-:W4:Y:S01]  /*4a40*/  @!P6 LDG.E.U16 R134, desc[UR32][R2.64+0x80] ;  /* 0x000080200286e981 */ /* 0x000f22000c1e1500 */
[----:B------:R-:W-:Y:S02]  /*4a50*/  FSEL R105, R13, RZ, !P2 ;  /* 0x000000ff0d697208 */ /* 0x000fe40005000000 */
[----:B------:R-:W0:Y:S01]  /*4a60*/  MUFU.EX2 R98, R98 ;  /* 0x0000006200627308 */ /* 0x000e220000000800 */
[----:B-1----:R-:W-:-:S02]  /*4a70*/  FSEL R104, R100, 1, !P2 ;  /* 0x3f80000064687808 */ /* 0x002fc40005000000 */
[----:B------:R-:W-:Y:S01]  /*4a80*/  ISETP.GE.U32.AND P2, PT, R157, UR38, PT ;  /* 0x000000269d007c0c */ /* 0x000fe2000bf46070 */
[----:B------:R-:W1:Y:S01]  /*4a90*/  MUFU.EX2 R4, R4 ;  /* 0x0000000400047308 */ /* 0x000e620000000800 */
[----:B------:R-:W-:Y:S02]  /*4aa0*/  FSEL R103, R12, RZ, !P3 ;  /* 0x000000ff0c677208 */ /* 0x000fe40005800000 */
[----:B--2---:R-:W-:Y:S02]  /*4ab0*/  FSEL R102, R101, 1, !P3 ;  /* 0x3f80000065667808 */ /* 0x004fe40005800000 */
[----:B------:R-:W-:Y:S01]  /*4ac0*/  ISETP.GE.AND P3, PT, R145, UR38, PT ;  /* 0x0000002691007c0c */ /* 0x000fe2000bf66270 */
[----:B------:R-:W2:Y:S01]  /*4ad0*/  MUFU.EX2 R6, R6 ;  /* 0x0000000600067308 */ /* 0x000ea20000000800 */
[----:B---3--:R-:W-:Y:S02]  /*4ae0*/  FSEL R128, R8, 1, !P2 ;  /* 0x3f80000008807808 */ /* 0x008fe40005000000 */
[----:B------:R-:W-:-:S02]  /*4af0*/  FSEL R129, R26, RZ, !P2 ;  /* 0x000000ff1a817208 */ /* 0x000fc40005000000 */
[----:B------:R-:W-:Y:S02]  /*4b00*/  ISETP.GE.AND P2, PT, R144, UR38, PT ;  /* 0x0000002690007c0c */ /* 0x000fe4000bf46270 */
[----:B0-----:R-:W-:Y:S02]  /*4b10*/  FSEL R106, R98, 1, !P0 ;  /* 0x3f800000626a7808 */ /* 0x001fe40004000000 */
[----:B------:R-:W-:Y:S02]  /*4b20*/  FSEL R107, R14, RZ, !P0 ;  /* 0x000000ff0e6b7208 */ /* 0x000fe40004000000 */
[----:B-1----:R-:W-:Y:S02]  /*4b30*/  FSEL R98, R4, 1, !P5 ;  /* 0x3f80000004627808 */ /* 0x002fe40006800000 */
[----:B------:R-:W-:Y:S01]  /*4b40*/  ISETP.GE.AND P0, PT, R146, UR38, PT ;  /* 0x0000002692007c0c */ /* 0x000fe2000bf06270 */
[----:B------:R-:W3:Y:S01]  /*4b50*/  @!P3 LDG.E.U16 R4, desc[UR32][R2.64+0x100] ;  /* 0x000100200204b981 */ /* 0x000ee2000c1e1500 */
[----:B--2---:R-:W-:-:S03]  /*4b60*/  FSEL R101, R6, 1, !P4 ;  /* 0x3f80000006657808 */ /* 0x004fc60006000000 */
[----:B------:R-:W2:Y:S01]  /*4b70*/  @!P2 LDG.E.U16 R6, desc[UR32][R2.64+0x140] ;  /* 0x000140200206a981 */ /* 0x000ea2000c1e1500 */
[----:B------:R-:W-:Y:S02]  /*4b80*/  FSEL R100, R24, RZ, !P4 ;  /* 0x000000ff18647208 */ /* 0x000fe40006000000 */
[----:B------:R-:W-:-:S05]  /*4b90*/  ISETP.GE.AND P4, PT, R93, UR38, PT ;  /* 0x000000265d007c0c */ /* 0x000fca000bf86270 */
[----:B------:R-:W2:Y:S08]  /*4ba0*/  @!P0 LDG.E.U16 R130, desc[UR32][R2.64+0xc0] ;  /* 0x0000c02002828981 */ /* 0x000eb0000c1e1500 */
[----:B------:R-:W2:Y:S01]  /*4bb0*/  @!P4 LDG.E.U16 R8, desc[UR32][R2.64+0x180] ;  /* 0x000180200208c981 */ /* 0x000ea2000c1e1500 */
[----:B------:R-:W-:Y:S02]  /*4bc0*/  FSEL R99, R0, RZ, !P5 ;  /* 0x000000ff00637208 */ /* 0x000fe40006800000 */
[----:B------:R-:W-:-:S13]  /*4bd0*/  ISETP.GE.AND P5, PT, R92, UR38, PT ;  /* 0x000000265c007c0c */ /* 0x000fda000bfa6270 */
[----:B------:R-:W2:Y:S01]  /*4be0*/  @!P5 LDG.E.U16 R10, desc[UR32][R2.64+0x1c0] ;  /* 0x0001c020020ad981 */ /* 0x000ea2000c1e1500 */
        /* <DEDUP_REMOVED lines=30> */
[----:B------:R-:W-:Y:S01]  /*4dd0*/  FMUL.FTZ R161, R98, R131 ;  /* 0x0000008362a17220 */ /* 0x000fe20000410000 */
[----:B------:R-:W-:-:S04]  /*4de0*/  MOV R131, RZ ;  /* 0x000000ff00837202 */ /* 0x000fc80000000f00 */
[----:B------:R-:W1:Y:S01]  /*4df0*/  SHFL.UP PT, R136, R161, 0x1, RZ ;  /* 0x04200000a1887989 */ /* 0x000e6200000e00ff */
[----:B------:R-:W-:Y:S02]  /*4e00*/  PRMT R135, R7, 0x7632, R135 ;  /* 0x0000763207877816 */ /* 0x000fe40000000087 */
[----:B------:R-:W-:Y:S01]  /*4e10*/  PRMT R137, R9, 0x7632, R137 ;  /* 0x0000763209897816 */ /* 0x000fe20000000089 */
[----:B0-----:R-:W-:Y:S01]  /*4e20*/  FFMA.FTZ R133, R161, R133, R132 ;  /* 0x00000085a1857223 */ /* 0x001fe20000010084 */
[----:B------:R0:W-:Y:S01]  /*4e30*/  STS.U16 [R90], R7 ;  /* 0x000000075a007388 */ /* 0x0001e20000000400 */
[----:B------:R-:W-:-:S03]  /*4e40*/  PRMT R138, R11, 0x7632, R138 ;  /* 0x000076320b8a7816 */ /* 0x000fc6000000008a */
[----:B------:R0:W-:Y:S04]  /*4e50*/  STS.U16 [R89+0x40], R135 ;  /* 0x0000408759007388 */ /* 0x0001e80000000400 */
[----:B------:R1:W-:Y:S04]  /*4e60*/  STS.U16 [R88+0x80], R9 ;  /* 0x0000800958007388 */ /* 0x0003e80000000400 */
[----:B------:R-:W-:Y:S04]  /*4e70*/  STS.U16 [R87+0xc0], R137 ;  /* 0x0000c08957007388 */ /* 0x000fe80000000400 */
[----:B------:R-:W-:Y:S01]  /*4e80*/  STS.U16 [R86+0x100], R11 ;  /* 0x0001000b56007388 */ /* 0x000fe20000000400 */
[----:B0-----:R-:W-:Y:S01]  /*4e90*/  IMAD.MOV.U32 R7, RZ, RZ, RZ ;  /* 0x000000ffff077224 */ /* 0x001fe200078e00ff */
[----:B------:R-:W-:-:S02]  /*4ea0*/  PRMT R139, R5, 0x7632, R139 ;  /* 0x00007632058b7816 */ /* 0x000fc4000000008b */
[----:B------:R-:W-:Y:S01]  /*4eb0*/  PRMT R135, R97, 0x7632, R135 ;  /* 0x0000763261877816 */ /* 0x000fe20000000087 */
[----:B------:R-:W-:Y:S04]  /*4ec0*/  STS.U16 [R85+0x140], R138 ;  /* 0x0001408a55007388 */ /* 0x000fe80000000400 */
[----:B------:R0:W-:Y:S01]  /*4ed0*/  STS.U16 [R84+0x180], R5 ;  /* 0x0001800554007388 */ /* 0x0001e20000000400 */
[----:B-1----:R-:W-:-:S03]  /*4ee0*/  HFMA2 R9, -RZ, RZ, 0, 0 ;  /* 0x00000000ff097431 */ /* 0x002fc600000001ff */
[----:B------:R-:W-:Y:S04]  /*4ef0*/  STS.U16 [R83+0x1c0], R139 ;  /* 0x0001c08b53007388 */ /* 0x000fe80000000400 */
[----:B------:R-:W-:Y:S04]  /*4f00*/  STS.U16 [R82+0x200], R97 ;  /* 0x0002006152007388 */ /* 0x000fe80000000400 */
[----:B------:R-:W-:Y:S01]  /*4f10*/  STS.U16 [R81+0x240], R135 ;  /* 0x0002408751007388 */ /* 0x000fe20000000400 */
[----:B0-----:R-:W-:Y:S01]  /*4f20*/  MOV R5, UR19 ;  /* 0x0000001300057c02 */ /* 0x001fe20008000f00 */
[----:B------:R-:W0:Y:S01]  /*4f30*/  S2UR UR14, SR_CgaCtaId ;  /* 0x00000000000e79c3 */ /* 0x000e220000008800 */
[----:B----4-:R-:W-:-:S02]  /*4f40*/  @!P6 PRMT R131, R134, 0x5410, RZ ;  /* 0x000054108683e816 */ /* 0x010fc400000000ff */
[----:B------:R-:W-:-:S04]  /*4f50*/  ISETP.GE.AND P6, PT, R91, 0x1, PT ;  /* 0x000000015b00780c */ /* 0x000fc80003fc6270 */
[----:B------:R-:W-:-:S05]  /*4f60*/  FSEL R132, R132, R133, !P6 ;  /* 0x0000008584847208 */ /* 0x000fca0007000000 */
[----:B------:R-:W1:Y:S04]  /*4f70*/  SHFL.UP PT, R11, R132, 0x2, RZ ;  /* 0x04400000840b7989 */ /* 0x000e6800000e00ff */
[----:B------:R-:W-:Y:S01]  /*4f80*/  @P6 FMUL.FTZ R161, R161, R136 ;  /* 0x00000088a1a16220 */ /* 0x000fe20000410000 */
[----:B---3--:R-:W-:-:S04]  /*4f90*/  @!P3 PRMT R7, R4, 0x5410, RZ ;  /* 0x000054100407b816 */ /* 0x008fc800000000ff */
[----:B--2---:R-:W-:Y:S02]  /*4fa0*/  @!P2 PRMT R7, R7, 0x5410, R6 ;  /* 0x000054100707a816 */ /* 0x004fe40000000006 */
[----:B------:R-:W2:Y:S01]  /*4fb0*/  SHFL.UP PT, R6, R161, 0x2, RZ ;  /* 0x04400000a1067989 */ /* 0x000ea200000e00ff */
[----:B-1----:R-:W-:Y:S01]  /*4fc0*/  FFMA.FTZ R11, R161, R11, R132 ;  /* 0x0000000ba10b7223 */ /* 0x002fe20000010084 */
[--C-:B------:R-:W-:Y:S02]  /*4fd0*/  @!P0 PRMT R131, R131, 0x5410, R130.reuse ;  /* 0x0000541083838816 */ /* 0x100fe40000000082 */
[----:B------:R-:W-:Y:S02]  /*4fe0*/  ISETP.GE.AND P0, PT, R91, 0x2, PT ;  /* 0x000000025b00780c */ /* 0x000fe40003f06270 */
[----:B------:R-:W-:Y:S02]  /*4ff0*/  PRMT R130, R131, 0x7632, R130 ;  /* 0x0000763283827816 */ /* 0x000fe40000000082 */
[----:B------:R-:W-:Y:S01]  /*5000*/  FSEL R132, R132, R11, !P0 ;  /* 0x0000000b84847208 */ /* 0x000fe20004000000 */
[----:B------:R-:W-:Y:S01]  /*5010*/  STS.U16 [R80+0x280], R131 ;  /* 0x0002808350007388 */ /* 0x000fe20000000400 */
[----:B------:R-:W-:-:S02]  /*5020*/  @!P4 PRMT R9, R8, 0x5410, RZ ;  /* 0x000054100809c816 */ /* 0x000fc400000000ff */
[----:B------:R-:W-:Y:S01]  /*5030*/  PRMT R8, R7, 0x7632, R8 ;  /* 0x0000763207087816 */ /* 0x000fe20000000008 */
[----:B------:R-:W-:Y:S04]  /*5040*/  STS.U16 [R79+0x2c0], R130 ;  /* 0x0002c0824f007388 */ /* 0x000fe80000000400 */
[----:B------:R-:W-:Y:S04]  /*5050*/  STS.U16 [R78+0x300], R7 ;  /* 0x000300074e007388 */ /* 0x000fe80000000400 */
[----:B------:R-:W1:Y:S01]  /*5060*/  SHFL.UP PT, R7, R132, 0x4, RZ ;  /* 0x0480000084077989 */ /* 0x000e6200000e00ff */
[----:B--2---:R-:W-:-:S05]  /*5070*/  @P0 FMUL.FTZ R161, R161, R6 ;  /* 0x00000006a1a10220 */ /* 0x004fca0000410000 */
[----:B------:R-:W2:Y:S01]  /*5080*/  SHFL.UP PT, R6, R161, 0x4, RZ ;  /* 0x04800000a1067989 */ /* 0x000ea200000e00ff */
[----:B------:R-:W-:Y:S02]  /*5090*/  ISETP.GE.AND P0, PT, R91, 0x4, PT ;  /* 0x000000045b00780c */ /* 0x000fe40003f06270 */
[--C-:B------:R-:W-:Y:S01]  /*50a0*/  @!P5 PRMT R9, R9, 0x5410, R10.reuse ;  /* 0x000054100909d816 */ /* 0x100fe2000000000a */
[----:B------:R-:W-:Y:S01]  /*50b0*/  IMAD.U32 R4, RZ, RZ, UR17 ;  /* 0x00000011ff047e24 */ /* 0x000fe2000f8e00ff */
[----:B------:R3:W-:Y:S02]  /*50c0*/  STS.U16 [R77+0x340], R8 ;  /* 0x000340084d007388 */ /* 0x0007e40000000400 */
[----:B------:R-:W-:Y:S02]  /*50d0*/  PRMT R10, R9, 0x7632, R10 ;  /* 0x00007632090a7816 */ /* 0x000fe4000000000a */
[----:B------:R4:W-:Y:S01]  /*50e0*/  STS.U16 [R76+0x380], R9 ;  /* 0x000380094c007388 */ /* 0x0009e20000000400 */
[----:B-1----:R-:W-:-:S03]  /*50f0*/  FFMA.FTZ R7, R161, R7, R132 ;  /* 0x00000007a1077223 */ /* 0x002fc60000010084 */
[----:B------:R-:W-:Y:S01]  /*5100*/  STS.U16 [R75+0x3c0], R10 ;  /* 0x0003c00a4b007388 */ /* 0x000fe20000000400 */
[----:B------:R-:W-:Y:S01]  /*5110*/  NOP ;  /* 0x0000000000007918 */ /* 0x000fe20000000000 */
[----:B---3--:R-:W-:Y:S02]  /*5120*/  FSEL R8, R132, R7, !P0 ;  /* 0x0000000784087208 */ /* 0x008fe40004000000 */
[----:B------:R1:W5:Y:S01]  /*5130*/  LDG.E R97, desc[UR32][R4.64] ;  /* 0x0000002004617981 */ /* 0x000362000c1e1900 */
[----:B--2---:R-:W-:Y:S01]  /*5140*/  @P0 FMUL.FTZ R161, R161, R6 ;  /* 0x00000006a1a10220 */ /* 0x004fe20000410000 */
[----:B------:R-:W-:Y:S01]  /*5150*/  ISETP.NE.AND P2, PT, R91, 0x1f, PT ;  /* 0x0000001f5b00780c */ /* 0x000fe20003f45270 */
[----:B------:R-:W-:Y:S01]  /*5160*/  UMOV UR7, 0x400 ;  /* 0x0000040000077882 */ /* 0x000fe20000000000 */
[----:B------:R-:W-:Y:S01]  /*5170*/  SHF.R.U32.HI R160, RZ, 0x5, R94 ;  /* 0x00000005ffa07819 */ /* 0x000fe2000001165e */
[----:B------:R-:W-:Y:S01]  /*5180*/  LDS.U16 R159, [R74] ;  /* 0x000000004a9f7984 */ /* 0x000fe20000000400 */
[----:B----4-:R-:W-:-:S03]  /*5190*/  MOV R9, RZ ;  /* 0x000000ff00097202 */ /* 0x010fc60000000f00 */
[----:B------:R-:W-:Y:S04]  /*51a0*/  LDS.U16 R158, [R73+0x2] ;  /* 0x00000200499e7984 */ /* 0x000fe80000000400 */
[----:B-1----:R-:W1:Y:S04]  /*51b0*/  SHFL.UP PT, R5, R8, 0x8, RZ ;  /* 0x0500000008057989 */ /* 0x002e6800000e00ff */
[----:B------:R-:W2:Y:S01]  /*51c0*/  SHFL.UP PT, R4, R161, 0x8, RZ ;  /* 0x05000000a1047989 */ /* 0x000ea200000e00ff */
[----:B------:R-:W-:-:S03]  /*51d0*/  ISETP.GE.AND P0, PT, R91, 0x8, PT ;  /* 0x000000085b00780c */ /* 0x000fc60003f06270 */
[----:B------:R-:W-:Y:S04]  /*51e0*/  LDS.U16 R143, [R72+0x4] ;  /* 0x00000400488f7984 */ /* 0x000fe80000000400 */
[----:B------:R-:W-:Y:S04]  /*51f0*/  LDS.U16 R142, [R71+0x6] ;  /* 0x00000600478e7984 */ /* 0x000fe80000000400 */
[----:B------:R-:W-:Y:S04]  /*5200*/  LDS.U16 R141, [R70+0x8] ;  /* 0x00000800468d7984 */ /* 0x000fe80000000400 */
[----:B------:R-:W-:Y:S01]  /*5210*/  LDS.U16 R140, [R69+0xa] ;  /* 0x00000a00458c7984 */ /* 0x000fe20000000400 */
[----:B-1----:R-:W-:-:S03]  /*5220*/  FFMA.FTZ R5, R161, R5, R8 ;  /* 0x00000005a1057223 */ /* 0x002fc60000010008 */
[----:B------:R-:W-:Y:S01]  /*5230*/  LDS.U16 R139, [R68+0xc] ;  /* 0x00000c00448b7984 */ /* 0x000fe20000000400 */
[----:B--2---:R-:W-:Y:S01]  /*5240*/  @P0 FMUL.FTZ R161, R161, R4 ;  /* 0x00000004a1a10220 */ /* 0x004fe20000410000 */
[----:B------:R-:W-:Y:S02]  /*5250*/  FSEL R162, R8, R5, !P0 ;  /* 0x0000000508a27208 */ /* 0x000fe40004000000 */
[----:B------:R-:W-:Y:S04]  /*5260*/  LDS.U16 R138, [R67+0xe] ;  /* 0x00000e00438a7984 */ /* 0x000fe80000000400 */
[----:B------:R-:W1:Y:S04]  /*5270*/  SHFL.UP PT, R10, R161, 0x10, RZ ;  /* 0x06000000a10a7989 */ /* 0x000e6800000e00ff */
[----:B------:R-:W2:Y:S01]  /*5280*/  SHFL.UP PT, R11, R162, 0x10, RZ ;  /* 0x06000000a20b7989 */ /* 0x000ea200000e00ff */
[----:B------:R-:W-:-:S02]  /*5290*/  ISETP.NE.AND P0, PT, RZ, UR6, PT ;  /* 0x00000006ff007c0c */ /* 0x000fc4000bf05270 */
[----:B------:R-:W-:Y:S01]  /*52a0*/  LOP3.LUT R4, R94, 0x1f, RZ, 0xc0, !PT ;  /* 0x0000001f5e047812 */ /* 0x000fe200078ec0ff */
[----:B0-----:R-:W-:Y:S01]  /*52b0*/  ULEA UR7, UR14, UR7, 0x18 ;  /* 0x000000070e077291 */ /* 0x001fe2000f8ec0ff */
[----:B------:R-:W-:Y:S02]  /*52c0*/  LDS.U16 R137, [R66+0x10] ;  /* 0x0000100042897984 */ /* 0x000fe40000000400 */
[----:B------:R-:W-:Y:S01]  /*52d0*/  ISETP.NE.OR P0, PT, R4, RZ, !P0 ;  /* 0x000000ff0400720c */ /* 0x000fe20004705670 */
[----:B------:R-:W-:Y:S01]  /*52e0*/  IMAD.MOV.U32 R8, RZ, RZ, 0x3f800000 ;  /* 0x3f800000ff087424 */ /* 0x000fe200078e00ff */
[----:B------:R-:W-:Y:S01]  /*52f0*/  LDS.U16 R136, [R65+0x12] ;  /* 0x0000120041887984 */ /* 0x000fe20000000400 */
[----:B------:R-:W-:-:S03]  /*5300*/  @!P2 LEA R163, R160, UR7, 0x3 ;  /* 0x00000007a0a3ac11 */ /* 0x000fc6000f8e18ff */
[----:B------:R-:W-:Y:S04]  /*5310*/  LDS.U16 R135, [R64+0x14] ;  /* 0x0000140040877984 */ /* 0x000fe80000000400 */
[----:B------:R-:W-:Y:S01]  /*5320*/  LDS.U16 R134, [R63+0x16] ;  /* 0x000016003f867984 */ /* 0x000fe20000000400 */
[----:B-1----:R-:W-:-:S03]  /*5330*/  FMUL.FTZ R10, R161, R10 ;  /* 0x0000000aa10a7220 */ /* 0x002fc60000410000 */
[----:B------:R-:W-:Y:S01]  /*5340*/  @!P0 LDS.64 R8, [UR9] ;  /* 0x00000009ff088984 */ /* 0x000fe20008000a00 */
[----:B--2---:R-:W-:-:S03]  /*5350*/  FFMA.FTZ R11, R161, R11, R162 ;  /* 0x0000000ba10b7223 */ /* 0x004fc600000100a2 */
[----:B------:R-:W-:Y:S04]  /*5360*/  LDS.U16 R133, [R62+0x18] ;  /* 0x000018003e857984 */ /* 0x000fe80000000400 */
[----:B------:R-:W-:Y:S04]  /*5370*/  LDS.U16 R132, [R61+0x1a] ;  /* 0x00001a003d847984 */ /* 0x000fe80000000400 */
[----:B------:R-:W-:Y:S04]  /*5380*/  LDS.U16 R131, [R60+0x1c] ;  /* 0x00001c003c837984 */ /* 0x000fe80000000400 */
[----:B------:R-:W-:Y:S04]  /*5390*/  LDS.U16 R130, [R59+0x1e] ;  /* 0x00001e003b827984 */ /* 0x000fe80000000400 */
[----:B------:R-:W-:Y:S01]  /*53a0*/  @!P2 STS.64 [R163+0x850], R10 ;  /* 0x0008500aa300a388 */ /* 0x000fe20000000a00 */
[----:B------:R-:W-:Y:S01]  /*53b0*/  BAR.SYNC.DEFER_BLOCKING 0x0 ;  /* 0x0000000000007b1d */ /* 0x000fe20000010000 */
[----:B------:R-:W-:-:S04]  /*53c0*/  ISETP.GE.AND P0, PT, R91, 0x10, PT ;  /* 0x000000105b00780c */ /* 0x000fc80003f06270 */
[----:B------:R-:W-:Y:S02]  /*53d0*/  FSEL R161, R161, R10, !P0 ;  /* 0x0000000aa1a17208 */ /* 0x000fe40004000000 */
[----:B------:R-:W-:Y:S01]  /*53e0*/  FSEL R162, R162, R11, !P0 ;  /* 0x0000000ba2a27208 */ /* 0x000fe20004000000 */
[----:B------:R-:W0:Y:S04]  /*53f0*/  LDS.128 R4, [UR7+0x850] ;  /* 0x00085007ff047984 */ /* 0x000e280008000c00 */
[----:B------:R-:W-:Y:S04]  /*5400*/  SHFL.UP PT, R161, R161, 0x1, RZ ;  /* 0x04200000a1a17989 */ /* 0x000fe800000e00ff */
[----:B------:R-:W1:Y:S01]  /*5410*/  SHFL.UP PT, R162, R162, 0x1, RZ ;  /* 0x04200000a2a27989 */ /* 0x000e6200000e00ff */
[----:B------:R-:W-:-:S02]  /*5420*/  ISETP.GE.U32.AND P2, PT, R94, 0x20, PT ;  /* 0x000000205e00780c */ /* 0x000fc40003f46070 */
[----:B------:R-:W-:Y:S01]  /*5430*/  ISETP.NE.AND P0, PT, R160, 0x1, PT ;  /* 0x00000001a000780c */ /* 0x000fe20003f05270 */
[----:B------:R-:W-:Y:S01]  /*5440*/  BSSY.RECONVERGENT B0, `(.L_x_3257) ;  /* 0x0000014000007945 */ /* 0x000fe20003800200 */
[----:B------:R-:W-:Y:S02]  /*5450*/  ISETP.NE.AND P3, PT, R94, RZ, PT ;  /* 0x000000ff5e00720c */ /* 0x000fe40003f65270 */
[C---:B0-----:R-:W-:Y:S02]  /*5460*/  FSEL R96, R5.reuse, R96, !P0 ;  /* 0x0000006005607208 */ /* 0x041fe40004000000 */
[C---:B------:R-:W-:Y:S01]  /*5470*/  FSEL R95, R4.reuse, R95, !P0 ;  /* 0x0000005f045f7208 */ /* 0x040fe20004000000 */
[-C--:B------:R-:W-:Y:S01]  /*5480*/  FFMA.FTZ R7, R5, R6.reuse, R7 ;  /* 0x0000000605077223 */ /* 0x080fe20000010007 */
[----:B------:R-:W-:-:S03]  /*5490*/  FMUL.FTZ R6, R4, R6 ;  /* 0x0000000604067220 */ /* 0x000fc60000410000 */
        /* <DEDUP_REMOVED lines=14> */
.L_x_3258:
[----:B------:R-:W-:Y:S05]  /*5580*/  BSYNC.RECONVERGENT B0 ;  /* 0x0000000000007941 */ /* 0x000fea0003800200 */
.L_x_3257:
[----:B------:R-:W-:Y:S01]  /*5590*/  BAR.SYNC.DEFER_BLOCKING 0x0 ;  /* 0x0000000000007b1d */ /* 0x000fe20000010000 */
[----:B------:R-:W-:Y:S01]  /*55a0*/  ISETP.NE.AND P0, PT, R94, RZ, PT ;  /* 0x000000ff5e00720c */ /* 0x000fe20003f05270 */
[----:B0-----:R-:W-:Y:S01]  /*55b0*/  IMAD.U32 R8, R159, 0x10000, RZ ;  /* 0x000100009f087824 */ /* 0x001fe200078e00ff */
[----:B------:R-:W-:Y:S01]  /*55c0*/  SHF.L.U32 R158, R158, 0x10, RZ ;  /* 0x000000109e9e7819 */ /* 0x000fe200000006ff */
[----:B------:R-:W-:Y:S01]  /*55d0*/  IMAD.U32 R10, R143, 0x10000, RZ ;  /* 0x000100008f0a7824 */ /* 0x000fe200078e00ff */
[----:B------:R-:W-:Y:S01]  /*55e0*/  SHF.L.U32 R142, R142, 0x10, RZ ;  /* 0x000000108e8e7819 */ /* 0x000fe200000006ff */
[----:B------:R-:W-:Y:S01]  /*55f0*/  BSSY.RECONVERGENT B0, `(.L_x_3259) ;  /* 0x0000029000007945 */ /* 0x000fe20003800200 */
[----:B------:R-:W-:Y:S02]  /*5600*/  SHF.L.U32 R140, R140, 0x10, RZ ;  /* 0x000000108c8c7819 */ /* 0x000fe400000006ff */
        /* <DEDUP_REMOVED lines=9> */
[----:B------:R-:W-:Y:S01]  /*56a0*/  FFMA.FTZ R101, R101, R126, R100 ;  /* 0x0000007e65657223 */ /* 0x000fe20000010064 */
[----:B------:R-:W-:-:S03]  /*56b0*/  IMAD.U32 R100, R141, 0x10000, RZ ;  /* 0x000100008d647824 */ /* 0x000fc600078e00ff */
        /* <DEDUP_REMOVED lines=28> */
.L_x_3260:
[----:B------:R-:W-:Y:S05]  /*5880*/  BSYNC.RECONVERGENT B0 ;  /* 0x0000000000007941 */ /* 0x000fea0003800200 */
.L_x_3259:
[----:B------:R-:W-:Y:S01]  /*5890*/  ULEA UR15, UP0, UR18, UR15, 0x2 ;  /* 0x0000000f120f7291 */ /* 0x000fe2000f8010ff */
[----:B0-----:R-:W-:Y:S01]  /*58a0*/  IMAD.U32 R5, RZ, RZ, UR30 ;  /* 0x0000001eff057e24 */ /* 0x001fe2000f8e00ff */
        /* <DEDUP_REMOVED lines=42> */
.L_x_3256:
        /* <DEDUP_REMOVED lines=28> */
[----:B-1----:R-:W-:-:S02]  /*5d10*/  @!P0 IADD3 R6, PT, PT, R0, -UR12, RZ ;  /* 0x8000000c00068c10 */ /* 0x002fc4000fffe0ff */
[----:B--2---:R-:W-:Y:S01]  /*5d20*/  PRMT R2, R35, 0x7632, R2 ;  /* 0x0000763223027816 */ /* 0x004fe20000000002 */
        /* <DEDUP_REMOVED lines=17> */
[----:B-1----:R-:W-:-:S03]  /*5e40*/  IMAD.SHL.U32 R2, R94, 0x10, RZ ;  /* 0x000000105e027824 */ /* 0x002fc600078e00ff */
[----:B------:R-:W-:Y:S04]  /*5e50*/  LDS.U16 R89, [R89+0x40] ;  /* 0x0000400059597984 */ /* 0x000fe80000000400 */
[----:B------:R-:W-:Y:S01]  /*5e60*/  LDS.U16 R7, [R88+0x80] ;  /* 0x0000800058077984 */ /* 0x000fe20000000400 */
[----:B------:R-:W-:Y:S02]  /*5e70*/  LOP3.LUT R3, R2, 0x3e00, RZ, 0xc0, !PT ;  /* 0x00003e0002037812 */ /* 0x000fe400078ec0ff */
[----:B------:R-:W-:Y:S01]  /*5e80*/  MOV R2, UR12 ;  /* 0x0000000c00027c02 */ /* 0x000fe20008000f00 */
[----:B------:R-:W-:Y:S01]  /*5e90*/  LDS.U16 R87, [R87+0xc0] ;  /* 0x0000c00057577984 */ /* 0x000fe20000000400 */
[----:B------:R-:W-:-:S03]  /*5ea0*/  LOP3.LUT R21, R3, 0x1f, R94, 0xf8, !PT ;  /* 0x0000001f03157812 */ /* 0x000fc600078ef85e */
        /* <DEDUP_REMOVED lines=27> */
[----:B------:R-:W-:Y:S02]  /*6060*/  ISETP.GE.AND P0, PT, R23, R0, PT ;  /* 0x000000001700720c */ /* 0x000fe40003f06270 */
[----:B------:R-:W-:-:S02]  /*6070*/  LOP3.LUT R23, R21, 0x80, RZ, 0xfc, !PT ;  /* 0x0000008015177812 */ /* 0x000fc400078efcff */
[----:B------:R-:W-:Y:S02]  /*6080*/  LOP3.LUT R25, R21, 0xc0, RZ, 0xfc, !PT ;  /* 0x000000c015197812 */ /* 0x000fe400078efcff */
[-C--:B------:R-:W-:Y:S02]  /*6090*/  ISETP.GE.AND P4, PT, R27, R0.reuse, PT ;  /* 0x000000001b00720c */ /* 0x080fe40003f86270 */
[-C--:B------:R-:W-:Y:S01]  /*60a0*/  ISETP.GE.AND P6, PT, R23, R0.reuse, PT ;  /* 0x000000001700720c */ /* 0x080fe20003fc6270 */
[----:B------:R0:W-:Y:S01]  /*60b0*/  @!P2 STG.E.U16 desc[UR32][R2.64], R5 ;  /* 0x000000050200a986 */ /* 0x0001e2000c101520 */
[----:B------:R-:W-:Y:S02]  /*60c0*/  ISETP.GE.AND P3, PT, R25, R0, PT ;  /* 0x000000001900720c */ /* 0x000fe40003f66270 */
[C---:B------:R-:W-:Y:S01]  /*60d0*/  LOP3.LUT R23, R21.reuse, 0xe0, RZ, 0xfc, !PT ;  /* 0x000000e015177812 */ /* 0x040fe200078efcff */
[----:B------:R-:W-:Y:S01]  /*60e0*/  @!P1 STG.E.U16 desc[UR32][R2.64+0x40], R89 ;  /* 0x0000405902009986 */ /* 0x000fe2000c101520 */
[----:B------:R-:W-:-:S02]  /*60f0*/  LOP3.LUT R25, R21, 0x100, RZ, 0xfc, !PT ;  /* 0x0000010015197812 */ /* 0x000fc400078efcff */
        /* <DEDUP_REMOVED lines=9> */
[C---:B------:R-:W-:Y:S01]  /*6190*/  LOP3.LUT R25, R21.reuse, 0x160, RZ, 0xfc, !PT ;  /* 0x0000016015197812 */ /* 0x040fe200078efcff */
[----:B------:R2:W-:Y:S01]  /*61a0*/  @!P5 STG.E.U16 desc[UR32][R2.64+0x140], R85 ;  /* 0x000140550200d986 */ /* 0x0005e2000c101520 */
[C---:B------:R-:W-:Y:S02]  /*61b0*/  LOP3.LUT R23, R21.reuse, 0x180, RZ, 0xfc, !PT ;  /* 0x0000018015177812 */ /* 0x040fe400078efcff */
[C---:B0-----:R-:W-:Y:S01]  /*61c0*/  LOP3.LUT R5, R21.reuse, 0x1a0, RZ, 0xfc, !PT ;  /* 0x000001a015057812 */ /* 0x041fe200078efcff */
[----:B------:R2:W-:Y:S01]  /*61d0*/  @!P3 STG.E.U16 desc[UR32][R2.64+0x180], R11 ;  /* 0x0001800b0200b986 */ /* 0x0005e2000c101520 */
[C---:B-1----:R-:W-:Y:S02]  /*61e0*/  LOP3.LUT R7, R21.reuse, 0x1c0, RZ, 0xfc, !PT ;  /* 0x000001c015077812 */ /* 0x042fe400078efcff */
[----:B------:R-:W-:Y:S01]  /*61f0*/  LOP3.LUT R21, R21, 0x1e0, RZ, 0xfc, !PT ;  /* 0x000001e015157812 */ /* 0x000fe200078efcff */
[----:B------:R2:W-:Y:S01]  /*6200*/  @!P2 STG.E.U16 desc[UR32][R2.64+0x1c0], R83 ;  /* 0x0001c0530200a986 */ /* 0x0005e2000c101520 */
[----:B------:R-:W-:-:S02]  /*6210*/  ISETP.GE.AND P0, PT, R27, R0, PT ;  /* 0x000000001b00720c */ /* 0x000fc40003f06270 */
[-C--:B------:R-:W-:Y:S01]  /*6220*/  ISETP.GE.AND P6, PT, R25, R0.reuse, PT ;  /* 0x000000001900720c */ /* 0x080fe20003fc6270 */
[----:B------:R2:W-:Y:S01]  /*6230*/  @!P1 STG.E.U16 desc[UR32][R2.64+0x200], R13 ;  /* 0x0002000d02009986 */ /* 0x0005e2000c101520 */
[-C--:B------:R-:W-:Y:S02]  /*6240*/  ISETP.GE.AND P5, PT, R23, R0.reuse, PT ;  /* 0x000000001700720c */ /* 0x080fe40003fa6270 */
[-C--:B------:R-:W-:Y:S01]  /*6250*/  ISETP.GE.AND P3, PT, R5, R0.reuse, PT ;  /* 0x000000000500720c */ /* 0x080fe20003f66270 */
[----:B------:R2:W-:Y:S01]  /*6260*/  @!P4 STG.E.U16 desc[UR32][R2.64+0x280], R15 ;  /* 0x0002800f0200c986 */ /* 0x0005e2000c101520 */
[-C--:B------:R-:W-:Y:S02]  /*6270*/  ISETP.GE.AND P2, PT, R7, R0.reuse, PT ;  /* 0x000000000700720c */ /* 0x080fe40003f46270 */
[----:B------:R-:W-:-:S03]  /*6280*/  ISETP.GE.AND P1, PT, R21, R0, PT ;  /* 0x000000001500720c */ /* 0x000fc60003f26270 */
        /* <DEDUP_REMOVED lines=8> */
.L_x_3263:
        /* <DEDUP_REMOVED lines=15> */
.L_x_5096:


//--------------------- .text._Z25selective_scan_fwd_kernelI32Selective_Scan_fwd_kernel_traitsILi64ELi16ELi1ELb0ELb0ELb1ELb1EN3c108BFloat16EfEEv13SSMParamsBase --------------------------
	.section	.text._Z25selective_scan_fwd_kernelI32Selective_Scan_fwd_kernel_traitsILi64ELi16ELi1ELb0ELb0ELb1ELb1EN3c108BFloat16EfEEv13SSMParamsBase,"ax",@progbits
	.align	128
        .global         _Z25selective_scan_fwd_kernelI32Selective_Scan_fwd_kernel_traitsILi64ELi16ELi1ELb0ELb0ELb1ELb1EN3c108BFloat16EfEEv13SSMParamsBase
        .type           _Z25selective_scan_fwd_kernelI32Selective_Scan_fwd_kernel_traitsILi64ELi16ELi1ELb0ELb0ELb1ELb1EN3c108BFloat16EfEEv13SSMParamsBase,@function
        .size           _Z25selective_scan_fwd_kernelI32Selective_Scan_fwd_kernel_traitsILi64ELi16ELi1ELb0ELb0ELb1ELb1EN3c108BFloat16EfEEv13SSMParamsBase,(.L_x_5097 - _Z25selective_scan_fwd_kernelI32Selective_Scan_fwd_kernel_traitsILi64ELi16ELi1ELb0ELb0ELb1ELb1EN3c108BFloat16EfEEv13SSMParamsBase)
        .other          _Z25selective_scan_fwd_kernelI32Selective_Scan_fwd_kernel_traitsILi64ELi16ELi1ELb0ELb0ELb1ELb1EN3c108BFloat16EfEEv13SSMParamsBase,@"STO_CUDA_ENTRY STV_DEFAULT"
_Z25selective_scan_fwd_kernelI32Selective_Scan_fwd_kernel_traitsILi64ELi16ELi1ELb0ELb0ELb1ELb1EN3c108BFloat16EfEEv13SSMParamsBase:
.text._Z25selective_scan_fwd_kernelI32Selective_Scan_fwd_kernel_traitsILi64ELi16ELi1ELb0ELb0ELb1ELb1EN3c108BFloat16EfEEv13SSMParamsBase:
        /* <DEDUP_REMOVED lines=88> */
[----:B------:R-:W0:Y:S03]  /*0580*/  LDCU UR13, c[0x0][0x38c] ;  /* 0x00007180ff0d77ac */ /* 0x000e260008000800 */
        /* <DEDUP_REMOVED lines=11> */
.L_x_3302:
[----:B------:R-:W0:Y:S01]  /*0640*/  LDCU UR22, c[0x0][0x388] ;  /* 0x00007100ff1677ac */ /* 0x000e220008000800 */
[----:B------:R-:W-:Y:S02]  /*0650*/  SHF.L.U32 R157, R96, 0x4, RZ ;  /* 0x00000004609d7819 */ /* 0x000fe400000006ff */
[----:B------:R-:W-:Y:S01]  /*0660*/  IADD3 R4, P0, PT, R95, UR20, RZ ;  /* 0x000000145f047c10 */ /* 0x000fe2000ff1e0ff */
[----:B------:R-:W-:Y:S01]  /*0670*/  USHF.L.U32 UR8, UR6, 0xa, URZ ;  /* 0x0000000a06087899 */ /* 0x000fe200080006ff */
[----:B------:R-:W-:Y:S02]  /*0680*/  LOP3.LUT R23, R157, 0x3e00, RZ, 0xc0, !PT ;  /* 0x00003e009d177812 */ /* 0x000fe400078ec0ff */
[----:B------:R-:W-:Y:S01]  /*0690*/  PRMT R0, RZ, 0x7610, R0 ;  /* 0x00007610ff007816 */ /* 0x000fe20000000000 */
[----:B------:R-:W-:Y:S01]  /*06a0*/  IMAD.X R5, RZ, RZ, UR18, P0 ;  /* 0x00000012ff057e24 */ /* 0x000fe200080e06ff */
[----:B------:R-:W-:Y:S02]  /*06b0*/  LOP3.LUT R25, R23, 0x1f, R96, 0xf8, !PT ;  /* 0x0000001f17197812 */ /* 0x000fe400078ef860 */
[----:B------:R-:W-:-:S02]  /*06c0*/  PRMT R13, RZ, 0x7610, R13 ;  /* 0x00007610ff0d7816 */ /* 0x000fc4000000000d */
[C---:B------:R-:W-:Y:S01]  /*06d0*/  LOP3.LUT R150, R25.reuse, 0xe0, RZ, 0xfc, !PT ;  /* 0x000000e019967812 */ /* 0x040fe200078efcff */
[C---:B------:R-:W-:Y:S01]  /*06e0*/  IMAD.SHL.U32 R95, R25.reuse, 0x2, RZ ;  /* 0x00000002195f7824 */ /* 0x040fe200078e00ff */
[C---:B------:R-:W-:Y:S02]  /*06f0*/  LOP3.LUT R149, R25.reuse, 0x100, RZ, 0xfc, !PT ;  /* 0x0000010019957812 */ /* 0x040fe400078efcff */
[----:B------:R-:W-:Y:S01]  /*0700*/  LOP3.LUT R156, R25, 0x20, RZ, 0xfc, !PT ;  /* 0x00000020199c7812 */ /* 0x000fe200078efcff */
[----:B0-----:R-:W-:Y:S01]  /*0710*/  UIADD3 UR22, UPT, UPT, -UR8, UR22, URZ ;  /* 0x0000001608167290 */ /* 0x001fe2000fffe1ff */
[----:B------:R-:W-:Y:S02]  /*0720*/  IADD3 R2, P0, PT, R95, UR19, RZ ;  /* 0x000000135f027c10 */ /* 0x000fe4000ff1e0ff */
[----:B------:R-:W-:Y:S02]  /*0730*/  LOP3.LUT R151, R25, 0xc0, RZ, 0xfc, !PT ;  /* 0x000000c019977812 */ /* 0x000fe400078efcff */
[----:B------:R-:W-:-:S02]  /*0740*/  IADD3.X R3, PT, PT, RZ, UR17, RZ, P0, !PT ;  /* 0x00000011ff037c10 */ /* 0x000fc400087fe4ff */
[C---:B------:R-:W-:Y:S01]  /*0750*/  ISETP.GE.AND P0, PT, R25.reuse, UR22, PT ;  /* 0x0000001619007c0c */ /* 0x040fe2000bf06270 */
[----:B------:R-:W-:Y:S01]  /*0760*/  BAR.SYNC.DEFER_BLOCKING 0x0 ;  /* 0x0000000000007b1d */ /* 0x000fe20000010000 */
[C---:B------:R-:W-:Y:S02]  /*0770*/  LOP3.LUT R155, R25.reuse, 0x40, RZ, 0xfc, !PT ;  /* 0x00000040199b7812 */ /* 0x040fe400078efcff */
[C---:B------:R-:W-:Y:S02]  /*0780*/  LOP3.LUT R152, R25.reuse, 0xa0, RZ, 0xfc, !PT ;  /* 0x000000a019987812 */ /* 0x040fe400078efcff */
[----:B------:R-:W-:Y:S02]  /*0790*/  LOP3.LUT R153, R25, 0x80, RZ, 0xfc, !PT ;  /* 0x0000008019997812 */ /* 0x000fe400078efcff */
[----:B------:R-:W-:Y:S02]  /*07a0*/  ISETP.GE.AND P6, PT, R156, UR22, PT ;  /* 0x000000169c007c0c */ /* 0x000fe4000bfc6270 */
[----:B------:R-:W-:-:S02]  /*07b0*/  ISETP.GE.AND P1, PT, R151, UR22, PT ;  /* 0x0000001697007c0c */ /* 0x000fc4000bf26270 */
[----:B------:R-:W-:Y:S02]  /*07c0*/  LOP3.LUT R154, R25, 0x60, RZ, 0xfc, !PT ;  /* 0x00000060199a7812 */ /* 0x000fe400078efcff */
        /* <DEDUP_REMOVED lines=11> */
[----:B------:R-:W-:Y:S02]  /*0880*/  PRMT R11, RZ, 0x7610, R11 ;  /* 0x00007610ff0b7816 */ /* 0x000fe4000000000b */
[----:B------:R-:W-:Y:S01]  /*0890*/  PRMT R8, RZ, 0x7610, R8 ;  /* 0x00007610ff087816 */ /* 0x000fe20000000008 */
[----:B------:R-:W4:Y:S01]  /*08a0*/  @!P1 LDG.E.U16 R10, desc[UR24][R4.64+0x180] ;  /* 0x00018018040a9981 */ /* 0x000f22000c1e1500 */
[----:B------:R-:W-:-:S02]  /*08b0*/  LOP3.LUT R148, R25, 0x120, RZ, 0xfc, !PT ;  /* 0x0000012019947812 */ /* 0x000fc400078efcff */
[----:B------:R-:W-:Y:S01]  /*08c0*/  LOP3.LUT R147, R25, 0x140, RZ, 0xfc, !PT ;  /* 0x0000014019937812 */ /* 0x000fe200078efcff */
[----:B------:R-:W5:Y:S01]  /*08d0*/  @!P0 LDG.E.U16 R13, desc[UR24][R4.64+0x1c0] ;  /* 0x0001c018040d8981 */ /* 0x000f62000c1e1500 */
[----:B------:R-:W-:Y:S02]  /*08e0*/  ISETP.GE.AND P0, PT, R149, UR22, PT ;  /* 0x0000001695007c0c */ /* 0x000fe4000bf06270 */
[C---:B------:R-:W-:Y:S01]  /*08f0*/  LOP3.LUT R146, R25.reuse, 0x160, RZ, 0xfc, !PT ;  /* 0x0000016019927812 */ /* 0x040fe200078efcff */
[----:B------:R-:W4:Y:S01]  /*0900*/  @!P5 LDG.E.U16 R6, desc[UR24][R4.64+0x80] ;  /* 0x000080180406d981 */ /* 0x000f22000c1e1500 */
[----:B------:R-:W-:Y:S02]  /*0910*/  PRMT R9, RZ, 0x7610, R9 ;  /* 0x00007610ff097816 */ /* 0x000fe40000000009 */
[----:B------:R-:W-:Y:S01]  /*0920*/  LOP3.LUT R145, R25, 0x180, RZ, 0xfc, !PT ;  /* 0x0000018019917812 */ /* 0x000fe200078efcff */
[----:B------:R-:W5:Y:S01]  /*0930*/  @!P2 LDG.E.U16 R11, desc[UR24][R4.64+0x140] ;  /* 0x00014018040ba981 */ /* 0x000f62000c1e1500 */
[----:B------:R-:W-:-:S02]  /*0940*/  ISETP.GE.AND P1, PT, R147, UR22, PT ;  /* 0x0000001693007c0c */ /* 0x000fc4000bf26270 */
[----:B------:R-:W-:Y:S01]  /*0950*/  ISETP.GE.AND P2, PT, R146, UR22, PT ;  /* 0x0000001692007c0c */ /* 0x000fe2000bf46270 */
[----:B------:R-:W5:Y:S01]  /*0960*/  @!P3 LDG.E.U16 R8, desc[UR24][R4.64+0x100] ;  /* 0x000100180408b981 */ /* 0x000f62000c1e1500 */
[----:B------:R-:W-:Y:S02]  /*0970*/  PRMT R15, RZ, 0x7610, R15 ;  /* 0x00007610ff0f7816 */ /* 0x000fe4000000000f */
[----:B------:R-:W-:Y:S01]  /*0980*/  PRMT R14, RZ, 0x7610, R14 ;  /* 0x00007610ff0e7816 */ /* 0x000fe2000000000e */
[----:B------:R-:W5:Y:S01]  /*0990*/  @!P0 LDG.E.U16 R12, desc[UR24][R4.64+0x200] ;  /* 0x00020018040c8981 */ /* 0x000f62000c1e1500 */
[----:B------:R-:W-:Y:S02]  /*09a0*/  ISETP.GE.AND P0, PT, R148, UR22, PT ;  /* 0x0000001694007c0c */ /* 0x000fe4000bf06270 */
[----:B------:R-:W-:Y:S01]  /*09b0*/  ISETP.GE.AND P3, PT, R145, UR22, PT ;  /* 0x0000001691007c0c */ /* 0x000fe2000bf66270 */
[----:B------:R-:W5:Y:S01]  /*09c0*/  @!P4 LDG.E.U16 R9, desc[UR24][R4.64+0xc0] ;  /* 0x0000c0180409c981 */ /* 0x000f62000c1e1500 */
[----:B------:R-:W-:-:S02]  /*09d0*/  PRMT R17, RZ, 0x7610, R17 ;  /* 0x00007610ff117816 */ /* 0x000fc40000000011 */
[----:B------:R-:W-:Y:S01]  /*09e0*/  PRMT R16, RZ, 0x7610, R16 ;  /* 0x00007610ff107816 */ /* 0x000fe20000000010 */
[----:B------:R-:W5:Y:S01]  /*09f0*/  @!P1 LDG.E.U16 R14, desc[UR24][R4.64+0x280] ;  /* 0x00028018040e9981 */ /* 0x000f62000c1e1500 */
[C---:B------:R-:W-:Y:S02]  /*0a00*/  LOP3.LUT R144, R25.reuse, 0x1a0, RZ, 0xfc, !PT ;  /* 0x000001a019907812 */ /* 0x040fe400078efcff */
[C---:B------:R-:W-:Y:S01]  /*0a10*/  LOP3.LUT R94, R25.reuse, 0x1c0, RZ, 0xfc, !PT ;  /* 0x000001c0195e7812 */ /* 0x040fe200078efcff */
[----:B------:R-:W5:Y:S01]  /*0a20*/  @!P2 LDG.E.U16 R17, desc[UR24][R4.64+0x2c0] ;  /* 0x0002c0180411a981 */ /* 0x000f62000c1e1500 */
[----:B------:R-:W-:Y:S02]  /*0a30*/  LOP3.LUT R93, R25, 0x1e0, RZ, 0xfc, !PT ;  /* 0x000001e0195d7812 */ /* 0x000fe400078efcff */
[----:B------:R-:W-:Y:S01]  /*0a40*/  ISETP.GE.AND P4, PT, R144, UR22, PT ;  /* 0x0000001690007c0c */ /* 0x000fe2000bf86270 */
[----:B------:R-:W5:Y:S01]  /*0a50*/  @!P0 LDG.E.U16 R15, desc[UR24][R4.64+0x240] ;  /* 0x00024018040f8981 */ /* 0x000f62000c1e1500 */
[----:B------:R-:W-:-:S02]  /*0a60*/  ISETP.GE.AND P5, PT, R94, UR22, PT ;  /* 0x000000165e007c0c */ /* 0x000fc4000bfa6270 */
[----:B------:R-:W-:Y:S01]  /*0a70*/  ISETP.GE.AND P6, PT, R93, UR22, PT ;  /* 0x000000165d007c0c */ /* 0x000fe2000bfc6270 */
[----:B------:R-:W5:Y:S01]  /*0a80*/  @!P3 LDG.E.U16 R16, desc[UR24][R4.64+0x300] ;  /* 0x000300180410b981 */ /* 0x000f62000c1e1500 */
[----:B------:R-:W-:Y:S02]  /*0a90*/  PRMT R19, RZ, 0x7610, R19 ;  /* 0x00007610ff137816 */ /* 0x000fe40000000013 */
        /* <DEDUP_REMOVED lines=48> */
[----:B------:R-:W-:Y:S02]  /*0da0*/  P2R R29, PR, RZ, 0x1 ;  /* 0x00000001ff1d7803 */ /* 0x000fe40000000000 */
[----:B------:R-:W-:Y:S02]  /*0db0*/  ISETP.GE.AND P0, PT, R25, UR22, PT ;  /* 0x0000001619007c0c */ /* 0x000fe4000bf06270 */
[----:B------:R-:W-:Y:S02]  /*0dc0*/  PRMT R20, RZ, 0x7610, R20 ;  /* 0x00007610ff147816 */ /* 0x000fe40000000014 */
[----:B------:R-:W-:Y:S02]  /*0dd0*/  P2R R31, PR, RZ, 0x2 ;  /* 0x00000002ff1f7803 */ /* 0x000fe40000000000 */
[----:B------:R-:W-:-:S02]  /*0de0*/  ISETP.GE.AND P1, PT, R156, UR22, PT ;  /* 0x000000169c007c0c */ /* 0x000fc4000bf26270 */
[----:B------:R-:W-:Y:S02]  /*0df0*/  PRMT R22, RZ, 0x7610, R22 ;  /* 0x00007610ff167816 */ /* 0x000fe40000000016 */
[----:B------:R-:W-:Y:S01]  /*0e00*/  PRMT R27, RZ, 0x7610, R27 ;  /* 0x00007610ff1b7816 */ /* 0x000fe2000000001b */
[----:B--2---:R0:W-:Y:S04]  /*0e10*/  STS.U16 [R91], R0 ;  /* 0x000000005b007388 */ /* 0x0041e80000000400 */
[----:B---3--:R-:W-:Y:S01]  /*0e20*/  STS.U16 [R90+0x40], R7 ;  /* 0x000040075a007388 */ /* 0x008fe20000000400 */
[----:B0-----:R-:W-:-:S03]  /*0e30*/  VIADD R0, R23, 0x140 ;  /* 0x0000014017007836 */ /* 0x001fc60000000000 */
[----:B----4-:R0:W-:Y:S02]  /*0e40*/  STS.U16 [R89+0x80], R6 ;  /* 0x0000800659007388 */ /* 0x0101e40000000400 */
[----:B------:R-:W-:Y:S01]  /*0e50*/  LEA.HI.SX32 R0, R0, R23, 0x1b ;  /* 0x0000001700007211 */ /* 0x000fe200078fdaff */
[----:B0-----:R-:W-:-:S03]  /*0e60*/  VIADD R6, R23, 0x180 ;  /* 0x0000018017067836 */ /* 0x001fc60000000000 */
[----:B------:R-:W-:Y:S01]  /*0e70*/  LEA R81, R0, UR23, 0x1 ;  /* 0x0000001700517c11 */ /* 0x000fe2000f8e08ff */
[----:B-----5:R-:W-:Y:S01]  /*0e80*/  STS.U16 [R88+0xc0], R9 ;  /* 0x0000c00958007388 */ /* 0x020fe20000000400 */
[----:B------:R-:W-:-:S03]  /*0e90*/  LEA.HI.SX32 R6, R6, R23, 0x1b ;  /* 0x0000001706067211 */ /* 0x000fc600078fdaff */
[----:B------:R0:W-:Y:S01]  /*0ea0*/  STS.U16 [R87+0x100], R8 ;  /* 0x0001000857007388 */ /* 0x0001e20000000400 */
[----:B------:R-:W-:-:S03]  /*0eb0*/  LEA R79, R6, UR23, 0x1 ;  /* 0x00000017064f7c11 */ /* 0x000fc6000f8e08ff */
[----:B------:R-:W-:Y:S01]  /*0ec0*/  STS.U16 [R86+0x140], R11 ;  /* 0x0001400b56007388 */ /* 0x000fe20000000400 */
[----:B0-----:R-:W-:-:S03]  /*0ed0*/  VIADD R8, R23, 0x1a0 ;  /* 0x000001a017087836 */ /* 0x001fc60000000000 */
        /* <DEDUP_REMOVED lines=204> */
.L_x_3265:
[----:B------:R-:W-:Y:S05]  /*1ba0*/  BSYNC.RECONVERGENT B0 ;  /* 0x0000000000007941 */ /* 0x000fea0003800200 */
.L_x_3264:
        /* <DEDUP_REMOVED lines=35> */
.L_x_3267:
[----:B------:R-:W-:Y:S05]  /*1de0*/  BSYNC.RECONVERGENT B0 ;  /* 0x0000000000007941 */ /* 0x000fea0003800200 */
.L_x_3266:
        /* <DEDUP_REMOVED lines=37> */
.L_x_3269:
[----:B------:R-:W-:Y:S05]  /*2040*/  BSYNC.RECONVERGENT B0 ;  /* 0x0000000000007941 */ /* 0x000fea0003800200 */
.L_x_3268:
        /* <DEDUP_REMOVED lines=35> */
.L_x_3271:
[----:B------:R-:W-:Y:S05]  /*2280*/  BSYNC.RECONVERGENT B0 ;  /* 0x0000000000007941 */ /* 0x000fea0003800200 */
.L_x_3270:
        /* <DEDUP_REMOVED lines=37> */
.L_x_3273:
[----:B------:R-:W-:Y:S05]  /*24e0*/  BSYNC.RECONVERGENT B0 ;  /* 0x0000000000007941 */ /* 0x000fea0003800200 */
.L_x_3272:
        /* <DEDUP_REMOVED lines=35> */
.L_x_3275:
[----:B------:R-:W-:Y:S05]  /*2720*/  BSYNC.RECONVERGENT B0 ;  /* 0x0000000000007941 */ /* 0x000fea0003800200 */
.L_x_3274:
        /* <DEDUP_REMOVED lines=37> */
.L_x_3277:
[----:B------:R-:W-:Y:S05]  /*2980*/  BSYNC.RECONVERGENT B0 ;  /* 0x0000000000007941 */ /* 0x000fea0003800200 */
.L_x_3276:
        /* <DEDUP_REMOVED lines=35> */
.L_x_3279:
[----:B------:R-:W-:Y:S05]  /*2bc0*/  BSYNC.RECONVERGENT B0 ;  /* 0x0000000000007941 */ /* 0x000fea0003800200 */
.L_x_3278:
        /* <DEDUP_REMOVED lines=40> */
.L_x_3281:
[----:B------:R-:W-:Y:S05]  /*2e50*/  BSYNC.RECONVERGENT B0 ;  /* 0x0000000000007941 */ /* 0x000fea0003800200 */
.L_x_3280:
        /* <DEDUP_REMOVED lines=39> */
.L_x_3283:
[----:B------:R-:W-:Y:S05]  /*30d0*/  BSYNC.RECONVERGENT B0 ;  /* 0x0000000000007941 */ /* 0x000fea0003800200 */
.L_x_3282:
        /* <DEDUP_REMOVED lines=45> */
.L_x_3285:
[----:B------:R-:W-:Y:S05]  /*33b0*/  BSYNC.RECONVERGENT B0 ;  /* 0x0000000000007941 */ /* 0x000fea0003800200 */
.L_x_3284:
        /* <DEDUP_REMOVED lines=32> */
.L_x_3287:
[----:B------:R-:W-:Y:S05]  /*35c0*/  BSYNC.RECONVERGENT B0 ;  /* 0x0000000000007941 */ /* 0x000fea0003800200 */
.L_x_3286:
        /* <DEDUP_REMOVED lines=32> */
.L_x_3289:
[----:B------:R-:W-:Y:S05]  /*37d0*/  BSYNC.RECONVERGENT B0 ;  /* 0x0000000000007941 */ /* 0x000fea0003800200 */
.L_x_3288:
        /* <DEDUP_REMOVED lines=32> */
.L_x_3291:
[----:B------:R-:W-:Y:S05]  /*39e0*/  BSYNC.RECONVERGENT B0 ;  /* 0x0000000000007941 */ /* 0x000fea0003800200 */
.L_x_3290:
        /* <DEDUP_REMOVED lines=32> */
.L_x_3293:
[----:B------:R-:W-:Y:S05]  /*3bf0*/  BSYNC.RECONVERGENT B0 ;  /* 0x0000000000007941 */ /* 0x000fea0003800200 */
.L_x_3292:
        /* <DEDUP_REMOVED lines=32> */
.L_x_3295:
[----:B------:R-:W-:Y:S05]  /*3e00*/  BSYNC.RECONVERGENT B0 ;  /* 0x0000000000007941 */ /* 0x000fea0003800200 */
.L_x_3294:
        /* <DEDUP_REMOVED lines=24> */
[----:B------:R-:W0:Y:S01]  /*3f90*/  LDCU.128 UR8, c[0x0][0x3a0] ;  /* 0x00007400ff0877ac */ /* 0x000e220008000c00 */
[----:B------:R-:W-:Y:S01]  /*3fa0*/  MOV R2, UR16 ;  /* 0x0000001000027c02 */ /* 0x000fe20008000f00 */
[----:B------:R-:W-:Y:S01]  /*3fb0*/  FMUL.FTZ R22, R14, R55 ;  /* 0x000000370e167220 */ /* 0x000fe20000410000 */
[----:B------:R-:W-:Y:S01]  /*3fc0*/  ISETP.GE.AND P1, PT, R25, UR22, PT ;  /* 0x0000001619007c0c */ /* 0x000fe2000bf26270 */
[----:B------:R-:W1:Y:S01]  /*3fd0*/  LDCU.64 UR32, c[0x0][0x3b8] ;  /* 0x00007700ff2077ac */ /* 0x000e620008000a00 */
        /* <DEDUP_REMOVED lines=23> */
[----:B------:R-:W-:Y:S01]  /*4150*/  UIMAD UR8, UR26, UR33, UR31 ;  /* 0x000000211a0872a4 */ /* 0x000fe2000f8e021f */
[----:B------:R-:W-:Y:S01]  /*4160*/  IADD3.X R3, PT, PT, RZ, UR7, RZ, P0, P2 ;  /* 0x00000007ff037c10 */ /* 0x000fe200087e44ff */
[----:B------:R-:W-:-:S02]  /*4170*/  ULEA UR14, UP1, UR30, UR14, 0x2 ;  /* 0x0000000e1e0e7291 */ /* 0x000fc4000f8210ff */
[----:B------:R-:W-:Y:S02]  /*4180*/  ULEA.HI.X UR13, UR28, UR13, UR9, 0x2, UP0 ;  /* 0x0000000d1c0d7291 */ /* 0x000fe400080f1409 */
[----:B------:R-:W-:Y:S02]  /*4190*/  UISETP.LT.AND UP0, UPT, UR34, 0x1, UPT ;  /* 0x000000012200788c */ /* 0x000fe4000bf01270 */
[----:B------:R-:W-:Y:S02]  /*41a0*/  ULEA.HI.X UR15, UR30, UR15, UR8, 0x2, UP1 ;  /* 0x0000000f1e0f7291 */ /* 0x000fe400088f1408 */
[----:B------:R-:W-:Y:S02]  /*41b0*/  USEL UR8, UR34, 0x1, !UP0 ;  /* 0x0000000122087887 */ /* 0x000fe4000c000000 */
[----:B------:R-:W-:Y:S02]  /*41c0*/  UIMAD UR31, UR6, UR34, URZ ;  /* 0x00000022061f72a4 */ /* 0x000fe4000f8e02ff */
[----:B------:R-:W-:Y:S01]  /*41d0*/  UIADD3 UR9, UPT, UPT, UR23, 0x870, URZ ;  /* 0x0000087017097890 */ /* 0x000fe2000fffe0ff */
[----:B------:R-:W0:Y:S01]  /*41e0*/  LDCU.64 UR40, c[0x0][0x480] ;  /* 0x00009000ff2877ac */ /* 0x000e220008000a00 */
[----:B------:R-:W-:-:S02]  /*41f0*/  USHF.L.U64.HI UR30, UR10, 0x2, UR11 ;  /* 0x000000020a1e7899 */ /* 0x000fc4000801020b */
[----:B---3--:R-:W-:Y:S02]  /*4200*/  USHF.L.U64.HI UR29, UR36, 0x2, UR37 ;  /* 0x00000002241d7899 */ /* 0x008fe40008010225 */
[----:B----4-:R-:W-:Y:S02]  /*4210*/  USHF.L.U64.HI UR28, UR38, 0x1, UR39 ;  /* 0x00000001261c7899 */ /* 0x010fe40008010227 */
[----:B------:R-:W-:-:S12]  /*4220*/  UIADD3 UR8, UPT, UPT, -UR8, URZ, URZ ;  /* 0x000000ff08087290 */ /* 0x000fd8000fffe1ff */
.L_x_3301:
[----:B------:R-:W-:Y:S01]  /*4230*/  ISETP.GE.AND P2, PT, R156, UR22, PT ;  /* 0x000000169c007c0c */ /* 0x000fe2000bf46270 */
[----:B------:R-:W2:Y:S01]  /*4240*/  @!P1 LDG.E.U16 R9, desc[UR24][R2.64+-0x200] ;  /* 0xfffe001802099981 */ /* 0x000ea2000c1e1500 */
[----:B------:R-:W-:Y:S02]  /*4250*/  ISETP.GE.AND P6, PT, R155, UR22, PT ;  /* 0x000000169b007c0c */ /* 0x000fe4000bfc6270 */
[----:B------:R-:W-:-:S09]  /*4260*/  ISETP.GE.AND P5, PT, R154, UR22, PT ;  /* 0x000000169a007c0c */ /* 0x000fd2000bfa6270 */
[----:B------:R-:W3:Y:S04]  /*4270*/  @!P2 LDG.E.U16 R5, desc[UR24][R2.64+-0x1c0] ;  /* 0xfffe40180205a981 */ /* 0x000ee8000c1e1500 */
[----:B------:R-:W4:Y:S04]  /*4280*/  @!P6 LDG.E.U16 R4, desc[UR24][R2.64+-0x180] ;  /* 0xfffe80180204e981 */ /* 0x000f28000c1e1500 */
[----:B------:R-:W4:Y:S01]  /*4290*/  @!P5 LDG.E.U16 R7, desc[UR24][R2.64+-0x140] ;  /* 0xfffec0180207d981 */ /* 0x000f22000c1e1500 */
[----:B------:R-:W-:Y:S01]  /*42a0*/  ISETP.GE.AND P0, PT, R153, UR22, PT ;  /* 0x0000001699007c0c */ /* 0x000fe2000bf06270 */
[----:B------:R-:W-:Y:S01]  /*42b0*/  IMAD.MOV.U32 R8, RZ, RZ, RZ ;  /* 0x000000ffff087224 */ /* 0x000fe200078e00ff */
[----:B------:R-:W-:-:S02]  /*42c0*/  ISETP.GE.AND P3, PT, R151, UR22, PT ;  /* 0x0000001697007c0c */ /* 0x000fc4000bf66270 */
[----:B------:R-:W-:-:S09]  /*42d0*/  MOV R6, RZ ;  /* 0x000000ff00067202 */ /* 0x000fd20000000f00 */
[----:B------:R-:W4:Y:S01]  /*42e0*/  @!P0 LDG.E.U16 R100, desc[UR24][R2.64+-0x100] ;  /* 0xffff001802648981 */ /* 0x000f22000c1e1500 */
[----:B------:R-:W-:Y:S02]  /*42f0*/  ISETP.GE.AND P4, PT, R152, UR22, PT ;  /* 0x0000001698007c0c */ /* 0x000fe4000bf86270 */
[----:B--2---:R-:W-:Y:S02]  /*4300*/  @!P1 PRMT R8, R9, 0x5410, RZ ;  /* 0x0000541009089816 */ /* 0x004fe400000000ff */
[----:B------:R-:W2:Y:S02]  /*4310*/  @!P3 LDG.E.U16 R9, desc[UR24][R2.64+-0x80] ;  /* 0xffff80180209b981 */ /* 0x000ea4000c1e1500 */
[----:B---3--:R-:W-:Y:S02]  /*4320*/  @!P2 PRMT R8, R8, 0x5410, R5 ;  /* 0x000054100808a816 */ /* 0x008fe40000000005 */
[----:B------:R-:W-:Y:S02]  /*4330*/  ISETP.GE.AND P2, PT, R150, UR22, PT ;  /* 0x0000001696007c0c */ /* 0x000fe4000bf46270 */
[----:B----4-:R-:W-:Y:S01]  /*4340*/  @!P6 PRMT R6, R4, 0x5410, RZ ;  /* 0x000054100406e816 */ /* 0x010fe200000000ff */
[----:B------:R-:W-:Y:S01]  /*4350*/  IMAD.U32 R4, RZ, RZ, UR12 ;  /* 0x0000000cff047e24 */ /* 0x000fe2000f8e00ff */
[----:B------:R-:W-:-:S06]  /*4360*/  MOV R5, UR13 ;  /* 0x0000000d00057c02 */ /* 0x000fcc0008000f00 */
[----:B------:R1:W3:Y:S04]  /*4370*/  LDG.E R5, desc[UR24][R4.64] ;  /* 0x0000001804057981 */ /* 0x0002e8000c1e1900 */
[----:B------:R-:W4:Y:S01]  /*4380*/  @!P2 LDG.E.U16 R11, desc[UR24][R2.64+-0x40] ;  /* 0xffffc018020ba981 */ /* 0x000f22000c1e1500 */
[----:B------:R-:W-:Y:S02]  /*4390*/  @!P5 PRMT R6, R6, 0x5410, R7 ;  /* 0x000054100606d816 */ /* 0x000fe40000000007 */
[----:B------:R-:W-:Y:S01]  /*43a0*/  ISETP.GE.AND P5, PT, R149, UR22, PT ;  /* 0x0000001695007c0c */ /* 0x000fe2000bfa6270 */
[----:B------:R-:W4:Y:S01]  /*43b0*/  @!P4 LDG.E.U16 R7, desc[UR24][R2.64+-0xc0] ;  /* 0xffff40180207c981 */ /* 0x000f22000c1e1500 */
[----:B------:R-:W-:-:S11]  /*43c0*/  ISETP.GE.AND P6, PT, R148, UR22, PT ;  /* 0x0000001694007c0c */ /* 0x000fd6000bfc6270 */
[----:B------:R-:W4:Y:S04]  /*43d0*/  @!P5 LDG.E.U16 R99, desc[UR24][R2.64] ;  /* 0x000000180263d981 */ /* 0x000f28000c1e1500 */
[----:B------:R-:W4:Y:S01]  /*43e0*/  @!P6 LDG.E.U16 R101, desc[UR24][R2.64+0x40] ;  /* 0x000040180265e981 */ /* 0x000f22000c1e1500 */
[----:B------:R-:W-:Y:S01]  /*43f0*/  IADD3 R10, PT, PT, R157, 0x1, RZ ;  /* 0x000000019d0a7810 */ /* 0x000fe20007ffe0ff */
[----:B------:R-:W-:Y:S01]  /*4400*/  IMAD.MOV.U32 R132, RZ, RZ, RZ ;  /* 0x000000ffff847224 */ /* 0x000fe200078e00ff */
[----:B------:R-:W-:Y:S02]  /*4410*/  @!P0 PRMT R132, R100, 0x5410, RZ ;  /* 0x0000541064848816 */ /* 0x000fe400000000ff */
[----:B------:R-:W-:Y:S01]  /*4420*/  ISETP.GE.U32.AND P0, PT, R10, UR22, PT ;  /* 0x000000160a007c0c */ /* 0x000fe2000bf06070 */
[----:B------:R-:W-:-:S02]  /*4430*/  IMAD.MOV.U32 R10, RZ, RZ, RZ ;  /* 0x000000ffff0a7224 */ /* 0x000fc400078e00ff */
[C---:B-1----:R-:W-:Y:S01]  /*4440*/  VIADD R4, R157.reuse, 0x3 ;  /* 0x000000039d047836 */ /* 0x042fe20000000000 */
[----:B------:R-:W-:Y:S02]  /*4450*/  IADD3 R100, PT, PT, R157, 0x2, RZ ;  /* 0x000000029d647810 */ /* 0x000fe40007ffe0ff */
[----:B------:R-:W-:Y:S02]  /*4460*/  FSEL R129, R25, RZ, !P0 ;  /* 0x000000ff19817208 */ /* 0x000fe40004000000 */
[----:B--2---:R-:W-:Y:S01]  /*4470*/  @!P3 PRMT R10, R9, 0x5410, RZ ;  /* 0x00005410090ab816 */ /* 0x004fe200000000ff */
[----:B---3--:R-:W-:-:S03]  /*4480*/  FMUL.FTZ R5, R5, 1.4426950216293334961 ;  /* 0x3fb8aa3b05057820 */ /* 0x008fc60000410000 */
[----:B----4-:R-:W-:Y:S01]  /*4490*/  @!P2 PRMT R10, R10, 0x5410, R11 ;  /* 0x000054100a0aa816 */ /* 0x010fe2000000000b */
[----:B------:R-:W-:-:S06]  /*44a0*/  FMUL.FTZ R11, R5, R58 ;  /* 0x0000003a050b7220 */ /* 0x000fcc0000410000 */
[----:B------:R-:W1:Y:S01]  /*44b0*/  MUFU.EX2 R11, R11 ;  /* 0x0000000b000b7308 */ /* 0x000e620000000800 */
[----:B------:R-:W-:-:S06]  /*44c0*/  FMUL.FTZ R9, R5, R59 ;  /* 0x0000003b05097220 */ /* 0x000fcc0000410000 */
[----:B------:R-:W2:Y:S01]  /*44d0*/  MUFU.EX2 R9, R9 ;  /* 0x0000000900097308 */ /* 0x000ea20000000800 */
[----:B------:R-:W-:Y:S02]  /*44e0*/  ISETP.GE.U32.AND P3, PT, R4, UR22, PT ;  /* 0x0000001604007c0c */ /* 0x000fe4000bf66070 */
[----:B-1----:R-:W-:Y:S01]  /*44f0*/  FSEL R128, R11, 1, !P0 ;  /* 0x3f8000000b807808 */ /* 0x002fe20004000000 */
[----:B------:R-:W-:Y:S01]  /*4500*/  FMUL.FTZ R11, R5, R54 ;  /* 0x00000036050b7220 */ /* 0x000fe20000410000 */
[----:B------:R-:W-:Y:S01]  /*4510*/  @!P4 PRMT R132, R132, 0x5410, R7 ;  /* 0x000054108484c816 */ /* 0x000fe20000000007 */
[----:B------:R-:W-:Y:S01]  /*4520*/  IMAD.MOV.U32 R4, RZ, RZ, RZ ;  /* 0x000000ffff047224 */ /* 0x000fe200078e00ff */
[----:B------:R-:W-:Y:S02]  /*4530*/  IADD3 R7, PT, PT, R157, 0x4, RZ ;  /* 0x000000049d077810 */ /* 0x000fe40007ffe0ff */
[----:B------:R-:W-:Y:S01]  /*4540*/  @!P5 PRMT R4, R99, 0x5410, RZ ;  /* 0x000054106304d816 */ /* 0x000fe200000000ff */
[----:B------:R-:W1:Y:S01]  /*4550*/  MUFU.EX2 R11, R11 ;  /* 0x0000000b000b7308 */ /* 0x000e620000000800 */
[----:B------:R-:W-:Y:S01]  /*4560*/  ISETP.GE.U32.AND P5, PT, R157, UR22, PT ;  /* 0x000000169d007c0c */ /* 0x000fe2000bfa6070 */
[----:B------:R-:W-:Y:S01]  /*4570*/  FMUL.FTZ R99, R5, R57 ;  /* 0x0000003905637220 */ /* 0x000fe20000410000 */
[----:B------:R-:W-:-:S02]  /*4580*/  ISETP.GE.U32.AND P2, PT, R7, UR22, PT ;  /* 0x0000001607007c0c */ /* 0x000fc4000bf46070 */
[----:B------:R-:W-:Y:S01]  /*4590*/  ISETP.GE.U32.AND P4, PT, R100, UR22, PT ;  /* 0x0000001664007c0c */ /* 0x000fe2000bf86070 */
[----:B------:R-:W-:Y:S01]  /*45a0*/  FMUL.FTZ R100, R5, R56 ;  /* 0x0000003805647220 */ /* 0x000fe20000410000 */
[----:B------:R-:W-:Y:S02]  /*45b0*/  IADD3 R7, PT, PT, R157, 0x5, RZ ;  /* 0x000000059d077810 */ /* 0x000fe40007ffe0ff */
[----:B--2---:R-:W-:Y:S01]  /*45c0*/  FSEL R131, R9, 1, !P5 ;  /* 0x3f80000009837808 */ /* 0x004fe20006800000 */
[----:B------:R-:W-:Y:S01]  /*45d0*/  FMUL.FTZ R9, R5, R55 ;  /* 0x0000003705097220 */ /* 0x000fe20000410000 */
[----:B------:R-:W-:Y:S02]  /*45e0*/  @!P6 PRMT R4, R4, 0x5410, R101 ;  /* 0x000054100404e816 */ /* 0x000fe40000000065 */
[----:B------:R-:W-:Y:S01]  /*45f0*/  ISETP.GE.U32.AND P6, PT, R7, UR22, PT ;  /* 0x0000001607007c0c */ /* 0x000fe2000bfc6070 */
[----:B------:R-:W-:Y:S01]  /*4600*/  VIADD R7, R157, 0x6 ;  /* 0x000000069d077836 */ /* 0x000fe20000000000 */
[----:B------:R-:W2:Y:S01]  /*4610*/  MUFU.EX2 R99, R99 ;  /* 0x0000006300637308 */ /* 0x000ea20000000800 */
[----:B------:R-:W-:-:S03]  /*4620*/  FSEL R130, R26, RZ, !P5 ;  /* 0x000000ff1a827208 */ /* 0x000fc60006800000 */
[----:B------:R-:W3:Y:S01]  /*4630*/  MUFU.EX2 R100, R100 ;  /* 0x0000006400647308 */ /* 0x000ee20000000800 */
[----:B-1----:R-:W-:-:S03]  /*4640*/  FSEL R120, R11, 1, !P6 ;  /* 0x3f8000000b787808 */ /* 0x002fc60007000000 */
[----:B------:R-:W1:Y:S01]  /*4650*/  MUFU.EX2 R9, R9 ;  /* 0x0000000900097308 */ /* 0x000e620000000800 */
[----:B------:R-:W-:Y:S01]  /*4660*/  ISETP.GE.U32.AND P5, PT, R7, UR22, PT ;  /* 0x0000001607007c0c */ /* 0x000fe2000bfa6070 */
[----:B------:R-:W-:Y:S01]  /*4670*/  FMUL.FTZ R11, R5, R50 ;  /* 0x00000032050b7220 */ /* 0x000fe20000410000 */
[----:B------:R-:W-:-:S04]  /*4680*/  IADD3 R7, PT, PT, R157, 0x7, RZ ;  /* 0x000000079d077810 */ /* 0x000fc80007ffe0ff */
[----:B------:R-:W-:Y:S01]  /*4690*/  ISETP.GE.U32.AND P0, PT, R7, UR22, PT ;  /* 0x0000001607007c0c */ /* 0x000fe2000bf06070 */
[----:B------:R-:W-:Y:S01]  /*46a0*/  VIADD R7, R157, 0x8 ;  /* 0x000000089d077836 */ /* 0x000fe20000000000 */
[----:B------:R-:W4:Y:S01]  /*46b0*/  MUFU.EX2 R11, R11 ;  /* 0x0000000b000b7308 */ /* 0x000f220000000800 */
[----:B------:R-:W-:Y:S02]  /*46c0*/  FSEL R127, R24, RZ, !P4 ;  /* 0x000000ff187f7208 */ /* 0x000fe40006000000 */
[----:B--2---:R-:W-:Y:S01]  /*46d0*/  FSEL R126, R99, 1, !P4 ;  /* 0x3f800000637e7808 */ /* 0x004fe20006000000 */
[----:B------:R-:W-:Y:S01]  /*46e0*/  FMUL.FTZ R99, R5, R53 ;  /* 0x0000003505637220 */ /* 0x000fe20000410000 */
[----:B------:R-:W-:Y:S02]  /*46f0*/  ISETP.GE.U32.AND P4, PT, R7, UR22, PT ;  /* 0x0000001607007c0c */ /* 0x000fe4000bf86070 */
[----:B---3--:R-:W-:Y:S01]  /*4700*/  FSEL R124, R100, 1, !P3 ;  /* 0x3f800000647c7808 */ /* 0x008fe20005800000 */
[----:B------:R-:W-:Y:S01]  /*4710*/  FMUL.FTZ R100, R5, R52 ;  /* 0x0000003405647220 */ /* 0x000fe20000410000 */
[----:B-1----:R-:W-:Y:S01]  /*4720*/  FSEL R122, R9, 1, !P2 ;  /* 0x3f800000097a7808 */ /* 0x002fe20005000000 */
[----:B------:R-:W-:Y:S01]  /*4730*/  FMUL.FTZ R9, R5, R51 ;  /* 0x0000003305097220 */ /* 0x000fe20000410000 */
[----:B------:R-:W-:-:S02]  /*4740*/  IADD3 R7, PT, PT, R157, 0x9, RZ ;  /* 0x000000099d077810 */ /* 0x000fc40007ffe0ff */
[----:B------:R-:W-:Y:S02]  /*4750*/  FSEL R125, R23, RZ, !P3 ;  /* 0x000000ff177d7208 */ /* 0x000fe40005800000 */
[----:B------:R-:W-:Y:S01]  /*4760*/  ISETP.GE.U32.AND P3, PT, R7, UR22, PT ;  /* 0x0000001607007c0c */ /* 0x000fe2000bf66070 */
[----:B------:R-:W1:Y:S04]  /*4770*/  MUFU.EX2 R99, R99 ;  /* 0x0000006300637308 */ /* 0x000e680000000800 */
[----:B------:R-:W2:Y:S01]  /*4780*/  MUFU.EX2 R100, R100 ;  /* 0x0000006400647308 */ /* 0x000ea20000000800 */
[----:B------:R-:W-:-:S03]  /*4790*/  FSEL R113, R17, RZ, !P3 ;  /* 0x000000ff11717208 */ /* 0x000fc60005800000 */
[----:B------:R-:W3:Y:S01]  /*47a0*/  MUFU.EX2 R9, R9 ;  /* 0x0000000900097308 */ /* 0x000ee20000000800 */
[----:B----4-:R-:W-:Y:S02]  /*47b0*/  FSEL R112, R11, 1, !P3 ;  /* 0x3f8000000b707808 */ /* 0x010fe40005800000 */
[----:B------:R-:W-:Y:S01]  /*47c0*/  ISETP.GE.AND P3, PT, R147, UR22, PT ;  /* 0x0000001693007c0c */ /* 0x000fe2000bf66270 */
[----:B------:R-:W-:Y:S01]  /*47d0*/  VIADD R7, R157, 0xa ;  /* 0x0000000a9d077836 */ /* 0x000fe20000000000 */
[----:B------:R-:W-:Y:S01]  /*47e0*/  FSEL R123, R22, RZ, !P2 ;  /* 0x000000ff167b7208 */ /* 0x000fe20005000000 */
[----:B------:R-:W-:-:S03]  /*47f0*/  FMUL.FTZ R101, R5, R47 ;  /* 0x0000002f05657220 */ /* 0x000fc60000410000 */
[----:B------:R-:W-:Y:S02]  /*4800*/  ISETP.GE.U32.AND P2, PT, R7, UR22, PT ;  /* 0x0000001607007c0c */ /* 0x000fe4000bf46070 */
[----:B------:R-:W-:Y:S01]  /*4810*/  IADD3 R7, PT, PT, R157, 0xb, RZ ;  /* 0x0000000b9d077810 */ /* 0x000fe20007ffe0ff */
[----:B------:R-:W-:Y:S01]  /*4820*/  FMUL.FTZ R11, R5, R44 ;  /* 0x0000002c050b7220 */ /* 0x000fe20000410000 */
[----:B-1----:R-:W-:Y:S01]  /*4830*/  FSEL R118, R99, 1, !P5 ;  /* 0x3f80000063767808 */ /* 0x002fe20006800000 */
[C---:B------:R-:W-:Y:S01]  /*4840*/  FMUL.FTZ R99, R5.reuse, R49 ;  /* 0x0000003105637220 */ /* 0x040fe20000410000 */
[----:B--2---:R-:W-:Y:S01]  /*4850*/  FSEL R116, R100, 1, !P0 ;  /* 0x3f80000064747808 */ /* 0x004fe20004000000 */
[----:B------:R-:W-:Y:S01]  /*4860*/  FMUL.FTZ R100, R5, R48 ;  /* 0x0000003005647220 */ /* 0x000fe20000410000 */
[----:B---3--:R-:W-:Y:S01]  /*4870*/  FSEL R114, R9, 1, !P4 ;  /* 0x3f80000009727808 */ /* 0x008fe20006000000 */
[----:B------:R-:W-:Y:S01]  /*4880*/  FMUL.FTZ R9, R5, R46 ;  /* 0x0000002e05097220 */ /* 0x000fe20000410000 */
[----:B------:R-:W-:Y:S01]  /*4890*/  FSEL R121, R21, RZ, !P6 ;  /* 0x000000ff15797208 */ /* 0x000fe20007000000 */
[----:B------:R-:W-:Y:S01]  /*48a0*/  FMUL.FTZ R102, R5, R43 ;  /* 0x0000002b05667220 */ /* 0x000fe20000410000 */
[----:B------:R-:W-:Y:S01]  /*48b0*/  ISETP.GE.U32.AND P6, PT, R7, UR22, PT ;  /* 0x0000001607007c0c */ /* 0x000fe2000bfc6070 */
[----:B------:R-:W2:Y:S01]  /*48c0*/  @!P3 LDG.E.U16 R5, desc[UR24][R2.64+0x80] ;  /* 0x000080180205b981 */ /* 0x000ea2000c1e1500 */
[----:B------:R-:W-:Y:S01]  /*48d0*/  VIADD R7, R157, 0xc ;  /* 0x0000000c9d077836 */ /* 0x000fe20000000000 */
[----:B------:R-:W1:Y:S01]  /*48e0*/  MUFU.EX2 R101, R101 ;  /* 0x0000006500657308 */ /* 0x000e620000000800 */
[----:B------:R-:W-:-:S03]  /*48f0*/  FSEL R119, R20, RZ, !P5 ;  /* 0x000000ff14777208 */ /* 0x000fc60006800000 */
[----:B------:R-:W-:Y:S01]  /*4900*/  ISETP.GE.U32.AND P5, PT, R7, UR22, PT ;  /* 0x0000001607007c0c */ /* 0x000fe2000bfa6070 */
[----:B------:R-:W3:Y:S01]  /*4910*/  MUFU.EX2 R9, R9 ;  /* 0x0000000900097308 */ /* 0x000ee20000000800 */
[----:B------:R-:W-:-:S03]  /*4920*/  IADD3 R7, PT, PT, R157, 0xd, RZ ;  /* 0x0000000d9d077810 */ /* 0x000fc60007ffe0ff */
[----:B------:R-:W4:Y:S01]  /*4930*/  MUFU.EX2 R99, R99 ;  /* 0x0000006300637308 */ /* 0x000f220000000800 */
[----:B------:R-:W-:Y:S02]  /*4940*/  FSEL R117, R19, RZ, !P0 ;  /* 0x000000ff13757208 */ /* 0x000fe40004000000 */
[----:B------:R-:W-:Y:S01]  /*4950*/  ISETP.GE.U32.AND P0, PT, R7, UR22, PT ;  /* 0x0000001607007c0c */ /* 0x000fe2000bf06070 */
[----:B------:R-:W-:Y:S01]  /*4960*/  VIADD R7, R157, 0xe ;  /* 0x0000000e9d077836 */ /* 0x000fe20000000000 */
[----:B------:R-:W0:Y:S01]  /*4970*/  MUFU.EX2 R100, R100 ;  /* 0x0000006400647308 */ /* 0x000e220000000800 */
[----:B------:R-:W-:Y:S02]  /*4980*/  FSEL R115, R18, RZ, !P4 ;  /* 0x000000ff12737208 */ /* 0x000fe40006000000 */
[----:B------:R-:W-:Y:S02]  /*4990*/  FSEL R107, R14, RZ, !P5 ;  /* 0x000000ff0e6b7208 */ /* 0x000fe40006800000 */
[----:B-1----:R-:W-:-:S02]  /*49a0*/  FSEL R106, R101, 1, !P5 ;  /* 0x3f800000656a7808 */ /* 0x002fc40006800000 */
[----:B------:R-:W-:Y:S02]  /*49b0*/  ISETP.GE.U32.AND P4, PT, R7, UR22, PT ;  /* 0x0000001607007c0c */ /* 0x000fe4000bf86070 */
[----:B------:R-:W-:Y:S02]  /*49c0*/  ISETP.GE.AND P5, PT, R145, UR22, PT ;  /* 0x0000001691007c0c */ /* 0x000fe4000bfa6270 */
[----:B------:R-:W-:Y:S01]  /*49d0*/  IADD3 R7, PT, PT, R157, 0xf, RZ ;  /* 0x0000000f9d077810 */ /* 0x000fe20007ffe0ff */
[----:B------:R-:W1:Y:S01]  /*49e0*/  MUFU.EX2 R11, R11 ;  /* 0x0000000b000b7308 */ /* 0x000e620000000800 */
[----:B------:R-:W-:Y:S02]  /*49f0*/  FSEL R105, R13, RZ, !P0 ;  /* 0x000000ff0d697208 */ /* 0x000fe40004000000 */
[----:B---3--:R-:W-:Y:S02]  /*4a00*/  FSEL R104, R9, 1, !P0 ;  /* 0x3f80000009687808 */ /* 0x008fe40004000000 */
[----:B------:R-:W-:-:S02]  /*4a10*/  ISETP.GE.AND P0, PT, R144, UR22, PT ;  /* 0x0000001690007c0c */ /* 0x000fc4000bf06270 */
[----:B------:R-:W-:Y:S02]  /*4a20*/  FSEL R111, R16, RZ, !P2 ;  /* 0x000000ff106f7208 */ /* 0x000fe40005000000 */
[----:B----4-:R-:W-:Y:S01]  /*4a30*/  FSEL R110, R99, 1, !P2 ;  /* 0x3f800000636e7808 */ /* 0x010fe20005000000 */
[----:B------:R-:W3:Y:S01]  /*4a40*/  @!P5 LDG.E.U16 R9, desc[UR24][R2.64+0x100] ;  /* 0x000100180209d981 */ /* 0x000ee2000c1e1500 */
[----:B------:R-:W-:Y:S02]  /*4a50*/  ISETP.GE.U32.AND P2, PT, R7, UR22, PT ;  /* 0x0000001607007c0c */ /* 0x000fe4000bf46070 */
[----:B------:R1:W4:Y:S01]  /*4a60*/  MUFU.EX2 R7, R102 ;  /* 0x0000006600077308 */ /* 0x0003220000000800 */
[----:B------:R-:W-:Y:S02]  /*4a70*/  FSEL R109, R15, RZ, !P6 ;  /* 0x000000ff0f6d7208 */ /* 0x000fe40007000000 */
[----:B0-----:R-:W-:Y:S02]  /*4a80*/  FSEL R108, R100, 1, !P6 ;  /* 0x3f800000646c7808 */ /* 0x001fe40007000000 */
[----:B------:R-:W-:Y:S01]  /*4a90*/  ISETP.GE.AND P6, PT, R146, UR22, PT ;  /* 0x0000001692007c0c */ /* 0x000fe2000bfc6270 */
[----:B------:R-:W3:Y:S01]  /*4aa0*/  @!P0 LDG.E.U16 R133, desc[UR24][R2.64+0x140] ;  /* 0x0001401802858981 */ /* 0x000ee2000c1e1500 */
[----:B------:R-:W-:-:S02]  /*4ab0*/  FSEL R103, R12, RZ, !P4 ;  /* 0x000000ff0c677208 */ /* 0x000fc40006000000 */
[----:B-1----:R-:W-:Y:S02]  /*4ac0*/  FSEL R102, R11, 1, !P4 ;  /* 0x3f8000000b667808 */ /* 0x002fe40006000000 */
[----:B------:R-:W-:Y:S02]  /*4ad0*/  ISETP.GE.AND P4, PT, R94, UR22, PT ;  /* 0x000000165e007c0c */ /* 0x000fe4000bf86270 */
[----:B------:R-:W-:Y:S02]  /*4ae0*/  FSEL R101, R0, RZ, !P2 ;  /* 0x000000ff00657208 */ /* 0x000fe40005000000 */
[----:B----4-:R-:W-:Y:S02]  /*4af0*/  FSEL R100, R7, 1, !P2 ;  /* 0x3f80000007647808 */ /* 0x010fe40005000000 */
[----:B------:R-:W-:Y:S01]  /*4b00*/  ISETP.GE.AND P2, PT, R93, UR22, PT ;  /* 0x000000165d007c0c */ /* 0x000fe2000bf46270 */
[----:B------:R-:W4:Y:S06]  /*4b10*/  @!P6 LDG.E.U16 R134, desc[UR24][R2.64+0xc0] ;  /* 0x0000c0180286e981 */ /* 0x000f2c000c1e1500 */
        /* <DEDUP_REMOVED lines=32> */
[----:B------:R-:W-:Y:S01]  /*4d20*/  FMUL.FTZ R7, R100, R7 ;  /* 0x0000000764077220 */ /* 0x000fe20000410000 */
[----:B------:R-:W-:-:S04]  /*4d30*/  IMAD.MOV.U32 R135, RZ, RZ, RZ ;  /* 0x000000ffff877224 */ /* 0x000fc800078e00ff */
[----:B------:R-:W1:Y:S01]  /*4d40*/  SHFL.UP PT, R138, R7, 0x1, RZ ;  /* 0x04200000078a7989 */ /* 0x000e6200000e00ff */
[----:B0-----:R-:W-:Y:S01]  /*4d50*/  FFMA.FTZ R137, R7, R137, R136 ;  /* 0x0000008907897223 */ /* 0x001fe20000010088 */
[----:B------:R-:W-:Y:S02]  /*4d60*/  PRMT R139, R8, 0x7632, R139 ;  /* 0x00007632088b7816 */ /* 0x000fe4000000008b */
[----:B------:R-:W-:Y:S01]  /*4d70*/  PRMT R140, R6, 0x7632, R140 ;  /* 0x00007632068c7816 */ /* 0x000fe2000000008c */
[----:B------:R-:W-:Y:S04]  /*4d80*/  STS.U16 [R91], R8 ;  /* 0x000000085b007388 */ /* 0x000fe80000000400 */
[----:B------:R-:W-:Y:S04]  /*4d90*/  STS.U16 [R90+0x40], R139 ;  /* 0x0000408b5a007388 */ /* 0x000fe80000000400 */
[----:B------:R0:W-:Y:S01]  /*4da0*/  STS.U16 [R89+0x80], R6 ;  /* 0x0000800659007388 */ /* 0x0001e20000000400 */
[----:B------:R-:W-:-:S03]  /*4db0*/  PRMT R141, R10, 0x7632, R141 ;  /* 0x000076320a8d7816 */ /* 0x000fc6000000008d */
[----:B------:R-:W-:Y:S04]  /*4dc0*/  STS.U16 [R88+0xc0], R140 ;  /* 0x0000c08c58007388 */ /* 0x000fe80000000400 */
[----:B------:R-:W-:Y:S01]  /*4dd0*/  STS.U16 [R87+0x100], R132 ;  /* 0x0001008457007388 */ /* 0x000fe20000000400 */
[----:B0-----:R-:W-:Y:S01]  /*4de0*/  HFMA2 R6, -RZ, RZ, 0, 0 ;  /* 0x00000000ff067431 */ /* 0x001fe200000001ff */
[----:B------:R-:W-:Y:S01]  /*4df0*/  PRMT R139, R4, 0x7632, R139 ;  /* 0x00007632048b7816 */ /* 0x000fe2000000008b */
[----:B------:R-:W-:Y:S01]  /*4e00*/  IMAD.MOV.U32 R8, RZ, RZ, RZ ;  /* 0x000000ffff087224 */ /* 0x000fe200078e00ff */
[----:B------:R-:W0:Y:S01]  /*4e10*/  S2UR UR11, SR_CgaCtaId ;  /* 0x00000000000b79c3 */ /* 0x000e220000008800 */
[----:B--2---:R-:W-:Y:S02]  /*4e20*/  @!P3 PRMT R135, R5, 0x5410, RZ ;  /* 0x000054100587b816 */ /* 0x004fe400000000ff */
[----:B------:R-:W-:-:S04]  /*4e30*/  ISETP.GE.AND P3, PT, R92, 0x1, PT ;  /* 0x000000015c00780c */ /* 0x000fc80003f66270 */
[----:B------:R-:W-:-:S05]  /*4e40*/  FSEL R136, R136, R137, !P3 ;  /* 0x0000008988887208 */ /* 0x000fca0005800000 */
[----:B------:R-:W2:Y:S01]  /*4e50*/  SHFL.UP PT, R137, R136, 0x2, RZ ;  /* 0x0440000088897989 */ /* 0x000ea200000e00ff */
[----:B------:R-:W-:-:S03]  /*4e60*/  PRMT R5, R132, 0x7632, R5 ;  /* 0x0000763284057816 */ /* 0x000fc60000000005 */
[----:B-1----:R-:W-:Y:S02]  /*4e70*/  @P3 FMUL.FTZ R7, R7, R138 ;  /* 0x0000008a07073220 */ /* 0x002fe40000410000 */
[----:B------:R-:W-:Y:S04]  /*4e80*/  STS.U16 [R86+0x140], R5 ;  /* 0x0001400556007388 */ /* 0x000fe80000000400 */
[----:B------:R-:W-:Y:S04]  /*4e90*/  STS.U16 [R85+0x180], R10 ;  /* 0x0001800a55007388 */ /* 0x000fe80000000400 */
[----:B------:R-:W1:Y:S01]  /*4ea0*/  SHFL.UP PT, R10, R7, 0x2, RZ ;  /* 0x04400000070a7989 */ /* 0x000e6200000e00ff */
[----:B---3--:R-:W-:Y:S01]  /*4eb0*/  @!P5 PRMT R6, R9, 0x5410, RZ ;  /* 0x000054100906d816 */ /* 0x008fe200000000ff */
[----:B--2---:R-:W-:-:S03]  /*4ec0*/  FFMA.FTZ R137, R7, R137, R136 ;  /* 0x0000008907897223 */ /* 0x004fc60000010088 */
[----:B------:R-:W-:Y:S02]  /*4ed0*/  @!P0 PRMT R6, R6, 0x5410, R133 ;  /* 0x0000541006068816 */ /* 0x000fe40000000085 */
[----:B------:R-:W-:-:S04]  /*4ee0*/  ISETP.GE.AND P0, PT, R92, 0x2, PT ;  /* 0x000000025c00780c */ /* 0x000fc80003f06270 */
[----:B------:R-:W-:Y:S01]  /*4ef0*/  FSEL R136, R136, R137, !P0 ;  /* 0x0000008988887208 */ /* 0x000fe20004000000 */
[----:B------:R-:W-:Y:S04]  /*4f00*/  STS.U16 [R84+0x1c0], R141 ;  /* 0x0001c08d54007388 */ /* 0x000fe80000000400 */
[----:B------:R-:W2:Y:S01]  /*4f10*/  SHFL.UP PT, R9, R136, 0x4, RZ ;  /* 0x0480000088097989 */ /* 0x000ea200000e00ff */
[----:B----4-:R-:W-:-:S04]  /*4f20*/  @!P6 PRMT R135, R135, 0x5410, R134 ;  /* 0x000054108787e816 */ /* 0x010fc80000000086 */
[----:B------:R-:W-:Y:S01]  /*4f30*/  PRMT R134, R135, 0x7632, R134 ;  /* 0x0000763287867816 */ /* 0x000fe20000000086 */
[----:B------:R-:W-:Y:S01]  /*4f40*/  STS.U16 [R83+0x200], R4 ;  /* 0x0002000453007388 */ /* 0x000fe20000000400 */
[----:B------:R-:W-:Y:S01]  /*4f50*/  @!P4 PRMT R8, R99, 0x5410, RZ ;  /* 0x000054106308c816 */ /* 0x000fe200000000ff */
[----:B-1----:R-:W-:Y:S02]  /*4f60*/  @P0 FMUL.FTZ R7, R7, R10 ;  /* 0x0000000a07070220 */ /* 0x002fe40000410000 */
[----:B------:R-:W-:Y:S01]  /*4f70*/  STS.U16 [R82+0x240], R139 ;  /* 0x0002408b52007388 */ /* 0x000fe20000000400 */
[----:B------:R-:W-:-:S03]  /*4f80*/  @!P2 PRMT R8, R8, 0x5410, R11 ;  /* 0x000054100808a816 */ /* 0x000fc6000000000b */
[----:B------:R-:W-:Y:S01]  /*4f90*/  STS.U16 [R81+0x280], R135 ;  /* 0x0002808751007388 */ /* 0x000fe20000000400 */
[----:B------:R-:W-:-:S03]  /*4fa0*/  PRMT R11, R6, 0x7632, R11 ;  /* 0x00007632060b7816 */ /* 0x000fc6000000000b */
[----:B------:R-:W-:Y:S04]  /*4fb0*/  STS.U16 [R80+0x2c0], R134 ;  /* 0x0002c08650007388 */ /* 0x000fe80000000400 */
[----:B------:R-:W-:Y:S04]  /*4fc0*/  STS.U16 [R79+0x300], R6 ;  /* 0x000300064f007388 */ /* 0x000fe80000000400 */
[----:B------:R-:W1:Y:S01]  /*4fd0*/  SHFL.UP PT, R6, R7, 0x4, RZ ;  /* 0x0480000007067989 */ /* 0x000e6200000e00ff */
[----:B------:R-:W-:Y:S01]  /*4fe0*/  ISETP.GE.AND P0, PT, R92, 0x4, PT ;  /* 0x000000045c00780c */ /* 0x000fe20003f06270 */
[----:B--2---:R-:W-:Y:S01]  /*4ff0*/  FFMA.FTZ R9, R7, R9, R136 ;  /* 0x0000000907097223 */ /* 0x004fe20000010088 */
[----:B------:R-:W-:Y:S01]  /*5000*/  PRMT R132, R8, 0x7632, R132 ;  /* 0x0000763208847816 */ /* 0x000fe20000000084 */
[----:B------:R-:W-:Y:S04]  /*5010*/  STS.U16 [R78+0x340], R11 ;  /* 0x0003400b4e007388 */ /* 0x000fe80000000400 */
[----:B------:R2:W-:Y:S02]  /*5020*/  STS.U16 [R77+0x380], R8 ;  /* 0x000380084d007388 */ /* 0x0005e40000000400 */
[----:B--2---:R-:W-:-:S05]  /*5030*/  FSEL R8, R136, R9, !P0 ;  /* 0x0000000988087208 */ /* 0x004fca0004000000 */
[----:B------:R-:W2:Y:S01]  /*5040*/  SHFL.UP PT, R9, R8, 0x8, RZ ;  /* 0x0500000008097989 */ /* 0x000ea200000e00ff */
[----:B-1----:R-:W-:-:S05]  /*5050*/  @P0 FMUL.FTZ R7, R7, R6 ;  /* 0x0000000607070220 */ /* 0x002fca0000410000 */
[----:B------:R-:W1:Y:S01]  /*5060*/  SHFL.UP PT, R6, R7, 0x8, RZ ;  /* 0x0500000007067989 */ /* 0x000e6200000e00ff */
[----:B------:R-:W-:Y:S01]  /*5070*/  ISETP.GE.AND P0, PT, R92, 0x8, PT ;  /* 0x000000085c00780c */ /* 0x000fe20003f06270 */
[----:B------:R-:W-:Y:S01]  /*5080*/  IMAD.U32 R5, RZ, RZ, UR15 ;  /* 0x0000000fff057e24 */ /* 0x000fe2000f8e00ff */
[----:B------:R-:W-:Y:S01]  /*5090*/  MOV R4, UR14 ;  /* 0x0000000e00047c02 */ /* 0x000fe20008000f00 */
[----:B------:R-:W-:Y:S01]  /*50a0*/  STS.U16 [R76+0x3c0], R132 ;  /* 0x0003c0844c007388 */ /* 0x000fe20000000400 */
[----:B------:R-:W-:-:S03]  /*50b0*/  NOP ;  /* 0x0000000000007918 */ /* 0x000fc60000000000 */
[----:B------:R3:W5:Y:S01]  /*50c0*/  LDG.E R99, desc[UR24][R4.64] ;  /* 0x0000001804637981 */ /* 0x000762000c1e1900 */
[----:B------:R-:W-:Y:S01]  /*50d0*/  ISETP.NE.AND P3, PT, R92, 0x1f, PT ;  /* 0x0000001f5c00780c */ /* 0x000fe20003f65270 */
[----:B------:R-:W-:Y:S01]  /*50e0*/  UMOV UR23, 0x400 ;  /* 0x0000040000177882 */ /* 0x000fe20000000000 */
[----:B------:R-:W-:Y:S01]  /*50f0*/  SHF.R.U32.HI R162, RZ, 0x5, R96 ;  /* 0x00000005ffa27819 */ /* 0x000fe20000011660 */
[----:B------:R-:W-:Y:S01]  /*5100*/  LDS.U16 R161, [R75] ;  /* 0x000000004ba17984 */ /* 0x000fe20000000400 */
[----:B--2---:R-:W-:-:S03]  /*5110*/  FFMA.FTZ R9, R7, R9, R8 ;  /* 0x0000000907097223 */ /* 0x004fc60000010008 */
[----:B------:R-:W-:Y:S02]  /*5120*/  LDS.U16 R160, [R74+0x2] ;  /* 0x000002004aa07984 */ /* 0x000fe40000000400 */
[----:B---3--:R-:W-:Y:S01]  /*5130*/  FSEL R4, R8, R9, !P0 ;  /* 0x0000000908047208 */ /* 0x008fe20004000000 */
[----:B-1----:R-:W-:Y:S01]  /*5140*/  @P0 FMUL.FTZ R7, R7, R6 ;  /* 0x0000000607070220 */ /* 0x002fe20000410000 */
        /* <DEDUP_REMOVED lines=8> */
[----:B------:R-:W-:Y:S01]  /*51d0*/  IMAD.MOV.U32 R9, RZ, RZ, RZ ;  /* 0x000000ffff097224 */ /* 0x000fe200078e00ff */
[----:B------:R-:W-:Y:S01]  /*51e0*/  MOV R8, 0x3f800000 ;  /* 0x3f80000000087802 */ /* 0x000fe20000000f00 */
        /* <DEDUP_REMOVED lines=20> */
[----:B------:R-:W-:Y:S02]  /*5330*/  FSEL R164, R4, R11, !P2 ;  /* 0x0000000b04a47208 */ /* 0x000fe40005000000 */
        /* <DEDUP_REMOVED lines=11> */
[C---:B-1----:R-:W-:Y:S01]  /*53f0*/  @P2 FFMA.FTZ R5, R163.reuse, R98, R164 ;  /* 0x00000062a3052223 */ /* 0x042fe200000100a4 */
[----:B------:R-:W-:Y:S01]  /*5400*/  @P2 ISETP.NE.AND P0, PT, R92, RZ, PT ;  /* 0x000000ff5c00220c */ /* 0x000fe20003f05270 */
[----:B------:R-:W-:-:S03]  /*5410*/  @P2 FMUL.FTZ R4, R163, R97 ;  /* 0x00000061a3042220 */ /* 0x000fc60000410000 */
[----:B------:R-:W-:Y:S02]  /*5420*/  @P2 FSEL R164, R98, R5, !P0 ;  /* 0x0000000562a42208 */ /* 0x000fe40004000000 */
[----:B------:R-:W-:Y:S01]  /*5430*/  @P2 FSEL R163, R97, R4, !P0 ;  /* 0x0000000461a32208 */ /* 0x000fe20004000000 */
[----:B------:R-:W-:Y:S01]  /*5440*/  @P2 IMAD.MOV.U32 R4, RZ, RZ, R8 ;  /* 0x000000ffff042224 */ /* 0x000fe200078e0008 */
        /* <DEDUP_REMOVED lines=8> */
.L_x_3298:
[----:B------:R-:W-:Y:S05]  /*54d0*/  BSYNC.RECONVERGENT B0 ;  /* 0x0000000000007941 */ /* 0x000fea0003800200 */
.L_x_3297:
[----:B------:R-:W-:Y:S01]  /*54e0*/  BAR.SYNC.DEFER_BLOCKING 0x0 ;  /* 0x0000000000007b1d */ /* 0x000fe20000010000 */
[----:B------:R-:W-:Y:S01]  /*54f0*/  ISETP.NE.AND P0, PT, R96, RZ, PT ;  /* 0x000000ff6000720c */ /* 0x000fe20003f05270 */
[----:B------:R-:W-:Y:S01]  /*5500*/  IMAD.U32 R160, R160, 0x10000, RZ ;  /* 0x00010000a0a07824 */ /* 0x000fe200078e00ff */
[----:B0-----:R-:W-:Y:S01]  /*5510*/  SHF.L.U32 R8, R161, 0x10, RZ ;  /* 0x00000010a1087819 */ /* 0x001fe200000006ff */
[----:B------:R-:W-:Y:S01]  /*5520*/  IMAD.U32 R158, R158, 0x10000, RZ ;  /* 0x000100009e9e7824 */ /* 0x000fe200078e00ff */
[----:B------:R-:W-:Y:S01]  /*5530*/  SHF.L.U32 R10, R159, 0x10, RZ ;  /* 0x000000109f0a7819 */ /* 0x000fe200000006ff */
[----:B------:R-:W-:Y:S01]  /*5540*/  BSSY.RECONVERGENT B0, `(.L_x_3299) ;  /* 0x0000029000007945 */ /* 0x000fe20003800200 */
[----:B------:R-:W-:Y:S02]  /*5550*/  IMAD.U32 R142, R142, 0x10000, RZ ;  /* 0x000100008e8e7824 */ /* 0x000fe400078e00ff */
[----:B------:R-:W-:Y:S02]  /*5560*/  IMAD.U32 R140, R140, 0x10000, RZ ;  /* 0x000100008c8c7824 */ /* 0x000fe400078e00ff */
[----:B------:R-:W-:-:S02]  /*5570*/  IMAD.U32 R138, R138, 0x10000, RZ ;  /* 0x000100008a8a7824 */ /* 0x000fc400078e00ff */
[----:B------:R-:W-:Y:S02]  /*5580*/  IMAD.U32 R136, R136, 0x10000, RZ ;  /* 0x0001000088887824 */ /* 0x000fe400078e00ff */
[----:B------:R-:W-:Y:S02]  /*5590*/  IMAD.U32 R134, R134, 0x10000, RZ ;  /* 0x0001000086867824 */ /* 0x000fe400078e00ff */
[----:B------:R-:W-:Y:S01]  /*55a0*/  IMAD.U32 R132, R132, 0x10000, RZ ;  /* 0x0001000084847824 */ /* 0x000fe200078e00ff */
[----:B------:R-:W0:Y:S02]  /*55b0*/  @P3 LDS R7, [UR23+0x86c] ;  /* 0x00086c17ff073984 */ /* 0x000e240008000800 */
[----:B0-----:R-:W-:-:S04]  /*55c0*/  @P3 FFMA.FTZ R164, R7, R163, R164 ;  /* 0x000000a307a43223 */ /* 0x001fc800000100a4 */
[----:B------:R-:W-:-:S04]  /*55d0*/  FFMA.FTZ R131, R131, R164, R130 ;  /* 0x000000a483837223 */ /* 0x000fc80000010082 */
[----:B------:R-:W-:-:S04]  /*55e0*/  FFMA.FTZ R128, R128, R131, R129 ;  /* 0x0000008380807223 */ /* 0x000fc80000010081 */
[----:B------:R-:W-:-:S04]  /*55f0*/  FFMA.FTZ R127, R126, R128, R127 ;  /* 0x000000807e7f7223 */ /* 0x000fc8000001007f */
        /* <DEDUP_REMOVED lines=29> */
.L_x_3300:
[----:B------:R-:W-:Y:S05]  /*57d0*/  BSYNC.RECONVERGENT B0 ;  /* 0x0000000000007941 */ /* 0x000fea0003800200 */
.L_x_3299:
        /* <DEDUP_REMOVED lines=44> */
.L_x_3296:
        /* <DEDUP_REMOVED lines=46> */
[----:B--2---:R-:W-:Y:S01]  /*5d80*/  PRMT R4, R2, 0x7632, R4 ;  /* 0x0000763202047816 */ /* 0x004fe20000000004 */
[----:B------:R-:W-:Y:S02]  /*5d90*/  IMAD.U32 R2, RZ, RZ, UR22 ;  /* 0x00000016ff027e24 */ /* 0x000fe4000f8e00ff */
[----:B------:R-:W-:Y:S04]  /*5da0*/  STS.U16 [R64+0x16], R7 ;  /* 0x0000160740007388 */ /* 0x000fe80000000400 */
[----:B------:R0:W-:Y:S04]  /*5db0*/  STS.U16 [R63+0x18], R0 ;  /* 0x000018003f007388 */ /* 0x0001e80000000400 */
[----:B------:R-:W-:Y:S04]  /*5dc0*/  STS.U16 [R62+0x1a], R8 ;  /* 0x00001a083e007388 */ /* 0x000fe80000000400 */
[----:B------:R2:W-:Y:S01]  /*5dd0*/  STS.U16 [R61+0x1c], R3 ;  /* 0x00001c033d007388 */ /* 0x0005e20000000400 */
[----:B0-----:R-:W-:-:S03]  /*5de0*/  SHF.L.U32 R0, R96, 0x4, RZ ;  /* 0x0000000460007819 */ /* 0x001fc600000006ff */
[----:B------:R0:W-:Y:S01]  /*5df0*/  STS.U16 [R60+0x1e], R4 ;  /* 0x00001e043c007388 */ /* 0x0001e20000000400 */
[----:B------:R-:W-:-:S03]  /*5e00*/  NOP ;  /* 0x0000000000007918 */ /* 0x000fc60000000000 */
[----:B------:R-:W-:Y:S01]  /*5e10*/  LDS.U16 R5, [R91] ;  /* 0x000000005b057984 */ /* 0x000fe20000000400 */
[----:B------:R-:W-:-:S03]  /*5e20*/  LOP3.LUT R9, R0, 0x3e00, RZ, 0xc0, !PT ;  /* 0x00003e0000097812 */ /* 0x000fc600078ec0ff */
[----:B------:R-:W-:Y:S01]  /*5e30*/  LDS.U16 R21, [R90+0x40] ;  /* 0x000040005a157984 */ /* 0x000fe20000000400 */
[----:B------:R-:W-:-:S03]  /*5e40*/  LOP3.LUT R9, R9, 0x1f, R96, 0xf8, !PT ;  /* 0x0000001f09097812 */ /* 0x000fc600078ef860 */
[----:B------:R-:W-:Y:S01]  /*5e50*/  LDS.U16 R23, [R89+0x80] ;  /* 0x0000800059177984 */ /* 0x000fe20000000400 */
[C---:B--2---:R-:W-:Y:S02]  /*5e60*/  IADD3 R3, P2, PT, R9.reuse, UR10, RZ ;  /* 0x0000000a09037c10 */ /* 0x044fe4000ff5e0ff */
[C---:B------:R-:W-:Y:S01]  /*5e70*/  LOP3.LUT R7, R9.reuse, 0x120, RZ, 0xfc, !PT ;  /* 0x0000012009077812 */ /* 0x040fe200078efcff */
[----:B------:R-:W-:Y:S01]  /*5e80*/  LDS.U16 R25, [R88+0xc0] ;  /* 0x0000c00058197984 */ /* 0x000fe20000000400 */
[C---:B------:R-:W-:Y:S01]  /*5e90*/  LOP3.LUT R0, R9.reuse, 0x1a0, RZ, 0xfc, !PT ;  /* 0x000001a009007812 */ /* 0x040fe200078efcff */
[----:B0-----:R-:W-:Y:S01]  /*5ea0*/  IMAD.X R4, RZ, RZ, UR11, P2 ;  /* 0x0000000bff047e24 */ /* 0x001fe200090e06ff */
[C---:B------:R-:W-:Y:S01]  /*5eb0*/  LOP3.LUT R8, R9.reuse, 0xc0, RZ, 0xfc, !PT ;  /* 0x000000c009087812 */ /* 0x040fe200078efcff */
[----:B------:R-:W-:Y:S01]  /*5ec0*/  LDS.U16 R43, [R87+0x100] ;  /* 0x00010000572b7984 */ /* 0x000fe20000000400 */
[C---:B------:R-:W-:Y:S01]  /*5ed0*/  LOP3.LUT R6, R9.reuse, 0x140, RZ, 0xfc, !PT ;  /* 0x0000014009067812 */ /* 0x040fe200078efcff */
        /* <DEDUP_REMOVED lines=15> */
[----:B------:R-:W-:Y:S01]  /*5fd0*/  LOP3.LUT R16, R9, 0x1e0, RZ, 0xfc, !PT ;  /* 0x000001e009107812 */ /* 0x000fe200078efcff */
        /* <DEDUP_REMOVED lines=22> */
[----:B------:R-:W-:-:S03]  /*6140*/  ISETP.GE.AND P1, PT, R11, R99, PT ;  /* 0x000000630b00720c */ /* 0x000fc60003f26270 */
[----:B------:R-:W-:Y:S01]  /*6150*/  @!P5 STG.E.U16 desc[UR24][R2.64+0x340], R57 ;  /* 0x000340390200d986 */ /* 0x000fe2000c101518 */
[----:B-1----:R-:W-:-:S03]  /*6160*/  LOP3.LUT R15, R9, 0x60, RZ, 0xfc, !PT ;  /* 0x00000060090f7812 */ /* 0x002fc600078efcff */
[----:B------:R1:W-:Y:S01]  /*6170*/  @!P2 STG.E.U16 desc[UR24][R2.64+0x180], R17 ;  /* 0x000180110200a986 */ /* 0x0003e2000c101518 */
[-C--:B------:R-:W-:Y:S02]  /*6180*/  ISETP.GE.AND P2, PT, R13, R99.reuse, PT ;  /* 0x000000630d00720c */ /* 0x080fe40003f46270 */
[-C--:B------:R-:W-:Y:S01]  /*6190*/  ISETP.GE.AND P5, PT, R15, R99.reuse, PT ;  /* 0x000000630f00720c */ /* 0x080fe20003fa6270 */
        /* <DEDUP_REMOVED lines=8> */
[-C--:B------:R-:W-:Y:S02]  /*6220*/  ISETP.GE.AND P3, PT, R17, R99.reuse, PT ;  /* 0x000000631100720c */ /* 0x080fe40003f66270 */
[-C--:B------:R-:W-:Y:S01]  /*6230*/  ISETP.GE.AND P2, PT, R20, R99.reuse, PT ;  /* 0x000000631400720c */ /* 0x080fe20003f46270 */
[----:B------:R2:W-:Y:S01]  /*6240*/  @!P4 STG.E.U16 desc[UR24][R2.64+0x80], R23 ;  /* 0x000080170200c986 */ /* 0x0005e2000c101518 */
[----:B------:R-:W-:-:S03]  /*6250*/  ISETP.GE.AND P4, PT, R19, R99, PT ;  /* 0x000000631300720c */ /* 0x000fc60003f86270 */
[----:B------:R3:W-:Y:S01]  /*6260*/  @!P5 STG.E.U16 desc[UR24][R2.64+0xc0], R25 ;  /* 0x0000c0190200d986 */ /* 0x0007e2000c101518 */
[----:B------:R-:W-:Y:S02]  /*6270*/  ISETP.GE.AND P5, PT, R18, R99, PT ;  /* 0x000000631200720c */ /* 0x000fe40003fa6270 */
[----:B-1----:R-:W-:Y:S01]  /*6280*/  PRMT R43, RZ, 0x7610, R43 ;  /* 0x00007610ff2b7816 */ /* 0x002fe2000000002b */
[----:B------:R-:W-:Y:S01]  /*6290*/  @!P6 STG.E.U16 desc[UR24][R2.64+0x2c0], R53 ;  /* 0x0002c0350200e986 */ /* 0x000fe2000c101518 */
[----:B------:R-:W-:Y:S01]  /*62a0*/  IADD3 R5, P6, PT, R9, UR10, RZ ;  /* 0x0000000a09057c10 */ /* 0x000fe2000ffde0ff */
[----:B------:R-:W1:Y:S02]  /*62b0*/  LDCU.64 UR10, c[0x0][0x490] ;  /* 0x00009200ff0a77ac */ /* 0x000e640008000a00 */
[----:B------:R-:W-:Y:S01]  /*62c0*/  @!P3 STG.E.U16 desc[UR24][R2.64+0x300], R55 ;  /* 0x000300370200b986 */ /* 0x000fe2000c101518 */
[----:B------:R-:W-:Y:S02]  /*62d0*/  IADD3.X R22, PT, PT, RZ, UR15, RZ, P6, !PT ;  /* 0x0000000fff167c10 */ /* 0x000fe4000b7fe4ff */
[----:B------:R-:W-:Y:S01]  /*62e0*/  ISETP.GE.AND P3, PT, R20, UR22, PT ;  /* 0x0000001614007c0c */ /* 0x000fe2000bf66270 */
[----:B------:R-:W-:Y:S01]  /*62f0*/  @!P4 STG.E.U16 desc[UR24][R2.64+0x140], R47 ;  /* 0x0001402f0200c986 */ /* 0x000fe2000c101518 */
[----:B0-----:R-:W-:-:S02]  /*6300*/  LEA R4, P6, R5, UR12, 0x1 ;  /* 0x0000000c05047c11 */ /* 0x001fc4000f8c08ff */
        /* <DEDUP_REMOVED lines=9> */
[----:B--2---:R-:W-:-:S02]  /*63a0*/  PRMT R23, RZ, 0x7610, R23 ;  /* 0x00007610ff177816 */ /* 0x004fc40000000017 */
[----:B---3--:R-:W-:Y:S01]  /*63b0*/  PRMT R25, RZ, 0x7610, R25 ;  /* 0x00007610ff197816 */ /* 0x008fe20000000019 */
[----:B------:R-:W-:Y:S01]  /*63c0*/  BAR.SYNC.DEFER_BLOCKING 0x0 ;  /* 0x0000000000007b1d */ /* 0x000fe20000010000 */
[----:B------:R-:W-:Y:S02]  /*63d0*/  ISETP.GE.AND P6, PT, R14, UR22, PT ;  /* 0x000000160e007c0c */ /* 0x000fe4000bfc6270 */
[----:B------:R-:W-:Y:S02]  /*63e0*/  ISETP.GE.AND P1, PT, R19, UR22, PT ;  /* 0x0000001613007c0c */ /* 0x000fe4000bf26270 */
[----:B------:R-:W-:Y:S02]  /*63f0*/  PRMT R44, RZ, 0x7610, R44 ;  /* 0x00007610ff2c7816 */ /* 0x000fe4000000002c */
[----:B----4-:R-:W-:Y:S02]  /*6400*/  PRMT R2, RZ, 0x7610, R2 ;  /* 0x00007610ff027816 */ /* 0x010fe40000000002 */
[----:B------:R-:W-:-:S02]  /*6410*/  PRMT R3, RZ, 0x7610, R3 ;  /* 0x00007610ff037816 */ /* 0x000fc40000000003 */
        /* <DEDUP_REMOVED lines=32> */
[----:B0-----:R-:W-:-:S04]  /*6620*/  UIMAD.WIDE.U32 UR8, UR27, UR12, UR8 ;  /* 0x0000000c1b0872a5 */ /* 0x001fc8000f8e0008 */
        /* <DEDUP_REMOVED lines=28> */
[----:B0-----:R-:W-:-:S03]  /*67f0*/  IMAD.U32 R47, R2, 0x10000, RZ ;  /* 0x00010000022f7824 */ /* 0x001fc600078e00ff */
[----:B------:R-:W0:Y:S04]  /*6800*/  LDS.U16 R44, [R64+0x16] ;  /* 0x00001600402c7984 */ /* 0x000e280000000400 */
        /* <DEDUP_REMOVED lines=8> */
[----:B----4-:R-:W-:Y:S01]  /*6890*/  SHF.L.U32 R55, R24, 0x10, RZ ;  /* 0x0000001018377819 */ /* 0x010fe200000006ff */
[----:B-----5:R-:W-:Y:S01]  /*68a0*/  IMAD.U32 R50, R4, 0x10000, RZ ;  /* 0x0001000004327824 */ /* 0x020fe200078e00ff */
[----:B-1----:R-:W-:Y:S01]  /*68b0*/  SHF.L.U32 R53, R22, 0x10, RZ ;  /* 0x0000001016357819 */ /* 0x002fe200000006ff */
[----:B------:R-:W-:Y:S01]  /*68c0*/  FMUL.FTZ R4, R49, -1.4426950216293334961 ;  /* 0xbfb8aa3b31047820 */ /* 0x000fe20000410000 */
[----:B------:R-:W-:-:S02]  /*68d0*/  IMAD.U32 R52, R21, 0x10000, RZ ;  /* 0x0001000015347824 */ /* 0x000fc400078e00ff */
[----:B------:R-:W-:Y:S01]  /*68e0*/  FMUL.FTZ R5, R50, -1.4426950216293334961 ;  /* 0xbfb8aa3b32057820 */ /* 0x000fe20000410000 */
[----:B------:R-:W-:Y:S02]  /*68f0*/  IMAD.U32 R56, R25, 0x10000, RZ ;  /* 0x0001000019387824 */ /* 0x000fe400078e00ff */
[----:B------:R-:W-:Y:S01]  /*6900*/  FMUL.FTZ R21, R51, -1.4426950216293334961 ;  /* 0xbfb8aa3b33157820 */ /* 0x000fe20000410000 */
[----:B------:R-:W-:Y:S02]  /*6910*/  IMAD.U32 R54, R23, 0x10000, RZ ;  /* 0x0001000017367824 */ /* 0x000fe400078e00ff */
[----:B------:R-:W-:Y:S01]  /*6920*/  FMUL.FTZ R25, R55, -1.4426950216293334961 ;  /* 0xbfb8aa3b37197820 */ /* 0x000fe20000410000 */
[----:B------:R-:W1:Y:S01]  /*6930*/  MUFU.EX2 R48, R48 ;  /* 0x0000003000307308 */ /* 0x000e620000000800 */
[----:B------:R-:W-:Y:S01]  /*6940*/  FMUL.FTZ R22, R52, -1.4426950216293334961 ;  /* 0xbfb8aa3b34167820 */ /* 0x000fe20000410000 */
[----:B------:R-:W-:Y:S01]  /*6950*/  SHF.L.U32 R57, R26, 0x10, RZ ;  /* 0x000000101a397819 */ /* 0x000fe200000006ff */
[----:B------:R-:W-:Y:S01]  /*6960*/  FMUL.FTZ R23, R53, -1.4426950216293334961 ;  /* 0xbfb8aa3b35177820 */ /* 0x000fe20000410000 */
[----:B------:R-:W-:Y:S01]  /*6970*/  FMUL.FTZ R26, R56, -1.4426950216293334961 ;  /* 0xbfb8aa3b381a7820 */ /* 0x000fe20000410000 */
[----:B------:R-:W3:Y:S01]  /*6980*/  MUFU.EX2 R4, R4 ;  /* 0x0000000400047308 */ /* 0x000ee20000000800 */
[----:B------:R-:W-:Y:S01]  /*6990*/  FMUL.FTZ R24, R54, -1.4426950216293334961 ;  /* 0xbfb8aa3b36187820 */ /* 0x000fe20000410000 */
[----:B0-----:R-:W-:Y:S01]  /*69a0*/  SHF.L.U32 R59, R44, 0x10, RZ ;  /* 0x000000102c3b7819 */ /* 0x001fe200000006ff */
[----:B------:R-:W-:Y:S01]  /*69b0*/  IMAD.U32 R92, R2, 0x10000, RZ ;  /* 0x00010000025c7824 */ /* 0x000fe200078e00ff */
[----:B------:R-:W0:Y:S01]  /*69c0*/  MUFU.EX2 R5, R5 ;  /* 0x0000000500057308 */ /* 0x000e220000000800 */
[----:B--2---:R-:W-:-:S03]  /*69d0*/  SHF.L.U32 R45, R45, 0x10, RZ ;  /* 0x000000102d2d7819 */ /* 0x004fc600000006ff */
[----:B------:R-:W2:Y:S01]  /*69e0*/  MUFU.EX2 R21, R21 ;  /* 0x0000001500157308 */ /* 0x000ea20000000800 */
[----:B------:R-:W-:-:S03]  /*69f0*/  IMAD.U32 R58, R43, 0x10000, RZ ;  /* 0x000100002b3a7824 */ /* 0x000fc600078e00ff */
[----:B------:R-:W4:Y:S01]  /*6a00*/  MUFU.EX2 R25, R25 ;  /* 0x0000001900197308 */ /* 0x000f220000000800 */
[----:B------:R-:W-:Y:S01]  /*6a10*/  FMUL.FTZ R43, R57, -1.4426950216293334961 ;  /* 0xbfb8aa3b392b7820 */ /* 0x000fe20000410000 */
[----:B------:R-:W-:Y:S02]  /*6a20*/  IMAD.U32 R93, R3, 0x10000, RZ ;  /* 0x00010000035d7824 */ /* 0x000fe400078e00ff */
        /* <DEDUP_REMOVED lines=8> */
[----:B------:R-:W-:-:S02]  /*6ab0*/  FMUL.FTZ R100, R99, -1.4426950216293334961 ;  /* 0xbfb8aa3b63647820 */ /* 0x000fc40000410000 */
[----:B------:R-:W5:Y:S04]  /*6ac0*/  MUFU.EX2 R26, R26 ;  /* 0x0000001a001a7308 */ /* 0x000f680000000800 */
[----:B------:R-:W5:Y:S04]  /*6ad0*/  MUFU.EX2 R24, R24 ;  /* 0x0000001800187308 */ /* 0x000f680000000800 */
[----:B------:R-:W-:Y:S04]  /*6ae0*/  MUFU.EX2 R3, R3 ;  /* 0x0000000300037308 */ /* 0x000fe80000000800 */
[----:B------:R-:W5:Y:S01]  /*6af0*/  MUFU.EX2 R43, R43 ;  /* 0x0000002b002b7308 */ /* 0x000f620000000800 */
[----:B-1----:R-:W-:-:S03]  /*6b00*/  FADD.FTZ R48, R48, 1 ;  /* 0x3f80000030307421 */ /* 0x002fc60000010000 */
[----:B------:R-:W1:Y:S04]  /*6b10*/  MUFU.EX2 R44, R44 ;  /* 0x0000002c002c7308 */ /* 0x000e680000000800 */
[----:B------:R-:W-:Y:S04]  /*6b20*/  MUFU.EX2 R2, R2 ;  /* 0x0000000200027308 */ /* 0x000fe80000000800 */
[----:B------:R-:W1:Y:S01]  /*6b30*/  MUFU.EX2 R46, R46 ;  /* 0x0000002e002e7308 */ /* 0x000e620000000800 */
[----:B---3--:R-:W-:-:S03]  /*6b40*/  FADD.FTZ R4, R4, 1 ;  /* 0x3f80000004047421 */ /* 0x008fc60000010000 */
[----:B------:R-:W3:Y:S04]  /*6b50*/  MUFU.EX2 R94, R94 ;  /* 0x0000005e005e7308 */ /* 0x000ee80000000800 */
[----:B------:R-:W3:Y:S01]  /*6b60*/  MUFU.EX2 R100, R100 ;  /* 0x0000006400647308 */ /* 0x000ee20000000800 */
[----:B0-----:R-:W-:Y:S01]  /*6b70*/  FADD.FTZ R5, R5, 1 ;  /* 0x3f80000005057421 */ /* 0x001fe20000010000 */
[----:B--2---:R-:W-:Y:S01]  /*6b80*/  FADD.FTZ R21, R21, 1 ;  /* 0x3f80000015157421 */ /* 0x004fe20000010000 */
[----:B----4-:R-:W-:Y:S01]  /*6b90*/  FADD.FTZ R25, R25, 1 ;  /* 0x3f80000019197421 */ /* 0x010fe20000010000 */
[----:B------:R-:W0:Y:S01]  /*6ba0*/  MUFU.RCP R48, R48 ;  /* 0x0000003000307308 */ /* 0x000e220000001000 */
[----:B-----5:R-:W-:Y:S01]  /*6bb0*/  FADD.FTZ R22, R22, 1 ;  /* 0x3f80000016167421 */ /* 0x020fe20000010000 */
[----:B------:R-:W-:Y:S01]  /*6bc0*/  FADD.FTZ R23, R23, 1 ;  /* 0x3f80000017177421 */ /* 0x000fe20000010000 */
[----:B------:R-:W-:Y:S01]  /*6bd0*/  FADD.FTZ R26, R26, 1 ;  /* 0x3f8000001a1a7421 */ /* 0x000fe20000010000 */
[----:B------:R-:W-:-:S04]  /*6be0*/  FADD.FTZ R24, R24, 1 ;  /* 0x3f80000018187421 */ /* 0x000fc80000010000 */
[----:B------:R2:W4:Y:S01]  /*6bf0*/  MUFU.RCP R102, R4 ;  /* 0x0000000400667308 */ /* 0x0005220000001000 */
[----:B------:R-:W-:Y:S01]  /*6c00*/  FADD.FTZ R43, R43, 1 ;  /* 0x3f8000002b2b7421 */ /* 0x000fe20000010000 */
[----:B-1----:R-:W-:Y:S01]  /*6c10*/  FADD.FTZ R44, R44, 1 ;  /* 0x3f8000002c2c7421 */ /* 0x002fe20000010000 */
[----:B------:R-:W-:-:S05]  /*6c20*/  FADD.FTZ R46, R46, 1 ;  /* 0x3f8000002e2e7421 */ /* 0x000fca0000010000 */
[----:B------:R1:W5:Y:S01]  /*6c30*/  MUFU.RCP R101, R5 ;  /* 0x0000000500657308 */ /* 0x0003620000001000 */
[----:B--2---:R-:W-:Y:S01]  /*6c40*/  FADD.FTZ R4, R2, 1 ;  /* 0x3f80000002047421 */ /* 0x004fe20000010000 */
[----:B---3--:R-:W-:Y:S01]  /*6c50*/  FADD.FTZ R94, R94, 1 ;  /* 0x3f8000005e5e7421 */ /* 0x008fe20000010000 */
[----:B------:R-:W-:-:S05]  /*6c60*/  FADD.FTZ R100, R100, 1 ;  /* 0x3f80000064647421 */ /* 0x000fca0000010000 */
[----:B------:R-:W2:Y:S01]  /*6c70*/  MUFU.RCP R104, R21 ;  /* 0x0000001500687308 */ /* 0x000ea20000001000 */
[----:B-1----:R-:W-:-:S07]  /*6c80*/  FADD.FTZ R5, R3, 1 ;  /* 0x3f80000003057421 */ /* 0x002fce0000010000 */
[----:B------:R-:W1:Y:S08]  /*6c90*/  MUFU.RCP R108, R25 ;  /* 0x00000019006c7308 */ /* 0x000e700000001000 */
[----:B------:R-:W3:Y:S08]  /*6ca0*/  MUFU.RCP R103, R22 ;  /* 0x0000001600677308 */ /* 0x000ef00000001000 */
[----:B------:R-:W3:Y:S08]  /*6cb0*/  MUFU.RCP R106, R23 ;  /* 0x00000017006a7308 */ /* 0x000ef00000001000 */
[----:B------:R-:W3:Y:S08]  /*6cc0*/  MUFU.RCP R107, R26 ;  /* 0x0000001a006b7308 */ /* 0x000ef00000001000 */
[----:B------:R-:W3:Y:S08]  /*6cd0*/  MUFU.RCP R105, R24 ;  /* 0x0000001800697308 */ /* 0x000ef00000001000 */
[----:B------:R-:W3:Y:S08]  /*6ce0*/  MUFU.RCP R111, R5 ;  /* 0x00000005006f7308 */ /* 0x000ef00000001000 */
[----:B------:R-:W3:Y:S08]  /*6cf0*/  MUFU.RCP R110, R43 ;  /* 0x0000002b006e7308 */ /* 0x000ef00000001000 */
[----:B------:R-:W3:Y:S08]  /*6d00*/  MUFU.RCP R109, R44 ;  /* 0x0000002c006d7308 */ /* 0x000ef00000001000 */
[----:B------:R2:W3:Y:S01]  /*6d10*/  MUFU.RCP R112, R4 ;  /* 0x0000000400707308 */ /* 0x0004e20000001000 */
[----:B0-----:R-:W-:Y:S01]  /*6d20*/  FMUL.FTZ R47, R47, R48 ;  /* 0x000000302f2f7220 */ /* 0x001fe20000410000 */
[----:B----4-:R-:W-:-:S06]  /*6d30*/  FMUL.FTZ R2, R49, R102 ;  /* 0x0000006631027220 */ /* 0x010fcc0000410000 */
[----:B------:R-:W0:Y:S01]  /*6d40*/  MUFU.RCP R46, R46 ;  /* 0x0000002e002e7308 */ /* 0x000e220000001000 */
[----:B-----5:R-:W-:-:S07]  /*6d50*/  FMUL.FTZ R3, R50, R101 ;  /* 0x0000006532037220 */ /* 0x020fce0000410000 */
[----:B------:R-:W4:Y:S01]  /*6d60*/  MUFU.RCP R94, R94 ;  /* 0x0000005e005e7308 */ /* 0x000f220000001000 */
[----:B--2---:R-:W-:-:S07]  /*6d70*/  FMUL.FTZ R4, R51, R104 ;  /* 0x0000006833047220 */ /* 0x004fce0000410000 */
[----:B------:R-:W2:Y:S01]  /*6d80*/  MUFU.RCP R100, R100 ;  /* 0x0000006400647308 */ /* 0x000ea20000001000 */
[----:B-1----:R-:W-:Y:S01]  /*6d90*/  FMUL.FTZ R24, R55, R108 ;  /* 0x0000006c37187220 */ /* 0x002fe20000410000 */
[----:B------:R-:W-:Y:S01]  /*6da0*/  FMUL.FTZ R47, R47, R42 ;  /* 0x0000002a2f2f7220 */ /* 0x000fe20000410000 */
[----:B------:R-:W-:Y:S01]  /*6db0*/  FMUL.FTZ R2, R2, R41 ;  /* 0x0000002902027220 */ /* 0x000fe20000410000 */
[----:B---3--:R-:W-:Y:S01]  /*6dc0*/  FMUL.FTZ R5, R52, R103 ;  /* 0x0000006734057220 */ /* 0x008fe20000410000 */
        /* <DEDUP_REMOVED lines=17> */
[----:B------:R-:W-:Y:S01]  /*6ee0*/  F2FP.BF16.F32.PACK_AB R3, R4, R3 ;  /* 0x000000030403723e */ /* 0x000fe200000010ff */
[----:B------:R-:W-:Y:S01]  /*6ef0*/  FMUL.FTZ R26, R26, R33 ;  /* 0x000000211a1a7220 */ /* 0x000fe20000410000 */
[----:B0-----:R-:W-:Y:S01]  /*6f00*/  FMUL.FTZ R30, R45, R46 ;  /* 0x0000002e2d1e7220 */ /* 0x001fe20000410000 */
[----:B----4-:R-:W-:Y:S01]  /*6f10*/  FMUL.FTZ R93, R93, R94 ;  /* 0x0000005e5d5d7220 */ /* 0x010fe20000410000 */
[----:B--2---:R-:W-:Y:S01]  /*6f20*/  FMUL.FTZ R2, R99, R100 ;  /* 0x0000006463027220 */ /* 0x004fe20000410000 */
        /* <DEDUP_REMOVED lines=9> */
[----:B------:R-:W-:-:S02]  /*6fc0*/  PRMT R4, R5, 0x7632, R4 ;  /* 0x0000763205047816 */ /* 0x000fc40000000004 */
[----:B------:R-:W-:Y:S01]  /*6fd0*/  F2FP.BF16.F32.PACK_AB R23, R26, R23 ;  /* 0x000000171a17723e */ /* 0x000fe200000010ff */
[----:B------:R-:W-:Y:S01]  /*6fe0*/  STS.U16 [R75], R47 ;  /* 0x0000002f4b007388 */ /* 0x000fe20000000400 */
[----:B------:R-:W-:Y:S02]  /*6ff0*/  PRMT R22, R21, 0x7632, R22 ;  /* 0x0000763215167816 */ /* 0x000fe40000000016 */
[----:B------:R-:W-:Y:S01]  /*7000*/  F2FP.BF16.F32.PACK_AB R25, R34, R25 ;  /* 0x000000192219723e */ /* 0x000fe200000010ff */
[----:B------:R-:W-:Y:S01]  /*7010*/  STS.U16 [R74+0x2], R37 ;  /* 0x000002254a007388 */ /* 0x000fe20000000400 */
[----:B------:R-:W-:-:S03]  /*7020*/  PRMT R33, R23, 0x7632, R33 ;  /* 0x0000763217217816 */ /* 0x000fc60000000021 */
[----:B------:R0:W-:Y:S01]  /*7030*/  STS.U16 [R73+0x4], R3 ;  /* 0x0000040349007388 */ /* 0x0001e20000000400 */
[----:B------:R-:W-:-:S03]  /*7040*/  F2FP.BF16.F32.PACK_AB R30, R30, R35 ;  /* 0x000000231e1e723e */ /* 0x000fc600000010ff */
[----:B------:R-:W-:Y:S01]  /*7050*/  STS.U16 [R72+0x6], R36 ;  /* 0x0000062448007388 */ /* 0x000fe20000000400 */
[----:B------:R-:W-:-:S03]  /*7060*/  F2FP.BF16.F32.PACK_AB R2, R2, R93 ;  /* 0x0000005d0202723e */ /* 0x000fc600000010ff */
[----:B------:R-:W-:Y:S01]  /*7070*/  STS.U16 [R71+0x8], R5 ;  /* 0x0000080547007388 */ /* 0x000fe20000000400 */
[----:B------:R-:W-:-:S03]  /*7080*/  PRMT R32, R25, 0x7632, R32 ;  /* 0x0000763219207816 */ /* 0x000fc60000000020 */
[----:B------:R1:W-:Y:S01]  /*7090*/  STS.U16 [R70+0xa], R4 ;  /* 0x00000a0446007388 */ /* 0x0003e20000000400 */
[----:B------:R-:W-:-:S03]  /*70a0*/  PRMT R31, R30, 0x7632, R31 ;  /* 0x000076321e1f7816 */ /* 0x000fc6000000001f */
[----:B------:R-:W-:Y:S01]  /*70b0*/  STS.U16 [R69+0xc], R21 ;  /* 0x00000c1545007388 */ /* 0x000fe20000000400 */
[----:B0-----:R-:W-:-:S03]  /*70c0*/  PRMT R3, R2, 0x7610, R3 ;  /* 0x0000761002037816 */ /* 0x001fc60000000003 */
[----:B------:R-:W-:Y:S01]  /*70d0*/  STS.U16 [R68+0xe], R22 ;  /* 0x00000e1644007388 */ /* 0x000fe20000000400 */
[----:B-1----:R-:W-:-:S03]  /*70e0*/  PRMT R4, R2, 0x7632, R4 ;  /* 0x0000763202047816 */ /* 0x002fc60000000004 */
        /* <DEDUP_REMOVED lines=29> */
[----:B------:R-:W-:-:S04]  /*72c0*/  UIMAD.WIDE.U32 UR8, UR26, UR14, UR8 ;  /* 0x0000000e1a0872a5 */ /* 0x000fc8000f8e0008 */
[----:B------:R-:W-:Y:S02]  /*72d0*/  UIMAD UR15, UR26, UR15, UR9 ;  /* 0x0000000f1a0f72a4 */ /* 0x000fe4000f8e0209 */
[----:B0-----:R-:W-:-:S04]  /*72e0*/  IADD3 R3, P0, PT, R9, UR8, RZ ;  /* 0x0000000809037c10 */ /* 0x001fc8000ff1e0ff */
[----:B-1----:R-:W-:Y:S01]  /*72f0*/  IADD3.X R4, PT, PT, RZ, UR15, RZ, P0, !PT ;  /* 0x0000000fff047c10 */ /* 0x002fe200087fe4ff */
[----:B------:R-:W0:Y:S01]  /*7300*/  LDCU UR8, c[0x0][0x394] ;  /* 0x00007280ff0877ac */ /* 0x000e220008000800 */
[----:B--2---:R-:W-:-:S04]  /*7310*/  LEA R2, P3, R3, UR10, 0x1 ;  /* 0x0000000a03027c11 */ /* 0x004fc8000f8608ff */
[----:B------:R-:W-:Y:S02]  /*7320*/  LEA.HI.X R3, R3, UR11, R4, 0x1, P3 ;  /* 0x0000000b03037c11 */ /* 0x000fe400098f0c04 */
[-C--:B---3--:R-:W-:Y:S02]  /*7330*/  ISETP.GE.AND P2, PT, R9, R35.reuse, PT ;  /* 0x000000230900720c */ /* 0x088fe40003f46270 */
        /* <DEDUP_REMOVED lines=41> */
.L_x_3303:
        /* <DEDUP_REMOVED lines=11> */
.L_x_5097:


//--------------------- .text._Z25selective_scan_fwd_kernelI32Selective_Scan_fwd_kernel_traitsILi64ELi16ELi1ELb0ELb1ELb0ELb0EN3c108BFloat16EfEEv13SSMParamsBase --------------------------
	.section	.text._Z25selective_scan_fwd_kernelI32Selective_Scan_fwd_kernel_traitsILi64ELi16ELi1ELb0ELb1ELb0ELb0EN3c108BFloat16EfEEv13SSMParamsBase,"ax",@progbits
	.align	128
        .global         _Z25selective_scan_fwd_kernelI32Selective_Scan_fwd_kernel_traitsILi64ELi16ELi1ELb0ELb1ELb0ELb0EN3c108BFloat16EfEEv13SSMParamsBase
        .type           _Z25selective_scan_fwd_kernelI32Selective_Scan_fwd_kernel_traitsILi64ELi16ELi1ELb0ELb1ELb0ELb0EN3c108BFloat16EfEEv13SSMParamsBase,@function
        .size           _Z25selective_scan_fwd_kernelI32Selective_Scan_fwd_kernel_traitsILi64ELi16ELi1ELb0ELb1ELb0ELb0EN3c108BFloat16EfEEv13SSMParamsBase,(.L_x_5098 - _Z25selective_scan_fwd_kernelI32Selective_Scan_fwd_kernel_traitsILi64ELi16ELi1ELb0ELb1ELb0ELb0EN3c108BFloat16EfEEv13SSMParamsBase)
        .other          _Z25selective_scan_fwd_kernelI32Selective_Scan_fwd_kernel_traitsILi64ELi16ELi1ELb0ELb1ELb0ELb0EN3c108BFloat16EfEEv13SSMParamsBase,@"STO_CUDA_ENTRY STV_DEFAULT"
_Z25selective_scan_fwd_kernelI32Selective_Scan_fwd_kernel_traitsILi64ELi16ELi1ELb0ELb1ELb0ELb0EN3c108BFloat16EfEEv13SSMParamsBase:
.text._Z25selective_scan_fwd_kernelI32Selective_Scan_fwd_kernel_traitsILi64ELi16ELi1ELb0ELb1ELb0ELb0EN3c108BFloat16EfEEv13SSMParamsBase:
[----:B------:R-:W-:Y:S01]  /*0000*/  LDC R1, c[0x0][0x37c] ;  /* 0x0000df00ff017b82 */ /* 0x000fe20000000800 */
[----:B------:R-:W0:Y:S07]  /*0010*/  LDCU.64 UR6, c[0x0][0x470] ;  /* 0x00008e00ff0677ac */ /* 0x000e2e0008000a00 */
[----:B------:R-:W1:Y:S01]  /*0020*/  S2UR UR12, SR_CTAID.Y ;  /* 0x00000000000c79c3 */ /* 0x000e620000002600 */
[----:B------:R-:W-:Y:S01]  /*0030*/  CS2R R50, SRZ ;  /* 0x0000000000327805 */ /* 0x000fe2000001ff00 */
[----:B------:R-:W2:Y:S01]  /*0040*/  LDCU.64 UR26, c[0x0][0x358] ;  /* 0x00006b00ff1a77ac */ /* 0x000ea20008000a00 */
[----:B------:R-:W3:Y:S01]  /*0050*/  LDCU UR16, c[0x0][0x398] ;  /* 0x00007300ff1077ac */ /* 0x000ee20008000800 */
[----:B------:R-:W4:Y:S01]  /*0060*/  LDCU.64 UR4, c[0x0][0x458] ;  /* 0x00008b00ff0477ac */ /* 0x000f220008000a00 */
[----:B------:R-:W2:Y:S03]  /*0070*/  S2R R8, SR_CTAID.Y ;  /* 0x0000000000087919 */ /* 0x000ea60000002600 */
[----:B------:R-:W2:Y:S01]  /*0080*/  S2UR UR13, SR_CTAID.X ;  /* 0x00000000000d79c3 */ /* 0x000ea20000002500 */
[----:B------:R-:W2:Y:S01]  /*0090*/  LDCU.128 UR8, c[0x0][0x3f0] ;  /* 0x00007e00ff0877ac */ /* 0x000ea20008000c00 */
[----:B0-----:R-:W-:-:S06]  /*00a0*/  UISETP.NE.U32.AND UP1, UPT, UR6, URZ, UPT ;  /* 0x000000ff0600728c */ /* 0x001fcc000bf25070 */
[----:B------:R-:W0:Y:S01]  /*00b0*/  LDC R47, c[0x0][0x394] ;  /* 0x0000e500ff2f7b82 */ /* 0x000e220000000800 */
[----:B------:R-:W0:Y:S01]  /*00c0*/  LDCU.128 UR20, c[0x0][0x400] ;  /* 0x00008000ff1477ac */ /* 0x000e220008000c00 */
        /* <DEDUP_REMOVED lines=13> */
[----:B------:R-:W-:-:S03]  /*01a0*/  IMAD.U32 R5, RZ, RZ, UR7 ;  /* 0x00000007ff057e24 */ /* 0x000fc6000f8e00ff */
[----:B------:R-:W-:Y:S02]  /*01b0*/  @UP0 ULEA UR4, UP2, UR12, UR4, 0x2 ;  /* 0x000000040c040291 */ /* 0x000fe4000f8410ff */
[----:B--2---:R-:W5:Y:S02]  /*01c0*/  @P1 LDG.E R50, desc[UR26][R4.64] ;  /* 0x0000001a04321981 */ /* 0x004f64000c1e1900 */
[----:B------:R-:W-:Y:S02]  /*01d0*/  @UP0 ULEA.HI.X UR5, UR12, UR5, URZ, 0x2, UP2 ;  /* 0x000000050c050291 */ /* 0x000fe400090f14ff */
[----:B------:R-:W-:Y:S01]  /*01e0*/  IMAD.U32 R2, RZ, RZ, UR4 ;  /* 0x00000004ff027e24 */ /* 0x000fe2000f8e00ff */
[----:B-1----:R-:W1:Y:S03]  /*01f0*/  MUFU.RCP R0, R0 ;  /* 0x0000000000007308 */ /* 0x002e660000001000 */
[----:B------:R-:W-:-:S05]  /*0200*/  IMAD.U32 R3, RZ, RZ, UR5 ;  /* 0x00000005ff037e24 */ /* 0x000fca000f8e00ff */
[----:B------:R2:W5:Y:S01]  /*0210*/  @P0 LDG.E R51, desc[UR26][R2.64] ;  /* 0x0000001a02330981 */ /* 0x000562000c1e1900 */
[----:B-1----:R-:W-:-:S04]  /*0220*/  IADD3 R6, PT, PT, R0, 0xffffffe, RZ ;  /* 0x0ffffffe00067810 */ /* 0x002fc80007ffe0ff */
[----:B------:R1:W3:Y:S02]  /*0230*/  F2I.FTZ.U32.TRUNC.NTZ R7, R6 ;  /* 0x0000000600077305 */ /* 0x0002e4000021f000 */
[----:B-1----:R-:W-:-:S05]  /*0240*/  IMAD.MOV.U32 R6, RZ, RZ, RZ ;  /* 0x000000ffff067224 */ /* 0x002fca00078e00ff */
[----:B------:R-:W-:Y:S02]  /*0250*/  R2UR UR4, R6 ;  /* 0x00000000060472ca */ /* 0x000fe400000e0000 */
[----:B---3--:R-:W-:Y:S01]  /*0260*/  R2UR UR5, R7 ;  /* 0x00000000070572ca */ /* 0x008fe200000e0000 */
[----:B--2---:R-:W-:-:S04]  /*0270*/  IMAD.MOV R2, RZ, RZ, -R7 ;  /* 0x000000ffff027224 */ /* 0x004fc800078e0a07 */
[----:B------:R-:W-:Y:S01]  /*0280*/  IMAD R3, R2, R9, RZ ;  /* 0x0000000902037224 */ /* 0x000fe200078e02ff */
[----:B------:R-:W-:-:S07]  /*0290*/  IABS R0, R8 ;  /* 0x0000000800007213 */ /* 0x000fce0000000000 */
        /* <DEDUP_REMOVED lines=10> */
[----:B------:R-:W-:-:S04]  /*0340*/  UIMAD.WIDE.U32 UR4, UR13, UR8, URZ ;  /* 0x000000080d0472a5 */ /* 0x000fc8000f8e00ff */
[----:B------:R-:W-:-:S08]  /*0350*/  UIMAD UR5, UR13, UR9, UR5 ;  /* 0x000000090d0572a4 */ /* 0x000fd0000f8e0205 */
[----:B------:R-:W-:-:S05]  /*0360*/  @!P0 IMAD.IADD R0, R0, 0x1, -R9 ;  /* 0x0000000100008824 */ /* 0x000fca00078e0a09 */
[----:B------:R-:W-:Y:S01]  /*0370*/  ISETP.GE.U32.AND P0, PT, R0, R9, PT ;  /* 0x000000090000720c */ /* 0x000fe20003f06070 */
[----:B------:R-:W-:Y:S02]  /*0380*/  UIMAD.WIDE.U32 UR18, UR12, UR10, UR4 ;  /* 0x0000000a0c1272a5 */ /* 0x000fe4000f8e0004 */
[----:B0-----:R-:W-:Y:S02]  /*0390*/  UIMAD.WIDE.U32 UR6, UR13, UR20, URZ ;  /* 0x000000140d0672a5 */ /* 0x001fe4000f8e00ff */
[----:B------:R-:W-:Y:S01]  /*03a0*/  UIMAD UR28, UR12, UR11, UR19 ;  /* 0x0000000b0c1c72a4 */ /* 0x000fe2000f8e0213 */
[----:B------:R-:W0:Y:S01]  /*03b0*/  LDCU.128 UR8, c[0x0][0x460] ;  /* 0x00008c00ff0877ac */ /* 0x000e220008000c00 */
[----:B------:R-:W-:-:S06]  /*03c0*/  ULOP3.LUT UR4, UR12, UR16, URZ, 0x3c, !UPT ;  /* 0x000000100c047292 */ /* 0x000fcc000f8e3cff */
[----:B------:R-:W-:Y:S01]  /*03d0*/  VOTEU.ANY UP1, P0 ;  /* 0x0000000000ff7886 */ /* 0x000fe20000020100 */
[----:B------:R-:W-:Y:S01]  /*03e0*/  @!UP2 UIADD3 UR14, UPT, UPT, UR14, 0x1, URZ ;  /* 0x000000010e0ea890 */ /* 0x000fe2000fffe0ff */
[----:B------:R-:W-:Y:S01]  /*03f0*/  ISETP.GE.AND P0, PT, R47, 0x1, PT ;  /* 0x000000012f00780c */ /* 0x000fe20003f06270 */
[----:B------:R-:W-:Y:S02]  /*0400*/  UIMAD UR7, UR13, UR21, UR7 ;  /* 0x000000150d0772a4 */ /* 0x000fe4000f8e0207 */
[----:B------:R-:W-:Y:S02]  /*0410*/  UISETP.GE.AND UP2, UPT, UR4, URZ, UPT ;  /* 0x000000ff0400728c */ /* 0x000fe4000bf46270 */
[----:B------:R-:W-:Y:S02]  /*0420*/  UISETP.NE.AND UP0, UPT, UR16, URZ, UPT ;  /* 0x000000ff1000728c */ /* 0x000fe4000bf05270 */
[----:B------:R-:W-:Y:S02]  /*0430*/  @UP1 UIADD3 UR14, UPT, UPT, UR14, 0x1, URZ ;  /* 0x000000010e0e1890 */ /* 0x000fe4000fffe0ff */
[----:B------:R-:W-:-:S04]  /*0440*/  UIMAD.WIDE.U32 UR20, UR12, UR22, UR6 ;  /* 0x000000160c1472a5 */ /* 0x000fc8000f8e0006 */
[----:B------:R-:W-:Y:S02]  /*0450*/  UIMAD UR17, UR12, UR23, UR21 ;  /* 0x000000170c1172a4 */ /* 0x000fe4000f8e0215 */
[----:B------:R-:W-:-:S03]  /*0460*/  UIMAD.WIDE.U32 UR22, UR13, UR24, URZ ;  /* 0x000000180d1672a5 */ /* 0x000fc6000f8e00ff */
[----:B------:R-:W-:Y:S01]  /*0470*/  UMOV UR24, UR14 ;  /* 0x0000000e00187c82 */ /* 0x000fe20008000000 */
[----:B------:R-:W-:Y:S02]  /*0480*/  UIMAD UR25, UR13, UR25, UR23 ;  /* 0x000000190d1972a4 */ /* 0x000fe4000f8e0217 */
[----:B------:R-:W-:Y:S02]  /*0490*/  @!UP2 UIADD3 UR24, UPT, UPT, -UR24, URZ, URZ ;  /* 0x000000ff1818a290 */ /* 0x000fe4000fffe1ff */
[----:B0-----:R-:W-:Y:S02]  /*04a0*/  ULEA UR15, UP1, UR18, UR8, 0x1 ;  /* 0x00000008120f7291 */ /* 0x001fe4000f8208ff */
[----:B------:R-:W-:Y:S01]  /*04b0*/  @!UP0 ULOP3.LUT UR24, URZ, UR16, URZ, 0x33, !UPT ;  /* 0x00000010ff188292 */ /* 0x000fe2000f8e33ff */
[----:B----4-:R-:W-:Y:S11]  /*04c0*/  @!P0 EXIT ;  /* 0x000000000000894d */ /* 0x010ff60003800000 */
[----:B------:R-:W-:Y:S01]  /*04d0*/  ULEA.HI.X UR14, UR18, UR9, UR28, 0x1, UP1 ;  /* 0x00000009120e7291 */ /* 0x000fe200088f0c1c */
[----:B------:R-:W0:Y:S01]  /*04e0*/  S2R R49, SR_TID.X ;  /* 0x0000000000317919 */ /* 0x000e220000002100 */
[----:B------:R-:W1:Y:S01]  /*04f0*/  LDCU.128 UR4, c[0x0][0x420] ;  /* 0x00008400ff0477ac */ /* 0x000e620008000c00 */
[----:B------:R-:W-:Y:S01]  /*0500*/  UMOV UR18, UR22 ;  /* 0x0000001600127c82 */ /* 0x000fe20008000000 */
[----:B------:R-:W2:Y:S01]  /*0510*/  LDCU.64 UR22, c[0x0][0x448] ;  /* 0x00008900ff1677ac */ /* 0x000ea20008000a00 */
[----:B------:R-:W-:Y:S01]  /*0520*/  USHF.R.S32.HI UR8, URZ, 0x1f, UR24 ;  /* 0x0000001fff087899 */ /* 0x000fe20008011418 */
[----:B------:R-:W3:Y:S03]  /*0530*/  LDCU.64 UR28, c[0x0][0x3d8] ;  /* 0x00007b00ff1c77ac */ /* 0x000ee60008000a00 */
[----:B------:R-:W-:Y:S02]  /*0540*/  UIMAD UR8, UR8, UR30, URZ ;  /* 0x0000001e080872a4 */ /* 0x000fe4000f8e02ff */
[----:B------:R-:W-:Y:S01]  /*0550*/  ULEA UR16, UP0, UR20, UR10, 0x1 ;  /* 0x0000000a14107291 */ /* 0x000fe2000f8008ff */
[----:B------:R-:W-:Y:S01]  /*0560*/  UMOV UR19, UR25 ;  /* 0x0000001900137c82 */ /* 0x000fe20008000000 */
[----:B------:R-:W-:-:S02]  /*0570*/  UIMAD UR34, UR24, UR31, UR8 ;  /* 0x0000001f182272a4 */ /* 0x000fc4000f8e0208 */
[----:B------:R-:W-:Y:S02]  /*0580*/  UIMAD.WIDE.U32 UR18, UR24, UR30, UR18 ;  /* 0x0000001e181272a5 */ /* 0x000fe4000f8e0012 */
[----:B------:R-:W-:-:S03]  /*0590*/  ULEA.HI.X UR17, UR20, UR11, UR17, 0x1, UP0 ;  /* 0x0000000b14117291 */ /* 0x000fc600080f0c11 */
[----:B------:R-:W4:Y:S01]  /*05a0*/  LDCU.128 UR8, c[0x0][0x3a0] ;  /* 0x00007400ff0877ac */ /* 0x000f220008000c00 */
[----:B--2---:R-:W-:Y:S01]  /*05b0*/  ULEA UR33, UP0, UR18, UR22, 0x1 ;  /* 0x0000001612217291 */ /* 0x004fe2000f8008ff */
[----:B------:R-:W2:Y:S01]  /*05c0*/  S2UR UR22, SR_CgaCtaId ;  /* 0x00000000001679c3 */ /* 0x000ea20000008800 */
[----:B-1----:R-:W-:Y:S01]  /*05d0*/  UIMAD.WIDE.U32 UR20, UR12, UR6, URZ ;  /* 0x000000060c1472a5 */ /* 0x002fe2000f8e00ff */
[----:B0-----:R-:W-:Y:S01]  /*05e0*/  IMAD.SHL.U32 R116, R49, 0x10, RZ ;  /* 0x0000001031747824 */ /* 0x001fe200078e00ff */
[----:B------:R-:W0:Y:S01]  /*05f0*/  LDCU.64 UR36, c[0x0][0x440] ;  /* 0x00008800ff2477ac */ /* 0x000e220008000a00 */
[----:B------:R-:W-:Y:S01]  /*0600*/  SHF.R.U32.HI R46, RZ, 0x5, R49 ;  /* 0x00000005ff2e7819 */ /* 0x000fe20000011631 */
[----:B------:R-:W1:Y:S02]  /*0610*/  LDCU UR25, c[0x0][0x384] ;  /* 0x00007080ff1977ac */ /* 0x000e640008000800 */
[----:B------:R-:W-:Y:S01]  /*0620*/  LOP3.LUT R48, R116, 0x3e00, RZ, 0xc0, !PT ;  /* 0x00003e0074307812 */ /* 0x000fe200078ec0ff */
[----:B------:R-:W-:-:S03]  /*0630*/  UIMAD UR7, UR12, UR7, UR21 ;  /* 0x000000070c0772a4 */ /* 0x000fc6000f8e0215 */
[----:B------:R-:W-:Y:S01]  /*0640*/  LOP3.LUT R45, R48, 0x1f, R49, 0xf8, !PT ;  /* 0x0000001f302d7812 */ /* 0x000fe200078ef831 */
[----:B------:R-:W-:Y:S01]  /*0650*/  UMOV UR6, UR20 ;  /* 0x0000001400067c82 */ /* 0x000fe20008000000 */
[----:B------:R-:W2:Y:S01]  /*0660*/  LDCU UR35, c[0x0][0x38c] ;  /* 0x00007180ff2377ac */ /* 0x000ea20008000800 */
[----:B---3--:R-:W-:Y:S01]  /*0670*/  UIMAD.WIDE.U32 UR20, UR12, UR28, URZ ;  /* 0x0000001c0c1472a5 */ /* 0x008fe2000f8e00ff */
[----:B------:R-:W3:Y:S01]  /*0680*/  LDCU.64 UR38, c[0x0][0x450] ;  /* 0x00008a00ff2677ac */ /* 0x000ee20008000a00 */
[----:B------:R-:W-:Y:S02]  /*0690*/  UIMAD.WIDE.U32 UR6, UR13, UR4, UR6 ;  /* 0x000000040d0672a5 */ /* 0x000fe4000f8e0006 */
[----:B------:R-:W-:Y:S02]  /*06a0*/  UIADD3 UR34, UPT, UPT, UR19, UR34, URZ ;  /* 0x0000002213227290 */ /* 0x000fe4000fffe0ff */
[----:B------:R-:W-:Y:S01]  /*06b0*/  UIMAD UR4, UR12, UR29, UR21 ;  /* 0x0000001d0c0472a4 */ /* 0x000fe2000f8e0215 */
[----:B------:R-:W3:Y:S01]  /*06c0*/  LDCU.64 UR28, c[0x0][0x3e0] ;  /* 0x00007c00ff1c77ac */ /* 0x000ee20008000a00 */
[----:B------:R-:W3:Y:S01]  /*06d0*/  LDCU.64 UR30, c[0x0][0x3c0] ;  /* 0x00007800ff1e77ac */ /* 0x000ee20008000a00 */
[----:B------:R-:W-:-:S02]  /*06e0*/  ULEA.HI.X UR34, UR18, UR23, UR34, 0x1, UP0 ;  /* 0x0000001712227291 */ /* 0x000fc400080f0c22 */
[----:B----4-:R-:W-:Y:S02]  /*06f0*/  UIMAD.WIDE.U32 UR18, UR12, UR8, URZ ;  /* 0x000000080c1272a5 */ /* 0x010fe4000f8e00ff */
[----:B------:R-:W-:Y:S02]  /*0700*/  UIMAD UR5, UR13, UR5, UR7 ;  /* 0x000000050d0572a4 */ /* 0x000fe4000f8e0207 */
[----:B------:R-:W-:Y:S02]  /*0710*/  UIMAD UR9, UR12, UR9, UR19 ;  /* 0x000000090c0972a4 */ /* 0x000fe4000f8e0213 */
[----:B0-----:R-:W-:Y:S02]  /*0720*/  ULEA UR23, UP0, UR18, UR36, 0x2 ;  /* 0x0000002412177291 */ /* 0x001fe4000f8010ff */
[----:B-1----:R-:W-:Y:S01]  /*0730*/  UIMAD UR12, UR13, UR25, UR12 ;  /* 0x000000190d0c72a4 */ /* 0x002fe2000f8e020c */
[----:B------:R-:W-:Y:S01]  /*0740*/  UMOV UR8, 0x400 ;  /* 0x0000040000087882 */ /* 0x000fe20000000000 */
[----:B------:R-:W-:-:S02]  /*0750*/  ULEA.HI.X UR24, UR18, UR37, UR9, 0x2, UP0 ;  /* 0x0000002512187291 */ /* 0x000fc400080f1409 */
[----:B--2---:R-:W-:Y:S02]  /*0760*/  ULEA UR8, UR22, UR8, 0x18 ;  /* 0x0000000816087291 */ /* 0x004fe4000f8ec0ff */
[----:B------:R-:W-:Y:S01]  /*0770*/  IMAD R47, R47, UR12, RZ ;  /* 0x0000000c2f2f7c24 */ /* 0x000fe2000f8e02ff */
[----:B------:R-:W-:Y:S02]  /*0780*/  UISETP.LT.AND UP0, UPT, UR35, 0x1, UPT ;  /* 0x000000012300788c */ /* 0x000fe4000bf01270 */
[----:B---3--:R-:W-:Y:S01]  /*0790*/  ULEA UR19, UP1, UR20, UR38, 0x2 ;  /* 0x0000002614137291 */ /* 0x008fe2000f8210ff */
[----:B------:R-:W-:Y:S01]  /*07a0*/  IMAD R47, R47, UR35, RZ ;  /* 0x000000232f2f7c24 */ /* 0x000fe2000f8e02ff */
[----:B------:R-:W-:Y:S01]  /*07b0*/  USEL UR9, UR35, 0x1, !UP0 ;  /* 0x0000000123097887 */ /* 0x000fe2000c000000 */
[----:B------:R-:W-:Y:S01]  /*07c0*/  LEA R46, R46, UR8, 0x3 ;  /* 0x000000082e2e7c11 */ /* 0x000fe2000f8e18ff */
[----:B------:R-:W-:Y:S01]  /*07d0*/  UMOV UR25, UR16 ;  /* 0x0000001000197c82 */ /* 0x000fe20008000000 */
[----:B------:R-:W-:-:S02]  /*07e0*/  USHF.L.U64.HI UR18, UR28, 0x2, UR29 ;  /* 0x000000021c127899 */ /* 0x000fc4000801021d */
[----:B------:R-:W-:Y:S02]  /*07f0*/  ULEA.HI.X UR20, UR20, UR39, UR4, 0x2, UP1 ;  /* 0x0000002714147291 */ /* 0x000fe400088f1404 */
[----:B------:R-:W-:Y:S01]  /*0800*/  USHF.L.U64.HI UR16, UR30, 0x1, UR31 ;  /* 0x000000011e107899 */ /* 0x000fe2000801021f */
[----:B------:R-:W-:Y:S01]  /*0810*/  UMOV UR29, UR17 ;  /* 0x00000011001d7c82 */ /* 0x000fe20008000000 */
[----:B------:R-:W-:Y:S01]  /*0820*/  UMOV UR4, URZ ;  /* 0x000000ff00047c82 */ /* 0x000fe20008000000 */
[----:B------:R-:W-:Y:S01]  /*0830*/  USHF.L.U64.HI UR21, UR10, 0x2, UR11 ;  /* 0x000000020a157899 */ /* 0x000fe2000801020b */
[----:B------:R-:W-:Y:S01]  /*0840*/  UMOV UR32, UR15 ;  /* 0x0000000f00207c82 */ /* 0x000fe20008000000 */
[----:B------:R-:W-:Y:S01]  /*0850*/  UIADD3 UR35, UPT, UPT, -UR9, URZ, URZ ;  /* 0x000000ff09237290 */ /* 0x000fe2000fffe1ff */
[----:B------:R-:W-:Y:S01]  /*0860*/  UMOV UR31, UR14 ;  /* 0x0000000e001f7c82 */ /* 0x000fe20008000000 */
[----:B------:R-:W-:Y:S01]  /*0870*/  UMOV UR17, UR33 ;  /* 0x0000002100117c82 */ /* 0x000fe20008000000 */
[----:B------:R-:W-:-:S09]  /*0880*/  UMOV UR22, UR34 ;  /* 0x0000002200167c82 */ /* 0x000fd20008000000 */
.L_x_3342:
[----:B------:R-:W0:Y:S01]  /*0890*/  LDCU UR8, c[0x0][0x388] ;  /* 0x00007100ff0877ac */ /* 0x000e220008000800 */
[C---:B------:R-:W-:Y:S02]  /*08a0*/  SHF.L.U32 R4, R45.reuse, 0x1, RZ ;  /* 0x000000012d047819 */ /* 0x040fe400000006ff */
[----:B------:R-:W-:Y:S01]  /*08b0*/  PRMT R5, RZ, 0x7610, R5 ;  /* 0x00007610ff057816 */ /* 0x000fe20000000005 */
[----:B------:R-:W-:Y:S01]  /*08c0*/  USHF.L.U32 UR9, UR4, 0xa, URZ ;  /* 0x0000000a04097899 */ /* 0x000fe200080006ff */
[C---:B------:R-:W-:Y:S02]  /*08d0*/  IADD3 R6, P2, PT, R4.reuse, UR32, RZ ;  /* 0x0000002004067c10 */ /* 0x040fe4000ff5e0ff */
[----:B------:R-:W-:Y:S02]  /*08e0*/  LOP3.LUT R109, R45, 0xe0, RZ, 0xfc, !PT ;  /* 0x000000e02d6d7812 */ /* 0x000fe400078efcff */
[----:B------:R-:W-:Y:S01]  /*08f0*/  PRMT R12, RZ, 0x7610, R12 ;  /* 0x00007610ff0c7816 */ /* 0x000fe2000000000c */
[----:B------:R-:W-:Y:S01]  /*0900*/  IMAD.X R7, RZ, RZ, UR31, P2 ;  /* 0x0000001fff077e24 */ /* 0x000fe200090e06ff */
[----:B--2---:R-:W-:-:S02]  /*0910*/  IADD3 R2, P1, PT, R4, UR25, RZ ;  /* 0x0000001904027c10 */ /* 0x004fc4000ff3e0ff */
[C---:B------:R-:W-:Y:S02]  /*0920*/  LOP3.LUT R108, R45.reuse, 0x100, RZ, 0xfc, !PT ;  /* 0x000001002d6c7812 */ /* 0x040fe400078efcff */
[C---:B------:R-:W-:Y:S01]  /*0930*/  LOP3.LUT R115, R45.reuse, 0x20, RZ, 0xfc, !PT ;  /* 0x000000202d737812 */ /* 0x040fe200078efcff */
[----:B------:R-:W-:Y:S01]  /*0940*/  IMAD.X R3, RZ, RZ, UR29, P1 ;  /* 0x0000001dff037e24 */ /* 0x000fe200088e06ff */
[C---:B------:R-:W-:Y:S01]  /*0950*/  LOP3.LUT R114, R45.reuse, 0x40, RZ, 0xfc, !PT ;  /* 0x000000402d727812 */ /* 0x040fe200078efcff */
[----:B0-----:R-:W-:Y:S01]  /*0960*/  UIADD3 UR33, UPT, UPT, -UR9, UR8, URZ ;  /* 0x0000000809217290 */ /* 0x001fe2000fffe1ff */
[C---:B------:R-:W-:Y:S02]  /*0970*/  LOP3.LUT R113, R45.reuse, 0x60, RZ, 0xfc, !PT ;  /* 0x000000602d717812 */ /* 0x040fe400078efcff */
[C---:B------:R-:W-:Y:S02]  /*0980*/  LOP3.LUT R110, R45.reuse, 0xc0, RZ, 0xfc, !PT ;  /* 0x000000c02d6e7812 */ /* 0x040fe400078efcff */
[----:B------:R-:W-:-:S02]  /*0990*/  LOP3.LUT R112, R45, 0x80, RZ, 0xfc, !PT ;  /* 0x000000802d707812 */ /* 0x000fc400078efcff */
[C---:B------:R-:W-:Y:S01]  /*09a0*/  ISETP.GE.AND P0, PT, R45.reuse, UR33, PT ;  /* 0x000000212d007c0c */ /* 0x040fe2000bf06270 */
[----:B------:R-:W-:Y:S01]  /*09b0*/  BAR.SYNC.DEFER_BLOCKING 0x0 ;  /* 0x0000000000007b1d */ /* 0x000fe20000010000 */
[----:B------:R-:W-:Y:S02]  /*09c0*/  LOP3.LUT R111, R45, 0xa0, RZ, 0xfc, !PT ;  /* 0x000000a02d6f7812 */ /* 0x000fe400078efcff */
[----:B------:R-:W-:Y:S02]  /*09d0*/  P2R R60, PR, RZ, 0x1 ;  /* 0x00000001ff3c7803 */ /* 0x000fe40000000000 */
[----:B------:R-:W-:Y:S02]  /*09e0*/  ISETP.GE.AND P1, PT, R115, UR33, PT ;  /* 0x0000002173007c0c */ /* 0x000fe4000bf26270 */
[----:B------:R-:W-:Y:S02]  /*09f0*/  ISETP.GE.AND P2, PT, R114, UR33, PT ;  /* 0x0000002172007c0c */ /* 0x000fe4000bf46270 */
[----:B------:R-:W-:-:S02]  /*0a00*/  ISETP.GE.AND P6, PT, R113, UR33, PT ;  /* 0x0000002171007c0c */ /* 0x000fc4000bfc6270 */
[----:B------:R-:W-:Y:S02]  /*0a10*/  ISETP.GE.AND P3, PT, R110, UR33, PT ;  /* 0x000000216e007c0c */ /* 0x000fe4000bf66270 */
[----:B------:R-:W-:Y:S02]  /*0a20*/  ISETP.GE.AND P5, PT, R112, UR33, PT ;  /* 0x0000002170007c0c */ /* 0x000fe4000bfa6270 */
[----:B------:R-:W-:Y:S02]  /*0a30*/  ISETP.GE.AND P4, PT, R111, UR33, PT ;  /* 0x000000216f007c0c */ /* 0x000fe4000bf86270 */
[----:B------:R-:W-:Y:S02]  /*0a40*/  PRMT R15, RZ, 0x7610, R15 ;  /* 0x00007610ff0f7816 */ /* 0x000fe4000000000f */
[----:B------:R-:W-:Y:S02]  /*0a50*/  PRMT R0, RZ, 0x7610, R0 ;  /* 0x00007610ff007816 */ /* 0x000fe40000000000 */
[----:B------:R-:W-:-:S02]  /*0a60*/  PRMT R9, RZ, 0x7610, R9 ;  /* 0x00007610ff097816 */ /* 0x000fc40000000009 */
[----:B------:R-:W-:Y:S01]  /*0a70*/  PRMT R8, RZ, 0x7610, R8 ;  /* 0x00007610ff087816 */ /* 0x000fe20000000008 */
[----:B------:R-:W2:Y:S01]  /*0a80*/  @!P0 LDG.E.U16 R5, desc[UR26][R6.64] ;  /* 0x0000001a06058981 */ /* 0x000ea2000c1e1500 */
[----:B------:R-:W-:Y:S02]  /*0a90*/  ISETP.GE.AND P0, PT, R109, UR33, PT ;  /* 0x000000216d007c0c */ /* 0x000fe4000bf06270 */
[----:B------:R-:W-:Y:S01]  /*0aa0*/  PRMT R13, RZ, 0x7610, R13 ;  /* 0x00007610ff0d7816 */ /* 0x000fe2000000000d */
[----:B------:R-:W3:Y:S01]  /*0ab0*/  @!P1 LDG.E.U16 R0, desc[UR26][R6.64+0x40] ;  /* 0x0000401a06009981 */ /* 0x000ee2000c1e1500 */
[----:B------:R-:W-:Y:S02]  /*0ac0*/  LOP3.LUT R107, R45, 0x120, RZ, 0xfc, !PT ;  /* 0x000001202d6b7812 */ /* 0x000fe400078efcff */
[----:B------:R-:W-:Y:S01]  /*0ad0*/  PRMT R11, RZ, 0x7610, R11 ;  /* 0x00007610ff0b7816 */ /* 0x000fe2000000000b */
[----:B------:R-:W4:Y:S01]  /*0ae0*/  @!P2 LDG.E.U16 R9, desc[UR26][R6.64+0x80] ;  /* 0x0000801a0609a981 */ /* 0x000f22000c1e1500 */
[----:B------:R-:W-:-:S02]  /*0af0*/  PRMT R10, RZ, 0x7610, R10 ;  /* 0x00007610ff0a7816 */ /* 0x000fc4000000000a */
[C---:B------:R-:W-:Y:S01]  /*0b00*/  LOP3.LUT R106, R45.reuse, 0x140, RZ, 0xfc, !PT ;  /* 0x000001402d6a7812 */ /* 0x040fe200078efcff */
[----:B------:R-:W4:Y:S01]  /*0b10*/  @!P6 LDG.E.U16 R8, desc[UR26][R6.64+0xc0] ;  /* 0x0000c01a0608e981 */ /* 0x000f22000c1e1500 */
[C---:B------:R-:W-:Y:S02]  /*0b20*/  LOP3.LUT R105, R45.reuse, 0x160, RZ, 0xfc, !PT ;  /* 0x000001602d697812 */ /* 0x040fe400078efcff */
[C---:B------:R-:W-:Y:S01]  /*0b30*/  LOP3.LUT R104, R45.reuse, 0x180, RZ, 0xfc, !PT ;  /* 0x000001802d687812 */ /* 0x040fe200078efcff */
[----:B------:R-:W4:Y:S01]  /*0b40*/  @!P0 LDG.E.U16 R12, desc[UR26][R6.64+0x1c0] ;  /* 0x0001c01a060c8981 */ /* 0x000f22000c1e1500 */
[----:B------:R-:W-:Y:S02]  /*0b50*/  ISETP.GE.AND P0, PT, R108, UR33, PT ;  /* 0x000000216c007c0c */ /* 0x000fe4000bf06270 */
[C---:B------:R-:W-:Y:S01]  /*0b60*/  LOP3.LUT R103, R45.reuse, 0x1a0, RZ, 0xfc, !PT ;  /* 0x000001a02d677812 */ /* 0x040fe200078efcff */
[----:B------:R-:W4:Y:S01]  /*0b70*/  @!P3 LDG.E.U16 R13, desc[UR26][R6.64+0x180] ;  /* 0x0001801a060db981 */ /* 0x000f22000c1e1500 */
[----:B------:R-:W-:-:S02]  /*0b80*/  LOP3.LUT R102, R45, 0x1c0, RZ, 0xfc, !PT ;  /* 0x000001c02d667812 */ /* 0x000fc400078efcff */
[----:B------:R-:W-:Y:S01]  /*0b90*/  ISETP.GE.AND P1, PT, R106, UR33, PT ;  /* 0x000000216a007c0c */ /* 0x000fe2000bf26270 */
[----:B------:R-:W4:Y:S01]  /*0ba0*/  @!P5 LDG.E.U16 R11, desc[UR26][R6.64+0x100] ;  /* 0x0001001a060bd981 */ /* 0x000f22000c1e1500 */
[----:B------:R-:W-:Y:S02]  /*0bb0*/  ISETP.GE.AND P2, PT, R105, UR33, PT ;  /* 0x0000002169007c0c */ /* 0x000fe4000bf46270 */
[----:B------:R-:W-:Y:S01]  /*0bc0*/  PRMT R14, RZ, 0x7610, R14 ;  /* 0x00007610ff0e7816 */ /* 0x000fe2000000000e */
[----:B------:R-:W4:Y:S01]  /*0bd0*/  @!P4 LDG.E.U16 R10, desc[UR26][R6.64+0x140] ;  /* 0x0001401a060ac981 */ /* 0x000f22000c1e1500 */
[----:B------:R-:W-:Y:S02]  /*0be0*/  PRMT R17, RZ, 0x7610, R17 ;  /* 0x00007610ff117816 */ /* 0x000fe40000000011 */
[----:B------:R-:W-:Y:S01]  /*0bf0*/  PRMT R16, RZ, 0x7610, R16 ;  /* 0x00007610ff107816 */ /* 0x000fe20000000010 */
[----:B------:R-:W4:Y:S01]  /*0c00*/  @!P0 LDG.E.U16 R15, desc[UR26][R6.64+0x200] ;  /* 0x0002001a060f8981 */ /* 0x000f22000c1e1500 */
[----:B------:R-:W-:-:S02]  /*0c10*/  ISETP.GE.AND P0, PT, R107, UR33, PT ;  /* 0x000000216b007c0c */ /* 0x000fc4000bf06270 */
[----:B------:R-:W-:Y:S01]  /*0c20*/  ISETP.GE.AND P3, PT, R104, UR33, PT ;  /* 0x0000002168007c0c */ /* 0x000fe2000bf66270 */
[----:B------:R-:W4:Y:S01]  /*0c30*/  @!P1 LDG.E.U16 R17, desc[UR26][R6.64+0x280] ;  /* 0x0002801a06119981 */ /* 0x000f22000c1e1500 */
[----:B------:R-:W-:Y:S02]  /*0c40*/  ISETP.GE.AND P4, PT, R103, UR33, PT ;  /* 0x0000002167007c0c */ /* 0x000fe4000bf86270 */
[----:B------:R-:W-:Y:S01]  /*0c50*/  ISETP.GE.AND P5, PT, R102, UR33, PT ;  /* 0x0000002166007c0c */ /* 0x000fe2000bfa6270 */
[----:B------:R-:W4:Y:S01]  /*0c60*/  @!P2 LDG.E.U16 R16, desc[UR26][R6.64+0x2c0] ;  /* 0x0002c01a0610a981 */ /* 0x000f22000c1e1500 */
[----:B------:R-:W-:Y:S02]  /*0c70*/  PRMT R19, RZ, 0x7610, R19 ;  /* 0x00007610ff137816 */ /* 0x000fe40000000013 */
[----:B------:R-:W-:Y:S02]  /*0c80*/  PRMT R18, RZ, 0x7610, R18 ;  /* 0x00007610ff127816 */ /* 0x000fe40000000012 */
[----:B------:R-:W-:Y:S01]  /*0c90*/  PRMT R21, RZ, 0x7610, R21 ;  /* 0x00007610ff157816 */ /* 0x000fe20000000015 */
[----:B------:R-:W4:Y:S01]  /*0ca0*/  @!P0 LDG.E.U16 R14, desc[UR26][R6.64+0x240] ;  /* 0x0002401a060e8981 */ /* 0x000f22000c1e1500 */
[----:B------:R-:W-:-:S03]  /*0cb0*/  LOP3.LUT R44, R45, 0x1e0, RZ, 0xfc, !PT ;  /* 0x000001e02d2c7812 */ /* 0x000fc600078efcff */
[----:B------:R-:W4:Y:S01]  /*0cc0*/  @!P3 LDG.E.U16 R19, desc[UR26][R6.64+0x300] ;  /* 0x0003001a0613b981 */ /* 0x000f22000c1e1500 */
[----:B------:R-:W-:-:S03]  /*0cd0*/  ISETP.GE.AND P6, PT, R44, UR33, PT ;  /* 0x000000212c007c0c */ /* 0x000fc6000bfc6270 */
[----:B------:R-:W4:Y:S04]  /*0ce0*/  @!P4 LDG.E.U16 R18, desc[UR26][R6.64+0x340] ;  /* 0x0003401a0612c981 */ /* 0x000f28000c1e1500 */
[----:B------:R-:W4:Y:S01]  /*0cf0*/  @!P5 LDG.E.U16 R21, desc[UR26][R6.64+0x380] ;  /* 0x0003801a0615d981 */ /* 0x000f22000c1e1500 */
        /* <DEDUP_REMOVED lines=14> */
[-C--:B------:R-:W-:Y:S02]  /*0de0*/  LEA.HI.SX32 R23, R23, R20.reuse, 0x1b ;  /* 0x0000001417177211 */ /* 0x080fe400078fdaff */
[----:B------:R-:W-:-:S02]  /*0df0*/  LEA.HI.SX32 R25, R25, R20, 0x1b ;  /* 0x0000001419197211 */ /* 0x000fc400078fdaff */
[----:B------:R-:W-:Y:S01]  /*0e00*/  LEA R39, R7, UR34, 0x1 ;  /* 0x0000002207277c11 */ /* 0x000fe2000f8e08ff */
[C---:B------:R-:W-:Y:S01]  /*0e10*/  VIADD R7, R20.reuse, 0xe0 ;  /* 0x000000e014077836 */ /* 0x040fe20000000000 */
[-C--:B------:R-:W-:Y:S01]  /*0e20*/  LEA.HI.SX32 R27, R27, R20.reuse, 0x1b ;  /* 0x000000141b1b7211 */ /* 0x080fe200078fdaff */
[C---:B------:R-:W-:Y:S01]  /*0e30*/  VIADD R29, R20.reuse, 0xa0 ;  /* 0x000000a0141d7836 */ /* 0x040fe20000000000 */
[----:B------:R-:W-:Y:S02]  /*0e40*/  LEA R41, R23, UR34, 0x1 ;  /* 0x0000002217297c11 */ /* 0x000fe4000f8e08ff */
[----:B------:R-:W-:Y:S01]  /*0e50*/  LEA R40, R25, UR34, 0x1 ;  /* 0x0000002219287c11 */ /* 0x000fe2000f8e08ff */
[C---:B------:R-:W-:Y:S01]  /*0e60*/  VIADD R23, R20.reuse, 0x100 ;  /* 0x0000010014177836 */ /* 0x040fe20000000000 */
[----:B------:R-:W-:Y:S02]  /*0e70*/  LEA R38, R27, UR34, 0x1 ;  /* 0x000000221b267c11 */ /* 0x000fe4000f8e08ff */
[-C--:B------:R-:W-:Y:S01]  /*0e80*/  LEA.HI.SX32 R7, R7, R20.reuse, 0x1b ;  /* 0x0000001407077211 */ /* 0x080fe200078fdaff */
[----:B------:R-:W-:Y:S01]  /*0e90*/  VIADD R27, R20, 0x140 ;  /* 0x00000140141b7836 */ /* 0x000fe20000000000 */
[----:B------:R-:W-:-:S02]  /*0ea0*/  LEA.HI.SX32 R29, R29, R20, 0x1b ;  /* 0x000000141d1d7211 */ /* 0x000fc400078fdaff */
[C---:B------:R-:W-:Y:S02]  /*0eb0*/  IADD3 R25, PT, PT, R20.reuse, 0x120, RZ ;  /* 0x0000012014197810 */ /* 0x040fe40007ffe0ff */
[----:B------:R-:W-:Y:S02]  /*0ec0*/  LEA R35, R7, UR34, 0x1 ;  /* 0x0000002207237c11 */ /* 0x000fe4000f8e08ff */
[-C--:B------:R-:W-:Y:S02]  /*0ed0*/  LEA.HI.SX32 R23, R23, R20.reuse, 0x1b ;  /* 0x0000001417177211 */ /* 0x080fe400078fdaff */
[----:B------:R-:W-:Y:S02]  /*0ee0*/  IADD3 R7, PT, PT, R20, 0x180, RZ ;  /* 0x0000018014077810 */ /* 0x000fe40007ffe0ff */
[----:B------:R-:W-:Y:S02]  /*0ef0*/  LEA R37, R29, UR34, 0x1 ;  /* 0x000000221d257c11 */ /* 0x000fe4000f8e08ff */
[----:B------:R-:W-:-:S02]  /*0f00*/  LEA.HI.SX32 R25, R25, R20, 0x1b ;  /* 0x0000001419197211 */ /* 0x000fc400078fdaff */
[-C--:B------:R-:W-:Y:S02]  /*0f10*/  LEA.HI.SX32 R27, R27, R20.reuse, 0x1b ;  /* 0x000000141b1b7211 */ /* 0x080fe400078fdaff */
[----:B------:R-:W-:Y:S02]  /*0f20*/  LEA R34, R23, UR34, 0x1 ;  /* 0x0000002217227c11 */ /* 0x000fe4000f8e08ff */
[----:B------:R-:W-:Y:S02]  /*0f30*/  LEA.HI.SX32 R7, R7, R20, 0x1b ;  /* 0x0000001407077211 */ /* 0x000fe400078fdaff */
[----:B------:R-:W-:Y:S02]  /*0f40*/  LEA R33, R25, UR34, 0x1 ;  /* 0x0000002219217c11 */ /* 0x000fe4000f8e08ff */
[----:B------:R-:W-:Y:S02]  /*0f50*/  IADD3 R23, PT, PT, R20, 0x1e0, RZ ;  /* 0x000001e014177810 */ /* 0x000fe40007ffe0ff */
[----:B------:R-:W-:-:S02]  /*0f60*/  LEA R32, R27, UR34, 0x1 ;  /* 0x000000221b207c11 */ /* 0x000fc4000f8e08ff */
[----:B------:R-:W-:Y:S02]  /*0f70*/  LEA R30, R7, UR34, 0x1 ;  /* 0x00000022071e7c11 */ /* 0x000fe4000f8e08ff */
[----:B------:R-:W-:-:S04]  /*0f80*/  LEA.HI.SX32 R23, R23, R20, 0x1b ;  /* 0x0000001417177211 */ /* 0x000fc800078fdaff */
[----:B------:R-:W-:Y:S02]  /*0f90*/  LEA R27, R23, UR34, 0x1 ;  /* 0x00000022171b7c11 */ /* 0x000fe4000f8e08ff */
[----:B------:R-:W-:Y:S02]  /*0fa0*/  P2R R62, PR, RZ, 0x1 ;  /* 0x00000001ff3e7803 */ /* 0x000fe40000000000 */
[----:B------:R-:W-:Y:S02]  /*0fb0*/  ISETP.GE.AND P0, PT, R114, UR33, PT ;  /* 0x0000002172007c0c */ /* 0x000fe4000bf06270 */
[----:B------:R-:W-:Y:S02]  /*0fc0*/  P2R R58, PR, RZ, 0x2 ;  /* 0x00000002ff3a7803 */ /* 0x000fe40000000000 */
[----:B------:R-:W-:Y:S02]  /*0fd0*/  ISETP.GE.AND P1, PT, R115, UR33, PT ;  /* 0x0000002173007c0c */ /* 0x000fe4000bf26270 */
[----:B------:R-:W-:-:S02]  /*0fe0*/  PRMT R56, RZ, 0x7610, R56 ;  /* 0x00007610ff387816 */ /* 0x000fc40000000038 */
[----:B------:R-:W-:Y:S02]  /*0ff0*/  PRMT R64, RZ, 0x7610, R64 ;  /* 0x00007610ff407816 */ /* 0x000fe40000000040 */
[----:B------:R-:W-:Y:S01]  /*1000*/  PRMT R66, RZ, 0x7610, R66 ;  /* 0x00007610ff427816 */ /* 0x000fe20000000042 */
[----:B--2---:R0:W-:Y:S02]  /*1010*/  STS.U16 [R42], R5 ;  /* 0x000000052a007388 */ /* 0x0041e40000000400 */
[----:B0-----:R-:W-:-:S04]  /*1020*/  IADD3 R5, PT, PT, R20, 0xc0, RZ ;  /* 0x000000c014057810 */ /* 0x001fc80007ffe0ff */
[----:B------:R-:W-:Y:S01]  /*1030*/  LEA.HI.SX32 R5, R5, R20, 0x1b ;  /* 0x0000001405057211 */ /* 0x000fe200078fdaff */
[----:B---3--:R-:W-:Y:S03]  /*1040*/  STS.U16 [R41+0x40], R0 ;  /* 0x0000400029007388 */ /* 0x008fe60000000400 */
[----:B------:R-:W-:Y:S01]  /*1050*/  LEA R36, R5, UR34, 0x1 ;  /* 0x0000002205247c11 */ /* 0x000fe2000f8e08ff */
[----:B----4-:R0:W-:Y:S01]  /*1060*/  STS.U16 [R40+0x80], R9 ;  /* 0x0000800928007388 */ /* 0x0101e20000000400 */
[----:B------:R-:W-:-:S03]  /*1070*/  VIADD R5, R20, 0x160 ;  /* 0x0000016014057836 */ /* 0x000fc60000000000 */
[----:B------:R-:W-:Y:S04]  /*1080*/  STS.U16 [R39+0xc0], R8 ;  /* 0x0000c00827007388 */ /* 0x000fe80000000400 */
[----:B------:R1:W-:Y:S01]  /*1090*/  STS.U16 [R38+0x100], R11 ;  /* 0x0001000b26007388 */ /* 0x0003e20000000400 */
[C---:B0-----:R-:W-:Y:S01]  /*10a0*/  VIADD R9, R20.reuse, 0x1a0 ;  /* 0x000001a014097836 */ /* 0x041fe20000000000 */
[-C--:B------:R-:W-:Y:S02]  /*10b0*/  LEA.HI.SX32 R5, R5, R20.reuse, 0x1b ;  /* 0x0000001405057211 */ /* 0x080fe400078fdaff */
[----:B------:R-:W-:Y:S01]  /*10c0*/  STS.U16 [R37+0x140], R10 ;  /* 0x0001400a25007388 */ /* 0x000fe20000000400 */
[----:B-1----:R-:W-:Y:S01]  /*10d0*/  VIADD R11, R20, 0x1c0 ;  /* 0x000001c0140b7836 */ /* 0x002fe20000000000 */
[----:B------:R-:W-:-:S02]  /*10e0*/  LEA.HI.SX32 R9, R9, R20, 0x1b ;  /* 0x0000001409097211 */ /* 0x000fc400078fdaff */
[----:B------:R0:W-:Y:S01]  /*10f0*/  STS.U16 [R36+0x180], R13 ;  /* 0x0001800d24007388 */ /* 0x0001e20000000400 */
[----:B------:R-:W-:Y:S02]  /*1100*/  LEA R31, R5, UR34, 0x1 ;  /* 0x00000022051f7c11 */ /* 0x000fe4000f8e08ff */
        /* <DEDUP_REMOVED lines=8> */
[----:B0-----:R-:W-:-:S03]  /*1190*/  VIADD R13, R20, 0x5 ;  /* 0x00000005140d7836 */ /* 0x001fc60000000000 */
[----:B------:R-:W-:Y:S01]  /*11a0*/  STS.U16 [R31+0x2c0], R16 ;  /* 0x0002c0101f007388 */ /* 0x000fe20000000400 */
[----:B------:R-:W-:-:S03]  /*11b0*/  VIADD R5, R20, 0x1 ;  /* 0x0000000114057836 */ /* 0x000fc60000000000 */
[----:B------:R0:W-:Y:S01]  /*11c0*/  STS.U16 [R30+0x300], R19 ;  /* 0x000300131e007388 */ /* 0x0001e20000000400 */
[----:B-1----:R-:W-:-:S03]  /*11d0*/  VIADD R17, R20, 0x7 ;  /* 0x0000000714117836 */ /* 0x002fc60000000000 */
[----:B------:R-:W-:Y:S01]  /*11e0*/  STS.U16 [R29+0x340], R18 ;  /* 0x000340121d007388 */ /* 0x000fe20000000400 */
[C---:B------:R-:W-:Y:S01]  /*11f0*/  VIADD R7, R20.reuse, 0x2 ;  /* 0x0000000214077836 */ /* 0x040fe20000000000 */
[C---:B------:R-:W-:Y:S01]  /*1200*/  IADD3 R15, PT, PT, R20.reuse, 0x6, RZ ;  /* 0x00000006140f7810 */ /* 0x040fe20007ffe0ff */
[C---:B------:R-:W-:Y:S01]  /*1210*/  VIADD R11, R20.reuse, 0x4 ;  /* 0x00000004140b7836 */ /* 0x040fe20000000000 */
[----:B------:R1:W-:Y:S01]  /*1220*/  STS.U16 [R28+0x380], R21 ;  /* 0x000380151c007388 */ /* 0x0003e20000000400 */
[C---:B------:R-:W-:Y:S01]  /*1230*/  VIADD R25, R20.reuse, 0x8 ;  /* 0x0000000814197836 */ /* 0x040fe20000000000 */
[C---:B0-----:R-:W-:Y:S01]  /*1240*/  IADD3 R19, PT, PT, R20.reuse, 0x9, RZ ;  /* 0x0000000914137810 */ /* 0x041fe20007ffe0ff */
[C---:B------:R-:W-:Y:S01]  /*1250*/  VIADD R55, R20.reuse, 0xa ;  /* 0x0000000a14377836 */ /* 0x040fe20000000000 */
[C---:B------:R-:W-:Y:S01]  /*1260*/  IADD3 R9, PT, PT, R20.reuse, 0x3, RZ ;  /* 0x0000000314097810 */ /* 0x040fe20007ffe0ff */
[C---:B------:R-:W-:Y:S01]  /*1270*/  VIADD R59, R20.reuse, 0xd ;  /* 0x0000000d143b7836 */ /* 0x040fe20000000000 */
[C---:B------:R-:W-:Y:S01]  /*1280*/  IADD3 R57, PT, PT, R20.reuse, 0xc, RZ ;  /* 0x0000000c14397810 */ /* 0x040fe20007ffe0ff */
[C---:B------:R-:W-:Y:S01]  /*1290*/  VIADD R61, R20.reuse, 0xe ;  /* 0x0000000e143d7836 */ /* 0x040fe20000000000 */
[C---:B------:R-:W-:Y:S01]  /*12a0*/  IADD3 R63, PT, PT, R20.reuse, 0xf, RZ ;  /* 0x0000000f143f7810 */ /* 0x040fe20007ffe0ff */
[----:B-1----:R-:W-:Y:S01]  /*12b0*/  VIADD R21, R20, 0xb ;  /* 0x0000000b14157836 */ /* 0x002fe20000000000 */
        /* <DEDUP_REMOVED lines=52> */
[----:B------:R-:W-:Y:S02]  /*1600*/  PRMT R59, RZ, 0x7610, R59 ;  /* 0x00007610ff3b7816 */ /* 0x000fe4000000003b */
[----:B0-----:R-:W-:Y:S02]  /*1610*/  PRMT R54, RZ, 0x7610, R54 ;  /* 0x00007610ff367816 */ /* 0x001fe40000000036 */
[----:B------:R-:W2:Y:S01]  /*1620*/  @!P0 LDG.E.U16 R57, desc[UR26][R2.64+0x80] ;  /* 0x0000801a02398981 */ /* 0x000ea2000c1e1500 */
[----:B------:R-:W-:-:S03]  /*1630*/  ISETP.GE.AND P0, PT, R112, UR33, PT ;  /* 0x0000002170007c0c */ /* 0x000fc6000bf06270 */
[----:B------:R-:W3:Y:S01]  /*1640*/  @!P1 LDG.E.U16 R56, desc[UR26][R2.64+0x40] ;  /* 0x0000401a02389981 */ /* 0x000ee2000c1e1500 */
[----:B------:R-:W-:-:S09]  /*1650*/  ISETP.GE.AND P1, PT, R113, UR33, PT ;  /* 0x0000002171007c0c */ /* 0x000fd2000bf26270 */
[----:B------:R-:W4:Y:S01]  /*1660*/  @!P0 LDG.E.U16 R59, desc[UR26][R2.64+0x100] ;  /* 0x0001001a023b8981 */ /* 0x000f22000c1e1500 */
[----:B------:R-:W-:-:S03]  /*1670*/  ISETP.GE.AND P0, PT, R110, UR33, PT ;  /* 0x000000216e007c0c */ /* 0x000fc6000bf06270 */
[----:B------:R-:W4:Y:S01]  /*1680*/  @!P1 LDG.E.U16 R54, desc[UR26][R2.64+0xc0] ;  /* 0x0000c01a02369981 */ /* 0x000f22000c1e1500 */
[----:B------:R-:W-:Y:S02]  /*1690*/  ISETP.GE.AND P1, PT, R111, UR33, PT ;  /* 0x000000216f007c0c */ /* 0x000fe4000bf26270 */
[----:B------:R-:W-:-:S07]  /*16a0*/  PRMT R61, RZ, 0x7610, R61 ;  /* 0x00007610ff3d7816 */ /* 0x000fce000000003d */
[----:B------:R-:W4:Y:S01]  /*16b0*/  @!P0 LDG.E.U16 R61, desc[UR26][R2.64+0x180] ;  /* 0x0001801a023d8981 */ /* 0x000f22000c1e1500 */
[----:B------:R-:W-:-:S03]  /*16c0*/  ISETP.GE.AND P0, PT, R108, UR33, PT ;  /* 0x000000216c007c0c */ /* 0x000fc6000bf06270 */
[----:B------:R-:W4:Y:S01]  /*16d0*/  @!P1 LDG.E.U16 R64, desc[UR26][R2.64+0x140] ;  /* 0x0001401a02409981 */ /* 0x000f22000c1e1500 */
[----:B------:R-:W-:Y:S02]  /*16e0*/  ISETP.GE.AND P1, PT, R109, UR33, PT ;  /* 0x000000216d007c0c */ /* 0x000fe4000bf26270 */
[----:B------:R-:W-:-:S07]  /*16f0*/  PRMT R63, RZ, 0x7610, R63 ;  /* 0x00007610ff3f7816 */ /* 0x000fce000000003f */
[----:B------:R-:W4:Y:S01]  /*1700*/  @!P0 LDG.E.U16 R63, desc[UR26][R2.64+0x200] ;  /* 0x0002001a023f8981 */ /* 0x000f22000c1e1500 */
[----:B------:R-:W-:-:S03]  /*1710*/  ISETP.NE.AND P0, PT, R62, RZ, PT ;  /* 0x000000ff3e00720c */ /* 0x000fc60003f05270 */
        /* <DEDUP_REMOVED lines=11> */
[----:B------:R-:W2:Y:S01]  /*17d0*/  @!P0 LDG.E.U16 R55, desc[UR26][R2.64] ;  /* 0x0000001a02378981 */ /* 0x000ea2000c1e1500 */
[----:B------:R-:W-:-:S02]  /*17e0*/  PRMT R77, RZ, 0x7610, R77 ;  /* 0x00007610ff4d7816 */ /* 0x000fc4000000004d */
[----:B------:R-:W-:Y:S01]  /*17f0*/  PRMT R78, RZ, 0x7610, R78 ;  /* 0x00007610ff4e7816 */ /* 0x000fe2000000004e */
        /* <DEDUP_REMOVED lines=9> */
[----:B------:R-:W-:Y:S04]  /*1890*/  STS.U16 [R40+0x80], R57 ;  /* 0x0000803928007388 */ /* 0x000fe80000000400 */
        /* <DEDUP_REMOVED lines=15> */
[----:B------:R-:W-:Y:S04]  /*1990*/  LDS.U16 R56, [R24+0x4] ;  /* 0x0000040018387984 */ /* 0x000fe80000000400 */
[----:B------:R-:W2:Y:S04]  /*19a0*/  LDS.U16 R57, [R23+0x6] ;  /* 0x0000060017397984 */ /* 0x000ea80000000400 */
[----:B------:R-:W3:Y:S04]  /*19b0*/  LDS.U16 R55, [R25+0x2] ;  /* 0x0000020019377984 */ /* 0x000ee80000000400 */
[----:B------:R-:W4:Y:S04]  /*19c0*/  LDS.U16 R58, [R22+0x8] ;  /* 0x00000800163a7984 */ /* 0x000f280000000400 */
[----:B------:R-:W4:Y:S04]  /*19d0*/  LDS.U16 R79, [R21+0xa] ;  /* 0x00000a00154f7984 */ /* 0x000f280000000400 */
[----:B------:R0:W0:Y:S04]  /*19e0*/  LDS.U16 R80, [R20+0xc] ;  /* 0x00000c0014507984 */ /* 0x0000280000000400 */
        /* <DEDUP_REMOVED lines=11> */
[----:B------:R-:W-:-:S04]  /*1aa0*/  FSETP.GTU.FTZ.AND P1, PT, R61, 20, PT ;  /* 0x41a000003d00780b */ /* 0x000fc80003f3c000 */
[----:B0-----:R-:W-:Y:S01]  /*1ab0*/  ISETP.EQ.OR P1, PT, RZ, UR8, P1 ;  /* 0x00000008ff007c0c */ /* 0x001fe20008f22670 */
[----:B--2---:R-:W-:Y:S01]  /*1ac0*/  IMAD.U32 R57, R57, 0x10000, RZ ;  /* 0x0001000039397824 */ /* 0x004fe200078e00ff */
[----:B------:R-:W-:Y:S01]  /*1ad0*/  SHF.L.U32 R59, R56, 0x10, RZ ;  /* 0x00000010383b7819 */ /* 0x000fe200000006ff */
[----:B---3--:R-:W-:Y:S02]  /*1ae0*/  IMAD.U32 R55, R55, 0x10000, RZ ;  /* 0x0001000037377824 */ /* 0x008fe400078e00ff */
[----:B----4-:R-:W-:Y:S02]  /*1af0*/  IMAD.U32 R77, R58, 0x10000, RZ ;  /* 0x000100003a4d7824 */ /* 0x010fe400078e00ff */
        /* <DEDUP_REMOVED lines=9> */
[----:B------:R-:W-:Y:S01]  /*1b90*/  FSETP.GTU.FTZ.AND P5, PT, R57, 20, PT ;  /* 0x41a000003900780b */ /* 0x000fe20003fbc000 */
        /* <DEDUP_REMOVED lines=14> */
[----:B------:R-:W-:-:S03]  /*1c80*/  @P1 IMAD.MOV.U32 R77, RZ, RZ, 0x7f800000 ;  /* 0x7f800000ff4d1424 */ /* 0x000fc600078e00ff */
        /* <DEDUP_REMOVED lines=16> */
.L_x_3305:
[----:B------:R-:W-:Y:S05]  /*1d90*/  BSYNC.RECONVERGENT B0 ;  /* 0x0000000000007941 */ /* 0x000fea0003800200 */
.L_x_3304:
        /* <DEDUP_REMOVED lines=37> */
.L_x_3307:
[----:B------:R-:W-:Y:S05]  /*1ff0*/  BSYNC.RECONVERGENT B0 ;  /* 0x0000000000007941 */ /* 0x000fea0003800200 */
.L_x_3306:
        /* <DEDUP_REMOVED lines=35> */
.L_x_3309:
[----:B------:R-:W-:Y:S05]  /*2230*/  BSYNC.RECONVERGENT B0 ;  /* 0x0000000000007941 */ /* 0x000fea0003800200 */
.L_x_3308:
        /* <DEDUP_REMOVED lines=37> */
.L_x_3311:
[----:B------:R-:W-:Y:S05]  /*2490*/  BSYNC.RECONVERGENT B0 ;  /* 0x0000000000007941 */ /* 0x000fea0003800200 */
.L_x_3310:
        /* <DEDUP_REMOVED lines=35> */
.L_x_3313:
[----:B------:R-:W-:Y:S05]  /*26d0*/  BSYNC.RECONVERGENT B0 ;  /* 0x0000000000007941 */ /* 0x000fea0003800200 */
.L_x_3312:
        /* <DEDUP_REMOVED lines=37> */
.L_x_3315:
[----:B------:R-:W-:Y:S05]  /*2930*/  BSYNC.RECONVERGENT B0 ;  /* 0x0000000000007941 */ /* 0x000fea0003800200 */
.L_x_3314:
        /* <DEDUP_REMOVED lines=35> */
.L_x_3317:
[----:B------:R-:W-:Y:S05]  /*2b70*/  BSYNC.RECONVERGENT B0 ;  /* 0x0000000000007941 */ /* 0x000fea0003800200 */
.L_x_3316:
        /* <DEDUP_REMOVED lines=37> */
.L_x_3319:
[----:B------:R-:W-:Y:S05]  /*2dd0*/  BSYNC.RECONVERGENT B0 ;  /* 0x0000000000007941 */ /* 0x000fea0003800200 */
.L_x_3318:
        /* <DEDUP_REMOVED lines=35> */
.L_x_3321:
[----:B------:R-:W-:Y:S05]  /*3010*/  BSYNC.RECONVERGENT B0 ;  /* 0x0000000000007941 */ /* 0x000fea0003800200 */
.L_x_3320:
[----:B------:R-:W-:Y:S01]  /*3020*/  ISETP.EQ.OR P6, PT, RZ, UR8, P3 ;  /* 0x00000008ff007c0c */ /* 0x000fe20009fc2670 */
[----:B------:R-:W-:Y:S01]  /*3030*/  BSSY.RECONVERGENT B0, `(.L_x_3322) ;  /* 0x0000026000007945 */ /* 0x000fe20003800200 */
[----:B------:R-:W-:Y:S01]  /*3040*/  SHF.L.U32 R3, R3, 0x10, RZ ;  /* 0x0000001003037819 */ /* 0x000fe200000006ff */
[----:B------:R-:W-:Y:S01]  /*3050*/  IMAD.U32 R87, R68, 0x10000, RZ ;  /* 0x0001000044577824 */ /* 0x000fe200078e00ff */
[----:B------:R-:W-:Y:S01]  /*3060*/  FSETP.GTU.FTZ.AND P4, PT, R67, 20, PT ;  /* 0x41a000004300780b */ /* 0x000fe20003f9c000 */
[----:B------:R-:W-:Y:S01]  /*3070*/  IMAD.U32 R86, R76, 0x10000, RZ ;  /* 0x000100004c567824 */ /* 0x000fe200078e00ff */
[----:B------:R-:W-:Y:S01]  /*3080*/  ISETP.EQ.OR P3, PT, RZ, UR8, P2 ;  /* 0x00000008ff007c0c */ /* 0x000fe20009762670 */
[----:B------:R-:W-:-:S06]  /*3090*/  FADD.FTZ R68, R3, R50 ;  /* 0x0000003203447221 */ /* 0x000fcc0000010000 */
        /* <DEDUP_REMOVED lines=31> */
.L_x_3323:
[----:B------:R-:W-:Y:S05]  /*3290*/  BSYNC.RECONVERGENT B0 ;  /* 0x0000000000007941 */ /* 0x000fea0003800200 */
.L_x_3322:
        /* <DEDUP_REMOVED lines=39> */
.L_x_3325:
[----:B------:R-:W-:Y:S05]  /*3510*/  BSYNC.RECONVERGENT B0 ;  /* 0x0000000000007941 */ /* 0x000fea0003800200 */
.L_x_3324:
        /* <DEDUP_REMOVED lines=44> */
.L_x_3327:
[----:B------:R-:W-:Y:S05]  /*37e0*/  BSYNC.RECONVERGENT B0 ;  /* 0x0000000000007941 */ /* 0x000fea0003800200 */
.L_x_3326:
        /* <DEDUP_REMOVED lines=32> */
.L_x_3329:
[----:B------:R-:W-:Y:S05]  /*39f0*/  BSYNC.RECONVERGENT B0 ;  /* 0x0000000000007941 */ /* 0x000fea0003800200 */
.L_x_3328:
        /* <DEDUP_REMOVED lines=32> */
.L_x_3331:
[----:B------:R-:W-:Y:S05]  /*3c00*/  BSYNC.RECONVERGENT B0 ;  /* 0x0000000000007941 */ /* 0x000fea0003800200 */
.L_x_3330:
        /* <DEDUP_REMOVED lines=32> */
.L_x_3333:
[----:B------:R-:W-:Y:S05]  /*3e10*/  BSYNC.RECONVERGENT B0 ;  /* 0x0000000000007941 */ /* 0x000fea0003800200 */
.L_x_3332:
        /* <DEDUP_REMOVED lines=32> */
.L_x_3335:
[----:B------:R-:W-:Y:S05]  /*4020*/  BSYNC.RECONVERGENT B0 ;  /* 0x0000000000007941 */ /* 0x000fea0003800200 */
.L_x_3334:
        /* <DEDUP_REMOVED lines=24> */
[----:B------:R-:W-:Y:S02]  /*41b0*/  IMAD.U32 R3, RZ, RZ, UR17 ;  /* 0x00000011ff037e24 */ /* 0x000fe4000f8e00ff */
[----:B------:R-:W-:Y:S01]  /*41c0*/  FMUL.FTZ R101, R98, R65 ;  /* 0x0000004162657220 */ /* 0x000fe20000410000 */
[----:B------:R-:W-:Y:S01]  /*41d0*/  FMUL.FTZ R86, R86, R61 ;  /* 0x0000003d56567220 */ /* 0x000fe20000410000 */
[----:B------:R-:W-:Y:S01]  /*41e0*/  FMUL.FTZ R87, R87, R60 ;  /* 0x0000003c57577220 */ /* 0x000fe20000410000 */
        /* <DEDUP_REMOVED lines=15> */
[----:B------:R-:W-:-:S02]  /*42e0*/  UIMAD UR8, UR4, UR8, URZ ;  /* 0x00000008040872a4 */ /* 0x000fc4000f8e02ff */
[----:B------:R-:W-:Y:S01]  /*42f0*/  UIADD3 UR9, UPT, UPT, UR34, 0x870, URZ ;  /* 0x0000087022097890 */ /* 0x000fe2000fffe0ff */
[----:B------:R-:W-:Y:S01]  /*4300*/  UMOV UR14, UR19 ;  /* 0x00000013000e7c82 */ /* 0x000fe20008000000 */
[----:B------:R-:W-:Y:S01]  /*4310*/  UMOV UR15, UR20 ;  /* 0x00000014000f7c82 */ /* 0x000fe20008000000 */
[----:B------:R-:W-:Y:S01]  /*4320*/  UMOV UR12, UR23 ;  /* 0x00000017000c7c82 */ /* 0x000fe20008000000 */
[----:B------:R-:W-:Y:S01]  /*4330*/  UMOV UR13, UR24 ;  /* 0x00000018000d7c82 */ /* 0x000fe20008000000 */
[----:B------:R-:W-:-:S07]  /*4340*/  UMOV UR11, UR35 ;  /* 0x00000023000b7c82 */ /* 0x000fce0008000000 */
.L_x_3341:
[----:B------:R-:W-:Y:S02]  /*4350*/  ISETP.GE.AND P2, PT, R114, UR33, PT ;  /* 0x0000002172007c0c */ /* 0x000fe4000bf46270 */
[----:B------:R-:W-:Y:S02]  /*4360*/  ISETP.GE.AND P3, PT, R115, UR33, PT ;  /* 0x0000002173007c0c */ /* 0x000fe4000bf66270 */
[----:B------:R-:W-:Y:S02]  /*4370*/  ISETP.GE.AND P1, PT, R113, UR33, PT ;  /* 0x0000002171007c0c */ /* 0x000fe4000bf26270 */
[----:B------:R-:W-:-:S05]  /*4380*/  MOV R2, R4 ;  /* 0x0000000400027202 */ /* 0x000fca0000000f00 */
[----:B0-----:R-:W2:Y:S04]  /*4390*/  @!P0 LDG.E.U16 R8, desc[UR26][R2.64+-0x200] ;  /* 0xfffe001a02088981 */ /* 0x001ea8000c1e1500 */
[----:B------:R-:W3:Y:S04]  /*43a0*/  @!P2 LDG.E.U16 R5, desc[UR26][R2.64+-0x180] ;  /* 0xfffe801a0205a981 */ /* 0x000ee8000c1e1500 */
[----:B------:R-:W4:Y:S04]  /*43b0*/  @!P3 LDG.E.U16 R4, desc[UR26][R2.64+-0x1c0] ;  /* 0xfffe401a0204b981 */ /* 0x000f28000c1e1500 */
[----:B------:R-:W4:Y:S01]  /*43c0*/  @!P1 LDG.E.U16 R6, desc[UR26][R2.64+-0x140] ;  /* 0xfffec01a02069981 */ /* 0x000f22000c1e1500 */
[----:B------:R-:W-:Y:S01]  /*43d0*/  IMAD.MOV.U32 R7, RZ, RZ, RZ ;  /* 0x000000ffff077224 */ /* 0x000fe200078e00ff */
[----:B------:R-:W-:Y:S01]  /*43e0*/  ISETP.GE.AND P4, PT, R112, UR33, PT ;  /* 0x0000002170007c0c */ /* 0x000fe2000bf86270 */
[----:B------:R-:W-:Y:S01]  /*43f0*/  HFMA2 R9, -RZ, RZ, 0, 0 ;  /* 0x00000000ff097431 */ /* 0x000fe200000001ff */
[----:B------:R-:W-:-:S02]  /*4400*/  ISETP.GE.AND P6, PT, R110, UR33, PT ;  /* 0x000000216e007c0c */ /* 0x000fc4000bfc6270 */
[----:B------:R-:W-:-:S09]  /*4410*/  ISETP.GE.AND P5, PT, R111, UR33, PT ;  /* 0x000000216f007c0c */ /* 0x000fd2000bfa6270 */
[----:B------:R-:W4:Y:S01]  /*4420*/  @!P4 LDG.E.U16 R118, desc[UR26][R2.64+-0x100] ;  /* 0xffff001a0276c981 */ /* 0x000f22000c1e1500 */
[----:B--2---:R-:W-:Y:S02]  /*4430*/  @!P0 PRMT R7, R8, 0x5410, RZ ;  /* 0x0000541008078816 */ /* 0x004fe400000000ff */
[----:B---3--:R-:W-:Y:S02]  /*4440*/  @!P2 PRMT R9, R5, 0x5410, RZ ;  /* 0x000054100509a816 */ /* 0x008fe400000000ff */
[----:B------:R-:W-:Y:S01]  /*4450*/  ISETP.GE.AND P2, PT, R108, UR33, PT ;  /* 0x000000216c007c0c */ /* 0x000fe2000bf46270 */
[----:B------:R-:W2:Y:S01]  /*4460*/  @!P6 LDG.E.U16 R5, desc[UR26][R2.64+-0x80] ;  /* 0xffff801a0205e981 */ /* 0x000ea2000c1e1500 */
[----:B----4-:R-:W-:Y:S02]  /*4470*/  @!P3 PRMT R7, R7, 0x5410, R4 ;  /* 0x000054100707b816 */ /* 0x010fe40000000004 */
[----:B------:R-:W-:Y:S01]  /*4480*/  ISETP.GE.AND P3, PT, R109, UR33, PT ;  /* 0x000000216d007c0c */ /* 0x000fe2000bf66270 */
[----:B------:R-:W3:Y:S01]  /*4490*/  @!P5 LDG.E.U16 R4, desc[UR26][R2.64+-0xc0] ;  /* 0xffff401a0204d981 */ /* 0x000ee2000c1e1500 */
[----:B------:R-:W-:-:S02]  /*44a0*/  @!P1 PRMT R9, R9, 0x5410, R6 ;  /* 0x0000541009099816 */ /* 0x000fc40000000006 */
[----:B------:R-:W-:-:S05]  /*44b0*/  ISETP.GE.AND P1, PT, R107, UR33, PT ;  /* 0x000000216b007c0c */ /* 0x000fca000bf26270 */
[----:B------:R-:W4:Y:S04]  /*44c0*/  @!P2 LDG.E.U16 R8, desc[UR26][R2.64] ;  /* 0x0000001a0208a981 */ /* 0x000f28000c1e1500 */
[----:B------:R-:W4:Y:S04]  /*44d0*/  @!P3 LDG.E.U16 R6, desc[UR26][R2.64+-0x40] ;  /* 0xffffc01a0206b981 */ /* 0x000f28000c1e1500 */
[----:B------:R-:W4:Y:S01]  /*44e0*/  @!P1 LDG.E.U16 R10, desc[UR26][R2.64+0x40] ;  /* 0x0000401a020a9981 */ /* 0x000f22000c1e1500 */
[----:B------:R-:W-:Y:S01]  /*44f0*/  IMAD.MOV.U32 R11, RZ, RZ, RZ ;  /* 0x000000ffff0b7224 */ /* 0x000fe200078e00ff */
[----:B------:R-:W-:-:S02]  /*4500*/  @!P4 PRMT R11, R118, 0x5410, RZ ;  /* 0x00005410760bc816 */ /* 0x000fc400000000ff */
[----:B------:R-:W-:Y:S02]  /*4510*/  MOV R117, RZ ;  /* 0x000000ff00757202 */ /* 0x000fe40000000f00 */
[----:B------:R-:W-:Y:S01]  /*4520*/  ISETP.GE.AND P4, PT, R106, UR33, PT ;  /* 0x000000216a007c0c */ /* 0x000fe2000bf86270 */
[----:B------:R-:W-:-:S12]  /*4530*/  IMAD.MOV.U32 R119, RZ, RZ, RZ ;  /* 0x000000ffff777224 */ /* 0x000fd800078e00ff */
[----:B------:R-:W4:Y:S01]  /*4540*/  @!P4 LDG.E.U16 R126, desc[UR26][R2.64+0x80] ;  /* 0x0000801a027ec981 */ /* 0x000f22000c1e1500 */
[----:B--2---:R-:W-:Y:S02]  /*4550*/  @!P6 PRMT R117, R5, 0x5410, RZ ;  /* 0x000054100575e816 */ /* 0x004fe400000000ff */
[----:B------:R-:W-:Y:S02]  /*4560*/  ISETP.GE.AND P6, PT, R104, UR33, PT ;  /* 0x0000002168007c0c */ /* 0x000fe4000bfc6270 */
[----:B---3--:R-:W-:Y:S02]  /*4570*/  @!P5 PRMT R11, R11, 0x5410, R4 ;  /* 0x000054100b0bd816 */ /* 0x008fe40000000004 */
[----:B------:R-:W-:Y:S02]  /*4580*/  ISETP.GE.AND P5, PT, R105, UR33, PT ;  /* 0x0000002169007c0c */ /* 0x000fe4000bfa6270 */
[----:B----4-:R-:W-:Y:S02]  /*4590*/  @!P2 PRMT R119, R8, 0x5410, RZ ;  /* 0x000054100877a816 */ /* 0x010fe400000000ff */
[----:B------:R-:W-:-:S05]  /*45a0*/  ISETP.GE.AND P2, PT, R102, UR33, PT ;  /* 0x0000002166007c0c */ /* 0x000fca000bf46270 */
[----:B------:R-:W2:Y:S01]  /*45b0*/  @!P6 LDG.E.U16 R8, desc[UR26][R2.64+0x100] ;  /* 0x0001001a0208e981 */ /* 0x000ea2000c1e1500 */
[----:B------:R-:W-:Y:S02]  /*45c0*/  @!P3 PRMT R117, R117, 0x5410, R6 ;  /* 0x000054107575b816 */ /* 0x000fe40000000006 */
[----:B------:R-:W-:Y:S01]  /*45d0*/  ISETP.GE.AND P3, PT, R103, UR33, PT ;  /* 0x0000002167007c0c */ /* 0x000fe2000bf66270 */
[----:B------:R-:W3:Y:S01]  /*45e0*/  @!P5 LDG.E.U16 R6, desc[UR26][R2.64+0xc0] ;  /* 0x0000c01a0206d981 */ /* 0x000ee2000c1e1500 */
[----:B------:R-:W-:Y:S02]  /*45f0*/  @!P1 PRMT R119, R119, 0x5410, R10 ;  /* 0x0000541077779816 */ /* 0x000fe4000000000a */
[----:B------:R-:W-:Y:S01]  /*4600*/  ISETP.GE.AND P1, PT, R44, UR33, PT ;  /* 0x000000212c007c0c */ /* 0x000fe2000bf26270 */
[----:B------:R-:W4:Y:S08]  /*4610*/  @!P2 LDG.E.U16 R118, desc[UR26][R2.64+0x180] ;  /* 0x0001801a0276a981 */ /* 0x000f30000c1e1500 */
        /* <DEDUP_REMOVED lines=10> */
[----:B0-----:R-:W-:Y:S01]  /*46c0*/  HFMA2 R5, -RZ, RZ, 0, 0 ;  /* 0x00000000ff057431 */ /* 0x001fe200000001ff */
[----:B------:R-:W-:Y:S02]  /*46d0*/  @!P4 PRMT R5, R126, 0x5410, RZ ;  /* 0x000054107e05c816 */ /* 0x000fe400000000ff */
        /* <DEDUP_REMOVED lines=9> */
[----:B------:R0:W-:Y:S04]  /*4770*/  STS.U16 [R35+0x1c0], R124 ;  /* 0x0001c07c23007388 */ /* 0x0001e80000000400 */
[----:B------:R-:W-:Y:S04]  /*4780*/  STS.U16 [R34+0x200], R119 ;  /* 0x0002007722007388 */ /* 0x000fe80000000400 */
[----:B------:R-:W-:Y:S01]  /*4790*/  STS.U16 [R33+0x240], R125 ;  /* 0x0002407d21007388 */ /* 0x000fe20000000400 */
[----:B0-----:R-:W-:-:S02]  /*47a0*/  VIADD R124, R116, 0x7 ;  /* 0x00000007747c7836 */ /* 0x001fc40000000000 */
[C---:B------:R-:W-:Y:S02]  /*47b0*/  VIADD R126, R116.reuse, 0x8 ;  /* 0x00000008747e7836 */ /* 0x040fe40000000000 */
[----:B------:R-:W-:Y:S01]  /*47c0*/  VIADD R129, R116, 0xb ;  /* 0x0000000b74817836 */ /* 0x000fe20000000000 */
[----:B--2---:R-:W-:Y:S02]  /*47d0*/  @!P6 PRMT R7, R8, 0x5410, RZ ;  /* 0x000054100807e816 */ /* 0x004fe400000000ff */
[----:B---3--:R-:W-:-:S04]  /*47e0*/  @!P5 PRMT R5, R5, 0x5410, R6 ;  /* 0x000054100505d816 */ /* 0x008fc80000000006 */
[----:B------:R-:W-:Y:S02]  /*47f0*/  PRMT R6, R5, 0x7632, R6 ;  /* 0x0000763205067816 */ /* 0x000fe40000000006 */
[----:B----4-:R-:W-:Y:S02]  /*4800*/  @!P2 PRMT R9, R118, 0x5410, RZ ;  /* 0x000054107609a816 */ /* 0x010fe400000000ff */
[----:B------:R-:W-:Y:S02]  /*4810*/  @!P3 PRMT R7, R7, 0x5410, R10 ;  /* 0x000054100707b816 */ /* 0x000fe4000000000a */
[----:B------:R-:W-:Y:S02]  /*4820*/  @!P1 PRMT R9, R9, 0x5410, R120 ;  /* 0x0000541009099816 */ /* 0x000fe40000000078 */
[----:B------:R-:W-:Y:S01]  /*4830*/  PRMT R117, R7, 0x7632, R117 ;  /* 0x0000763207757816 */ /* 0x000fe20000000075 */
[----:B------:R-:W-:Y:S01]  /*4840*/  STS.U16 [R32+0x280], R5 ;  /* 0x0002800520007388 */ /* 0x000fe20000000400 */
[----:B------:R-:W-:-:S03]  /*4850*/  PRMT R118, R9, 0x7632, R118 ;  /* 0x0000763209767816 */ /* 0x000fc60000000076 */
[----:B------:R0:W-:Y:S04]  /*4860*/  STS.U16 [R31+0x2c0], R6 ;  /* 0x0002c0061f007388 */ /* 0x0001e80000000400 */
[----:B------:R-:W-:Y:S04]  /*4870*/  STS.U16 [R30+0x300], R7 ;  /* 0x000300071e007388 */ /* 0x000fe80000000400 */
[----:B------:R1:W-:Y:S04]  /*4880*/  STS.U16 [R29+0x340], R117 ;  /* 0x000340751d007388 */ /* 0x0003e80000000400 */
[----:B------:R-:W-:Y:S04]  /*4890*/  STS.U16 [R28+0x380], R9 ;  /* 0x000380091c007388 */ /* 0x000fe80000000400 */
[----:B------:R-:W-:Y:S01]  /*48a0*/  STS.U16 [R27+0x3c0], R118 ;  /* 0x0003c0761b007388 */ /* 0x000fe20000000400 */
[----:B------:R-:W-:-:S03]  /*48b0*/  NOP ;  /* 0x0000000000007918 */ /* 0x000fc60000000000 */
[----:B------:R-:W2:Y:S04]  /*48c0*/  LDS.U16 R8, [R26] ;  /* 0x000000001a087984 */ /* 0x000ea80000000400 */
[----:B------:R-:W3:Y:S01]  /*48d0*/  LDS.U16 R10, [R25+0x2] ;  /* 0x00000200190a7984 */ /* 0x000ee20000000400 */
[----:B0-----:R-:W-:-:S03]  /*48e0*/  IADD3 R6, PT, PT, R116, 0x2, RZ ;  /* 0x0000000274067810 */ /* 0x001fc60007ffe0ff */
[----:B------:R-:W0:Y:S01]  /*48f0*/  LDS.U16 R11, [R24+0x4] ;  /* 0x00000400180b7984 */ /* 0x000e220000000400 */
[----:B------:R-:W-:Y:S02]  /*4900*/  ISETP.GE.U32.AND P3, PT, R6, UR33, PT ;  /* 0x0000002106007c0c */ /* 0x000fe4000bf66070 */
[----:B------:R-:W-:Y:S01]  /*4910*/  IADD3 R6, PT, PT, R116, 0x4, RZ ;  /* 0x0000000474067810 */ /* 0x000fe20007ffe0ff */
[----:B------:R-:W-:Y:S03]  /*4920*/  LDS.U16 R121, [R23+0x6] ;  /* 0x0000060017797984 */ /* 0x000fe60000000400 */
[----:B------:R-:W-:Y:S01]  /*4930*/  ISETP.GE.U32.AND P1, PT, R6, UR33, PT ;  /* 0x0000002106007c0c */ /* 0x000fe2000bf26070 */
[----:B------:R-:W4:Y:S04]  /*4940*/  LDS.U16 R7, [R22+0x8] ;  /* 0x0000080016077984 */ /* 0x000f280000000400 */
[----:B------:R-:W4:Y:S01]  /*4950*/  LDS.U16 R6, [R21+0xa] ;  /* 0x00000a0015067984 */ /* 0x000f220000000400 */
[----:B------:R-:W-:Y:S01]  /*4960*/  FMUL.FTZ R4, R4, 1.4426950216293334961 ;  /* 0x3fb8aa3b04047820 */ /* 0x000fe20000410000 */
[----:B------:R-:W-:-:S03]  /*4970*/  VIADD R5, R116, 0x1 ;  /* 0x0000000174057836 */ /* 0x000fc60000000000 */
[----:B-1----:R-:W-:Y:S02]  /*4980*/  FMUL.FTZ R117, R4, R61 ;  /* 0x0000003d04757220 */ /* 0x002fe40000410000 */
[----:B------:R-:W-:Y:S01]  /*4990*/  ISETP.GE.U32.AND P4, PT, R5, UR33, PT ;  /* 0x0000002105007c0c */ /* 0x000fe2000bf86070 */
[----:B------:R-:W-:Y:S02]  /*49a0*/  VIADD R5, R116, 0x3 ;  /* 0x0000000374057836 */ /* 0x000fe40000000000 */
[----:B------:R-:W-:Y:S01]  /*49b0*/  FMUL.FTZ R119, R4, R60 ;  /* 0x0000003c04777220 */ /* 0x000fe20000410000 */
[----:B------:R-:W1:Y:S02]  /*49c0*/  MUFU.EX2 R117, R117 ;  /* 0x0000007500757308 */ /* 0x000e640000000800 */
[----:B------:R-:W-:Y:S01]  /*49d0*/  ISETP.GE.U32.AND P2, PT, R5, UR33, PT ;  /* 0x0000002105007c0c */ /* 0x000fe2000bf46070 */
[----:B------:R-:W-:Y:S01]  /*49e0*/  VIADD R5, R116, 0x5 ;  /* 0x0000000574057836 */ /* 0x000fe20000000000 */
[----:B--2---:R-:W-:-:S02]  /*49f0*/  SHF.L.U32 R9, R8, 0x10, RZ ;  /* 0x0000001008097819 */ /* 0x004fc400000006ff */
[----:B------:R-:W-:Y:S01]  /*4a00*/  ISETP.GE.U32.AND P5, PT, R116, UR33, PT ;  /* 0x0000002174007c0c */ /* 0x000fe2000bfa6070 */
[----:B------:R-:W2:Y:S01]  /*4a10*/  LDS.U16 R8, [R20+0xc] ;  /* 0x00000c0014087984 */ /* 0x000ea20000000400 */
[----:B---3--:R-:W-:Y:S01]  /*4a20*/  SHF.L.U32 R10, R10, 0x10, RZ ;  /* 0x000000100a0a7819 */ /* 0x008fe200000006ff */
[----:B------:R-:W-:Y:S01]  /*4a30*/  FMUL.FTZ R9, R86, R9 ;  /* 0x0000000956097220 */ /* 0x000fe20000410000 */
[----:B------:R-:W3:Y:S01]  /*4a40*/  MUFU.EX2 R119, R119 ;  /* 0x0000007700777308 */ /* 0x000ee20000000800 */
[----:B------:R-:W-:Y:S02]  /*4a50*/  ISETP.GE.U32.AND P6, PT, R5, UR33, PT ;  /* 0x0000002105007c0c */ /* 0x000fe4000bfc6070 */
[----:B------:R-:W-:Y:S01]  /*4a60*/  FMUL.FTZ R10, R87, R10 ;  /* 0x0000000a570a7220 */ /* 0x000fe20000410000 */
[----:B------:R-:W-:Y:S01]  /*4a70*/  FSEL R118, R9, RZ, !P5 ;  /* 0x000000ff09767208 */ /* 0x000fe20006800000 */
[----:B------:R-:W-:Y:S01]  /*4a80*/  VIADD R5, R116, 0x6 ;  /* 0x0000000674057836 */ /* 0x000fe20000000000 */
[----:B------:R-:W2:Y:S01]  /*4a90*/  LDS.U16 R9, [R19+0xe] ;  /* 0x00000e0013097984 */ /* 0x000ea20000000400 */
[C---:B------:R-:W-:Y:S01]  /*4aa0*/  FMUL.FTZ R122, R4.reuse, R59 ;  /* 0x0000003b047a7220 */ /* 0x040fe20000410000 */
[----:B------:R-:W-:Y:S01]  /*4ab0*/  FMUL.FTZ R123, R4, R58 ;  /* 0x0000003a047b7220 */ /* 0x000fe20000410000 */
[----:B------:R-:W-:-:S02]  /*4ac0*/  FSEL R120, R10, RZ, !P4 ;  /* 0x000000ff0a787208 */ /* 0x000fc40006000000 */
[----:B-1----:R-:W-:Y:S01]  /*4ad0*/  FSEL R117, R117, 1, !P5 ;  /* 0x3f80000075757808 */ /* 0x002fe20006800000 */
[----:B------:R-:W1:Y:S01]  /*4ae0*/  LDS.U16 R10, [R18+0x10] ;  /* 0x00001000120a7984 */ /* 0x000e620000000400 */
[----:B------:R-:W-:Y:S02]  /*4af0*/  ISETP.GE.U32.AND P5, PT, R5, UR33, PT ;  /* 0x0000002105007c0c */ /* 0x000fe4000bfa6070 */
[----:B------:R4:W4:Y:S01]  /*4b00*/  MUFU.EX2 R5, R122 ;  /* 0x0000007a00057308 */ /* 0x0009220000000800 */
[----:B0-----:R-:W-:Y:S01]  /*4b10*/  SHF.L.U32 R11, R11, 0x10, RZ ;  /* 0x000000100b0b7819 */ /* 0x001fe200000006ff */
[----:B------:R-:W-:Y:S02]  /*4b20*/  FMUL.FTZ R125, R4, R57 ;  /* 0x00000039047d7220 */ /* 0x000fe40000410000 */
[----:B------:R-:W0:Y:S01]  /*4b30*/  MUFU.EX2 R123, R123 ;  /* 0x0000007b007b7308 */ /* 0x000e220000000800 */
[----:B---3--:R-:W-:Y:S01]  /*4b40*/  FSEL R119, R119, 1, !P4 ;  /* 0x3f80000077777808 */ /* 0x008fe20006000000 */
[----:B----4-:R-:W-:Y:S01]  /*4b50*/  IMAD.U32 R7, R7, 0x10000, RZ ;  /* 0x0001000007077824 */ /* 0x010fe200078e00ff */
[----:B------:R-:W-:Y:S01]  /*4b60*/  ISETP.GE.U32.AND P4, PT, R124, UR33, PT ;  /* 0x000000217c007c0c */ /* 0x000fe2000bf86070 */
[----:B------:R-:W-:Y:S01]  /*4b70*/  FMUL.FTZ R11, R88, R11 ;  /* 0x0000000b580b7220 */ /* 0x000fe20000410000 */
[----:B------:R-:W-:Y:S01]  /*4b80*/  SHF.L.U32 R124, R121, 0x10, RZ ;  /* 0x00000010797c7819 */ /* 0x000fe200000006ff */
[----:B------:R-:W3:Y:S01]  /*4b90*/  MUFU.EX2 R125, R125 ;  /* 0x0000007d007d7308 */ /* 0x000ee20000000800 */
[----:B------:R-:W-:Y:S01]  /*4ba0*/  SHF.L.U32 R6, R6, 0x10, RZ ;  /* 0x0000001006067819 */ /* 0x000fe200000006ff */
[----:B------:R-:W-:Y:S01]  /*4bb0*/  FMUL.FTZ R7, R90, R7 ;  /* 0x000000075a077220 */ /* 0x000fe20000410000 */
[----:B------:R-:W-:Y:S01]  /*4bc0*/  FSEL R122, R11, RZ, !P3 ;  /* 0x000000ff0b7a7208 */ /* 0x000fe20005800000 */
[----:B------:R-:W-:Y:S01]  /*4bd0*/  FMUL.FTZ R124, R89, R124 ;  /* 0x0000007c597c7220 */ /* 0x000fe20000410000 */
[----:B------:R-:W-:Y:S01]  /*4be0*/  FSEL R121, R5, 1, !P3 ;  /* 0x3f80000005797808 */ /* 0x000fe20005800000 */
[----:B------:R-:W-:Y:S01]  /*4bf0*/  FMUL.FTZ R128, R91, R6 ;  /* 0x000000065b807220 */ /* 0x000fe20000410000 */
[----:B------:R-:W-:Y:S01]  /*4c00*/  IADD3 R11, PT, PT, R116, 0x9, RZ ;  /* 0x00000009740b7810 */ /* 0x000fe20007ffe0ff */
[----:B------:R-:W4:Y:S01]  /*4c10*/  LDS.U16 R6, [R17+0x12] ;  /* 0x0000120011067984 */ /* 0x000f220000000400 */
[----:B------:R-:W-:Y:S01]  /*4c20*/  ISETP.GE.U32.AND P3, PT, R126, UR33, PT ;  /* 0x000000217e007c0c */ /* 0x000fe2000bf66070 */
[C---:B------:R-:W-:Y:S01]  /*4c30*/  FMUL.FTZ R5, R4.reuse, R56 ;  /* 0x0000003804057220 */ /* 0x040fe20000410000 */
[----:B------:R-:W-:Y:S01]  /*4c40*/  FSEL R126, R7, RZ, !P1 ;  /* 0x000000ff077e7208 */ /* 0x000fe20004800000 */
[----:B------:R-:W-:Y:S01]  /*4c50*/  FMUL.FTZ R7, R4, R55 ;  /* 0x0000003704077220 */ /* 0x000fe20000410000 */
[----:B------:R-:W-:-:S02]  /*4c60*/  FSEL R124, R124, RZ, !P2 ;  /* 0x000000ff7c7c7208 */ /* 0x000fc40005000000 */
[----:B0-----:R-:W-:Y:S02]  /*4c70*/  FSEL R123, R123, 1, !P2 ;  /* 0x3f8000007b7b7808 */ /* 0x001fe40005000000 */
[----:B------:R-:W-:Y:S01]  /*4c80*/  ISETP.GE.U32.AND P2, PT, R11, UR33, PT ;  /* 0x000000210b007c0c */ /* 0x000fe2000bf46070 */
[----:B------:R-:W-:Y:S01]  /*4c90*/  VIADD R11, R116, 0xa ;  /* 0x0000000a740b7836 */ /* 0x000fe20000000000 */
[----:B------:R2:W0:Y:S01]  /*4ca0*/  MUFU.EX2 R127, R5 ;  /* 0x00000005007f7308 */ /* 0x0004220000000800 */
[----:B---3--:R-:W-:-:S03]  /*4cb0*/  FSEL R125, R125, 1, !P1 ;  /* 0x3f8000007d7d7808 */ /* 0x008fc60004800000 */
[----:B------:R-:W3:Y:S01]  /*4cc0*/  MUFU.EX2 R7, R7 ;  /* 0x0000000700077308 */ /* 0x000ee20000000800 */
[----:B------:R-:W-:Y:S01]  /*4cd0*/  ISETP.GE.U32.AND P1, PT, R11, UR33, PT ;  /* 0x000000210b007c0c */ /* 0x000fe2000bf26070 */
[----:B------:R-:W-:Y:S01]  /*4ce0*/  FMUL.FTZ R11, R4, R54 ;  /* 0x00000036040b7220 */ /* 0x000fe20000410000 */
[----:B--2---:R-:W-:Y:S01]  /*4cf0*/  SHF.L.U32 R5, R8, 0x10, RZ ;  /* 0x0000001008057819 */ /* 0x004fe200000006ff */
[----:B------:R-:W-:-:S04]  /*4d00*/  FMUL.FTZ R133, R4, R62 ;  /* 0x0000003e04857220 */ /* 0x000fc80000410000 */
[----:B------:R-:W2:Y:S01]  /*4d10*/  MUFU.EX2 R11, R11 ;  /* 0x0000000b000b7308 */ /* 0x000ea20000000800 */
[----:B------:R-:W-:Y:S01]  /*4d20*/  SHF.L.U32 R8, R9, 0x10, RZ ;  /* 0x0000001009087819 */ /* 0x000fe200000006ff */
[----:B------:R-:W-:Y:S01]  /*4d30*/  FMUL.FTZ R130, R92, R5 ;  /* 0x000000055c827220 */ /* 0x000fe20000410000 */
[----:B------:R-:W-:Y:S01]  /*4d40*/  FSEL R128, R128, RZ, !P6 ;  /* 0x000000ff80807208 */ /* 0x000fe20007000000 */
[----:B------:R-:W-:Y:S01]  /*4d50*/  VIADD R5, R116, 0xc ;  /* 0x0000000c74057836 */ /* 0x000fe20000000000 */
[----:B0-----:R-:W-:Y:S01]  /*4d60*/  FSEL R127, R127, 1, !P6 ;  /* 0x3f8000007f7f7808 */ /* 0x001fe20007000000 */
[----:B------:R0:W4:Y:S01]  /*4d70*/  MUFU.EX2 R134, R133 ;  /* 0x0000008500867308 */ /* 0x0001220000000800 */
[----:B------:R-:W-:Y:S01]  /*4d80*/  ISETP.GE.U32.AND P6, PT, R129, UR33, PT ;  /* 0x0000002181007c0c */ /* 0x000fe2000bfc6070 */
[----:B------:R-:W4:Y:S01]  /*4d90*/  LDS.U16 R9, [R16+0x14] ;  /* 0x0000140010097984 */ /* 0x000f220000000400 */
[----:B---3--:R-:W-:Y:S01]  /*4da0*/  FSEL R129, R7, 1, !P5 ;  /* 0x3f80000007817808 */ /* 0x008fe20006800000 */
[----:B-1----:R-:W-:-:S02]  /*4db0*/  IMAD.U32 R7, R10, 0x10000, RZ ;  /* 0x000100000a077824 */ /* 0x002fc400078e00ff */
[----:B------:R-:W-:Y:S01]  /*4dc0*/  FMUL.FTZ R8, R93, R8 ;  /* 0x000000085d087220 */ /* 0x000fe20000410000 */
[----:B------:R-:W-:Y:S02]  /*4dd0*/  FSEL R130, R130, RZ, !P5 ;  /* 0x000000ff82827208 */ /* 0x000fe40006800000 */
[----:B------:R-:W-:Y:S01]  /*4de0*/  ISETP.GE.U32.AND P5, PT, R5, UR33, PT ;  /* 0x0000002105007c0c */ /* 0x000fe2000bfa6070 */
[----:B------:R-:W-:Y:S01]  /*4df0*/  FMUL.FTZ R7, R94, R7 ;  /* 0x000000075e077220 */ /* 0x000fe20000410000 */
[----:B------:R-:W-:Y:S02]  /*4e00*/  IADD3 R5, PT, PT, R116, 0xd, RZ ;  /* 0x0000000d74057810 */ /* 0x000fe40007ffe0ff */
[----:B------:R-:W-:Y:S02]  /*4e10*/  FSEL R132, R8, RZ, !P4 ;  /* 0x000000ff08847208 */ /* 0x000fe40006000000 */
[----:B--2---:R-:W-:Y:S01]  /*4e20*/  FSEL R131, R11, 1, !P4 ;  /* 0x3f8000000b837808 */ /* 0x004fe20006000000 */
[----:B------:R-:W1:Y:S01]  /*4e30*/  LDS.U16 R8, [R15+0x16] ;  /* 0x000016000f087984 */ /* 0x000e620000000400 */
[----:B------:R-:W-:Y:S01]  /*4e40*/  ISETP.GE.U32.AND P4, PT, R5, UR33, PT ;  /* 0x0000002105007c0c */ /* 0x000fe2000bf86070 */
[----:B------:R-:W-:Y:S01]  /*4e50*/  VIADD R5, R116, 0xe ;  /* 0x0000000e74057836 */ /* 0x000fe20000000000 */
[----:B0-----:R-:W-:Y:S01]  /*4e60*/  FSEL R133, R7, RZ, !P3 ;  /* 0x000000ff07857208 */ /* 0x001fe20005800000 */
[----:B------:R-:W-:Y:S01]  /*4e70*/  FMUL.FTZ R135, R4, R63 ;  /* 0x0000003f04877220 */ /* 0x000fe20000410000 */
[----:B------:R-:W0:Y:S01]  /*4e80*/  LDS.U16 R7, [R14+0x18] ;  /* 0x000018000e077984 */ /* 0x000e220000000400 */
[----:B----4-:R-:W-:-:S02]  /*4e90*/  FSEL R134, R134, 1, !P3 ;  /* 0x3f80000086867808 */ /* 0x010fc40005800000 */
[----:B------:R-:W2:Y:S01]  /*4ea0*/  MUFU.EX2 R11, R135 ;  /* 0x00000087000b7308 */ /* 0x000ea20000000800 */
[----:B------:R-:W-:Y:S01]  /*4eb0*/  ISETP.GE.U32.AND P3, PT, R5, UR33, PT ;  /* 0x0000002105007c0c */ /* 0x000fe2000bf66070 */
[----:B------:R-:W-:Y:S01]  /*4ec0*/  FMUL.FTZ R137, R4, R64 ;  /* 0x0000004004897220 */ /* 0x000fe20000410000 */
[----:B------:R-:W3:Y:S01]  /*4ed0*/  LDS.U16 R5, [R13+0x1a] ;  /* 0x00001a000d057984 */ /* 0x000ee20000000400 */
[----:B------:R-:W-:-:S03]  /*4ee0*/  IMAD.U32 R136, R6, 0x10000, RZ ;  /* 0x0001000006887824 */ /* 0x000fc600078e00ff */
[----:B------:R-:W4:Y:S01]  /*4ef0*/  LDS.U16 R6, [R12+0x1c] ;  /* 0x00001c000c067984 */ /* 0x000f220000000400 */
[----:B------:R2:W0:Y:S01]  /*4f00*/  MUFU.EX2 R138, R137 ;  /* 0x00000089008a7308 */ /* 0x0004220000000800 */
[C---:B------:R-:W-:Y:S01]  /*4f10*/  FMUL.FTZ R139, R4.reuse, R65 ;  /* 0x00000041048b7220 */ /* 0x040fe20000410000 */
[C---:B------:R-:W-:Y:S01]  /*4f20*/  FMUL.FTZ R140, R4.reuse, R66 ;  /* 0x00000042048c7220 */ /* 0x040fe20000410000 */
[C---:B------:R-:W-:Y:S01]  /*4f30*/  FMUL.FTZ R141, R4.reuse, R67 ;  /* 0x00000043048d7220 */ /* 0x040fe20000410000 */
[C---:B------:R-:W-:Y:S01]  /*4f40*/  FMUL.FTZ R142, R4.reuse, R68 ;  /* 0x00000044048e7220 */ /* 0x040fe20000410000 */
[----:B------:R-:W-:Y:S02]  /*4f50*/  FMUL.FTZ R143, R4, R69 ;  /* 0x00000045048f7220 */ /* 0x000fe40000410000 */
[----:B------:R-:W4:Y:S01]  /*4f60*/  LDS.U16 R4, [R0+0x1e] ;  /* 0x00001e0000047984 */ /* 0x000f220000000400 */
[----:B--2---:R-:W-:Y:S01]  /*4f70*/  FFMA.FTZ R137, R118, R119, R120 ;  /* 0x0000007776897223 */ /* 0x004fe20000010078 */
[----:B------:R-:W-:-:S03]  /*4f80*/  FMUL.FTZ R135, R95, R136 ;  /* 0x000000885f877220 */ /* 0x000fc60000410000 */
[----:B------:R-:W-:Y:S01]  /*4f90*/  FFMA.FTZ R137, R121, R137, R122 ;  /* 0x0000008979897223 */ /* 0x000fe2000001007a */
[----:B------:R-:W-:Y:S01]  /*4fa0*/  FSEL R136, R11, 1, !P2 ;  /* 0x3f8000000b887808 */ /* 0x000fe20005000000 */
[----:B------:R-:W-:Y:S02]  /*4fb0*/  FMUL.FTZ R144, R117, R119 ;  /* 0x0000007775907220 */ /* 0x000fe40000410000 */
[----:B------:R-:W-:Y:S02]  /*4fc0*/  FFMA.FTZ R11, R123, R137, R124 ;  /* 0x000000897b0b7223 */ /* 0x000fe4000001007c */
[----:B------:R-:W-:Y:S02]  /*4fd0*/  FMUL.FTZ R144, R121, R144 ;  /* 0x0000009079907220 */ /* 0x000fe40000410000 */
[----:B------:R-:W-:Y:S02]  /*4fe0*/  FFMA.FTZ R11, R125, R11, R126 ;  /* 0x0000000b7d0b7223 */ /* 0x000fe4000001007e */
[----:B------:R-:W-:-:S02]  /*4ff0*/  FMUL.FTZ R144, R123, R144 ;  /* 0x000000907b907220 */ /* 0x000fc40000410000 */
[----:B------:R-:W-:Y:S01]  /*5000*/  FFMA.FTZ R11, R127, R11, R128 ;  /* 0x0000000b7f0b7223 */ /* 0x000fe20000010080 */
[----:B------:R-:W2:Y:S01]  /*5010*/  MUFU.EX2 R139, R139 ;  /* 0x0000008b008b7308 */ /* 0x000ea20000000800 */
[----:B------:R-:W-:Y:S01]  /*5020*/  SHF.L.U32 R9, R9, 0x10, RZ ;  /* 0x0000001009097819 */ /* 0x000fe200000006ff */
[----:B------:R-:W-:Y:S01]  /*5030*/  FMUL.FTZ R144, R125, R144 ;  /* 0x000000907d907220 */ /* 0x000fe20000410000 */
[----:B------:R-:W-:Y:S01]  /*5040*/  FFMA.FTZ R11, R129, R11, R130 ;  /* 0x0000000b810b7223 */ /* 0x000fe20000010082 */
[----:B------:R-:W-:Y:S01]  /*5050*/  IADD3 R10, PT, PT, R116, 0xf, RZ ;  /* 0x0000000f740a7810 */ /* 0x000fe20007ffe0ff */
[----:B------:R-:W4:Y:S01]  /*5060*/  MUFU.EX2 R140, R140 ;  /* 0x0000008c008c7308 */ /* 0x000f220000000800 */
[----:B------:R-:W-:Y:S01]  /*5070*/  FMUL.FTZ R144, R127, R144 ;  /* 0x000000907f907220 */ /* 0x000fe20000410000 */
[----:B------:R-:W-:Y:S01]  /*5080*/  FFMA.FTZ R11, R131, R11, R132 ;  /* 0x0000000b830b7223 */ /* 0x000fe20000010084 */
[----:B------:R-:W-:Y:S01]  /*5090*/  FMUL.FTZ R137, R96, R9 ;  /* 0x0000000960897220 */ /* 0x000fe20000410000 */
[----:B-1----:R-:W-:Y:S01]  /*50a0*/  IMAD.U32 R8, R8, 0x10000, RZ ;  /* 0x0001000008087824 */ /* 0x002fe200078e00ff */
[----:B------:R-:W-:Y:S01]  /*50b0*/  FSEL R135, R135, RZ, !P2 ;  /* 0x000000ff87877208 */ /* 0x000fe20005000000 */
[----:B------:R1:W-:Y:S01]  /*50c0*/  MUFU.EX2 R9, R143 ;  /* 0x0000008f00097308 */ /* 0x0003e20000000800 */
[----:B------:R-:W-:Y:S01]  /*50d0*/  ISETP.GE.U32.AND P2, PT, R10, UR33, PT ;  /* 0x000000210a007c0c */ /* 0x000fe2000bf46070 */
[----:B------:R-:W-:Y:S01]  /*50e0*/  FMUL.FTZ R10, R129, R144 ;  /* 0x00000090810a7220 */ /* 0x000fe20000410000 */
[----:B0-----:R-:W-:Y:S01]  /*50f0*/  SHF.L.U32 R7, R7, 0x10, RZ ;  /* 0x0000001007077819 */ /* 0x001fe200000006ff */
[----:B------:R-:W0:Y:S01]  /*5100*/  MUFU.EX2 R141, R141 ;  /* 0x0000008d008d7308 */ /* 0x000e220000000800 */
[----:B------:R-:W-:Y:S01]  /*5110*/  FMUL.FTZ R144, R101, R8 ;  /* 0x0000000865907220 */ /* 0x000fe20000410000 */
[----:B------:R-:W-:Y:S01]  /*5120*/  FSEL R137, R137, RZ, !P1 ;  /* 0x000000ff89897208 */ /* 0x000fe20004800000 */
[----:B-1----:R-:W-:Y:S01]  /*5130*/  FFMA.FTZ R143, R134, R11, R133 ;  /* 0x0000000b868f7223 */ /* 0x002fe20000010085 */
[----:B------:R-:W-:Y:S01]  /*5140*/  FSEL R138, R138, 1, !P1 ;  /* 0x3f8000008a8a7808 */ /* 0x000fe20004800000 */
[----:B------:R-:W1:Y:S02]  /*5150*/  MUFU.EX2 R142, R142 ;  /* 0x0000008e008e7308 */ /* 0x000e640000000800 */
[----:B------:R-:W-:Y:S01]  /*5160*/  FFMA.FTZ R143, R136, R143, R135 ;  /* 0x0000008f888f7223 */ /* 0x000fe20000010087 */
[----:B---3--:R-:W-:-:S02]  /*5170*/  IMAD.U32 R8, R5, 0x10000, RZ ;  /* 0x0001000005087824 */ /* 0x008fc400078e00ff */
[----:B------:R-:W-:Y:S01]  /*5180*/  FMUL.FTZ R7, R100, R7 ;  /* 0x0000000764077220 */ /* 0x000fe20000410000 */
[----:B--2---:R-:W-:Y:S01]  /*5190*/  FSEL R139, R139, 1, !P6 ;  /* 0x3f8000008b8b7808 */ /* 0x004fe20007000000 */
[----:B------:R-:W-:Y:S01]  /*51a0*/  FMUL.FTZ R11, R131, R10 ;  /* 0x0000000a830b7220 */ /* 0x000fe20000410000 */
[----:B------:R-:W-:Y:S01]  /*51b0*/  FSEL R144, R144, RZ, !P6 ;  /* 0x000000ff90907208 */ /* 0x000fe20007000000 */
[----:B------:R-:W-:Y:S01]  /*51c0*/  FFMA.FTZ R10, R138, R143, R137 ;  /* 0x0000008f8a0a7223 */ /* 0x000fe20000010089 */
[----:B----4-:R-:W-:Y:S01]  /*51d0*/  SHF.L.U32 R5, R6, 0x10, RZ ;  /* 0x0000001006057819 */ /* 0x010fe200000006ff */
[----:B------:R-:W-:Y:S01]  /*51e0*/  FMUL.FTZ R8, R99, R8 ;  /* 0x0000000863087220 */ /* 0x000fe20000410000 */
[----:B------:R-:W-:Y:S01]  /*51f0*/  FSEL R140, R140, 1, !P5 ;  /* 0x3f8000008c8c7808 */ /* 0x000fe20006800000 */
[----:B------:R-:W-:Y:S01]  /*5200*/  FFMA.FTZ R10, R139, R10, R144 ;  /* 0x0000000a8b0a7223 */ /* 0x000fe20000010090 */
[----:B------:R-:W-:Y:S01]  /*5210*/  FSEL R143, R7, RZ, !P5 ;  /* 0x000000ff078f7208 */ /* 0x000fe20006800000 */
[----:B------:R-:W-:-:S02]  /*5220*/  IMAD.U32 R4, R4, 0x10000, RZ ;  /* 0x0001000004047824 */ /* 0x000fc400078e00ff */
[----:B------:R-:W-:Y:S01]  /*5230*/  FMUL.FTZ R5, R98, R5 ;  /* 0x0000000562057220 */ /* 0x000fe20000410000 */
[----:B0-----:R-:W-:Y:S02]  /*5240*/  FSEL R141, R141, 1, !P4 ;  /* 0x3f8000008d8d7808 */ /* 0x001fe40006000000 */
[----:B------:R-:W-:Y:S01]  /*5250*/  FSEL R146, R8, RZ, !P4 ;  /* 0x000000ff08927208 */ /* 0x000fe20006000000 */
[----:B------:R-:W-:Y:S01]  /*5260*/  FFMA.FTZ R10, R140, R10, R143 ;  /* 0x0000000a8c0a7223 */ /* 0x000fe2000001008f */
[----:B------:R-:W-:Y:S01]  /*5270*/  FMUL.FTZ R4, R97, R4 ;  /* 0x0000000461047220 */ /* 0x000fe20000410000 */
[----:B-1----:R-:W-:Y:S01]  /*5280*/  FSEL R142, R142, 1, !P3 ;  /* 0x3f8000008e8e7808 */ /* 0x002fe20005800000 */
[----:B------:R-:W-:Y:S01]  /*5290*/  FMUL.FTZ R11, R134, R11 ;  /* 0x0000000b860b7220 */ /* 0x000fe20000410000 */
[----:B------:R-:W-:Y:S01]  /*52a0*/  FSEL R145, R5, RZ, !P3 ;  /* 0x000000ff05917208 */ /* 0x000fe20005800000 */
[----:B------:R-:W-:Y:S01]  /*52b0*/  FFMA.FTZ R10, R141, R10, R146 ;  /* 0x0000000a8d0a7223 */ /* 0x000fe20000010092 */
[----:B------:R-:W-:Y:S01]  /*52c0*/  FSEL R147, R9, 1, !P2 ;  /* 0x3f80000009937808 */ /* 0x000fe20005000000 */
        /* <DEDUP_REMOVED lines=29> */
[----:B--2---:R-:W-:Y:S01]  /*54a0*/  FSEL R4, R10, R7, !P1 ;  /* 0x000000070a047208 */ /* 0x004fe20004800000 */
[----:B-1----:R-:W-:-:S04]  /*54b0*/  @P1 FMUL.FTZ R151, R151, R6 ;  /* 0x0000000697971220 */ /* 0x002fc80000410000 */
        /* <DEDUP_REMOVED lines=9> */
[----:B------:R-:W-:Y:S02]  /*5550*/  LOP3.LUT R5, R49, 0x1f, RZ, 0xc0, !PT ;  /* 0x0000001f31057812 */ /* 0x000fe400078ec0ff */
[----:B------:R-:W-:Y:S02]  /*5560*/  ISETP.NE.AND P2, PT, R43, 0x1f, PT ;  /* 0x0000001f2b00780c */ /* 0x000fe40003f45270 */
[----:B------:R-:W-:Y:S01]  /*5570*/  ISETP.NE.OR P1, PT, R5, RZ, !P1 ;  /* 0x000000ff0500720c */ /* 0x000fe20004f25670 */
[----:B------:R-:W2:Y:S01]  /*5580*/  S2UR UR36, SR_CgaCtaId ;  /* 0x00000000002479c3 */ /* 0x000ea20000008800 */
[----:B------:R-:W-:-:S02]  /*5590*/  HFMA2 R8, -RZ, RZ, 1.875, 0 ;  /* 0x3f800000ff087431 */ /* 0x000fc400000001ff */
[----:B------:R-:W-:Y:S02]  /*55a0*/  IMAD.MOV.U32 R9, RZ, RZ, RZ ;  /* 0x000000ffff097224 */ /* 0x000fe400078e00ff */
[----:B0-----:R-:W-:-:S07]  /*55b0*/  FMUL.FTZ R10, R151, R10 ;  /* 0x0000000a970a7220 */ /* 0x001fce0000410000 */
[----:B------:R-:W-:Y:S01]  /*55c0*/  @!P1 LDS.64 R8, [UR9] ;  /* 0x00000009ff089984 */ /* 0x000fe20008000a00 */
[----:B-1----:R-:W-:-:S05]  /*55d0*/  FFMA.FTZ R11, R151, R11, R150 ;  /* 0x0000000b970b7223 */ /* 0x002fca0000010096 */
[----:B------:R-:W-:Y:S01]  /*55e0*/  @!P2 STS.64 [R46+0x850], R10 ;  /* 0x0008500a2e00a388 */ /* 0x000fe20000000a00 */
[----:B------:R-:W-:Y:S02]  /*55f0*/  UMOV UR34, 0x400 ;  /* 0x0000040000227882 */ /* 0x000fe40000000000 */
[----:B--2---:R-:W-:Y:S01]  /*5600*/  ULEA UR34, UR36, UR34, 0x18 ;  /* 0x0000002224227291 */ /* 0x004fe2000f8ec0ff */
        /* <DEDUP_REMOVED lines=8> */
[----:B------:R-:W-:-:S04]  /*5690*/  SHF.R.U32.HI R152, RZ, 0x5, R49 ;  /* 0x00000005ff987819 */ /* 0x000fc80000011631 */
[----:B------:R-:W-:Y:S01]  /*56a0*/  ISETP.NE.AND P1, PT, R152, 0x1, PT ;  /* 0x000000019800780c */ /* 0x000fe20003f25270 */
[----:B------:R-:W-:Y:S01]  /*56b0*/  BSSY.RECONVERGENT B0, `(.L_x_3337) ;  /* 0x0000014000007945 */ /* 0x000fe20003800200 */
[----:B------:R-:W-:Y:S02]  /*56c0*/  ISETP.NE.AND P3, PT, R49, RZ, PT ;  /* 0x000000ff3100720c */ /* 0x000fe40003f65270 */
[C---:B0-----:R-:W-:Y:S02]  /*56d0*/  FSEL R53, R4.reuse, R53, !P1 ;  /* 0x0000003504357208 */ /* 0x041fe40004800000 */
[----:B------:R-:W-:Y:S02]  /*56e0*/  FSEL R52, R5, R52, !P1 ;  /* 0x0000003405347208 */ /* 0x000fe40004800000 */
[----:B------:R-:W-:Y:S01]  /*56f0*/  @P2 ISETP.NE.AND P1, PT, R43, RZ, PT ;  /* 0x000000ff2b00220c */ /* 0x000fe20003f25270 */
[C---:B-1----:R-:W-:Y:S02]  /*5700*/  @P2 FMUL.FTZ R10, R151.reuse, R53 ;  /* 0x00000035970a2220 */ /* 0x042fe40000410000 */
[----:B--2---:R-:W-:Y:S01]  /*5710*/  @P2 FFMA.FTZ R11, R151, R52, R150 ;  /* 0x00000034970b2223 */ /* 0x004fe20000010096 */
[-C--:B------:R-:W-:Y:S01]  /*5720*/  FFMA.FTZ R7, R5, R6.reuse, R7 ;  /* 0x0000000605077223 */ /* 0x080fe20000010007 */
[----:B------:R-:W-:Y:S01]  /*5730*/  FMUL.FTZ R6, R4, R6 ;  /* 0x0000000604067220 */ /* 0x000fe20000410000 */
        /* <DEDUP_REMOVED lines=11> */
.L_x_3338:
[----:B------:R-:W-:Y:S05]  /*57f0*/  BSYNC.RECONVERGENT B0 ;  /* 0x0000000000007941 */ /* 0x000fea0003800200 */
.L_x_3337:
        /* <DEDUP_REMOVED lines=24> */
[C---:B0-----:R-:W-:Y:S01]  /*5980*/  IADD3 R8, P1, PT, R47.reuse, UR8, RZ ;  /* 0x000000082f087c10 */ /* 0x041fe2000ff3e0ff */
[----:B------:R2:W-:Y:S03]  /*5990*/  STS.64 [UR9], R4 ;  /* 0x00000004ff007988 */ /* 0x0005e60008000a09 */
[----:B------:R-:W-:Y:S02]  /*59a0*/  LEA.HI.X.SX32 R9, R47, UR36, 0x1, P1 ;  /* 0x000000242f097c11 */ /* 0x000fe400088f0eff */
[----:B-1----:R-:W-:-:S04]  /*59b0*/  LEA R6, P1, R8, R6, 0x3 ;  /* 0x0000000608067211 */ /* 0x002fc800078218ff */
[----:B------:R-:W-:-:S05]  /*59c0*/  LEA.HI.X R7, R8, R7, R9, 0x3, P1 ;  /* 0x0000000708077211 */ /* 0x000fca00008f1c09 */
[----:B------:R2:W-:Y:S04]  /*59d0*/  STG.E.64 desc[UR26][R6.64], R4 ;  /* 0x0000000406007986 */ /* 0x0005e8000c101b1a */
.L_x_3340:
[----:B------:R-:W-:Y:S05]  /*59e0*/  BSYNC.RECONVERGENT B0 ;  /* 0x0000000000007941 */ /* 0x000fea0003800200 */
.L_x_3339:
[----:B------:R-:W-:Y:S01]  /*59f0*/  ULEA UR12, UP0, UR10, UR12, 0x2 ;  /* 0x0000000c0a0c7291 */ /* 0x000fe2000f8010ff */
[----:B--2---:R-:W-:Y:S01]  /*5a00*/  MOV R5, UR30 ;  /* 0x0000001e00057c02 */ /* 0x004fe20008000f00 */
[----:B------:R-:W-:Y:S01]  /*5a10*/  UIADD3 UR11, UPT, UPT, UR11, 0x1, URZ ;  /* 0x000000010b0b7890 */ /* 0x000fe2000fffe0ff */
[----:B-----5:R-:W-:Y:S01]  /*5a20*/  FFMA.FTZ R85, R149, R118, R85 ;  /* 0x0000007695557223 */ /* 0x020fe20000010055 */
        /* <DEDUP_REMOVED lines=24> */
.L_x_3336:
        /* <DEDUP_REMOVED lines=25> */
[----:B0-----:R-:W-:-:S02]  /*5d40*/  PRMT R8, R72, 0x7632, R8 ;  /* 0x0000763248087816 */ /* 0x001fc40000000008 */
[----:B------:R-:W-:Y:S01]  /*5d50*/  LOP3.LUT R43, R45, 0x60, RZ, 0xfc, !PT ;  /* 0x000000602d2b7812 */ /* 0x000fe200078efcff */
[----:B------:R0:W-:Y:S04]  /*5d60*/  STS.U16 [R25+0x2], R3 ;  /* 0x0000020319007388 */ /* 0x0001e80000000400 */
[----:B------:R-:W-:Y:S04]  /*5d70*/  STS.U16 [R24+0x4], R82 ;  /* 0x0000045218007388 */ /* 0x000fe80000000400 */
[----:B------:R3:W-:Y:S01]  /*5d80*/  STS.U16 [R23+0x6], R4 ;  /* 0x0000060417007388 */ /* 0x0007e20000000400 */
[----:B0-----:R-:W-:-:S03]  /*5d90*/  PRMT R3, R78, 0x7632, R3 ;  /* 0x000076324e037816 */ /* 0x001fc60000000003 */
[----:B------:R-:W-:Y:S01]  /*5da0*/  STS.U16 [R22+0x8], R80 ;  /* 0x0000085016007388 */ /* 0x000fe20000000400 */
[----:B------:R-:W-:-:S03]  /*5db0*/  LOP3.LUT R25, R45, 0x80, RZ, 0xfc, !PT ;  /* 0x000000802d197812 */ /* 0x000fc600078efcff */
[----:B------:R0:W-:Y:S01]  /*5dc0*/  STS.U16 [R21+0xa], R5 ;  /* 0x00000a0515007388 */ /* 0x0001e20000000400 */
[----:B---3--:R-:W-:-:S03]  /*5dd0*/  PRMT R4, R74, 0x7632, R4 ;  /* 0x000076324a047816 */ /* 0x008fc60000000004 */
[----:B------:R-:W-:Y:S01]  /*5de0*/  STS.U16 [R20+0xc], R78 ;  /* 0x00000c4e14007388 */ /* 0x000fe20000000400 */
[----:B------:R-:W-:-:S03]  /*5df0*/  LOP3.LUT R23, R45, 0x20, RZ, 0xfc, !PT ;  /* 0x000000202d177812 */ /* 0x000fc600078efcff */
[----:B------:R3:W-:Y:S01]  /*5e00*/  STS.U16 [R19+0xe], R3 ;  /* 0x00000e0313007388 */ /* 0x0007e20000000400 */
[----:B0-----:R-:W-:-:S03]  /*5e10*/  LOP3.LUT R21, R45, 0x40, RZ, 0xfc, !PT ;  /* 0x000000402d157812 */ /* 0x001fc600078efcff */
        /* <DEDUP_REMOVED lines=30> */
[----:B0-----:R-:W-:-:S04]  /*6000*/  IADD3 R3, P0, P1, R45, UR6, R2 ;  /* 0x000000062d037c10 */ /* 0x001fc8000f91e002 */
[----:B------:R-:W-:Y:S02]  /*6010*/  IADD3.X R4, PT, PT, RZ, UR5, RZ, P0, P1 ;  /* 0x00000005ff047c10 */ /* 0x000fe400087e24ff */
[C---:B-1----:R-:W-:Y:S01]  /*6020*/  LEA R2, P0, R3.reuse, UR8, 0x1 ;  /* 0x0000000803027c11 */ /* 0x042fe2000f8008ff */
[----:B------:R-:W0:Y:S03]  /*6030*/  LDCU UR8, c[0x0][0x394] ;  /* 0x00007280ff0877ac */ /* 0x000e260008000800 */
[----:B------:R-:W-:Y:S01]  /*6040*/  LEA.HI.X R3, R3, UR9, R4, 0x1, P0 ;  /* 0x0000000903037c11 */ /* 0x000fe200080f0c04 */
[----:B------:R-:W1:Y:S01]  /*6050*/  LDS R0, [UR34+0x840] ;  /* 0x00084022ff007984 */ /* 0x000e620008000800 */
[----:B0-----:R-:W-:Y:S01]  /*6060*/  UISETP.NE.AND UP0, UPT, UR4, UR8, UPT ;  /* 0x000000080400728c */ /* 0x001fe2000bf05270 */
[-C--:B-1----:R-:W-:Y:S02]  /*6070*/  ISETP.GE.AND P2, PT, R45, R0.reuse, PT ;  /* 0x000000002d00720c */ /* 0x082fe40003f46270 */
[----:B------:R-:W-:-:S02]  /*6080*/  ISETP.GE.AND P1, PT, R23, R0, PT ;  /* 0x000000001700720c */ /* 0x000fc40003f26270 */
[-C--:B------:R-:W-:Y:S02]  /*6090*/  ISETP.GE.AND P0, PT, R21, R0.reuse, PT ;  /* 0x000000001500720c */ /* 0x080fe40003f06270 */
[C---:B------:R-:W-:Y:S02]  /*60a0*/  LOP3.LUT R23, R45.reuse, 0xa0, RZ, 0xfc, !PT ;  /* 0x000000a02d177812 */ /* 0x040fe400078efcff */
[----:B------:R-:W-:Y:S02]  /*60b0*/  LOP3.LUT R21, R45, 0xc0, RZ, 0xfc, !PT ;  /* 0x000000c02d157812 */ /* 0x000fe400078efcff */
[-C--:B------:R-:W-:Y:S02]  /*60c0*/  ISETP.GE.AND P6, PT, R25, R0.reuse, PT ;  /* 0x000000001900720c */ /* 0x080fe40003fc6270 */
[-C--:B------:R-:W-:Y:S01]  /*60d0*/  ISETP.GE.AND P5, PT, R23, R0.reuse, PT ;  /* 0x000000001700720c */ /* 0x080fe20003fa6270 */
[----:B------:R0:W-:Y:S01]  /*60e0*/  @!P2 STG.E.U16 desc[UR26][R2.64], R5 ;  /* 0x000000050200a986 */ /* 0x0001e2000c10151a */
[----:B------:R-:W-:-:S02]  /*60f0*/  ISETP.GE.AND P3, PT, R21, R0, PT ;  /* 0x000000001500720c */ /* 0x000fc40003f66270 */
[C---:B------:R-:W-:Y:S01]  /*6100*/  LOP3.LUT R23, R45.reuse, 0xe0, RZ, 0xfc, !PT ;  /* 0x000000e02d177812 */ /* 0x040fe200078efcff */
[----:B------:R-:W-:Y:S01]  /*6110*/  @!P1 STG.E.U16 desc[UR26][R2.64+0x40], R41 ;  /* 0x0000402902009986 */ /* 0x000fe2000c10151a */
[----:B------:R-:W-:Y:S02]  /*6120*/  LOP3.LUT R21, R45, 0x100, RZ, 0xfc, !PT ;  /* 0x000001002d157812 */ /* 0x000fe400078efcff */
[-C--:B------:R-:W-:Y:S01]  /*6130*/  ISETP.GE.AND P4, PT, R43, R0.reuse, PT ;  /* 0x000000002b00720c */ /* 0x080fe20003f86270 */
[----:B------:R1:W-:Y:S01]  /*6140*/  @!P0 STG.E.U16 desc[UR26][R2.64+0x80], R7 ;  /* 0x0000800702008986 */ /* 0x0003e2000c10151a */
[-C--:B------:R-:W-:Y:S02]  /*6150*/  ISETP.GE.AND P2, PT, R23, R0.reuse, PT ;  /* 0x000000001700720c */ /* 0x080fe40003f46270 */
[----:B------:R-:W-:Y:S01]  /*6160*/  ISETP.GE.AND P1, PT, R21, R0, PT ;  /* 0x000000001500720c */ /* 0x000fe20003f26270 */
[----:B------:R2:W-:Y:S01]  /*6170*/  @!P6 STG.E.U16 desc[UR26][R2.64+0x100], R9 ;  /* 0x000100090200e986 */ /* 0x0005e2000c10151a */
[----:B------:R-:W-:-:S02]  /*6180*/  LOP3.LUT R21, R45, 0x160, RZ, 0xfc, !PT ;  /* 0x000001602d157812 */ /* 0x000fc400078efcff */
[----:B0-----:R-:W-:Y:S01]  /*6190*/  LOP3.LUT R5, R45, 0x180, RZ, 0xfc, !PT ;  /* 0x000001802d057812 */ /* 0x001fe200078efcff */
[----:B------:R2:W-:Y:S01]  /*61a0*/  @!P5 STG.E.U16 desc[UR26][R2.64+0x140], R37 ;  /* 0x000140250200d986 */ /* 0x0005e2000c10151a */
[-C--:B------:R-:W-:Y:S02]  /*61b0*/  ISETP.GE.AND P6, PT, R21, R0.reuse, PT ;  /* 0x000000001500720c */ /* 0x080fe40003fc6270 */
[----:B------:R-:W-:Y:S01]  /*61c0*/  ISETP.GE.AND P5, PT, R5, R0, PT ;  /* 0x000000000500720c */ /* 0x000fe20003fa6270 */
[----:B------:R2:W-:Y:S01]  /*61d0*/  @!P4 STG.E.U16 desc[UR26][R2.64+0xc0], R39 ;  /* 0x0000c0270200c986 */ /* 0x0005e2000c10151a */
[C---:B------:R-:W-:Y:S02]  /*61e0*/  LOP3.LUT R23, R45.reuse, 0x120, RZ, 0xfc, !PT ;  /* 0x000001202d177812 */ /* 0x040fe400078efcff */
[C---:B------:R-:W-:Y:S01]  /*61f0*/  LOP3.LUT R25, R45.reuse, 0x140, RZ, 0xfc, !PT ;  /* 0x000001402d197812 */ /* 0x040fe200078efcff */
[----:B------:R2:W-:Y:S01]  /*6200*/  @!P3 STG.E.U16 desc[UR26][R2.64+0x180], R11 ;  /* 0x0001800b0200b986 */ /* 0x0005e2000c10151a */
[----:B------:R-:W-:-:S02]  /*6210*/  LOP3.LUT R21, R45, 0x1a0, RZ, 0xfc, !PT ;  /* 0x000001a02d157812 */ /* 0x000fc400078efcff */
[C---:B------:R-:W-:Y:S01]  /*6220*/  LOP3.LUT R5, R45.reuse, 0x1c0, RZ, 0xfc, !PT ;  /* 0x000001c02d057812 */ /* 0x040fe200078efcff */
[----:B------:R2:W-:Y:S01]  /*6230*/  @!P2 STG.E.U16 desc[UR26][R2.64+0x1c0], R35 ;  /* 0x0001c0230200a986 */ /* 0x0005e2000c10151a */
[----:B-1----:R-:W-:Y:S02]  /*6240*/  LOP3.LUT R7, R45, 0x1e0, RZ, 0xfc, !PT ;  /* 0x000001e02d077812 */ /* 0x002fe400078efcff */
[-C--:B------:R-:W-:Y:S01]  /*6250*/  ISETP.GE.AND P0, PT, R23, R0.reuse, PT ;  /* 0x000000001700720c */ /* 0x080fe20003f06270 */
[----:B------:R2:W-:Y:S01]  /*6260*/  @!P1 STG.E.U16 desc[UR26][R2.64+0x200], R13 ;  /* 0x0002000d02009986 */ /* 0x0005e2000c10151a */
[-C--:B------:R-:W-:Y:S02]  /*6270*/  ISETP.GE.AND P4, PT, R25, R0.reuse, PT ;  /* 0x000000001900720c */ /* 0x080fe40003f86270 */
[-C--:B------:R-:W-:Y:S01]  /*6280*/  ISETP.GE.AND P3, PT, R21, R0.reuse, PT ;  /* 0x000000001500720c */ /* 0x080fe20003f66270 */
[----:B------:R2:W-:Y:S01]  /*6290*/  @!P6 STG.E.U16 desc[UR26][R2.64+0x2c0], R31 ;  /* 0x0002c01f0200e986 */ /* 0x0005e2000c10151a */
[----:B------:R-:W-:-:S02]  /*62a0*/  ISETP.GE.AND P2, PT, R5, R0, PT ;  /* 0x000000000500720c */ /* 0x000fc40003f46270 */
        /* <DEDUP_REMOVED lines=9> */
.L_x_3343:
        /* <DEDUP_REMOVED lines=12> */
.L_x_5098:


//--------------------- .text._Z25selective_scan_fwd_kernelI32Selective_Scan_fwd_kernel_traitsILi64ELi16ELi1ELb0ELb1ELb0ELb1EN3c108BFloat16EfEEv13SSMParamsBase --------------------------
	.section	.text._Z25selective_scan_fwd_kernelI32Selective_Scan_fwd_kernel_traitsILi64ELi16ELi1ELb0ELb1ELb0ELb1EN3c108BFloat16EfEEv13SSMParamsBase,"ax",@progbits
	.align	128
        .global         _Z25selective_scan_fwd_kernelI32Selective_Scan_fwd_kernel_traitsILi64ELi16ELi1ELb0ELb1ELb0ELb1EN3c108BFloat16EfEEv13SSMParamsBase
        .type           _Z25selective_scan_fwd_kernelI32Selective_Scan_fwd_kernel_traitsILi64ELi16ELi1ELb0ELb1ELb0ELb1EN3c108BFloat16EfEEv13SSMParamsBase,@function
        .size           _Z25selective_scan_fwd_kernelI32Selective_Scan_fwd_kernel_traitsILi64ELi16ELi1ELb0ELb1ELb0ELb1EN3c108BFloat16EfEEv13SSMParamsBase,(.L_x_5099 - _Z25selective_scan_fwd_kernelI32Selective_Scan_fwd_kernel_traitsILi64ELi16ELi1ELb0ELb1ELb0ELb1EN3c108BFloat16EfEEv13SSMParamsBase)
        .other          _Z25selective_scan_fwd_kernelI32Selective_Scan_fwd_kernel_traitsILi64ELi16ELi1ELb0ELb1ELb0ELb1EN3c108BFloat16EfEEv13SSMParamsBase,@"STO_CUDA_ENTRY STV_DEFAULT"
_Z25selective_scan_fwd_kernelI32Selective_Scan_fwd_kernel_traitsILi64ELi16ELi1ELb0ELb1ELb0ELb1EN3c108BFloat16EfEEv13SSMParamsBase:
.text._Z25selective_scan_fwd_kernelI32Selective_Scan_fwd_kernel_traitsILi64ELi16ELi1ELb0ELb1ELb0ELb1EN3c108BFloat16EfEEv13SSMParamsBase:
[----:B------:R-:W-:Y:S01]  /*0000*/  LDC R1, c[0x0][0x37c] ;  /* 0x0000df00ff017b82 */ /* 0x000fe20000000800 */
[----:B------:R-:W0:Y:S07]  /*0010*/  LDCU UR22, c[0x0][0x398] ;  /* 0x00007300ff1677ac */ /* 0x000e2e0008000800 */
[----:B------:R-:W1:Y:S01]  /*0020*/  S2UR UR28, SR_CTAID.Y ;  /* 0x00000000001c79c3 */ /* 0x000e620000002600 */
[----:B------:R-:W2:Y:S01]  /*0030*/  LDCU.64 UR4, c[0x0][0x458] ;  /* 0x00008b00ff0477ac */ /* 0x000ea20008000a00 */
[----:B------:R-:W3:Y:S01]  /*0040*/  LDCU.64 UR6, c[0x0][0x470] ;  /* 0x00008e00ff0677ac */ /* 0x000ee20008000a00 */
[----:B------:R-:W4:Y:S01]  /*0050*/  LDCU.64 UR24, c[0x0][0x358] ;  /* 0x00006b00ff1877ac */ /* 0x000f220008000a00 */
[----:B------:R-:W-:Y:S01]  /*0060*/  HFMA2 R49, -RZ, RZ, 0, 0 ;  /* 0x00000000ff317431 */ /* 0x000fe200000001ff */
[----:B------:R-:W4:Y:S01]  /*0070*/  LDCU UR16, c[0x0][0x394] ;  /* 0x00007280ff1077ac */ /* 0x000f220008000800 */
[----:B0-----:R-:W-:-:S02]  /*0080*/  MOV R0, UR22 ;  /* 0x0000001600007c02 */ /* 0x001fc40008000f00 */
[----:B------:R-:W0:Y:S01]  /*0090*/  S2UR UR29, SR_CTAID.X ;  /* 0x00000000001d79c3 */ /* 0x000e220000002500 */
[----:B------:R-:W0:Y:S01]  /*00a0*/  LDCU.128 UR12, c[0x0][0x3f0] ;  /* 0x00007e00ff0c77ac */ /* 0x000e220008000c00 */
[----:B------:R-:W-:Y:S01]  /*00b0*/  IABS R7, R0 ;  /* 0x0000000000077213 */ /* 0x000fe20000000000 */
[----:B--2---:R-:W-:-:S03]  /*00c0*/  UISETP.NE.U32.AND UP0, UPT, UR4, URZ, UPT ;  /* 0x000000ff0400728c */ /* 0x004fc6000bf05070 */
[----:B------:R-:W2:Y:S01]  /*00d0*/  I2F.RP R0, R7 ;  /* 0x0000000700007306 */ /* 0x000ea20000209400 */
[----:B------:R-:W0:Y:S01]  /*00e0*/  LDCU.128 UR8, c[0x0][0x400] ;  /* 0x00008000ff0877ac */ /* 0x000e220008000c00 */
[----:B------:R-:W-:Y:S01]  /*00f0*/  UISETP.NE.AND.EX UP0, UPT, UR5, URZ, UPT, UP0 ;  /* 0x000000ff0500728c */ /* 0x000fe2000bf05300 */
[----:B------:R-:W0:Y:S05]  /*0100*/  LDCU.64 UR26, c[0x0][0x3b0] ;  /* 0x00007600ff1a77ac */ /* 0x000e2a0008000a00 */
[----:B------:R-:W-:Y:S01]  /*0110*/  PLOP3.LUT P1, PT, PT, PT, UP0, 0x80, 0x8 ;  /* 0x000000000008781c */ /* 0x000fe20003f2f008 */
[----:B--2---:R-:W2:Y:S04]  /*0120*/  MUFU.RCP R0, R0 ;  /* 0x0000000000007308 */ /* 0x004ea80000001000 */
[----:B-1----:R-:W-:-:S04]  /*0130*/  @UP0 ULEA UR4, UP1, UR28, UR4, 0x2 ;  /* 0x000000041c040291 */ /* 0x002fc8000f8210ff */
[----:B------:R-:W-:Y:S02]  /*0140*/  @UP0 ULEA.HI.X UR5, UR28, UR5, URZ, 0x2, UP1 ;  /* 0x000000051c050291 */ /* 0x000fe400088f14ff */
[----:B---3--:R-:W-:Y:S01]  /*0150*/  UISETP.NE.U32.AND UP0, UPT, UR6, URZ, UPT ;  /* 0x000000ff0600728c */ /* 0x008fe2000bf05070 */
[----:B------:R-:W-:-:S03]  /*0160*/  IMAD.U32 R2, RZ, RZ, UR4 ;  /* 0x00000004ff027e24 */ /* 0x000fc6000f8e00ff */
[----:B------:R-:W-:Y:S01]  /*0170*/  IMAD.U32 R3, RZ, RZ, UR5 ;  /* 0x00000005ff037e24 */ /* 0x000fe2000f8e00ff */
[----:B------:R-:W-:-:S04]  /*0180*/  UISETP.NE.AND.EX UP0, UPT, UR7, URZ, UPT, UP0 ;  /* 0x000000ff0700728c */ /* 0x000fc8000bf05300 */
[----:B----4-:R2:W5:Y:S02]  /*0190*/  @P1 LDG.E R6, desc[UR24][R2.64] ;  /* 0x0000001802061981 */ /* 0x010564000c1e1900 */
[----:B------:R-:W-:-:S05]  /*01a0*/  PLOP3.LUT P0, PT, PT, PT, UP0, 0x80, 0x8 ;  /* 0x000000000008781c */ /* 0x000fca0003f0f008 */
[----:B------:R-:W-:Y:S01]  /*01b0*/  @UP0 ULEA UR4, UP1, UR28, UR6, 0x2 ;  /* 0x000000061c040291 */ /* 0x000fe2000f8210ff */
[----:B--2---:R-:W-:-:S03]  /*01c0*/  VIADD R2, R0, 0xffffffe ;  /* 0x0ffffffe00027836 */ /* 0x004fc60000000000 */
[----:B------:R-:W-:Y:S02]  /*01d0*/  @UP0 ULEA.HI.X UR5, UR28, UR7, URZ, 0x2, UP1 ;  /* 0x000000071c050291 */ /* 0x000fe400088f14ff */
[----:B------:R-:W-:Y:S01]  /*01e0*/  IMAD.U32 R4, RZ, RZ, UR4 ;  /* 0x00000004ff047e24 */ /* 0x000fe2000f8e00ff */
[----:B------:R1:W2:Y:S03]  /*01f0*/  F2I.FTZ.U32.TRUNC.NTZ R3, R2 ;  /* 0x0000000200037305 */ /* 0x0002a6000021f000 */
[----:B------:R-:W-:-:S05]  /*0200*/  IMAD.U32 R5, RZ, RZ, UR5 ;  /* 0x00000005ff057e24 */ /* 0x000fca000f8e00ff */
[----:B------:R3:W5:Y:S01]  /*0210*/  @P0 LDG.E R49, desc[UR24][R4.64] ;  /* 0x0000001804310981 */ /* 0x000762000c1e1900 */
[----:B-1----:R-:W-:Y:S01]  /*0220*/  IMAD.MOV.U32 R2, RZ, RZ, RZ ;  /* 0x000000ffff027224 */ /* 0x002fe200078e00ff */
[----:B------:R-:W-:Y:S02]  /*0230*/  UISETP.GE.AND UP0, UPT, UR16, 0x1, UPT ;  /* 0x000000011000788c */ /* 0x000fe4000bf06270 */
[----:B0-----:R-:W-:Y:S02]  /*0240*/  UIMAD.WIDE.U32 UR18, UR29, UR12, URZ ;  /* 0x0000000c1d1272a5 */ /* 0x001fe4000f8e00ff */
[----:B------:R-:W-:Y:S01]  /*0250*/  R2UR UR4, R2 ;  /* 0x00000000020472ca */ /* 0x000fe200000e0000 */
[----:B------:R-:W-:Y:S01]  /*0260*/  UIMAD.WIDE.U32 UR20, UR29, UR8, URZ ;  /* 0x000000081d1472a5 */ /* 0x000fe2000f8e00ff */
[----:B--2---:R-:W-:Y:S01]  /*0270*/  R2UR UR5, R3 ;  /* 0x00000000030572ca */ /* 0x004fe200000e0000 */
[----:B------:R-:W-:Y:S01]  /*0280*/  UIMAD UR12, UR29, UR13, UR19 ;  /* 0x0000000d1d0c72a4 */ /* 0x000fe2000f8e0213 */
[----:B---3--:R-:W-:Y:S01]  /*0290*/  IADD3 R4, PT, PT, RZ, -R3, RZ ;  /* 0x80000003ff047210 */ /* 0x008fe20007ffe0ff */
[----:B------:R-:W-:Y:S01]  /*02a0*/  UIMAD UR13, UR29, UR9, UR21 ;  /* 0x000000091d0d72a4 */ /* 0x000fe2000f8e0215 */
[----:B------:R-:W-:-:S03]  /*02b0*/  PLOP3.LUT P0, PT, PT, PT, UP0, 0x80, 0x8 ;  /* 0x000000000008781c */ /* 0x000fc60003f0f008 */
[----:B------:R-:W-:Y:S01]  /*02c0*/  IMAD R5, R4, R7, RZ ;  /* 0x0000000704057224 */ /* 0x000fe200078e02ff */
[----:B------:R-:W-:-:S05]  /*02d0*/  IABS R4, UR28 ;  /* 0x0000001c00047c13 */ /* 0x000fca0008000000 */
[----:B------:R-:W-:-:S04]  /*02e0*/  IMAD.HI.U32 R5, R3, R5, UR4 ;  /* 0x0000000403057e27 */ /* 0x000fc8000f8e0005 */
[----:B------:R-:W-:Y:S01]  /*02f0*/  IMAD.MOV.U32 R3, RZ, RZ, R4 ;  /* 0x000000ffff037224 */ /* 0x000fe200078e0004 */
[----:B------:R-:W-:-:S04]  /*0300*/  R2UR UR4, R5 ;  /* 0x00000000050472ca */ /* 0x000fc800000e0000 */
[----:B------:R-:W-:-:S13]  /*0310*/  R2UR UR6, R3 ;  /* 0x00000000030672ca */ /* 0x000fda00000e0000 */
[----:B------:R-:W-:-:S07]  /*0320*/  UIMAD.WIDE.U32 UR4, UR4, UR6, URZ ;  /* 0x00000006040472a5 */ /* 0x000fce000f8e00ff */
[----:B------:R-:W-:Y:S02]  /*0330*/  UMOV UR17, UR5 ;  /* 0x0000000500117c82 */ /* 0x000fe40008000000 */
[----:B------:R-:W-:-:S04]  /*0340*/  IMAD R0, RZ, RZ, -UR17 ;  /* 0x80000011ff007e24 */ /* 0x000fc8000f8e02ff */
[C---:B------:R-:W-:Y:S01]  /*0350*/  IMAD R0, R7.reuse, R0, UR6 ;  /* 0x0000000607007e24 */ /* 0x040fe2000f8e0200 */
[----:B------:R-:W0:Y:S04]  /*0360*/  LDCU.128 UR4, c[0x0][0x460] ;  /* 0x00008c00ff0477ac */ /* 0x000e280008000c00 */
[----:B------:R-:W-:Y:S01]  /*0370*/  ISETP.GT.U32.AND P2, PT, R7, R0, PT ;  /* 0x000000000700720c */ /* 0x000fe20003f44070 */
[----:B0-----:R-:W-:-:S12]  /*0380*/  @!P0 EXIT ;  /* 0x000000000000894d */ /* 0x001fd80003800000 */
[----:B------:R-:W-:Y:S01]  /*0390*/  VOTEU.ANY UP2, P2 ;  /* 0x0000000000ff7886 */ /* 0x000fe20001040100 */
[----:B------:R-:W-:Y:S01]  /*03a0*/  PLOP3.LUT P0, PT, PT, PT, UP2, 0x80, 0x8 ;  /* 0x000000000008781c */ /* 0x000fe20003f0f028 */
[----:B------:R-:W-:Y:S01]  /*03b0*/  UMOV UR8, UR18 ;  /* 0x0000001200087c82 */ /* 0x000fe20008000000 */
[----:B------:R-:W-:Y:S01]  /*03c0*/  UMOV UR9, UR12 ;  /* 0x0000000c00097c82 */ /* 0x000fe20008000000 */
[----:B------:R-:W0:Y:S01]  /*03d0*/  LDCU.64 UR30, c[0x0][0x3a0] ;  /* 0x00007400ff1e77ac */ /* 0x000e220008000a00 */
[----:B------:R-:W1:Y:S01]  /*03e0*/  S2R R47, SR_TID.X ;  /* 0x00000000002f7919 */ /* 0x000e620000002100 */
[----:B------:R-:W-:Y:S01]  /*03f0*/  UIMAD.WIDE.U32 UR8, UR28, UR14, UR8 ;  /* 0x0000000e1c0872a5 */ /* 0x000fe2000f8e0008 */
[----:B------:R-:W-:Y:S01]  /*0400*/  UMOV UR12, UR20 ;  /* 0x00000014000c7c82 */ /* 0x000fe20008000000 */
[----:B------:R-:W-:Y:S02]  /*0410*/  @!UP2 UIADD3 UR17, UPT, UPT, UR17, 0x1, URZ ;  /* 0x000000011111a890 */ /* 0x000fe4000fffe0ff */
[----:B------:R-:W-:-:S04]  /*0420*/  UIMAD UR15, UR28, UR15, UR9 ;  /* 0x0000000f1c0f72a4 */ /* 0x000fc8000f8e0209 */
[-C--:B------:R-:W-:Y:S01]  /*0430*/  @!P0 IADD3 R0, PT, PT, R0, -R7.reuse, RZ ;  /* 0x8000000700008210 */ /* 0x080fe20007ffe0ff */
[----:B------:R-:W-:Y:S02]  /*0440*/  UIMAD.WIDE.U32 UR12, UR28, UR10, UR12 ;  /* 0x0000000a1c0c72a5 */ /* 0x000fe4000f8e000c */
[----:B------:R-:W-:Y:S01]  /*0450*/  ULEA UR19, UP0, UR8, UR4, 0x1 ;  /* 0x0000000408137291 */ /* 0x000fe2000f8008ff */
[----:B------:R-:W-:Y:S01]  /*0460*/  ISETP.GE.U32.AND P0, PT, R0, R7, PT ;  /* 0x000000070000720c */ /* 0x000fe20003f06070 */
[----:B------:R-:W-:Y:S02]  /*0470*/  UIMAD UR20, UR28, UR11, UR13 ;  /* 0x0000000b1c1472a4 */ /* 0x000fe4000f8e020d */
[----:B------:R-:W-:Y:S02]  /*0480*/  ULEA UR18, UP1, UR12, UR6, 0x1 ;  /* 0x000000060c127291 */ /* 0x000fe4000f8208ff */
[----:B------:R-:W-:Y:S02]  /*0490*/  ULOP3.LUT UR4, UR28, UR22, URZ, 0x3c, !UPT ;  /* 0x000000161c047292 */ /* 0x000fe4000f8e3cff */
[----:B------:R-:W-:-:S02]  /*04a0*/  ULEA.HI.X UR23, UR8, UR5, UR15, 0x1, UP0 ;  /* 0x0000000508177291 */ /* 0x000fc400080f0c0f */
[----:B------:R-:W-:Y:S01]  /*04b0*/  UIMAD.WIDE.U32 UR10, UR29, UR26, URZ ;  /* 0x0000001a1d0a72a5 */ /* 0x000fe2000f8e00ff */
[----:B------:R-:W2:Y:S01]  /*04c0*/  LDCU.64 UR14, c[0x0][0x3d8] ;  /* 0x00007b00ff0e77ac */ /* 0x000ea20008000a00 */
[----:B------:R-:W-:Y:S02]  /*04d0*/  ULEA.HI.X UR20, UR12, UR7, UR20, 0x1, UP1 ;  /* 0x000000070c147291 */ /* 0x000fe400088f0c14 */
[----:B------:R-:W-:Y:S02]  /*04e0*/  UISETP.GE.AND UP1, UPT, UR4, URZ, UPT ;  /* 0x000000ff0400728c */ /* 0x000fe4000bf26270 */
[----:B------:R-:W-:Y:S01]  /*04f0*/  UISETP.NE.AND UP0, UPT, UR22, URZ, UPT ;  /* 0x000000ff1600728c */ /* 0x000fe2000bf05270 */
[C---:B-1----:R-:W-:Y:S01]  /*0500*/  IMAD.SHL.U32 R119, R47.reuse, 0x10, RZ ;  /* 0x000000102f777824 */ /* 0x042fe200078e00ff */
[----:B------:R-:W-:Y:S01]  /*0510*/  UIMAD UR5, UR29, UR27, UR11 ;  /* 0x0000001b1d0572a4 */ /* 0x000fe2000f8e020b */
[----:B------:R-:W-:Y:S01]  /*0520*/  SHF.R.U32.HI R118, RZ, 0x5, R47 ;  /* 0x00000005ff767819 */ /* 0x000fe2000001162f */
[----:B------:R-:W-:Y:S01]  /*0530*/  VOTEU.ANY UP2, P0 ;  /* 0x0000000000ff7886 */ /* 0x000fe20000040100 */
[----:B0-----:R-:W-:Y:S01]  /*0540*/  UIMAD.WIDE.U32 UR8, UR28, UR30, URZ ;  /* 0x0000001e1c0872a5 */ /* 0x001fe2000f8e00ff */
[----:B------:R-:W-:Y:S01]  /*0550*/  LOP3.LUT R117, R47, 0x1f, RZ, 0xc0, !PT ;  /* 0x0000001f2f757812 */ /* 0x000fe200078ec0ff */
[----:B------:R-:W0:Y:S01]  /*0560*/  LDCU.64 UR26, c[0x0][0x3c8] ;  /* 0x00007900ff1a77ac */ /* 0x000e220008000a00 */
[----:B------:R-:W-:Y:S01]  /*0570*/  LOP3.LUT R48, R119, 0x3e00, RZ, 0xc0, !PT ;  /* 0x00003e0077307812 */ /* 0x000fe200078ec0ff */
[----:B------:R-:W1:Y:S01]  /*0580*/  LDCU.64 UR34, c[0x0][0x440] ;  /* 0x00008800ff2277ac */ /* 0x000e620008000a00 */
[----:B------:R-:W-:-:S02]  /*0590*/  @UP2 UIADD3 UR17, UPT, UPT, UR17, 0x1, URZ ;  /* 0x0000000111112890 */ /* 0x000fc4000fffe0ff */
[----:B------:R-:W-:-:S04]  /*05a0*/  UIMAD UR13, UR28, UR31, UR9 ;  /* 0x0000001f1c0d72a4 */ /* 0x000fc8000f8e0209 */
[----:B------:R-:W3:Y:S01]  /*05b0*/  S2UR UR9, SR_CgaCtaId ;  /* 0x00000000000979c3 */ /* 0x000ee20000008800 */
[----:B------:R-:W4:Y:S01]  /*05c0*/  LDCU.64 UR30, c[0x0][0x448] ;  /* 0x00008900ff1e77ac */ /* 0x000f220008000a00 */
[----:B------:R-:W-:Y:S02]  /*05d0*/  @!UP1 UIADD3 UR17, UPT, UPT, -UR17, URZ, URZ ;  /* 0x000000ff11119290 */ /* 0x000fe4000fffe1ff */
[----:B------:R-:W-:Y:S01]  /*05e0*/  @!UP0 ULOP3.LUT UR17, URZ, UR22, URZ, 0x33, !UPT ;  /* 0x00000016ff118292 */ /* 0x000fe2000f8e33ff */
[----:B------:R-:W3:Y:S01]  /*05f0*/  LDCU.64 UR36, c[0x0][0x450] ;  /* 0x00008a00ff2477ac */ /* 0x000ee20008000a00 */
[----:B--2---:R-:W-:Y:S02]  /*0600*/  UIMAD.WIDE.U32 UR6, UR28, UR14, URZ ;  /* 0x0000000e1c0672a5 */ /* 0x004fe4000f8e00ff */
[----:B------:R-:W-:Y:S02]  /*0610*/  USHF.R.S32.HI UR4, URZ, 0x1f, UR17 ;  /* 0x0000001fff047899 */ /* 0x000fe40008011411 */
[----:B------:R-:W-:Y:S01]  /*0620*/  UIMAD UR15, UR28, UR15, UR7 ;  /* 0x0000000f1c0f72a4 */ /* 0x000fe2000f8e0207 */
[----:B------:R-:W2:Y:S01]  /*0630*/  LDCU UR11, c[0x0][0x384] ;  /* 0x00007080ff0b77ac */ /* 0x000ea20008000800 */
[----:B0-----:R-:W-:-:S02]  /*0640*/  UIMAD UR7, UR4, UR26, URZ ;  /* 0x0000001a040772a4 */ /* 0x001fc4000f8e02ff */
[----:B-1----:R-:W-:Y:S01]  /*0650*/  ULEA UR12, UP0, UR8, UR34, 0x2 ;  /* 0x00000022080c7291 */ /* 0x002fe2000f8010ff */
[----:B------:R-:W-:Y:S01]  /*0660*/  UMOV UR4, UR10 ;  /* 0x0000000a00047c82 */ /* 0x000fe20008000000 */
[----:B------:R-:W-:Y:S02]  /*0670*/  UIMAD UR22, UR17, UR27, UR7 ;  /* 0x0000001b111672a4 */ /* 0x000fe4000f8e0207 */
[----:B------:R-:W-:Y:S02]  /*0680*/  UIMAD.WIDE.U32 UR4, UR17, UR26, UR4 ;  /* 0x0000001a110472a5 */ /* 0x000fe4000f8e0004 */
[----:B------:R-:W-:Y:S01]  /*0690*/  ULEA.HI.X UR13, UR8, UR35, UR13, 0x2, UP0 ;  /* 0x00000023080d7291 */ /* 0x000fe200080f140d */
[----:B------:R-:W0:Y:S01]  /*06a0*/  LDCU UR32, c[0x0][0x38c] ;  /* 0x00007180ff2077ac */ /* 0x000e220008000800 */
[----:B----4-:R-:W-:Y:S02]  /*06b0*/  ULEA UR21, UP0, UR4, UR30, 0x1 ;  /* 0x0000001e04157291 */ /* 0x010fe4000f8008ff */
[----:B------:R-:W-:-:S02]  /*06c0*/  UIADD3 UR22, UPT, UPT, UR5, UR22, URZ ;  /* 0x0000001605167290 */ /* 0x000fc4000fffe0ff */
[----:B---3--:R-:W-:Y:S02]  /*06d0*/  ULEA UR14, UP1, UR6, UR36, 0x2 ;  /* 0x00000024060e7291 */ /* 0x008fe4000f8210ff */
[----:B------:R-:W-:Y:S02]  /*06e0*/  ULEA.HI.X UR22, UR4, UR31, UR22, 0x1, UP0 ;  /* 0x0000001f04167291 */ /* 0x000fe400080f0c16 */
[----:B------:R-:W-:Y:S01]  /*06f0*/  ULEA.HI.X UR15, UR6, UR37, UR15, 0x2, UP1 ;  /* 0x00000025060f7291 */ /* 0x000fe200088f140f */
[----:B------:R-:W-:Y:S01]  /*0700*/  UMOV UR4, URZ ;  /* 0x000000ff00047c82 */ /* 0x000fe20008000000 */
[----:B-----5:R-:W-:Y:S01]  /*0710*/  @P1 R2UR UR4, R6 ;  /* 0x00000000060412ca */ /* 0x020fe200000e0000 */
[----:B------:R-:W-:Y:S01]  /*0720*/  UMOV UR6, 0x400 ;  /* 0x0000040000067882 */ /* 0x000fe20000000000 */
[----:B--2---:R-:W-:Y:S02]  /*0730*/  UIMAD UR7, UR29, UR11, UR28 ;  /* 0x0000000b1d0772a4 */ /* 0x004fe4000f8e021c */
[----:B------:R-:W-:-:S02]  /*0740*/  ULEA UR6, UR9, UR6, 0x18 ;  /* 0x0000000609067291 */ /* 0x000fc4000f8ec0ff */
[----:B------:R-:W-:Y:S01]  /*0750*/  UIMAD UR16, UR7, UR16, URZ ;  /* 0x00000010071072a4 */ /* 0x000fe2000f8e02ff */
[----:B------:R-:W-:Y:S01]  /*0760*/  UMOV UR17, UR19 ;  /* 0x0000001300117c82 */ /* 0x000fe20008000000 */
[----:B------:R-:W-:Y:S02]  /*0770*/  UMOV UR5, URZ ;  /* 0x000000ff00057c82 */ /* 0x000fe40008000000 */
[----:B------:R-:W-:Y:S01]  /*0780*/  LEA R46, R118, UR6, 0x3 ;  /* 0x00000006762e7c11 */ /* 0x000fe2000f8e18ff */
[----:B0-----:R-:W-:Y:S01]  /*0790*/  UIMAD UR16, UR16, UR32, URZ ;  /* 0x00000020101072a4 */ /* 0x001fe2000f8e02ff */
[----:B------:R-:W-:-:S11]  /*07a0*/  UMOV UR19, UR23 ;  /* 0x0000001700137c82 */ /* 0x000fd60008000000 */
.L_x_3382:
[----:B------:R-:W0:Y:S01]  /*07b0*/  LDCU UR23, c[0x0][0x388] ;  /* 0x00007100ff1777ac */ /* 0x000e220008000800 */
[----:B------:R-:W-:Y:S02]  /*07c0*/  LOP3.LUT R97, R48, 0x1f, R47, 0xf8, !PT ;  /* 0x0000001f30617812 */ /* 0x000fe400078ef82f */
[----:B------:R-:W-:Y:S01]  /*07d0*/  PRMT R5, RZ, 0x7610, R5 ;  /* 0x00007610ff057816 */ /* 0x000fe20000000005 */
[----:B------:R-:W-:Y:S01]  /*07e0*/  USHF.L.U32 UR6, UR5, 0xa, URZ ;  /* 0x0000000a05067899 */ /* 0x000fe200080006ff */
[C---:B------:R-:W-:Y:S01]  /*07f0*/  LOP3.LUT R110, R97.reuse, 0xe0, RZ, 0xfc, !PT ;  /* 0x000000e0616e7812 */ /* 0x040fe200078efcff */
[C---:B------:R-:W-:Y:S01]  /*0800*/  IMAD.SHL.U32 R4, R97.reuse, 0x2, RZ ;  /* 0x0000000261047824 */ /* 0x040fe200078e00ff */
[----:B------:R-:W-:Y:S02]  /*0810*/  PRMT R12, RZ, 0x7610, R12 ;  /* 0x00007610ff0c7816 */ /* 0x000fe4000000000c */
[----:B------:R-:W-:Y:S02]  /*0820*/  LOP3.LUT R109, R97, 0x100, RZ, 0xfc, !PT ;  /* 0x00000100616d7812 */ /* 0x000fe400078efcff */
[----:B------:R-:W-:-:S02]  /*0830*/  IADD3 R2, P0, PT, R4, UR18, RZ ;  /* 0x0000001204027c10 */ /* 0x000fc4000ff1e0ff */
[----:B------:R-:W-:Y:S02]  /*0840*/  IADD3 R6, P1, PT, R4, UR17, RZ ;  /* 0x0000001104067c10 */ /* 0x000fe4000ff3e0ff */
[C---:B------:R-:W-:Y:S01]  /*0850*/  LOP3.LUT R116, R97.reuse, 0x20, RZ, 0xfc, !PT ;  /* 0x0000002061747812 */ /* 0x040fe200078efcff */
[----:B------:R-:W-:Y:S01]  /*0860*/  IMAD.X R3, RZ, RZ, UR20, P0 ;  /* 0x00000014ff037e24 */ /* 0x000fe200080e06ff */
[----:B------:R-:W-:Y:S01]  /*0870*/  IADD3.X R7, PT, PT, RZ, UR19, RZ, P1, !PT ;  /* 0x00000013ff077c10 */ /* 0x000fe20008ffe4ff */
[----:B0-----:R-:W-:Y:S01]  /*0880*/  UIADD3 UR23, UPT, UPT, -UR6, UR23, URZ ;  /* 0x0000001706177290 */ /* 0x001fe2000fffe1ff */
[C---:B------:R-:W-:Y:S02]  /*0890*/  LOP3.LUT R115, R97.reuse, 0x40, RZ, 0xfc, !PT ;  /* 0x0000004061737812 */ /* 0x040fe400078efcff */
[C---:B------:R-:W-:Y:S02]  /*08a0*/  LOP3.LUT R114, R97.reuse, 0x60, RZ, 0xfc, !PT ;  /* 0x0000006061727812 */ /* 0x040fe400078efcff */
[----:B------:R-:W-:-:S02]  /*08b0*/  LOP3.LUT R113, R97, 0x80, RZ, 0xfc, !PT ;  /* 0x0000008061717812 */ /* 0x000fc400078efcff */
[C---:B------:R-:W-:Y:S01]  /*08c0*/  ISETP.GE.AND P0, PT, R97.reuse, UR23, PT ;  /* 0x0000001761007c0c */ /* 0x040fe2000bf06270 */
[----:B------:R-:W-:Y:S01]  /*08d0*/  BAR.SYNC.DEFER_BLOCKING 0x0 ;  /* 0x0000000000007b1d */ /* 0x000fe20000010000 */
[----:B------:R-:W-:Y:S02]  /*08e0*/  ISETP.GE.AND P1, PT, R116, UR23, PT ;  /* 0x0000001774007c0c */ /* 0x000fe4000bf26270 */
[C---:B------:R-:W-:Y:S02]  /*08f0*/  LOP3.LUT R111, R97.reuse, 0xc0, RZ, 0xfc, !PT ;  /* 0x000000c0616f7812 */ /* 0x040fe400078efcff */
[----:B------:R-:W-:Y:S02]  /*0900*/  LOP3.LUT R112, R97, 0xa0, RZ, 0xfc, !PT ;  /* 0x000000a061707812 */ /* 0x000fe400078efcff */
[----:B------:R-:W-:Y:S02]  /*0910*/  ISETP.GE.AND P6, PT, R115, UR23, PT ;  /* 0x0000001773007c0c */ /* 0x000fe4000bfc6270 */
[----:B------:R-:W-:-:S02]  /*0920*/  ISETP.GE.AND P5, PT, R114, UR23, PT ;  /* 0x0000001772007c0c */ /* 0x000fc4000bfa6270 */
[----:B------:R-:W-:Y:S02]  /*0930*/  ISETP.GE.AND P4, PT, R113, UR23, PT ;  /* 0x0000001771007c0c */ /* 0x000fe4000bf86270 */
[----:B------:R-:W-:Y:S02]  /*0940*/  ISETP.GE.AND P2, PT, R111, UR23, PT ;  /* 0x000000176f007c0c */ /* 0x000fe4000bf46270 */
[----:B------:R-:W-:Y:S02]  /*0950*/  PRMT R15, RZ, 0x7610, R15 ;  /* 0x00007610ff0f7816 */ /* 0x000fe4000000000f */
[----:B------:R-:W-:Y:S02]  /*0960*/  ISETP.GE.AND P3, PT, R112, UR23, PT ;  /* 0x0000001770007c0c */ /* 0x000fe4000bf66270 */
[----:B------:R-:W-:Y:S02]  /*0970*/  PRMT R0, RZ, 0x7610, R0 ;  /* 0x00007610ff007816 */ /* 0x000fe40000000000 */
[----:B------:R-:W-:-:S02]  /*0980*/  LOP3.LUT R108, R97, 0x120, RZ, 0xfc, !PT ;  /* 0x00000120616c7812 */ /* 0x000fc400078efcff */
[----:B------:R-:W-:Y:S01]  /*0990*/  PRMT R9, RZ, 0x7610, R9 ;  /* 0x00007610ff097816 */ /* 0x000fe20000000009 */
[----:B------:R-:W2:Y:S01]  /*09a0*/  @!P0 LDG.E.U16 R5, desc[UR24][R6.64] ;  /* 0x0000001806058981 */ /* 0x000ea2000c1e1500 */
[----:B------:R-:W-:Y:S02]  /*09b0*/  ISETP.GE.AND P0, PT, R110, UR23, PT ;  /* 0x000000176e007c0c */ /* 0x000fe4000bf06270 */
[----:B------:R-:W-:Y:S01]  /*09c0*/  LOP3.LUT R107, R97, 0x140, RZ, 0xfc, !PT ;  /* 0x00000140616b7812 */ /* 0x000fe200078efcff */
[----:B------:R-:W3:Y:S01]  /*09d0*/  @!P1 LDG.E.U16 R0, desc[UR24][R6.64+0x40] ;  /* 0x0000401806009981 */ /* 0x000ee2000c1e1500 */
[----:B------:R-:W-:Y:S02]  /*09e0*/  PRMT R8, RZ, 0x7610, R8 ;  /* 0x00007610ff087816 */ /* 0x000fe40000000008 */
[----:B------:R-:W-:Y:S01]  /*09f0*/  PRMT R11, RZ, 0x7610, R11 ;  /* 0x00007610ff0b7816 */ /* 0x000fe2000000000b */
[----:B------:R-:W4:Y:S01]  /*0a00*/  @!P6 LDG.E.U16 R9, desc[UR24][R6.64+0x80] ;  /* 0x000080180609e981 */ /* 0x000f22000c1e1500 */
[----:B------:R-:W-:-:S02]  /*0a10*/  PRMT R13, RZ, 0x7610, R13 ;  /* 0x00007610ff0d7816 */ /* 0x000fc4000000000d */
[----:B------:R-:W-:Y:S01]  /*0a20*/  PRMT R10, RZ, 0x7610, R10 ;  /* 0x00007610ff0a7816 */ /* 0x000fe2000000000a */
[----:B------:R-:W5:Y:S01]  /*0a30*/  @!P5 LDG.E.U16 R8, desc[UR24][R6.64+0xc0] ;  /* 0x0000c0180608d981 */ /* 0x000f62000c1e1500 */
[C---:B------:R-:W-:Y:S02]  /*0a40*/  LOP3.LUT R106, R97.reuse, 0x160, RZ, 0xfc, !PT ;  /* 0x00000160616a7812 */ /* 0x040fe400078efcff */
[----:B------:R-:W-:Y:S01]  /*0a50*/  LOP3.LUT R105, R97, 0x180, RZ, 0xfc, !PT ;  /* 0x0000018061697812 */ /* 0x000fe200078efcff */
[----:B------:R-:W5:Y:S01]  /*0a60*/  @!P0 LDG.E.U16 R12, desc[UR24][R6.64+0x1c0] ;  /* 0x0001c018060c8981 */ /* 0x000f62000c1e1500 */
[----:B------:R-:W-:Y:S02]  /*0a70*/  ISETP.GE.AND P0, PT, R109, UR23, PT ;  /* 0x000000176d007c0c */ /* 0x000fe4000bf06270 */
[----:B------:R-:W-:Y:S01]  /*0a80*/  ISETP.GE.AND P1, PT, R107, UR23, PT ;  /* 0x000000176b007c0c */ /* 0x000fe2000bf26270 */
[----:B------:R-:W5:Y:S01]  /*0a90*/  @!P4 LDG.E.U16 R11, desc[UR24][R6.64+0x100] ;  /* 0x00010018060bc981 */ /* 0x000f62000c1e1500 */
[----:B------:R-:W-:-:S02]  /*0aa0*/  LOP3.LUT R104, R97, 0x1a0, RZ, 0xfc, !PT ;  /* 0x000001a061687812 */ /* 0x000fc400078efcff */
[----:B------:R-:W-:Y:S01]  /*0ab0*/  PRMT R14, RZ, 0x7610, R14 ;  /* 0x00007610ff0e7816 */ /* 0x000fe2000000000e */
[----:B------:R-:W5:Y:S01]  /*0ac0*/  @!P2 LDG.E.U16 R13, desc[UR24][R6.64+0x180] ;  /* 0x00018018060da981 */ /* 0x000f62000c1e1500 */
[----:B------:R-:W-:Y:S02]  /*0ad0*/  PRMT R17, RZ, 0x7610, R17 ;  /* 0x00007610ff117816 */ /* 0x000fe40000000011 */
[----:B------:R-:W-:Y:S01]  /*0ae0*/  PRMT R16, RZ, 0x7610, R16 ;  /* 0x00007610ff107816 */ /* 0x000fe20000000010 */
[----:B------:R-:W5:Y:S01]  /*0af0*/  @!P3 LDG.E.U16 R10, desc[UR24][R6.64+0x140] ;  /* 0x00014018060ab981 */ /* 0x000f62000c1e1500 */
[----:B------:R-:W-:Y:S02]  /*0b00*/  PRMT R19, RZ, 0x7610, R19 ;  /* 0x00007610ff137816 */ /* 0x000fe40000000013 */
[----:B------:R-:W-:Y:S01]  /*0b10*/  PRMT R18, RZ, 0x7610, R18 ;  /* 0x00007610ff127816 */ /* 0x000fe20000000012 */
[----:B------:R-:W5:Y:S01]  /*0b20*/  @!P0 LDG.E.U16 R15, desc[UR24][R6.64+0x200] ;  /* 0x00020018060f8981 */ /* 0x000f62000c1e1500 */
[----:B------:R-:W-:-:S02]  /*0b30*/  ISETP.GE.AND P0, PT, R108, UR23, PT ;  /* 0x000000176c007c0c */ /* 0x000fc4000bf06270 */
[----:B------:R-:W-:Y:S01]  /*0b40*/  ISETP.GE.AND P2, PT, R106, UR23, PT ;  /* 0x000000176a007c0c */ /* 0x000fe2000bf46270 */
[----:B------:R-:W5:Y:S01]  /*0b50*/  @!P1 LDG.E.U16 R17, desc[UR24][R6.64+0x280] ;  /* 0x0002801806119981 */ /* 0x000f62000c1e1500 */
[----:B------:R-:W-:Y:S02]  /*0b60*/  ISETP.GE.AND P3, PT, R105, UR23, PT ;  /* 0x0000001769007c0c */ /* 0x000fe4000bf66270 */
[----:B------:R-:W-:Y:S02]  /*0b70*/  ISETP.GE.AND P4, PT, R104, UR23, PT ;  /* 0x0000001768007c0c */ /* 0x000fe4000bf86270 */
[C---:B------:R-:W-:Y:S02]  /*0b80*/  LOP3.LUT R45, R97.reuse, 0x1c0, RZ, 0xfc, !PT ;  /* 0x000001c0612d7812 */ /* 0x040fe400078efcff */
[----:B------:R-:W-:Y:S02]  /*0b90*/  LOP3.LUT R44, R97, 0x1e0, RZ, 0xfc, !PT ;  /* 0x000001e0612c7812 */ /* 0x000fe400078efcff */
[----:B------:R-:W-:Y:S01]  /*0ba0*/  ISETP.GE.AND P5, PT, R45, UR23, PT ;  /* 0x000000172d007c0c */ /* 0x000fe2000bfa6270 */
[----:B------:R-:W5:Y:S01]  /*0bb0*/  @!P0 LDG.E.U16 R14, desc[UR24][R6.64+0x240] ;  /* 0x00024018060e8981 */ /* 0x000f62000c1e1500 */
[----:B------:R-:W-:-:S03]  /*0bc0*/  ISETP.GE.AND P6, PT, R44, UR23, PT ;  /* 0x000000172c007c0c */ /* 0x000fc6000bfc6270 */
[----:B------:R-:W5:Y:S01]  /*0bd0*/  @!P2 LDG.E.U16 R16, desc[UR24][R6.64+0x2c0] ;  /* 0x0002c0180610a981 */ /* 0x000f62000c1e1500 */
[----:B------:R-:W-:-:S03]  /*0be0*/  PRMT R53, RZ, 0x7610, R53 ;  /* 0x00007610ff357816 */ /* 0x000fc60000000035 */
[----:B------:R-:W5:Y:S01]  /*0bf0*/  @!P3 LDG.E.U16 R19, desc[UR24][R6.64+0x300] ;  /* 0x000300180613b981 */ /* 0x000f62000c1e1500 */
        /* <DEDUP_REMOVED lines=12> */
[C---:B------:R-:W-:Y:S02]  /*0cc0*/  IADD3 R27, PT, PT, R20.reuse, 0x80, RZ ;  /* 0x00000080141b7810 */ /* 0x040fe40007ffe0ff */
[-C--:B------:R-:W-:Y:S02]  /*0cd0*/  LEA.HI.SX32 R21, R21, R20.reuse, 0x1b ;  /* 0x0000001415157211 */ /* 0x080fe400078fdaff */
[CC--:B------:R-:W-:Y:S02]  /*0ce0*/  LEA.HI.SX32 R42, R20.reuse, R20.reuse, 0x1b ;  /* 0x00000014142a7211 */ /* 0x0c0fe400078fdaff */
[-C--:B------:R-:W-:Y:S02]  /*0cf0*/  LEA.HI.SX32 R23, R23, R20.reuse, 0x1b ;  /* 0x0000001417177211 */ /* 0x080fe400078fdaff */
[-C--:B------:R-:W-:Y:S01]  /*0d00*/  LEA.HI.SX32 R25, R25, R20.reuse, 0x1b ;  /* 0x0000001419197211 */ /* 0x080fe200078fdaff */
[----:B------:R-:W-:Y:S01]  /*0d10*/  VIADD R7, R20, 0xa0 ;  /* 0x000000a014077836 */ /* 0x000fe20000000000 */
[----:B------:R-:W-:-:S02]  /*0d20*/  LEA.HI.SX32 R27, R27, R20, 0x1b ;  /* 0x000000141b1b7211 */ /* 0x000fc400078fdaff */
[----:B------:R-:W-:Y:S01]  /*0d30*/  LEA R41, R21, UR32, 0x1 ;  /* 0x0000002015297c11 */ /* 0x000fe2000f8e08ff */
[----:B------:R-:W-:Y:S01]  /*0d40*/  VIADD R21, R20, 0xc0 ;  /* 0x000000c014157836 */ /* 0x000fe20000000000 */
[----:B------:R-:W-:Y:S02]  /*0d50*/  LEA R42, R42, UR32, 0x1 ;  /* 0x000000202a2a7c11 */ /* 0x000fe4000f8e08ff */
[----:B------:R-:W-:Y:S02]  /*0d60*/  LEA R40, R23, UR32, 0x1 ;  /* 0x0000002017287c11 */ /* 0x000fe4000f8e08ff */
[C---:B------:R-:W-:Y:S02]  /*0d70*/  IADD3 R23, PT, PT, R20.reuse, 0xe0, RZ ;  /* 0x000000e014177810 */ /* 0x040fe40007ffe0ff */
[----:B------:R-:W-:Y:S01]  /*0d80*/  LEA R39, R25, UR32, 0x1 ;  /* 0x0000002019277c11 */ /* 0x000fe2000f8e08ff */
[C---:B------:R-:W-:Y:S01]  /*0d90*/  VIADD R25, R20.reuse, 0x100 ;  /* 0x0000010014197836 */ /* 0x040fe20000000000 */
[----:B------:R-:W-:Y:S01]  /*0da0*/  LEA R38, R27, UR32, 0x1 ;  /* 0x000000201b267c11 */ /* 0x000fe2000f8e08ff */
[----:B------:R-:W-:Y:S01]  /*0db0*/  VIADD R27, R20, 0x120 ;  /* 0x00000120141b7836 */ /* 0x000fe20000000000 */
[----:B------:R-:W-:-:S02]  /*0dc0*/  LEA.HI.SX32 R7, R7, R20, 0x1b ;  /* 0x0000001407077211 */ /* 0x000fc400078fdaff */
[-C--:B------:R-:W-:Y:S02]  /*0dd0*/  LEA.HI.SX32 R21, R21, R20.reuse, 0x1b ;  /* 0x0000001415157211 */ /* 0x080fe400078fdaff */
[-C--:B------:R-:W-:Y:S02]  /*0de0*/  LEA.HI.SX32 R23, R23, R20.reuse, 0x1b ;  /* 0x0000001417177211 */ /* 0x080fe400078fdaff */
[-C--:B------:R-:W-:Y:S02]  /*0df0*/  LEA.HI.SX32 R25, R25, R20.reuse, 0x1b ;  /* 0x0000001419197211 */ /* 0x080fe400078fdaff */
[----:B------:R-:W-:Y:S02]  /*0e00*/  LEA.HI.SX32 R27, R27, R20, 0x1b ;  /* 0x000000141b1b7211 */ /* 0x000fe400078fdaff */
[----:B------:R-:W-:Y:S01]  /*0e10*/  LEA R37, R7, UR32, 0x1 ;  /* 0x0000002007257c11 */ /* 0x000fe2000f8e08ff */
[C---:B------:R-:W-:Y:S01]  /*0e20*/  VIADD R7, R20.reuse, 0x160 ;  /* 0x0000016014077836 */ /* 0x040fe20000000000 */
[----:B------:R-:W-:Y:S01]  /*0e30*/  LEA R36, R21, UR32, 0x1 ;  /* 0x0000002015247c11 */ /* 0x000fe2000f8e08ff */
[C---:B------:R-:W-:Y:S01]  /*0e40*/  VIADD R21, R20.reuse, 0x1c0 ;  /* 0x000001c014157836 */ /* 0x040fe20000000000 */
[----:B------:R-:W-:Y:S01]  /*0e50*/  LEA R35, R23, UR32, 0x1 ;  /* 0x0000002017237c11 */ /* 0x000fe2000f8e08ff */
[----:B------:R-:W-:Y:S01]  /*0e60*/  VIADD R23, R20, 0x1e0 ;  /* 0x000001e014177836 */ /* 0x000fe20000000000 */
[----:B------:R-:W-:-:S02]  /*0e70*/  LEA R34, R25, UR32, 0x1 ;  /* 0x0000002019227c11 */ /* 0x000fc4000f8e08ff */
[----:B------:R-:W-:Y:S02]  /*0e80*/  LEA R33, R27, UR32, 0x1 ;  /* 0x000000201b217c11 */ /* 0x000fe4000f8e08ff */
[-C--:B------:R-:W-:Y:S02]  /*0e90*/  LEA.HI.SX32 R7, R7, R20.reuse, 0x1b ;  /* 0x0000001407077211 */ /* 0x080fe400078fdaff */
[-C--:B------:R-:W-:Y:S02]  /*0ea0*/  LEA.HI.SX32 R21, R21, R20.reuse, 0x1b ;  /* 0x0000001415157211 */ /* 0x080fe400078fdaff */
[----:B------:R-:W-:Y:S02]  /*0eb0*/  LEA.HI.SX32 R23, R23, R20, 0x1b ;  /* 0x0000001417177211 */ /* 0x000fe400078fdaff */
[----:B------:R-:W-:Y:S02]  /*0ec0*/  LEA R31, R7, UR32, 0x1 ;  /* 0x00000020071f7c11 */ /* 0x000fe4000f8e08ff */
[----:B------:R-:W-:-:S02]  /*0ed0*/  LEA R28, R21, UR32, 0x1 ;  /* 0x00000020151c7c11 */ /* 0x000fc4000f8e08ff */
        /* <DEDUP_REMOVED lines=8> */
[----:B--2---:R0:W-:Y:S04]  /*0f60*/  STS.U16 [R42], R5 ;  /* 0x000000052a007388 */ /* 0x0041e80000000400 */
[----:B---3--:R-:W-:Y:S04]  /*0f70*/  STS.U16 [R41+0x40], R0 ;  /* 0x0000400029007388 */ /* 0x008fe80000000400 */
[----:B----4-:R1:W-:Y:S01]  /*0f80*/  STS.U16 [R40+0x80], R9 ;  /* 0x0000800928007388 */ /* 0x0103e20000000400 */
[----:B0-----:R-:W-:-:S03]  /*0f90*/  IADD3 R5, PT, PT, R20, 0x140, RZ ;  /* 0x0000014014057810 */ /* 0x001fc60007ffe0ff */
[----:B-----5:R-:W-:Y:S01]  /*0fa0*/  STS.U16 [R39+0xc0], R8 ;  /* 0x0000c00827007388 */ /* 0x020fe20000000400 */
[-C--:B------:R-:W-:Y:S01]  /*0fb0*/  LEA.HI.SX32 R5, R5, R20.reuse, 0x1b ;  /* 0x0000001405057211 */ /* 0x080fe200078fdaff */
[C---:B-1----:R-:W-:Y:S02]  /*0fc0*/  VIADD R9, R20.reuse, 0x180 ;  /* 0x0000018014097836 */ /* 0x042fe40000000000 */
[----:B------:R0:W-:Y:S01]  /*0fd0*/  STS.U16 [R38+0x100], R11 ;  /* 0x0001000b26007388 */ /* 0x0001e20000000400 */
[----:B------:R-:W-:Y:S02]  /*0fe0*/  LEA R32, R5, UR32, 0x1 ;  /* 0x0000002005207c11 */ /* 0x000fe4000f8e08ff */
[-C--:B------:R-:W-:Y:S02]  /*0ff0*/  LEA.HI.SX32 R9, R9, R20.reuse, 0x1b ;  /* 0x0000001409097211 */ /* 0x080fe400078fdaff */
[----:B0-----:R-:W-:Y:S01]  /*1000*/  IADD3 R11, PT, PT, R20, 0x1a0, RZ ;  /* 0x000001a0140b7810 */ /* 0x001fe20007ffe0ff */
[----:B------:R-:W-:Y:S03]  /*1010*/  STS.U16 [R37+0x140], R10 ;  /* 0x0001400a25007388 */ /* 0x000fe60000000400 */
[----:B------:R-:W-:Y:S01]  /*1020*/  LEA.HI.SX32 R11, R11, R20, 0x1b ;  /* 0x000000140b0b7211 */ /* 0x000fe200078fdaff */
[----:B------:R0:W-:Y:S01]  /*1030*/  STS.U16 [R36+0x180], R13 ;  /* 0x0001800d24007388 */ /* 0x0001e20000000400 */
[----:B------:R-:W-:-:S03]  /*1040*/  IMAD R20, R43, 0xf, R20 ;  /* 0x0000000f2b147824 */ /* 0x000fc600078e0214 */
[----:B------:R-:W-:Y:S01]  /*1050*/  STS.U16 [R35+0x1c0], R12 ;  /* 0x0001c00c23007388 */ /* 0x000fe20000000400 */
[----:B------:R-:W-:-:S03]  /*1060*/  LEA R30, R9, UR32, 0x1 ;  /* 0x00000020091e7c11 */ /* 0x000fc6000f8e08ff */
[----:B------:R1:W-:Y:S01]  /*1070*/  STS.U16 [R34+0x200], R15 ;  /* 0x0002000f22007388 */ /* 0x0003e20000000400 */
[----:B------:R-:W-:Y:S01]  /*1080*/  LEA R29, R11, UR32, 0x1 ;  /* 0x000000200b1d7c11 */ /* 0x000fe2000f8e08ff */
[C---:B0-----:R-:W-:Y:S02]  /*1090*/  VIADD R13, R20.reuse, 0x5 ;  /* 0x00000005140d7836 */ /* 0x041fe40000000000 */
[----:B------:R-:W-:Y:S01]  /*10a0*/  STS.U16 [R33+0x240], R14 ;  /* 0x0002400e21007388 */ /* 0x000fe20000000400 */
[----:B------:R-:W-:-:S03]  /*10b0*/  VIADD R7, R20, 0x2 ;  /* 0x0000000214077836 */ /* 0x000fc60000000000 */
[----:B------:R0:W-:Y:S01]  /*10c0*/  STS.U16 [R32+0x280], R17 ;  /* 0x0002801120007388 */ /* 0x0001e20000000400 */
[C---:B------:R-:W-:Y:S02]  /*10d0*/  VIADD R9, R20.reuse, 0x3 ;  /* 0x0000000314097836 */ /* 0x040fe40000000000 */
[C---:B-1----:R-:W-:Y:S01]  /*10e0*/  VIADD R15, R20.reuse, 0x6 ;  /* 0x00000006140f7836 */ /* 0x042fe20000000000 */
[C---:B------:R-:W-:Y:S01]  /*10f0*/  IADD3 R5, PT, PT, R20.reuse, 0x1, RZ ;  /* 0x0000000114057810 */ /* 0x040fe20007ffe0ff */
[C---:B------:R-:W-:Y:S01]  /*1100*/  VIADD R55, R20.reuse, 0x9 ;  /* 0x0000000914377836 */ /* 0x040fe20000000000 */
[C---:B------:R-:W-:Y:S01]  /*1110*/  IADD3 R11, PT, PT, R20.reuse, 0x4, RZ ;  /* 0x00000004140b7810 */ /* 0x040fe20007ffe0ff */
[C---:B------:R-:W-:Y:S01]  /*1120*/  VIADD R59, R20.reuse, 0xb ;  /* 0x0000000b143b7836 */ /* 0x040fe20000000000 */
[C---:B------:R-:W-:Y:S01]  /*1130*/  IADD3 R25, PT, PT, R20.reuse, 0x7, RZ ;  /* 0x0000000714197810 */ /* 0x040fe20007ffe0ff */
[C---:B------:R-:W-:Y:S02]  /*1140*/  VIADD R61, R20.reuse, 0xc ;  /* 0x0000000c143d7836 */ /* 0x040fe40000000000 */
[C---:B0-----:R-:W-:Y:S01]  /*1150*/  VIADD R17, R20.reuse, 0x8 ;  /* 0x0000000814117836 */ /* 0x041fe20000000000 */
[C---:B------:R-:W-:Y:S01]  /*1160*/  IADD3 R57, PT, PT, R20.reuse, 0xa, RZ ;  /* 0x0000000a14397810 */ /* 0x040fe20007ffe0ff */
[C---:B------:R-:W-:Y:S01]  /*1170*/  VIADD R65, R20.reuse, 0xe ;  /* 0x0000000e14417836 */ /* 0x040fe20000000000 */
[C---:B------:R-:W-:Y:S01]  /*1180*/  IADD3 R63, PT, PT, R20.reuse, 0xd, RZ ;  /* 0x0000000d143f7810 */ /* 0x040fe20007ffe0ff */
[----:B------:R-:W-:Y:S01]  /*1190*/  VIADD R67, R20, 0xf ;  /* 0x0000000f14437836 */ /* 0x000fe20000000000 */
[----:B------:R-:W-:Y:S01]  /*11a0*/  STS.U16 [R31+0x2c0], R16 ;  /* 0x0002c0101f007388 */ /* 0x000fe20000000400 */
[----:B------:R-:W-:-:S02]  /*11b0*/  LEA.HI.SX32 R13, R13, R20, 0x1b ;  /* 0x000000140d0d7211 */ /* 0x000fc400078fdaff */
[-C--:B------:R-:W-:Y:S01]  /*11c0*/  LEA.HI.SX32 R15, R15, R20.reuse, 0x1b ;  /* 0x000000140f0f7211 */ /* 0x080fe200078fdaff */
[----:B------:R0:W-:Y:S01]  /*11d0*/  STS.U16 [R30+0x300], R19 ;  /* 0x000300131e007388 */ /* 0x0001e20000000400 */
        /* <DEDUP_REMOVED lines=14> */
[----:B------:R0:W-:Y:S01]  /*12c0*/  STS.U16 [R29+0x340], R18 ;  /* 0x000340121d007388 */ /* 0x0001e20000000400 */
[----:B------:R-:W-:Y:S02]  /*12d0*/  LEA R21, R13, UR32, 0x1 ;  /* 0x000000200d157c11 */ /* 0x000fe4000f8e08ff */
[----:B------:R-:W-:Y:S02]  /*12e0*/  LEA R20, R15, UR32, 0x1 ;  /* 0x000000200f147c11 */ /* 0x000fe4000f8e08ff */
[----:B------:R-:W-:-:S02]  /*12f0*/  LEA R26, R26, UR32, 0x1 ;  /* 0x000000201a1a7c11 */ /* 0x000fc4000f8e08ff */
[----:B------:R-:W-:Y:S02]  /*1300*/  LEA R25, R5, UR32, 0x1 ;  /* 0x0000002005197c11 */ /* 0x000fe4000f8e08ff */
[----:B------:R-:W-:Y:S02]  /*1310*/  LEA R24, R7, UR32, 0x1 ;  /* 0x0000002007187c11 */ /* 0x000fe4000f8e08ff */
[----:B0-----:R-:W-:Y:S02]  /*1320*/  LEA R18, R17, UR32, 0x1 ;  /* 0x0000002011127c11 */ /* 0x001fe4000f8e08ff */
        /* <DEDUP_REMOVED lines=51> */
[----:B------:R-:W-:-:S09]  /*1660*/  ISETP.NE.AND P1, PT, R56, RZ, PT ;  /* 0x000000ff3800720c */ /* 0x000fd20003f25270 */
        /* <DEDUP_REMOVED lines=52> */
[----:B------:R-:W-:-:S05]  /*19b0*/  FADD.FTZ R60, R52, R49 ;  /* 0x00000031343c7221 */ /* 0x000fca0000010000 */
[----:B------:R-:W-:Y:S01]  /*19c0*/  FSETP.GTU.FTZ.AND P0, PT, R60, 20, PT ;  /* 0x41a000003c00780b */ /* 0x000fe20003f1c000 */
[----:B--2---:R-:W-:-:S03]  /*19d0*/  IMAD.U32 R58, R53, 0x10000, RZ ;  /* 0x00010000353a7824 */ /* 0x004fc600078e00ff */
[----:B0-----:R-:W-:Y:S01]  /*19e0*/  ISETP.EQ.OR P0, PT, RZ, UR6, P0 ;  /* 0x00000006ff007c0c */ /* 0x001fe20008702670 */
[----:B---3--:R-:W-:Y:S01]  /*19f0*/  IMAD.U32 R54, R54, 0x10000, RZ ;  /* 0x0001000036367824 */ /* 0x008fe200078e00ff */
[----:B------:R-:W-:Y:S01]  /*1a00*/  SHF.L.U32 R66, R55, 0x10, RZ ;  /* 0x0000001037427819 */ /* 0x000fe200000006ff */
[----:B----4-:R-:W-:Y:S02]  /*1a10*/  IMAD.U32 R56, R56, 0x10000, RZ ;  /* 0x0001000038387824 */ /* 0x010fe400078e00ff */
[--C-:B------:R-:W-:Y:S01]  /*1a20*/  FADD.FTZ R59, R58, R49.reuse ;  /* 0x000000313a3b7221 */ /* 0x100fe20000010000 */
[----:B-----5:R-:W-:Y:S02]  /*1a30*/  IMAD.U32 R80, R57, 0x10000, RZ ;  /* 0x0001000039507824 */ /* 0x020fe400078e00ff */
        /* <DEDUP_REMOVED lines=43> */
.L_x_3345:
[----:B------:R-:W-:Y:S05]  /*1cf0*/  BSYNC.RECONVERGENT B0 ;  /* 0x0000000000007941 */ /* 0x000fea0003800200 */
.L_x_3344:
        /* <DEDUP_REMOVED lines=35> */
.L_x_3347:
[----:B------:R-:W-:Y:S05]  /*1f30*/  BSYNC.RECONVERGENT B0 ;  /* 0x0000000000007941 */ /* 0x000fea0003800200 */
.L_x_3346:
        /* <DEDUP_REMOVED lines=37> */
.L_x_3349:
[----:B------:R-:W-:Y:S05]  /*2190*/  BSYNC.RECONVERGENT B0 ;  /* 0x0000000000007941 */ /* 0x000fea0003800200 */
.L_x_3348:
        /* <DEDUP_REMOVED lines=35> */
.L_x_3351:
[----:B------:R-:W-:Y:S05]  /*23d0*/  BSYNC.RECONVERGENT B0 ;  /* 0x0000000000007941 */ /* 0x000fea0003800200 */
.L_x_3350:
        /* <DEDUP_REMOVED lines=37> */
.L_x_3353:
[----:B------:R-:W-:Y:S05]  /*2630*/  BSYNC.RECONVERGENT B0 ;  /* 0x0000000000007941 */ /* 0x000fea0003800200 */
.L_x_3352:
        /* <DEDUP_REMOVED lines=35> */
.L_x_3355:
[----:B------:R-:W-:Y:S05]  /*2870*/  BSYNC.RECONVERGENT B0 ;  /* 0x0000000000007941 */ /* 0x000fea0003800200 */
.L_x_3354:
        /* <DEDUP_REMOVED lines=37> */
.L_x_3357:
[----:B------:R-:W-:Y:S05]  /*2ad0*/  BSYNC.RECONVERGENT B0 ;  /* 0x0000000000007941 */ /* 0x000fea0003800200 */
.L_x_3356:
        /* <DEDUP_REMOVED lines=35> */
.L_x_3359:
[----:B------:R-:W-:Y:S05]  /*2d10*/  BSYNC.RECONVERGENT B0 ;  /* 0x0000000000007941 */ /* 0x000fea0003800200 */
.L_x_3358:
        /* <DEDUP_REMOVED lines=40> */
.L_x_3361:
[----:B------:R-:W-:Y:S05]  /*2fa0*/  BSYNC.RECONVERGENT B0 ;  /* 0x0000000000007941 */ /* 0x000fea0003800200 */
.L_x_3360:
[----:B------:R-:W-:Y:S01]  /*2fb0*/  IMAD.U32 R2, R2, 0x10000, RZ ;  /* 0x0001000002027824 */ /* 0x000fe200078e00ff */
        /* <DEDUP_REMOVED lines=38> */
.L_x_3363:
[----:B------:R-:W-:Y:S05]  /*3220*/  BSYNC.RECONVERGENT B0 ;  /* 0x0000000000007941 */ /* 0x000fea0003800200 */
.L_x_3362:
        /* <DEDUP_REMOVED lines=45> */
.L_x_3365:
[----:B------:R-:W-:Y:S05]  /*3500*/  BSYNC.RECONVERGENT B0 ;  /* 0x0000000000007941 */ /* 0x000fea0003800200 */
.L_x_3364:
        /* <DEDUP_REMOVED lines=32> */
.L_x_3367:
[----:B------:R-:W-:Y:S05]  /*3710*/  BSYNC.RECONVERGENT B0 ;  /* 0x0000000000007941 */ /* 0x000fea0003800200 */
.L_x_3366:
        /* <DEDUP_REMOVED lines=32> */
.L_x_3369:
[----:B------:R-:W-:Y:S05]  /*3920*/  BSYNC.RECONVERGENT B0 ;  /* 0x0000000000007941 */ /* 0x000fea0003800200 */
.L_x_3368:
        /* <DEDUP_REMOVED lines=32> */
.L_x_3371:
[----:B------:R-:W-:Y:S05]  /*3b30*/  BSYNC.RECONVERGENT B0 ;  /* 0x0000000000007941 */ /* 0x000fea0003800200 */
.L_x_3370:
        /* <DEDUP_REMOVED lines=32> */
.L_x_3373:
[----:B------:R-:W-:Y:S05]  /*3d40*/  BSYNC.RECONVERGENT B0 ;  /* 0x0000000000007941 */ /* 0x000fea0003800200 */
.L_x_3372:
        /* <DEDUP_REMOVED lines=32> */
.L_x_3375:
[----:B------:R-:W-:Y:S05]  /*3f50*/  BSYNC.RECONVERGENT B0 ;  /* 0x0000000000007941 */ /* 0x000fea0003800200 */
.L_x_3374:
        /* <DEDUP_REMOVED lines=28> */
[----:B------:R-:W1:Y:S01]  /*4120*/  LDCU.64 UR38, c[0x0][0x3e0] ;  /* 0x00007c00ff2677ac */ /* 0x000e620008000a00 */
[----:B------:R-:W-:Y:S01]  /*4130*/  IADD3 R4, P0, P2, R4, 0x200, R7 ;  /* 0x0000020004047810 */ /* 0x000fe20007a1e007 */
        /* <DEDUP_REMOVED lines=8> */
[----:B------:R-:W-:Y:S01]  /*41c0*/  UIMAD UR33, UR5, UR6, URZ ;  /* 0x00000006052172a4 */ /* 0x000fe2000f8e02ff */
[----:B------:R-:W-:Y:S01]  /*41d0*/  FMUL.FTZ R91, R91, R54 ;  /* 0x000000365b5b7220 */ /* 0x000fe20000410000 */
[----:B------:R-:W-:Y:S01]  /*41e0*/  USEL UR6, UR6, 0x1, !UP0 ;  /* 0x0000000106067887 */ /* 0x000fe2000c000000 */
        /* <DEDUP_REMOVED lines=9> */
[----:B------:R-:W-:Y:S01]  /*4280*/  UIADD3 UR7, UPT, UPT, UR32, 0x870, URZ ;  /* 0x0000087020077890 */ /* 0x000fe2000fffe0ff */
        /* <DEDUP_REMOVED lines=8> */
[----:B------:R-:W-:-:S08]  /*4310*/  UMOV UR10, UR13 ;  /* 0x0000000d000a7c82 */ /* 0x000fd00008000000 */
.L_x_3381:
[----:B------:R-:W-:Y:S01]  /*4320*/  ISETP.GE.AND P2, PT, R115, UR23, PT ;  /* 0x0000001773007c0c */ /* 0x000fe2000bf46270 */
[----:B------:R-:W-:Y:S01]  /*4330*/  IMAD.MOV.U32 R2, RZ, RZ, R4 ;  /* 0x000000ffff027224 */ /* 0x000fe200078e0004 */
[----:B------:R-:W-:Y:S02]  /*4340*/  ISETP.GE.AND P3, PT, R116, UR23, PT ;  /* 0x0000001774007c0c */ /* 0x000fe4000bf66270 */
[----:B------:R-:W-:Y:S02]  /*4350*/  ISETP.GE.AND P0, PT, R114, UR23, PT ;  /* 0x0000001772007c0c */ /* 0x000fe4000bf06270 */
[----:B0-----:R-:W2:Y:S07]  /*4360*/  @!P1 LDG.E.U16 R8, desc[UR24][R2.64+-0x200] ;  /* 0xfffe001802089981 */ /* 0x001eae000c1e1500 */
[----:B------:R-:W4:Y:S04]  /*4370*/  @!P2 LDG.E.U16 R5, desc[UR24][R2.64+-0x180] ;  /* 0xfffe80180205a981 */ /* 0x000f28000c1e1500 */
[----:B------:R-:W3:Y:S04]  /*4380*/  @!P3 LDG.E.U16 R4, desc[UR24][R2.64+-0x1c0] ;  /* 0xfffe40180204b981 */ /* 0x000ee8000c1e1500 */
[----:B------:R-:W3:Y:S01]  /*4390*/  @!P0 LDG.E.U16 R6, desc[UR24][R2.64+-0x140] ;  /* 0xfffec01802068981 */ /* 0x000ee2000c1e1500 */
[----:B------:R-:W-:Y:S01]  /*43a0*/  HFMA2 R7, -RZ, RZ, 0, 0 ;  /* 0x00000000ff077431 */ /* 0x000fe200000001ff */
[----:B------:R-:W-:Y:S01]  /*43b0*/  ISETP.GE.AND P4, PT, R113, UR23, PT ;  /* 0x0000001771007c0c */ /* 0x000fe2000bf86270 */
[----:B------:R-:W-:Y:S01]  /*43c0*/  IMAD.MOV.U32 R9, RZ, RZ, RZ ;  /* 0x000000ffff097224 */ /* 0x000fe200078e00ff */
[----:B------:R-:W-:-:S02]  /*43d0*/  ISETP.GE.AND P6, PT, R111, UR23, PT ;  /* 0x000000176f007c0c */ /* 0x000fc4000bfc6270 */
[----:B------:R-:W-:-:S09]  /*43e0*/  ISETP.GE.AND P5, PT, R112, UR23, PT ;  /* 0x0000001770007c0c */ /* 0x000fd2000bfa6270 */
[----:B------:R-:W3:Y:S01]  /*43f0*/  @!P4 LDG.E.U16 R102, desc[UR24][R2.64+-0x100] ;  /* 0xffff00180266c981 */ /* 0x000ee2000c1e1500 */
[----:B--2---:R-:W-:Y:S02]  /*4400*/  @!P1 PRMT R7, R8, 0x5410, RZ ;  /* 0x0000541008079816 */ /* 0x004fe400000000ff */
[----:B----4-:R-:W-:Y:S02]  /*4410*/  @!P2 PRMT R9, R5, 0x5410, RZ ;  /* 0x000054100509a816 */ /* 0x010fe400000000ff */
[----:B------:R-:W-:Y:S01]  /*4420*/  ISETP.GE.AND P2, PT, R109, UR23, PT ;  /* 0x000000176d007c0c */ /* 0x000fe2000bf46270 */
[----:B------:R-:W2:Y:S01]  /*4430*/  @!P6 LDG.E.U16 R5, desc[UR24][R2.64+-0x80] ;  /* 0xffff80180205e981 */ /* 0x000ea2000c1e1500 */
[----:B---3--:R-:W-:Y:S02]  /*4440*/  @!P3 PRMT R7, R7, 0x5410, R4 ;  /* 0x000054100707b816 */ /* 0x008fe40000000004 */
[----:B------:R-:W-:Y:S01]  /*4450*/  ISETP.GE.AND P3, PT, R110, UR23, PT ;  /* 0x000000176e007c0c */ /* 0x000fe2000bf66270 */
[----:B------:R-:W3:Y:S01]  /*4460*/  @!P5 LDG.E.U16 R4, desc[UR24][R2.64+-0xc0] ;  /* 0xffff40180204d981 */ /* 0x000ee2000c1e1500 */
[----:B------:R-:W-:-:S02]  /*4470*/  @!P0 PRMT R9, R9, 0x5410, R6 ;  /* 0x0000541009098816 */ /* 0x000fc40000000006 */
[----:B------:R-:W-:-:S05]  /*4480*/  ISETP.GE.AND P0, PT, R108, UR23, PT ;  /* 0x000000176c007c0c */ /* 0x000fca000bf06270 */
[----:B------:R-:W4:Y:S04]  /*4490*/  @!P2 LDG.E.U16 R8, desc[UR24][R2.64] ;  /* 0x000000180208a981 */ /* 0x000f28000c1e1500 */
[----:B------:R-:W4:Y:S04]  /*44a0*/  @!P3 LDG.E.U16 R6, desc[UR24][R2.64+-0x40] ;  /* 0xffffc0180206b981 */ /* 0x000f28000c1e1500 */
[----:B------:R-:W4:Y:S01]  /*44b0*/  @!P0 LDG.E.U16 R10, desc[UR24][R2.64+0x40] ;  /* 0x00004018020a8981 */ /* 0x000f22000c1e1500 */
[----:B------:R-:W-:Y:S01]  /*44c0*/  MOV R11, RZ ;  /* 0x000000ff000b7202 */ /* 0x000fe20000000f00 */
[----:B------:R-:W-:Y:S01]  /*44d0*/  IMAD.MOV.U32 R101, RZ, RZ, RZ ;  /* 0x000000ffff657224 */ /* 0x000fe200078e00ff */
[----:B------:R-:W-:-:S02]  /*44e0*/  @!P4 PRMT R11, R102, 0x5410, RZ ;  /* 0x00005410660bc816 */ /* 0x000fc400000000ff */
[----:B------:R-:W-:Y:S01]  /*44f0*/  ISETP.GE.AND P4, PT, R107, UR23, PT ;  /* 0x000000176b007c0c */ /* 0x000fe2000bf86270 */
[----:B------:R-:W-:-:S12]  /*4500*/  HFMA2 R103, -RZ, RZ, 0, 0 ;  /* 0x00000000ff677431 */ /* 0x000fd800000001ff */
        /* <DEDUP_REMOVED lines=24> */
[----:B0-----:R-:W-:Y:S01]  /*4690*/  IMAD.MOV.U32 R5, RZ, RZ, RZ ;  /* 0x000000ffff057224 */ /* 0x001fe200078e00ff */
[----:B------:R-:W-:Y:S02]  /*46a0*/  @!P4 PRMT R5, R126, 0x5410, RZ ;  /* 0x000054107e05c816 */ /* 0x000fe400000000ff */
[----:B------:R0:W-:Y:S01]  /*46b0*/  STS.U16 [R40+0x80], R9 ;  /* 0x0000800928007388 */ /* 0x0001e20000000400 */
[----:B-1----:R-:W-:Y:S02]  /*46c0*/  MOV R7, RZ ;  /* 0x000000ff00077202 */ /* 0x002fe40000000f00 */
[----:B------:R-:W-:Y:S01]  /*46d0*/  PRMT R124, R101, 0x7632, R124 ;  /* 0x00007632657c7816 */ /* 0x000fe2000000007c */
[----:B------:R-:W-:Y:S01]  /*46e0*/  STS.U16 [R39+0xc0], R122 ;  /* 0x0000c07a27007388 */ /* 0x000fe20000000400 */
[----:B------:R-:W-:Y:S01]  /*46f0*/  PRMT R125, R103, 0x7632, R125 ;  /* 0x00007632677d7816 */ /* 0x000fe2000000007d */
[----:B0-----:R-:W-:-:S02]  /*4700*/  IMAD.MOV.U32 R9, RZ, RZ, RZ ;  /* 0x000000ffff097224 */ /* 0x001fc400078e00ff */
[----:B------:R-:W-:Y:S04]  /*4710*/  STS.U16 [R38+0x100], R11 ;  /* 0x0001000b26007388 */ /* 0x000fe80000000400 */
[----:B------:R-:W-:Y:S04]  /*4720*/  STS.U16 [R37+0x140], R123 ;  /* 0x0001407b25007388 */ /* 0x000fe80000000400 */
[----:B------:R0:W-:Y:S04]  /*4730*/  STS.U16 [R36+0x180], R101 ;  /* 0x0001806524007388 */ /* 0x0001e80000000400 */
[----:B------:R-:W-:Y:S04]  /*4740*/  STS.U16 [R35+0x1c0], R124 ;  /* 0x0001c07c23007388 */ /* 0x000fe80000000400 */
[----:B------:R1:W-:Y:S04]  /*4750*/  STS.U16 [R34+0x200], R103 ;  /* 0x0002006722007388 */ /* 0x0003e80000000400 */
[----:B------:R-:W-:Y:S01]  /*4760*/  STS.U16 [R33+0x240], R125 ;  /* 0x0002407d21007388 */ /* 0x000fe20000000400 */
[----:B0-----:R-:W-:-:S04]  /*4770*/  IADD3 R101, PT, PT, R119, 0x1, RZ ;  /* 0x0000000177657810 */ /* 0x001fc80007ffe0ff */
[----:B------:R-:W-:Y:S02]  /*4780*/  ISETP.GE.U32.AND P4, PT, R101, UR23, PT ;  /* 0x0000001765007c0c */ /* 0x000fe4000bf86070 */
[C---:B------:R-:W-:Y:S02]  /*4790*/  IADD3 R101, PT, PT, R119.reuse, 0x3, RZ ;  /* 0x0000000377657810 */ /* 0x040fe40007ffe0ff */
[C---:B------:R-:W-:Y:S02]  /*47a0*/  IADD3 R121, PT, PT, R119.reuse, 0x6, RZ ;  /* 0x0000000677797810 */ /* 0x040fe40007ffe0ff */
[C---:B------:R-:W-:Y:S02]  /*47b0*/  IADD3 R123, PT, PT, R119.reuse, 0x7, RZ ;  /* 0x00000007777b7810 */ /* 0x040fe40007ffe0ff */
[----:B------:R-:W-:Y:S02]  /*47c0*/  IADD3 R127, PT, PT, R119, 0x8, RZ ;  /* 0x00000008777f7810 */ /* 0x000fe40007ffe0ff */
[----:B--2---:R-:W-:-:S02]  /*47d0*/  @!P6 PRMT R7, R8, 0x5410, RZ ;  /* 0x000054100807e816 */ /* 0x004fc400000000ff */
[----:B---3--:R-:W-:-:S04]  /*47e0*/  @!P5 PRMT R5, R5, 0x5410, R6 ;  /* 0x000054100505d816 */ /* 0x008fc80000000006 */
[----:B------:R-:W-:Y:S02]  /*47f0*/  PRMT R11, R5, 0x7632, R11 ;  /* 0x00007632050b7816 */ /* 0x000fe4000000000b */
[----:B----4-:R-:W-:Y:S02]  /*4800*/  @!P2 PRMT R9, R102, 0x5410, RZ ;  /* 0x000054106609a816 */ /* 0x010fe400000000ff */
[----:B------:R-:W-:Y:S02]  /*4810*/  @!P3 PRMT R7, R7, 0x5410, R10 ;  /* 0x000054100707b816 */ /* 0x000fe4000000000a */
[----:B------:R-:W-:Y:S02]  /*4820*/  @!P0 PRMT R9, R9, 0x5410, R120 ;  /* 0x0000541009098816 */ /* 0x000fe40000000078 */
[----:B------:R-:W-:Y:S01]  /*4830*/  PRMT R102, R7, 0x7632, R102 ;  /* 0x0000763207667816 */ /* 0x000fe20000000066 */
[----:B------:R-:W-:Y:S01]  /*4840*/  STS.U16 [R32+0x280], R5 ;  /* 0x0002800520007388 */ /* 0x000fe20000000400 */
[----:B-1----:R-:W-:-:S03]  /*4850*/  PRMT R103, R9, 0x7632, R103 ;  /* 0x0000763209677816 */ /* 0x002fc60000000067 */
[----:B------:R0:W-:Y:S04]  /*4860*/  STS.U16 [R31+0x2c0], R11 ;  /* 0x0002c00b1f007388 */ /* 0x0001e80000000400 */
[----:B------:R-:W-:Y:S04]  /*4870*/  STS.U16 [R30+0x300], R7 ;  /* 0x000300071e007388 */ /* 0x000fe80000000400 */
[----:B------:R-:W-:Y:S04]  /*4880*/  STS.U16 [R29+0x340], R102 ;  /* 0x000340661d007388 */ /* 0x000fe80000000400 */
[----:B------:R1:W-:Y:S04]  /*4890*/  STS.U16 [R28+0x380], R9 ;  /* 0x000380091c007388 */ /* 0x0003e80000000400 */
[----:B------:R2:W-:Y:S01]  /*48a0*/  STS.U16 [R27+0x3c0], R103 ;  /* 0x0003c0671b007388 */ /* 0x0005e20000000400 */
[----:B------:R-:W-:-:S03]  /*48b0*/  NOP ;  /* 0x0000000000007918 */ /* 0x000fc60000000000 */
[----:B------:R-:W3:Y:S04]  /*48c0*/  LDS.U16 R5, [R26] ;  /* 0x000000001a057984 */ /* 0x000ee80000000400 */
[----:B------:R-:W4:Y:S04]  /*48d0*/  LDS.U16 R6, [R25+0x2] ;  /* 0x0000020019067984 */ /* 0x000f280000000400 */
[----:B------:R-:W4:Y:S04]  /*48e0*/  LDS.U16 R8, [R24+0x4] ;  /* 0x0000040018087984 */ /* 0x000f280000000400 */
[----:B------:R-:W4:Y:S01]  /*48f0*/  LDS.U16 R10, [R23+0x6] ;  /* 0x00000600170a7984 */ /* 0x000f220000000400 */
[----:B0-----:R-:W-:-:S03]  /*4900*/  VIADD R11, R119, 0x2 ;  /* 0x00000002770b7836 */ /* 0x001fc60000000000 */
[----:B------:R-:W0:Y:S01]  /*4910*/  LDS.U16 R7, [R22+0x8] ;  /* 0x0000080016077984 */ /* 0x000e220000000400 */
[----:B------:R-:W-:Y:S01]  /*4920*/  FMUL.FTZ R4, R4, 1.4426950216293334961 ;  /* 0x3fb8aa3b04047820 */ /* 0x000fe20000410000 */
[----:B------:R-:W-:-:S03]  /*4930*/  ISETP.GE.U32.AND P3, PT, R11, UR23, PT ;  /* 0x000000170b007c0c */ /* 0x000fc6000bf66070 */
[C---:B-1----:R-:W-:Y:S01]  /*4940*/  FMUL.FTZ R9, R4.reuse, R60 ;  /* 0x0000003c04097220 */ /* 0x042fe20000410000 */
[----:B------:R-:W-:-:S03]  /*4950*/  FMUL.FTZ R11, R4, R59 ;  /* 0x0000003b040b7220 */ /* 0x000fc60000410000 */
[----:B------:R4:W1:Y:S01]  /*4960*/  MUFU.EX2 R120, R9 ;  /* 0x0000000900787308 */ /* 0x0008620000000800 */
[----:B------:R-:W-:-:S03]  /*4970*/  ISETP.GE.U32.AND P2, PT, R101, UR23, PT ;  /* 0x0000001765007c0c */ /* 0x000fc6000bf46070 */
[----:B------:R-:W1:Y:S01]  /*4980*/  MUFU.EX2 R11, R11 ;  /* 0x0000000b000b7308 */ /* 0x000e620000000800 */
[C---:B------:R-:W-:Y:S01]  /*4990*/  VIADD R101, R119.reuse, 0x4 ;  /* 0x0000000477657836 */ /* 0x040fe20000000000 */
[C---:B--2---:R-:W-:Y:S02]  /*49a0*/  IADD3 R103, PT, PT, R119.reuse, 0x5, RZ ;  /* 0x0000000577677810 */ /* 0x044fe40007ffe0ff */
[----:B------:R-:W-:Y:S01]  /*49b0*/  ISETP.GE.U32.AND P5, PT, R119, UR23, PT ;  /* 0x0000001777007c0c */ /* 0x000fe2000bfa6070 */
[----:B---3--:R-:W-:Y:S02]  /*49c0*/  IMAD.U32 R102, R5, 0x10000, RZ ;  /* 0x0001000005667824 */ /* 0x008fe400078e00ff */
[----:B------:R-:W2:Y:S02]  /*49d0*/  LDS.U16 R5, [R21+0xa] ;  /* 0x00000a0015057984 */ /* 0x000ea40000000400 */
[----:B------:R-:W-:Y:S01]  /*49e0*/  FMUL.FTZ R102, R85, R102 ;  /* 0x0000006655667220 */ /* 0x000fe20000410000 */
[----:B----4-:R-:W-:-:S02]  /*49f0*/  IMAD.U32 R9, R6, 0x10000, RZ ;  /* 0x0001000006097824 */ /* 0x010fc400078e00ff */
[----:B------:R-:W3:Y:S01]  /*4a00*/  LDS.U16 R6, [R20+0xc] ;  /* 0x00000c0014067984 */ /* 0x000ee20000000400 */
[----:B------:R-:W-:Y:S01]  /*4a10*/  ISETP.GE.U32.AND P0, PT, R101, UR23, PT ;  /* 0x0000001765007c0c */ /* 0x000fe2000bf06070 */
[----:B------:R-:W-:Y:S01]  /*4a20*/  FMUL.FTZ R101, R4, R58 ;  /* 0x0000003a04657220 */ /* 0x000fe20000410000 */
[----:B------:R-:W-:Y:S01]  /*4a30*/  ISETP.GE.U32.AND P6, PT, R103, UR23, PT ;  /* 0x0000001767007c0c */ /* 0x000fe2000bfc6070 */
[----:B------:R-:W-:Y:S01]  /*4a40*/  FMUL.FTZ R9, R86, R9 ;  /* 0x0000000956097220 */ /* 0x000fe20000410000 */
[----:B------:R-:W-:Y:S01]  /*4a50*/  FSEL R103, R102, RZ, !P5 ;  /* 0x000000ff66677208 */ /* 0x000fe20006800000 */
[----:B------:R-:W-:Y:S01]  /*4a60*/  IMAD.U32 R102, R8, 0x10000, RZ ;  /* 0x0001000008667824 */ /* 0x000fe200078e00ff */
[----:B-1----:R-:W-:Y:S01]  /*4a70*/  FSEL R120, R120, 1, !P5 ;  /* 0x3f80000078787808 */ /* 0x002fe20006800000 */
[----:B------:R-:W1:Y:S01]  /*4a80*/  LDS.U16 R8, [R19+0xe] ;  /* 0x00000e0013087984 */ /* 0x000e620000000400 */
[----:B------:R-:W-:Y:S01]  /*4a90*/  ISETP.GE.U32.AND P5, PT, R121, UR23, PT ;  /* 0x0000001779007c0c */ /* 0x000fe2000bfa6070 */
[----:B------:R-:W4:Y:S01]  /*4aa0*/  MUFU.EX2 R101, R101 ;  /* 0x0000006500657308 */ /* 0x000f220000000800 */
[----:B------:R-:W-:Y:S01]  /*4ab0*/  FSEL R121, R11, 1, !P4 ;  /* 0x3f8000000b797808 */ /* 0x000fe20006000000 */
[----:B------:R-:W-:Y:S01]  /*4ac0*/  FMUL.FTZ R11, R4, R56 ;  /* 0x00000038040b7220 */ /* 0x000fe20000410000 */
[----:B------:R-:W-:Y:S01]  /*4ad0*/  FSEL R122, R9, RZ, !P4 ;  /* 0x000000ff097a7208 */ /* 0x000fe20006000000 */
[----:B------:R-:W-:-:S02]  /*4ae0*/  IMAD.U32 R9, R10, 0x10000, RZ ;  /* 0x000100000a097824 */ /* 0x000fc400078e00ff */
[----:B------:R-:W1:Y:S01]  /*4af0*/  LDS.U16 R10, [R18+0x10] ;  /* 0x00001000120a7984 */ /* 0x000e620000000400 */
[----:B------:R-:W-:Y:S01]  /*4b00*/  FMUL.FTZ R102, R87, R102 ;  /* 0x0000006657667220 */ /* 0x000fe20000410000 */
[----:B------:R-:W-:Y:S01]  /*4b10*/  FMUL.FTZ R125, R4, R57 ;  /* 0x00000039047d7220 */ /* 0x000fe20000410000 */
[----:B------:R-:W2:Y:S01]  /*4b20*/  MUFU.EX2 R11, R11 ;  /* 0x0000000b000b7308 */ /* 0x000ea20000000800 */
[----:B------:R-:W-:Y:S02]  /*4b30*/  ISETP.GE.U32.AND P4, PT, R123, UR23, PT ;  /* 0x000000177b007c0c */ /* 0x000fe4000bf86070 */
[----:B------:R-:W-:Y:S01]  /*4b40*/  FSEL R123, R102, RZ, !P3 ;  /* 0x000000ff667b7208 */ /* 0x000fe20005800000 */
[----:B------:R2:W3:Y:S01]  /*4b50*/  MUFU.EX2 R126, R125 ;  /* 0x0000007d007e7308 */ /* 0x0004e20000000800 */
[----:B0-----:R-:W-:Y:S01]  /*4b60*/  SHF.L.U32 R102, R7, 0x10, RZ ;  /* 0x0000001007667819 */ /* 0x001fe200000006ff */
[----:B------:R-:W-:Y:S01]  /*4b70*/  FMUL.FTZ R9, R88, R9 ;  /* 0x0000000958097220 */ /* 0x000fe20000410000 */
[----:B----4-:R-:W-:Y:S01]  /*4b80*/  FSEL R124, R101, 1, !P3 ;  /* 0x3f800000657c7808 */ /* 0x010fe20005800000 */
[----:B------:R-:W-:-:S02]  /*4b90*/  FMUL.FTZ R101, R4, R55 ;  /* 0x0000003704657220 */ /* 0x000fc40000410000 */
[----:B------:R-:W-:Y:S01]  /*4ba0*/  FMUL.FTZ R102, R89, R102 ;  /* 0x0000006659667220 */ /* 0x000fe20000410000 */
[----:B--2---:R-:W-:Y:S02]  /*4bb0*/  FSEL R125, R9, RZ, !P2 ;  /* 0x000000ff097d7208 */ /* 0x004fe40005000000 */
[C---:B------:R-:W-:Y:S01]  /*4bc0*/  IADD3 R9, PT, PT, R119.reuse, 0xa, RZ ;  /* 0x0000000a77097810 */ /* 0x040fe20007ffe0ff */
[----:B------:R-:W-:Y:S01]  /*4bd0*/  VIADD R7, R119, 0x9 ;  /* 0x0000000977077836 */ /* 0x000fe20000000000 */
[----:B------:R-:W-:Y:S01]  /*4be0*/  ISETP.GE.U32.AND P3, PT, R127, UR23, PT ;  /* 0x000000177f007c0c */ /* 0x000fe2000bf66070 */
[----:B------:R-:W0:Y:S01]  /*4bf0*/  MUFU.EX2 R101, R101 ;  /* 0x0000006500657308 */ /* 0x000e220000000800 */
[----:B------:R-:W-:Y:S02]  /*4c00*/  FSEL R127, R102, RZ, !P0 ;  /* 0x000000ff667f7208 */ /* 0x000fe40004000000 */
[----:B------:R-:W-:Y:S02]  /*4c10*/  FSEL R128, R11, 1, !P0 ;  /* 0x3f8000000b807808 */ /* 0x000fe40004000000 */
[----:B------:R-:W-:Y:S01]  /*4c20*/  ISETP.GE.U32.AND P0, PT, R9, UR23, PT ;  /* 0x0000001709007c0c */ /* 0x000fe2000bf06070 */
[----:B------:R-:W-:Y:S01]  /*4c30*/  FMUL.FTZ R9, R4, R54 ;  /* 0x0000003604097220 */ /* 0x000fe20000410000 */
[----:B---3--:R-:W-:Y:S01]  /*4c40*/  FSEL R126, R126, 1, !P2 ;  /* 0x3f8000007e7e7808 */ /* 0x008fe20005000000 */
[----:B------:R-:W-:Y:S01]  /*4c50*/  FMUL.FTZ R131, R4, R53 ;  /* 0x0000003504837220 */ /* 0x000fe20000410000 */
[----:B------:R-:W-:Y:S01]  /*4c60*/  ISETP.GE.U32.AND P2, PT, R7, UR23, PT ;  /* 0x0000001707007c0c */ /* 0x000fe2000bf46070 */
[----:B------:R-:W-:Y:S01]  /*4c70*/  IMAD.U32 R7, R5, 0x10000, RZ ;  /* 0x0001000005077824 */ /* 0x000fe200078e00ff */
[----:B------:R2:W3:Y:S01]  /*4c80*/  MUFU.EX2 R129, R9 ;  /* 0x0000000900817308 */ /* 0x0004e20000000800 */
[----:B------:R-:W4:Y:S01]  /*4c90*/  LDS.U16 R11, [R17+0x12] ;  /* 0x00001200110b7984 */ /* 0x000f220000000400 */
[----:B------:R-:W-:-:S02]  /*4ca0*/  IMAD.U32 R6, R6, 0x10000, RZ ;  /* 0x0001000006067824 */ /* 0x000fc400078e00ff */
[----:B------:R-:W-:Y:S01]  /*4cb0*/  FMUL.FTZ R7, R90, R7 ;  /* 0x000000075a077220 */ /* 0x000fe20000410000 */
[----:B------:R-:W-:Y:S01]  /*4cc0*/  IADD3 R5, PT, PT, R119, 0xb, RZ ;  /* 0x0000000b77057810 */ /* 0x000fe20007ffe0ff */
[----:B------:R-:W3:Y:S01]  /*4cd0*/  MUFU.EX2 R131, R131 ;  /* 0x0000008300837308 */ /* 0x000ee20000000800 */
[----:B------:R-:W-:Y:S01]  /*4ce0*/  FMUL.FTZ R133, R4, R52 ;  /* 0x0000003404857220 */ /* 0x000fe20000410000 */
[----:B0-----:R-:W-:Y:S01]  /*4cf0*/  FSEL R101, R101, 1, !P6 ;  /* 0x3f80000065657808 */ /* 0x001fe20007000000 */
[----:B------:R-:W-:Y:S01]  /*4d00*/  FMUL.FTZ R6, R91, R6 ;  /* 0x000000065b067220 */ /* 0x000fe20000410000 */
[----:B------:R-:W-:Y:S01]  /*4d10*/  FSEL R102, R7, RZ, !P6 ;  /* 0x000000ff07667208 */ /* 0x000fe20007000000 */
[----:B-1----:R-:W-:Y:S01]  /*4d20*/  IMAD.U32 R7, R8, 0x10000, RZ ;  /* 0x0001000008077824 */ /* 0x002fe200078e00ff */
[----:B------:R-:W-:Y:S01]  /*4d30*/  ISETP.GE.U32.AND P6, PT, R5, UR23, PT ;  /* 0x0000001705007c0c */ /* 0x000fe2000bfc6070 */
[----:B------:R0:W1:Y:S01]  /*4d40*/  MUFU.EX2 R134, R133 ;  /* 0x0000008500867308 */ /* 0x0000620000000800 */
[----:B------:R-:W-:Y:S01]  /*4d50*/  IADD3 R5, PT, PT, R119, 0xc, RZ ;  /* 0x0000000c77057810 */ /* 0x000fe20007ffe0ff */
[----:B------:R-:W-:Y:S01]  /*4d60*/  FMUL.FTZ R7, R92, R7 ;  /* 0x000000075c077220 */ /* 0x000fe20000410000 */
[----:B------:R-:W-:Y:S01]  /*4d70*/  FSEL R130, R6, RZ, !P5 ;  /* 0x000000ff06827208 */ /* 0x000fe20006800000 */
[----:B--2---:R-:W2:Y:S01]  /*4d80*/  LDS.U16 R9, [R16+0x14] ;  /* 0x0000140010097984 */ /* 0x004ea20000000400 */
[----:B---3--:R-:W-:-:S02]  /*4d90*/  FSEL R129, R129, 1, !P5 ;  /* 0x3f80000081817808 */ /* 0x008fc40006800000 */
[----:B------:R-:W-:Y:S01]  /*4da0*/  ISETP.GE.U32.AND P5, PT, R5, UR23, PT ;  /* 0x0000001705007c0c */ /* 0x000fe2000bfa6070 */
[----:B------:R-:W-:Y:S01]  /*4db0*/  VIADD R5, R119, 0xd ;  /* 0x0000000d77057836 */ /* 0x000fe20000000000 */
[----:B------:R-:W-:Y:S01]  /*4dc0*/  SHF.L.U32 R10, R10, 0x10, RZ ;  /* 0x000000100a0a7819 */ /* 0x000fe200000006ff */
[----:B------:R-:W3:Y:S01]  /*4dd0*/  LDS.U16 R8, [R15+0x16] ;  /* 0x000016000f087984 */ /* 0x000ee20000000400 */
[----:B------:R-:W-:Y:S02]  /*4de0*/  FSEL R132, R7, RZ, !P4 ;  /* 0x000000ff07847208 */ /* 0x000fe40006000000 */
[----:B------:R-:W-:Y:S01]  /*4df0*/  FSEL R131, R131, 1, !P4 ;  /* 0x3f80000083837808 */ /* 0x000fe20006000000 */
[----:B------:R-:W-:Y:S01]  /*4e00*/  FMUL.FTZ R10, R93, R10 ;  /* 0x0000000a5d0a7220 */ /* 0x000fe20000410000 */
[----:B------:R-:W-:Y:S01]  /*4e10*/  ISETP.GE.U32.AND P4, PT, R5, UR23, PT ;  /* 0x0000001705007c0c */ /* 0x000fe2000bf86070 */
[----:B------:R-:W3:Y:S01]  /*4e20*/  LDS.U16 R7, [R14+0x18] ;  /* 0x000018000e077984 */ /* 0x000ee20000000400 */
[----:B------:R-:W-:Y:S01]  /*4e30*/  IADD3 R5, PT, PT, R119, 0xe, RZ ;  /* 0x0000000e77057810 */ /* 0x000fe20007ffe0ff */
[----:B------:R-:W-:Y:S01]  /*4e40*/  FMUL.FTZ R6, R4, R61 ;  /* 0x0000003d04067220 */ /* 0x000fe20000410000 */
[----:B0-----:R-:W-:-:S02]  /*4e50*/  FSEL R133, R10, RZ, !P3 ;  /* 0x000000ff0a857208 */ /* 0x001fc40005800000 */
[----:B-1----:R-:W-:Y:S02]  /*4e60*/  FSEL R134, R134, 1, !P3 ;  /* 0x3f80000086867808 */ /* 0x002fe40005800000 */
[----:B------:R-:W-:Y:S02]  /*4e70*/  ISETP.GE.U32.AND P3, PT, R5, UR23, PT ;  /* 0x0000001705007c0c */ /* 0x000fe4000bf66070 */
[----:B------:R-:W0:Y:S01]  /*4e80*/  LDS.U16 R5, [R13+0x1a] ;  /* 0x00001a000d057984 */ /* 0x000e220000000400 */
[C---:B------:R-:W-:Y:S01]  /*4e90*/  FMUL.FTZ R135, R4.reuse, R62 ;  /* 0x0000003e04877220 */ /* 0x040fe20000410000 */
[----:B------:R1:W2:Y:S01]  /*4ea0*/  MUFU.EX2 R136, R6 ;  /* 0x0000000600887308 */ /* 0x0002a20000000800 */
[C---:B------:R-:W-:Y:S01]  /*4eb0*/  FMUL.FTZ R137, R4.reuse, R63 ;  /* 0x0000003f04897220 */ /* 0x040fe20000410000 */
[C---:B------:R-:W-:Y:S01]  /*4ec0*/  FMUL.FTZ R138, R4.reuse, R64 ;  /* 0x00000040048a7220 */ /* 0x040fe20000410000 */
[C---:B------:R-:W-:Y:S01]  /*4ed0*/  FMUL.FTZ R142, R4.reuse, R65 ;  /* 0x00000041048e7220 */ /* 0x040fe20000410000 */
[----:B------:R4:W3:Y:S01]  /*4ee0*/  MUFU.EX2 R139, R135 ;  /* 0x00000087008b7308 */ /* 0x0008e20000000800 */
[C---:B------:R-:W-:Y:S01]  /*4ef0*/  FMUL.FTZ R143, R4.reuse, R67 ;  /* 0x00000043048f7220 */ /* 0x040fe20000410000 */
[----:B------:R-:W-:-:S02]  /*4f00*/  FMUL.FTZ R144, R4, R68 ;  /* 0x0000004404907220 */ /* 0x000fc40000410000 */
[----:B------:R-:W-:Y:S04]  /*4f10*/  LDS.U16 R4, [R0+0x1e] ;  /* 0x00001e0000047984 */ /* 0x000fe80000000400 */
[----:B-1----:R-:W1:Y:S01]  /*4f20*/  LDS.U16 R6, [R12+0x1c] ;  /* 0x00001c000c067984 */ /* 0x002e620000000400 */
[----:B----4-:R-:W-:Y:S01]  /*4f30*/  FFMA.FTZ R135, R103, R121, R122 ;  /* 0x0000007967877223 */ /* 0x010fe2000001007a */
[----:B------:R-:W-:-:S03]  /*4f40*/  SHF.L.U32 R11, R11, 0x10, RZ ;  /* 0x000000100b0b7819 */ /* 0x000fc600000006ff */
[----:B------:R-:W-:Y:S01]  /*4f50*/  FFMA.FTZ R145, R124, R135, R123 ;  /* 0x000000877c917223 */ /* 0x000fe2000001007b */
[----:B------:R4:W0:Y:S01]  /*4f60*/  MUFU.EX2 R140, R137 ;  /* 0x00000089008c7308 */ /* 0x0008220000000800 */
[----:B------:R-:W-:Y:S02]  /*4f70*/  FMUL.FTZ R11, R94, R11 ;  /* 0x0000000b5e0b7220 */ /* 0x000fe40000410000 */
[----:B------:R-:W-:-:S04]  /*4f80*/  FFMA.FTZ R145, R126, R145, R125 ;  /* 0x000000917e917223 */ /* 0x000fc8000001007d */
[----:B------:R-:W-:Y:S01]  /*4f90*/  FFMA.FTZ R145, R128, R145, R127 ;  /* 0x0000009180917223 */ /* 0x000fe2000001007f */
[----:B----4-:R-:W-:Y:S01]  /*4fa0*/  FMUL.FTZ R137, R120, R121 ;  /* 0x0000007978897220 */ /* 0x010fe20000410000 */
[----:B------:R-:W-:Y:S02]  /*4fb0*/  FSEL R135, R11, RZ, !P2 ;  /* 0x000000ff0b877208 */ /* 0x000fe40005000000 */
[----:B------:R-:W-:Y:S01]  /*4fc0*/  FFMA.FTZ R145, R101, R145, R102 ;  /* 0x0000009165917223 */ /* 0x000fe20000010066 */
[----:B------:R-:W-:Y:S01]  /*4fd0*/  FMUL.FTZ R11, R124, R137 ;  /* 0x000000897c0b7220 */ /* 0x000fe20000410000 */
[----:B------:R-:W-:Y:S02]  /*4fe0*/  VIADD R10, R119, 0xf ;  /* 0x0000000f770a7836 */ /* 0x000fe40000000000 */
[----:B------:R-:W-:Y:S01]  /*4ff0*/  FFMA.FTZ R145, R129, R145, R130 ;  /* 0x0000009181917223 */ /* 0x000fe20000010082 */
[----:B------:R4:W0:Y:S01]  /*5000*/  MUFU.EX2 R141, R138 ;  /* 0x0000008a008d7308 */ /* 0x0008220000000800 */
[----:B------:R-:W-:Y:S01]  /*5010*/  FMUL.FTZ R11, R126, R11 ;  /* 0x0000000b7e0b7220 */ /* 0x000fe20000410000 */
[----:B--2---:R-:W-:Y:S01]  /*5020*/  FSEL R136, R136, 1, !P2 ;  /* 0x3f80000088887808 */ /* 0x004fe20005000000 */
[----:B------:R-:W-:Y:S01]  /*5030*/  FFMA.FTZ R145, R131, R145, R132 ;  /* 0x0000009183917223 */ /* 0x000fe20000010084 */
[----:B------:R-:W2:Y:S01]  /*5040*/  MUFU.EX2 R142, R142 ;  /* 0x0000008e008e7308 */ /* 0x000ea20000000800 */
[----:B------:R-:W-:Y:S01]  /*5050*/  ISETP.GE.U32.AND P2, PT, R10, UR23, PT ;  /* 0x000000170a007c0c */ /* 0x000fe2000bf46070 */
[----:B------:R-:W-:Y:S01]  /*5060*/  FMUL.FTZ R10, R128, R11 ;  /* 0x0000000b800a7220 */ /* 0x000fe20000410000 */
[----:B----4-:R-:W-:Y:S01]  /*5070*/  IMAD.U32 R138, R9, 0x10000, RZ ;  /* 0x00010000098a7824 */ /* 0x010fe200078e00ff */
[----:B------:R-:W4:Y:S01]  /*5080*/  MUFU.EX2 R143, R143 ;  /* 0x0000008f008f7308 */ /* 0x000f220000000800 */
[----:B---3--:R-:W-:-:S02]  /*5090*/  SHF.L.U32 R11, R8, 0x10, RZ ;  /* 0x00000010080b7819 */ /* 0x008fc400000006ff */
[----:B------:R-:W-:Y:S01]  /*50a0*/  FMUL.FTZ R137, R95, R138 ;  /* 0x0000008a5f897220 */ /* 0x000fe20000410000 */
[----:B------:R-:W-:Y:S01]  /*50b0*/  FFMA.FTZ R145, R134, R145, R133 ;  /* 0x0000009186917223 */ /* 0x000fe20000010085 */
[----:B------:R-:W-:Y:S02]  /*50c0*/  IMAD.U32 R8, R7, 0x10000, RZ ;  /* 0x0001000007087824 */ /* 0x000fe400078e00ff */
[----:B------:R-:W-:Y:S01]  /*50d0*/  FMUL.FTZ R11, R96, R11 ;  /* 0x0000000b600b7220 */ /* 0x000fe20000410000 */
[----:B------:R-:W-:Y:S01]  /*50e0*/  FSEL R138, R139, 1, !P0 ;  /* 0x3f8000008b8a7808 */ /* 0x000fe20004000000 */
[----:B------:R-:W-:Y:S01]  /*50f0*/  FFMA.FTZ R145, R136, R145, R135 ;  /* 0x0000009188917223 */ /* 0x000fe20000010087 */
[----:B------:R-:W-:Y:S01]  /*5100*/  FSEL R137, R137, RZ, !P0 ;  /* 0x000000ff89897208 */ /* 0x000fe20004000000 */
[----:B------:R3:W4:Y:S01]  /*5110*/  MUFU.EX2 R9, R144 ;  /* 0x0000009000097308 */ /* 0x0007220000000800 */
[----:B0-----:R-:W-:Y:S01]  /*5120*/  SHF.L.U32 R5, R5, 0x10, RZ ;  /* 0x0000001005057819 */ /* 0x001fe200000006ff */
[----:B------:R-:W-:Y:S01]  /*5130*/  FMUL.FTZ R8, R97, R8 ;  /* 0x0000000861087220 */ /* 0x000fe20000410000 */
[----:B------:R-:W-:Y:S01]  /*5140*/  FSEL R139, R140, 1, !P6 ;  /* 0x3f8000008c8b7808 */ /* 0x000fe20007000000 */
[----:B------:R-:W-:Y:S01]  /*5150*/  FMUL.FTZ R10, R101, R10 ;  /* 0x0000000a650a7220 */ /* 0x000fe20000410000 */
[----:B------:R-:W-:Y:S01]  /*5160*/  FSEL R140, R141, 1, !P5 ;  /* 0x3f8000008d8c7808 */ /* 0x000fe20006800000 */
[----:B------:R-:W-:Y:S01]  /*5170*/  FFMA.FTZ R145, R138, R145, R137 ;  /* 0x000000918a917223 */ /* 0x000fe20000010089 */
[----:B--2---:R-:W-:-:S02]  /*5180*/  FSEL R141, R142, 1, !P4 ;  /* 0x3f8000008e8d7808 */ /* 0x004fc40006000000 */
[----:B---3--:R-:W-:Y:S01]  /*5190*/  FSEL R144, R11, RZ, !P6 ;  /* 0x000000ff0b907208 */ /* 0x008fe20007000000 */
[----:B-1----:R-:W-:Y:S01]  /*51a0*/  IMAD.U32 R6, R6, 0x10000, RZ ;  /* 0x0001000006067824 */ /* 0x002fe200078e00ff */
[----:B----4-:R-:W-:Y:S01]  /*51b0*/  FSEL R142, R143, 1, !P3 ;  /* 0x3f8000008f8e7808 */ /* 0x010fe20005800000 */
[----:B------:R-:W-:Y:S01]  /*51c0*/  FMUL.FTZ R146, R98, R5 ;  /* 0x0000000562927220 */ /* 0x000fe20000410000 */
[----:B------:R-:W-:Y:S01]  /*51d0*/  FSEL R143, R8, RZ, !P5 ;  /* 0x000000ff088f7208 */ /* 0x000fe20006800000 */
[----:B------:R-:W-:Y:S01]  /*51e0*/  FMUL.FTZ R10, R129, R10 ;  /* 0x0000000a810a7220 */ /* 0x000fe20000410000 */
[----:B------:R-:W-:Y:S01]  /*51f0*/  FFMA.FTZ R145, R139, R145, R144 ;  /* 0x000000918b917223 */ /* 0x000fe20000010090 */
[----:B------:R-:W-:Y:S01]  /*5200*/  SHF.L.U32 R5, R4, 0x10, RZ ;  /* 0x0000001004057819 */ /* 0x000fe200000006ff */
[----:B------:R-:W-:Y:S01]  /*5210*/  FMUL.FTZ R6, R99, R6 ;  /* 0x0000000663067220 */ /* 0x000fe20000410000 */
[----:B------:R-:W-:Y:S01]  /*5220*/  FSEL R146, R146, RZ, !P4 ;  /* 0x000000ff92927208 */ /* 0x000fe20006000000 */
[----:B------:R-:W-:Y:S01]  /*5230*/  FMUL.FTZ R7, R131, R10 ;  /* 0x0000000a83077220 */ /* 0x000fe20000410000 */
[----:B------:R-:W-:Y:S01]  /*5240*/  FFMA.FTZ R4, R140, R145, R143 ;  /* 0x000000918c047223 */ /* 0x000fe2000001008f */
[----:B------:R-:W-:Y:S01]  /*5250*/  FMUL.FTZ R5, R100, R5 ;  /* 0x0000000564057220 */ /* 0x000fe20000410000 */
[----:B------:R-:W-:Y:S01]  /*5260*/  FSEL R145, R6, RZ, !P3 ;  /* 0x000000ff06917208 */ /* 0x000fe20005800000 */
[----:B------:R-:W-:Y:S01]  /*5270*/  FMUL.FTZ R7, R134, R7 ;  /* 0x0000000786077220 */ /* 0x000fe20000410000 */
[----:B------:R-:W-:Y:S01]  /*5280*/  FFMA.FTZ R4, R141, R4, R146 ;  /* 0x000000048d047223 */ /* 0x000fe20000010092 */
[----:B------:R-:W-:-:S02]  /*5290*/  FSEL R147, R9, 1, !P2 ;  /* 0x3f80000009937808 */ /* 0x000fc40005000000 */
[----:B------:R-:W-:Y:S01]  /*52a0*/  FSEL R148, R5, RZ, !P2 ;  /* 0x000000ff05947208 */ /* 0x000fe20005000000 */
[----:B------:R-:W-:Y:S01]  /*52b0*/  FMUL.FTZ R7, R136, R7 ;  /* 0x0000000788077220 */ /* 0x000fe20000410000 */
[----:B------:R-:W-:-:S03]  /*52c0*/  FFMA.FTZ R5, R142, R4, R145 ;  /* 0x000000048e057223 */ /* 0x000fc60000010091 */
[----:B------:R-:W-:Y:S01]  /*52d0*/  FMUL.FTZ R4, R138, R7 ;  /* 0x000000078a047220 */ /* 0x000fe20000410000 */
[----:B------:R-:W-:-:S03]  /*52e0*/  FFMA.FTZ R6, R147, R5, R148 ;  /* 0x0000000593067223 */ /* 0x000fc60000010094 */
[----:B------:R-:W-:Y:S02]  /*52f0*/  FMUL.FTZ R5, R139, R4 ;  /* 0x000000048b057220 */ /* 0x000fe40000410000 */
[----:B------:R-:W0:Y:S02]  /*5300*/  SHFL.UP PT, R7, R6, 0x1, RZ ;  /* 0x0420000006077989 */ /* 0x000e2400000e00ff */
        /* <DEDUP_REMOVED lines=35> */
[----:B------:R-:W2:Y:S01]  /*5540*/  S2UR UR8, SR_CgaCtaId ;  /* 0x00000000000879c3 */ /* 0x000ea20000008800 */
[----:B------:R-:W-:-:S02]  /*5550*/  IMAD.MOV.U32 R8, RZ, RZ, 0x3f800000 ;  /* 0x3f800000ff087424 */ /* 0x000fc400078e00ff */
[----:B------:R-:W-:-:S09]  /*5560*/  HFMA2 R9, -RZ, RZ, 0, 0 ;  /* 0x00000000ff097431 */ /* 0x000fd200000001ff */
[----:B------:R-:W-:Y:S01]  /*5570*/  @!P0 LDS.64 R8, [UR7] ;  /* 0x00000007ff088984 */ /* 0x000fe20008000a00 */
[C---:B0-----:R-:W-:Y:S01]  /*5580*/  FMUL.FTZ R10, R149.reuse, R10 ;  /* 0x0000000a950a7220 */ /* 0x041fe20000410000 */
        /* <DEDUP_REMOVED lines=33> */
.L_x_3378:
[----:B------:R-:W-:Y:S05]  /*57a0*/  BSYNC.RECONVERGENT B0 ;  /* 0x0000000000007941 */ /* 0x000fea0003800200 */
.L_x_3377:
        /* <DEDUP_REMOVED lines=31> */
.L_x_3380:
[----:B------:R-:W-:Y:S05]  /*59a0*/  BSYNC.RECONVERGENT B0 ;  /* 0x0000000000007941 */ /* 0x000fea0003800200 */
.L_x_3379:
[----:B------:R-:W-:Y:S01]  /*59b0*/  ULEA UR9, UP0, UR36, UR9, 0x2 ;  /* 0x0000000924097291 */ /* 0x000fe2000f8010ff */
[----:B-1----:R-:W-:Y:S01]  /*59c0*/  IMAD.U32 R5, RZ, RZ, UR40 ;  /* 0x00000028ff057e24 */ /* 0x002fe2000f8e00ff */
[----:B------:R-:W-:Y:S01]  /*59d0*/  UIADD3 UR6, UPT, UPT, UR6, 0x1, URZ ;  /* 0x0000000106067890 */ /* 0x000fe2000fffe0ff */
[C---:B-----5:R-:W-:Y:S01]  /*59e0*/  FFMA.FTZ R69, R150.reuse, R103, R69 ;  /* 0x0000006796457223 */ /* 0x060fe20000010045 */
[----:B------:R-:W-:Y:S01]  /*59f0*/  UIADD3.X UR10, UPT, UPT, UR10, UR31, URZ, UP0, !UPT ;  /* 0x0000001f0a0a7290 */ /* 0x000fe200087fe4ff */
[C---:B------:R-:W-:Y:S01]  /*5a00*/  FFMA.FTZ R70, R150.reuse, R121, R70 ;  /* 0x0000007996467223 */ /* 0x040fe20000010046 */
        /* <DEDUP_REMOVED lines=22> */
.L_x_3376:
        /* <DEDUP_REMOVED lines=14> */
[----:B0-----:R-:W-:Y:S02]  /*5c50*/  PRMT R8, R2, 0x7632, R8 ;  /* 0x0000763202087816 */ /* 0x001fe40000000008 */
[----:B------:R-:W-:Y:S02]  /*5c60*/  F2FP.BF16.F32.PACK_AB R2, R78, R77 ;  /* 0x0000004d4e02723e */ /* 0x000fe400000010ff */
[----:B------:R-:W-:Y:S01]  /*5c70*/  PRMT R10, R3, 0x7610, R10 ;  /* 0x00007610030a7816 */ /* 0x000fe2000000000a */
[----:B------:R0:W-:Y:S01]  /*5c80*/  STS.U16 [R26], R4 ;  /* 0x000000041a007388 */ /* 0x0001e20000000400 */
[----:B------:R-:W-:Y:S01]  /*5c90*/  PRMT R9, R2, 0x7610, R9 ;  /* 0x0000761002097816 */ /* 0x000fe20000000009 */
[----:B-1----:R-:W-:Y:S01]  /*5ca0*/  UIMAD.WIDE.U32 UR26, UR29, UR8, UR6 ;  /* 0x000000081d1a72a5 */ /* 0x002fe2000f8e0006 */
[----:B------:R-:W-:Y:S01]  /*5cb0*/  ISETP.NE.AND P0, PT, R47, RZ, PT ;  /* 0x000000ff2f00720c */ /* 0x000fe20003f05270 */
[----:B------:R1:W-:Y:S01]  /*5cc0*/  STS.U16 [R25+0x2], R5 ;  /* 0x0000020519007388 */ /* 0x0003e20000000400 */
[----:B------:R-:W-:Y:S01]  /*5cd0*/  PRMT R62, RZ, 0x7610, R62 ;  /* 0x00007610ff3e7816 */ /* 0x000fe2000000003e */
[----:B------:R-:W-:Y:S01]  /*5ce0*/  UIMAD UR27, UR29, UR9, UR27 ;  /* 0x000000091d1b72a4 */ /* 0x000fe2000f8e021b */
[----:B------:R-:W-:Y:S01]  /*5cf0*/  PRMT R64, RZ, 0x7610, R64 ;  /* 0x00007610ff407816 */ /* 0x000fe20000000040 */
[----:B------:R3:W-:Y:S01]  /*5d00*/  STS.U16 [R24+0x4], R6 ;  /* 0x0000040618007388 */ /* 0x0007e20000000400 */
[----:B0-----:R-:W-:Y:S01]  /*5d10*/  PRMT R4, R3, 0x7632, R4 ;  /* 0x0000763203047816 */ /* 0x001fe20000000004 */
[----:B------:R-:W-:Y:S01]  /*5d20*/  UIMAD.WIDE.U32 UR26, UR28, UR10, UR26 ;  /* 0x0000000a1c1a72a5 */ /* 0x000fe2000f8e001a */
[----:B------:R-:W-:Y:S01]  /*5d30*/  F2FP.BF16.F32.PACK_AB R3, R80, R79 ;  /* 0x0000004f5003723e */ /* 0x000fe200000010ff */
[----:B------:R0:W-:Y:S01]  /*5d40*/  STS.U16 [R23+0x6], R7 ;  /* 0x0000060717007388 */ /* 0x0001e20000000400 */
[----:B-1----:R-:W-:Y:S01]  /*5d50*/  PRMT R5, R2, 0x7632, R5 ;  /* 0x0000763202057816 */ /* 0x002fe20000000005 */
[----:B------:R-:W-:Y:S01]  /*5d60*/  UIMAD UR27, UR28, UR11, UR27 ;  /* 0x0000000b1c1b72a4 */ /* 0x000fe2000f8e021b */
[----:B------:R-:W-:Y:S01]  /*5d70*/  F2FP.BF16.F32.PACK_AB R2, R82, R81 ;  /* 0x000000515202723e */ /* 0x000fe200000010ff */
[----:B------:R-:W-:Y:S01]  /*5d80*/  STS.U16 [R22+0x8], R11 ;  /* 0x0000080b16007388 */ /* 0x000fe20000000400 */
[C---:B---3--:R-:W-:Y:S01]  /*5d90*/  PRMT R6, R3.reuse, 0x7610, R6 ;  /* 0x0000761003067816 */ /* 0x048fe20000000006 */
[----:B------:R-:W1:Y:S02]  /*5da0*/  LDCU.128 UR8, c[0x0][0x410] ;  /* 0x00008200ff0877ac */ /* 0x000e640008000c00 */
[----:B------:R3:W-:Y:S01]  /*5db0*/  STS.U16 [R21+0xa], R8 ;  /* 0x00000a0815007388 */ /* 0x0007e20000000400 */
[----:B0-----:R-:W-:-:S03]  /*5dc0*/  PRMT R7, R3, 0x7632, R7 ;  /* 0x0000763203077816 */ /* 0x001fc60000000007 */
[----:B------:R0:W-:Y:S01]  /*5dd0*/  STS.U16 [R20+0xc], R10 ;  /* 0x00000c0a14007388 */ /* 0x0001e20000000400 */
[----:B------:R-:W-:-:S03]  /*5de0*/  F2FP.BF16.F32.PACK_AB R3, R84, R83 ;  /* 0x000000535403723e */ /* 0x000fc600000010ff */
[----:B------:R4:W-:Y:S01]  /*5df0*/  STS.U16 [R19+0xe], R4 ;  /* 0x00000e0413007388 */ /* 0x0009e20000000400 */
[----:B---3--:R-:W-:-:S03]  /*5e00*/  PRMT R8, R2, 0x7610, R8 ;  /* 0x0000761002087816 */ /* 0x008fc60000000008 */
[----:B------:R-:W-:Y:S01]  /*5e10*/  STS.U16 [R18+0x10], R9 ;  /* 0x0000100912007388 */ /* 0x000fe20000000400 */
[----:B0-----:R-:W-:-:S03]  /*5e20*/  PRMT R10, R2, 0x7632, R10 ;  /* 0x00007632020a7816 */ /* 0x001fc6000000000a */
[----:B------:R-:W-:Y:S01]  /*5e30*/  STS.U16 [R17+0x12], R5 ;  /* 0x0000120511007388 */ /* 0x000fe20000000400 */
[----:B------:R-:W-:Y:S02]  /*5e40*/  MOV R2, UR23 ;  /* 0x0000001700027c02 */ /* 0x000fe40008000f00 */
[----:B----4-:R-:W-:Y:S01]  /*5e50*/  PRMT R4, R3, 0x7632, R4 ;  /* 0x0000763203047816 */ /* 0x010fe20000000004 */
[----:B------:R-:W-:Y:S04]  /*5e60*/  STS.U16 [R16+0x14], R6 ;  /* 0x0000140610007388 */ /* 0x000fe80000000400 */
[----:B------:R-:W-:Y:S04]  /*5e70*/  STS.U16 [R15+0x16], R7 ;  /* 0x000016070f007388 */ /* 0x000fe80000000400 */
[----:B------:R-:W-:Y:S04]  /*5e80*/  STS.U16 [R14+0x18], R8 ;  /* 0x000018080e007388 */ /* 0x000fe80000000400 */
[----:B------:R0:W-:Y:S04]  /*5e90*/  STS.U16 [R13+0x1a], R10 ;  /* 0x00001a0a0d007388 */ /* 0x0001e80000000400 */
[----:B------:R3:W-:Y:S04]  /*5ea0*/  STS.U16 [R12+0x1c], R3 ;  /* 0x00001c030c007388 */ /* 0x0007e80000000400 */
[----:B------:R-:W-:Y:S01]  /*5eb0*/  STS.U16 [R0+0x1e], R4 ;  /* 0x00001e0400007388 */ /* 0x000fe20000000400 */
[----:B------:R-:W-:-:S03]  /*5ec0*/  NOP ;  /* 0x0000000000007918 */ /* 0x000fc60000000000 */
[----:B------:R-:W-:Y:S01]  /*5ed0*/  LDS.U16 R5, [R42] ;  /* 0x000000002a057984 */ /* 0x000fe20000000400 */
[----:B0-----:R-:W-:-:S03]  /*5ee0*/  LOP3.LUT R10, R48, 0x1f, R47, 0xf8, !PT ;  /* 0x0000001f300a7812 */ /* 0x001fc600078ef82f */
[----:B------:R-:W-:Y:S01]  /*5ef0*/  LDS.U16 R59, [R41+0x40] ;  /* 0x00004000293b7984 */ /* 0x000fe20000000400 */
[C---:B------:R-:W-:Y:S02]  /*5f00*/  LOP3.LUT R6, R10.reuse, 0x160, RZ, 0xfc, !PT ;  /* 0x000001600a067812 */ /* 0x040fe400078efcff */
[C---:B---3--:R-:W-:Y:S01]  /*5f10*/  IADD3 R3, P1, PT, R10.reuse, UR26, RZ ;  /* 0x0000001a0a037c10 */ /* 0x048fe2000ff3e0ff */
[----:B------:R-:W-:Y:S01]  /*5f20*/  LDS.U16 R61, [R40+0x80] ;  /* 0x00008000283d7984 */ /* 0x000fe20000000400 */
[C---:B------:R-:W-:Y:S02]  /*5f30*/  LOP3.LUT R9, R10.reuse, 0x80, RZ, 0xfc, !PT ;  /* 0x000000800a097812 */ /* 0x040fe400078efcff */
[C---:B------:R-:W-:Y:S01]  /*5f40*/  LOP3.LUT R7, R10.reuse, 0x100, RZ, 0xfc, !PT ;  /* 0x000001000a077812 */ /* 0x040fe200078efcff */
[----:B------:R-:W-:Y:S01]  /*5f50*/  LDS.U16 R63, [R39+0xc0] ;  /* 0x0000c000273f7984 */ /* 0x000fe20000000400 */
[----:B------:R-:W-:Y:S01]  /*5f60*/  IMAD.X R8, RZ, RZ, UR27, P1 ;  /* 0x0000001bff087e24 */ /* 0x000fe200088e06ff */
[C---:B------:R-:W-:Y:S01]  /*5f70*/  LOP3.LUT R44, R10.reuse, 0x180, RZ, 0xfc, !PT ;  /* 0x000001800a2c7812 */ /* 0x040fe200078efcff */
[----:B-1----:R-:W-:Y:S01]  /*5f80*/  UIMAD.WIDE.U32 UR26, UR29, UR8, UR6 ;  /* 0x000000081d1a72a5 */ /* 0x002fe2000f8e0006 */
[----:B------:R-:W-:Y:S01]  /*5f90*/  LDS.U16 R55, [R38+0x100] ;  /* 0x0001000026377984 */ /* 0x000fe20000000400 */
[----:B------:R-:W-:-:S02]  /*5fa0*/  LOP3.LUT R43, R10, 0x1a0, RZ, 0xfc, !PT ;  /* 0x000001a00a2b7812 */ /* 0x000fc400078efcff */
[C---:B------:R-:W-:Y:S01]  /*5fb0*/  LOP3.LUT R45, R10.reuse, 0x120, RZ, 0xfc, !PT ;  /* 0x000001200a2d7812 */ /* 0x040fe200078efcff */
[----:B------:R-:W-:Y:S01]  /*5fc0*/  LDS.U16 R65, [R37+0x140] ;  /* 0x0001400025417984 */ /* 0x000fe20000000400 */
[C---:B------:R-:W-:Y:S01]  /*5fd0*/  LOP3.LUT R52, R10.reuse, 0xa0, RZ, 0xfc, !PT ;  /* 0x000000a00a347812 */ /* 0x040fe200078efcff */
[----:B------:R-:W-:Y:S01]  /*5fe0*/  UIMAD UR9, UR29, UR9, UR27 ;  /* 0x000000091d0972a4 */ /* 0x000fe2000f8e021b */
[C---:B------:R-:W-:Y:S01]  /*5ff0*/  LOP3.LUT R53, R10.reuse, 0x20, RZ, 0xfc, !PT ;  /* 0x000000200a357812 */ /* 0x040fe200078efcff */
[----:B------:R-:W-:Y:S01]  /*6000*/  LDS.U16 R57, [R36+0x180] ;  /* 0x0001800024397984 */ /* 0x000fe20000000400 */
[C---:B------:R-:W-:Y:S01]  /*6010*/  LOP3.LUT R11, R10.reuse, 0x1c0, RZ, 0xfc, !PT ;  /* 0x000001c00a0b7812 */ /* 0x040fe200078efcff */
[----:B------:R-:W-:Y:S01]  /*6020*/  UMOV UR8, UR26 ;  /* 0x0000001a00087c82 */ /* 0x000fe20008000000 */
[C---:B------:R-:W-:Y:S01]  /*6030*/  LOP3.LUT R56, R10.reuse, 0x140, RZ, 0xfc, !PT ;  /* 0x000001400a387812 */ /* 0x040fe200078efcff */
[----:B------:R-:W-:Y:S01]  /*6040*/  LDS.U16 R67, [R35+0x1c0] ;  /* 0x0001c00023437984 */ /* 0x000fe20000000400 */
[C---:B------:R-:W-:Y:S01]  /*6050*/  LOP3.LUT R58, R10.reuse, 0x60, RZ, 0xfc, !PT ;  /* 0x000000600a3a7812 */ /* 0x040fe200078efcff */
[----:B------:R-:W0:Y:S01]  /*6060*/  LDCU.64 UR26, c[0x0][0x488] ;  /* 0x00009100ff1a77ac */ /* 0x000e220008000a00 */
[----:B------:R-:W-:Y:S01]  /*6070*/  LOP3.LUT R54, R10, 0x40, RZ, 0xfc, !PT ;  /* 0x000000400a367812 */ /* 0x000fe200078efcff */
        /* <DEDUP_REMOVED lines=13> */
[----:B------:R-:W-:Y:S02]  /*6150*/  LEA.HI.X R3, R3, UR31, R8, 0x1, P5 ;  /* 0x0000001f03037c11 */ /* 0x000fe4000a8f0c08 */
[----:B------:R-:W-:Y:S01]  /*6160*/  LOP3.LUT R8, R10, 0xc0, RZ, 0xfc, !PT ;  /* 0x000000c00a087812 */ /* 0x000fe200078efcff */
        /* <DEDUP_REMOVED lines=17> */
[----:B-1----:R-:W-:Y:S01]  /*6280*/  LOP3.LUT R55, R10, 0x1e0, RZ, 0xfc, !PT ;  /* 0x000001e00a377812 */ /* 0x002fe200078efcff */
[----:B------:R-:W-:Y:S03]  /*6290*/  @!P1 STG.E.U16 desc[UR24][R2.64+0x300], R93 ;  /* 0x0003005d02009986 */ /* 0x000fe6000c101518 */
[-C--:B------:R-:W-:Y:S01]  /*62a0*/  ISETP.GE.AND P1, PT, R55, R4.reuse, PT ;  /* 0x000000043700720c */ /* 0x080fe20003f26270 */
[----:B------:R-:W-:Y:S01]  /*62b0*/  @!P2 STG.E.U16 desc[UR24][R2.64+0x240], R87 ;  /* 0x000240570200a986 */ /* 0x000fe2000c101518 */
[-C--:B------:R-:W-:Y:S02]  /*62c0*/  ISETP.GE.AND P2, PT, R54, R4.reuse, PT ;  /* 0x000000043600720c */ /* 0x080fe40003f46270 */
[----:B--2---:R-:W-:Y:S01]  /*62d0*/  LOP3.LUT R57, R10, 0xe0, RZ, 0xfc, !PT ;  /* 0x000000e00a397812 */ /* 0x004fe200078efcff */
[----:B------:R-:W-:Y:S01]  /*62e0*/  @!P3 STG.E.U16 desc[UR24][R2.64+0x340], R95 ;  /* 0x0003405f0200b986 */ /* 0x000fe2000c101518 */
[----:B------:R-:W-:-:S03]  /*62f0*/  ISETP.GE.AND P3, PT, R58, R4, PT ;  /* 0x000000043a00720c */ /* 0x000fc60003f66270 */
[----:B------:R-:W-:Y:S01]  /*6300*/  @!P5 STG.E.U16 desc[UR24][R2.64+0x140], R65 ;  /* 0x000140410200d986 */ /* 0x000fe2000c101518 */
[----:B------:R-:W-:-:S03]  /*6310*/  ISETP.GE.AND P5, PT, R57, R4, PT ;  /* 0x000000043900720c */ /* 0x000fc60003fa6270 */
[----:B------:R1:W-:Y:S01]  /*6320*/  @!P4 STG.E.U16 desc[UR24][R2.64+0x40], R59 ;  /* 0x0000403b0200c986 */ /* 0x0003e2000c101518 */
[----:B------:R-:W-:-:S03]  /*6330*/  ISETP.GE.AND P4, PT, R56, R4, PT ;  /* 0x000000043800720c */ /* 0x000fc60003f86270 */
[----:B------:R-:W-:Y:S01]  /*6340*/  @!P6 STG.E.U16 desc[UR24][R2.64+0x380], R97 ;  /* 0x000380610200e986 */ /* 0x000fe2000c101518 */
[----:B------:R-:W-:-:S03]  /*6350*/  IADD3 R5, P6, PT, R10, UR8, RZ ;  /* 0x000000080a057c10 */ /* 0x000fc6000ffde0ff */
[----:B------:R-:W-:Y:S01]  /*6360*/  @!P3 STG.E.U16 desc[UR24][R2.64+0xc0], R63 ;  /* 0x0000c03f0200b986 */ /* 0x000fe2000c101518 */
[----:B------:R-:W-:Y:S02]  /*6370*/  ISETP.GE.AND P3, PT, R53, UR23, PT ;  /* 0x0000001735007c0c */ /* 0x000fe4000bf66270 */
[----:B------:R-:W-:Y:S01]  /*6380*/  IADD3.X R60, PT, PT, RZ, UR11, RZ, P6, !PT ;  /* 0x0000000bff3c7c10 */ /* 0x000fe2000b7fe4ff */
[----:B------:R2:W-:Y:S01]  /*6390*/  @!P5 STG.E.U16 desc[UR24][R2.64+0x1c0], R67 ;  /* 0x0001c0430200d986 */ /* 0x0005e2000c101518 */
[C---:B0-----:R-:W-:Y:S01]  /*63a0*/  LEA R4, P6, R5.reuse, UR26, 0x1 ;  /* 0x0000001a05047c11 */ /* 0x041fe2000f8c08ff */
[----:B------:R-:W0:Y:S01]  /*63b0*/  LDCU.128 UR8, c[0x0][0x430] ;  /* 0x00008600ff0877ac */ /* 0x000e220008000c00 */
[----:B------:R-:W-:Y:S01]  /*63c0*/  ISETP.GE.AND P5, PT, R58, UR23, PT ;  /* 0x000000173a007c0c */ /* 0x000fe2000bfa6270 */
[----:B------:R-:W-:Y:S01]  /*63d0*/  @!P4 STG.E.U16 desc[UR24][R2.64+0x280], R89 ;  /* 0x000280590200c986 */ /* 0x000fe2000c101518 */
[----:B------:R-:W-:Y:S02]  /*63e0*/  ISETP.GE.AND P4, PT, R54, UR23, PT ;  /* 0x0000001736007c0c */ /* 0x000fe4000bf86270 */
[--C-:B------:R-:W-:Y:S01]  /*63f0*/  LEA.HI.X R5, R5, UR27, R60.reuse, 0x1, P6 ;  /* 0x0000001b05057c11 */ /* 0x100fe2000b0f0c3c */
[----:B------:R-:W-:Y:S01]  /*6400*/  @!P2 STG.E.U16 desc[UR24][R2.64+0x80], R61 ;  /* 0x0000803d0200a986 */ /* 0x000fe2000c101518 */
[----:B------:R-:W-:Y:S01]  /*6410*/  ISETP.GE.AND P2, PT, R10, UR23, PT ;  /* 0x000000170a007c0c */ /* 0x000fe2000bf46270 */
[----:B------:R-:W3:Y:S01]  /*6420*/  LDCU.64 UR26, c[0x0][0x490] ;  /* 0x00009200ff1a77ac */ /* 0x000ee20008000a00 */
[----:B-1----:R-:W-:Y:S01]  /*6430*/  PRMT R59, RZ, 0x7610, R59 ;  /* 0x00007610ff3b7816 */ /* 0x002fe2000000003b */
[----:B------:R1:W-:Y:S01]  /*6440*/  @!P1 STG.E.U16 desc[UR24][R2.64+0x3c0], R99 ;  /* 0x0003c06302009986 */ /* 0x0003e2000c101518 */
[----:B------:R-:W-:-:S02]  /*6450*/  PRMT R60, RZ, 0x7610, R60 ;  /* 0x00007610ff3c7816 */ /* 0x000fc4000000003c */
[----:B------:R-:W-:Y:S01]  /*6460*/  PRMT R65, RZ, 0x7610, R65 ;  /* 0x00007610ff417816 */ /* 0x000fe20000000041 */
[----:B------:R-:W-:Y:S01]  /*6470*/  BAR.SYNC.DEFER_BLOCKING 0x0 ;  /* 0x0000000000007b1d */ /* 0x000fe20000010000 */
[----:B------:R-:W-:Y:S02]  /*6480*/  ISETP.GE.AND P6, PT, R9, UR23, PT ;  /* 0x0000001709007c0c */ /* 0x000fe4000bfc6270 */
[----:B------:R-:W-:Y:S02]  /*6490*/  ISETP.GE.AND P1, PT, R52, UR23, PT ;  /* 0x0000001734007c0c */ /* 0x000fe4000bf26270 */
[----:B--2---:R-:W-:Y:S02]  /*64a0*/  PRMT R67, RZ, 0x7610, R67 ;  /* 0x00007610ff437816 */ /* 0x004fe40000000043 */
[----:B-1----:R-:W-:Y:S02]  /*64b0*/  PRMT R3, RZ, 0x7610, R3 ;  /* 0x00007610ff037816 */ /* 0x002fe40000000003 */
[----:B------:R-:W-:-:S02]  /*64c0*/  PRMT R2, RZ, 0x7610, R2 ;  /* 0x00007610ff027816 */ /* 0x000fc40000000002 */
[----:B------:R-:W-:Y:S01]  /*64d0*/  PRMT R61, RZ, 0x7610, R61 ;  /* 0x00007610ff3d7816 */ /* 0x000fe2000000003d */
[----:B------:R-:W2:Y:S01]  /*64e0*/  @!P2 LDG.E.U16 R59, desc[UR24][R4.64] ;  /* 0x00000018043ba981 */ /* 0x000ea2000c1e1500 */
[----:B------:R-:W-:-:S03]  /*64f0*/  ISETP.GE.AND P2, PT, R8, UR23, PT ;  /* 0x0000001708007c0c */ /* 0x000fc6000bf46270 */
[----:B------:R-:W4:Y:S01]  /*6500*/  @!P3 LDG.E.U16 R60, desc[UR24][R4.64+0x40] ;  /* 0x00004018043cb981 */ /* 0x000f22000c1e1500 */
[----:B------:R-:W-:-:S03]  /*6510*/  ISETP.GE.AND P3, PT, R57, UR23, PT ;  /* 0x0000001739007c0c */ /* 0x000fc6000bf66270 */
[----:B------:R-:W5:Y:S01]  /*6520*/  @!P4 LDG.E.U16 R65, desc[UR24][R4.64+0x80] ;  /* 0x000080180441c981 */ /* 0x000f62000c1e1500 */
[----:B------:R-:W-:-:S03]  /*6530*/  ISETP.GE.AND P4, PT, R7, UR23, PT ;  /* 0x0000001707007c0c */ /* 0x000fc6000bf86270 */
[----:B------:R-:W3:Y:S01]  /*6540*/  @!P5 LDG.E.U16 R62, desc[UR24][R4.64+0xc0] ;  /* 0x0000c018043ed981 */ /* 0x000ee2000c1e1500 */
[----:B------:R-:W-:Y:S02]  /*6550*/  ISETP.GE.AND P5, PT, R45, UR23, PT ;  /* 0x000000172d007c0c */ /* 0x000fe4000bfa6270 */
[----:B------:R-:W-:Y:S01]  /*6560*/  PRMT R68, RZ, 0x7610, R68 ;  /* 0x00007610ff447816 */ /* 0x000fe20000000044 */
[----:B------:R-:W3:Y:S01]  /*6570*/  @!P6 LDG.E.U16 R67, desc[UR24][R4.64+0x100] ;  /* 0x000100180443e981 */ /* 0x000ee2000c1e1500 */
[----:B------:R-:W-:-:S03]  /*6580*/  ISETP.GE.AND P6, PT, R56, UR23, PT ;  /* 0x0000001738007c0c */ /* 0x000fc6000bfc6270 */
        /* <DEDUP_REMOVED lines=20> */
[----:B------:R-:W3:Y:S01]  /*66d0*/  @!P5 LDG.E.U16 R66, desc[UR24][R4.64+0x3c0] ;  /* 0x0003c0180442d981 */ /* 0x000ee2000c1e1500 */
[----:B0-----:R-:W-:-:S04]  /*66e0*/  UIMAD.WIDE.U32 UR6, UR29, UR8, UR6 ;  /* 0x000000081d0672a5 */ /* 0x001fc8000f8e0006 */
[----:B------:R-:W-:Y:S01]  /*66f0*/  UIMAD UR7, UR29, UR9, UR7 ;  /* 0x000000091d0772a4 */ /* 0x000fe2000f8e0207 */
[----:B--2---:R-:W-:Y:S04]  /*6700*/  STS.U16 [R42], R59 ;  /* 0x0000003b2a007388 */ /* 0x004fe80000000400 */
[----:B----4-:R-:W-:Y:S04]  /*6710*/  STS.U16 [R41+0x40], R60 ;  /* 0x0000403c29007388 */ /* 0x010fe80000000400 */
[----:B-----5:R-:W-:Y:S04]  /*6720*/  STS.U16 [R40+0x80], R65 ;  /* 0x0000804128007388 */ /* 0x020fe80000000400 */
[----:B---3--:R-:W-:Y:S04]  /*6730*/  STS.U16 [R39+0xc0], R62 ;  /* 0x0000c03e27007388 */ /* 0x008fe80000000400 */
        /* <DEDUP_REMOVED lines=32> */
[----:B------:R-:W-:Y:S01]  /*6940*/  FMUL.FTZ R88, R87, -1.4426950216293334961 ;  /* 0xbfb8aa3b57587820 */ /* 0x000fe20000410000 */
[----:B--2---:R-:W-:Y:S01]  /*6950*/  SHF.L.U32 R65, R65, 0x10, RZ ;  /* 0x0000001041417819 */ /* 0x004fe200000006ff */
[----:B---3--:R-:W-:-:S03]  /*6960*/  IMAD.U32 R62, R62, 0x10000, RZ ;  /* 0x000100003e3e7824 */ /* 0x008fc600078e00ff */
[----:B------:R-:W2:Y:S01]  /*6970*/  MUFU.EX2 R86, R86 ;  /* 0x0000005600567308 */ /* 0x000ea20000000800 */
[----:B----4-:R-:W-:Y:S01]  /*6980*/  SHF.L.U32 R59, R59, 0x10, RZ ;  /* 0x000000103b3b7819 */ /* 0x010fe200000006ff */
[----:B-----5:R-:W-:Y:S02]  /*6990*/  IMAD.U32 R68, R68, 0x10000, RZ ;  /* 0x0001000044447824 */ /* 0x020fe400078e00ff */
[----:B------:R-:W3:Y:S01]  /*69a0*/  MUFU.EX2 R88, R88 ;  /* 0x0000005800587308 */ /* 0x000ee20000000800 */
[----:B------:R-:W-:Y:S01]  /*69b0*/  FMUL.FTZ R89, R62, -1.4426950216293334961 ;  /* 0xbfb8aa3b3e597820 */ /* 0x000fe20000410000 */
[----:B------:R-:W-:Y:S01]  /*69c0*/  FMUL.FTZ R90, R65, -1.4426950216293334961 ;  /* 0xbfb8aa3b415a7820 */ /* 0x000fe20000410000 */
[----:B------:R-:W-:Y:S01]  /*69d0*/  IMAD.U32 R61, R61, 0x10000, RZ ;  /* 0x000100003d3d7824 */ /* 0x000fe200078e00ff */
[----:B------:R-:W-:Y:S01]  /*69e0*/  SHF.L.U32 R64, R64, 0x10, RZ ;  /* 0x0000001040407819 */ /* 0x000fe200000006ff */
[----:B------:R-:W-:Y:S01]  /*69f0*/  FMUL.FTZ R91, R68, -1.4426950216293334961 ;  /* 0xbfb8aa3b445b7820 */ /* 0x000fe20000410000 */
[----:B------:R-:W-:Y:S01]  /*6a00*/  SHF.L.U32 R5, R5, 0x10, RZ ;  /* 0x0000001005057819 */ /* 0x000fe200000006ff */
[----:B------:R-:W-:Y:S01]  /*6a10*/  FMUL.FTZ R92, R59, -1.4426950216293334961 ;  /* 0xbfb8aa3b3b5c7820 */ /* 0x000fe20000410000 */
[----:B------:R-:W-:Y:S01]  /*6a20*/  SHF.L.U32 R63, R63, 0x10, RZ ;  /* 0x000000103f3f7819 */ /* 0x000fe200000006ff */
[----:B------:R-:W-:-:S02]  /*6a30*/  IMAD.U32 R67, R67, 0x10000, RZ ;  /* 0x0001000043437824 */ /* 0x000fc400078e00ff */
[----:B------:R-:W-:Y:S01]  /*6a40*/  FMUL.FTZ R93, R61, -1.4426950216293334961 ;  /* 0xbfb8aa3b3d5d7820 */ /* 0x000fe20000410000 */
[----:B------:R-:W4:Y:S01]  /*6a50*/  MUFU.EX2 R89, R89 ;  /* 0x0000005900597308 */ /* 0x000f220000000800 */
[----:B0-----:R-:W-:Y:S02]  /*6a60*/  IMAD.U32 R60, R60, 0x10000, RZ ;  /* 0x000100003c3c7824 */ /* 0x001fe400078e00ff */
[----:B------:R-:W-:Y:S01]  /*6a70*/  FMUL.FTZ R94, R64, -1.4426950216293334961 ;  /* 0xbfb8aa3b405e7820 */ /* 0x000fe20000410000 */
[----:B------:R-:W0:Y:S01]  /*6a80*/  MUFU.EX2 R90, R90 ;  /* 0x0000005a005a7308 */ /* 0x000e220000000800 */
[----:B------:R-:W-:Y:S01]  /*6a90*/  FMUL.FTZ R96, R5, -1.4426950216293334961 ;  /* 0xbfb8aa3b05607820 */ /* 0x000fe20000410000 */
[----:B-1----:R-:W-:Y:S01]  /*6aa0*/  SHF.L.U32 R4, R4, 0x10, RZ ;  /* 0x0000001004047819 */ /* 0x002fe200000006ff */
[----:B--2---:R-:W-:Y:S01]  /*6ab0*/  FADD.FTZ R86, R86, 1 ;  /* 0x3f80000056567421 */ /* 0x004fe20000010000 */
[----:B------:R-:W1:Y:S01]  /*6ac0*/  MUFU.EX2 R91, R91 ;  /* 0x0000005b005b7308 */ /* 0x000e620000000800 */
[----:B------:R-:W-:-:S02]  /*6ad0*/  IMAD.U32 R66, R66, 0x10000, RZ ;  /* 0x0001000042427824 */ /* 0x000fc400078e00ff */
[----:B------:R-:W-:Y:S01]  /*6ae0*/  FMUL.FTZ R95, R67, -1.4426950216293334961 ;  /* 0xbfb8aa3b435f7820 */ /* 0x000fe20000410000 */
[----:B------:R-:W2:Y:S01]  /*6af0*/  MUFU.EX2 R92, R92 ;  /* 0x0000005c005c7308 */ /* 0x000ea20000000800 */
[----:B------:R-:W-:Y:S01]  /*6b00*/  FMUL.FTZ R97, R60, -1.4426950216293334961 ;  /* 0xbfb8aa3b3c617820 */ /* 0x000fe20000410000 */
[----:B------:R-:W-:Y:S02]  /*6b10*/  IMAD.U32 R3, R3, 0x10000, RZ ;  /* 0x0001000003037824 */ /* 0x000fe400078e00ff */
[----:B------:R-:W-:Y:S01]  /*6b20*/  FMUL.FTZ R98, R63, -1.4426950216293334961 ;  /* 0xbfb8aa3b3f627820 */ /* 0x000fe20000410000 */
[----:B------:R-:W-:Y:S01]  /*6b30*/  SHF.L.U32 R2, R2, 0x10, RZ ;  /* 0x0000001002027819 */ /* 0x000fe200000006ff */
[----:B------:R-:W-:Y:S01]  /*6b40*/  FMUL.FTZ R99, R66, -1.4426950216293334961 ;  /* 0xbfb8aa3b42637820 */ /* 0x000fe20000410000 */
[----:B------:R-:W-:Y:S01]  /*6b50*/  FMUL.FTZ R100, R4, -1.4426950216293334961 ;  /* 0xbfb8aa3b04647820 */ /* 0x000fe20000410000 */
[----:B---3--:R-:W-:Y:S01]  /*6b60*/  FADD.FTZ R88, R88, 1 ;  /* 0x3f80000058587421 */ /* 0x008fe20000010000 */
[----:B------:R-:W3:Y:S01]  /*6b70*/  MUFU.EX2 R93, R93 ;  /* 0x0000005d005d7308 */ /* 0x000ee20000000800 */
[----:B------:R-:W-:Y:S01]  /*6b80*/  FMUL.FTZ R101, R3, -1.4426950216293334961 ;  /* 0xbfb8aa3b03657820 */ /* 0x000fe20000410000 */
[----:B------:R-:W-:-:S02]  /*6b90*/  FMUL.FTZ R102, R2, -1.4426950216293334961 ;  /* 0xbfb8aa3b02667820 */ /* 0x000fc40000410000 */
[----:B------:R-:W5:Y:S04]  /*6ba0*/  MUFU.EX2 R94, R94 ;  /* 0x0000005e005e7308 */ /* 0x000f680000000800 */
[----:B------:R-:W5:Y:S04]  /*6bb0*/  MUFU.EX2 R96, R96 ;  /* 0x0000006000607308 */ /* 0x000f680000000800 */
[----:B------:R-:W5:Y:S01]  /*6bc0*/  MUFU.RCP R86, R86 ;  /* 0x0000005600567308 */ /* 0x000f620000001000 */
[----:B----4-:R-:W-:Y:S01]  /*6bd0*/  FADD.FTZ R89, R89, 1 ;  /* 0x3f80000059597421 */ /* 0x010fe20000010000 */
[----:B0-----:R-:W-:-:S06]  /*6be0*/  FADD.FTZ R90, R90, 1 ;  /* 0x3f8000005a5a7421 */ /* 0x001fcc0000010000 */
[----:B------:R-:W0:Y:S04]  /*6bf0*/  MUFU.EX2 R95, R95 ;  /* 0x0000005f005f7308 */ /* 0x000e280000000800 */
[----:B------:R-:W4:Y:S04]  /*6c00*/  MUFU.EX2 R97, R97 ;  /* 0x0000006100617308 */ /* 0x000f280000000800 */
[----:B------:R-:W4:Y:S04]  /*6c10*/  MUFU.EX2 R98, R98 ;  /* 0x0000006200627308 */ /* 0x000f280000000800 */
[----:B------:R-:W4:Y:S04]  /*6c20*/  MUFU.EX2 R99, R99 ;  /* 0x0000006300637308 */ /* 0x000f280000000800 */
[----:B------:R-:W4:Y:S04]  /*6c30*/  MUFU.EX2 R100, R100 ;  /* 0x0000006400647308 */ /* 0x000f280000000800 */
[----:B------:R-:W4:Y:S01]  /*6c40*/  MUFU.RCP R88, R88 ;  /* 0x0000005800587308 */ /* 0x000f220000001000 */
[----:B-1----:R-:W-:Y:S01]  /*6c50*/  FADD.FTZ R91, R91, 1 ;  /* 0x3f8000005b5b7421 */ /* 0x002fe20000010000 */
[----:B--2---:R-:W-:-:S06]  /*6c60*/  FADD.FTZ R92, R92, 1 ;  /* 0x3f8000005c5c7421 */ /* 0x004fcc0000010000 */
[----:B------:R-:W1:Y:S04]  /*6c70*/  MUFU.EX2 R101, R101 ;  /* 0x0000006500657308 */ /* 0x000e680000000800 */
[----:B------:R-:W2:Y:S01]  /*6c80*/  MUFU.EX2 R102, R102 ;  /* 0x0000006600667308 */ /* 0x000ea20000000800 */
[----:B---3--:R-:W-:Y:S01]  /*6c90*/  FADD.FTZ R93, R93, 1 ;  /* 0x3f8000005d5d7421 */ /* 0x008fe20000010000 */
[----:B-----5:R-:W-:Y:S01]  /*6ca0*/  FADD.FTZ R94, R94, 1 ;  /* 0x3f8000005e5e7421 */ /* 0x020fe20000010000 */
[----:B------:R-:W-:Y:S01]  /*6cb0*/  FADD.FTZ R96, R96, 1 ;  /* 0x3f80000060607421 */ /* 0x000fe20000010000 */
[----:B------:R-:W3:Y:S01]  /*6cc0*/  MUFU.RCP R89, R89 ;  /* 0x0000005900597308 */ /* 0x000ee20000001000 */
[----:B0-----:R-:W-:Y:S01]  /*6cd0*/  FADD.FTZ R95, R95, 1 ;  /* 0x3f8000005f5f7421 */ /* 0x001fe20000010000 */
[----:B----4-:R-:W-:Y:S01]  /*6ce0*/  FADD.FTZ R97, R97, 1 ;  /* 0x3f80000061617421 */ /* 0x010fe20000010000 */
        /* <DEDUP_REMOVED lines=8> */
[----:B------:R-:W-:-:S07]  /*6d70*/  FMUL.FTZ R87, R87, R88 ;  /* 0x0000005857577220 */ /* 0x000fce0000410000 */
[----:B------:R-:W2:Y:S01]  /*6d80*/  MUFU.RCP R92, R92 ;  /* 0x0000005c005c7308 */ /* 0x000ea20000001000 */
[----:B------:R-:W-:-:S07]  /*6d90*/  FMUL.FTZ R86, R86, R69 ;  /* 0x0000004556567220 */ /* 0x000fce0000410000 */
        /* <DEDUP_REMOVED lines=10> */
[----:B---3--:R-:W-:Y:S01]  /*6e40*/  FMUL.FTZ R62, R62, R89 ;  /* 0x000000593e3e7220 */ /* 0x008fe20000410000 */
[----:B0-----:R-:W-:Y:S01]  /*6e50*/  FMUL.FTZ R65, R65, R90 ;  /* 0x0000005a41417220 */ /* 0x001fe20000410000 */
[----:B------:R-:W-:Y:S01]  /*6e60*/  FMUL.FTZ R87, R87, R70 ;  /* 0x0000004657577220 */ /* 0x000fe20000410000 */
[----:B-1----:R-:W-:Y:S01]  /*6e70*/  FMUL.FTZ R68, R68, R91 ;  /* 0x0000005b44447220 */ /* 0x002fe20000410000 */
[----:B--2---:R-:W-:Y:S01]  /*6e80*/  FMUL.FTZ R59, R59, R92 ;  /* 0x0000005c3b3b7220 */ /* 0x004fe20000410000 */
[----:B----4-:R-:W-:Y:S01]  /*6e90*/  FMUL.FTZ R70, R61, R104 ;  /* 0x000000683d467220 */ /* 0x010fe20000410000 */
        /* <DEDUP_REMOVED lines=126> */
.L_x_3383:
        /* <DEDUP_REMOVED lines=16> */
.L_x_5099:


//--------------------- .text._Z25selective_scan_fwd_kernelI32Selective_Scan_fwd_kernel_traitsILi64ELi16ELi1ELb0ELb1ELb1ELb0EN3c108BFloat16EfEEv13SSMParamsBase --------------------------
	.section	.text._Z25selective_scan_fwd_kernelI32Selective_Scan_fwd_kernel_traitsILi64ELi16ELi1ELb0ELb1ELb1ELb0EN3c108BFloat16EfEEv13SSMParamsBase,"ax",@progbits
	.align	128
        .global         _Z25selective_scan_fwd_kernelI32Selective_Scan_fwd_kernel_traitsILi64ELi16ELi1ELb0ELb1ELb1ELb0EN3c108BFloat16EfEEv13SSMParamsBase
        .type           _Z25selective_scan_fwd_kernelI32Selective_Scan_fwd_kernel_traitsILi64ELi16ELi1ELb0ELb1ELb1ELb0EN3c108BFloat16EfEEv13SSMParamsBase,@function
        .size           _Z25selective_scan_fwd_kernelI32Selective_Scan_fwd_kernel_traitsILi64ELi16ELi1ELb0ELb1ELb1ELb0EN3c108BFloat16EfEEv13SSMParamsBase,(.L_x_5100 - _Z25selective_scan_fwd_kernelI32Selective_Scan_fwd_kernel_traitsILi64ELi16ELi1ELb0ELb1ELb1ELb0EN3c108BFloat16EfEEv13SSMParamsBase)
        .other          _Z25selective_scan_fwd_kernelI32Selective_Scan_fwd_kernel_traitsILi64ELi16ELi1ELb0ELb1ELb1ELb0EN3c108BFloat16EfEEv13SSMParamsBase,@"STO_CUDA_ENTRY STV_DEFAULT"
_Z25selective_scan_fwd_kernelI32Selective_Scan_fwd_kernel_traitsILi64ELi16ELi1ELb0ELb1ELb1ELb0EN3c108BFloat16EfEEv13SSMParamsBase:
.text._Z25selective_scan_fwd_kernelI32Selective_Scan_fwd_kernel_traitsILi64ELi16ELi1ELb0ELb1ELb1ELb0EN3c108BFloat16EfEEv13SSMParamsBase:
[----:B------:R-:W-:Y:S01]  /*0000*/  LDC R1, c[0x0][0x37c] ;  /* 0x0000df00ff017b82 */ /* 0x000fe20000000800 */
[----:B------:R-:W0:Y:S07]  /*0010*/  LDCU.64 UR4, c[0x0][0x470] ;  /* 0x00008e00ff0477ac */ /* 0x000e2e0008000a00 */
[----:B------:R-:W1:Y:S01]  /*0020*/  S2UR UR12, SR_CTAID.Y ;  /* 0x00000000000c79c3 */ /* 0x000e620000002600 */
[----:B------:R-:W2:Y:S01]  /*0030*/  LDCU.64 UR26, c[0x0][0x358] ;  /* 0x00006b00ff1a77ac */ /* 0x000ea20008000a00 */
[----:B------:R-:W3:Y:S01]  /*0040*/  LDCU UR34, c[0x0][0x398] ;  /* 0x00007300ff2277ac */ /* 0x000ee20008000800 */
[----:B------:R-:W4:Y:S01]  /*0050*/  LDCU.128 UR8, c[0x0][0x450] ;  /* 0x00008a00ff0877ac */ /* 0x000f220008000c00 */
[----:B------:R-:W2:Y:S04]  /*0060*/  S2R R7, SR_CTAID.Y ;  /* 0x0000000000077919 */ /* 0x000ea80000002600 */
[----:B------:R-:W2:Y:S01]  /*0070*/  S2UR UR13, SR_CTAID.X ;  /* 0x00000000000d79c3 */ /* 0x000ea20000002500 */
        /* <DEDUP_REMOVED lines=17> */
[----:B--2---:R-:W5:Y:S01]  /*0190*/  @P1 LDG.E R4, desc[UR26][R4.64] ;  /* 0x0000001a04041981 */ /* 0x004f62000c1e1900 */
[----:B------:R-:W-:Y:S02]  /*01a0*/  @UP0 ULEA.HI.X UR11, UR12, UR11, URZ, 0x2, UP2 ;  /* 0x0000000b0c0b0291 */ /* 0x000fe400090f14ff */
[----:B------:R-:W-:Y:S01]  /*01b0*/  IMAD.U32 R2, RZ, RZ, UR10 ;  /* 0x0000000aff027e24 */ /* 0x000fe2000f8e00ff */
[----:B------:R-:W1:Y:S03]  /*01c0*/  I2F.RP R0, UR32 ;  /* 0x0000002000007d06 */ /* 0x000e660008209400 */
[----:B------:R-:W-:-:S05]  /*01d0*/  IMAD.U32 R3, RZ, RZ, UR11 ;  /* 0x0000000bff037e24 */ /* 0x000fca000f8e00ff */
[----:B------:R2:W5:Y:S01]  /*01e0*/  @P0 LDG.E R2, desc[UR26][R2.64] ;  /* 0x0000001a02020981 */ /* 0x000562000c1e1900 */
[----:B-1----:R-:W1:Y:S02]  /*01f0*/  MUFU.RCP R0, R0 ;  /* 0x0000000000007308 */ /* 0x002e640000001000 */
[----:B-1----:R-:W-:-:S06]  /*0200*/  VIADD R6, R0, 0xffffffe ;  /* 0x0ffffffe00067836 */ /* 0x002fcc0000000000 */
[----:B------:R-:W1:Y:S01]  /*0210*/  F2I.FTZ.U32.TRUNC.NTZ R6, R6 ;  /* 0x0000000600067305 */ /* 0x000e62000021f000 */
[----:B--2---:R-:W-:Y:S02]  /*0220*/  IABS R3, R7 ;  /* 0x0000000700037213 */ /* 0x004fe40000000000 */
[----:B-1----:R-:W-:Y:S02]  /*0230*/  R2UR UR5, R6 ;  /* 0x00000000060572ca */ /* 0x002fe400000e0000 */
[----:B------:R-:W-:Y:S01]  /*0240*/  R2UR UR10, R3 ;  /* 0x00000000030a72ca */ /* 0x000fe200000e0000 */
[----:B------:R-:W-:-:S10]  /*0250*/  UMOV UR4, URZ ;  /* 0x000000ff00047c82 */ /* 0x000fd40008000000 */
[----:B------:R-:W-:-:S04]  /*0260*/  UIADD3 UR6, UPT, UPT, URZ, -UR5, URZ ;  /* 0x80000005ff067290 */ /* 0x000fc8000fffe0ff */
[----:B------:R-:W-:-:S04]  /*0270*/  UIMAD UR6, UR6, UR32, URZ ;  /* 0x00000020060672a4 */ /* 0x000fc8000f8e02ff */
[----:B------:R-:W-:-:S04]  /*0280*/  UIMAD.WIDE.U32 UR6, UR5, UR6, UR4 ;  /* 0x00000006050672a5 */ /* 0x000fc8000f8e0004 */
[----:B------:R-:W-:Y:S02]  /*0290*/  UIMAD.WIDE.U32 UR6, UR7, UR10, URZ ;  /* 0x0000000a070672a5 */ /* 0x000fe4000f8e00ff */
[----:B------:R-:W-:-:S05]  /*02a0*/  UIMAD.WIDE.U32 UR4, UR13, UR20, URZ ;  /* 0x000000140d0472a5 */ /* 0x000fca000f8e00ff */
[----:B------:R-:W-:Y:S02]  /*02b0*/  UMOV UR28, UR7 ;  /* 0x00000007001c7c82 */ /* 0x000fe40008000000 */
[----:B------:R-:W-:-:S04]  /*02c0*/  UIADD3 UR20, UPT, UPT, -UR28, URZ, URZ ;  /* 0x000000ff1c147290 */ /* 0x000fc8000fffe1ff */
[----:B------:R-:W-:-:S04]  /*02d0*/  UIMAD UR20, UR32, UR20, UR10 ;  /* 0x00000014201472a4 */ /* 0x000fc8000f8e020a */
[----:B------:R-:W-:Y:S02]  /*02e0*/  UISETP.GT.U32.AND UP2, UPT, UR32, UR20, UPT ;  /* 0x000000142000728c */ /* 0x000fe4000bf44070 */
[----:B0-----:R-:W-:Y:S01]  /*02f0*/  UIMAD.WIDE.U32 UR6, UR13, UR16, URZ ;  /* 0x000000100d0672a5 */ /* 0x001fe2000f8e00ff */
[----:B------:R-:W0:Y:S01]  /*0300*/  LDCU UR16, c[0x0][0x394] ;  /* 0x00007280ff1077ac */ /* 0x000e220008000800 */
[----:B------:R-:W-:-:S07]  /*0310*/  UIMAD UR5, UR13, UR21, UR5 ;  /* 0x000000150d0572a4 */ /* 0x000fce000f8e0205 */
[----:B------:R-:W-:Y:S02]  /*0320*/  @!UP2 UIADD3 UR20, UPT, UPT, UR20, -UR32, URZ ;  /* 0x800000201414a290 */ /* 0x000fe4000fffe0ff */
[----:B------:R-:W-:Y:S02]  /*0330*/  UIMAD.WIDE.U32 UR10, UR12, UR22, UR4 ;  /* 0x000000160c0a72a5 */ /* 0x000fe4000f8e0004 */
[----:B------:R-:W-:Y:S02]  /*0340*/  UISETP.GE.U32.AND UP1, UPT, UR20, UR32, UPT ;  /* 0x000000201400728c */ /* 0x000fe4000bf26070 */
[----:B------:R-:W-:Y:S02]  /*0350*/  UIMAD UR29, UR12, UR23, UR11 ;  /* 0x000000170c1d72a4 */ /* 0x000fe4000f8e020b */
[----:B------:R-:W-:Y:S02]  /*0360*/  ULOP3.LUT UR4, UR12, UR34, URZ, 0x3c, !UPT ;  /* 0x000000220c047292 */ /* 0x000fe4000f8e3cff */
[----:B------:R-:W-:Y:S01]  /*0370*/  @!UP2 UIADD3 UR28, UPT, UPT, UR28, 0x1, URZ ;  /* 0x000000011c1ca890 */ /* 0x000fe2000fffe0ff */
[----:B------:R-:W1:Y:S01]  /*0380*/  LDCU.128 UR20, c[0x0][0x460] ;  /* 0x00008c00ff1477ac */ /* 0x000e620008000c00 */
[----:B0-----:R-:W-:-:S02]  /*0390*/  UISETP.GE.AND UP0, UPT, UR16, 0x1, UPT ;  /* 0x000000011000788c */ /* 0x001fc4000bf06270 */
[----:B------:R-:W-:Y:S02]  /*03a0*/  UISETP.GE.AND UP2, UPT, UR4, URZ, UPT ;  /* 0x000000ff0400728c */ /* 0x000fe4000bf46270 */
[----:B------:R-:W-:Y:S02]  /*03b0*/  @UP1 UIADD3 UR28, UPT, UPT, UR28, 0x1, URZ ;  /* 0x000000011c1c1890 */ /* 0x000fe4000fffe0ff */
[----:B------:R-:W-:Y:S01]  /*03c0*/  PLOP3.LUT P2, PT, PT, PT, UP0, 0x80, 0x8 ;  /* 0x000000000008781c */ /* 0x000fe20003f4f008 */
[----:B------:R-:W-:Y:S02]  /*03d0*/  UISETP.NE.AND UP1, UPT, UR34, URZ, UPT ;  /* 0x000000ff2200728c */ /* 0x000fe4000bf25270 */
[----:B------:R-:W-:Y:S02]  /*03e0*/  UIMAD UR7, UR13, UR17, UR7 ;  /* 0x000000110d0772a4 */ /* 0x000fe4000f8e0207 */
[----:B---3--:R-:W-:Y:S02]  /*03f0*/  UIMAD.WIDE.U32 UR24, UR13, UR30, URZ ;  /* 0x0000001e0d1872a5 */ /* 0x008fe4000f8e00ff */
[----:B------:R-:W-:-:S02]  /*0400*/  UIMAD.WIDE.U32 UR14, UR12, UR18, UR6 ;  /* 0x000000120c0e72a5 */ /* 0x000fc4000f8e0006 */
[----:B------:R-:W-:Y:S02]  /*0410*/  UIMAD UR17, UR13, UR31, UR25 ;  /* 0x0000001f0d1172a4 */ /* 0x000fe4000f8e0219 */
[----:B------:R-:W-:Y:S02]  /*0420*/  @!UP2 UIADD3 UR28, UPT, UPT, -UR28, URZ, URZ ;  /* 0x000000ff1c1ca290 */ /* 0x000fe4000fffe1ff */
[----:B------:R-:W-:Y:S01]  /*0430*/  UIMAD UR19, UR12, UR19, UR15 ;  /* 0x000000130c1372a4 */ /* 0x000fe2000f8e020f */
[----:B------:R-:W0:Y:S01]  /*0440*/  LDCU.64 UR32, c[0x0][0x3e8] ;  /* 0x00007d00ff2077ac */ /* 0x000e220008000a00 */
[----:B------:R-:W2:Y:S01]  /*0450*/  LDCU.64 UR30, c[0x0][0x3b0] ;  /* 0x00007600ff1e77ac */ /* 0x000ea20008000a00 */
[----:B-1----:R-:W-:Y:S02]  /*0460*/  ULEA UR20, UP0, UR10, UR20, 0x1 ;  /* 0x000000140a147291 */ /* 0x002fe4000f8008ff */
[----:B------:R-:W-:Y:S01]  /*0470*/  @!UP1 ULOP3.LUT UR28, URZ, UR34, URZ, 0x33, !UPT ;  /* 0x00000022ff1c9292 */ /* 0x000fe2000f8e33ff */
[----:B0-2---:R-:W-:Y:S11]  /*0480*/  @!P2 EXIT ;  /* 0x000000000000a94d */ /* 0x005ff60003800000 */
[----:B------:R-:W0:Y:S01]  /*0490*/  LDCU.128 UR4, c[0x0][0x420] ;  /* 0x00008400ff0477ac */ /* 0x000e220008000c00 */
[----:B------:R-:W1:Y:S01]  /*04a0*/  S2R R95, SR_TID.X ;  /* 0x00000000005f7919 */ /* 0x000e620000002100 */
[----:B------:R-:W-:Y:S02]  /*04b0*/  USHF.R.S32.HI UR18, URZ, 0x1f, UR28 ;  /* 0x0000001fff127899 */ /* 0x000fe4000801141c */
[----:B------:R-:W-:Y:S02]  /*04c0*/  ULEA.HI.X UR21, UR10, UR21, UR29, 0x1, UP0 ;  /* 0x000000150a157291 */ /* 0x000fe400080f0c1d */
[----:B------:R-:W-:Y:S01]  /*04d0*/  UIMAD UR15, UR18, UR32, URZ ;  /* 0x00000020120f72a4 */ /* 0x000fe2000f8e02ff */
[----:B------:R-:W-:Y:S01]  /*04e0*/  UMOV UR10, UR24 ;  /* 0x00000018000a7c82 */ /* 0x000fe20008000000 */
[----:B------:R-:W-:Y:S01]  /*04f0*/  UMOV UR11, UR17 ;  /* 0x00000011000b7c82 */ /* 0x000fe20008000000 */
[----:B------:R-:W-:Y:S02]  /*0500*/  ULEA UR22, UP1, UR14, UR22, 0x1 ;  /* 0x000000160e167291 */ /* 0x000fe4000f8208ff */
[----:B------:R-:W-:-:S02]  /*0510*/  UIMAD.WIDE.U32 UR10, UR28, UR32, UR10 ;  /* 0x000000201c0a72a5 */ /* 0x000fc4000f8e000a */
[----:B------:R-:W-:Y:S02]  /*0520*/  UIMAD UR15, UR28, UR33, UR15 ;  /* 0x000000211c0f72a4 */ /* 0x000fe4000f8e020f */
[----:B------:R-:W-:Y:S01]  /*0530*/  ULEA.HI.X UR23, UR14, UR23, UR19, 0x1, UP1 ;  /* 0x000000170e177291 */ /* 0x000fe200088f0c13 */
[----:B------:R-:W2:Y:S01]  /*0540*/  LDCU.64 UR32, c[0x0][0x3c8] ;  /* 0x00007900ff2077ac */ /* 0x000ea20008000a00 */
[----:B------:R-:W-:Y:S02]  /*0550*/  ULEA UR17, UP0, UR10, UR8, 0x1 ;  /* 0x000000080a117291 */ /* 0x000fe4000f8008ff */
[----:B------:R-:W-:Y:S02]  /*0560*/  UIADD3 UR19, UPT, UPT, UR11, UR15, URZ ;  /* 0x0000000f0b137290 */ /* 0x000fe4000fffe0ff */
[----:B0-----:R-:W-:Y:S02]  /*0570*/  UIMAD.WIDE.U32 UR14, UR12, UR6, URZ ;  /* 0x000000060c0e72a5 */ /* 0x001fe4000f8e00ff */
[----:B------:R-:W-:Y:S01]  /*0580*/  ULEA.HI.X UR19, UR10, UR9, UR19, 0x1, UP0 ;  /* 0x000000090a137291 */ /* 0x000fe200080f0c13 */
[----:B------:R-:W0:Y:S01]  /*0590*/  LDCU.128 UR8, c[0x0][0x3a0] ;  /* 0x00007400ff0877ac */ /* 0x000e220008000c00 */
[----:B------:R-:W-:Y:S01]  /*05a0*/  UIMAD UR15, UR12, UR7, UR15 ;  /* 0x000000070c0f72a4 */ /* 0x000fe2000f8e020f */
[----:B------:R-:W3:Y:S01]  /*05b0*/  LDCU.64 UR6, c[0x0][0x448] ;  /* 0x00008900ff0677ac */ /* 0x000ee20008000a00 */
[----:B------:R-:W-:-:S02]  /*05c0*/  UIMAD.WIDE.U32 UR24, UR13, UR30, URZ ;  /* 0x0000001e0d1872a5 */ /* 0x000fc4000f8e00ff */
[----:B------:R-:W-:Y:S02]  /*05d0*/  UIMAD.WIDE.U32 UR14, UR13, UR4, UR14 ;  /* 0x000000040d0e72a5 */ /* 0x000fe4000f8e000e */
[----:B------:R-:W-:Y:S02]  /*05e0*/  UIMAD UR25, UR13, UR31, UR25 ;  /* 0x0000001f0d1972a4 */ /* 0x000fe4000f8e0219 */
[----:B--2---:R-:W-:Y:S01]  /*05f0*/  UIMAD UR29, UR18, UR32, URZ ;  /* 0x00000020121d72a4 */ /* 0x004fe2000f8e02ff */
[----:B------:R-:W2:Y:S01]  /*0600*/  LDCU UR34, c[0x0][0x384] ;  /* 0x00007080ff2277ac */ /* 0x000ea20008000800 */
[----:B------:R-:W-:Y:S02]  /*0610*/  UIMAD UR18, UR13, UR5, UR15 ;  /* 0x000000050d1272a4 */ /* 0x000fe4000f8e020f */
[----:B------:R-:W-:Y:S02]  /*0620*/  UIMAD.WIDE.U32 UR4, UR28, UR32, UR24 ;  /* 0x000000201c0472a5 */ /* 0x000fe4000f8e0018 */
[----:B------:R-:W-:Y:S01]  /*0630*/  UIMAD UR32, UR28, UR33, UR29 ;  /* 0x000000211c2072a4 */ /* 0x000fe2000f8e021d */
[----:B------:R-:W4:Y:S01]  /*0640*/  LDCU.64 UR36, c[0x0][0x440] ;  /* 0x00008800ff2477ac */ /* 0x000f220008000a00 */
[----:B0-----:R-:W-:Y:S01]  /*0650*/  UIMAD.WIDE.U32 UR24, UR12, UR8, URZ ;  /* 0x000000080c1872a5 */ /* 0x001fe2000f8e00ff */
[----:B------:R-:W0:Y:S01]  /*0660*/  LDCU UR33, c[0x0][0x38c] ;  /* 0x00007180ff2177ac */ /* 0x000e220008000800 */
[----:B------:R-:W-:Y:S01]  /*0670*/  UIADD3 UR5, UPT, UPT, UR5, UR32, URZ ;  /* 0x0000002005057290 */ /* 0x000fe2000fffe0ff */
[----:B------:R-:W1:Y:S01]  /*0680*/  LDCU.64 UR30, c[0x0][0x3c0] ;  /* 0x00007800ff1e77ac */ /* 0x000e620008000a00 */
[----:B------:R-:W-:Y:S01]  /*0690*/  UIMAD UR9, UR12, UR9, UR25 ;  /* 0x000000090c0972a4 */ /* 0x000fe2000f8e0219 */
[----:B------:R-:W1:Y:S01]  /*06a0*/  LDCU.64 UR28, c[0x0][0x3e0] ;  /* 0x00007c00ff1c77ac */ /* 0x000e620008000a00 */
[----:B---3--:R-:W-:-:S02]  /*06b0*/  ULEA UR25, UP0, UR4, UR6, 0x1 ;  /* 0x0000000604197291 */ /* 0x008fc4000f8008ff */
[----:B--2---:R-:W-:Y:S02]  /*06c0*/  UIMAD UR12, UR13, UR34, UR12 ;  /* 0x000000220d0c72a4 */ /* 0x004fe4000f8e020c */
[----:B------:R-:W-:Y:S02]  /*06d0*/  ULEA.HI.X UR7, UR4, UR7, UR5, 0x1, UP0 ;  /* 0x0000000704077291 */ /* 0x000fe400080f0c05 */
[----:B------:R-:W-:Y:S01]  /*06e0*/  UIMAD UR12, UR12, UR16, URZ ;  /* 0x000000100c0c72a4 */ /* 0x000fe2000f8e02ff */
[----:B------:R-:W-:Y:S01]  /*06f0*/  UMOV UR4, URZ ;  /* 0x000000ff00047c82 */ /* 0x000fe20008000000 */
[----:B------:R-:W-:Y:S01]  /*0700*/  UMOV UR5, URZ ;  /* 0x000000ff00057c82 */ /* 0x000fe20008000000 */
[----:B-----5:R-:W-:Y:S01]  /*0710*/  @P0 R2UR UR4, R2 ;  /* 0x00000000020402ca */ /* 0x020fe200000e0000 */
[----:B----4-:R-:W-:Y:S01]  /*0720*/  ULEA UR8, UP1, UR24, UR36, 0x2 ;  /* 0x0000002418087291 */ /* 0x010fe2000f8210ff */
[----:B------:R-:W-:Y:S01]  /*0730*/  @P1 R2UR UR5, R4 ;  /* 0x00000000040512ca */ /* 0x000fe200000e0000 */
[----:B------:R-:W-:Y:S01]  /*0740*/  UMOV UR32, UR22 ;  /* 0x0000001600207c82 */ /* 0x000fe20008000000 */
[----:B0-----:R-:W-:-:S02]  /*0750*/  UIMAD UR12, UR12, UR33, URZ ;  /* 0x000000210c0c72a4 */ /* 0x001fc4000f8e02ff */
[----:B------:R-:W-:Y:S02]  /*0760*/  ULEA.HI.X UR9, UR24, UR37, UR9, 0x2, UP1 ;  /* 0x0000002518097291 */ /* 0x000fe400088f1409 */
[----:B-1----:R-:W-:Y:S01]  /*0770*/  USHF.L.U64.HI UR22, UR30, 0x1, UR31 ;  /* 0x000000011e167899 */ /* 0x002fe2000801021f */
[----:B------:R-:W-:Y:S01]  /*0780*/  UMOV UR35, UR21 ;  /* 0x0000001500237c82 */ /* 0x000fe20008000000 */
[----:B------:R-:W-:Y:S01]  /*0790*/  UMOV UR33, UR23 ;  /* 0x0000001700217c82 */ /* 0x000fe20008000000 */
[----:B------:R-:W-:Y:S01]  /*07a0*/  UMOV UR34, UR20 ;  /* 0x0000001400227c82 */ /* 0x000fe20008000000 */
[----:B------:R-:W-:Y:S02]  /*07b0*/  USHF.L.U64.HI UR24, UR10, 0x2, UR11 ;  /* 0x000000020a187899 */ /* 0x000fe4000801020b */
[----:B------:R-:W-:Y:S01]  /*07c0*/  USHF.L.U64.HI UR29, UR28, 0x1, UR29 ;  /* 0x000000011c1d7899 */ /* 0x000fe2000801021d */
[----:B------:R-:W-:Y:S01]  /*07d0*/  UMOV UR6, URZ ;  /* 0x000000ff00067c82 */ /* 0x000fe20008000000 */
[----:B------:R-:W-:Y:S01]  /*07e0*/  UMOV UR21, UR17 ;  /* 0x0000001100157c82 */ /* 0x000fe20008000000 */
[----:B------:R-:W-:Y:S01]  /*07f0*/  UMOV UR31, UR7 ;  /* 0x00000007001f7c82 */ /* 0x000fe20008000000 */
[----:B------:R-:W-:-:S08]  /*0800*/  UMOV UR23, UR19 ;  /* 0x0000001300177c82 */ /* 0x000fd00008000000 */
.L_x_3422:
[----:B------:R-:W0:Y:S01]  /*0810*/  LDCU UR7, c[0x0][0x388] ;  /* 0x00007100ff0777ac */ /* 0x000e220008000800 */
[----:B------:R-:W-:Y:S01]  /*0820*/  IMAD.SHL.U32 R159, R95, 0x10, RZ ;  /* 0x000000105f9f7824 */ /* 0x000fe200078e00ff */
[----:B------:R-:W-:Y:S01]  /*0830*/  PRMT R7, RZ, 0x7610, R7 ;  /* 0x00007610ff077816 */ /* 0x000fe20000000007 */
[----:B------:R-:W-:Y:S01]  /*0840*/  USHF.L.U32 UR11, UR6, 0xa, URZ ;  /* 0x0000000a060b7899 */ /* 0x000fe200080006ff */
[----:B------:R-:W-:Y:S02]  /*0850*/  PRMT R12, RZ, 0x7610, R12 ;  /* 0x00007610ff0c7816 */ /* 0x000fe4000000000c */
[----:B------:R-:W-:Y:S02]  /*0860*/  LOP3.LUT R22, R159, 0x3e00, RZ, 0xc0, !PT ;  /* 0x00003e009f167812 */ /* 0x000fe400078ec0ff */
[----:B--2---:R-:W-:Y:S02]  /*0870*/  PRMT R15, RZ, 0x7610, R15 ;  /* 0x00007610ff0f7816 */ /* 0x004fe4000000000f */
[----:B------:R-:W-:-:S02]  /*0880*/  LOP3.LUT R158, R22, 0x1f, R95, 0xf8, !PT ;  /* 0x0000001f169e7812 */ /* 0x000fc400078ef85f */
[----:B------:R-:W-:Y:S02]  /*0890*/  PRMT R6, RZ, 0x7610, R6 ;  /* 0x00007610ff067816 */ /* 0x000fe40000000006 */
[C---:B------:R-:W-:Y:S02]  /*08a0*/  SHF.L.U32 R0, R158.reuse, 0x1, RZ ;  /* 0x000000019e007819 */ /* 0x040fe400000006ff */
[----:B------:R-:W-:Y:S01]  /*08b0*/  LOP3.LUT R151, R158, 0xe0, RZ, 0xfc, !PT ;  /* 0x000000e09e977812 */ /* 0x000fe200078efcff */
[----:B0-----:R-:W-:Y:S01]  /*08c0*/  UIADD3 UR36, UPT, UPT, -UR11, UR7, URZ ;  /* 0x000000070b247290 */ /* 0x001fe2000fffe1ff */
[C---:B------:R-:W-:Y:S02]  /*08d0*/  IADD3 R2, P0, PT, R0.reuse, UR32, RZ ;  /* 0x0000002000027c10 */ /* 0x040fe4000ff1e0ff */
[----:B------:R-:W-:Y:S02]  /*08e0*/  IADD3 R4, P1, PT, R0, UR34, RZ ;  /* 0x0000002200047c10 */ /* 0x000fe4000ff3e0ff */
[C---:B------:R-:W-:Y:S01]  /*08f0*/  LOP3.LUT R150, R158.reuse, 0x100, RZ, 0xfc, !PT ;  /* 0x000001009e967812 */ /* 0x040fe200078efcff */
[----:B------:R-:W-:Y:S01]  /*0900*/  IMAD.X R3, RZ, RZ, UR33, P0 ;  /* 0x00000021ff037e24 */ /* 0x000fe200080e06ff */
[C---:B------:R-:W-:Y:S01]  /*0910*/  ISETP.GE.AND P0, PT, R158.reuse, UR36, PT ;  /* 0x000000249e007c0c */ /* 0x040fe2000bf06270 */
[----:B------:R-:W-:Y:S01]  /*0920*/  IMAD.X R5, RZ, RZ, UR35, P1 ;  /* 0x00000023ff057e24 */ /* 0x000fe200088e06ff */
[----:B------:R-:W-:Y:S01]  /*0930*/  BAR.SYNC.DEFER_BLOCKING 0x0 ;  /* 0x0000000000007b1d */ /* 0x000fe20000010000 */
[----:B------:R-:W-:-:S02]  /*0940*/  LOP3.LUT R157, R158, 0x20, RZ, 0xfc, !PT ;  /* 0x000000209e9d7812 */ /* 0x000fc400078efcff */
[C---:B------:R-:W-:Y:S02]  /*0950*/  LOP3.LUT R152, R158.reuse, 0xc0, RZ, 0xfc, !PT ;  /* 0x000000c09e987812 */ /* 0x040fe400078efcff */
[----:B------:R-:W-:Y:S02]  /*0960*/  LOP3.LUT R153, R158, 0xa0, RZ, 0xfc, !PT ;  /* 0x000000a09e997812 */ /* 0x000fe400078efcff */
[----:B------:R-:W-:Y:S02]  /*0970*/  ISETP.GE.AND P1, PT, R157, UR36, PT ;  /* 0x000000249d007c0c */ /* 0x000fe4000bf26270 */
[----:B------:R-:W-:Y:S02]  /*0980*/  ISETP.GE.AND P2, PT, R152, UR36, PT ;  /* 0x0000002498007c0c */ /* 0x000fe4000bf46270 */
[----:B------:R-:W-:Y:S02]  /*0990*/  LOP3.LUT R156, R158, 0x40, RZ, 0xfc, !PT ;  /* 0x000000409e9c7812 */ /* 0x000fe400078efcff */
[----:B------:R-:W-:-:S02]  /*09a0*/  ISETP.GE.AND P3, PT, R153, UR36, PT ;  /* 0x0000002499007c0c */ /* 0x000fc4000bf66270 */
[C---:B------:R-:W-:Y:S02]  /*09b0*/  LOP3.LUT R155, R158.reuse, 0x60, RZ, 0xfc, !PT ;  /* 0x000000609e9b7812 */ /* 0x040fe400078efcff */
[----:B------:R-:W-:Y:S02]  /*09c0*/  LOP3.LUT R154, R158, 0x80, RZ, 0xfc, !PT ;  /* 0x000000809e9a7812 */ /* 0x000fe400078efcff */
[----:B------:R-:W-:Y:S02]  /*09d0*/  ISETP.GE.AND P6, PT, R156, UR36, PT ;  /* 0x000000249c007c0c */ /* 0x000fe4000bfc6270 */
[----:B------:R-:W-:Y:S02]  /*09e0*/  ISETP.GE.AND P5, PT, R155, UR36, PT ;  /* 0x000000249b007c0c */ /* 0x000fe4000bfa6270 */
[----:B------:R-:W-:Y:S01]  /*09f0*/  PRMT R13, RZ, 0x7610, R13 ;  /* 0x00007610ff0d7816 */ /* 0x000fe2000000000d */
[----:B------:R-:W2:Y:S01]  /*0a00*/  @!P0 LDG.E.U16 R7, desc[UR26][R4.64] ;  /* 0x0000001a04078981 */ /* 0x000ea2000c1e1500 */
[----:B------:R-:W-:-:S02]  /*0a10*/  ISETP.GE.AND P0, PT, R151, UR36, PT ;  /* 0x0000002497007c0c */ /* 0x000fc4000bf06270 */
[----:B------:R-:W-:Y:S01]  /*0a20*/  ISETP.GE.AND P4, PT, R154, UR36, PT ;  /* 0x000000249a007c0c */ /* 0x000fe2000bf86270 */
[----:B------:R-:W3:Y:S01]  /*0a30*/  @!P1 LDG.E.U16 R6, desc[UR26][R4.64+0x40] ;  /* 0x0000401a04069981 */ /* 0x000ee2000c1e1500 */
[----:B------:R-:W-:Y:S02]  /*0a40*/  PRMT R10, RZ, 0x7610, R10 ;  /* 0x00007610ff0a7816 */ /* 0x000fe4000000000a */
[C---:B------:R-:W-:Y:S01]  /*0a50*/  LOP3.LUT R149, R158.reuse, 0x120, RZ, 0xfc, !PT ;  /* 0x000001209e957812 */ /* 0x040fe200078efcff */
[----:B------:R-:W4:Y:S01]  /*0a60*/  @!P2 LDG.E.U16 R13, desc[UR26][R4.64+0x180] ;  /* 0x0001801a040da981 */ /* 0x000f22000c1e1500 */
[C---:B------:R-:W-:Y:S02]  /*0a70*/  LOP3.LUT R148, R158.reuse, 0x140, RZ, 0xfc, !PT ;  /* 0x000001409e947812 */ /* 0x040fe400078efcff */
[C---:B------:R-:W-:Y:S01]  /*0a80*/  LOP3.LUT R147, R158.reuse, 0x160, RZ, 0xfc, !PT ;  /* 0x000001609e937812 */ /* 0x040fe200078efcff */
[----:B------:R-:W5:Y:S01]  /*0a90*/  @!P3 LDG.E.U16 R10, desc[UR26][R4.64+0x140] ;  /* 0x0001401a040ab981 */ /* 0x000f62000c1e1500 */
[----:B------:R-:W-:-:S02]  /*0aa0*/  LOP3.LUT R146, R158, 0x180, RZ, 0xfc, !PT ;  /* 0x000001809e927812 */ /* 0x000fc400078efcff */
[----:B------:R-:W-:Y:S01]  /*0ab0*/  PRMT R9, RZ, 0x7610, R9 ;  /* 0x00007610ff097816 */ /* 0x000fe20000000009 */
[----:B------:R-:W4:Y:S01]  /*0ac0*/  @!P0 LDG.E.U16 R12, desc[UR26][R4.64+0x1c0] ;  /* 0x0001c01a040c8981 */ /* 0x000f22000c1e1500 */
[----:B------:R-:W-:Y:S02]  /*0ad0*/  ISETP.GE.AND P0, PT, R150, UR36, PT ;  /* 0x0000002496007c0c */ /* 0x000fe4000bf06270 */
[----:B------:R-:W-:Y:S02]  /*0ae0*/  PRMT R8, RZ, 0x7610, R8 ;  /* 0x00007610ff087816 */ /* 0x000fe40000000008 */
[----:B------:R-:W-:Y:S01]  /*0af0*/  ISETP.GE.AND P1, PT, R148, UR36, PT ;  /* 0x0000002494007c0c */ /* 0x000fe2000bf26270 */
[----:B------:R-:W5:Y:S01]  /*0b00*/  @!P6 LDG.E.U16 R9, desc[UR26][R4.64+0x80] ;  /* 0x0000801a0409e981 */ /* 0x000f62000c1e1500 */
[----:B------:R-:W-:Y:S02]  /*0b10*/  PRMT R11, RZ, 0x7610, R11 ;  /* 0x00007610ff0b7816 */ /* 0x000fe4000000000b */
[----:B------:R-:W-:Y:S01]  /*0b20*/  ISETP.GE.AND P2, PT, R147, UR36, PT ;  /* 0x0000002493007c0c */ /* 0x000fe2000bf46270 */
[----:B------:R-:W4:Y:S01]  /*0b30*/  @!P5 LDG.E.U16 R8, desc[UR26][R4.64+0xc0] ;  /* 0x0000c01a0408d981 */ /* 0x000f22000c1e1500 */
[----:B------:R-:W-:-:S02]  /*0b40*/  PRMT R14, RZ, 0x7610, R14 ;  /* 0x00007610ff0e7816 */ /* 0x000fc4000000000e */
[----:B------:R-:W-:Y:S01]  /*0b50*/  PRMT R17, RZ, 0x7610, R17 ;  /* 0x00007610ff117816 */ /* 0x000fe20000000011 */
[----:B------:R-:W4:Y:S01]  /*0b60*/  @!P0 LDG.E.U16 R15, desc[UR26][R4.64+0x200] ;  /* 0x0002001a040f8981 */ /* 0x000f22000c1e1500 */
[----:B------:R-:W-:Y:S02]  /*0b70*/  ISETP.GE.AND P0, PT, R149, UR36, PT ;  /* 0x0000002495007c0c */ /* 0x000fe4000bf06270 */
[----:B------:R-:W-:Y:S01]  /*0b80*/  ISETP.GE.AND P3, PT, R146, UR36, PT ;  /* 0x0000002492007c0c */ /* 0x000fe2000bf66270 */
[----:B------:R-:W4:Y:S01]  /*0b90*/  @!P4 LDG.E.U16 R11, desc[UR26][R4.64+0x100] ;  /* 0x0001001a040bc981 */ /* 0x000f22000c1e1500 */
[----:B------:R-:W-:Y:S02]  /*0ba0*/  PRMT R16, RZ, 0x7610, R16 ;  /* 0x00007610ff107816 */ /* 0x000fe40000000010 */
[----:B------:R-:W-:Y:S01]  /*0bb0*/  LOP3.LUT R145, R158, 0x1a0, RZ, 0xfc, !PT ;  /* 0x000001a09e917812 */ /* 0x000fe200078efcff */
[----:B------:R-:W4:Y:S01]  /*0bc0*/  @!P1 LDG.E.U16 R17, desc[UR26][R4.64+0x280] ;  /* 0x0002801a04119981 */ /* 0x000f22000c1e1500 */
[----:B------:R-:W-:-:S02]  /*0bd0*/  PRMT R19, RZ, 0x7610, R19 ;  /* 0x00007610ff137816 */ /* 0x000fc40000000013 */
[C---:B------:R-:W-:Y:S01]  /*0be0*/  LOP3.LUT R94, R158.reuse, 0x1c0, RZ, 0xfc, !PT ;  /* 0x000001c09e5e7812 */ /* 0x040fe200078efcff */
[----:B------:R-:W4:Y:S01]  /*0bf0*/  @!P2 LDG.E.U16 R16, desc[UR26][R4.64+0x2c0] ;  /* 0x0002c01a0410a981 */ /* 0x000f22000c1e1500 */
[----:B------:R-:W-:Y:S02]  /*0c00*/  LOP3.LUT R93, R158, 0x1e0, RZ, 0xfc, !PT ;  /* 0x000001e09e5d7812 */ /* 0x000fe400078efcff */
[----:B------:R-:W-:Y:S01]  /*0c10*/  ISETP.GE.AND P4, PT, R145, UR36, PT ;  /* 0x0000002491007c0c */ /* 0x000fe2000bf86270 */
[----:B------:R-:W4:Y:S01]  /*0c20*/  @!P0 LDG.E.U16 R14, desc[UR26][R4.64+0x240] ;  /* 0x0002401a040e8981 */ /* 0x000f22000c1e1500 */
[----:B------:R-:W-:Y:S02]  /*0c30*/  ISETP.GE.AND P5, PT, R94, UR36, PT ;  /* 0x000000245e007c0c */ /* 0x000fe4000bfa6270 */
[----:B------:R-:W-:Y:S01]  /*0c40*/  ISETP.GE.AND P6, PT, R93, UR36, PT ;  /* 0x000000245d007c0c */ /* 0x000fe2000bfc6270 */
[----:B------:R-:W4:Y:S01]  /*0c50*/  @!P3 LDG.E.U16 R19, desc[UR26][R4.64+0x300] ;  /* 0x0003001a0413b981 */ /* 0x000f22000c1e1500 */
[----:B------:R-:W-:-:S02]  /*0c60*/  PRMT R18, RZ, 0x7610, R18 ;  /* 0x00007610ff127816 */ /* 0x000fc40000000012 */
[----:B------:R-:W-:Y:S02]  /*0c70*/  PRMT R21, RZ, 0x7610, R21 ;  /* 0x00007610ff157816 */ /* 0x000fe40000000015 */
[----:B------:R-:W-:-:S03]  /*0c80*/  PRMT R20, RZ, 0x7610, R20 ;  /* 0x00007610ff147816 */ /* 0x000fc60000000014 */
[----:B------:R-:W4:Y:S04]  /*0c90*/  @!P4 LDG.E.U16 R18, desc[UR26][R4.64+0x340] ;  /* 0x0003401a0412c981 */ /* 0x000f28000c1e1500 */
[----:B------:R-:W4:Y:S04]  /*0ca0*/  @!P5 LDG.E.U16 R21, desc[UR26][R4.64+0x380] ;  /* 0x0003801a0415d981 */ /* 0x000f28000c1e1500 */
[----:B------:R0:W4:Y:S01]  /*0cb0*/  @!P6 LDG.E.U16 R20, desc[UR26][R4.64+0x3c0] ;  /* 0x0003c01a0414e981 */ /* 0x000122000c1e1500 */
[----:B------:R-:W1:Y:S01]  /*0cc0*/  S2R R23, SR_LANEID ;  /* 0x0000000000177919 */ /* 0x000e620000000000 */
[----:B------:R-:W0:Y:S01]  /*0cd0*/  S2UR UR11, SR_CgaCtaId ;  /* 0x00000000000b79c3 */ /* 0x000e220000008800 */
[----:B------:R-:W-:-:S02]  /*0ce0*/  UMOV UR7, 0x400 ;  /* 0x0000040000077882 */ /* 0x000fc40000000000 */
[----:B0-----:R-:W-:Y:S01]  /*0cf0*/  ULEA UR7, UR11, UR7, 0x18 ;  /* 0x000000070b077291 */ /* 0x001fe2000f8ec0ff */
[----:B-1----:R-:W-:-:S04]  /*0d00*/  IMAD.IADD R22, R22, 0x1, R23 ;  /* 0x0000000116167824 */ /* 0x002fc800078e0217 */
[----:B------:R-:W-:Y:S01]  /*0d10*/  IMAD R24, R23, 0xf, R22 ;  /* 0x0000000f17187824 */ /* 0x000fe200078e0216 */
[C---:B------:R-:W-:Y:S01]  /*0d20*/  IADD3 R23, PT, PT, R22.reuse, 0x20, RZ ;  /* 0x0000002016177810 */ /* 0x040fe20007ffe0ff */
[C---:B------:R-:W-:Y:S02]  /*0d30*/  VIADD R25, R22.reuse, 0x40 ;  /* 0x0000004016197836 */ /* 0x040fe40000000000 */
[C---:B------:R-:W-:Y:S01]  /*0d40*/  VIADD R27, R22.reuse, 0x60 ;  /* 0x00000060161b7836 */ /* 0x040fe20000000000 */
[CC--:B------:R-:W-:Y:S01]  /*0d50*/  LEA.HI.SX32 R92, R22.reuse, R22.reuse, 0x1b ;  /* 0x00000016165c7211 */ /* 0x0c0fe200078fdaff */
[C---:B------:R-:W-:Y:S01]  /*0d60*/  VIADD R5, R22.reuse, 0x80 ;  /* 0x0000008016057836 */ /* 0x040fe20000000000 */
[C---:B------:R-:W-:Y:S01]  /*0d70*/  IADD3 R29, PT, PT, R22.reuse, 0xa0, RZ ;  /* 0x000000a0161d7810 */ /* 0x040fe20007ffe0ff */
[C---:B------:R-:W-:Y:S01]  /*0d80*/  VIADD R31, R22.reuse, 0xc0 ;  /* 0x000000c0161f7836 */ /* 0x040fe20000000000 */
[-C--:B------:R-:W-:Y:S01]  /*0d90*/  LEA.HI.SX32 R23, R23, R22.reuse, 0x1b ;  /* 0x0000001617177211 */ /* 0x080fe200078fdaff */
[C---:B------:R-:W-:Y:S01]  /*0da0*/  VIADD R33, R22.reuse, 0xe0 ;  /* 0x000000e016217836 */ /* 0x040fe20000000000 */
[-C--:B------:R-:W-:Y:S01]  /*0db0*/  LEA.HI.SX32 R25, R25, R22.reuse, 0x1b ;  /* 0x0000001619197211 */ /* 0x080fe200078fdaff */
[C---:B------:R-:W-:Y:S01]  /*0dc0*/  VIADD R35, R22.reuse, 0x100 ;  /* 0x0000010016237836 */ /* 0x040fe20000000000 */
[----:B------:R-:W-:Y:S01]  /*0dd0*/  LEA.HI.SX32 R27, R27, R22, 0x1b ;  /* 0x000000161b1b7211 */ /* 0x000fe200078fdaff */
[----:B------:R-:W-:Y:S01]  /*0de0*/  VIADD R39, R22, 0x140 ;  /* 0x0000014016277836 */ /* 0x000fe20000000000 */
[----:B------:R-:W-:-:S02]  /*0df0*/  LEA R92, R92, UR7, 0x1 ;  /* 0x000000075c5c7c11 */ /* 0x000fc4000f8e08ff */
[-C--:B------:R-:W-:Y:S01]  /*0e00*/  LEA.HI.SX32 R5, R5, R22.reuse, 0x1b ;  /* 0x0000001605057211 */ /* 0x080fe200078fdaff */
[C---:B------:R-:W-:Y:S01]  /*0e10*/  VIADD R41, R22.reuse, 0x160 ;  /* 0x0000016016297836 */ /* 0x040fe20000000000 */
[C---:B------:R-:W-:Y:S02]  /*0e20*/  IADD3 R37, PT, PT, R22.reuse, 0x120, RZ ;  /* 0x0000012016257810 */ /* 0x040fe40007ffe0ff */
[-C--:B------:R-:W-:Y:S02]  /*0e30*/  LEA.HI.SX32 R29, R29, R22.reuse, 0x1b ;  /* 0x000000161d1d7211 */ /* 0x080fe400078fdaff */
[----:B------:R-:W-:Y:S01]  /*0e40*/  LEA R91, R23, UR7, 0x1 ;  /* 0x00000007175b7c11 */ /* 0x000fe2000f8e08ff */
[----:B------:R-:W-:Y:S01]  /*0e50*/  VIADD R43, R22, 0x180 ;  /* 0x00000180162b7836 */ /* 0x000fe20000000000 */
        /* <DEDUP_REMOVED lines=14> */
[----:B------:R-:W-:Y:S02]  /*0f40*/  LEA R83, R37, UR7, 0x1 ;  /* 0x0000000725537c11 */ /* 0x000fe4000f8e08ff */
[----:B------:R-:W-:Y:S02]  /*0f50*/  LEA R82, R39, UR7, 0x1 ;  /* 0x0000000727527c11 */ /* 0x000fe4000f8e08ff */
[----:B------:R-:W-:Y:S02]  /*0f60*/  LEA R81, R41, UR7, 0x1 ;  /* 0x0000000729517c11 */ /* 0x000fe4000f8e08ff */
[----:B------:R-:W-:Y:S01]  /*0f70*/  LEA R80, R43, UR7, 0x1 ;  /* 0x000000072b507c11 */ /* 0x000fe2000f8e08ff */
[C---:B------:R-:W-:Y:S01]  /*0f80*/  VIADD R47, R22.reuse, 0x1c0 ;  /* 0x000001c0162f7836 */ /* 0x040fe20000000000 */
[C---:B------:R-:W-:Y:S01]  /*0f90*/  IADD3 R45, PT, PT, R22.reuse, 0x1a0, RZ ;  /* 0x000001a0162d7810 */ /* 0x040fe20007ffe0ff */
[----:B------:R-:W-:Y:S01]  /*0fa0*/  VIADD R49, R22, 0x1e0 ;  /* 0x000001e016317836 */ /* 0x000fe20000000000 */
[C---:B------:R-:W-:Y:S01]  /*0fb0*/  IADD3 R33, PT, PT, R24.reuse, 0xe, RZ ;  /* 0x0000000e18217810 */ /* 0x040fe20007ffe0ff */
[C---:B------:R-:W-:Y:S01]  /*0fc0*/  VIADD R5, R24.reuse, 0x1 ;  /* 0x0000000118057836 */ /* 0x040fe20000000000 */
[----:B------:R-:W-:Y:S01]  /*0fd0*/  LEA.HI.SX32 R45, R45, R22, 0x1b ;  /* 0x000000162d2d7211 */ /* 0x000fe200078fdaff */
[----:B------:R-:W-:-:S02]  /*0fe0*/  VIADD R23, R24, 0x7 ;  /* 0x0000000718177836 */ /* 0x000fc40000000000 */
[C---:B------:R-:W-:Y:S02]  /*0ff0*/  VIADD R25, R24.reuse, 0x9 ;  /* 0x0000000918197836 */ /* 0x040fe40000000000 */
[C---:B------:R-:W-:Y:S02]  /*1000*/  VIADD R27, R24.reuse, 0xb ;  /* 0x0000000b181b7836 */ /* 0x040fe40000000000 */
[C---:B------:R-:W-:Y:S02]  /*1010*/  VIADD R29, R24.reuse, 0xc ;  /* 0x0000000c181d7836 */ /* 0x040fe40000000000 */
[C---:B------:R-:W-:Y:S02]  /*1020*/  VIADD R31, R24.reuse, 0xd ;  /* 0x0000000d181f7836 */ /* 0x040fe40000000000 */
[----:B------:R-:W-:Y:S01]  /*1030*/  VIADD R35, R24, 0xf ;  /* 0x0000000f18237836 */ /* 0x000fe20000000000 */
[-C--:B------:R-:W-:Y:S02]  /*1040*/  LEA.HI.SX32 R47, R47, R22.reuse, 0x1b ;  /* 0x000000162f2f7211 */ /* 0x080fe400078fdaff */
[----:B------:R-:W-:-:S02]  /*1050*/  LEA.HI.SX32 R49, R49, R22, 0x1b ;  /* 0x0000001631317211 */ /* 0x000fc400078fdaff */
[----:B------:R-:W-:Y:S02]  /*1060*/  LEA R79, R45, UR7, 0x1 ;  /* 0x000000072d4f7c11 */ /* 0x000fe4000f8e08ff */
        /* <DEDUP_REMOVED lines=20> */
[----:B------:R-:W-:Y:S02]  /*11b0*/  P2R R28, PR, RZ, 0x1 ;  /* 0x00000001ff1c7803 */ /* 0x000fe40000000000 */
[----:B------:R-:W-:Y:S02]  /*11c0*/  ISETP.GE.AND P0, PT, R158, UR36, PT ;  /* 0x000000249e007c0c */ /* 0x000fe4000bf06270 */
[----:B------:R-:W-:-:S02]  /*11d0*/  PRMT R37, RZ, 0x7610, R37 ;  /* 0x00007610ff257816 */ /* 0x000fc40000000025 */
[----:B------:R-:W-:Y:S02]  /*11e0*/  P2R R30, PR, RZ, 0x2 ;  /* 0x00000002ff1e7803 */ /* 0x000fe40000000000 */
[----:B------:R-:W-:Y:S01]  /*11f0*/  ISETP.GE.AND P1, PT, R157, UR36, PT ;  /* 0x000000249d007c0c */ /* 0x000fe2000bf26270 */
[----:B--2---:R0:W-:Y:S04]  /*1200*/  STS.U16 [R92], R7 ;  /* 0x000000075c007388 */ /* 0x0041e80000000400 */
[----:B---3--:R-:W-:Y:S01]  /*1210*/  STS.U16 [R91+0x40], R6 ;  /* 0x000040065b007388 */ /* 0x008fe20000000400 */
[----:B0-----:R-:W-:-:S03]  /*1220*/  IADD3 R7, PT, PT, R24, 0x2, RZ ;  /* 0x0000000218077810 */ /* 0x001fc60007ffe0ff */
[----:B-----5:R0:W-:Y:S04]  /*1230*/  STS.U16 [R90+0x80], R9 ;  /* 0x000080095a007388 */ /* 0x0201e80000000400 */
[----:B----4-:R-:W-:Y:S04]  /*1240*/  STS.U16 [R89+0xc0], R8 ;  /* 0x0000c00859007388 */ /* 0x010fe80000000400 */
[----:B------:R1:W-:Y:S04]  /*1250*/  STS.U16 [R88+0x100], R11 ;  /* 0x0001000b58007388 */ /* 0x0003e80000000400 */
[----:B------:R-:W-:Y:S04]  /*1260*/  STS.U16 [R87+0x140], R10 ;  /* 0x0001400a57007388 */ /* 0x000fe80000000400 */
[----:B------:R2:W-:Y:S04]  /*1270*/  STS.U16 [R86+0x180], R13 ;  /* 0x0001800d56007388 */ /* 0x0005e80000000400 */
[----:B------:R-:W-:Y:S04]  /*1280*/  STS.U16 [R85+0x1c0], R12 ;  /* 0x0001c00c55007388 */ /* 0x000fe80000000400 */
[----:B------:R3:W-:Y:S01]  /*1290*/  STS.U16 [R84+0x200], R15 ;  /* 0x0002000f54007388 */ /* 0x0007e20000000400 */
[----:B0-----:R-:W-:-:S03]  /*12a0*/  VIADD R9, R24, 0x3 ;  /* 0x0000000318097836 */ /* 0x001fc60000000000 */
[----:B------:R-:W-:Y:S01]  /*12b0*/  STS.U16 [R83+0x240], R14 ;  /* 0x0002400e53007388 */ /* 0x000fe20000000400 */
[----:B-1----:R-:W-:-:S03]  /*12c0*/  VIADD R11, R24, 0x4 ;  /* 0x00000004180b7836 */ /* 0x002fc60000000000 */
[----:B------:R0:W-:Y:S01]  /*12d0*/  STS.U16 [R82+0x280], R17 ;  /* 0x0002801152007388 */ /* 0x0001e20000000400 */
[C---:B--2---:R-:W-:Y:S01]  /*12e0*/  VIADD R13, R24.reuse, 0x5 ;  /* 0x00000005180d7836 */ /* 0x044fe20000000000 */
[C---:B---3--:R-:W-:Y:S02]  /*12f0*/  IADD3 R15, PT, PT, R24.reuse, 0x6, RZ ;  /* 0x00000006180f7810 */ /* 0x048fe40007ffe0ff */
[----:B------:R-:W-:Y:S04]  /*1300*/  STS.U16 [R81+0x2c0], R16 ;  /* 0x0002c01051007388 */ /* 0x000fe80000000400 */
[----:B------:R1:W-:Y:S01]  /*1310*/  STS.U16 [R80+0x300], R19 ;  /* 0x0003001350007388 */ /* 0x0003e20000000400 */
[----:B0-----:R-:W-:Y:S01]  /*1320*/  VIADD R17, R24, 0x8 ;  /* 0x0000000818117836 */ /* 0x001fe20000000000 */
[----:B------:R-:W-:-:S02]  /*1330*/  LEA.HI.SX32 R7, R7, R24, 0x1b ;  /* 0x0000001807077211 */ /* 0x000fc400078fdaff */
[-C--:B------:R-:W-:Y:S02]  /*1340*/  LEA.HI.SX32 R9, R9, R24.reuse, 0x1b ;  /* 0x0000001809097211 */ /* 0x080fe400078fdaff */
[----:B-1----:R-:W-:Y:S02]  /*1350*/  IADD3 R19, PT, PT, R24, 0xa, RZ ;  /* 0x0000000a18137810 */ /* 0x002fe40007ffe0ff */
[-C--:B------:R-:W-:Y:S02]  /*1360*/  LEA.HI.SX32 R11, R11, R24.reuse, 0x1b ;  /* 0x000000180b0b7211 */ /* 0x080fe400078fdaff */
[-C--:B------:R-:W-:Y:S02]  /*1370*/  LEA.HI.SX32 R13, R13, R24.reuse, 0x1b ;  /* 0x000000180d0d7211 */ /* 0x080fe400078fdaff */
[-C--:B------:R-:W-:Y:S02]  /*1380*/  LEA.HI.SX32 R15, R15, R24.reuse, 0x1b ;  /* 0x000000180f0f7211 */ /* 0x080fe400078fdaff */
[----:B------:R-:W-:-:S02]  /*1390*/  LEA.HI.SX32 R17, R17, R24, 0x1b ;  /* 0x0000001811117211 */ /* 0x000fc400078fdaff */
[----:B------:R-:W-:Y:S01]  /*13a0*/  LEA.HI.SX32 R19, R19, R24, 0x1b ;  /* 0x0000001813137211 */ /* 0x000fe200078fdaff */
[----:B------:R-:W-:Y:S01]  /*13b0*/  STS.U16 [R79+0x340], R18 ;  /* 0x000340124f007388 */ /* 0x000fe20000000400 */
        /* <DEDUP_REMOVED lines=155> */
.L_x_3385:
[----:B------:R-:W-:Y:S05]  /*1d70*/  BSYNC.RECONVERGENT B0 ;  /* 0x0000000000007941 */ /* 0x000fea0003800200 */
.L_x_3384:
[----:B------:R-:W-:Y:S01]  /*1d80*/  IMAD.U32 R32, R32, 0x10000, RZ ;  /* 0x0001000020207824 */ /* 0x000fe200078e00ff */
[----:B------:R-:W-:Y:S01]  /*1d90*/  BSSY.RECONVERGENT B0, `(.L_x_3386) ;  /* 0x0000022000007945 */ /* 0x000fe20003800200 */
[----:B------:R-:W-:Y:S02]  /*1da0*/  FSETP.GTU.FTZ.AND P0, PT, R54, 20, PT ;  /* 0x41a000003600780b */ /* 0x000fe40003f1c000 */
[----:B------:R-:W-:Y:S01]  /*1db0*/  FADD.FTZ R53, R32, UR5 ;  /* 0x0000000520357e21 */ /* 0x000fe20008010000 */
[----:B------:R-:W-:Y:S10]  /*1dc0*/  @P1 BRA `(.L_x_3387) ;  /* 0x0000000000781947 */ /* 0x000ff40003800000 */
        /* <DEDUP_REMOVED lines=30> */
.L_x_3387:
[----:B------:R-:W-:Y:S05]  /*1fb0*/  BSYNC.RECONVERGENT B0 ;  /* 0x0000000000007941 */ /* 0x000fea0003800200 */
.L_x_3386:
        /* <DEDUP_REMOVED lines=37> */
.L_x_3389:
[----:B------:R-:W-:Y:S05]  /*2210*/  BSYNC.RECONVERGENT B0 ;  /* 0x0000000000007941 */ /* 0x000fea0003800200 */
.L_x_3388:
        /* <DEDUP_REMOVED lines=35> */
.L_x_3391:
[----:B------:R-:W-:Y:S05]  /*2450*/  BSYNC.RECONVERGENT B0 ;  /* 0x0000000000007941 */ /* 0x000fea0003800200 */
.L_x_3390:
        /* <DEDUP_REMOVED lines=37> */
.L_x_3393:
[----:B------:R-:W-:Y:S05]  /*26b0*/  BSYNC.RECONVERGENT B0 ;  /* 0x0000000000007941 */ /* 0x000fea0003800200 */
.L_x_3392:
        /* <DEDUP_REMOVED lines=35> */
.L_x_3395:
[----:B------:R-:W-:Y:S05]  /*28f0*/  BSYNC.RECONVERGENT B0 ;  /* 0x0000000000007941 */ /* 0x000fea0003800200 */
.L_x_3394:
        /* <DEDUP_REMOVED lines=37> */
.L_x_3397:
[----:B------:R-:W-:Y:S05]  /*2b50*/  BSYNC.RECONVERGENT B0 ;  /* 0x0000000000007941 */ /* 0x000fea0003800200 */
.L_x_3396:
        /* <DEDUP_REMOVED lines=35> */
.L_x_3399:
[----:B------:R-:W-:Y:S05]  /*2d90*/  BSYNC.RECONVERGENT B0 ;  /* 0x0000000000007941 */ /* 0x000fea0003800200 */
.L_x_3398:
        /* <DEDUP_REMOVED lines=39> */
.L_x_3401:
[----:B------:R-:W-:Y:S05]  /*3010*/  BSYNC.RECONVERGENT B0 ;  /* 0x0000000000007941 */ /* 0x000fea0003800200 */
.L_x_3400:
        /* <DEDUP_REMOVED lines=39> */
.L_x_3403:
[----:B------:R-:W-:Y:S05]  /*3290*/  BSYNC.RECONVERGENT B0 ;  /* 0x0000000000007941 */ /* 0x000fea0003800200 */
.L_x_3402:
        /* <DEDUP_REMOVED lines=45> */
.L_x_3405:
[----:B------:R-:W-:Y:S05]  /*3570*/  BSYNC.RECONVERGENT B0 ;  /* 0x0000000000007941 */ /* 0x000fea0003800200 */
.L_x_3404:
        /* <DEDUP_REMOVED lines=32> */
.L_x_3407:
[----:B------:R-:W-:Y:S05]  /*3780*/  BSYNC.RECONVERGENT B0 ;  /* 0x0000000000007941 */ /* 0x000fea0003800200 */
.L_x_3406:
        /* <DEDUP_REMOVED lines=32> */
.L_x_3409:
[----:B------:R-:W-:Y:S05]  /*3990*/  BSYNC.RECONVERGENT B0 ;  /* 0x0000000000007941 */ /* 0x000fea0003800200 */
.L_x_3408:
        /* <DEDUP_REMOVED lines=32> */
.L_x_3411:
[----:B------:R-:W-:Y:S05]  /*3ba0*/  BSYNC.RECONVERGENT B0 ;  /* 0x0000000000007941 */ /* 0x000fea0003800200 */
.L_x_3410:
        /* <DEDUP_REMOVED lines=32> */
.L_x_3413:
[----:B------:R-:W-:Y:S05]  /*3db0*/  BSYNC.RECONVERGENT B0 ;  /* 0x0000000000007941 */ /* 0x000fea0003800200 */
.L_x_3412:
        /* <DEDUP_REMOVED lines=32> */
.L_x_3415:
[----:B------:R-:W-:Y:S05]  /*3fc0*/  BSYNC.RECONVERGENT B0 ;  /* 0x0000000000007941 */ /* 0x000fea0003800200 */
.L_x_3414:
        /* <DEDUP_REMOVED lines=25> */
[----:B------:R-:W-:Y:S01]  /*4160*/  ISETP.GE.AND P2, PT, R158, UR36, PT ;  /* 0x000000249e007c0c */ /* 0x000fe2000bf46270 */
[----:B------:R-:W-:Y:S01]  /*4170*/  FMUL.FTZ R25, R16, R57 ;  /* 0x0000003910197220 */ /* 0x000fe20000410000 */
[----:B------:R-:W-:Y:S01]  /*4180*/  IADD3 R0, P0, PT, R0, 0x200, RZ ;  /* 0x0000020000007810 */ /* 0x000fe20007f1e0ff */
[----:B------:R-:W-:Y:S01]  /*4190*/  FMUL.FTZ R16, R3, R48 ;  /* 0x0000003003107220 */ /* 0x000fe20000410000 */
[----:B------:R-:W-:Y:S01]  /*41a0*/  LOP3.LUT R144, R144, 0xfffffdff, RZ, 0xc0, !PT ;  /* 0xfffffdff90907812 */ /* 0x000fe200078ec0ff */
[----:B------:R-:W-:Y:S01]  /*41b0*/  FMUL.FTZ R28, R19, R60 ;  /* 0x0000003c131c7220 */ /* 0x000fe20000410000 */
[----:B------:R-:W-:Y:S01]  /*41c0*/  IADD3 R107, P1, PT, R0, UR21, RZ ;  /* 0x00000015006b7c10 */ /* 0x000fe2000ff3e0ff */
[----:B------:R-:W-:Y:S02]  /*41d0*/  IMAD.X R3, RZ, RZ, RZ, P0 ;  /* 0x000000ffff037224 */ /* 0x000fe400000e06ff */
[----:B------:R-:W-:Y:S01]  /*41e0*/  FMUL.FTZ R27, R18, R59 ;  /* 0x0000003b121b7220 */ /* 0x000fe20000410000 */
[----:B------:R-:W-:Y:S01]  /*41f0*/  FMUL.FTZ R26, R17, R58 ;  /* 0x0000003a111a7220 */ /* 0x000fe20000410000 */
[----:B------:R-:W-:Y:S01]  /*4200*/  FMUL.FTZ R24, R15, R56 ;  /* 0x000000380f187220 */ /* 0x000fe20000410000 */
[----:B------:R-:W-:Y:S01]  /*4210*/  FMUL.FTZ R23, R14, R55 ;  /* 0x000000370e177220 */ /* 0x000fe20000410000 */
[----:B------:R-:W-:Y:S01]  /*4220*/  IADD3.X R110, PT, PT, R3, UR23, RZ, P1, !PT ;  /* 0x00000017036e7c10 */ /* 0x000fe20008ffe4ff */
[----:B------:R-:W-:Y:S01]  /*4230*/  FMUL.FTZ R22, R13, R54 ;  /* 0x000000360d167220 */ /* 0x000fe20000410000 */
[----:B------:R-:W-:Y:S01]  /*4240*/  @P2 LOP3.LUT R144, R144, 0x200, RZ, 0xfc, !PT ;  /* 0x0000020090902812 */ /* 0x000fe200078efcff */
[----:B------:R-:W-:Y:S01]  /*4250*/  FMUL.FTZ R21, R12, R53 ;  /* 0x000000350c157220 */ /* 0x000fe20000410000 */
[----:B------:R-:W-:Y:S01]  /*4260*/  IADD3 R6, P2, PT, R0, UR25, RZ ;  /* 0x0000001900067c10 */ /* 0x000fe2000ff5e0ff */
[----:B0-----:R-:W-:Y:S01]  /*4270*/  UISETP.LT.AND UP0, UPT, UR16, 0x1, UPT ;  /* 0x000000011000788c */ /* 0x001fe2000bf01270 */
[----:B------:R-:W-:Y:S01]  /*4280*/  FMUL.FTZ R20, R11, R52 ;  /* 0x000000340b147220 */ /* 0x000fe20000410000 */
[----:B------:R-:W-:Y:S01]  /*4290*/  FMUL.FTZ R19, R10, R51 ;  /* 0x000000330a137220 */ /* 0x000fe20000410000 */
[----:B------:R-:W-:Y:S01]  /*42a0*/  FMUL.FTZ R18, R9, R50 ;  /* 0x0000003209127220 */ /* 0x000fe20000410000 */
[----:B------:R-:W-:Y:S01]  /*42b0*/  USEL UR16, UR16, 0x1, !UP0 ;  /* 0x0000000110107887 */ /* 0x000fe2000c000000 */
[----:B------:R-:W-:Y:S01]  /*42c0*/  FMUL.FTZ R17, R8, R49 ;  /* 0x0000003108117220 */ /* 0x000fe20000410000 */
[----:B------:R-:W-:Y:S01]  /*42d0*/  FMUL.FTZ R15, R2, R47 ;  /* 0x0000002f020f7220 */ /* 0x000fe20000410000 */
[----:B------:R-:W-:Y:S01]  /*42e0*/  FMUL.FTZ R14, R5, R46 ;  /* 0x0000002e050e7220 */ /* 0x000fe20000410000 */
[----:B------:R-:W-:Y:S01]  /*42f0*/  FMUL.FTZ R0, R4, R45 ;  /* 0x0000002d04007220 */ /* 0x000fe20000410000 */
[----:B------:R-:W-:Y:S01]  /*4300*/  IADD3.X R3, PT, PT, R3, UR31, RZ, P2, !PT ;  /* 0x0000001f03037c10 */ /* 0x000fe200097fe4ff */
[----:B------:R-:W-:-:S02]  /*4310*/  UIMAD UR11, UR6, UR11, URZ ;  /* 0x0000000b060b72a4 */ /* 0x000fc4000f8e02ff */
[----:B------:R-:W-:Y:S01]  /*4320*/  UIADD3 UR13, UPT, UPT, UR7, 0x10a0, URZ ;  /* 0x000010a0070d7890 */ /* 0x000fe2000fffe0ff */
[----:B------:R-:W0:Y:S01]  /*4330*/  LDCU.64 UR38, c[0x0][0x480] ;  /* 0x00009000ff2677ac */ /* 0x000e220008000a00 */
[----:B------:R-:W-:Y:S01]  /*4340*/  UIADD3 UR16, UPT, UPT, -UR16, URZ, URZ ;  /* 0x000000ff10107290 */ /* 0x000fe2000fffe1ff */
[----:B------:R-:W-:Y:S01]  /*4350*/  UMOV UR19, UR8 ;  /* 0x0000000800137c82 */ /* 0x000fe20008000000 */
[----:B------:R-:W-:-:S10]  /*4360*/  UMOV UR20, UR9 ;  /* 0x0000000900147c82 */ /* 0x000fd40008000000 */
.L_x_3421:
[----:B------:R-:W-:Y:S01]  /*4370*/  LOP3.LUT P6, RZ, R144, 0x200, RZ, 0xc0, !PT ;  /* 0x0000020090ff7812 */ /* 0x000fe200078cc0ff */
[----:B------:R-:W-:Y:S01]  /*4380*/  IMAD.MOV.U32 R2, RZ, RZ, R6 ;  /* 0x000000ffff027224 */ /* 0x000fe200078e0006 */
[----:B------:R-:W-:Y:S02]  /*4390*/  ISETP.GE.AND P5, PT, R157, UR36, PT ;  /* 0x000000249d007c0c */ /* 0x000fe4000bfa6270 */
[----:B------:R-:W-:Y:S02]  /*43a0*/  ISETP.GE.AND P4, PT, R156, UR36, PT ;  /* 0x000000249c007c0c */ /* 0x000fe4000bf86270 */
[----:B------:R-:W-:Y:S02]  /*43b0*/  ISETP.GE.AND P3, PT, R155, UR36, PT ;  /* 0x000000249b007c0c */ /* 0x000fe4000bf66270 */
[----:B------:R-:W-:Y:S02]  /*43c0*/  ISETP.GE.AND P2, PT, R154, UR36, PT ;  /* 0x000000249a007c0c */ /* 0x000fe4000bf46270 */
[----:B------:R-:W-:-:S02]  /*43d0*/  ISETP.GE.AND P0, PT, R152, UR36, PT ;  /* 0x0000002498007c0c */ /* 0x000fc4000bf06270 */
[----:B------:R-:W-:Y:S01]  /*43e0*/  ISETP.GE.AND P1, PT, R153, UR36, PT ;  /* 0x0000002499007c0c */ /* 0x000fe2000bf26270 */
[----:B------:R-:W2:Y:S04]  /*43f0*/  @!P6 LDG.E.U16 R11, desc[UR26][R2.64+-0x200] ;  /* 0xfffe001a020be981 */ /* 0x000ea8000c1e1500 */
[----:B------:R-:W3:Y:S04]  /*4400*/  @!P5 LDG.E.U16 R6, desc[UR26][R2.64+-0x1c0] ;  /* 0xfffe401a0206d981 */ /* 0x000ee8000c1e1500 */
[----:B------:R-:W4:Y:S04]  /*4410*/  @!P4 LDG.E.U16 R8, desc[UR26][R2.64+-0x180] ;  /* 0xfffe801a0208c981 */ /* 0x000f28000c1e1500 */
[----:B------:R-:W5:Y:S04]  /*4420*/  @!P3 LDG.E.U16 R10, desc[UR26][R2.64+-0x140] ;  /* 0xfffec01a020ab981 */ /* 0x000f68000c1e1500 */
[----:B------:R-:W5:Y:S04]  /*4430*/  @!P2 LDG.E.U16 R12, desc[UR26][R2.64+-0x100] ;  /* 0xffff001a020ca981 */ /* 0x000f68000c1e1500 */
[----:B------:R-:W5:Y:S01]  /*4440*/  @!P0 LDG.E.U16 R13, desc[UR26][R2.64+-0x80] ;  /* 0xffff801a020d8981 */ /* 0x000f62000c1e1500 */
[----:B------:R-:W-:-:S03]  /*4450*/  ISETP.GE.AND P0, PT, R151, UR36, PT ;  /* 0x0000002497007c0c */ /* 0x000fc6000bf06270 */
[----:B------:R-:W5:Y:S10]  /*4460*/  @!P1 LDG.E.U16 R98, desc[UR26][R2.64+-0xc0] ;  /* 0xffff401a02629981 */ /* 0x000f74000c1e1500 */
[----:B------:R-:W5:Y:S01]  /*4470*/  @!P0 LDG.E.U16 R100, desc[UR26][R2.64+-0x40] ;  /* 0xffffc01a02648981 */ /* 0x000f62000c1e1500 */
[----:B------:R-:W-:-:S02]  /*4480*/  ISETP.GE.AND P0, PT, R150, UR36, PT ;  /* 0x0000002496007c0c */ /* 0x000fc4000bf06270 */
[----:B------:R-:W-:Y:S02]  /*4490*/  ISETP.GE.AND P1, PT, R148, UR36, PT ;  /* 0x0000002494007c0c */ /* 0x000fe4000bf26270 */
        /* <DEDUP_REMOVED lines=16> */
[----:B------:R-:W-:Y:S02]  /*45a0*/  P2R R113, PR, RZ, 0x1 ;  /* 0x00000001ff717803 */ /* 0x000fe40000000000 */
[----:B------:R-:W-:Y:S01]  /*45b0*/  ISETP.GE.AND P0, PT, R157, UR36, PT ;  /* 0x000000249d007c0c */ /* 0x000fe2000bf06270 */
[----:B------:R-:W-:Y:S02]  /*45c0*/  IMAD.MOV.U32 R7, RZ, RZ, RZ ;  /* 0x000000ffff077224 */ /* 0x000fe400078e00ff */
[----:B------:R-:W-:Y:S01]  /*45d0*/  HFMA2 R9, -RZ, RZ, 0, 0 ;  /* 0x00000000ff097431 */ /* 0x000fe200000001ff */
[----:B------:R-:W-:Y:S01]  /*45e0*/  MOV R4, UR19 ;  /* 0x0000001300047c02 */ /* 0x000fe20008000f00 */
[----:B------:R-:W-:-:S05]  /*45f0*/  IMAD.U32 R5, RZ, RZ, UR20 ;  /* 0x00000014ff057e24 */ /* 0x000fca000f8e00ff */
[----:B------:R1:W5:Y:S01]  /*4600*/  LDG.E R109, desc[UR26][R4.64] ;  /* 0x0000001a046d7981 */ /* 0x000362000c1e1900 */
[----:B------:R-:W-:Y:S01]  /*4610*/  P2R R111, PR, RZ, 0x4 ;  /* 0x00000004ff6f7803 */ /* 0x000fe20000000000 */
[----:B-1----:R-:W-:Y:S01]  /*4620*/  IMAD.MOV.U32 R5, RZ, RZ, RZ ;  /* 0x000000ffff057224 */ /* 0x002fe200078e00ff */
[----:B------:R-:W-:Y:S02]  /*4630*/  ISETP.GE.AND P2, PT, R153, UR36, PT ;  /* 0x0000002499007c0c */ /* 0x000fe4000bf46270 */
[----:B--2---:R-:W-:Y:S02]  /*4640*/  @!P1 PRMT R7, R11, 0x5410, RZ ;  /* 0x000054100b079816 */ /* 0x004fe400000000ff */
[----:B------:R-:W-:Y:S02]  /*4650*/  ISETP.GE.AND P1, PT, R156, UR36, PT ;  /* 0x000000249c007c0c */ /* 0x000fe4000bf26270 */
[----:B---3--:R-:W-:Y:S02]  /*4660*/  @!P0 PRMT R7, R7, 0x5410, R6 ;  /* 0x0000541007078816 */ /* 0x008fe40000000006 */
[----:B------:R-:W-:-:S09]  /*4670*/  ISETP.GE.AND P0, PT, R155, UR36, PT ;  /* 0x000000249b007c0c */ /* 0x000fd2000bf06270 */
[----:B----4-:R-:W-:-:S04]  /*4680*/  @!P1 PRMT R9, R8, 0x5410, RZ ;  /* 0x0000541008099816 */ /* 0x010fc800000000ff */
[----:B-----5:R-:W-:Y:S02]  /*4690*/  @!P0 PRMT R9, R9, 0x5410, R10 ;  /* 0x0000541009098816 */ /* 0x020fe4000000000a */
[----:B------:R-:W-:Y:S02]  /*46a0*/  ISETP.GE.AND P0, PT, R154, UR36, PT ;  /* 0x000000249a007c0c */ /* 0x000fe4000bf06270 */
[----:B------:R-:W-:Y:S01]  /*46b0*/  ISETP.GE.AND P1, PT, R152, UR36, PT ;  /* 0x0000002498007c0c */ /* 0x000fe2000bf26270 */
[----:B------:R-:W-:-:S10]  /*46c0*/  IMAD.MOV.U32 R11, RZ, RZ, RZ ;  /* 0x000000ffff0b7224 */ /* 0x000fd400078e00ff */
[----:B------:R-:W-:Y:S02]  /*46d0*/  @!P0 PRMT R11, R12, 0x5410, RZ ;  /* 0x000054100c0b8816 */ /* 0x000fe400000000ff */
[----:B------:R-:W-:Y:S02]  /*46e0*/  ISETP.GE.AND P0, PT, R151, UR36, PT ;  /* 0x0000002497007c0c */ /* 0x000fe4000bf06270 */
[----:B------:R-:W-:-:S11]  /*46f0*/  @!P1 PRMT R5, R13, 0x5410, RZ ;  /* 0x000054100d059816 */ /* 0x000fd600000000ff */
[----:B------:R-:W-:Y:S02]  /*4700*/  @!P0 PRMT R5, R5, 0x5410, R100 ;  /* 0x0000541005058816 */ /* 0x000fe40000000064 */
[----:B------:R-:W-:Y:S01]  /*4710*/  ISETP.GE.AND P0, PT, R150, UR36, PT ;  /* 0x0000002496007c0c */ /* 0x000fe2000bf06270 */
[----:B------:R1:W-:Y:S01]  /*4720*/  STS.U16 [R92], R7 ;  /* 0x000000075c007388 */ /* 0x0003e20000000400 */
[----:B------:R-:W-:Y:S02]  /*4730*/  PRMT R6, R7, 0x7632, R6 ;  /* 0x0000763207067816 */ /* 0x000fe40000000006 */
[----:B------:R-:W-:Y:S02]  /*4740*/  ISETP.NE.AND P1, PT, R112, RZ, PT ;  /* 0x000000ff7000720c */ /* 0x000fe40003f25270 */
[----:B------:R-:W-:Y:S02]  /*4750*/  @!P2 PRMT R11, R11, 0x5410, R98 ;  /* 0x000054100b0ba816 */ /* 0x000fe40000000062 */
[----:B-1----:R-:W-:-:S05]  /*4760*/  MOV R7, RZ ;  /* 0x000000ff00077202 */ /* 0x002fca0000000f00 */
[----:B------:R-:W-:Y:S02]  /*4770*/  @!P0 PRMT R7, R99, 0x5410, RZ ;  /* 0x0000541063078816 */ /* 0x000fe400000000ff */
[----:B------:R-:W-:Y:S02]  /*4780*/  ISETP.NE.AND P0, PT, R113, RZ, PT ;  /* 0x000000ff7100720c */ /* 0x000fe40003f05270 */
[----:B------:R-:W-:Y:S02]  /*4790*/  ISETP.NE.AND P2, PT, R111, RZ, PT ;  /* 0x000000ff6f00720c */ /* 0x000fe40003f45270 */
[----:B------:R-:W-:Y:S01]  /*47a0*/  PRMT R8, R9, 0x7632, R8 ;  /* 0x0000763209087816 */ /* 0x000fe20000000008 */
[----:B------:R-:W-:Y:S01]  /*47b0*/  STS.U16 [R91+0x40], R6 ;  /* 0x000040065b007388 */ /* 0x000fe20000000400 */
[----:B------:R-:W-:-:S03]  /*47c0*/  PRMT R4, R11, 0x7632, R4 ;  /* 0x000076320b047816 */ /* 0x000fc60000000004 */
[----:B------:R1:W-:Y:S01]  /*47d0*/  STS.U16 [R90+0x80], R9 ;  /* 0x000080095a007388 */ /* 0x0003e20000000400 */
[----:B------:R-:W-:-:S03]  /*47e0*/  PRMT R10, R5, 0x7632, R10 ;  /* 0x00007632050a7816 */ /* 0x000fc6000000000a */
[----:B------:R-:W-:Y:S01]  /*47f0*/  STS.U16 [R89+0xc0], R8 ;  /* 0x0000c00859007388 */ /* 0x000fe20000000400 */
[----:B------:R-:W-:-:S03]  /*4800*/  @!P0 PRMT R7, R7, 0x5410, R102 ;  /* 0x0000541007078816 */ /* 0x000fc60000000066 */
[----:B------:R2:W-:Y:S01]  /*4810*/  STS.U16 [R88+0x100], R11 ;  /* 0x0001000b58007388 */ /* 0x0005e20000000400 */
[----:B-1----:R-:W-:Y:S01]  /*4820*/  IMAD.MOV.U32 R9, RZ, RZ, RZ ;  /* 0x000000ffff097224 */ /* 0x002fe200078e00ff */
[----:B------:R-:W-:Y:S02]  /*4830*/  @!P1 PRMT R9, R101, 0x5410, RZ ;  /* 0x0000541065099816 */ /* 0x000fe400000000ff */
[----:B------:R-:W-:Y:S01]  /*4840*/  STS.U16 [R87+0x140], R4 ;  /* 0x0001400457007388 */ /* 0x000fe20000000400 */
[----:B------:R-:W-:-:S03]  /*4850*/  P2R R13, PR, RZ, 0x2 ;  /* 0x00000002ff0d7803 */ /* 0x000fc60000000000 */
[----:B------:R1:W-:Y:S01]  /*4860*/  STS.U16 [R86+0x180], R5 ;  /* 0x0001800556007388 */ /* 0x0003e20000000400 */
[----:B--2---:R-:W-:Y:S01]  /*4870*/  IMAD.MOV.U32 R11, RZ, RZ, RZ ;  /* 0x000000ffff0b7224 */ /* 0x004fe200078e00ff */
[----:B------:R-:W-:Y:S02]  /*4880*/  @!P3 PRMT R11, R103, 0x5410, RZ ;  /* 0x00005410670bb816 */ /* 0x000fe400000000ff */
[----:B------:R-:W-:Y:S02]  /*4890*/  @!P2 PRMT R9, R9, 0x5410, R104 ;  /* 0x000054100909a816 */ /* 0x000fe40000000068 */
[----:B------:R-:W-:Y:S01]  /*48a0*/  PRMT R6, R7, 0x7632, R6 ;  /* 0x0000763207067816 */ /* 0x000fe20000000006 */
[----:B-1----:R-:W-:Y:S01]  /*48b0*/  HFMA2 R5, -RZ, RZ, 0, 0 ;  /* 0x00000000ff057431 */ /* 0x002fe200000001ff */
[----:B------:R-:W-:Y:S02]  /*48c0*/  @!P5 PRMT R5, R105, 0x5410, RZ ;  /* 0x000054106905d816 */ /* 0x000fe400000000ff */
[----:B------:R-:W-:-:S02]  /*48d0*/  @!P4 PRMT R11, R11, 0x5410, R106 ;  /* 0x000054100b0bc816 */ /* 0x000fc4000000006a */
[----:B------:R-:W-:Y:S01]  /*48e0*/  ISETP.GE.AND P1, PT, R158, UR36, PT ;  /* 0x000000249e007c0c */ /* 0x000fe2000bf26270 */
[----:B------:R1:W-:Y:S01]  /*48f0*/  STS.U16 [R85+0x1c0], R10 ;  /* 0x0001c00a55007388 */ /* 0x0003e20000000400 */
[----:B------:R-:W-:Y:S02]  /*4900*/  PRMT R8, R9, 0x7632, R8 ;  /* 0x0000763209087816 */ /* 0x000fe40000000008 */
[----:B------:R-:W-:Y:S01]  /*4910*/  @!P6 PRMT R5, R5, 0x5410, R108 ;  /* 0x000054100505e816 */ /* 0x000fe2000000006c */
[----:B------:R2:W-:Y:S04]  /*4920*/  STS.U16 [R84+0x200], R7 ;  /* 0x0002000754007388 */ /* 0x0005e80000000400 */
[----:B------:R-:W-:Y:S01]  /*4930*/  STS.U16 [R83+0x240], R6 ;  /* 0x0002400653007388 */ /* 0x000fe20000000400 */
[----:B-1----:R-:W-:-:S03]  /*4940*/  PRMT R10, R5, 0x7632, R10 ;  /* 0x00007632050a7816 */ /* 0x002fc6000000000a */
[----:B------:R1:W-:Y:S01]  /*4950*/  STS.U16 [R82+0x280], R9 ;  /* 0x0002800952007388 */ /* 0x0003e20000000400 */
[----:B--2---:R-:W-:-:S03]  /*4960*/  PRMT R7, R11, 0x7632, R7 ;  /* 0x000076320b077816 */ /* 0x004fc60000000007 */
[----:B------:R2:W-:Y:S04]  /*4970*/  STS.U16 [R81+0x2c0], R8 ;  /* 0x0002c00851007388 */ /* 0x0005e80000000400 */
[----:B------:R-:W-:Y:S01]  /*4980*/  STS.U16 [R80+0x300], R11 ;  /* 0x0003000b50007388 */ /* 0x000fe20000000400 */
[----:B-1----:R-:W-:-:S03]  /*4990*/  IMAD.MOV.U32 R9, RZ, RZ, R110 ;  /* 0x000000ffff097224 */ /* 0x002fc600078e006e */
[----:B------:R1:W-:Y:S01]  /*49a0*/  STS.U16 [R79+0x340], R7 ;  /* 0x000340074f007388 */ /* 0x0003e20000000400 */
[----:B--2---:R-:W-:-:S03]  /*49b0*/  IMAD.MOV.U32 R8, RZ, RZ, R107 ;  /* 0x000000ffff087224 */ /* 0x004fc600078e006b */
[----:B------:R-:W-:Y:S04]  /*49c0*/  STS.U16 [R78+0x380], R5 ;  /* 0x000380054e007388 */ /* 0x000fe80000000400 */
[----:B------:R-:W-:Y:S01]  /*49d0*/  STS.U16 [R77+0x3c0], R10 ;  /* 0x0003c00a4d007388 */ /* 0x000fe20000000400 */
[----:B------:R-:W-:-:S03]  /*49e0*/  NOP ;  /* 0x0000000000007918 */ /* 0x000fc60000000000 */
[----:B------:R-:W2:Y:S01]  /*49f0*/  @!P1 LDG.E.U16 R4, desc[UR26][R8.64+-0x200] ;  /* 0xfffe001a08049981 */ /* 0x000ea2000c1e1500 */
[----:B------:R-:W-:Y:S02]  /*4a00*/  P2R R98, PR, RZ, 0x1 ;  /* 0x00000001ff627803 */ /* 0x000fe40000000000 */
[----:B------:R-:W-:Y:S02]  /*4a10*/  ISETP.GE.AND P0, PT, R156, UR36, PT ;  /* 0x000000249c007c0c */ /* 0x000fe4000bf06270 */
[----:B------:R-:W-:Y:S01]  /*4a20*/  MOV R133, RZ ;  /* 0x000000ff00857202 */ /* 0x000fe20000000f00 */
[----:B------:R-:W-:Y:S01]  /*4a30*/  IMAD.MOV.U32 R131, RZ, RZ, RZ ;  /* 0x000000ffff837224 */ /* 0x000fe200078e00ff */
[----:B------:R-:W-:Y:S01]  /*4a40*/  P2R R12, PR, RZ, 0x4 ;  /* 0x00000004ff0c7803 */ /* 0x000fe20000000000 */
[----:B-1----:R-:W-:Y:S02]  /*4a50*/  IMAD.MOV.U32 R7, RZ, RZ, RZ ;  /* 0x000000ffff077224 */ /* 0x002fe400078e00ff */
[----:B------:R-:W-:Y:S01]  /*4a60*/  HFMA2 R11, -RZ, RZ, 0, 0 ;  /* 0x00000000ff0b7431 */ /* 0x000fe200000001ff */
[----:B------:R-:W1:Y:S01]  /*4a70*/  LDS.U16 R5, [R76] ;  /* 0x000000004c057984 */ /* 0x000e620000000400 */
[----:B------:R-:W3:Y:S03]  /*4a80*/  S2R R163, SR_LANEID ;  /* 0x0000000000a37919 */ /* 0x000ee60000000000 */
[----:B------:R-:W4:Y:S01]  /*4a90*/  @!P5 LDG.E.U16 R130, desc[UR26][R8.64+0x180] ;  /* 0x0001801a0882d981 */ /* 0x000f22000c1e1500 */
[----:B--2---:R-:W-:-:S03]  /*4aa0*/  @!P1 PRMT R133, R4, 0x5410, RZ ;  /* 0x0000541004859816 */ /* 0x004fc600000000ff */
[----:B------:R-:W2:Y:S01]  /*4ab0*/  @!P0 LDG.E.U16 R4, desc[UR26][R8.64+-0x180] ;  /* 0xfffe801a08048981 */ /* 0x000ea2000c1e1500 */
[----:B------:R-:W-:Y:S02]  /*4ac0*/  ISETP.GE.AND P1, PT, R154, UR36, PT ;  /* 0x000000249a007c0c */ /* 0x000fe4000bf26270 */
[----:B--2---:R-:W-:-:S11]  /*4ad0*/  @!P0 PRMT R131, R4, 0x5410, RZ ;  /* 0x0000541004838816 */ /* 0x004fd600000000ff */
[----:B------:R-:W2:Y:S01]  /*4ae0*/  @!P1 LDG.E.U16 R4, desc[UR26][R8.64+-0x100] ;  /* 0xffff001a08049981 */ /* 0x000ea2000c1e1500 */
[----:B------:R-:W-:Y:S02]  /*4af0*/  ISETP.GE.AND P0, PT, R157, UR36, PT ;  /* 0x000000249d007c0c */ /* 0x000fe4000bf06270 */
[----:B--2---:R-:W-:-:S11]  /*4b00*/  @!P1 PRMT R7, R4, 0x5410, RZ ;  /* 0x0000541004079816 */ /* 0x004fd600000000ff */
[----:B------:R-:W2:Y:S01]  /*4b10*/  @!P0 LDG.E.U16 R4, desc[UR26][R8.64+-0x1c0] ;  /* 0xfffe401a08048981 */ /* 0x000ea2000c1e1500 */
[----:B------:R-:W-:Y:S02]  /*4b20*/  ISETP.GE.AND P1, PT, R155, UR36, PT ;  /* 0x000000249b007c0c */ /* 0x000fe4000bf26270 */
[----:B--2---:R-:W-:-:S11]  /*4b30*/  @!P0 PRMT R133, R133, 0x5410, R4 ;  /* 0x0000541085858816 */ /* 0x004fd60000000004 */
[----:B------:R-:W2:Y:S01]  /*4b40*/  @!P1 LDG.E.U16 R4, desc[UR26][R8.64+-0x140] ;  /* 0xfffec01a08049981 */ /* 0x000ea2000c1e1500 */
[----:B------:R-:W-:Y:S02]  /*4b50*/  ISETP.GE.AND P0, PT, R153, UR36, PT ;  /* 0x0000002499007c0c */ /* 0x000fe4000bf06270 */
[----:B------:R-:W-:Y:S02]  /*4b60*/  ISETP.GE.AND P2, PT, R152, UR36, PT ;  /* 0x0000002498007c0c */ /* 0x000fe4000bf46270 */
[----:B--2---:R-:W-:-:S09]  /*4b70*/  @!P1 PRMT R131, R131, 0x5410, R4 ;  /* 0x0000541083839816 */ /* 0x004fd20000000004 */
[----:B------:R-:W2:Y:S01]  /*4b80*/  @!P0 LDG.E.U16 R4, desc[UR26][R8.64+-0xc0] ;  /* 0xffff401a08048981 */ /* 0x000ea2000c1e1500 */
[----:B------:R-:W-:Y:S02]  /*4b90*/  ISETP.GE.AND P1, PT, R151, UR36, PT ;  /* 0x0000002497007c0c */ /* 0x000fe4000bf26270 */
[----:B--2---:R-:W-:Y:S02]  /*4ba0*/  @!P0 PRMT R7, R7, 0x5410, R4 ;  /* 0x0000541007078816 */ /* 0x004fe40000000004 */
[----:B------:R-:W2:Y:S01]  /*4bb0*/  @!P2 LDG.E.U16 R4, desc[UR26][R8.64+-0x80] ;  /* 0xffff801a0804a981 */ /* 0x000ea2000c1e1500 */
[----:B------:R-:W-:Y:S02]  /*4bc0*/  ISETP.GE.AND P0, PT, R150, UR36, PT ;  /* 0x0000002496007c0c */ /* 0x000fe4000bf06270 */
[----:B--2---:R-:W-:-:S06]  /*4bd0*/  @!P2 PRMT R11, R4, 0x5410, RZ ;  /* 0x00005410040ba816 */ /* 0x004fcc00000000ff */
[----:B------:R-:W2:Y:S02]  /*4be0*/  @!P1 LDG.E.U16 R4, desc[UR26][R8.64+-0x40] ;  /* 0xffffc01a08049981 */ /* 0x000ea4000c1e1500 */
[----:B--2---:R-:W-:-:S03]  /*4bf0*/  @!P1 PRMT R11, R11, 0x5410, R4 ;  /* 0x000054100b0b9816 */ /* 0x004fc60000000004 */
[----:B------:R-:W2:Y:S01]  /*4c00*/  @!P0 LDG.E.U16 R4, desc[UR26][R8.64] ;  /* 0x0000001a08048981 */ /* 0x000ea2000c1e1500 */
[----:B------:R-:W-:Y:S01]  /*4c10*/  ISETP.NE.AND P1, PT, R13, RZ, PT ;  /* 0x000000ff0d00720c */ /* 0x000fe20003f25270 */
[----:B------:R-:W-:Y:S01]  /*4c20*/  IMAD.MOV.U32 R13, RZ, RZ, RZ ;  /* 0x000000ffff0d7224 */ /* 0x000fe200078e00ff */
[----:B--2---:R-:W-:Y:S02]  /*4c30*/  @!P0 PRMT R13, R4, 0x5410, RZ ;  /* 0x00005410040d8816 */ /* 0x004fe400000000ff */
[----:B------:R-:W-:-:S13]  /*4c40*/  ISETP.NE.AND P0, PT, R98, RZ, PT ;  /* 0x000000ff6200720c */ /* 0x000fda0003f05270 */
[----:B------:R-:W2:Y:S01]  /*4c50*/  @!P0 LDG.E.U16 R4, desc[UR26][R8.64+0x40] ;  /* 0x0000401a08048981 */ /* 0x000ea2000c1e1500 */
[----:B-1----:R-:W-:-:S04]  /*4c60*/  IMAD.U32 R5, R5, 0x10000, RZ ;  /* 0x0001000005057824 */ /* 0x002fc800078e00ff */
[----:B------:R-:W-:Y:S01]  /*4c70*/  FMUL.FTZ R5, R28, R5 ;  /* 0x000000051c057220 */ /* 0x000fe20000410000 */
[----:B------:R-:W-:Y:S02]  /*4c80*/  ISETP.NE.AND P2, PT, R12, RZ, PT ;  /* 0x000000ff0c00720c */ /* 0x000fe40003f45270 */
[----:B--2---:R-:W-:Y:S02]  /*4c90*/  @!P0 PRMT R13, R13, 0x5410, R4 ;  /* 0x000054100d0d8816 */ /* 0x004fe40000000004 */
[----:B------:R-:W-:-:S04]  /*4ca0*/  ISETP.GE.U32.AND P0, PT, R159, UR36, PT ;  /* 0x000000249f007c0c */ /* 0x000fc8000bf06070 */
[----:B------:R-:W-:Y:S02]  /*4cb0*/  FSEL R129, R5, RZ, !P0 ;  /* 0x000000ff05817208 */ /* 0x000fe40004000000 */
[----:B------:R-:W1:Y:S01]  /*4cc0*/  LDS.U16 R5, [R75+0x2] ;  /* 0x000002004b057984 */ /* 0x000e620000000400 */
[----:B------:R-:W-:-:S04]  /*4cd0*/  FMUL.FTZ R4, R109, 1.4426950216293334961 ;  /* 0x3fb8aa3b6d047820 */ /* 0x000fc80000410000 */
[----:B------:R-:W-:-:S06]  /*4ce0*/  FMUL.FTZ R10, R4, R60 ;  /* 0x0000003c040a7220 */ /* 0x000fcc0000410000 */
[----:B------:R-:W2:Y:S02]  /*4cf0*/  MUFU.EX2 R10, R10 ;  /* 0x0000000a000a7308 */ /* 0x000ea40000000800 */
[----:B--2---:R-:W-:Y:S02]  /*4d00*/  FSEL R128, R10, 1, !P0 ;  /* 0x3f8000000a807808 */ /* 0x004fe40004000000 */
[----:B-1----:R-:W-:Y:S01]  /*4d10*/  SHF.L.U32 R6, R5, 0x10, RZ ;  /* 0x0000001005067819 */ /* 0x002fe200000006ff */
[----:B------:R-:W-:-:S05]  /*4d20*/  VIADD R5, R159, 0x1 ;  /* 0x000000019f057836 */ /* 0x000fca0000000000 */
[----:B------:R-:W-:Y:S02]  /*4d30*/  ISETP.GE.U32.AND P0, PT, R5, UR36, PT ;  /* 0x0000002405007c0c */ /* 0x000fe4000bf06070 */
[----:B------:R-:W1:Y:S01]  /*4d40*/  LDS.U16 R5, [R74+0x4] ;  /* 0x000004004a057984 */ /* 0x000e620000000400 */
[----:B------:R-:W-:Y:S01]  /*4d50*/  FMUL.FTZ R12, R4, R59 ;  /* 0x0000003b040c7220 */ /* 0x000fe20000410000 */
[----:B------:R-:W-:-:S05]  /*4d60*/  FMUL.FTZ R6, R27, R6 ;  /* 0x000000061b067220 */ /* 0x000fca0000410000 */
[----:B------:R-:W2:Y:S01]  /*4d70*/  MUFU.EX2 R12, R12 ;  /* 0x0000000c000c7308 */ /* 0x000ea20000000800 */
[----:B------:R-:W-:Y:S02]  /*4d80*/  FSEL R126, R6, RZ, !P0 ;  /* 0x000000ff067e7208 */ /* 0x000fe40004000000 */
[----:B------:R-:W-:Y:S02]  /*4d90*/  IADD3 R6, PT, PT, R159, 0x2, RZ ;  /* 0x000000029f067810 */ /* 0x000fe40007ffe0ff */
[----:B--2---:R-:W-:Y:S02]  /*4da0*/  FSEL R127, R12, 1, !P0 ;  /* 0x3f8000000c7f7808 */ /* 0x004fe40004000000 */
[----:B------:R-:W-:Y:S01]  /*4db0*/  ISETP.GE.U32.AND P0, PT, R6, UR36, PT ;  /* 0x0000002406007c0c */ /* 0x000fe2000bf06070 */
[----:B-1----:R-:W-:-:S04]  /*4dc0*/  IMAD.U32 R5, R5, 0x10000, RZ ;  /* 0x0001000005057824 */ /* 0x002fc800078e00ff */
[----:B------:R-:W-:-:S05]  /*4dd0*/  FMUL.FTZ R5, R26, R5 ;  /* 0x000000051a057220 */ /* 0x000fca0000410000 */
[----:B------:R-:W-:Y:S02]  /*4de0*/  FSEL R124, R5, RZ, !P0 ;  /* 0x000000ff057c7208 */ /* 0x000fe40004000000 */
[----:B------:R-:W1:Y:S01]  /*4df0*/  LDS.U16 R5, [R73+0x6] ;  /* 0x0000060049057984 */ /* 0x000e620000000400 */
[----:B------:R-:W-:-:S06]  /*4e00*/  FMUL.FTZ R10, R4, R58 ;  /* 0x0000003a040a7220 */ /* 0x000fcc0000410000 */
[----:B------:R-:W2:Y:S02]  /*4e10*/  MUFU.EX2 R10, R10 ;  /* 0x0000000a000a7308 */ /* 0x000ea40000000800 */
[----:B--2---:R-:W-:Y:S01]  /*4e20*/  FSEL R125, R10, 1, !P0 ;  /* 0x3f8000000a7d7808 */ /* 0x004fe20004000000 */
[----:B-1----:R-:W-:Y:S02]  /*4e30*/  IMAD.U32 R6, R5, 0x10000, RZ ;  /* 0x0001000005067824 */ /* 0x002fe400078e00ff */
[----:B------:R-:W-:-:S05]  /*4e40*/  VIADD R5, R159, 0x3 ;  /* 0x000000039f057836 */ /* 0x000fca0000000000 */
[----:B------:R-:W-:Y:S02]  /*4e50*/  ISETP.GE.U32.AND P0, PT, R5, UR36, PT ;  /* 0x0000002405007c0c */ /* 0x000fe4000bf06070 */
[----:B------:R-:W1:Y:S01]  /*4e60*/  LDS.U16 R5, [R72+0x8] ;  /* 0x0000080048057984 */ /* 0x000e620000000400 */
[----:B------:R-:W-:Y:S01]  /*4e70*/  FMUL.FTZ R12, R4, R57 ;  /* 0x00000039040c7220 */ /* 0x000fe20000410000 */
[----:B------:R-:W-:-:S05]  /*4e80*/  FMUL.FTZ R6, R25, R6 ;  /* 0x0000000619067220 */ /* 0x000fca0000410000 */
[----:B------:R-:W2:Y:S01]  /*4e90*/  MUFU.EX2 R12, R12 ;  /* 0x0000000c000c7308 */ /* 0x000ea20000000800 */
[----:B------:R-:W-:Y:S01]  /*4ea0*/  FSEL R122, R6, RZ, !P0 ;  /* 0x000000ff067a7208 */ /* 0x000fe20004000000 */
[----:B------:R-:W-:Y:S01]  /*4eb0*/  VIADD R6, R159, 0x4 ;  /* 0x000000049f067836 */ /* 0x000fe20000000000 */
[----:B--2---:R-:W-:-:S04]  /*4ec0*/  FSEL R123, R12, 1, !P0 ;  /* 0x3f8000000c7b7808 */ /* 0x004fc80004000000 */
[----:B------:R-:W-:Y:S02]  /*4ed0*/  ISETP.GE.U32.AND P0, PT, R6, UR36, PT ;  /* 0x0000002406007c0c */ /* 0x000fe4000bf06070 */
[----:B-1----:R-:W-:-:S05]  /*4ee0*/  SHF.L.U32 R5, R5, 0x10, RZ ;  /* 0x0000001005057819 */ /* 0x002fca00000006ff */
[----:B------:R-:W-:-:S05]  /*4ef0*/  FMUL.FTZ R5, R24, R5 ;  /* 0x0000000518057220 */ /* 0x000fca0000410000 */
[----:B------:R-:W-:Y:S02]  /*4f00*/  FSEL R120, R5, RZ, !P0 ;  /* 0x000000ff05787208 */ /* 0x000fe40004000000 */
[----:B------:R-:W1:Y:S01]  /*4f10*/  LDS.U16 R5, [R71+0xa] ;  /* 0x00000a0047057984 */ /* 0x000e620000000400 */
[----:B------:R-:W-:-:S06]  /*4f20*/  FMUL.FTZ R10, R4, R56 ;  /* 0x00000038040a7220 */ /* 0x000fcc0000410000 */
[----:B------:R-:W2:Y:S02]  /*4f30*/  MUFU.EX2 R10, R10 ;  /* 0x0000000a000a7308 */ /* 0x000ea40000000800 */
[----:B--2---:R-:W-:Y:S01]  /*4f40*/  FSEL R121, R10, 1, !P0 ;  /* 0x3f8000000a797808 */ /* 0x004fe20004000000 */
[----:B-1----:R-:W-:Y:S01]  /*4f50*/  IMAD.U32 R6, R5, 0x10000, RZ ;  /* 0x0001000005067824 */ /* 0x002fe200078e00ff */
[----:B------:R-:W-:-:S04]  /*4f60*/  IADD3 R5, PT, PT, R159, 0x5, RZ ;  /* 0x000000059f057810 */ /* 0x000fc80007ffe0ff */
        /* <DEDUP_REMOVED lines=8> */
[----:B------:R-:W-:Y:S01]  /*4ff0*/  ISETP.GE.U32.AND P0, PT, R6, UR36, PT ;  /* 0x0000002406007c0c */ /* 0x000fe2000bf06070 */
[----:B-1----:R-:W-:-:S04]  /*5000*/  IMAD.U32 R5, R5, 0x10000, RZ ;  /* 0x0001000005057824 */ /* 0x002fc800078e00ff */
[----:B------:R-:W-:-:S05]  /*5010*/  FMUL.FTZ R5, R22, R5 ;  /* 0x0000000516057220 */ /* 0x000fca0000410000 */
[----:B------:R-:W-:Y:S02]  /*5020*/  FSEL R116, R5, RZ, !P0 ;  /* 0x000000ff05747208 */ /* 0x000fe40004000000 */
[----:B------:R-:W1:Y:S01]  /*5030*/  LDS.U16 R5, [R69+0xe] ;  /* 0x00000e0045057984 */ /* 0x000e620000000400 */
        /* <DEDUP_REMOVED lines=68> */
[----:B-1----:R-:W-:Y:S02]  /*5480*/  IMAD.U32 R5, R5, 0x10000, RZ ;  /* 0x0001000005057824 */ /* 0x002fe400078e00ff */
[----:B------:R-:W-:Y:S01]  /*5490*/  FMUL.FTZ R10, R4, R46 ;  /* 0x0000002e040a7220 */ /* 0x000fe20000410000 */
[----:B------:R-:W2:Y:S01]  /*54a0*/  @!P4 LDG.E.U16 R12, desc[UR26][R8.64+0x140] ;  /* 0x0001401a080cc981 */ /* 0x000ea2000c1e1500 */
[----:B------:R-:W-:-:S05]  /*54b0*/  FMUL.FTZ R5, R14, R5 ;  /* 0x000000050e057220 */ /* 0x000fca0000410000 */
[----:B------:R-:W-:Y:S02]  /*54c0*/  FSEL R100, R5, RZ, !P0 ;  /* 0x000000ff05647208 */ /* 0x000fe40004000000 */
[----:B------:R-:W1:Y:S01]  /*54d0*/  LDS.U16 R5, [R61+0x1e] ;  /* 0x00001e003d057984 */ /* 0x000e620000000400 */
[----:B------:R-:W5:Y:S01]  /*54e0*/  MUFU.EX2 R10, R10 ;  /* 0x0000000a000a7308 */ /* 0x000f620000000800 */
[----:B------:R-:W-:Y:S01]  /*54f0*/  FMUL.FTZ R6, R4, R45 ;  /* 0x0000002d04067220 */ /* 0x000fe20000410000 */
[----:B------:R-:W-:Y:S01]  /*5500*/  VIADD R4, R159, 0xf ;  /* 0x0000000f9f047836 */ /* 0x000fe20000000000 */
[----:B-----5:R-:W-:-:S04]  /*5510*/  FSEL R101, R10, 1, !P0 ;  /* 0x3f8000000a657808 */ /* 0x020fc80004000000 */
[----:B------:R-:W-:Y:S01]  /*5520*/  ISETP.GE.U32.AND P0, PT, R4, UR36, PT ;  /* 0x0000002404007c0c */ /* 0x000fe2000bf06070 */
[----:B------:R-:W-:-:S04]  /*5530*/  FFMA.FTZ R4, R129, R127, R126 ;  /* 0x0000007f81047223 */ /* 0x000fc8000001007e */
[----:B------:R-:W-:-:S04]  /*5540*/  FFMA.FTZ R4, R125, R4, R124 ;  /* 0x000000047d047223 */ /* 0x000fc8000001007c */
[----:B------:R-:W-:Y:S01]  /*5550*/  FFMA.FTZ R4, R123, R4, R122 ;  /* 0x000000047b047223 */ /* 0x000fe2000001007a */
[----:B-1----:R-:W-:-:S04]  /*5560*/  IMAD.U32 R5, R5, 0x10000, RZ ;  /* 0x0001000005057824 */ /* 0x002fc800078e00ff */
[----:B------:R-:W-:-:S05]  /*5570*/  FMUL.FTZ R5, R0, R5 ;  /* 0x0000000500057220 */ /* 0x000fca0000410000 */
[----:B------:R-:W-:Y:S01]  /*5580*/  FSEL R98, R5, RZ, !P0 ;  /* 0x000000ff05627208 */ /* 0x000fe20004000000 */
[----:B------:R-:W-:Y:S01]  /*5590*/  FFMA.FTZ R5, R121, R4, R120 ;  /* 0x0000000479057223 */ /* 0x000fe20000010078 */
[----:B------:R-:W-:-:S04]  /*55a0*/  FMUL.FTZ R4, R128, R127 ;  /* 0x0000007f80047220 */ /* 0x000fc80000410000 */
        /* <DEDUP_REMOVED lines=13> */
[----:B------:R-:W1:Y:S01]  /*5680*/  MUFU.EX2 R6, R6 ;  /* 0x0000000600067308 */ /* 0x000e620000000800 */
[----:B------:R-:W-:Y:S02]  /*5690*/  FFMA.FTZ R5, R107, R5, R106 ;  /* 0x000000056b057223 */ /* 0x000fe4000001006a */
[----:B------:R-:W-:Y:S02]  /*56a0*/  FMUL.FTZ R4, R111, R4 ;  /* 0x000000046f047220 */ /* 0x000fe40000410000 */
[----:B------:R-:W-:Y:S02]  /*56b0*/  FFMA.FTZ R5, R105, R5, R104 ;  /* 0x0000000569057223 */ /* 0x000fe40000010068 */
[----:B------:R-:W-:Y:S02]  /*56c0*/  FMUL.FTZ R4, R109, R4 ;  /* 0x000000046d047220 */ /* 0x000fe40000410000 */
[----:B------:R-:W-:-:S02]  /*56d0*/  FFMA.FTZ R5, R103, R5, R102 ;  /* 0x0000000567057223 */ /* 0x000fc40000010066 */
[----:B------:R-:W-:Y:S02]  /*56e0*/  FMUL.FTZ R4, R107, R4 ;  /* 0x000000046b047220 */ /* 0x000fe40000410000 */
[----:B------:R-:W-:Y:S01]  /*56f0*/  FFMA.FTZ R5, R101, R5, R100 ;  /* 0x0000000565057223 */ /* 0x000fe20000010064 */
[----:B-1----:R-:W-:Y:S01]  /*5700*/  FSEL R99, R6, 1, !P0 ;  /* 0x3f80000006637808 */ /* 0x002fe20004000000 */
[----:B------:R-:W-:-:S04]  /*5710*/  FMUL.FTZ R4, R105, R4 ;  /* 0x0000000469047220 */ /* 0x000fc80000410000 */
[----:B------:R-:W-:Y:S01]  /*5720*/  FMUL.FTZ R4, R103, R4 ;  /* 0x0000000467047220 */ /* 0x000fe20000410000 */
[----:B------:R-:W-:-:S03]  /*5730*/  FFMA.FTZ R6, R99, R5, R98 ;  /* 0x0000000563067223 */ /* 0x000fc60000010062 */
[----:B------:R-:W-:Y:S02]  /*5740*/  FMUL.FTZ R4, R101, R4 ;  /* 0x0000000465047220 */ /* 0x000fe40000410000 */
[----:B------:R-:W1:Y:S02]  /*5750*/  SHFL.UP PT, R10, R6, 0x1, RZ ;  /* 0x04200000060a7989 */ /* 0x000e6400000e00ff */
[----:B------:R-:W-:-:S05]  /*5760*/  FMUL.FTZ R5, R99, R4 ;  /* 0x0000000463057220 */ /* 0x000fca0000410000 */
[----:B------:R-:W5:Y:S01]  /*5770*/  SHFL.UP PT, R4, R5, 0x1, RZ ;  /* 0x0420000005047989 */ /* 0x000f6200000e00ff */
[----:B---3--:R-:W-:Y:S01]  /*5780*/  ISETP.GE.AND P0, PT, R163, 0x1, PT ;  /* 0x00000001a300780c */ /* 0x008fe20003f06270 */
[----:B-1----:R-:W-:-:S05]  /*5790*/  FFMA.FTZ R135, R5, R10, R6 ;  /* 0x0000000a05877223 */ /* 0x002fca0000010006 */
[----:B------:R-:W-:-:S07]  /*57a0*/  FSEL R132, R6, R135, !P0 ;  /* 0x0000008706847208 */ /* 0x000fce0004000000 */
[----:B-----5:R-:W-:Y:S01]  /*57b0*/  @P0 FMUL.FTZ R5, R5, R4 ;  /* 0x0000000405050220 */ /* 0x020fe20000410000 */
[----:B------:R-:W3:Y:S04]  /*57c0*/  @!P2 LDG.E.U16 R6, desc[UR26][R8.64+0xc0] ;  /* 0x0000c01a0806a981 */ /* 0x000ee8000c1e1500 */
[----:B------:R-:W1:Y:S04]  /*57d0*/  SHFL.UP PT, R10, R132, 0x2, RZ ;  /* 0x04400000840a7989 */ /* 0x000e6800000e00ff */
[----:B------:R-:W5:Y:S01]  /*57e0*/  SHFL.UP PT, R4, R5, 0x2, RZ ;  /* 0x0440000005047989 */ /* 0x000f6200000e00ff */
[----:B------:R-:W-:Y:S01]  /*57f0*/  ISETP.GE.AND P0, PT, R163, 0x2, PT ;  /* 0x00000002a300780c */ /* 0x000fe20003f06270 */
[----:B-1----:R-:W-:-:S02]  /*5800*/  FFMA.FTZ R135, R5, R10, R132 ;  /* 0x0000000a05877223 */ /* 0x002fc40000010084 */
[----:B------:R-:W2:Y:S10]  /*5810*/  @!P3 LDG.E.U16 R10, desc[UR26][R8.64+0x100] ;  /* 0x0001001a080ab981 */ /* 0x000eb4000c1e1500 */
[----:B-----5:R-:W-:-:S02]  /*5820*/  @P0 FMUL.FTZ R5, R5, R4 ;  /* 0x0000000405050220 */ /* 0x020fc40000410000 */
[----:B------:R-:W5:Y:S01]  /*5830*/  @!P1 LDG.E.U16 R4, desc[UR26][R8.64+0x80] ;  /* 0x0000801a08049981 */ /* 0x000f62000c1e1500 */
[----:B------:R-:W-:-:S03]  /*5840*/  FSEL R134, R132, R135, !P0 ;  /* 0x0000008784867208 */ /* 0x000fc60004000000 */
[----:B------:R-:W3:Y:S04]  /*5850*/  @!P6 LDG.E.U16 R132, desc[UR26][R8.64+0x1c0] ;  /* 0x0001c01a0884e981 */ /* 0x000ee8000c1e1500 */
[----:B------:R-:W1:Y:S04]  /*5860*/  SHFL.UP PT, R137, R134, 0x4, RZ ;  /* 0x0480000086897989 */ /* 0x000e6800000e00ff */
[----:B------:R-:W0:Y:S01]  /*5870*/  SHFL.UP PT, R136, R5, 0x4, RZ ;  /* 0x0480000005887989 */ /* 0x000e2200000e00ff */
[----:B------:R-:W-:Y:S02]  /*5880*/  ISETP.GE.AND P0, PT, R163, 0x4, PT ;  /* 0x00000004a300780c */ /* 0x000fe40003f06270 */
[----:B------:R-:W-:Y:S01]  /*5890*/  MOV R135, RZ ;  /* 0x000000ff00877202 */ /* 0x000fe20000000f00 */
[----:B-1----:R-:W-:-:S10]  /*58a0*/  FFMA.FTZ R137, R5, R137, R134 ;  /* 0x0000008905897223 */ /* 0x002fd40000010086 */
[----:B0-----:R-:W-:Y:S01]  /*58b0*/  @P0 FMUL.FTZ R5, R5, R136 ;  /* 0x0000008805050220 */ /* 0x001fe20000410000 */
[----:B------:R-:W-:Y:S01]  /*58c0*/  IMAD.MOV.U32 R139, RZ, RZ, RZ ;  /* 0x000000ffff8b7224 */ /* 0x000fe200078e00ff */
[----:B----4-:R-:W-:Y:S02]  /*58d0*/  @!P5 PRMT R139, R130, 0x5410, RZ ;  /* 0x00005410828bd816 */ /* 0x010fe400000000ff */
[----:B------:R-:W-:Y:S01]  /*58e0*/  PRMT R130, R131, 0x7632, R130 ;  /* 0x0000763283827816 */ /* 0x000fe20000000082 */
[----:B------:R-:W-:Y:S01]  /*58f0*/  STS.U16 [R92+0x840], R133 ;  /* 0x000840855c007388 */ /* 0x000fe20000000400 */
[----:B------:R-:W0:Y:S01]  /*5900*/  S2UR UR17, SR_CgaCtaId ;  /* 0x00000000001179c3 */ /* 0x000e220000008800 */
[----:B------:R-:W-:Y:S01]  /*5910*/  PRMT R136, R13, 0x7632, R136 ;  /* 0x000076320d887816 */ /* 0x000fe20000000088 */
[----:B------:R-:W-:Y:S01]  /*5920*/  UMOV UR7, 0x400 ;  /* 0x0000040000077882 */ /* 0x000fe20000000000 */
[----:B------:R-:W-:Y:S01]  /*5930*/  SHF.R.U32.HI R162, RZ, 0x5, R95 ;  /* 0x00000005ffa27819 */ /* 0x000fe2000001165f */
[----:B0-----:R-:W-:Y:S01]  /*5940*/  ULEA UR7, UR17, UR7, 0x18 ;  /* 0x0000000711077291 */ /* 0x001fe2000f8ec0ff */
[----:B------:R-:W-:Y:S01]  /*5950*/  BSSY.RECONVERGENT B0, `(.L_x_3417) ;  /* 0x000005c000007945 */ /* 0x000fe20003800200 */
[----:B-----5:R-:W-:-:S02]  /*5960*/  @!P1 PRMT R135, R4, 0x5410, RZ ;  /* 0x0000541004879816 */ /* 0x020fc400000000ff */
[----:B------:R-:W-:Y:S01]  /*5970*/  FSEL R4, R134, R137, !P0 ;  /* 0x0000008986047208 */ /* 0x000fe20004000000 */
[----:B------:R-:W-:Y:S01]  /*5980*/  IMAD.MOV.U32 R137, RZ, RZ, RZ ;  /* 0x000000ffff897224 */ /* 0x000fe200078e00ff */
[----:B--2---:R-:W-:-:S03]  /*5990*/  @!P3 PRMT R137, R10, 0x5410, RZ ;  /* 0x000054100a89b816 */ /* 0x004fc600000000ff */
[----:B------:R-:W0:Y:S01]  /*59a0*/  SHFL.UP PT, R10, R4, 0x8, RZ ;  /* 0x05000000040a7989 */ /* 0x000e2200000e00ff */
[----:B---3--:R-:W-:-:S03]  /*59b0*/  @!P2 PRMT R135, R135, 0x5410, R6 ;  /* 0x000054108787a816 */ /* 0x008fc60000000006 */
[----:B------:R-:W1:Y:S01]  /*59c0*/  SHFL.UP PT, R6, R5, 0x8, RZ ;  /* 0x0500000005067989 */ /* 0x000e6200000e00ff */
[--C-:B------:R-:W-:Y:S02]  /*59d0*/  @!P4 PRMT R137, R137, 0x5410, R12.reuse ;  /* 0x000054108989c816 */ /* 0x100fe4000000000c */
[----:B------:R-:W-:Y:S02]  /*59e0*/  PRMT R12, R133, 0x7632, R12 ;  /* 0x00007632850c7816 */ /* 0x000fe4000000000c */
[----:B------:R-:W-:-:S03]  /*59f0*/  ISETP.GE.AND P0, PT, R163, 0x8, PT ;  /* 0x00000008a300780c */ /* 0x000fc60003f06270 */
[----:B------:R-:W-:Y:S01]  /*5a00*/  STS.U16 [R91+0x880], R12 ;  /* 0x0008800c5b007388 */ /* 0x000fe20000000400 */
[----:B------:R-:W-:-:S03]  /*5a10*/  @!P6 PRMT R139, R139, 0x5410, R132 ;  /* 0x000054108b8be816 */ /* 0x000fc60000000084 */
[----:B------:R-:W-:Y:S01]  /*5a20*/  STS.U16 [R90+0x8c0], R131 ;  /* 0x0008c0835a007388 */ /* 0x000fe20000000400 */
[----:B------:R-:W-:-:S03]  /*5a30*/  PRMT R132, R7, 0x7632, R132 ;  /* 0x0000763207847816 */ /* 0x000fc60000000084 */
[----:B------:R-:W-:Y:S04]  /*5a40*/  STS.U16 [R89+0x900], R130 ;  /* 0x0009008259007388 */ /* 0x000fe80000000400 */
[----:B------:R0:W-:Y:S01]  /*5a50*/  STS.U16 [R88+0x940], R7 ;  /* 0x0009400758007388 */ /* 0x0001e20000000400 */
[----:B------:R-:W-:-:S03]  /*5a60*/  PRMT R134, R11, 0x7632, R134 ;  /* 0x000076320b867816 */ /* 0x000fc60000000086 */
[----:B------:R-:W-:Y:S01]  /*5a70*/  STS.U16 [R87+0x980], R132 ;  /* 0x0009808457007388 */ /* 0x000fe20000000400 */
[C---:B0-----:R-:W-:Y:S01]  /*5a80*/  FFMA.FTZ R7, R5.reuse, R10, R4 ;  /* 0x0000000a05077223 */ /* 0x041fe20000010004 */
[----:B-1----:R-:W-:Y:S02]  /*5a90*/  @P0 FMUL.FTZ R5, R5, R6 ;  /* 0x0000000605050220 */ /* 0x002fe40000410000 */
[----:B------:R0:W-:Y:S02]  /*5aa0*/  STS.U16 [R86+0x9c0], R11 ;  /* 0x0009c00b56007388 */ /* 0x0001e40000000400 */
[----:B------:R-:W-:Y:S02]  /*5ab0*/  FSEL R4, R4, R7, !P0 ;  /* 0x0000000704047208 */ /* 0x000fe40004000000 */
[----:B------:R-:W-:Y:S04]  /*5ac0*/  STS.U16 [R85+0xa00], R134 ;  /* 0x000a008655007388 */ /* 0x000fe80000000400 */
[----:B------:R-:W-:Y:S04]  /*5ad0*/  STS.U16 [R84+0xa40], R13 ;  /* 0x000a400d54007388 */ /* 0x000fe80000000400 */
[----:B------:R-:W1:Y:S04]  /*5ae0*/  SHFL.UP PT, R12, R5, 0x10, RZ ;  /* 0x06000000050c7989 */ /* 0x000e6800000e00ff */
[----:B------:R-:W2:Y:S01]  /*5af0*/  SHFL.UP PT, R13, R4, 0x10, RZ ;  /* 0x06000000040d7989 */ /* 0x000ea200000e00ff */
[----:B------:R-:W-:-:S02]  /*5b00*/  ISETP.NE.AND P2, PT, R163, 0x1f, PT ;  /* 0x0000001fa300780c */ /* 0x000fc40003f45270 */
[----:B------:R-:W-:Y:S02]  /*5b10*/  LOP3.LUT P0, RZ, R95, 0x1f, RZ, 0xc0, !PT ;  /* 0x0000001f5fff7812 */ /* 0x000fe4000780c0ff */
[----:B------:R-:W-:Y:S02]  /*5b20*/  PRMT R133, R135, 0x7632, R133 ;  /* 0x0000763287857816 */ /* 0x000fe40000000085 */
[----:B------:R-:W-:Y:S01]  /*5b30*/  ISETP.EQ.OR P0, PT, RZ, UR6, P0 ;  /* 0x00000006ff007c0c */ /* 0x000fe20008702670 */
[----:B------:R-:W-:Y:S01]  /*5b40*/  STS.U16 [R83+0xa80], R136 ;  /* 0x000a808853007388 */ /* 0x000fe20000000400 */
[----:B------:R-:W-:Y:S01]  /*5b50*/  PRMT R130, R137, 0x7632, R130 ;  /* 0x0000763289827816 */ /* 0x000fe20000000082 */
[----:B------:R-:W-:Y:S01]  /*5b60*/  HFMA2 R10, -RZ, RZ, 1.875, 0 ;  /* 0x3f800000ff0a7431 */ /* 0x000fe200000001ff */
[----:B------:R-:W-:Y:S01]  /*5b70*/  PRMT R131, R139, 0x7632, R131 ;  /* 0x000076328b837816 */ /* 0x000fe20000000083 */
[----:B------:R-:W-:Y:S01]  /*5b80*/  STS.U16 [R82+0xac0], R135 ;  /* 0x000ac08752007388 */ /* 0x000fe20000000400 */
[----:B0-----:R-:W-:Y:S01]  /*5b90*/  IMAD.MOV.U32 R11, RZ, RZ, RZ ;  /* 0x000000ffff0b7224 */ /* 0x001fe200078e00ff */
[----:B------:R-:W-:-:S02]  /*5ba0*/  @!P2 LEA R6, R162, UR7, 0x3 ;  /* 0x00000007a206ac11 */ /* 0x000fc4000f8e18ff */
[----:B------:R-:W-:Y:S04]  /*5bb0*/  STS.U16 [R81+0xb00], R133 ;  /* 0x000b008551007388 */ /* 0x000fe80000000400 */
[----:B------:R-:W-:Y:S01]  /*5bc0*/  STS.U16 [R80+0xb40], R137 ;  /* 0x000b408950007388 */ /* 0x000fe20000000400 */
[----:B-1----:R-:W-:-:S03]  /*5bd0*/  FMUL.FTZ R12, R5, R12 ;  /* 0x0000000c050c7220 */ /* 0x002fc60000410000 */
[----:B------:R-:W-:Y:S01]  /*5be0*/  STS.U16 [R79+0xb80], R130 ;  /* 0x000b80824f007388 */ /* 0x000fe20000000400 */
[----:B--2---:R-:W-:-:S03]  /*5bf0*/  FFMA.FTZ R13, R5, R13, R4 ;  /* 0x0000000d050d7223 */ /* 0x004fc60000010004 */
        /* <DEDUP_REMOVED lines=29> */
[----:B------:R-:W-:Y:S02]  /*5dd0*/  ISETP.NE.AND P0, PT, R162, 0x1, PT ;  /* 0x00000001a200780c */ /* 0x000fe40003f05270 */
        /* <DEDUP_REMOVED lines=17> */
[----:B------:R-:W-:Y:S02]  /*5ef0*/  @!P0 IMAD.MOV.U32 R164, RZ, RZ, R10 ;  /* 0x000000ffffa48224 */ /* 0x000fe400078e000a */
[----:B------:R-:W-:-:S07]  /*5f00*/  @!P0 IMAD.MOV.U32 R165, RZ, RZ, R11 ;  /* 0x000000ffffa58224 */ /* 0x000fce00078e000b */
.L_x_3418:
[----:B------:R-:W-:Y:S05]  /*5f10*/  BSYNC.RECONVERGENT B0 ;  /* 0x0000000000007941 */ /* 0x000fea0003800200 */
.L_x_3417:
[----:B------:R-:W-:Y:S01]  /*5f20*/  BAR.SYNC.DEFER_BLOCKING 0x0 ;  /* 0x0000000000007b1d */ /* 0x000fe20000010000 */
[----:B------:R-:W-:Y:S01]  /*5f30*/  ISETP.NE.AND P0, PT, R95, RZ, PT ;  /* 0x000000ff5f00720c */ /* 0x000fe20003f05270 */
[----:B0-----:R-:W-:Y:S01]  /*5f40*/  IMAD.U32 R10, R131, 0x10000, RZ ;  /* 0x00010000830a7824 */ /* 0x001fe200078e00ff */
[----:B------:R-:W-:Y:S01]  /*5f50*/  SHF.L.U32 R11, R130, 0x10, RZ ;  /* 0x00000010820b7819 */ /* 0x000fe200000006ff */
[----:B------:R-:W-:Y:S01]  /*5f60*/  IMAD.U32 R13, R132, 0x10000, RZ ;  /* 0x00010000840d7824 */ /* 0x000fe200078e00ff */
[----:B------:R-:W-:Y:S01]  /*5f70*/  SHF.L.U32 R12, R133, 0x10, RZ ;  /* 0x00000010850c7819 */ /* 0x000fe200000006ff */
[----:B------:R-:W-:Y:S01]  /*5f80*/  BSSY.RECONVERGENT B0, `(.L_x_3419) ;  /* 0x0000029000007945 */ /* 0x000fe20003800200 */
        /* <DEDUP_REMOVED lines=13> */
[----:B------:R-:W-:Y:S01]  /*6060*/  FFMA.FTZ R109, R109, R110, R108 ;  /* 0x0000006e6d6d7223 */ /* 0x000fe2000001006c */
[----:B------:R-:W-:-:S03]  /*6070*/  SHF.L.U32 R108, R161, 0x10, RZ ;  /* 0x00000010a16c7819 */ /* 0x000fc600000006ff */
[----:B------:R-:W-:Y:S01]  /*6080*/  FFMA.FTZ R112, R107, R109, R106 ;  /* 0x0000006d6b707223 */ /* 0x000fe2000001006a */
[----:B------:R-:W-:Y:S01]  /*6090*/  SHF.L.U32 R107, R142, 0x10, RZ ;  /* 0x000000108e6b7819 */ /* 0x000fe200000006ff */
[----:B------:R-:W-:Y:S02]  /*60a0*/  IMAD.U32 R106, R143, 0x10000, RZ ;  /* 0x000100008f6a7824 */ /* 0x000fe400078e00ff */
[----:B------:R-:W-:Y:S01]  /*60b0*/  FFMA.FTZ R115, R105, R112, R104 ;  /* 0x0000007069737223 */ /* 0x000fe20000010068 */
[----:B------:R-:W-:Y:S02]  /*60c0*/  IMAD.U32 R105, R140, 0x10000, RZ ;  /* 0x000100008c697824 */ /* 0x000fe400078e00ff */
[----:B------:R-:W-:Y:S02]  /*60d0*/  IMAD.U32 R104, R141, 0x10000, RZ ;  /* 0x000100008d687824 */ /* 0x000fe400078e00ff */
[----:B------:R-:W-:Y:S01]  /*60e0*/  FFMA.FTZ R116, R103, R115, R102 ;  /* 0x0000007367747223 */ /* 0x000fe20000010066 */
[----:B------:R-:W-:Y:S01]  /*60f0*/  IMAD.U32 R103, R138, 0x10000, RZ ;  /* 0x000100008a677824 */ /* 0x000fe200078e00ff */
[----:B------:R-:W-:-:S02]  /*6100*/  SHF.L.U32 R102, R139, 0x10, RZ ;  /* 0x000000108b667819 */ /* 0x000fc400000006ff */
[----:B------:R-:W-:Y:S01]  /*6110*/  FFMA.FTZ R119, R101, R116, R100 ;  /* 0x0000007465777223 */ /* 0x000fe20000010064 */
[----:B------:R-:W-:Y:S01]  /*6120*/  SHF.L.U32 R101, R136, 0x10, RZ ;  /* 0x0000001088657819 */ /* 0x000fe200000006ff */
[----:B------:R-:W-:Y:S02]  /*6130*/  IMAD.U32 R100, R137, 0x10000, RZ ;  /* 0x0001000089647824 */ /* 0x000fe400078e00ff */
[----:B------:R-:W-:Y:S01]  /*6140*/  FFMA.FTZ R120, R99, R119, R98 ;  /* 0x0000007763787223 */ /* 0x000fe20000010062 */
[----:B------:R-:W-:Y:S02]  /*6150*/  IMAD.U32 R99, R134, 0x10000, RZ ;  /* 0x0001000086637824 */ /* 0x000fe400078e00ff */
        /* <DEDUP_REMOVED lines=9> */
[----:B------:R-:W-:-:S05]  /*61f0*/  IMAD.U32 R7, RZ, RZ, UR41 ;  /* 0x00000029ff077e24 */ /* 0x000fca000f8e00ff */
[----:B------:R0:W-:Y:S02]  /*6200*/  STG.E.64 desc[UR26][R6.64], R4 ;  /* 0x0000000406007986 */ /* 0x0001e4000c101b1a */
.L_x_3420:
[----:B------:R-:W-:Y:S05]  /*6210*/  BSYNC.RECONVERGENT B0 ;  /* 0x0000000000007941 */ /* 0x000fea0003800200 */
.L_x_3419:
[----:B------:R-:W-:Y:S01]  /*6220*/  ULEA UR19, UP0, UR10, UR19, 0x2 ;  /* 0x000000130a137291 */ /* 0x000fe2000f8010ff */
[----:B0-----:R-:W-:Y:S01]  /*6230*/  IMAD.U32 R7, RZ, RZ, UR30 ;  /* 0x0000001eff077e24 */ /* 0x001fe2000f8e00ff */
[----:B------:R-:W-:Y:S01]  /*6240*/  UIADD3 UR16, UPT, UPT, UR16, 0x1, URZ ;  /* 0x0000000110107890 */ /* 0x000fe2000fffe0ff */
[----:B------:R-:W-:Y:S01]  /*6250*/  MOV R5, UR28 ;  /* 0x0000001c00057c02 */ /* 0x000fe20008000f00 */
[----:B------:R-:W-:Y:S01]  /*6260*/  UIADD3.X UR20, UPT, UPT, UR20, UR24, URZ, UP0, !UPT ;  /* 0x0000001814147290 */ /* 0x000fe200087fe4ff */
[----:B------:R-:W-:Y:S01]  /*6270*/  FFMA.FTZ R32, R107, R115, R32 ;  /* 0x000000736b207223 */ /* 0x000fe20000010020 */
[----:B------:R-:W-:Y:S01]  /*6280*/  UISETP.NE.AND UP0, UPT, UR16, URZ, UPT ;  /* 0x000000ff1000728c */ /* 0x000fe2000bf05270 */
        /* <DEDUP_REMOVED lines=22> */
.L_x_3416:
        /* <DEDUP_REMOVED lines=24> */
[----:B------:R-:W-:Y:S01]  /*6570*/  STS.U16 [R76], R43 ;  /* 0x0000002b4c007388 */ /* 0x000fe20000000400 */
[----:B------:R-:W-:-:S02]  /*6580*/  UIADD3.X UR33, UPT, UPT, URZ, UR33, URZ, UP2, !UPT ;  /* 0x00000021ff217290 */ /* 0x000fc400097fe4ff */
[----:B------:R-:W-:Y:S01]  /*6590*/  UIADD3.X UR35, UPT, UPT, URZ, UR35, URZ, UP3, !UPT ;  /* 0x00000023ff237290 */ /* 0x000fe20009ffe4ff */
        /* <DEDUP_REMOVED lines=22> */
[----:B-1----:R-:W-:Y:S01]  /*6700*/  IMAD.U32 R4, RZ, RZ, UR11 ;  /* 0x0000000bff047e24 */ /* 0x002fe2000f8e00ff */
[----:B--2---:R-:W-:Y:S02]  /*6710*/  SHF.L.U32 R2, R95, 0x4, RZ ;  /* 0x000000045f027819 */ /* 0x004fe400000006ff */
[----:B------:R-:W-:Y:S02]  /*6720*/  LDS.U16 R91, [R91+0x40] ;  /* 0x000040005b5b7984 */ /* 0x000fe40000000400 */
[----:B------:R-:W-:Y:S02]  /*6730*/  LOP3.LUT R2, R2, 0x3e00, RZ, 0xc0, !PT ;  /* 0x00003e0002027812 */ /* 0x000fe400078ec0ff */
[----:B------:R-:W-:Y:S02]  /*6740*/  LDS.U16 R7, [R90+0x80] ;  /* 0x000080005a077984 */ /* 0x000fe40000000400 */
[----:B------:R-:W-:-:S02]  /*6750*/  LOP3.LUT R21, R2, 0x1f, R95, 0xf8, !PT ;  /* 0x0000001f02157812 */ /* 0x000fc400078ef85f */
[----:B------:R-:W-:Y:S02]  /*6760*/  LDS.U16 R89, [R89+0xc0] ;  /* 0x0000c00059597984 */ /* 0x000fe40000000400 */
[C---:B------:R-:W-:Y:S02]  /*6770*/  LOP3.LUT R23, R21.reuse, 0x20, RZ, 0xfc, !PT ;  /* 0x0000002015177812 */ /* 0x040fe400078efcff */
        /* <DEDUP_REMOVED lines=69> */
.L_x_3423:
        /* <DEDUP_REMOVED lines=11> */
.L_x_5100:


//--------------------- .text._Z25selective_scan_fwd_kernelI32Selective_Scan_fwd_kernel_traitsILi64ELi16ELi1ELb0ELb1ELb1ELb1EN3c108BFloat16EfEEv13SSMParamsBase --------------------------
	.section	.text._Z25selective_scan_fwd_kernelI32Selective_Scan_fwd_kernel_traitsILi64ELi16ELi1ELb0ELb1ELb1ELb1EN3c108BFloat16EfEEv13SSMParamsBase,"ax",@progbits
	.align	128
        .global         _Z25selective_scan_fwd_kernelI32Selective_Scan_fwd_kernel_traitsILi64ELi16ELi1ELb0ELb1ELb1ELb1EN3c108BFloat16EfEEv13SSMParamsBase
        .type           _Z25selective_scan_fwd_kernelI32Selective_Scan_fwd_kernel_traitsILi64ELi16ELi1ELb0ELb1ELb1ELb1EN3c108BFloat16EfEEv13SSMParamsBase,@function
        .size           _Z25selective_scan_fwd_kernelI32Selective_Scan_fwd_kernel_traitsILi64ELi16ELi1ELb0ELb1ELb1ELb1EN3c108BFloat16EfEEv13SSMParamsBase,(.L_x_5101 - _Z25selective_scan_fwd_kernelI32Selective_Scan_fwd_kernel_traitsILi64ELi16ELi1ELb0ELb1ELb1ELb1EN3c108BFloat16EfEEv13SSMParamsBase)
        .other          _Z25selective_scan_fwd_kernelI32Selective_Scan_fwd_kernel_traitsILi64ELi16ELi1ELb0ELb1ELb1ELb1EN3c108BFloat16EfEEv13SSMParamsBase,@"STO_CUDA_ENTRY STV_DEFAULT"
_Z25selective_scan_fwd_kernelI32Selective_Scan_fwd_kernel_traitsILi64ELi16ELi1ELb0ELb1ELb1ELb1EN3c108BFloat16EfEEv13SSMParamsBase:
.text._Z25selective_scan_fwd_kernelI32Selective_Scan_fwd_kernel_traitsILi64ELi16ELi1ELb0ELb1ELb1ELb1EN3c108BFloat16EfEEv13SSMParamsBase:
[----:B------:R-:W-:Y:S01]  /*0000*/  LDC R1, c[0x0][0x37c] ;  /* 0x0000df00ff017b82 */ /* 0x000fe20000000800 */
[----:B------:R-:W0:Y:S07]  /*0010*/  LDCU.64 UR4, c[0x0][0x470] ;  /* 0x00008e00ff0477ac */ /* 0x000e2e0008000a00 */
[----:B------:R-:W1:Y:S01]  /*0020*/  S2UR UR28, SR_CTAID.Y ;  /* 0x00000000001c79c3 */ /* 0x000e620000002600 */
[----:B------:R-:W2:Y:S01]  /*0030*/  LDCU.64 UR26, c[0x0][0x358] ;  /* 0x00006b00ff1a77ac */ /* 0x000ea20008000a00 */
[----:B------:R-:W3:Y:S01]  /*0040*/  LDCU UR35, c[0x0][0x398] ;  /* 0x00007300ff2377ac */ /* 0x000ee20008000800 */
[----:B------:R-:W4:Y:S05]  /*0050*/  LDCU.128 UR8, c[0x0][0x450] ;  /* 0x00008a00ff0877ac */ /* 0x000f2a0008000c00 */
[----:B------:R-:W2:Y:S01]  /*0060*/  S2UR UR29, SR_CTAID.X ;  /* 0x00000000001d79c3 */ /* 0x000ea20000002500 */
[----:B------:R-:W2:Y:S01]  /*0070*/  LDCU.128 UR16, c[0x0][0x3f0] ;  /* 0x00007e00ff1077ac */ /* 0x000ea20008000c00 */
[----:B0-----:R-:W-:Y:S01]  /*0080*/  UISETP.NE.U32.AND UP1, UPT, UR4, URZ, UPT ;  /* 0x000000ff0400728c */ /* 0x001fe2000bf25070 */
[----:B------:R-:W0:Y:S03]  /*0090*/  LDCU.128 UR12, c[0x0][0x400] ;  /* 0x00008000ff0c77ac */ /* 0x000e260008000c00 */
[----:B------:R-:W-:Y:S01]  /*00a0*/  UISETP.NE.AND.EX UP1, UPT, UR5, URZ, UPT, UP1 ;  /* 0x000000ff0500728c */ /* 0x000fe2000bf25310 */
[----:B---3--:R-:W-:Y:S01]  /*00b0*/  IMAD.U32 R0, RZ, RZ, UR35 ;  /* 0x00000023ff007e24 */ /* 0x008fe2000f8e00ff */
        /* <DEDUP_REMOVED lines=18> */
[----:B------:R-:W-:-:S05]  /*01e0*/  IMAD.U32 R3, RZ, RZ, UR11 ;  /* 0x0000000bff037e24 */ /* 0x000fca000f8e00ff */
[----:B------:R0:W5:Y:S01]  /*01f0*/  @P0 LDG.E R2, desc[UR26][R2.64] ;  /* 0x0000001a02020981 */ /* 0x000162000c1e1900 */
[----:B--2---:R-:W2:Y:S02]  /*0200*/  MUFU.RCP R0, R0 ;  /* 0x0000000000007308 */ /* 0x004ea40000001000 */
[----:B--2---:R-:W-:-:S06]  /*0210*/  VIADD R6, R0, 0xffffffe ;  /* 0x0ffffffe00067836 */ /* 0x004fcc0000000000 */
[----:B------:R-:W2:Y:S01]  /*0220*/  F2I.FTZ.U32.TRUNC.NTZ R6, R6 ;  /* 0x0000000600067305 */ /* 0x000ea2000021f000 */
[----:B0-----:R-:W-:Y:S02]  /*0230*/  IABS R3, UR28 ;  /* 0x0000001c00037c13 */ /* 0x001fe40008000000 */
[----:B--2---:R-:W-:Y:S02]  /*0240*/  R2UR UR5, R6 ;  /* 0x00000000060572ca */ /* 0x004fe400000e0000 */
[----:B------:R-:W-:Y:S01]  /*0250*/  R2UR UR24, R3 ;  /* 0x00000000031872ca */ /* 0x000fe200000e0000 */
[----:B------:R-:W-:-:S10]  /*0260*/  UMOV UR4, URZ ;  /* 0x000000ff00047c82 */ /* 0x000fd40008000000 */
[----:B------:R-:W-:-:S04]  /*0270*/  UIADD3 UR22, UPT, UPT, URZ, -UR5, URZ ;  /* 0x80000005ff167290 */ /* 0x000fc8000fffe0ff */
[----:B------:R-:W-:-:S04]  /*0280*/  UIMAD UR22, UR22, UR25, URZ ;  /* 0x00000019161672a4 */ /* 0x000fc8000f8e02ff */
[----:B------:R-:W-:Y:S02]  /*0290*/  UIMAD.WIDE.U32 UR22, UR5, UR22, UR4 ;  /* 0x00000016051672a5 */ /* 0x000fe4000f8e0004 */
[----:B------:R-:W-:Y:S02]  /*02a0*/  UIMAD.WIDE.U32 UR10, UR29, UR16, URZ ;  /* 0x000000101d0a72a5 */ /* 0x000fe4000f8e00ff */
[----:B------:R-:W-:Y:S01]  /*02b0*/  UIMAD.WIDE.U32 UR22, UR23, UR24, URZ ;  /* 0x00000018171672a5 */ /* 0x000fe2000f8e00ff */
[----:B------:R-:W0:Y:S03]  /*02c0*/  LDCU.128 UR4, c[0x0][0x460] ;  /* 0x00008c00ff0477ac */ /* 0x000e260008000c00 */
[----:B------:R-:W-:-:S04]  /*02d0*/  UIADD3 UR16, UPT, UPT, -UR23, URZ, URZ ;  /* 0x000000ff17107290 */ /* 0x000fc8000fffe1ff */
[----:B------:R-:W-:Y:S02]  /*02e0*/  UIMAD UR16, UR25, UR16, UR24 ;  /* 0x00000010191072a4 */ /* 0x000fe4000f8e0218 */
[----:B------:R-:W-:Y:S02]  /*02f0*/  UIMAD.WIDE.U32 UR20, UR29, UR12, URZ ;  /* 0x0000000c1d1472a5 */ /* 0x000fe4000f8e00ff */
[----:B------:R-:W-:Y:S02]  /*0300*/  UISETP.GT.U32.AND UP0, UPT, UR25, UR16, UPT ;  /* 0x000000101900728c */ /* 0x000fe4000bf04070 */
[----:B------:R-:W-:Y:S02]  /*0310*/  UIMAD UR11, UR29, UR17, UR11 ;  /* 0x000000111d0b72a4 */ /* 0x000fe4000f8e020b */
[----:B------:R-:W-:Y:S02]  /*0320*/  UIMAD UR13, UR29, UR13, UR21 ;  /* 0x0000000d1d0d72a4 */ /* 0x000fe4000f8e0215 */
[----:B------:R-:W-:Y:S01]  /*0330*/  UIMAD.WIDE.U32 UR10, UR28, UR18, UR10 ;  /* 0x000000121c0a72a5 */ /* 0x000fe2000f8e000a */
[----:B------:R-:W-:Y:S01]  /*0340*/  UMOV UR12, UR20 ;  /* 0x00000014000c7c82 */ /* 0x000fe20008000000 */
[----:B---3--:R-:W-:-:S02]  /*0350*/  UISETP.GE.AND UP3, UPT, UR34, 0x1, UPT ;  /* 0x000000012200788c */ /* 0x008fc4000bf66270 */
[----:B------:R-:W-:Y:S02]  /*0360*/  UIMAD.WIDE.U32 UR12, UR28, UR14, UR12 ;  /* 0x0000000e1c0c72a5 */ /* 0x000fe4000f8e000c */
[----:B------:R-:W-:Y:S02]  /*0370*/  UIMAD UR19, UR28, UR19, UR11 ;  /* 0x000000131c1372a4 */ /* 0x000fe4000f8e020b */
[----:B0-----:R-:W-:Y:S02]  /*0380*/  ULEA UR18, UP1, UR10, UR4, 0x1 ;  /* 0x000000040a127291 */ /* 0x001fe4000f8208ff */
[----:B------:R-:W-:Y:S02]  /*0390*/  @!UP0 UIADD3 UR16, UPT, UPT, UR16, -UR25, URZ ;  /* 0x8000001910108290 */ /* 0x000fe4000fffe0ff */
[----:B------:R-:W-:Y:S02]  /*03a0*/  UIMAD UR11, UR28, UR15, UR13 ;  /* 0x0000000f1c0b72a4 */ /* 0x000fe4000f8e020d */
[----:B------:R-:W-:-:S02]  /*03b0*/  ULEA UR17, UP2, UR12, UR6, 0x1 ;  /* 0x000000060c117291 */ /* 0x000fc4000f8408ff */
[----:B------:R-:W-:Y:S02]  /*03c0*/  ULEA.HI.X UR13, UR10, UR5, UR19, 0x1, UP1 ;  /* 0x000000050a0d7291 */ /* 0x000fe400088f0c13 */
[----:B------:R-:W-:Y:S02]  /*03d0*/  UISETP.GE.U32.AND UP1, UPT, UR16, UR25, UPT ;  /* 0x000000191000728c */ /* 0x000fe4000bf26070 */
[----:B------:R-:W-:Y:S01]  /*03e0*/  ULOP3.LUT UR4, UR28, UR35, URZ, 0x3c, !UPT ;  /* 0x000000231c047292 */ /* 0x000fe2000f8e3cff */
[----:B------:R-:W-:Y:S01]  /*03f0*/  PLOP3.LUT P2, PT, PT, PT, UP3, 0x80, 0x8 ;  /* 0x000000000008781c */ /* 0x000fe20003f4f038 */
[----:B------:R-:W-:Y:S02]  /*0400*/  ULEA.HI.X UR12, UR12, UR7, UR11, 0x1, UP2 ;  /* 0x000000070c0c7291 */ /* 0x000fe400090f0c0b */
[----:B------:R-:W-:Y:S02]  /*0410*/  UISETP.GE.AND UP2, UPT, UR4, URZ, UPT ;  /* 0x000000ff0400728c */ /* 0x000fe4000bf46270 */
[----:B------:R-:W-:-:S02]  /*0420*/  @!UP0 UIADD3 UR23, UPT, UPT, UR23, 0x1, URZ ;  /* 0x0000000117178890 */ /* 0x000fc4000fffe0ff */
[----:B----4-:R-:W-:Y:S02]  /*0430*/  UIMAD.WIDE.U32 UR14, UR29, UR30, URZ ;  /* 0x0000001e1d0e72a5 */ /* 0x010fe4000f8e00ff */
[----:B------:R-:W-:Y:S02]  /*0440*/  @UP1 UIADD3 UR23, UPT, UPT, UR23, 0x1, URZ ;  /* 0x0000000117171890 */ /* 0x000fe4000fffe0ff */
[----:B------:R-:W-:Y:S01]  /*0450*/  UIMAD UR7, UR29, UR31, UR15 ;  /* 0x0000001f1d0772a4 */ /* 0x000fe2000f8e020f */
[----:B------:R-:W0:Y:S01]  /*0460*/  LDCU.64 UR20, c[0x0][0x3b0] ;  /* 0x00007600ff1477ac */ /* 0x000e220008000a00 */
[----:B------:R-:W2:Y:S01]  /*0470*/  LDCU.64 UR24, c[0x0][0x3c8] ;  /* 0x00007900ff1877ac */ /* 0x000ea20008000a00 */
[----:B------:R-:W-:Y:S02]  /*0480*/  UISETP.NE.AND UP0, UPT, UR35, URZ, UPT ;  /* 0x000000ff2300728c */ /* 0x000fe4000bf05270 */
[----:B------:R-:W-:Y:S01]  /*0490*/  @!UP2 UIADD3 UR23, UPT, UPT, -UR23, URZ, URZ ;  /* 0x000000ff1717a290 */ /* 0x000fe2000fffe1ff */
[----:B012---:R-:W-:Y:S11]  /*04a0*/  @!P2 EXIT ;  /* 0x000000000000a94d */ /* 0x007ff60003800000 */
[----:B------:R-:W0:Y:S01]  /*04b0*/  S2R R97, SR_TID.X ;  /* 0x0000000000617919 */ /* 0x000e220000002100 */
[----:B------:R-:W-:Y:S01]  /*04c0*/  @!UP0 ULOP3.LUT UR23, URZ, UR35, URZ, 0x33, !UPT ;  /* 0x00000023ff178292 */ /* 0x000fe2000f8e33ff */
[----:B------:R-:W1:Y:S03]  /*04d0*/  LDCU UR15, c[0x0][0x384] ;  /* 0x00007080ff0f77ac */ /* 0x000e660008000800 */
[----:B------:R-:W-:Y:S01]  /*04e0*/  USHF.R.S32.HI UR10, URZ, 0x1f, UR23 ;  /* 0x0000001fff0a7899 */ /* 0x000fe20008011417 */
[----:B------:R-:W-:Y:S01]  /*04f0*/  UMOV UR6, UR14 ;  /* 0x0000000e00067c82 */ /* 0x000fe20008000000 */
[----:B------:R-:W-:Y:S02]  /*0500*/  UIMAD.WIDE.U32 UR4, UR29, UR20, URZ ;  /* 0x000000141d0472a5 */ /* 0x000fe4000f8e00ff */
[----:B------:R-:W-:Y:S01]  /*0510*/  UIMAD UR11, UR10, UR32, URZ ;  /* 0x000000200a0b72a4 */ /* 0x000fe2000f8e02ff */
[----:B------:R-:W2:Y:S01]  /*0520*/  LDCU.64 UR30, c[0x0][0x448] ;  /* 0x00008900ff1e77ac */ /* 0x000ea20008000a00 */
[----:B------:R-:W-:-:S02]  /*0530*/  UIMAD.WIDE.U32 UR6, UR23, UR32, UR6 ;  /* 0x00000020170672a5 */ /* 0x000fc4000f8e0006 */
[----:B------:R-:W-:Y:S02]  /*0540*/  UIMAD UR11, UR23, UR33, UR11 ;  /* 0x00000021170b72a4 */ /* 0x000fe4000f8e020b */
[----:B------:R-:W-:Y:S02]  /*0550*/  UIMAD UR5, UR29, UR21, UR5 ;  /* 0x000000151d0572a4 */ /* 0x000fe4000f8e0205 */
[----:B------:R-:W-:Y:S02]  /*0560*/  ULEA UR21, UP0, UR6, UR8, 0x1 ;  /* 0x0000000806157291 */ /* 0x000fe4000f8008ff */
[----:B------:R-:W-:Y:S01]  /*0570*/  UIADD3 UR7, UPT, UPT, UR7, UR11, URZ ;  /* 0x0000000b07077290 */ /* 0x000fe2000fffe0ff */
[----:B------:R-:W3:Y:S01]  /*0580*/  LDCU UR19, c[0x0][0x38c] ;  /* 0x00007180ff1377ac */ /* 0x000ee20008000800 */
[----:B0-----:R-:W-:Y:S02]  /*0590*/  IMAD.SHL.U32 R0, R97, 0x10, RZ ;  /* 0x0000001061007824 */ /* 0x001fe400078e00ff */
[----:B------:R-:W-:-:S02]  /*05a0*/  ULEA.HI.X UR9, UR6, UR9, UR7, 0x1, UP0 ;  /* 0x0000000906097291 */ /* 0x000fc400080f0c07 */
[----:B------:R-:W-:Y:S02]  /*05b0*/  UIMAD.WIDE.U32 UR6, UR23, UR24, UR4 ;  /* 0x00000018170672a5 */ /* 0x000fe4000f8e0004 */
[----:B------:R-:W-:Y:S01]  /*05c0*/  UIMAD UR10, UR10, UR24, URZ ;  /* 0x000000180a0a72a4 */ /* 0x000fe2000f8e02ff */
[----:B------:R-:W-:Y:S01]  /*05d0*/  LOP3.LUT R0, R0, 0x3e00, RZ, 0xc0, !PT ;  /* 0x00003e0000007812 */ /* 0x000fe200078ec0ff */
[----:B------:R-:W-:Y:S01]  /*05e0*/  UMOV UR5, URZ ;  /* 0x000000ff00057c82 */ /* 0x000fe20008000000 */
[----:B------:R-:W-:Y:S01]  /*05f0*/  UMOV UR4, URZ ;  /* 0x000000ff00047c82 */ /* 0x000fe20008000000 */
[----:B-----5:R-:W-:Y:S01]  /*0600*/  @P0 R2UR UR5, R2 ;  /* 0x00000000020502ca */ /* 0x020fe200000e0000 */
[----:B------:R-:W-:Y:S01]  /*0610*/  UIMAD UR10, UR23, UR25, UR10 ;  /* 0x00000019170a72a4 */ /* 0x000fe2000f8e020a */
[----:B------:R-:W-:Y:S01]  /*0620*/  @P1 R2UR UR4, R4 ;  /* 0x00000000040412ca */ /* 0x000fe200000e0000 */
[----:B-1----:R-:W-:Y:S01]  /*0630*/  UIMAD UR8, UR29, UR15, UR28 ;  /* 0x0000000f1d0872a4 */ /* 0x002fe2000f8e021c */
[----:B------:R-:W-:Y:S01]  /*0640*/  LOP3.LUT R0, R0, 0x1f, R97, 0xf8, !PT ;  /* 0x0000001f00007812 */ /* 0x000fe200078ef861 */
[----:B--2---:R-:W-:-:S02]  /*0650*/  ULEA UR20, UP0, UR6, UR30, 0x1 ;  /* 0x0000001e06147291 */ /* 0x004fc4000f8008ff */
[----:B------:R-:W-:Y:S01]  /*0660*/  UIADD3 UR22, UPT, UPT, UR7, UR10, URZ ;  /* 0x0000000a07167290 */ /* 0x000fe2000fffe0ff */
[----:B------:R-:W-:Y:S01]  /*0670*/  SHF.L.U32 R96, R0, 0x1, RZ ;  /* 0x0000000100607819 */ /* 0x000fe200000006ff */
[----:B------:R-:W-:Y:S02]  /*0680*/  UIMAD UR8, UR8, UR34, URZ ;  /* 0x00000022080872a4 */ /* 0x000fe4000f8e02ff */
[----:B------:R-:W-:Y:S02]  /*0690*/  ULEA.HI.X UR22, UR6, UR31, UR22, 0x1, UP0 ;  /* 0x0000001f06167291 */ /* 0x000fe400080f0c16 */
[----:B---3--:R-:W-:Y:S01]  /*06a0*/  UIMAD UR19, UR8, UR19, URZ ;  /* 0x00000013081372a4 */ /* 0x008fe2000f8e02ff */
[----:B------:R-:W-:Y:S01]  /*06b0*/  UMOV UR6, URZ ;  /* 0x000000ff00067c82 */ /* 0x000fe20008000000 */
[----:B------:R-:W-:Y:S01]  /*06c0*/  UMOV UR16, UR13 ;  /* 0x0000000d00107c82 */ /* 0x000fe20008000000 */
[----:B------:R-:W-:Y:S01]  /*06d0*/  UMOV UR7, UR12 ;  /* 0x0000000c00077c82 */ /* 0x000fe20008000000 */
[----:B------:R-:W-:-:S08]  /*06e0*/  UMOV UR23, UR9 ;  /* 0x0000000900177c82 */ /* 0x000fd00008000000 */
.L_x_3462:
[----:B------:R-:W0:Y:S01]  /*06f0*/  LDCU UR24, c[0x0][0x388] ;  /* 0x00007100ff1877ac */ /* 0x000e220008000800 */
[----:B------:R-:W-:Y:S01]  /*0700*/  IMAD.SHL.U32 R159, R97, 0x10, RZ ;  /* 0x00000010619f7824 */ /* 0x000fe200078e00ff */
[----:B------:R-:W-:Y:S01]  /*0710*/  IADD3 R4, P0, PT, R96, UR18, RZ ;  /* 0x0000001260047c10 */ /* 0x000fe2000ff1e0ff */
[----:B------:R-:W-:Y:S01]  /*0720*/  USHF.L.U32 UR8, UR6, 0xa, URZ ;  /* 0x0000000a06087899 */ /* 0x000fe200080006ff */
[----:B------:R-:W-:Y:S02]  /*0730*/  PRMT R0, RZ, 0x7610, R0 ;  /* 0x00007610ff007816 */ /* 0x000fe40000000000 */
[----:B------:R-:W-:Y:S01]  /*0740*/  LOP3.LUT R20, R159, 0x3e00, RZ, 0xc0, !PT ;  /* 0x00003e009f147812 */ /* 0x000fe200078ec0ff */
[----:B------:R-:W-:Y:S01]  /*0750*/  IMAD.X R5, RZ, RZ, UR16, P0 ;  /* 0x00000010ff057e24 */ /* 0x000fe200080e06ff */
[----:B------:R-:W-:Y:S02]  /*0760*/  PRMT R13, RZ, 0x7610, R13 ;  /* 0x00007610ff0d7816 */ /* 0x000fe4000000000d */
[----:B------:R-:W-:-:S02]  /*0770*/  LOP3.LUT R24, R20, 0x1f, R97, 0xf8, !PT ;  /* 0x0000001f14187812 */ /* 0x000fc400078ef861 */
[----:B------:R-:W-:Y:S02]  /*0780*/  PRMT R12, RZ, 0x7610, R12 ;  /* 0x00007610ff0c7816 */ /* 0x000fe4000000000c */
[C---:B------:R-:W-:Y:S01]  /*0790*/  LOP3.LUT R152, R24.reuse, 0xe0, RZ, 0xfc, !PT ;  /* 0x000000e018987812 */ /* 0x040fe200078efcff */
[C---:B------:R-:W-:Y:S01]  /*07a0*/  IMAD.SHL.U32 R96, R24.reuse, 0x2, RZ ;  /* 0x0000000218607824 */ /* 0x040fe200078e00ff */
[C---:B------:R-:W-:Y:S01]  /*07b0*/  LOP3.LUT R151, R24.reuse, 0x100, RZ, 0xfc, !PT ;  /* 0x0000010018977812 */ /* 0x040fe200078efcff */
[----:B0-----:R-:W-:Y:S01]  /*07c0*/  UIADD3 UR24, UPT, UPT, -UR8, UR24, URZ ;  /* 0x0000001808187290 */ /* 0x001fe2000fffe1ff */
[----:B------:R-:W-:Y:S02]  /*07d0*/  LOP3.LUT R153, R24, 0xc0, RZ, 0xfc, !PT ;  /* 0x000000c018997812 */ /* 0x000fe400078efcff */
[----:B------:R-:W-:Y:S02]  /*07e0*/  IADD3 R2, P0, PT, R96, UR17, RZ ;  /* 0x0000001160027c10 */ /* 0x000fe4000ff1e0ff */
[----:B------:R-:W-:-:S02]  /*07f0*/  LOP3.LUT R154, R24, 0xa0, RZ, 0xfc, !PT ;  /* 0x000000a0189a7812 */ /* 0x000fc400078efcff */
[----:B------:R-:W-:Y:S02]  /*0800*/  IADD3.X R3, PT, PT, RZ, UR7, RZ, P0, !PT ;  /* 0x00000007ff037c10 */ /* 0x000fe400087fe4ff */
[C---:B------:R-:W-:Y:S01]  /*0810*/  ISETP.GE.AND P0, PT, R24.reuse, UR24, PT ;  /* 0x0000001818007c0c */ /* 0x040fe2000bf06270 */
[----:B------:R-:W-:Y:S01]  /*0820*/  BAR.SYNC.DEFER_BLOCKING 0x0 ;  /* 0x0000000000007b1d */ /* 0x000fe20000010000 */
[C---:B------:R-:W-:Y:S02]  /*0830*/  LOP3.LUT R155, R24.reuse, 0x80, RZ, 0xfc, !PT ;  /* 0x00000080189b7812 */ /* 0x040fe400078efcff */
[C---:B------:R-:W-:Y:S02]  /*0840*/  LOP3.LUT R156, R24.reuse, 0x60, RZ, 0xfc, !PT ;  /* 0x00000060189c7812 */ /* 0x040fe400078efcff */
[----:B------:R-:W-:Y:S02]  /*0850*/  ISETP.GE.AND P1, PT, R153, UR24, PT ;  /* 0x0000001899007c0c */ /* 0x000fe4000bf26270 */
[----:B------:R-:W-:-:S02]  /*0860*/  LOP3.LUT R158, R24, 0x20, RZ, 0xfc, !PT ;  /* 0x00000020189e7812 */ /* 0x000fc400078efcff */
[----:B------:R-:W-:Y:S02]  /*0870*/  ISETP.GE.AND P2, PT, R154, UR24, PT ;  /* 0x000000189a007c0c */ /* 0x000fe4000bf46270 */
[----:B------:R-:W-:Y:S02]  /*0880*/  LOP3.LUT R157, R24, 0x40, RZ, 0xfc, !PT ;  /* 0x00000040189d7812 */ /* 0x000fe400078efcff */
[----:B------:R-:W-:Y:S02]  /*0890*/  ISETP.GE.AND P3, PT, R155, UR24, PT ;  /* 0x000000189b007c0c */ /* 0x000fe4000bf66270 */
[----:B------:R-:W-:Y:S02]  /*08a0*/  ISETP.GE.AND P4, PT, R156, UR24, PT ;  /* 0x000000189c007c0c */ /* 0x000fe4000bf86270 */
[----:B------:R-:W-:Y:S02]  /*08b0*/  ISETP.GE.AND P6, PT, R158, UR24, PT ;  /* 0x000000189e007c0c */ /* 0x000fe4000bfc6270 */
[----:B------:R-:W-:-:S02]  /*08c0*/  ISETP.GE.AND P5, PT, R157, UR24, PT ;  /* 0x000000189d007c0c */ /* 0x000fc4000bfa6270 */
[----:B------:R-:W-:Y:S02]  /*08d0*/  PRMT R10, RZ, 0x7610, R10 ;  /* 0x00007610ff0a7816 */ /* 0x000fe4000000000a */
[----:B------:R-:W-:Y:S01]  /*08e0*/  PRMT R11, RZ, 0x7610, R11 ;  /* 0x00007610ff0b7816 */ /* 0x000fe2000000000b */
[----:B------:R-:W2:Y:S01]  /*08f0*/  @!P0 LDG.E.U16 R0, desc[UR26][R4.64] ;  /* 0x0000001a04008981 */ /* 0x000ea2000c1e1500 */
[----:B------:R-:W-:Y:S02]  /*0900*/  ISETP.GE.AND P0, PT, R152, UR24, PT ;  /* 0x0000001898007c0c */ /* 0x000fe4000bf06270 */
[----:B------:R-:W-:Y:S01]  /*0910*/  PRMT R8, RZ, 0x7610, R8 ;  /* 0x00007610ff087816 */ /* 0x000fe20000000008 */
[----:B------:R-:W3:Y:S01]  /*0920*/  @!P1 LDG.E.U16 R10, desc[UR26][R4.64+0x180] ;  /* 0x0001801a040a9981 */ /* 0x000ee2000c1e1500 */
[C---:B------:R-:W-:Y:S02]  /*0930*/  LOP3.LUT R150, R24.reuse, 0x120, RZ, 0xfc, !PT ;  /* 0x0000012018967812 */ /* 0x040fe400078efcff */
[----:B------:R-:W-:Y:S01]  /*0940*/  PRMT R9, RZ, 0x7610, R9 ;  /* 0x00007610ff097816 */ /* 0x000fe20000000009 */
[----:B------:R-:W4:Y:S01]  /*0950*/  @!P2 LDG.E.U16 R11, desc[UR26][R4.64+0x140] ;  /* 0x0001401a040ba981 */ /* 0x000f22000c1e1500 */
[----:B------:R-:W-:-:S02]  /*0960*/  LOP3.LUT R149, R24, 0x140, RZ, 0xfc, !PT ;  /* 0x0000014018957812 */ /* 0x000fc400078efcff */
[C---:B------:R-:W-:Y:S01]  /*0970*/  LOP3.LUT R148, R24.reuse, 0x160, RZ, 0xfc, !PT ;  /* 0x0000016018947812 */ /* 0x040fe200078efcff */
[----:B------:R-:W5:Y:S01]  /*0980*/  @!P3 LDG.E.U16 R8, desc[UR26][R4.64+0x100] ;  /* 0x0001001a0408b981 */ /* 0x000f62000c1e1500 */
[----:B------:R-:W-:Y:S02]  /*0990*/  PRMT R7, RZ, 0x7610, R7 ;  /* 0x00007610ff077816 */ /* 0x000fe40000000007 */
[C---:B------:R-:W-:Y:S01]  /*09a0*/  LOP3.LUT R147, R24.reuse, 0x180, RZ, 0xfc, !PT ;  /* 0x0000018018937812 */ /* 0x040fe200078efcff */
[----:B------:R-:W3:Y:S01]  /*09b0*/  @!P0 LDG.E.U16 R13, desc[UR26][R4.64+0x1c0] ;  /* 0x0001c01a040d8981 */ /* 0x000ee2000c1e1500 */
[----:B------:R-:W-:Y:S02]  /*09c0*/  ISETP.GE.AND P0, PT, R151, UR24, PT ;  /* 0x0000001897007c0c */ /* 0x000fe4000bf06270 */
[----:B------:R-:W-:Y:S01]  /*09d0*/  PRMT R6, RZ, 0x7610, R6 ;  /* 0x00007610ff067816 */ /* 0x000fe20000000006 */
[----:B------:R-:W4:Y:S01]  /*09e0*/  @!P4 LDG.E.U16 R9, desc[UR26][R4.64+0xc0] ;  /* 0x0000c01a0409c981 */ /* 0x000f22000c1e1500 */
[----:B------:R-:W-:-:S02]  /*09f0*/  LOP3.LUT R146, R24, 0x1a0, RZ, 0xfc, !PT ;  /* 0x000001a018927812 */ /* 0x000fc400078efcff */
[----:B------:R-:W-:Y:S01]  /*0a00*/  ISETP.GE.AND P1, PT, R149, UR24, PT ;  /* 0x0000001895007c0c */ /* 0x000fe2000bf26270 */
[----:B------:R-:W5:Y:S01]  /*0a10*/  @!P6 LDG.E.U16 R7, desc[UR26][R4.64+0x40] ;  /* 0x0000401a0407e981 */ /* 0x000f62000c1e1500 */
[----:B------:R-:W-:Y:S02]  /*0a20*/  ISETP.GE.AND P2, PT, R148, UR24, PT ;  /* 0x0000001894007c0c */ /* 0x000fe4000bf46270 */
[----:B------:R-:W-:Y:S01]  /*0a30*/  PRMT R15, RZ, 0x7610, R15 ;  /* 0x00007610ff0f7816 */ /* 0x000fe2000000000f */
[----:B------:R-:W3:Y:S01]  /*0a40*/  @!P5 LDG.E.U16 R6, desc[UR26][R4.64+0x80] ;  /* 0x0000801a0406d981 */ /* 0x000ee2000c1e1500 */
[----:B------:R-:W-:Y:S02]  /*0a50*/  PRMT R14, RZ, 0x7610, R14 ;  /* 0x00007610ff0e7816 */ /* 0x000fe4000000000e */
[----:B------:R-:W-:Y:S01]  /*0a60*/  PRMT R17, RZ, 0x7610, R17 ;  /* 0x00007610ff117816 */ /* 0x000fe20000000011 */
        /* <DEDUP_REMOVED lines=8> */
[C---:B------:R-:W-:Y:S02]  /*0af0*/  LOP3.LUT R95, R24.reuse, 0x1c0, RZ, 0xfc, !PT ;  /* 0x000001c0185f7812 */ /* 0x040fe400078efcff */
[----:B------:R-:W-:Y:S01]  /*0b00*/  LOP3.LUT R94, R24, 0x1e0, RZ, 0xfc, !PT ;  /* 0x000001e0185e7812 */ /* 0x000fe200078efcff */
[----:B------:R-:W4:Y:S01]  /*0b10*/  @!P0 LDG.E.U16 R15, desc[UR26][R4.64+0x240] ;  /* 0x0002401a040f8981 */ /* 0x000f22000c1e1500 */
[----:B------:R-:W-:-:S02]  /*0b20*/  ISETP.GE.AND P5, PT, R95, UR24, PT ;  /* 0x000000185f007c0c */ /* 0x000fc4000bfa6270 */
[----:B------:R-:W-:Y:S01]  /*0b30*/  ISETP.GE.AND P6, PT, R94, UR24, PT ;  /* 0x000000185e007c0c */ /* 0x000fe2000bfc6270 */
        /* <DEDUP_REMOVED lines=86> */
[----:B------:R-:W-:Y:S02]  /*10a0*/  ISETP.GE.AND P0, PT, R24, UR24, PT ;  /* 0x0000001818007c0c */ /* 0x000fe4000bf06270 */
[----:B------:R-:W-:Y:S02]  /*10b0*/  P2R R30, PR, RZ, 0x2 ;  /* 0x00000002ff1e7803 */ /* 0x000fe40000000000 */
[----:B------:R-:W-:Y:S02]  /*10c0*/  ISETP.GE.AND P1, PT, R158, UR24, PT ;  /* 0x000000189e007c0c */ /* 0x000fe4000bf26270 */
[----:B------:R-:W-:Y:S01]  /*10d0*/  PRMT R20, RZ, 0x7610, R20 ;  /* 0x00007610ff147816 */ /* 0x000fe20000000014 */
[----:B--2---:R-:W-:Y:S04]  /*10e0*/  STS.U16 [R93], R0 ;  /* 0x000000005d007388 */ /* 0x004fe80000000400 */
[----:B-----5:R0:W-:Y:S04]  /*10f0*/  STS.U16 [R92+0x40], R7 ;  /* 0x000040075c007388 */ /* 0x0201e80000000400 */
[----:B---3--:R-:W-:Y:S04]  /*1100*/  STS.U16 [R91+0x80], R6 ;  /* 0x000080065b007388 */ /* 0x008fe80000000400 */
[----:B----4-:R1:W-:Y:S04]  /*1110*/  STS.U16 [R90+0xc0], R9 ;  /* 0x0000c0095a007388 */ /* 0x0103e80000000400 */
        /* <DEDUP_REMOVED lines=53> */
[----:B0-----:R-:W-:Y:S01]  /*1470*/  PRMT R21, RZ, 0x7610, R21 ;  /* 0x00007610ff157816 */ /* 0x001fe20000000015 */
        /* <DEDUP_REMOVED lines=125> */
.L_x_3425:
[----:B------:R-:W-:Y:S05]  /*1c50*/  BSYNC.RECONVERGENT B0 ;  /* 0x0000000000007941 */ /* 0x000fea0003800200 */
.L_x_3424:
        /* <DEDUP_REMOVED lines=35> */
.L_x_3427:
[----:B------:R-:W-:Y:S05]  /*1e90*/  BSYNC.RECONVERGENT B0 ;  /* 0x0000000000007941 */ /* 0x000fea0003800200 */
.L_x_3426:
        /* <DEDUP_REMOVED lines=37> */
.L_x_3429:
[----:B------:R-:W-:Y:S05]  /*20f0*/  BSYNC.RECONVERGENT B0 ;  /* 0x0000000000007941 */ /* 0x000fea0003800200 */
.L_x_3428:
        /* <DEDUP_REMOVED lines=35> */
.L_x_3431:
[----:B------:R-:W-:Y:S05]  /*2330*/  BSYNC.RECONVERGENT B0 ;  /* 0x0000000000007941 */ /* 0x000fea0003800200 */
.L_x_3430:
        /* <DEDUP_REMOVED lines=37> */
.L_x_3433:
[----:B------:R-:W-:Y:S05]  /*2590*/  BSYNC.RECONVERGENT B0 ;  /* 0x0000000000007941 */ /* 0x000fea0003800200 */
.L_x_3432:
        /* <DEDUP_REMOVED lines=35> */
.L_x_3435:
[----:B------:R-:W-:Y:S05]  /*27d0*/  BSYNC.RECONVERGENT B0 ;  /* 0x0000000000007941 */ /* 0x000fea0003800200 */
.L_x_3434:
        /* <DEDUP_REMOVED lines=37> */
.L_x_3437:
[----:B------:R-:W-:Y:S05]  /*2a30*/  BSYNC.RECONVERGENT B0 ;  /* 0x0000000000007941 */ /* 0x000fea0003800200 */
.L_x_3436:
        /* <DEDUP_REMOVED lines=35> */
.L_x_3439:
[----:B------:R-:W-:Y:S05]  /*2c70*/  BSYNC.RECONVERGENT B0 ;  /* 0x0000000000007941 */ /* 0x000fea0003800200 */
.L_x_3438:
        /* <DEDUP_REMOVED lines=40> */
.L_x_3441:
[----:B------:R-:W-:Y:S05]  /*2f00*/  BSYNC.RECONVERGENT B0 ;  /* 0x0000000000007941 */ /* 0x000fea0003800200 */
.L_x_3440:
        /* <DEDUP_REMOVED lines=39> */
.L_x_3443:
[----:B------:R-:W-:Y:S05]  /*3180*/  BSYNC.RECONVERGENT B0 ;  /* 0x0000000000007941 */ /* 0x000fea0003800200 */
.L_x_3442:
        /* <DEDUP_REMOVED lines=45> */
.L_x_3445:
[----:B------:R-:W-:Y:S05]  /*3460*/  BSYNC.RECONVERGENT B0 ;  /* 0x0000000000007941 */ /* 0x000fea0003800200 */
.L_x_3444:
        /* <DEDUP_REMOVED lines=32> */
.L_x_3447:
[----:B------:R-:W-:Y:S05]  /*3670*/  BSYNC.RECONVERGENT B0 ;  /* 0x0000000000007941 */ /* 0x000fea0003800200 */
.L_x_3446:
        /* <DEDUP_REMOVED lines=32> */
.L_x_3449:
[----:B------:R-:W-:Y:S05]  /*3880*/  BSYNC.RECONVERGENT B0 ;  /* 0x0000000000007941 */ /* 0x000fea0003800200 */
.L_x_3448:
        /* <DEDUP_REMOVED lines=32> */
.L_x_3451:
[----:B------:R-:W-:Y:S05]  /*3a90*/  BSYNC.RECONVERGENT B0 ;  /* 0x0000000000007941 */ /* 0x000fea0003800200 */
.L_x_3450:
        /* <DEDUP_REMOVED lines=32> */
.L_x_3453:
[----:B------:R-:W-:Y:S05]  /*3ca0*/  BSYNC.RECONVERGENT B0 ;  /* 0x0000000000007941 */ /* 0x000fea0003800200 */
.L_x_3452:
        /* <DEDUP_REMOVED lines=32> */
.L_x_3455:
[----:B------:R-:W-:Y:S05]  /*3eb0*/  BSYNC.RECONVERGENT B0 ;  /* 0x0000000000007941 */ /* 0x000fea0003800200 */
.L_x_3454:
        /* <DEDUP_REMOVED lines=25> */
[----:B------:R-:W-:Y:S01]  /*4050*/  ISETP.GE.AND P0, PT, R24, UR24, PT ;  /* 0x0000001818007c0c */ /* 0x000fe2000bf06270 */
[----:B------:R-:W-:Y:S01]  /*4060*/  FMUL.FTZ R26, R16, R59 ;  /* 0x0000003b101a7220 */ /* 0x000fe20000410000 */
[----:B------:R-:W-:Y:S01]  /*4070*/  LOP3.LUT R145, R145, 0xfffffeff, RZ, 0xc0, !PT ;  /* 0xfffffeff91917812 */ /* 0x000fe200078ec0ff */
        /* <DEDUP_REMOVED lines=10> */
[----:B------:R-:W-:Y:S01]  /*4120*/  @P0 LOP3.LUT R145, R145, 0x100, RZ, 0xfc, !PT ;  /* 0x0000010091910812 */ /* 0x000fe200078efcff */
[----:B------:R-:W-:Y:S01]  /*4130*/  FMUL.FTZ R22, R12, R55 ;  /* 0x000000370c167220 */ /* 0x000fe20000410000 */
[----:B------:R-:W-:Y:S01]  /*4140*/  IADD3 R2, P0, PT, R96, 0x200, RZ ;  /* 0x0000020060027810 */ /* 0x000fe20007f1e0ff */
[----:B------:R-:W-:Y:S01]  /*4150*/  UISETP.LT.AND UP1, UPT, UR31, 0x1, UPT ;  /* 0x000000011f00788c */ /* 0x000fe2000bf21270 */
[----:B------:R-:W-:Y:S01]  /*4160*/  FMUL.FTZ R21, R11, R54 ;  /* 0x000000360b157220 */ /* 0x000fe20000410000 */
[----:B0-----:R-:W-:Y:S01]  /*4170*/  UIMAD.WIDE.U32 UR12, UR28, UR8, URZ ;  /* 0x000000081c0c72a5 */ /* 0x001fe2000f8e00ff */
[C---:B------:R-:W-:Y:S01]  /*4180*/  IADD3 R110, P1, PT, R2.reuse, UR21, RZ ;  /* 0x00000015026e7c10 */ /* 0x040fe2000ff3e0ff */
[----:B------:R-:W-:Y:S01]  /*4190*/  IMAD.X R4, RZ, RZ, RZ, P0 ;  /* 0x000000ffff047224 */ /* 0x000fe200000e06ff */
[----:B------:R-:W-:Y:S01]  /*41a0*/  IADD3 R2, P2, PT, R2, UR20, RZ ;  /* 0x0000001402027c10 */ /* 0x000fe2000ff5e0ff */
[----:B------:R-:W-:Y:S01]  /*41b0*/  UIMAD UR9, UR28, UR9, UR13 ;  /* 0x000000091c0972a4 */ /* 0x000fe2000f8e020d */
[----:B------:R-:W-:Y:S01]  /*41c0*/  FMUL.FTZ R20, R10, R53 ;  /* 0x000000350a147220 */ /* 0x000fe20000410000 */
[----:B-1----:R-:W-:Y:S01]  /*41d0*/  ULEA UR13, UP0, UR12, UR14, 0x2 ;  /* 0x0000000e0c0d7291 */ /* 0x002fe2000f8010ff */
[----:B------:R-:W-:Y:S01]  /*41e0*/  FMUL.FTZ R19, R9, R52 ;  /* 0x0000003409137220 */ /* 0x000fe20000410000 */
[----:B------:R-:W-:Y:S01]  /*41f0*/  USEL UR8, UR31, 0x1, !UP1 ;  /* 0x000000011f087887 */ /* 0x000fe2000c800000 */
[----:B------:R-:W-:Y:S01]  /*4200*/  FMUL.FTZ R18, R8, R51 ;  /* 0x0000003308127220 */ /* 0x000fe20000410000 */
[----:B------:R-:W-:Y:S01]  /*4210*/  FMUL.FTZ R17, R7, R50 ;  /* 0x0000003207117220 */ /* 0x000fe20000410000 */
[----:B------:R-:W-:Y:S01]  /*4220*/  FMUL.FTZ R14, R5, R46 ;  /* 0x0000002e050e7220 */ /* 0x000fe20000410000 */
[----:B------:R-:W-:Y:S01]  /*4230*/  FMUL.FTZ R0, R6, R45 ;  /* 0x0000002d06007220 */ /* 0x000fe20000410000 */
[C---:B------:R-:W-:Y:S01]  /*4240*/  IADD3.X R111, PT, PT, R4.reuse, UR23, RZ, P1, !PT ;  /* 0x00000017046f7c10 */ /* 0x040fe20008ffe4ff */
[----:B------:R-:W-:Y:S01]  /*4250*/  ULEA.HI.X UR12, UR12, UR15, UR9, 0x2, UP0 ;  /* 0x0000000f0c0c7291 */ /* 0x000fe200080f1409 */
[----:B------:R-:W-:Y:S01]  /*4260*/  IADD3.X R3, PT, PT, R4, UR22, RZ, P2, !PT ;  /* 0x0000001604037c10 */ /* 0x000fe200097fe4ff */
[----:B------:R-:W-:-:S02]  /*4270*/  UIMAD UR32, UR6, UR31, URZ ;  /* 0x0000001f062072a4 */ /* 0x000fc4000f8e02ff */
[----:B------:R-:W-:Y:S01]  /*4280*/  UIADD3 UR9, UPT, UPT, UR25, 0x10a0, URZ ;  /* 0x000010a019097890 */ /* 0x000fe2000fffe0ff */
[----:B------:R-:W0:Y:S01]  /*4290*/  LDCU.64 UR40, c[0x0][0x480] ;  /* 0x00009000ff2877ac */ /* 0x000e220008000a00 */
[----:B------:R-:W-:Y:S02]  /*42a0*/  USHF.L.U64.HI UR30, UR10, 0x2, UR11 ;  /* 0x000000020a1e7899 */ /* 0x000fe4000801020b */
[----:B--2---:R-:W-:Y:S02]  /*42b0*/  USHF.L.U64.HI UR15, UR36, 0x1, UR37 ;  /* 0x00000001240f7899 */ /* 0x004fe40008010225 */
[----:B---3--:R-:W-:Y:S02]  /*42c0*/  USHF.L.U64.HI UR14, UR38, 0x1, UR39 ;  /* 0x00000001260e7899 */ /* 0x008fe40008010227 */
[----:B------:R-:W-:-:S12]  /*42d0*/  UIADD3 UR8, UPT, UPT, -UR8, URZ, URZ ;  /* 0x000000ff08087290 */ /* 0x000fd8000fffe1ff */
.L_x_3461:
[----:B------:R-:W-:Y:S02]  /*42e0*/  ISETP.GE.AND P5, PT, R153, UR24, PT ;  /* 0x0000001899007c0c */ /* 0x000fe4000bfa6270 */
[----:B------:R-:W-:Y:S02]  /*42f0*/  LOP3.LUT P6, RZ, R145, 0x100, RZ, 0xc0, !PT ;  /* 0x0000010091ff7812 */ /* 0x000fe400078cc0ff */
[----:B------:R-:W-:Y:S02]  /*4300*/  ISETP.GE.AND P1, PT, R158, UR24, PT ;  /* 0x000000189e007c0c */ /* 0x000fe4000bf26270 */
[----:B------:R-:W-:Y:S02]  /*4310*/  ISETP.GE.AND P0, PT, R157, UR24, PT ;  /* 0x000000189d007c0c */ /* 0x000fe4000bf06270 */
[----:B------:R-:W-:Y:S02]  /*4320*/  ISETP.GE.AND P4, PT, R156, UR24, PT ;  /* 0x000000189c007c0c */ /* 0x000fe4000bf86270 */
[----:B------:R-:W-:-:S02]  /*4330*/  ISETP.GE.AND P3, PT, R155, UR24, PT ;  /* 0x000000189b007c0c */ /* 0x000fc4000bf66270 */
[----:B------:R-:W-:Y:S01]  /*4340*/  ISETP.GE.AND P2, PT, R154, UR24, PT ;  /* 0x000000189a007c0c */ /* 0x000fe2000bf46270 */
[----:B------:R-:W2:Y:S01]  /*4350*/  @!P5 LDG.E.U16 R100, desc[UR26][R2.64+-0x80] ;  /* 0xffff801a0264d981 */ /* 0x000ea2000c1e1500 */
[----:B------:R-:W-:-:S03]  /*4360*/  ISETP.GE.AND P5, PT, R152, UR24, PT ;  /* 0x0000001898007c0c */ /* 0x000fc6000bfa6270 */
[----:B------:R-:W3:Y:S04]  /*4370*/  @!P6 LDG.E.U16 R10, desc[UR26][R2.64+-0x200] ;  /* 0xfffe001a020ae981 */ /* 0x000ee8000c1e1500 */
[----:B------:R-:W4:Y:S04]  /*4380*/  @!P1 LDG.E.U16 R7, desc[UR26][R2.64+-0x1c0] ;  /* 0xfffe401a02079981 */ /* 0x000f28000c1e1500 */
[----:B------:R-:W5:Y:S04]  /*4390*/  @!P0 LDG.E.U16 R9, desc[UR26][R2.64+-0x180] ;  /* 0xfffe801a02098981 */ /* 0x000f68000c1e1500 */
[----:B------:R-:W5:Y:S01]  /*43a0*/  @!P5 LDG.E.U16 R101, desc[UR26][R2.64+-0x40] ;  /* 0xffffc01a0265d981 */ /* 0x000f62000c1e1500 */
[----:B------:R-:W-:-:S03]  /*43b0*/  ISETP.GE.AND P5, PT, R151, UR24, PT ;  /* 0x0000001897007c0c */ /* 0x000fc6000bfa6270 */
[----:B------:R-:W5:Y:S04]  /*43c0*/  @!P4 LDG.E.U16 R11, desc[UR26][R2.64+-0x140] ;  /* 0xfffec01a020bc981 */ /* 0x000f68000c1e1500 */
[----:B------:R-:W5:Y:S04]  /*43d0*/  @!P3 LDG.E.U16 R12, desc[UR26][R2.64+-0x100] ;  /* 0xffff001a020cb981 */ /* 0x000f68000c1e1500 */
[----:B------:R-:W5:Y:S04]  /*43e0*/  @!P2 LDG.E.U16 R13, desc[UR26][R2.64+-0xc0] ;  /* 0xffff401a020da981 */ /* 0x000f68000c1e1500 */
[----:B------:R-:W5:Y:S01]  /*43f0*/  @!P5 LDG.E.U16 R102, desc[UR26][R2.64] ;  /* 0x0000001a0266d981 */ /* 0x000f62000c1e1500 */
[----:B------:R-:W-:-:S13]  /*4400*/  ISETP.GE.AND P5, PT, R150, UR24, PT ;  /* 0x0000001896007c0c */ /* 0x000fda000bfa6270 */
        /* <DEDUP_REMOVED lines=11> */
[----:B------:R-:W5:Y:S10]  /*44c0*/  @!P6 LDG.E.U16 R109, desc[UR26][R2.64+0x1c0] ;  /* 0x0001c01a026de981 */ /* 0x000f74000c1e1500 */
[----:B------:R-:W5:Y:S01]  /*44d0*/  @!P5 LDG.E.U16 R108, desc[UR26][R2.64+0x180] ;  /* 0x0001801a026cd981 */ /* 0x000f62000c1e1500 */
[----:B------:R-:W-:-:S02]  /*44e0*/  P2R R114, PR, RZ, 0x20 ;  /* 0x00000020ff727803 */ /* 0x000fc40000000000 */
[----:B------:R-:W-:Y:S02]  /*44f0*/  LOP3.LUT P5, RZ, R145, 0x100, RZ, 0xc0, !PT ;  /* 0x0000010091ff7812 */ /* 0x000fe400078ac0ff */
[----:B------:R-:W-:Y:S02]  /*4500*/  P2R R113, PR, RZ, 0x40 ;  /* 0x00000040ff717803 */ /* 0x000fe40000000000 */
[----:B------:R-:W-:Y:S01]  /*4510*/  ISETP.GE.AND P6, PT, R153, UR24, PT ;  /* 0x0000001899007c0c */ /* 0x000fe2000bfc6270 */
[----:B------:R-:W-:Y:S01]  /*4520*/  IMAD.MOV.U32 R6, RZ, RZ, RZ ;  /* 0x000000ffff067224 */ /* 0x000fe200078e00ff */
[----:B------:R-:W-:Y:S01]  /*4530*/  MOV R5, UR12 ;  /* 0x0000000c00057c02 */ /* 0x000fe20008000f00 */
[----:B------:R-:W-:-:S05]  /*4540*/  IMAD.U32 R4, RZ, RZ, UR13 ;  /* 0x0000000dff047e24 */ /* 0x000fca000f8e00ff */
[----:B------:R1:W5:Y:S02]  /*4550*/  LDG.E R112, desc[UR26][R4.64] ;  /* 0x0000001a04707981 */ /* 0x000364000c1e1900 */
[----:B-1----:R-:W-:Y:S02]  /*4560*/  IMAD.MOV.U32 R4, RZ, RZ, RZ ;  /* 0x000000ffff047224 */ /* 0x002fe400078e00ff */
[----:B------:R-:W-:Y:S01]  /*4570*/  IMAD.MOV.U32 R8, RZ, RZ, RZ ;  /* 0x000000ffff087224 */ /* 0x000fe200078e00ff */
[----:B---3--:R-:W-:Y:S02]  /*4580*/  @!P5 PRMT R6, R10, 0x5410, RZ ;  /* 0x000054100a06d816 */ /* 0x008fe400000000ff */
[----:B------:R-:W-:Y:S02]  /*4590*/  ISETP.GE.AND P5, PT, R152, UR24, PT ;  /* 0x0000001898007c0c */ /* 0x000fe4000bfa6270 */
[----:B--2---:R-:W-:Y:S02]  /*45a0*/  @!P6 PRMT R4, R100, 0x5410, RZ ;  /* 0x000054106404e816 */ /* 0x004fe400000000ff */
[----:B------:R-:W-:-:S02]  /*45b0*/  ISETP.GE.AND P6, PT, R151, UR24, PT ;  /* 0x0000001897007c0c */ /* 0x000fc4000bfc6270 */
[----:B----4-:R-:W-:-:S07]  /*45c0*/  @!P1 PRMT R6, R6, 0x5410, R7 ;  /* 0x0000541006069816 */ /* 0x010fce0000000007 */
[----:B-----5:R-:W-:Y:S02]  /*45d0*/  @!P5 PRMT R4, R4, 0x5410, R101 ;  /* 0x000054100404d816 */ /* 0x020fe40000000065 */
[----:B------:R-:W-:Y:S01]  /*45e0*/  ISETP.GE.AND P5, PT, R150, UR24, PT ;  /* 0x0000001896007c0c */ /* 0x000fe2000bfa6270 */
[----:B------:R1:W-:Y:S01]  /*45f0*/  STS.U16 [R93], R6 ;  /* 0x000000065d007388 */ /* 0x0003e20000000400 */
[----:B------:R-:W-:Y:S02]  /*4600*/  PRMT R5, R6, 0x7632, R5 ;  /* 0x0000763206057816 */ /* 0x000fe40000000005 */
[----:B------:R-:W-:Y:S01]  /*4610*/  @!P0 PRMT R8, R9, 0x5410, RZ ;  /* 0x0000541009088816 */ /* 0x000fe200000000ff */
[----:B-1----:R-:W-:Y:S01]  /*4620*/  IMAD.MOV.U32 R6, RZ, RZ, RZ ;  /* 0x000000ffff067224 */ /* 0x002fe200078e00ff */
[----:B------:R-:W-:Y:S02]  /*4630*/  @!P6 PRMT R6, R102, 0x5410, RZ ;  /* 0x000054106606e816 */ /* 0x000fe400000000ff */
[----:B------:R-:W-:-:S02]  /*4640*/  ISETP.GE.AND P6, PT, R149, UR24, PT ;  /* 0x0000001895007c0c */ /* 0x000fc4000bfc6270 */
[----:B------:R-:W-:Y:S01]  /*4650*/  @!P4 PRMT R8, R8, 0x5410, R11 ;  /* 0x000054100808c816 */ /* 0x000fe2000000000b */
[----:B------:R-:W-:Y:S02]  /*4660*/  STS.U16 [R92+0x40], R5 ;  /* 0x000040055c007388 */ /* 0x000fe40000000400 */
[----:B------:R-:W-:Y:S02]  /*4670*/  @!P5 PRMT R6, R6, 0x5410, R103 ;  /* 0x000054100606d816 */ /* 0x000fe40000000067 */
[----:B------:R-:W-:Y:S01]  /*4680*/  ISETP.GE.AND P5, PT, R148, UR24, PT ;  /* 0x0000001894007c0c */ /* 0x000fe2000bfa6270 */
[----:B------:R1:W-:Y:S01]  /*4690*/  STS.U16 [R91+0x80], R8 ;  /* 0x000080085b007388 */ /* 0x0003e20000000400 */
[----:B------:R-:W-:Y:S01]  /*46a0*/  PRMT R7, R8, 0x7632, R7 ;  /* 0x0000763208077816 */ /* 0x000fe20000000007 */
[----:B------:R-:W-:Y:S01]  /*46b0*/  HFMA2 R10, -RZ, RZ, 0, 0 ;  /* 0x00000000ff0a7431 */ /* 0x000fe200000001ff */
[----:B------:R-:W-:Y:S02]  /*46c0*/  @!P3 PRMT R10, R12, 0x5410, RZ ;  /* 0x000054100c0ab816 */ /* 0x000fe400000000ff */
[----:B-1----:R-:W-:-:S02]  /*46d0*/  MOV R8, RZ ;  /* 0x000000ff00087202 */ /* 0x002fc40000000f00 */
[----:B------:R-:W-:Y:S02]  /*46e0*/  @!P6 PRMT R8, R104, 0x5410, RZ ;  /* 0x000054106808e816 */ /* 0x000fe400000000ff */
[----:B------:R-:W-:Y:S02]  /*46f0*/  ISETP.GE.AND P6, PT, R147, UR24, PT ;  /* 0x0000001893007c0c */ /* 0x000fe4000bfc6270 */
[----:B------:R-:W-:Y:S01]  /*4700*/  @!P2 PRMT R10, R10, 0x5410, R13 ;  /* 0x000054100a0aa816 */ /* 0x000fe2000000000d */
[----:B------:R-:W-:Y:S01]  /*4710*/  STS.U16 [R90+0xc0], R7 ;  /* 0x0000c0075a007388 */ /* 0x000fe20000000400 */
[----:B------:R-:W-:Y:S02]  /*4720*/  @!P5 PRMT R8, R8, 0x5410, R105 ;  /* 0x000054100808d816 */ /* 0x000fe40000000069 */
[----:B------:R-:W-:Y:S01]  /*4730*/  ISETP.GE.AND P5, PT, R146, UR24, PT ;  /* 0x0000001892007c0c */ /* 0x000fe2000bfa6270 */
[----:B------:R1:W-:Y:S01]  /*4740*/  STS.U16 [R89+0x100], R10 ;  /* 0x0001000a59007388 */ /* 0x0003e20000000400 */
[----:B------:R-:W-:Y:S01]  /*4750*/  PRMT R9, R10, 0x7632, R9 ;  /* 0x000076320a097816 */ /* 0x000fe20000000009 */
[----:B-1----:R-:W-:-:S04]  /*4760*/  IMAD.MOV.U32 R10, RZ, RZ, RZ ;  /* 0x000000ffff0a7224 */ /* 0x002fc800078e00ff */
[----:B------:R-:W-:Y:S02]  /*4770*/  @!P6 PRMT R10, R106, 0x5410, RZ ;  /* 0x000054106a0ae816 */ /* 0x000fe400000000ff */
[----:B------:R-:W-:Y:S01]  /*4780*/  ISETP.NE.AND P6, PT, R113, RZ, PT ;  /* 0x000000ff7100720c */ /* 0x000fe20003fc5270 */
[----:B------:R-:W-:Y:S03]  /*4790*/  STS.U16 [R88+0x140], R9 ;  /* 0x0001400958007388 */ /* 0x000fe60000000400 */
[----:B------:R-:W-:Y:S02]  /*47a0*/  @!P5 PRMT R10, R10, 0x5410, R107 ;  /* 0x000054100a0ad816 */ /* 0x000fe4000000006b */
[----:B------:R-:W-:Y:S01]  /*47b0*/  ISETP.NE.AND P5, PT, R114, RZ, PT ;  /* 0x000000ff7200720c */ /* 0x000fe20003fa5270 */
[----:B------:R1:W-:Y:S01]  /*47c0*/  STS.U16 [R87+0x180], R4 ;  /* 0x0001800457007388 */ /* 0x0003e20000000400 */
[----:B------:R-:W-:-:S02]  /*47d0*/  PRMT R11, R4, 0x7632, R11 ;  /* 0x00007632040b7816 */ /* 0x000fc4000000000b */
[----:B------:R-:W-:Y:S02]  /*47e0*/  PRMT R5, R6, 0x7632, R5 ;  /* 0x0000763206057816 */ /* 0x000fe40000000005 */
[----:B------:R-:W-:Y:S01]  /*47f0*/  PRMT R7, R8, 0x7632, R7 ;  /* 0x0000763208077816 */ /* 0x000fe20000000007 */
[----:B------:R2:W-:Y:S01]  /*4800*/  STS.U16 [R86+0x1c0], R11 ;  /* 0x0001c00b56007388 */ /* 0x0005e20000000400 */
[----:B-1----:R-:W-:-:S05]  /*4810*/  IMAD.MOV.U32 R4, RZ, RZ, RZ ;  /* 0x000000ffff047224 */ /* 0x002fca00078e00ff */
[----:B------:R-:W-:Y:S01]  /*4820*/  @!P5 PRMT R4, R108, 0x5410, RZ ;  /* 0x000054106c04d816 */ /* 0x000fe200000000ff */
[----:B------:R-:W-:Y:S01]  /*4830*/  STS.U16 [R85+0x200], R6 ;  /* 0x0002000655007388 */ /* 0x000fe20000000400 */
[----:B------:R-:W-:Y:S02]  /*4840*/  PRMT R9, R10, 0x7632, R9 ;  /* 0x000076320a097816 */ /* 0x000fe40000000009 */
[----:B------:R-:W-:Y:S01]  /*4850*/  @!P6 PRMT R4, R4, 0x5410, R109 ;  /* 0x000054100404e816 */ /* 0x000fe2000000006d */
[----:B------:R-:W-:Y:S04]  /*4860*/  STS.U16 [R84+0x240], R5 ;  /* 0x0002400554007388 */ /* 0x000fe80000000400 */
[----:B------:R1:W-:Y:S01]  /*4870*/  STS.U16 [R83+0x280], R8 ;  /* 0x0002800853007388 */ /* 0x0003e20000000400 */
[----:B--2---:R-:W-:-:S03]  /*4880*/  PRMT R11, R4, 0x7632, R11 ;  /* 0x00007632040b7816 */ /* 0x004fc6000000000b */
[----:B------:R-:W-:Y:S04]  /*4890*/  STS.U16 [R82+0x2c0], R7 ;  /* 0x0002c00752007388 */ /* 0x000fe80000000400 */
[----:B------:R-:W-:Y:S01]  /*48a0*/  STS.U16 [R81+0x300], R10 ;  /* 0x0003000a51007388 */ /* 0x000fe20000000400 */
[----:B-1----:R-:W-:-:S03]  /*48b0*/  MOV R8, R110 ;  /* 0x0000006e00087202 */ /* 0x002fc60000000f00 */
[----:B------:R1:W-:Y:S04]  /*48c0*/  STS.U16 [R80+0x340], R9 ;  /* 0x0003400950007388 */ /* 0x0003e80000000400 */
[----:B------:R2:W-:Y:S01]  /*48d0*/  STS.U16 [R79+0x380], R4 ;  /* 0x000380044f007388 */ /* 0x0005e20000000400 */
[----:B-1----:R-:W-:-:S03]  /*48e0*/  IMAD.MOV.U32 R9, RZ, RZ, R111 ;  /* 0x000000ffff097224 */ /* 0x002fc600078e006f */
[----:B------:R1:W-:Y:S01]  /*48f0*/  STS.U16 [R78+0x3c0], R11 ;  /* 0x0003c00b4e007388 */ /* 0x0003e20000000400 */
[----:B------:R-:W-:-:S03]  /*4900*/  NOP ;  /* 0x0000000000007918 */ /* 0x000fc60000000000 */
[----:B------:R-:W3:Y:S01]  /*4910*/  @!P0 LDG.E.U16 R5, desc[UR26][R8.64+-0x180] ;  /* 0xfffe801a08058981 */ /* 0x000ee2000c1e1500 */
[----:B------:R-:W-:-:S03]  /*4920*/  IMAD.MOV.U32 R6, RZ, RZ, RZ ;  /* 0x000000ffff067224 */ /* 0x000fc600078e00ff */
[----:B------:R-:W4:Y:S01]  /*4930*/  @!P1 LDG.E.U16 R7, desc[UR26][R8.64+-0x1c0] ;  /* 0xfffe401a08079981 */ /* 0x000f22000c1e1500 */
[----:B---3--:R-:W-:Y:S02]  /*4940*/  @!P0 PRMT R6, R5, 0x5410, RZ ;  /* 0x0000541005068816 */ /* 0x008fe400000000ff */
[----:B------:R-:W-:-:S13]  /*4950*/  LOP3.LUT P0, RZ, R145, 0x100, RZ, 0xc0, !PT ;  /* 0x0000010091ff7812 */ /* 0x000fda000780c0ff */
[----:B------:R-:W3:Y:S01]  /*4960*/  @!P0 LDG.E.U16 R5, desc[UR26][R8.64+-0x200] ;  /* 0xfffe001a08058981 */ /* 0x000ee2000c1e1500 */
[----:B------:R-:W-:Y:S02]  /*4970*/  HFMA2 R10, -RZ, RZ, 0, 0 ;  /* 0x00000000ff0a7431 */ /* 0x000fe400000001ff */
[----:B--2---:R-:W-:-:S04]  /*4980*/  FMUL.FTZ R4, R112, 1.4426950216293334961 ;  /* 0x3fb8aa3b70047820 */ /* 0x004fc80000410000 */
[----:B-1----:R-:W-:-:S06]  /*4990*/  FMUL.FTZ R11, R4, R60 ;  /* 0x0000003c040b7220 */ /* 0x002fcc0000410000 */
[----:B------:R-:W-:Y:S01]  /*49a0*/  MUFU.EX2 R11, R11 ;  /* 0x0000000b000b7308 */ /* 0x000fe20000000800 */
[----:B------:R-:W-:-:S06]  /*49b0*/  FMUL.FTZ R13, R4, R59 ;  /* 0x0000003b040d7220 */ /* 0x000fcc0000410000 */
[----:B------:R-:W-:Y:S01]  /*49c0*/  MUFU.EX2 R13, R13 ;  /* 0x0000000d000d7308 */ /* 0x000fe20000000800 */
[----:B---3--:R-:W-:Y:S02]  /*49d0*/  @!P0 PRMT R10, R5, 0x5410, RZ ;  /* 0x00005410050a8816 */ /* 0x008fe400000000ff */
[----:B------:R-:W1:Y:S01]  /*49e0*/  LDS.U16 R5, [R77] ;  /* 0x000000004d057984 */ /* 0x000e620000000400 */
[----:B------:R-:W-:Y:S02]  /*49f0*/  ISETP.GE.U32.AND P0, PT, R159, UR24, PT ;  /* 0x000000189f007c0c */ /* 0x000fe4000bf06070 */
[----:B----4-:R-:W-:Y:S01]  /*4a00*/  @!P1 PRMT R10, R10, 0x5410, R7 ;  /* 0x000054100a0a9816 */ /* 0x010fe20000000007 */
[----:B------:R-:W-:Y:S01]  /*4a10*/  FMUL.FTZ R7, R4, R61 ;  /* 0x0000003d04077220 */ /* 0x000fe20000410000 */
[----:B-1----:R-:W-:-:S04]  /*4a20*/  IMAD.U32 R5, R5, 0x10000, RZ ;  /* 0x0001000005057824 */ /* 0x002fc800078e00ff */
[----:B------:R-:W-:-:S05]  /*4a30*/  FMUL.FTZ R5, R28, R5 ;  /* 0x000000051c057220 */ /* 0x000fca0000410000 */
[----:B------:R-:W-:Y:S02]  /*4a40*/  FSEL R161, R5, RZ, !P0 ;  /* 0x000000ff05a17208 */ /* 0x000fe40004000000 */
[----:B------:R-:W1:Y:S01]  /*4a50*/  LDS.U16 R5, [R76+0x2] ;  /* 0x000002004c057984 */ /* 0x000e620000000400 */
[----:B------:R-:W2:Y:S02]  /*4a60*/  MUFU.EX2 R7, R7 ;  /* 0x0000000700077308 */ /* 0x000ea40000000800 */
[----:B--2---:R-:W-:Y:S01]  /*4a70*/  FSEL R162, R7, 1, !P0 ;  /* 0x3f80000007a27808 */ /* 0x004fe20004000000 */
[----:B-1----:R-:W-:Y:S01]  /*4a80*/  IMAD.U32 R12, R5, 0x10000, RZ ;  /* 0x00010000050c7824 */ /* 0x002fe200078e00ff */
[----:B------:R-:W-:-:S04]  /*4a90*/  IADD3 R5, PT, PT, R159, 0x1, RZ ;  /* 0x000000019f057810 */ /* 0x000fc80007ffe0ff */
[----:B------:R-:W-:Y:S02]  /*4aa0*/  ISETP.GE.U32.AND P0, PT, R5, UR24, PT ;  /* 0x0000001805007c0c */ /* 0x000fe4000bf06070 */
[----:B------:R-:W1:Y:S01]  /*4ab0*/  LDS.U16 R5, [R75+0x4] ;  /* 0x000004004b057984 */ /* 0x000e620000000400 */
[----:B------:R-:W-:Y:S01]  /*4ac0*/  FMUL.FTZ R12, R27, R12 ;  /* 0x0000000c1b0c7220 */ /* 0x000fe20000410000 */
[----:B------:R-:W-:Y:S01]  /*4ad0*/  VIADD R7, R159, 0x2 ;  /* 0x000000029f077836 */ /* 0x000fe20000000000 */
[----:B------:R-:W-:-:S03]  /*4ae0*/  FSEL R129, R11, 1, !P0 ;  /* 0x3f8000000b817808 */ /* 0x000fc60004000000 */
[----:B------:R-:W-:Y:S02]  /*4af0*/  FSEL R128, R12, RZ, !P0 ;  /* 0x000000ff0c807208 */ /* 0x000fe40004000000 */
[----:B------:R-:W-:Y:S01]  /*4b00*/  ISETP.GE.U32.AND P0, PT, R7, UR24, PT ;  /* 0x0000001807007c0c */ /* 0x000fe2000bf06070 */
[----:B-1----:R-:W-:-:S04]  /*4b10*/  IMAD.U32 R5, R5, 0x10000, RZ ;  /* 0x0001000005057824 */ /* 0x002fc800078e00ff */
[----:B------:R-:W-:-:S05]  /*4b20*/  FMUL.FTZ R5, R26, R5 ;  /* 0x000000051a057220 */ /* 0x000fca0000410000 */
[----:B------:R-:W-:Y:S02]  /*4b30*/  FSEL R126, R5, RZ, !P0 ;  /* 0x000000ff057e7208 */ /* 0x000fe40004000000 */
[----:B------:R-:W1:Y:S01]  /*4b40*/  LDS.U16 R5, [R74+0x6] ;  /* 0x000006004a057984 */ /* 0x000e620000000400 */
[----:B------:R-:W-:Y:S01]  /*4b50*/  FSEL R127, R13, 1, !P0 ;  /* 0x3f8000000d7f7808 */ /* 0x000fe20004000000 */
[----:B------:R-:W-:Y:S01]  /*4b60*/  FMUL.FTZ R7, R4, R58 ;  /* 0x0000003a04077220 */ /* 0x000fe20000410000 */
[----:B-1----:R-:W-:Y:S01]  /*4b70*/  SHF.L.U32 R12, R5, 0x10, RZ ;  /* 0x00000010050c7819 */ /* 0x002fe200000006ff */
[----:B------:R-:W-:-:S05]  /*4b80*/  VIADD R5, R159, 0x3 ;  /* 0x000000039f057836 */ /* 0x000fca0000000000 */
[----:B------:R-:W-:Y:S02]  /*4b90*/  ISETP.GE.U32.AND P0, PT, R5, UR24, PT ;  /* 0x0000001805007c0c */ /* 0x000fe4000bf06070 */
[----:B------:R-:W1:Y:S01]  /*4ba0*/  LDS.U16 R5, [R73+0x8] ;  /* 0x0000080049057984 */ /* 0x000e620000000400 */
[----:B------:R-:W2:Y:S01]  /*4bb0*/  MUFU.EX2 R7, R7 ;  /* 0x0000000700077308 */ /* 0x000ea20000000800 */
[----:B------:R-:W-:-:S05]  /*4bc0*/  FMUL.FTZ R12, R25, R12 ;  /* 0x0000000c190c7220 */ /* 0x000fca0000410000 */
[----:B------:R-:W-:Y:S02]  /*4bd0*/  FSEL R124, R12, RZ, !P0 ;  /* 0x000000ff0c7c7208 */ /* 0x000fe40004000000 */
[----:B--2---:R-:W-:Y:S02]  /*4be0*/  FSEL R125, R7, 1, !P0 ;  /* 0x3f800000077d7808 */ /* 0x004fe40004000000 */
[----:B------:R-:W-:-:S04]  /*4bf0*/  IADD3 R7, PT, PT, R159, 0x4, RZ ;  /* 0x000000049f077810 */ /* 0x000fc80007ffe0ff */
        /* <DEDUP_REMOVED lines=12> */
[----:B------:R-:W-:-:S06]  /*4cc0*/  FMUL.FTZ R7, R4, R56 ;  /* 0x0000003804077220 */ /* 0x000fcc0000410000 */
[----:B------:R-:W2:Y:S01]  /*4cd0*/  MUFU.EX2 R7, R7 ;  /* 0x0000000700077308 */ /* 0x000ea20000000800 */
[----:B------:R-:W-:-:S05]  /*4ce0*/  FMUL.FTZ R12, R23, R12 ;  /* 0x0000000c170c7220 */ /* 0x000fca0000410000 */
[----:B------:R-:W-:Y:S02]  /*4cf0*/  FSEL R120, R12, RZ, !P0 ;  /* 0x000000ff0c787208 */ /* 0x000fe40004000000 */
[----:B--2---:R-:W-:Y:S01]  /*4d00*/  FSEL R121, R7, 1, !P0 ;  /* 0x3f80000007797808 */ /* 0x004fe20004000000 */
[----:B------:R-:W-:-:S05]  /*4d10*/  VIADD R7, R159, 0x6 ;  /* 0x000000069f077836 */ /* 0x000fca0000000000 */
        /* <DEDUP_REMOVED lines=30> */
[----:B------:R-:W-:-:S06]  /*4f00*/  FMUL.FTZ R7, R4, R52 ;  /* 0x0000003404077220 */ /* 0x000fcc0000410000 */
        /* <DEDUP_REMOVED lines=47> */
[----:B------:R-:W2:Y:S01]  /*5200*/  MUFU.EX2 R11, R11 ;  /* 0x0000000b000b7308 */ /* 0x000ea20000000800 */
[----:B------:R-:W-:Y:S01]  /*5210*/  FMUL.FTZ R7, R4, R45 ;  /* 0x0000002d04077220 */ /* 0x000fe20000410000 */
[----:B------:R-:W-:Y:S01]  /*5220*/  VIADD R4, R159, 0xf ;  /* 0x0000000f9f047836 */ /* 0x000fe20000000000 */
[----:B--2---:R-:W-:-:S04]  /*5230*/  FSEL R103, R11, 1, !P0 ;  /* 0x3f8000000b677808 */ /* 0x004fc80004000000 */
[----:B------:R-:W-:Y:S01]  /*5240*/  ISETP.GE.U32.AND P0, PT, R4, UR24, PT ;  /* 0x0000001804007c0c */ /* 0x000fe2000bf06070 */
[----:B------:R-:W-:Y:S01]  /*5250*/  FFMA.FTZ R4, R161, R129, R128 ;  /* 0x00000081a1047223 */ /* 0x000fe20000010080 */
[----:B-1----:R-:W-:-:S03]  /*5260*/  SHF.L.U32 R5, R5, 0x10, RZ ;  /* 0x0000001005057819 */ /* 0x002fc600000006ff */
[----:B------:R-:W-:Y:S01]  /*5270*/  FFMA.FTZ R4, R127, R4, R126 ;  /* 0x000000047f047223 */ /* 0x000fe2000001007e */
[----:B------:R-:W1:Y:S01]  /*5280*/  MUFU.EX2 R7, R7 ;  /* 0x0000000700077308 */ /* 0x000e620000000800 */
[----:B------:R-:W2:Y:S01]  /*5290*/  S2R R163, SR_LANEID ;  /* 0x0000000000a37919 */ /* 0x000ea20000000000 */
[----:B------:R-:W-:Y:S01]  /*52a0*/  FMUL.FTZ R5, R0, R5 ;  /* 0x0000000500057220 */ /* 0x000fe20000410000 */
[----:B------:R-:W-:Y:S01]  /*52b0*/  FFMA.FTZ R4, R125, R4, R124 ;  /* 0x000000047d047223 */ /* 0x000fe2000001007c */
[----:B------:R-:W-:Y:S01]  /*52c0*/  ISETP.GE.AND P1, PT, R152, UR24, PT ;  /* 0x0000001898007c0c */ /* 0x000fe2000bf26270 */
[----:B------:R-:W3:Y:S02]  /*52d0*/  @!P5 LDG.E.U16 R11, desc[UR26][R8.64+0x180] ;  /* 0x0001801a080bd981 */ /* 0x000ee4000c1e1500 */
[----:B------:R-:W-:Y:S01]  /*52e0*/  FSEL R100, R5, RZ, !P0 ;  /* 0x000000ff05647208 */ /* 0x000fe20004000000 */
        /* <DEDUP_REMOVED lines=20> */
[----:B-1----:R-:W-:Y:S02]  /*5430*/  FSEL R101, R7, 1, !P0 ;  /* 0x3f80000007657808 */ /* 0x002fe40004000000 */
[----:B------:R-:W-:Y:S01]  /*5440*/  FFMA.FTZ R5, R103, R5, R102 ;  /* 0x0000000567057223 */ /* 0x000fe20000010066 */
[----:B------:R-:W-:-:S03]  /*5450*/  FMUL.FTZ R4, R109, R4 ;  /* 0x000000046d047220 */ /* 0x000fc60000410000 */
[----:B------:R-:W-:Y:S01]  /*5460*/  FFMA.FTZ R12, R101, R5, R100 ;  /* 0x00000005650c7223 */ /* 0x000fe20000010064 */
[----:B------:R-:W-:-:S04]  /*5470*/  FMUL.FTZ R4, R107, R4 ;  /* 0x000000046b047220 */ /* 0x000fc80000410000 */
[----:B------:R-:W1:Y:S01]  /*5480*/  SHFL.UP PT, R7, R12, 0x1, RZ ;  /* 0x042000000c077989 */ /* 0x000e6200000e00ff */
[----:B------:R-:W-:-:S04]  /*5490*/  FMUL.FTZ R4, R105, R4 ;  /* 0x0000000469047220 */ /* 0x000fc80000410000 */
[----:B------:R-:W-:-:S04]  /*54a0*/  FMUL.FTZ R4, R103, R4 ;  /* 0x0000000467047220 */ /* 0x000fc80000410000 */
[----:B------:R-:W-:-:S05]  /*54b0*/  FMUL.FTZ R5, R101, R4 ;  /* 0x0000000465057220 */ /* 0x000fca0000410000 */
[----:B------:R-:W4:Y:S01]  /*54c0*/  SHFL.UP PT, R4, R5, 0x1, RZ ;  /* 0x0420000005047989 */ /* 0x000f2200000e00ff */
[----:B--2---:R-:W-:Y:S01]  /*54d0*/  ISETP.GE.AND P0, PT, R163, 0x1, PT ;  /* 0x00000001a300780c */ /* 0x004fe20003f06270 */
[----:B-1----:R-:W-:-:S05]  /*54e0*/  FFMA.FTZ R7, R5, R7, R12 ;  /* 0x0000000705077223 */ /* 0x002fca000001000c */
[----:B------:R-:W-:-:S05]  /*54f0*/  FSEL R130, R12, R7, !P0 ;  /* 0x000000070c827208 */ /* 0x000fca0004000000 */
[----:B------:R-:W1:Y:S02]  /*5500*/  SHFL.UP PT, R7, R130, 0x2, RZ ;  /* 0x0440000082077989 */ /* 0x000e6400000e00ff */
[----:B----4-:R-:W-:-:S05]  /*5510*/  @P0 FMUL.FTZ R5, R5, R4 ;  /* 0x0000000405050220 */ /* 0x010fca0000410000 */
[----:B------:R-:W2:Y:S01]  /*5520*/  SHFL.UP PT, R4, R5, 0x2, RZ ;  /* 0x0440000005047989 */ /* 0x000ea200000e00ff */
[----:B------:R-:W-:Y:S01]  /*5530*/  ISETP.GE.AND P0, PT, R163, 0x2, PT ;  /* 0x00000002a300780c */ /* 0x000fe20003f06270 */
[----:B-1----:R-:W-:-:S05]  /*5540*/  FFMA.FTZ R7, R5, R7, R130 ;  /* 0x0000000705077223 */ /* 0x002fca0000010082 */
[----:B------:R-:W-:-:S07]  /*5550*/  FSEL R132, R130, R7, !P0 ;  /* 0x0000000782847208 */ /* 0x000fce0004000000 */
[----:B--2---:R-:W-:Y:S01]  /*5560*/  @P0 FMUL.FTZ R5, R5, R4 ;  /* 0x0000000405050220 */ /* 0x004fe20000410000 */
[----:B------:R-:W1:Y:S04]  /*5570*/  SHFL.UP PT, R7, R132, 0x4, RZ ;  /* 0x0480000084077989 */ /* 0x000e6800000e00ff */
[----:B------:R-:W2:Y:S01]  /*5580*/  SHFL.UP PT, R4, R5, 0x4, RZ ;  /* 0x0480000005047989 */ /* 0x000ea200000e00ff */
[----:B------:R-:W-:Y:S01]  /*5590*/  ISETP.GE.AND P0, PT, R163, 0x4, PT ;  /* 0x00000004a300780c */ /* 0x000fe20003f06270 */
[----:B-1----:R-:W-:-:S12]  /*55a0*/  FFMA.FTZ R7, R5, R7, R132 ;  /* 0x0000000705077223 */ /* 0x002fd80000010084 */
[----:B--2---:R-:W-:Y:S01]  /*55b0*/  @P0 FMUL.FTZ R5, R5, R4 ;  /* 0x0000000405050220 */ /* 0x004fe20000410000 */
[----:B------:R-:W-:Y:S02]  /*55c0*/  FSEL R4, R132, R7, !P0 ;  /* 0x0000000784047208 */ /* 0x000fe40004000000 */
[----:B------:R-:W2:Y:S02]  /*55d0*/  @!P4 LDG.E.U16 R7, desc[UR26][R8.64+-0x140] ;  /* 0xfffec01a0807c981 */ /* 0x000ea4000c1e1500 */
[----:B--2---:R-:W-:Y:S02]  /*55e0*/  @!P4 PRMT R6, R6, 0x5410, R7 ;  /* 0x000054100606c816 */ /* 0x004fe40000000007 */
[----:B------:R-:W2:Y:S01]  /*55f0*/  @!P3 LDG.E.U16 R7, desc[UR26][R8.64+-0x100] ;  /* 0xffff001a0807b981 */ /* 0x000ea2000c1e1500 */
[----:B------:R-:W-:Y:S01]  /*5600*/  IMAD.MOV.U32 R12, RZ, RZ, RZ ;  /* 0x000000ffff0c7224 */ /* 0x000fe200078e00ff */
[----:B------:R-:W-:Y:S02]  /*5610*/  ISETP.GE.AND P0, PT, R153, UR24, PT ;  /* 0x0000001899007c0c */ /* 0x000fe4000bf06270 */
[----:B--2---:R-:W-:-:S02]  /*5620*/  @!P3 PRMT R12, R7, 0x5410, RZ ;  /* 0x00005410070cb816 */ /* 0x004fc400000000ff */
[----:B------:R-:W2:Y:S02]  /*5630*/  @!P2 LDG.E.U16 R7, desc[UR26][R8.64+-0xc0] ;  /* 0xffff401a0807a981 */ /* 0x000ea4000c1e1500 */
[----:B--2---:R-:W-:-:S07]  /*5640*/  @!P2 PRMT R12, R12, 0x5410, R7 ;  /* 0x000054100c0ca816 */ /* 0x004fce0000000007 */
[----:B------:R-:W2:Y:S01]  /*5650*/  @!P0 LDG.E.U16 R7, desc[UR26][R8.64+-0x80] ;  /* 0xffff801a08078981 */ /* 0x000ea2000c1e1500 */
[----:B------:R-:W-:Y:S02]  /*5660*/  MOV R130, RZ ;  /* 0x000000ff00827202 */ /* 0x000fe40000000f00 */
[----:B--2---:R-:W-:Y:S02]  /*5670*/  @!P0 PRMT R130, R7, 0x5410, RZ ;  /* 0x0000541007828816 */ /* 0x004fe400000000ff */
[----:B------:R-:W2:Y:S01]  /*5680*/  @!P1 LDG.E.U16 R7, desc[UR26][R8.64+-0x40] ;  /* 0xffffc01a08079981 */ /* 0x000ea2000c1e1500 */
[----:B------:R-:W-:Y:S02]  /*5690*/  ISETP.GE.AND P0, PT, R151, UR24, PT ;  /* 0x0000001897007c0c */ /* 0x000fe4000bf06270 */
[----:B--2---:R-:W-:-:S11]  /*56a0*/  @!P1 PRMT R130, R130, 0x5410, R7 ;  /* 0x0000541082829816 */ /* 0x004fd60000000007 */
[----:B------:R-:W2:Y:S01]  /*56b0*/  @!P0 LDG.E.U16 R7, desc[UR26][R8.64] ;  /* 0x0000001a08078981 */ /* 0x000ea2000c1e1500 */
[----:B------:R-:W-:Y:S01]  /*56c0*/  ISETP.GE.AND P1, PT, R150, UR24, PT ;  /* 0x0000001896007c0c */ /* 0x000fe2000bf26270 */
[----:B------:R-:W-:Y:S01]  /*56d0*/  IMAD.MOV.U32 R132, RZ, RZ, RZ ;  /* 0x000000ffff847224 */ /* 0x000fe200078e00ff */
[----:B--2---:R-:W-:-:S11]  /*56e0*/  @!P0 PRMT R132, R7, 0x5410, RZ ;  /* 0x0000541007848816 */ /* 0x004fd600000000ff */
[----:B------:R-:W2:Y:S01]  /*56f0*/  @!P1 LDG.E.U16 R7, desc[UR26][R8.64+0x40] ;  /* 0x0000401a08079981 */ /* 0x000ea2000c1e1500 */
[----:B------:R-:W-:-:S13]  /*5700*/  ISETP.GE.AND P0, PT, R149, UR24, PT ;  /* 0x0000001895007c0c */ /* 0x000fda000bf06270 */
[----:B------:R-:W4:Y:S01]  /*5710*/  @!P0 LDG.E.U16 R13, desc[UR26][R8.64+0x80] ;  /* 0x0000801a080d8981 */ /* 0x000f22000c1e1500 */
[----:B------:R-:W-:Y:S02]  /*5720*/  ISETP.GE.AND P3, PT, R147, UR24, PT ;  /* 0x0000001893007c0c */ /* 0x000fe4000bf66270 */
[----:B------:R-:W-:-:S11]  /*5730*/  ISETP.GE.AND P4, PT, R146, UR24, PT ;  /* 0x0000001892007c0c */ /* 0x000fd6000bf86270 */
[----:B------:R-:W5:Y:S04]  /*5740*/  @!P3 LDG.E.U16 R133, desc[UR26][R8.64+0x100] ;  /* 0x0001001a0885b981 */ /* 0x000f68000c1e1500 */
[----:B------:R-:W3:Y:S01]  /*5750*/  @!P4 LDG.E.U16 R135, desc[UR26][R8.64+0x140] ;  /* 0x0001401a0887c981 */ /* 0x000ee2000c1e1500 */
[----:B--2---:R-:W-:Y:S02]  /*5760*/  @!P1 PRMT R132, R132, 0x5410, R7 ;  /* 0x0000541084849816 */ /* 0x004fe40000000007 */
[----:B------:R-:W-:Y:S01]  /*5770*/  ISETP.GE.AND P1, PT, R148, UR24, PT ;  /* 0x0000001894007c0c */ /* 0x000fe2000bf26270 */
[----:B------:R-:W2:-:S12]  /*5780*/  @!P6 LDG.E.U16 R7, desc[UR26][R8.64+0x1c0] ;  /* 0x0001c01a0807e981 */ /* 0x000e98000c1e1500 */
[----:B------:R-:W5:Y:S04]  /*5790*/  @!P1 LDG.E.U16 R131, desc[UR26][R8.64+0xc0] ;  /* 0x0000c01a08839981 */ /* 0x000f68000c1e1500 */
[----:B------:R-:W1:Y:S04]  /*57a0*/  SHFL.UP PT, R137, R4, 0x8, RZ ;  /* 0x0500000004897989 */ /* 0x000e6800000e00ff */
[----:B------:R-:W0:Y:S01]  /*57b0*/  SHFL.UP PT, R136, R5, 0x8, RZ ;  /* 0x0500000005887989 */ /* 0x000e2200000e00ff */
[----:B------:R-:W-:Y:S01]  /*57c0*/  IMAD.MOV.U32 R134, RZ, RZ, RZ ;  /* 0x000000ffff867224 */ /* 0x000fe200078e00ff */
[----:B----4-:R-:W-:-:S02]  /*57d0*/  @!P0 PRMT R134, R13, 0x5410, RZ ;  /* 0x000054100d868816 */ /* 0x010fc400000000ff */
[----:B------:R-:W-:Y:S02]  /*57e0*/  ISETP.GE.AND P0, PT, R163, 0x8, PT ;  /* 0x00000008a300780c */ /* 0x000fe40003f06270 */
[----:B------:R-:W-:Y:S01]  /*57f0*/  LOP3.LUT R13, R97, 0x1f, RZ, 0xc0, !PT ;  /* 0x0000001f610d7812 */ /* 0x000fe200078ec0ff */
[----:B------:R-:W4:Y:S01]  /*5800*/  S2UR UR11, SR_CgaCtaId ;  /* 0x00000000000b79c3 */ /* 0x000f220000008800 */
[----:B------:R3:W-:Y:S01]  /*5810*/  STS.U16 [R93+0x840], R10 ;  /* 0x0008400a5d007388 */ /* 0x0007e20000000400 */
[----:B-1----:R-:W-:-:S08]  /*5820*/  FFMA.FTZ R137, R5, R137, R4 ;  /* 0x0000008905897223 */ /* 0x002fd00000010004 */
[----:B0-----:R-:W-:Y:S01]  /*5830*/  @P0 FMUL.FTZ R5, R5, R136 ;  /* 0x0000008805050220 */ /* 0x001fe20000410000 */
[----:B------:R-:W-:Y:S02]  /*5840*/  FSEL R4, R4, R137, !P0 ;  /* 0x0000008904047208 */ /* 0x000fe40004000000 */
[----:B------:R-:W-:Y:S02]  /*5850*/  PRMT R136, R12, 0x7632, R136 ;  /* 0x000076320c887816 */ /* 0x000fe40000000088 */
[----:B------:R-:W-:Y:S02]  /*5860*/  PRMT R137, R130, 0x7632, R137 ;  /* 0x0000763282897816 */ /* 0x000fe40000000089 */
[----:B------:R-:W-:Y:S02]  /*5870*/  ISETP.NE.AND P2, PT, R163, 0x1f, PT ;  /* 0x0000001fa300780c */ /* 0x000fe40003f45270 */
[----:B------:R-:W-:Y:S01]  /*5880*/  PRMT R138, R132, 0x7632, R138 ;  /* 0x00007632848a7816 */ /* 0x000fe2000000008a */
[----:B------:R-:W-:-:S02]  /*5890*/  UMOV UR25, 0x400 ;  /* 0x0000040000197882 */ /* 0x000fc40000000000 */
[----:B----4-:R-:W-:Y:S01]  /*58a0*/  ULEA UR25, UR11, UR25, 0x18 ;  /* 0x000000190b197291 */ /* 0x010fe2000f8ec0ff */
[----:B------:R-:W-:Y:S01]  /*58b0*/  ISETP.GE.AND P0, PT, R163, 0x10, PT ;  /* 0x00000010a300780c */ /* 0x000fe20003f06270 */
[----:B------:R-:W-:Y:S01]  /*58c0*/  BSSY.RECONVERGENT B0, `(.L_x_3457) ;  /* 0x0000054000007945 */ /* 0x000fe20003800200 */
[--C-:B-----5:R-:W-:Y:S02]  /*58d0*/  @!P1 PRMT R134, R134, 0x5410, R131.reuse ;  /* 0x0000541086869816 */ /* 0x120fe40000000083 */
[----:B------:R-:W-:Y:S02]  /*58e0*/  ISETP.NE.AND P1, PT, RZ, UR6, PT ;  /* 0x00000006ff007c0c */ /* 0x000fe4000bf25270 */
[----:B------:R-:W-:Y:S02]  /*58f0*/  PRMT R131, R10, 0x7632, R131 ;  /* 0x000076320a837816 */ /* 0x000fe40000000083 */
[----:B------:R-:W-:Y:S02]  /*5900*/  ISETP.NE.OR P1, PT, R13, RZ, !P1 ;  /* 0x000000ff0d00720c */ /* 0x000fe40004f25670 */
[----:B------:R-:W-:Y:S01]  /*5910*/  PRMT R13, R6, 0x7632, R13 ;  /* 0x00007632060d7816 */ /* 0x000fe2000000000d */
[----:B------:R-:W-:Y:S04]  /*5920*/  STS.U16 [R92+0x880], R131 ;  /* 0x000880835c007388 */ /* 0x000fe80000000400 */
[----:B------:R0:W-:Y:S04]  /*5930*/  STS.U16 [R91+0x8c0], R6 ;  /* 0x0008c0065b007388 */ /* 0x0001e80000000400 */
[----:B------:R-:W-:Y:S04]  /*5940*/  STS.U16 [R90+0x900], R13 ;  /* 0x0009000d5a007388 */ /* 0x000fe80000000400 */
[----:B------:R-:W-:Y:S04]  /*5950*/  STS.U16 [R89+0x940], R12 ;  /* 0x0009400c59007388 */ /* 0x000fe80000000400 */
[----:B------:R-:W1:Y:S04]  /*5960*/  SHFL.UP PT, R12, R5, 0x10, RZ ;  /* 0x06000000050c7989 */ /* 0x000e6800000e00ff */
[----:B------:R-:W4:Y:S01]  /*5970*/  SHFL.UP PT, R13, R4, 0x10, RZ ;  /* 0x06000000040d7989 */ /* 0x000f2200000e00ff */
[----:B---3--:R-:W-:Y:S01]  /*5980*/  HFMA2 R10, -RZ, RZ, 0, 0 ;  /* 0x00000000ff0a7431 */ /* 0x008fe200000001ff */
[----:B------:R-:W-:Y:S01]  /*5990*/  @!P3 PRMT R10, R133, 0x5410, RZ ;  /* 0x00005410850ab816 */ /* 0x000fe200000000ff */
[----:B0-----:R-:W-:Y:S01]  /*59a0*/  IMAD.MOV.U32 R6, RZ, RZ, RZ ;  /* 0x000000ffff067224 */ /* 0x001fe200078e00ff */
[----:B------:R-:W-:Y:S01]  /*59b0*/  @!P5 PRMT R6, R11, 0x5410, RZ ;  /* 0x000054100b06d816 */ /* 0x000fe200000000ff */
[----:B------:R-:W-:Y:S01]  /*59c0*/  STS.U16 [R88+0x980], R136 ;  /* 0x0009808858007388 */ /* 0x000fe20000000400 */
[----:B------:R-:W-:-:S02]  /*59d0*/  @!P4 PRMT R10, R10, 0x5410, R135 ;  /* 0x000054100a0ac816 */ /* 0x000fc40000000087 */
[----:B------:R-:W-:Y:S01]  /*59e0*/  PRMT R131, R134, 0x7632, R131 ;  /* 0x0000763286837816 */ /* 0x000fe20000000083 */
[----:B------:R-:W-:Y:S01]  /*59f0*/  STS.U16 [R87+0x9c0], R130 ;  /* 0x0009c08257007388 */ /* 0x000fe20000000400 */
[----:B------:R-:W-:Y:S02]  /*5a00*/  PRMT R133, R10, 0x7632, R133 ;  /* 0x000076320a857816 */ /* 0x000fe40000000085 */
[----:B--2---:R-:W-:Y:S01]  /*5a10*/  @!P6 PRMT R6, R6, 0x5410, R7 ;  /* 0x000054100606e816 */ /* 0x004fe20000000007 */
[----:B------:R-:W-:Y:S01]  /*5a20*/  STS.U16 [R86+0xa00], R137 ;  /* 0x000a008956007388 */ /* 0x000fe20000000400 */
[----:B------:R-:W-:-:S03]  /*5a30*/  SHF.R.U32.HI R7, RZ, 0x5, R97 ;  /* 0x00000005ff077819 */ /* 0x000fc60000011661 */
[----:B------:R0:W-:Y:S04]  /*5a40*/  STS.U16 [R85+0xa40], R132 ;  /* 0x000a408455007388 */ /* 0x0001e80000000400 */
[----:B------:R-:W-:Y:S01]  /*5a50*/  STS.U16 [R84+0xa80], R138 ;  /* 0x000a808a54007388 */ /* 0x000fe20000000400 */
[----:B------:R-:W-:-:S03]  /*5a60*/  MOV R11, RZ ;  /* 0x000000ff000b7202 */ /* 0x000fc60000000f00 */
[----:B------:R-:W-:Y:S01]  /*5a70*/  STS.U16 [R83+0xac0], R134 ;  /* 0x000ac08653007388 */ /* 0x000fe20000000400 */
[----:B0-----:R-:W-:-:S03]  /*5a80*/  PRMT R132, R6, 0x7632, R132 ;  /* 0x0000763206847816 */ /* 0x001fc60000000084 */
[----:B------:R-:W-:Y:S01]  /*5a90*/  STS.U16 [R82+0xb00], R131 ;  /* 0x000b008352007388 */ /* 0x000fe20000000400 */
[----:B-1----:R-:W-:-:S03]  /*5aa0*/  FMUL.FTZ R12, R5, R12 ;  /* 0x0000000c050c7220 */ /* 0x002fc60000410000 */
[----:B------:R0:W-:Y:S01]  /*5ab0*/  STS.U16 [R81+0xb40], R10 ;  /* 0x000b400a51007388 */ /* 0x0001e20000000400 */
[----:B----4-:R-:W-:-:S03]  /*5ac0*/  FFMA.FTZ R13, R5, R13, R4 ;  /* 0x0000000d050d7223 */ /* 0x010fc60000010004 */
[----:B------:R-:W-:Y:S04]  /*5ad0*/  STS.U16 [R80+0xb80], R133 ;  /* 0x000b808550007388 */ /* 0x000fe80000000400 */
[----:B------:R1:W-:Y:S01]  /*5ae0*/  STS.U16 [R79+0xbc0], R6 ;  /* 0x000bc0064f007388 */ /* 0x0003e20000000400 */
[----:B0-----:R-:W-:-:S03]  /*5af0*/  IMAD.MOV.U32 R10, RZ, RZ, 0x3f800000 ;  /* 0x3f800000ff0a7424 */ /* 0x001fc600078e00ff */
[----:B------:R-:W-:Y:S01]  /*5b00*/  STS.U16 [R78+0xc00], R132 ;  /* 0x000c00844e007388 */ /* 0x000fe20000000400 */
[----:B------:R-:W-:Y:S01]  /*5b10*/  NOP ;  /* 0x0000000000007918 */ /* 0x000fe20000000000 */
[C---:B-1----:R-:W-:Y:S02]  /*5b20*/  @!P2 LEA R6, R7.reuse, UR25, 0x3 ;  /* 0x000000190706ac11 */ /* 0x042fe4000f8e18ff */
        /* <DEDUP_REMOVED lines=19> */
[----:B------:R-:W-:-:S02]  /*5c60*/  ISETP.NE.AND P3, PT, R7, 0x1, PT ;  /* 0x000000010700780c */ /* 0x000fc40003f65270 */
[----:B------:R-:W-:Y:S02]  /*5c70*/  FSEL R164, R5, R12, !P0 ;  /* 0x0000000c05a47208 */ /* 0x000fe40004000000 */
[----:B------:R-:W-:Y:S02]  /*5c80*/  FSEL R165, R4, R13, !P0 ;  /* 0x0000000d04a57208 */ /* 0x000fe40004000000 */
[----:B------:R-:W0:Y:S04]  /*5c90*/  LDS.128 R4, [UR25+0x1080] ;  /* 0x00108019ff047984 */ /* 0x000e280008000c00 */
[----:B------:R-:W-:Y:S04]  /*5ca0*/  SHFL.UP PT, R164, R164, 0x1, RZ ;  /* 0x04200000a4a47989 */ /* 0x000fe800000e00ff */
[----:B------:R-:W1:Y:S01]  /*5cb0*/  SHFL.UP PT, R165, R165, 0x1, RZ ;  /* 0x04200000a5a57989 */ /* 0x000e6200000e00ff */
[----:B------:R-:W-:-:S02]  /*5cc0*/  ISETP.GE.U32.AND P0, PT, R97, 0x20, PT ;  /* 0x000000206100780c */ /* 0x000fc40003f06070 */
[----:B------:R-:W-:-:S11]  /*5cd0*/  ISETP.NE.AND P2, PT, R97, RZ, PT ;  /* 0x000000ff6100720c */ /* 0x000fd60003f45270 */
[----:B------:R-:W-:Y:S02]  /*5ce0*/  @P0 ISETP.NE.AND P1, PT, R163, RZ, PT ;  /* 0x000000ffa300020c */ /* 0x000fe40003f25270 */
[C---:B0-----:R-:W-:Y:S02]  /*5cf0*/  FSEL R98, R5.reuse, R98, !P3 ;  /* 0x0000006205627208 */ /* 0x041fe40005800000 */
[C---:B------:R-:W-:Y:S01]  /*5d00*/  FSEL R99, R4.reuse, R99, !P3 ;  /* 0x0000006304637208 */ /* 0x040fe20005800000 */
[-C--:B------:R-:W-:Y:S01]  /*5d10*/  FFMA.FTZ R7, R5, R6.reuse, R7 ;  /* 0x0000000605077223 */ /* 0x080fe20000010007 */
[----:B------:R-:W-:Y:S01]  /*5d20*/  FMUL.FTZ R6, R4, R6 ;  /* 0x0000000604067220 */ /* 0x000fe20000410000 */
[C---:B-1----:R-:W-:Y:S02]  /*5d30*/  @P0 FFMA.FTZ R5, R164.reuse, R98, R165 ;  /* 0x00000062a4050223 */ /* 0x042fe400000100a5 */
[----:B------:R-:W-:-:S03]  /*5d40*/  @P0 FMUL.FTZ R4, R164, R99 ;  /* 0x00000063a4040220 */ /* 0x000fc60000410000 */
[----:B------:R-:W-:Y:S01]  /*5d50*/  @P0 FSEL R165, R98, R5, !P1 ;  /* 0x0000000562a50208 */ /* 0x000fe20004800000 */
[----:B------:R-:W-:Y:S01]  /*5d60*/  @P0 IMAD.MOV.U32 R5, RZ, RZ, R11 ;  /* 0x000000ffff050224 */ /* 0x000fe200078e000b */
[----:B------:R-:W-:Y:S01]  /*5d70*/  @P0 FSEL R164, R99, R4, !P1 ;  /* 0x0000000463a40208 */ /* 0x000fe20004800000 */
[----:B------:R-:W-:Y:S01]  /*5d80*/  @P0 IMAD.MOV.U32 R4, RZ, RZ, R10 ;  /* 0x000000ffff040224 */ /* 0x000fe200078e000a */
[----:B------:R-:W-:Y:S06]  /*5d90*/  @P0 BRA `(.L_x_3458) ;  /* 0x0000000000180947 */ /* 0x000fec0003800000 */
[----:B------:R-:W-:Y:S01]  /*5da0*/  ISETP.NE.AND P0, PT, R163, RZ, PT ;  /* 0x000000ffa300720c */ /* 0x000fe20003f05270 */
[C---:B------:R-:W-:Y:S01]  /*5db0*/  FMUL.FTZ R4, R6.reuse, R10 ;  /* 0x0000000a06047220 */ /* 0x040fe20000410000 */
[----:B------:R-:W-:-:S11]  /*5dc0*/  FFMA.FTZ R5, R6, R11, R7 ;  /* 0x0000000b06057223 */ /* 0x000fd60000010007 */
[----:B------:R0:W-:Y:S01]  /*5dd0*/  @!P0 STS.64 [UR25+0x1098], R10 ;  /* 0x0010980aff008988 */ /* 0x0001e20008000a19 */
[----:B------:R-:W-:Y:S01]  /*5de0*/  @!P0 MOV R164, R10 ;  /* 0x0000000a00a48202 */ /* 0x000fe20000000f00 */
[----:B------:R-:W-:-:S07]  /*5df0*/  @!P0 IMAD.MOV.U32 R165, RZ, RZ, R11 ;  /* 0x000000ffffa58224 */ /* 0x000fce00078e000b */
.L_x_3458:
[----:B------:R-:W-:Y:S05]  /*5e00*/  BSYNC.RECONVERGENT B0 ;  /* 0x0000000000007941 */ /* 0x000fea0003800200 */
.L_x_3457:
[----:B------:R-:W-:Y:S01]  /*5e10*/  BAR.SYNC.DEFER_BLOCKING 0x0 ;  /* 0x0000000000007b1d */ /* 0x000fe20000010000 */
[----:B------:R-:W-:Y:S01]  /*5e20*/  ISETP.NE.AND P0, PT, R97, RZ, PT ;  /* 0x000000ff6100720c */ /* 0x000fe20003f05270 */
[----:B0-----:R-:W-:Y:S01]  /*5e30*/  IMAD.U32 R11, R130, 0x10000, RZ ;  /* 0x00010000820b7824 */ /* 0x001fe200078e00ff */
[----:B------:R-:W-:Y:S01]  /*5e40*/  SHF.L.U32 R10, R131, 0x10, RZ ;  /* 0x00000010830a7819 */ /* 0x000fe200000006ff */
[----:B------:R-:W-:Y:S02]  /*5e50*/  IMAD.U32 R13, R132, 0x10000, RZ ;  /* 0x00010000840d7824 */ /* 0x000fe400078e00ff */
[----:B------:R-:W-:Y:S01]  /*5e60*/  BSSY.RECONVERGENT B0, `(.L_x_3459) ;  /* 0x000002a000007945 */ /* 0x000fe20003800200 */
        /* <DEDUP_REMOVED lines=16> */
[----:B------:R-:W-:-:S03]  /*5f70*/  IMAD.U32 R113, R142, 0x10000, RZ ;  /* 0x000100008e717824 */ /* 0x000fc600078e00ff */
        /* <DEDUP_REMOVED lines=9> */
[----:B------:R-:W-:Y:S01]  /*6010*/  IMAD.U32 R103, R136, 0x10000, RZ ;  /* 0x0001000088677824 */ /* 0x000fe200078e00ff */
[----:B------:R-:W-:Y:S02]  /*6020*/  SHF.L.U32 R102, R137, 0x10, RZ ;  /* 0x0000001089667819 */ /* 0x000fe400000006ff */
        /* <DEDUP_REMOVED lines=13> */
.L_x_3460:
[----:B------:R-:W-:Y:S05]  /*6100*/  BSYNC.RECONVERGENT B0 ;  /* 0x0000000000007941 */ /* 0x000fea0003800200 */
.L_x_3459:
        /* <DEDUP_REMOVED lines=29> */
.L_x_3456:
        /* <DEDUP_REMOVED lines=52> */
[----:B0-----:R-:W-:-:S03]  /*6620*/  IMAD.SHL.U32 R0, R97, 0x10, RZ ;  /* 0x0000001061007824 */ /* 0x001fc600078e00ff */
[----:B------:R-:W-:Y:S01]  /*6630*/  STS.U16 [R62+0x1e], R4 ;  /* 0x00001e043e007388 */ /* 0x000fe20000000400 */
[----:B------:R-:W-:-:S03]  /*6640*/  NOP ;  /* 0x0000000000007918 */ /* 0x000fc60000000000 */
[----:B------:R-:W-:Y:S01]  /*6650*/  LDS.U16 R5, [R93] ;  /* 0x000000005d057984 */ /* 0x000fe20000000400 */
[----:B------:R-:W-:-:S03]  /*6660*/  LOP3.LUT R0, R0, 0x3e00, RZ, 0xc0, !PT ;  /* 0x00003e0000007812 */ /* 0x000fc600078ec0ff */
[----:B------:R-:W-:Y:S01]  /*6670*/  LDS.U16 R21, [R92+0x40] ;  /* 0x000040005c157984 */ /* 0x000fe20000000400 */
[----:B------:R-:W-:-:S03]  /*6680*/  LOP3.LUT R9, R0, 0x1f, R97, 0xf8, !PT ;  /* 0x0000001f00097812 */ /* 0x000fc600078ef861 */
[----:B------:R-:W-:Y:S01]  /*6690*/  LDS.U16 R23, [R91+0x80] ;  /* 0x000080005b177984 */ /* 0x000fe20000000400 */
[C---:B------:R-:W-:Y:S02]  /*66a0*/  LOP3.LUT R6, R9.reuse, 0x1a0, RZ, 0xfc, !PT ;  /* 0x000001a009067812 */ /* 0x040fe400078efcff */
[C---:B------:R-:W-:Y:S01]  /*66b0*/  IADD3 R0, P2, PT, R9.reuse, UR10, RZ ;  /* 0x0000000a09007c10 */ /* 0x040fe2000ff5e0ff */
[----:B------:R-:W-:Y:S01]  /*66c0*/  LDS.U16 R25, [R90+0xc0] ;  /* 0x0000c0005a197984 */ /* 0x000fe20000000400 */
[C---:B------:R-:W-:Y:S02]  /*66d0*/  LOP3.LUT R7, R9.reuse, 0x120, RZ, 0xfc, !PT ;  /* 0x0000012009077812 */ /* 0x040fe400078efcff */
[----:B--2---:R-:W-:Y:S01]  /*66e0*/  IADD3.X R3, PT, PT, RZ, UR11, RZ, P2, !PT ;  /* 0x0000000bff037c10 */ /* 0x004fe200097fe4ff */
        /* <DEDUP_REMOVED lines=19> */
[----:B------:R-:W-:Y:S01]  /*6820*/  LOP3.LUT R16, R9, 0x40, RZ, 0xfc, !PT ;  /* 0x0000004009107812 */ /* 0x000fe200078efcff */
        /* <DEDUP_REMOVED lines=10> */
[----:B------:R-:W-:Y:S02]  /*68d0*/  LEA.HI.X R3, R0, UR31, R3, 0x1, P5 ;  /* 0x0000001f00037c11 */ /* 0x000fe4000a8f0c03 */
[C---:B------:R-:W-:Y:S01]  /*68e0*/  LOP3.LUT R0, R9.reuse, 0x1c0, RZ, 0xfc, !PT ;  /* 0x000001c009007812 */ /* 0x040fe200078efcff */
        /* <DEDUP_REMOVED lines=18> */
[----:B-1----:R-:W-:-:S03]  /*6a10*/  LOP3.LUT R19, R9, 0xa0, RZ, 0xfc, !PT ;  /* 0x000000a009137812 */ /* 0x002fc600078efcff */
[----:B------:R1:W-:Y:S01]  /*6a20*/  @!P3 STG.E.U16 desc[UR26][R2.64+0x40], R21 ;  /* 0x000040150200b986 */ /* 0x0003e2000c10151a */
[----:B------:R-:W-:-:S03]  /*6a30*/  ISETP.GE.AND P3, PT, R20, R101, PT ;  /* 0x000000651400720c */ /* 0x000fc60003f66270 */
[----:B------:R3:W-:Y:S01]  /*6a40*/  @!P2 STG.E.U16 desc[UR26][R2.64+0x1c0], R45 ;  /* 0x0001c02d0200a986 */ /* 0x0007e2000c10151a */
[-C--:B------:R-:W-:Y:S02]  /*6a50*/  ISETP.GE.AND P2, PT, R16, R101.reuse, PT ;  /* 0x000000651000720c */ /* 0x080fe40003f46270 */
[----:B--2---:R-:W-:Y:S01]  /*6a60*/  LOP3.LUT R17, R9, 0x1e0, RZ, 0xfc, !PT ;  /* 0x000001e009117812 */ /* 0x004fe200078efcff */
[----:B------:R-:W-:Y:S01]  /*6a70*/  @!P5 STG.E.U16 desc[UR26][R2.64+0x280], R53 ;  /* 0x000280350200d986 */ /* 0x000fe2000c10151a */
[-C--:B------:R-:W-:Y:S02]  /*6a80*/  ISETP.GE.AND P5, PT, R19, R101.reuse, PT ;  /* 0x000000651300720c */ /* 0x080fe40003fa6270 */
[-C--:B------:R-:W-:Y:S01]  /*6a90*/  ISETP.GE.AND P1, PT, R17, R101.reuse, PT ;  /* 0x000000651100720c */ /* 0x080fe20003f26270 */
[----:B------:R-:W-:Y:S01]  /*6aa0*/  @!P4 STG.E.U16 desc[UR26][R2.64+0x200], R49 ;  /* 0x000200310200c986 */ /* 0x000fe2000c10151a */
[----:B------:R-:W-:Y:S02]  /*6ab0*/  ISETP.GE.AND P4, PT, R18, R101, PT ;  /* 0x000000651200720c */ /* 0x000fe40003f86270 */
[----:B-1----:R-:W-:Y:S01]  /*6ac0*/  PRMT R21, RZ, 0x7610, R21 ;  /* 0x00007610ff157816 */ /* 0x002fe20000000015 */
[----:B------:R-:W-:Y:S01]  /*6ad0*/  @!P6 STG.E.U16 desc[UR26][R2.64+0x300], R57 ;  /* 0x000300390200e986 */ /* 0x000fe2000c10151a */
[----:B------:R-:W-:Y:S01]  /*6ae0*/  IADD3 R5, P6, PT, R9, UR10, RZ ;  /* 0x0000000a09057c10 */ /* 0x000fe2000ffde0ff */
[----:B------:R-:W1:Y:S01]  /*6af0*/  LDCU.64 UR10, c[0x0][0x490] ;  /* 0x00009200ff0a77ac */ /* 0x000e620008000a00 */
[----:B---3--:R-:W-:Y:S01]  /*6b00*/  PRMT R45, RZ, 0x7610, R45 ;  /* 0x00007610ff2d7816 */ /* 0x008fe2000000002d */
[----:B------:R2:W-:Y:S01]  /*6b10*/  @!P3 STG.E.U16 desc[UR26][R2.64+0xc0], R25 ;  /* 0x0000c0190200b986 */ /* 0x0005e2000c10151a */
[----:B------:R-:W-:Y:S01]  /*6b20*/  ISETP.GE.AND P3, PT, R15, UR24, PT ;  /* 0x000000180f007c0c */ /* 0x000fe2000bf66270 */
[----:B------:R-:W-:Y:S01]  /*6b30*/  IMAD.X R22, RZ, RZ, UR15, P6 ;  /* 0x0000000fff167e24 */ /* 0x000fe2000b0e06ff */
        /* <DEDUP_REMOVED lines=9> */
[----:B------:R-:W-:Y:S02]  /*6bd0*/  ISETP.GE.AND P2, PT, R9, UR24, PT ;  /* 0x0000001809007c0c */ /* 0x000fe4000bf46270 */
[----:B------:R-:W-:Y:S01]  /*6be0*/  ISETP.GE.AND P6, PT, R14, UR24, PT ;  /* 0x000000180e007c0c */ /* 0x000fe2000bfc6270 */
[----:B------:R4:W-:Y:S01]  /*6bf0*/  @!P1 STG.E.U16 desc[UR26][R2.64+0x3c0], R95 ;  /* 0x0003c05f02009986 */ /* 0x0009e2000c10151a */
[----:B------:R-:W-:-:S02]  /*6c00*/  ISETP.GE.AND P1, PT, R19, UR24, PT ;  /* 0x0000001813007c0c */ /* 0x000fc4000bf26270 */
[----:B--2---:R-:W-:Y:S01]  /*6c10*/  PRMT R25, RZ, 0x7610, R25 ;  /* 0x00007610ff197816 */ /* 0x004fe20000000019 */
[----:B------:R-:W-:Y:S01]  /*6c20*/  BAR.SYNC.DEFER_BLOCKING 0x0 ;  /* 0x0000000000007b1d */ /* 0x000fe20000010000 */
[----:B------:R-:W-:Y:S02]  /*6c30*/  PRMT R28, RZ, 0x7610, R28 ;  /* 0x00007610ff1c7816 */ /* 0x000fe4000000001c */
[----:B---3--:R-:W-:Y:S02]  /*6c40*/  PRMT R23, RZ, 0x7610, R23 ;  /* 0x00007610ff177816 */ /* 0x008fe40000000017 */
[----:B----4-:R-:W-:Y:S02]  /*6c50*/  PRMT R2, RZ, 0x7610, R2 ;  /* 0x00007610ff027816 */ /* 0x010fe40000000002 */
        /* <DEDUP_REMOVED lines=60> */
[----:B------:R-:W-:Y:S04]  /*7020*/  LDS.U16 R26, [R68+0x12] ;  /* 0x00001200441a7984 */ /* 0x000fe80000000400 */
[----:B------:R-:W1:Y:S01]  /*7030*/  LDS.U16 R28, [R66+0x16] ;  /* 0x00001600421c7984 */ /* 0x000e620000000400 */
[----:B0-----:R-:W-:-:S03]  /*7040*/  IMAD.U32 R47, R2, 0x10000, RZ ;  /* 0x00010000022f7824 */ /* 0x001fc600078e00ff */
[----:B------:R-:W0:Y:S01]  /*7050*/  LDS.U16 R27, [R67+0x14] ;  /* 0x00001400431b7984 */ /* 0x000e220000000400 */
[----:B--2---:R-:W-:-:S03]  /*7060*/  SHF.L.U32 R49, R3, 0x10, RZ ;  /* 0x0000001003317819 */ /* 0x004fc600000006ff */
[----:B------:R-:W2:Y:S04]  /*7070*/  LDS.U16 R2, [R65+0x18] ;  /* 0x0000180041027984 */ /* 0x000ea80000000400 */
[----:B------:R-:W2:Y:S04]  /*7080*/  LDS.U16 R45, [R64+0x1a] ;  /* 0x00001a00402d7984 */ /* 0x000ea80000000400 */
[----:B------:R-:W2:Y:S04]  /*7090*/  LDS.U16 R3, [R63+0x1c] ;  /* 0x00001c003f037984 */ /* 0x000ea80000000400 */
[----:B------:R-:W2:Y:S01]  /*70a0*/  LDS.U16 R46, [R62+0x1e] ;  /* 0x00001e003e2e7984 */ /* 0x000ea20000000400 */
[----:B------:R-:W-:Y:S01]  /*70b0*/  FMUL.FTZ R48, R47, -1.4426950216293334961 ;  /* 0xbfb8aa3b2f307820 */ /* 0x000fe20000410000 */
[----:B---3--:R-:W-:-:S02]  /*70c0*/  IMAD.U32 R51, R4, 0x10000, RZ ;  /* 0x0001000004337824 */ /* 0x008fc400078e00ff */
[----:B------:R-:W-:Y:S01]  /*70d0*/  FMUL.FTZ R4, R49, -1.4426950216293334961 ;  /* 0xbfb8aa3b31047820 */ /* 0x000fe20000410000 */
[----:B----4-:R-:W-:Y:S02]  /*70e0*/  IMAD.U32 R52, R5, 0x10000, RZ ;  /* 0x0001000005347824 */ /* 0x010fe400078e00ff */
[----:B------:R-:W3:Y:S01]  /*70f0*/  MUFU.EX2 R48, R48 ;  /* 0x0000003000307308 */ /* 0x000ee20000000800 */
[----:B-----5:R-:W-:Y:S02]  /*7100*/  IMAD.U32 R56, R23, 0x10000, RZ ;  /* 0x0001000017387824 */ /* 0x020fe400078e00ff */
[----:B------:R-:W-:Y:S01]  /*7110*/  FMUL.FTZ R5, R51, -1.4426950216293334961 ;  /* 0xbfb8aa3b33057820 */ /* 0x000fe20000410000 */
[----:B-1----:R-:W-:Y:S01]  /*7120*/  SHF.L.U32 R54, R21, 0x10, RZ ;  /* 0x0000001015367819 */ /* 0x002fe200000006ff */
[----:B------:R-:W-:Y:S01]  /*7130*/  FMUL.FTZ R53, R52, -1.4426950216293334961 ;  /* 0xbfb8aa3b34357820 */ /* 0x000fe20000410000 */
[----:B------:R-:W-:Y:S01]  /*7140*/  IMAD.U32 R55, R22, 0x10000, RZ ;  /* 0x0001000016377824 */ /* 0x000fe200078e00ff */
[----:B------:R1:W4:Y:S01]  /*7150*/  MUFU.EX2 R50, R4 ;  /* 0x0000000400327308 */ /* 0x0003220000000800 */
[----:B------:R-:W-:Y:S01]  /*7160*/  SHF.L.U32 R57, R24, 0x10, RZ ;  /* 0x0000001018397819 */ /* 0x000fe200000006ff */
[----:B------:R-:W-:Y:S01]  /*7170*/  FMUL.FTZ R22, R54, -1.4426950216293334961 ;  /* 0xbfb8aa3b36167820 */ /* 0x000fe20000410000 */
[----:B------:R-:W-:Y:S01]  /*7180*/  FMUL.FTZ R23, R55, -1.4426950216293334961 ;  /* 0xbfb8aa3b37177820 */ /* 0x000fe20000410000 */
[----:B------:R5:W-:Y:S01]  /*7190*/  MUFU.EX2 R21, R5 ;  /* 0x0000000500157308 */ /* 0x000be20000000800 */
[----:B------:R-:W-:-:S02]  /*71a0*/  IMAD.U32 R58, R25, 0x10000, RZ ;  /* 0x00010000193a7824 */ /* 0x000fc400078e00ff */
[----:B------:R-:W-:Y:S02]  /*71b0*/  IMAD.U32 R60, R28, 0x10000, RZ ;  /* 0x000100001c3c7824 */ /* 0x000fe400078e00ff */
[----:B-1----:R-:W-:Y:S01]  /*71c0*/  FMUL.FTZ R4, R56, -1.4426950216293334961 ;  /* 0xbfb8aa3b38047820 */ /* 0x002fe20000410000 */
[----:B------:R-:W1:Y:S01]  /*71d0*/  MUFU.EX2 R53, R53 ;  /* 0x0000003500357308 */ /* 0x000e620000000800 */
[----:B0-----:R-:W-:Y:S01]  /*71e0*/  SHF.L.U32 R59, R27, 0x10, RZ ;  /* 0x000000101b3b7819 */ /* 0x001fe200000006ff */
[----:B-----5:R-:W-:Y:S02]  /*71f0*/  IMAD.U32 R5, R26, 0x10000, RZ ;  /* 0x000100001a057824 */ /* 0x020fe400078e00ff */
[----:B------:R-:W-:Y:S01]  /*7200*/  FMUL.FTZ R25, R57, -1.4426950216293334961 ;  /* 0xbfb8aa3b39197820 */ /* 0x000fe20000410000 */
[----:B------:R0:W-:Y:S01]  /*7210*/  MUFU.EX2 R24, R4 ;  /* 0x0000000400187308 */ /* 0x0001e20000000800 */
[----:B--2---:R-:W-:Y:S02]  /*7220*/  IMAD.U32 R94, R2, 0x10000, RZ ;  /* 0x00010000025e7824 */ /* 0x004fe400078e00ff */
[----:B------:R-:W-:Y:S01]  /*7230*/  FMUL.FTZ R26, R58, -1.4426950216293334961 ;  /* 0xbfb8aa3b3a1a7820 */ /* 0x000fe20000410000 */
[----:B------:R-:W-:Y:S01]  /*7240*/  FMUL.FTZ R27, R5, -1.4426950216293334961 ;  /* 0xbfb8aa3b051b7820 */ /* 0x000fe20000410000 */
[----:B------:R-:W-:Y:S01]  /*7250*/  FMUL.FTZ R61, R60, -1.4426950216293334961 ;  /* 0xbfb8aa3b3c3d7820 */ /* 0x000fe20000410000 */
[----:B---3--:R-:W-:Y:S01]  /*7260*/  FADD.FTZ R48, R48, 1 ;  /* 0x3f80000030307421 */ /* 0x008fe20000010000 */
[----:B------:R-:W2:Y:S01]  /*7270*/  MUFU.EX2 R22, R22 ;  /* 0x0000001600167308 */ /* 0x000ea20000000800 */
[----:B0-----:R-:W-:Y:S01]  /*7280*/  SHF.L.U32 R4, R45, 0x10, RZ ;  /* 0x000000102d047819 */ /* 0x001fe200000006ff */
[----:B------:R-:W-:-:S02]  /*7290*/  IMAD.U32 R3, R3, 0x10000, RZ ;  /* 0x0001000003037824 */ /* 0x000fc400078e00ff */
[----:B------:R-:W0:Y:S01]  /*72a0*/  MUFU.EX2 R23, R23 ;  /* 0x0000001700177308 */ /* 0x000e220000000800 */
[----:B------:R-:W-:Y:S02]  /*72b0*/  IMAD.U32 R2, R46, 0x10000, RZ ;  /* 0x000100002e027824 */ /* 0x000fe400078e00ff */
[----:B------:R-:W-:Y:S01]  /*72c0*/  FMUL.FTZ R28, R59, -1.4426950216293334961 ;  /* 0xbfb8aa3b3b1c7820 */ /* 0x000fe20000410000 */
[----:B------:R-:W-:Y:S01]  /*72d0*/  FMUL.FTZ R45, R94, -1.4426950216293334961 ;  /* 0xbfb8aa3b5e2d7820 */ /* 0x000fe20000410000 */
[----:B------:R-:W3:Y:S01]  /*72e0*/  MUFU.EX2 R25, R25 ;  /* 0x0000001900197308 */ /* 0x000ee20000000800 */
[----:B------:R-:W-:Y:S01]  /*72f0*/  FMUL.FTZ R46, R4, -1.4426950216293334961 ;  /* 0xbfb8aa3b042e7820 */ /* 0x000fe20000410000 */
[----:B------:R-:W-:Y:S01]  /*7300*/  FMUL.FTZ R95, R3, -1.4426950216293334961 ;  /* 0xbfb8aa3b035f7820 */ /* 0x000fe20000410000 */
[----:B------:R-:W-:Y:S01]  /*7310*/  FMUL.FTZ R100, R2, -1.4426950216293334961 ;  /* 0xbfb8aa3b02647820 */ /* 0x000fe20000410000 */
[----:B------:R-:W5:Y:S04]  /*7320*/  MUFU.EX2 R26, R26 ;  /* 0x0000001a001a7308 */ /* 0x000f680000000800 */
[----:B------:R-:W5:Y:S04]  /*7330*/  MUFU.EX2 R27, R27 ;  /* 0x0000001b001b7308 */ /* 0x000f680000000800 */
[----:B------:R-:W5:Y:S04]  /*7340*/  MUFU.EX2 R61, R61 ;  /* 0x0000003d003d7308 */ /* 0x000f680000000800 */
[----:B------:R-:W5:Y:S01]  /*7350*/  MUFU.RCP R48, R48 ;  /* 0x0000003000307308 */ /* 0x000f620000001000 */
[----:B----4-:R-:W-:Y:S01]  /*7360*/  FADD.FTZ R50, R50, 1 ;  /* 0x3f80000032327421 */ /* 0x010fe20000010000 */
[----:B-1----:R-:W-:-:S06]  /*7370*/  FADD.FTZ R53, R53, 1 ;  /* 0x3f80000035357421 */ /* 0x002fcc0000010000 */
[----:B------:R-:W1:Y:S04]  /*7380*/  MUFU.EX2 R28, R28 ;  /* 0x0000001c001c7308 */ /* 0x000e680000000800 */
[----:B------:R-:W4:Y:S04]  /*7390*/  MUFU.EX2 R45, R45 ;  /* 0x0000002d002d7308 */ /* 0x000f280000000800 */
[----:B------:R-:W4:Y:S01]  /*73a0*/  MUFU.EX2 R46, R46 ;  /* 0x0000002e002e7308 */ /* 0x000f220000000800 */
[----:B------:R-:W-:-:S03]  /*73b0*/  FADD.FTZ R21, R21, 1 ;  /* 0x3f80000015157421 */ /* 0x000fc60000010000 */
[----:B------:R-:W4:Y:S04]  /*73c0*/  MUFU.EX2 R95, R95 ;  /* 0x0000005f005f7308 */ /* 0x000f280000000800 */
[----:B------:R-:W4:Y:S01]  /*73d0*/  MUFU.EX2 R100, R100 ;  /* 0x0000006400647308 */ /* 0x000f220000000800 */
[----:B--2---:R-:W-:Y:S01]  /*73e0*/  FADD.FTZ R22, R22, 1 ;  /* 0x3f80000016167421 */ /* 0x004fe20000010000 */
[----:B0-----:R-:W-:Y:S02]  /*73f0*/  FADD.FTZ R23, R23, 1 ;  /* 0x3f80000017177421 */ /* 0x001fe40000010000 */
[----:B------:R-:W0:Y:S01]  /*7400*/  MUFU.RCP R50, R50 ;  /* 0x0000003200327308 */ /* 0x000e220000001000 */
[----:B------:R-:W-:Y:S01]  /*7410*/  FADD.FTZ R24, R24, 1 ;  /* 0x3f80000018187421 */ /* 0x000fe20000010000 */
[----:B---3--:R-:W-:Y:S01]  /*7420*/  FADD.FTZ R25, R25, 1 ;  /* 0x3f80000019197421 */ /* 0x008fe20000010000 */
[----:B-----5:R-:W-:Y:S01]  /*7430*/  FADD.FTZ R26, R26, 1 ;  /* 0x3f8000001a1a7421 */ /* 0x020fe20000010000 */
[----:B------:R-:W-:Y:S01]  /*7440*/  FADD.FTZ R27, R27, 1 ;  /* 0x3f8000001b1b7421 */ /* 0x000fe20000010000 */
[----:B------:R-:W-:-:S03]  /*7450*/  FADD.FTZ R61, R61, 1 ;  /* 0x3f8000003d3d7421 */ /* 0x000fc60000010000 */
[----:B------:R-:W2:Y:S01]  /*7460*/  MUFU.RCP R102, R21 ;  /* 0x0000001500667308 */ /* 0x000ea20000001000 */
[----:B-1----:R-:W-:Y:S01]  /*7470*/  FADD.FTZ R28, R28, 1 ;  /* 0x3f8000001c1c7421 */ /* 0x002fe20000010000 */
[----:B----4-:R-:W-:-:S06]  /*7480*/  FADD.FTZ R45, R45, 1 ;  /* 0x3f8000002d2d7421 */ /* 0x010fcc0000010000 */
[----:B------:R-:W1:Y:S01]  /*7490*/  MUFU.RCP R53, R53 ;  /* 0x0000003500357308 */ /* 0x000e620000001000 */
[----:B------:R-:W-:Y:S01]  /*74a0*/  FADD.FTZ R46, R46, 1 ;  /* 0x3f8000002e2e7421 */ /* 0x000fe20000010000 */
[----:B------:R-:W-:Y:S01]  /*74b0*/  FMUL.FTZ R47, R47, R48 ;  /* 0x000000302f2f7220 */ /* 0x000fe20000410000 */
[----:B------:R-:W-:-:S05]  /*74c0*/  FADD.FTZ R95, R95, 1 ;  /* 0x3f8000005f5f7421 */ /* 0x000fca0000010000 */
[----:B------:R0:W3:Y:S01]  /*74d0*/  MUFU.RCP R101, R22 ;  /* 0x0000001600657308 */ /* 0x0000e20000001000 */
[----:B------:R-:W-:-:S07]  /*74e0*/  FADD.FTZ R100, R100, 1 ;  /* 0x3f80000064647421 */ /* 0x000fce0000010000 */
[----:B------:R-:W4:Y:S01]  /*74f0*/  MUFU.RCP R104, R23 ;  /* 0x0000001700687308 */ /* 0x000f220000001000 */
[----:B------:R-:W-:-:S07]  /*7500*/  FMUL.FTZ R47, R47, R44 ;  /* 0x0000002c2f2f7220 */ /* 0x000fce0000410000 */
[----:B------:R4:W5:Y:S08]  /*7510*/  MUFU.RCP R103, R24 ;  /* 0x0000001800677308 */ /* 0x0009700000001000 */
[----:B------:R-:W5:Y:S08]  /*7520*/  MUFU.RCP R106, R25 ;  /* 0x00000019006a7308 */ /* 0x000f700000001000 */
[----:B------:R5:W5:Y:S08]  /*7530*/  MUFU.RCP R105, R26 ;  /* 0x0000001a00697308 */ /* 0x000b700000001000 */
[----:B------:R-:W5:Y:S08]  /*7540*/  MUFU.RCP R108, R27 ;  /* 0x0000001b006c7308 */ /* 0x000f700000001000 */
[----:B------:R5:W5:Y:S08]  /*7550*/  MUFU.RCP R110, R28 ;  /* 0x0000001c006e7308 */ /* 0x000b700000001000 */
[----:B------:R-:W5:Y:S01]  /*7560*/  MUFU.RCP R61, R61 ;  /* 0x0000003d003d7308 */ /* 0x000f620000001000 */
[----:B0-----:R-:W-:-:S07]  /*7570*/  FMUL.FTZ R22, R49, R50 ;  /* 0x0000003231167220 */ /* 0x001fce0000410000 */
[----:B------:R-:W0:Y:S08]  /*7580*/  MUFU.RCP R45, R45 ;  /* 0x0000002d002d7308 */ /* 0x000e300000001000 */
[----:B------:R-:W0:Y:S01]  /*7590*/  MUFU.RCP R107, R46 ;  /* 0x0000002e006b7308 */ /* 0x000e220000001000 */
[----:B--2---:R-:W-:-:S07]  /*75a0*/  FMUL.FTZ R51, R51, R102 ;  /* 0x0000006633337220 */ /* 0x004fce0000410000 */
[----:B------:R-:W2:Y:S01]  /*75b0*/  MUFU.RCP R44, R95 ;  /* 0x0000005f002c7308 */ /* 0x000ea20000001000 */
[----:B-1----:R-:W-:-:S07]  /*75c0*/  FMUL.FTZ R52, R52, R53 ;  /* 0x0000003534347220 */ /* 0x002fce0000410000 */
[----:B------:R-:W1:Y:S01]  /*75d0*/  MUFU.RCP R27, R100 ;  /* 0x00000064001b7308 */ /* 0x000e620000001000 */
[----:B------:R-:W-:Y:S01]  /*75e0*/  FMUL.FTZ R22, R22, R43 ;  /* 0x0000002b16167220 */ /* 0x000fe20000410000 */
[----:B---3--:R-:W-:Y:S01]  /*75f0*/  FMUL.FTZ R21, R54, R101 ;  /* 0x0000006536157220 */ /* 0x008fe20000410000 */
        /* <DEDUP_REMOVED lines=18> */
[----:B------:R-:W-:Y:S01]  /*7720*/  FMUL.FTZ R28, R28, R35 ;  /* 0x000000231c1c7220 */ /* 0x000fe20000410000 */
[----:B------:R-:W-:Y:S01]  /*7730*/  FMUL.FTZ R4, R4, R107 ;  /* 0x0000006b04047220 */ /* 0x000fe20000410000 */
[----:B--2---:R-:W-:Y:S01]  /*7740*/  FMUL.FTZ R3, R3, R44 ;  /* 0x0000002c03037220 */ /* 0x004fe20000410000 */
[----:B-1----:R-:W-:Y:S01]  /*7750*/  FMUL.FTZ R2, R2, R27 ;  /* 0x0000001b02027220 */ /* 0x002fe20000410000 */
        /* <DEDUP_REMOVED lines=9> */
[----:B------:R-:W-:Y:S01]  /*77f0*/  FMUL.FTZ R2, R2, R29 ;  /* 0x0000001d02027220 */ /* 0x000fe20000410000 */
[----:B------:R-:W-:Y:S01]  /*7800*/  PRMT R36, R21, 0x7632, R36 ;  /* 0x0000763215247816 */ /* 0x000fe20000000024 */
[----:B------:R-:W-:Y:S01]  /*7810*/  STS.U16 [R77], R22 ;  /* 0x000000164d007388 */ /* 0x000fe20000000400 */
[----:B------:R-:W-:-:S02]  /*7820*/  F2FP.BF16.F32.PACK_AB R25, R28, R25 ;  /* 0x000000191c19723e */ /* 0x000fc400000010ff */
[----:B------:R-:W-:Y:S01]  /*7830*/  PRMT R35, R23, 0x7632, R35 ;  /* 0x0000763217237816 */ /* 0x000fe20000000023 */
[----:B------:R-:W-:Y:S01]  /*7840*/  STS.U16 [R76+0x2], R38 ;  /* 0x000002264c007388 */ /* 0x000fe20000000400 */
[----:B------:R-:W-:-:S03]  /*7850*/  F2FP.BF16.F32.PACK_AB R59, R60, R59 ;  /* 0x0000003b3c3b723e */ /* 0x000fc600000010ff */
        /* <DEDUP_REMOVED lines=11> */
[----:B------:R-:W-:Y:S01]  /*7910*/  STS.U16 [R70+0xe], R35 ;  /* 0x00000e2346007388 */ /* 0x000fe20000000400 */
[----:B------:R-:W-:-:S03]  /*7920*/  PRMT R31, R2, 0x7632, R31 ;  /* 0x00007632021f7816 */ /* 0x000fc6000000001f */
[----:B------:R-:W-:Y:S04]  /*7930*/  STS.U16 [R69+0x10], R25 ;  /* 0x0000101945007388 */ /* 0x000fe80000000400 */
[----:B------:R-:W-:Y:S01]  /*7940*/  STS.U16 [R68+0x12], R34 ;  /* 0x0000122244007388 */ /* 0x000fe20000000400 */
[----:B------:R-:W-:-:S03]  /*7950*/  MOV R2, UR24 ;  /* 0x0000001800027c02 */ /* 0x000fc60008000f00 */
        /* <DEDUP_REMOVED lines=29> */
[C---:B-1----:R-:W-:Y:S01]  /*7b30*/  LEA R2, P3, R3.reuse, UR10, 0x1 ;  /* 0x0000000a03027c11 */ /* 0x042fe2000f8608ff */
[----:B------:R-:W-:Y:S01]  /*7b40*/  IMAD.X R4, RZ, RZ, UR15, P0 ;  /* 0x0000000fff047e24 */ /* 0x000fe200080e06ff */
[----:B------:R-:W0:Y:S04]  /*7b50*/  LDCU UR8, c[0x0][0x394] ;  /* 0x00007280ff0877ac */ /* 0x000e280008000800 */
[----:B------:R-:W-:Y:S02]  /*7b60*/  LEA.HI.X R3, R3, UR11, R4, 0x1, P3 ;  /* 0x0000000b03037c11 */ /* 0x000fe400098f0c04 */
        /* <DEDUP_REMOVED lines=44> */
.L_x_3463:
        /* <DEDUP_REMOVED lines=13> */
.L_x_5101:


//--------------------- .text._Z25selective_scan_fwd_kernelI32Selective_Scan_fwd_kernel_traitsILi64ELi16ELi1ELb1ELb0ELb0ELb0EN3c108BFloat16EfEEv13SSMParamsBase --------------------------
	.section	.text._Z25selective_scan_fwd_kernelI32Selective_Scan_fwd_kernel_traitsILi64ELi16ELi1ELb1ELb0ELb0ELb0EN3c108BFloat16EfEEv13SSMParamsBase,"ax",@progbits
	.align	128
        .global         _Z25selective_scan_fwd_kernelI32Selective_Scan_fwd_kernel_traitsILi64ELi16ELi1ELb1ELb0ELb0ELb0EN3c108BFloat16EfEEv13SSMParamsBase
        .type           _Z25selective_scan_fwd_kernelI32Selective_Scan_fwd_kernel_traitsILi64ELi16ELi1ELb1ELb0ELb0ELb0EN3c108BFloat16EfEEv13SSMParamsBase,@function
        .size           _Z25selective_scan_fwd_kernelI32Selective_Scan_fwd_kernel_traitsILi64ELi16ELi1ELb1ELb0ELb0ELb0EN3c108BFloat16EfEEv13SSMParamsBase,(.L_x_5102 - _Z25selective_scan_fwd_kernelI32Selective_Scan_fwd_kernel_traitsILi64ELi16ELi1ELb1ELb0ELb0ELb0EN3c108BFloat16EfEEv13SSMParamsBase)
        .other          _Z25selective_scan_fwd_kernelI32Selective_Scan_fwd_kernel_traitsILi64ELi16ELi1ELb1ELb0ELb0ELb0EN3c108BFloat16EfEEv13SSMParamsBase,@"STO_CUDA_ENTRY STV_DEFAULT"
_Z25selective_scan_fwd_kernelI32Selective_Scan_fwd_kernel_traitsILi64ELi16ELi1ELb1ELb0ELb0ELb0EN3c108BFloat16EfEEv13SSMParamsBase:
.text._Z25selective_scan_fwd_kernelI32Selective_Scan_fwd_kernel_traitsILi64ELi16ELi1ELb1ELb0ELb0ELb0EN3c108BFloat16EfEEv13SSMParamsBase:
        /* <DEDUP_REMOVED lines=95> */
.L_x_3500:
[----:B------:R-:W-:Y:S01]  /*05f0*/  BAR.SYNC.DEFER_BLOCKING 0x0 ;  /* 0x0000000000007b1d */ /* 0x000fe20000010000 */
[----:B-1----:R-:W-:Y:S02]  /*0600*/  MOV R4, R50 ;  /* 0x0000003200047202 */ /* 0x002fe40000000f00 */
        /* <DEDUP_REMOVED lines=79> */
.L_x_3465:
[----:B------:R-:W-:Y:S05]  /*0b00*/  BSYNC.RECONVERGENT B0 ;  /* 0x0000000000007941 */ /* 0x000fea0003800200 */
.L_x_3464:
        /* <DEDUP_REMOVED lines=40> */
.L_x_3467:
[----:B------:R-:W-:Y:S05]  /*0d90*/  BSYNC.RECONVERGENT B0 ;  /* 0x0000000000007941 */ /* 0x000fea0003800200 */
.L_x_3466:
        /* <DEDUP_REMOVED lines=39> */
.L_x_3469:
[----:B------:R-:W-:Y:S05]  /*1010*/  BSYNC.RECONVERGENT B0 ;  /* 0x0000000000007941 */ /* 0x000fea0003800200 */
.L_x_3468:
        /* <DEDUP_REMOVED lines=41> */
.L_x_3471:
[----:B------:R-:W-:Y:S05]  /*12b0*/  BSYNC.RECONVERGENT B0 ;  /* 0x0000000000007941 */ /* 0x000fea0003800200 */
.L_x_3470:
        /* <DEDUP_REMOVED lines=39> */
.L_x_3473:
[----:B------:R-:W-:Y:S05]  /*1530*/  BSYNC.RECONVERGENT B0 ;  /* 0x0000000000007941 */ /* 0x000fea0003800200 */
.L_x_3472:
        /* <DEDUP_REMOVED lines=41> */
.L_x_3475:
[----:B------:R-:W-:Y:S05]  /*17d0*/  BSYNC.RECONVERGENT B0 ;  /* 0x0000000000007941 */ /* 0x000fea0003800200 */
.L_x_3474:
        /* <DEDUP_REMOVED lines=40> */
.L_x_3477:
[----:B------:R-:W-:Y:S05]  /*1a60*/  BSYNC.RECONVERGENT B0 ;  /* 0x0000000000007941 */ /* 0x000fea0003800200 */
.L_x_3476:
        /* <DEDUP_REMOVED lines=41> */
.L_x_3479:
[----:B------:R-:W-:Y:S05]  /*1d00*/  BSYNC.RECONVERGENT B0 ;  /* 0x0000000000007941 */ /* 0x000fea0003800200 */
.L_x_3478:
        /* <DEDUP_REMOVED lines=41> */
.L_x_3481:
[----:B------:R-:W-:Y:S05]  /*1fa0*/  BSYNC.RECONVERGENT B0 ;  /* 0x0000000000007941 */ /* 0x000fea0003800200 */
.L_x_3480:
        /* <DEDUP_REMOVED lines=39> */
.L_x_3483:
[----:B------:R-:W-:Y:S05]  /*2220*/  BSYNC.RECONVERGENT B0 ;  /* 0x0000000000007941 */ /* 0x000fea0003800200 */
.L_x_3482:
        /* <DEDUP_REMOVED lines=43> */
.L_x_3485:
[----:B------:R-:W-:Y:S05]  /*24e0*/  BSYNC.RECONVERGENT B0 ;  /* 0x0000000000007941 */ /* 0x000fea0003800200 */
.L_x_3484:
        /* <DEDUP_REMOVED lines=32> */
.L_x_3487:
[----:B------:R-:W-:Y:S05]  /*26f0*/  BSYNC.RECONVERGENT B0 ;  /* 0x0000000000007941 */ /* 0x000fea0003800200 */
.L_x_3486:
        /* <DEDUP_REMOVED lines=32> */
.L_x_3489:
[----:B------:R-:W-:Y:S05]  /*2900*/  BSYNC.RECONVERGENT B0 ;  /* 0x0000000000007941 */ /* 0x000fea0003800200 */
.L_x_3488:
        /* <DEDUP_REMOVED lines=32> */
.L_x_3491:
[----:B------:R-:W-:Y:S05]  /*2b10*/  BSYNC.RECONVERGENT B0 ;  /* 0x0000000000007941 */ /* 0x000fea0003800200 */
.L_x_3490:
        /* <DEDUP_REMOVED lines=32> */
.L_x_3493:
[----:B------:R-:W-:Y:S05]  /*2d20*/  BSYNC.RECONVERGENT B0 ;  /* 0x0000000000007941 */ /* 0x000fea0003800200 */
.L_x_3492:
        /* <DEDUP_REMOVED lines=32> */
.L_x_3495:
[----:B------:R-:W-:Y:S05]  /*2f30*/  BSYNC.RECONVERGENT B0 ;  /* 0x0000000000007941 */ /* 0x000fea0003800200 */
.L_x_3494:
[----:B------:R-:W0:Y:S01]  /*2f40*/  LDCU UR6, c[0x0][0x38c] ;  /* 0x00007180ff0677ac */ /* 0x000e220008000800 */
[----:B------:R-:W-:Y:S01]  /*2f50*/  FMUL.FTZ R74, R77, R24 ;  /* 0x000000184d4a7220 */ /* 0x000fe20000410000 */
[----:B------:R-:W-:Y:S01]  /*2f60*/  FMUL.FTZ R76, R79, R20 ;  /* 0x000000144f4c7220 */ /* 0x000fe20000410000 */
        /* <DEDUP_REMOVED lines=33> */
.L_x_3499:
[----:B------:R-:W-:Y:S02]  /*3180*/  MOV R4, R93 ;  /* 0x0000005d00047202 */ /* 0x000fe40000000f00 */
[----:B------:R-:W-:-:S05]  /*3190*/  MOV R5, R92 ;  /* 0x0000005c00057202 */ /* 0x000fca0000000f00 */
[----:B------:R-:W2:Y:S01]  /*31a0*/  LDG.E R6, desc[UR16][R4.64] ;  /* 0x0000001004067981 */ /* 0x000ea2000c1e1900 */
[----:B------:R-:W-:Y:S01]  /*31b0*/  ISETP.GE.AND P1, PT, R56, 0x1, PT ;  /* 0x000000013800780c */ /* 0x000fe20003f26270 */
[----:B------:R-:W0:Y:S01]  /*31c0*/  S2UR UR8, SR_CgaCtaId ;  /* 0x00000000000879c3 */ /* 0x000e220000008800 */
        /* <DEDUP_REMOVED lines=56> */
[----:B------:R-:W-:Y:S01]  /*3550*/  FMUL.FTZ R5, R115, R4 ;  /* 0x0000000473057220 */ /* 0x000fe20000410000 */
[----:B------:R-:W-:Y:S02]  /*3560*/  MOV R4, R97 ;  /* 0x0000006100047202 */ /* 0x000fe40000000f00 */
[----:B--2---:R-:W-:Y:S01]  /*3570*/  FFMA.FTZ R7, R100, R7, R89 ;  /* 0x0000000764077223 */ /* 0x004fe20000010059 */
[----:B------:R-:W-:Y:S01]  /*3580*/  FMUL.FTZ R6, R110, R5 ;  /* 0x000000056e067220 */ /* 0x000fe20000410000 */
[----:B------:R-:W-:Y:S02]  /*3590*/  MOV R5, R96 ;  /* 0x0000006000057202 */ /* 0x000fe40000000f00 */
[----:B---3--:R-:W-:Y:S01]  /*35a0*/  FFMA.FTZ R8, R103, R7, R90 ;  /* 0x0000000767087223 */ /* 0x008fe2000001005a */
[----:B------:R-:W-:Y:S02]  /*35b0*/  FMUL.FTZ R7, R101, R6 ;  /* 0x0000000665077220 */ /* 0x000fe40000410000 */
[----:B------:R0:W5:Y:S04]  /*35c0*/  LDG.E R112, desc[UR16][R4.64] ;  /* 0x0000001004707981 */ /* 0x000168000c1e1900 */
[----:B------:R-:W1:Y:S01]  /*35d0*/  SHFL.UP PT, R9, R8, 0x1, RZ ;  /* 0x0420000008097989 */ /* 0x000e6200000e00ff */
[----:B------:R-:W-:-:S04]  /*35e0*/  FMUL.FTZ R6, R98, R7 ;  /* 0x0000000762067220 */ /* 0x000fc80000410000 */
[----:B------:R-:W-:Y:S01]  /*35f0*/  FMUL.FTZ R7, R99, R6 ;  /* 0x0000000663077220 */ /* 0x000fe20000410000 */
[----:B0-----:R-:W-:Y:S02]  /*3600*/  MOV R4, R95 ;  /* 0x0000005f00047202 */ /* 0x001fe40000000f00 */
[----:B------:R-:W-:Y:S01]  /*3610*/  MOV R5, R94 ;  /* 0x0000005e00057202 */ /* 0x000fe20000000f00 */
[----:B------:R-:W-:-:S04]  /*3620*/  FMUL.FTZ R6, R100, R7 ;  /* 0x0000000764067220 */ /* 0x000fc80000410000 */
[----:B------:R-:W-:Y:S01]  /*3630*/  FMUL.FTZ R119, R103, R6 ;  /* 0x0000000667777220 */ /* 0x000fe20000410000 */
[----:B------:R0:W5:Y:S01]  /*3640*/  LDG.E R117, desc[UR16][R4.64] ;  /* 0x0000001004757981 */ /* 0x000162000c1e1900 */
[C---:B------:R-:W-:Y:S01]  /*3650*/  ISETP.GE.U32.AND P2, PT, R42.reuse, 0x20, PT ;  /* 0x000000202a00780c */ /* 0x040fe20003f46070 */
[----:B------:R-:W-:Y:S01]  /*3660*/  BSSY.RECONVERGENT B0, `(.L_x_3497) ;  /* 0x000003b000007945 */ /* 0x000fe20003800200 */
[----:B------:R-:W-:Y:S01]  /*3670*/  ISETP.NE.AND P3, PT, R42, RZ, PT ;  /* 0x000000ff2a00720c */ /* 0x000fe20003f65270 */
[----:B------:R-:W2:Y:S01]  /*3680*/  SHFL.UP PT, R6, R119, 0x1, RZ ;  /* 0x0420000077067989 */ /* 0x000ea200000e00ff */
[----:B-1----:R-:W-:-:S05]  /*3690*/  FFMA.FTZ R9, R119, R9, R8 ;  /* 0x0000000977097223 */ /* 0x002fca0000010008 */
[----:B------:R-:W-:Y:S02]  /*36a0*/  FSEL R10, R8, R9, !P1 ;  /* 0x00000009080a7208 */ /* 0x000fe40004800000 */
[----:B------:R-:W-:-:S03]  /*36b0*/  MOV R9, RZ ;  /* 0x000000ff00097202 */ /* 0x000fc60000000f00 */
[----:B------:R-:W1:Y:S01]  /*36c0*/  SHFL.UP PT, R7, R10, 0x2, RZ ;  /* 0x044000000a077989 */ /* 0x000e6200000e00ff */
[----:B--2---:R-:W-:Y:S01]  /*36d0*/  @P1 FMUL.FTZ R119, R119, R6 ;  /* 0x0000000677771220 */ /* 0x004fe20000410000 */
[----:B------:R-:W-:-:S04]  /*36e0*/  ISETP.GE.AND P1, PT, R56, 0x2, PT ;  /* 0x000000023800780c */ /* 0x000fc80003f26270 */
[----:B0-----:R-:W0:Y:S01]  /*36f0*/  SHFL.UP PT, R4, R119, 0x2, RZ ;  /* 0x0440000077047989 */ /* 0x001e2200000e00ff */
[----:B-1----:R-:W-:-:S05]  /*3700*/  FFMA.FTZ R7, R119, R7, R10 ;  /* 0x0000000777077223 */ /* 0x002fca000001000a */
[----:B------:R-:W-:-:S05]  /*3710*/  FSEL R6, R10, R7, !P1 ;  /* 0x000000070a067208 */ /* 0x000fca0004800000 */
[----:B------:R-:W1:Y:S01]  /*3720*/  SHFL.UP PT, R5, R6, 0x4, RZ ;  /* 0x0480000006057989 */ /* 0x000e6200000e00ff */
[----:B0-----:R-:W-:Y:S01]  /*3730*/  @P1 FMUL.FTZ R119, R119, R4 ;  /* 0x0000000477771220 */ /* 0x001fe20000410000 */
[----:B------:R-:W-:-:S04]  /*3740*/  ISETP.GE.AND P1, PT, R56, 0x4, PT ;  /* 0x000000043800780c */ /* 0x000fc80003f26270 */
[----:B------:R-:W0:Y:S01]  /*3750*/  SHFL.UP PT, R4, R119, 0x4, RZ ;  /* 0x0480000077047989 */ /* 0x000e2200000e00ff */
[----:B-1----:R-:W-:-:S05]  /*3760*/  FFMA.FTZ R5, R119, R5, R6 ;  /* 0x0000000577057223 */ /* 0x002fca0000010006 */
[----:B------:R-:W-:-:S03]  /*3770*/  FSEL R8, R6, R5, !P1 ;  /* 0x0000000506087208 */ /* 0x000fc60004800000 */
[----:B0-----:R-:W-:Y:S01]  /*3780*/  @P1 FMUL.FTZ R119, R119, R4 ;  /* 0x0000000477771220 */ /* 0x001fe20000410000 */
[----:B------:R-:W-:Y:S01]  /*3790*/  ISETP.GE.AND P1, PT, R56, 0x8, PT ;  /* 0x000000083800780c */ /* 0x000fe20003f26270 */
[----:B------:R-:W0:Y:S04]  /*37a0*/  SHFL.UP PT, R5, R8, 0x8, RZ ;  /* 0x0500000008057989 */ /* 0x000e2800000e00ff */
[----:B------:R-:W1:Y:S01]  /*37b0*/  SHFL.UP PT, R4, R119, 0x8, RZ ;  /* 0x0500000077047989 */ /* 0x000e6200000e00ff */
[----:B0-----:R-:W-:-:S07]  /*37c0*/  FFMA.FTZ R5, R119, R5, R8 ;  /* 0x0000000577057223 */ /* 0x001fce0000010008 */
[----:B-1----:R-:W-:Y:S01]  /*37d0*/  @P1 FMUL.FTZ R119, R119, R4 ;  /* 0x0000000477771220 */ /* 0x002fe20000410000 */
[----:B------:R-:W-:Y:S01]  /*37e0*/  FSEL R114, R8, R5, !P1 ;  /* 0x0000000508727208 */ /* 0x000fe20004800000 */
[----:B------:R-:W-:Y:S01]  /*37f0*/  HFMA2 R8, -RZ, RZ, 1.875, 0 ;  /* 0x3f800000ff087431 */ /* 0x000fe200000001ff */
[----:B------:R-:W-:Y:S02]  /*3800*/  ISETP.NE.AND P1, PT, R56, 0x1f, PT ;  /* 0x0000001f3800780c */ /* 0x000fe40003f25270 */
[----:B------:R-:W0:Y:S04]  /*3810*/  SHFL.UP PT, R10, R119, 0x10, RZ ;  /* 0x06000000770a7989 */ /* 0x000e2800000e00ff */
[----:B------:R-:W1:Y:S04]  /*3820*/  SHFL.UP PT, R11, R114, 0x10, RZ ;  /* 0x06000000720b7989 */ /* 0x000e6800000e00ff */
[----:B------:R-:W-:Y:S01]  /*3830*/  @P0 LDS.64 R8, [UR5] ;  /* 0x00000005ff080984 */ /* 0x000fe20008000a00 */
        /* <DEDUP_REMOVED lines=10> */
[----:B------:R-:W0:Y:S02]  /*38e0*/  LDS.128 R4, [UR4+0x850] ;  /* 0x00085004ff047984 */ /* 0x000e240008000c00 */
[C---:B0-----:R-:W-:Y:S01]  /*38f0*/  FSEL R53, R4.reuse, R53, !P1 ;  /* 0x0000003504357208 */ /* 0x041fe20004800000 */
[C---:B------:R-:W-:Y:S01]  /*3900*/  FFMA.FTZ R7, R5.reuse, R6, R7 ;  /* 0x0000000605077223 */ /* 0x040fe20000010007 */
[----:B------:R-:W-:Y:S01]  /*3910*/  FSEL R52, R5, R52, !P1 ;  /* 0x0000003405347208 */ /* 0x000fe20004800000 */
[----:B------:R-:W-:Y:S01]  /*3920*/  FMUL.FTZ R6, R4, R6 ;  /* 0x0000000604067220 */ /* 0x000fe20000410000 */
[----:B------:R-:W-:Y:S01]  /*3930*/  @P2 ISETP.NE.AND P1, PT, R56, RZ, PT ;  /* 0x000000ff3800220c */ /* 0x000fe20003f25270 */
[C---:B------:R-:W-:Y:S01]  /*3940*/  @P2 FMUL.FTZ R10, R119.reuse, R53 ;  /* 0x00000035770a2220 */ /* 0x040fe20000410000 */
[----:B------:R-:W-:Y:S01]  /*3950*/  @P2 MOV R5, R9 ;  /* 0x0000000900052202 */ /* 0x000fe20000000f00 */
[----:B------:R-:W-:Y:S01]  /*3960*/  @P2 FFMA.FTZ R11, R119, R52, R114 ;  /* 0x00000034770b2223 */ /* 0x000fe20000010072 */
[----:B------:R-:W-:-:S02]  /*3970*/  @P2 MOV R4, R8 ;  /* 0x0000000800042202 */ /* 0x000fc40000000f00 */
[----:B------:R-:W-:Y:S02]  /*3980*/  @P2 FSEL R119, R53, R10, !P1 ;  /* 0x0000000a35772208 */ /* 0x000fe40004800000 */
[----:B------:R-:W-:Y:S01]  /*3990*/  @P2 FSEL R114, R52, R11, !P1 ;  /* 0x0000000b34722208 */ /* 0x000fe20004800000 */
[----:B------:R-:W-:Y:S06]  /*39a0*/  @P2 BRA `(.L_x_3498) ;  /* 0x0000000000182947 */ /* 0x000fec0003800000 */
[----:B------:R-:W-:Y:S01]  /*39b0*/  ISETP.NE.AND P1, PT, R56, RZ, PT ;  /* 0x000000ff3800720c */ /* 0x000fe20003f25270 */
[C---:B------:R-:W-:Y:S01]  /*39c0*/  FMUL.FTZ R4, R6.reuse, R8 ;  /* 0x0000000806047220 */ /* 0x040fe20000410000 */
[----:B------:R-:W-:-:S11]  /*39d0*/  FFMA.FTZ R5, R6, R9, R7 ;  /* 0x0000000906057223 */ /* 0x000fd60000010007 */
[----:B------:R0:W-:Y:S01]  /*39e0*/  @!P1 STS.64 [UR4+0x868], R8 ;  /* 0x00086808ff009988 */ /* 0x0001e20008000a04 */
[----:B------:R-:W-:Y:S02]  /*39f0*/  @!P1 MOV R119, R8 ;  /* 0x0000000800779202 */ /* 0x000fe40000000f00 */
[----:B------:R-:W-:-:S07]  /*3a00*/  @!P1 MOV R114, R9 ;  /* 0x0000000900729202 */ /* 0x000fce0000000f00 */
.L_x_3498:
[----:B------:R-:W-:Y:S05]  /*3a10*/  BSYNC.RECONVERGENT B0 ;  /* 0x0000000000007941 */ /* 0x000fea0003800200 */
.L_x_3497:
[----:B------:R-:W-:Y:S01]  /*3a20*/  BAR.SYNC.DEFER_BLOCKING 0x0 ;  /* 0x0000000000007b1d */ /* 0x000fe20000010000 */
[----:B------:R-:W-:Y:S01]  /*3a30*/  ISETP.NE.AND P1, PT, R42, RZ, PT ;  /* 0x000000ff2a00720c */ /* 0x000fe20003f25270 */
[----:B-----5:R-:W-:Y:S01]  /*3a40*/  FMUL.FTZ R117, R112, R117 ;  /* 0x0000007570757220 */ /* 0x020fe20000410000 */
[----:B------:R-:W-:-:S04]  /*3a50*/  UIADD3 UR6, UPT, UPT, UR6, 0x1, URZ ;  /* 0x0000000106067890 */ /* 0x000fc8000fffe0ff */
[----:B------:R-:W-:Y:S01]  /*3a60*/  UISETP.NE.AND UP0, UPT, UR6, URZ, UPT ;  /* 0x000000ff0600728c */ /* 0x000fe2000bf05270 */
[----:B------:R-:W1:Y:S06]  /*3a70*/  @P3 LDS R7, [UR4+0x86c] ;  /* 0x00086c04ff073984 */ /* 0x000e6c0008000800 */
[----:B------:R2:W-:Y:S01]  /*3a80*/  @!P1 STS.64 [UR5], R4 ;  /* 0x00000004ff009988 */ /* 0x0005e20008000a05 */
[----:B------:R-:W-:Y:S01]  /*3a90*/  UIADD3 UR5, UPT, UPT, UR5, 0x8, URZ ;  /* 0x0000000805057890 */ /* 0x000fe2000fffe0ff */
[----:B-1----:R-:W-:Y:S01]  /*3aa0*/  @P3 FFMA.FTZ R114, R7, R119, R114 ;  /* 0x0000007707723223 */ /* 0x002fe20000010072 */
[----:B------:R-:W-:Y:S01]  /*3ab0*/  LEA R93, P3, R30, R93, 0x2 ;  /* 0x0000005d1e5d7211 */ /* 0x000fe200078610ff */
[----:B------:R-:W1:Y:S02]  /*3ac0*/  @!P1 LDC.64 R6, c[0x0][0x480] ;  /* 0x00012000ff069b82 */ /* 0x000e640000000a00 */
[----:B------:R-:W-:Y:S01]  /*3ad0*/  FFMA.FTZ R105, R105, R114, R74 ;  /* 0x0000007269697223 */ /* 0x000fe2000001004a */
[----:B------:R-:W-:-:S03]  /*3ae0*/  IADD3.X R92, PT, PT, R92, R51, RZ, P3, !PT ;  /* 0x000000335c5c7210 */ /* 0x000fc60001ffe4ff */
[-C--:B------:R-:W-:Y:S01]  /*3af0*/  FFMA.FTZ R102, R102, R105.reuse, R77 ;  /* 0x0000006966667223 */ /* 0x080fe2000001004d */
[----:B------:R-:W-:-:S03]  /*3b00*/  FFMA.FTZ R64, R117, R105, R64 ;  /* 0x0000006975407223 */ /* 0x000fc60000010040 */
[-C--:B0-----:R-:W-:Y:S01]  /*3b10*/  FFMA.FTZ R8, R107, R102.reuse, R76 ;  /* 0x000000666b087223 */ /* 0x081fe2000001004c */
[----:B------:R-:W-:-:S03]  /*3b20*/  FFMA.FTZ R71, R117, R102, R71 ;  /* 0x0000006675477223 */ /* 0x000fc60000010047 */
[-C--:B------:R-:W-:Y:S01]  /*3b30*/  FFMA.FTZ R111, R111, R8.reuse, R78 ;  /* 0x000000086f6f7223 */ /* 0x080fe2000001004e */
[C---:B------:R-:W-:Y:S01]  /*3b40*/  FFMA.FTZ R65, R117.reuse, R8, R65 ;  /* 0x0000000875417223 */ /* 0x040fe20000010041 */
[----:B------:R-:W-:Y:S02]  /*3b50*/  @!P1 IADD3 R8, P2, PT, R0, R91, RZ ;  /* 0x0000005b00089210 */ /* 0x000fe40007f5e0ff */
[-C--:B------:R-:W-:Y:S01]  /*3b60*/  FFMA.FTZ R9, R106, R111.reuse, R79 ;  /* 0x0000006f6a097223 */ /* 0x080fe2000001004f */
[----:B------:R-:W-:Y:S01]  /*3b70*/  FFMA.FTZ R70, R117, R111, R70 ;  /* 0x0000006f75467223 */ /* 0x000fe20000010046 */
[----:B------:R-:W-:Y:S02]  /*3b80*/  IADD3 R91, PT, PT, R91, 0x1, RZ ;  /* 0x000000015b5b7810 */ /* 0x000fe40007ffe0ff */
[-C--:B------:R-:W-:Y:S01]  /*3b90*/  FFMA.FTZ R10, R109, R9.reuse, R80 ;  /* 0x000000096d0a7223 */ /* 0x080fe20000010050 */
[----:B------:R-:W-:Y:S01]  /*3ba0*/  FFMA.FTZ R66, R117, R9, R66 ;  /* 0x0000000975427223 */ /* 0x000fe20000010042 */
[----:B------:R-:W-:-:S02]  /*3bb0*/  @!P1 LEA.HI.X.SX32 R9, R0, RZ, 0x1, P2 ;  /* 0x000000ff00099211 */ /* 0x000fc400010f0eff */
[-C--:B------:R-:W-:Y:S01]  /*3bc0*/  FFMA.FTZ R104, R104, R10.reuse, R81 ;  /* 0x0000000a68687223 */ /* 0x080fe20000010051 */
[----:B------:R-:W-:Y:S01]  /*3bd0*/  FFMA.FTZ R73, R117, R10, R73 ;  /* 0x0000000a75497223 */ /* 0x000fe20000010049 */
[C---:B-1----:R-:W-:Y:S02]  /*3be0*/  @!P1 LEA R6, P2, R8.reuse, R6, 0x3 ;  /* 0x0000000608069211 */ /* 0x042fe400078418ff */
[-C--:B------:R-:W-:Y:S01]  /*3bf0*/  FFMA.FTZ R106, R113, R104.reuse, R82 ;  /* 0x00000068716a7223 */ /* 0x080fe20000010052 */
[C---:B------:R-:W-:Y:S01]  /*3c00*/  FFMA.FTZ R68, R117.reuse, R104, R68 ;  /* 0x0000006875447223 */ /* 0x040fe20000010044 */
[----:B------:R-:W-:Y:S02]  /*3c10*/  @!P1 LEA.HI.X R7, R8, R7, R9, 0x3, P2 ;  /* 0x0000000708079211 */ /* 0x000fe400010f1c09 */
[-C--:B------:R-:W-:Y:S01]  /*3c20*/  FFMA.FTZ R11, R108, R106.reuse, R83 ;  /* 0x0000006a6c0b7223 */ /* 0x080fe20000010053 */
[----:B------:R-:W-:Y:S01]  /*3c30*/  LEA R95, P2, R28, R95, 0x2 ;  /* 0x0000005f1c5f7211 */ /* 0x000fe200078410ff */
[----:B------:R-:W-:Y:S01]  /*3c40*/  FFMA.FTZ R75, R117, R106, R75 ;  /* 0x0000006a754b7223 */ /* 0x000fe2000001004b */
[----:B------:R2:W-:Y:S01]  /*3c50*/  @!P1 STG.E.64 desc[UR16][R6.64], R4 ;  /* 0x0000000406009986 */ /* 0x0005e2000c101b10 */
[----:B------:R-:W-:Y:S01]  /*3c60*/  FFMA.FTZ R102, R115, R11, R84 ;  /* 0x0000000b73667223 */ /* 0x000fe20000010054 */
[----:B------:R-:W-:Y:S01]  /*3c70*/  LEA R97, P1, R2, R97, 0x2 ;  /* 0x0000006102617211 */ /* 0x000fe200078210ff */
[C---:B------:R-:W-:Y:S01]  /*3c80*/  FFMA.FTZ R12, R117.reuse, R11, R12 ;  /* 0x0000000b750c7223 */ /* 0x040fe2000001000c */
[----:B------:R-:W-:Y:S01]  /*3c90*/  IADD3.X R94, PT, PT, R94, R29, RZ, P2, !PT ;  /* 0x0000001d5e5e7210 */ /* 0x000fe200017fe4ff */
[-C--:B------:R-:W-:Y:S01]  /*3ca0*/  FFMA.FTZ R105, R110, R102.reuse, R85 ;  /* 0x000000666e697223 */ /* 0x080fe20000010055 */
[----:B------:R-:W-:Y:S01]  /*3cb0*/  FFMA.FTZ R13, R117, R102, R13 ;  /* 0x00000066750d7223 */ /* 0x000fe2000001000d */
[----:B------:R-:W-:-:S02]  /*3cc0*/  IADD3.X R96, PT, PT, R96, R3, RZ, P1, !PT ;  /* 0x0000000360607210 */ /* 0x000fc40000ffe4ff */
        /* <DEDUP_REMOVED lines=12> */
.L_x_3496:
        /* <DEDUP_REMOVED lines=20> */
[----:B------:R-:W3:Y:S01]  /*3ed0*/  LDS.128 R12, [R54] ;  /* 0x00000000360c7984 */ /* 0x000ee20000000c00 */
[C---:B0-----:R-:W-:Y:S02]  /*3ee0*/  LEA R20, P0, R21.reuse, R24, 0x1 ;  /* 0x0000001815147211 */ /* 0x041fe400078008ff */
[----:B------:R-:W-:Y:S01]  /*3ef0*/  IADD3.X R47, PT, PT, RZ, R47, RZ, P2, !PT ;  /* 0x0000002fff2f7210 */ /* 0x000fe200017fe4ff */
[----:B------:R-:W0:Y:S01]  /*3f00*/  LDS.128 R16, [R54+0x200] ;  /* 0x0002000036107984 */ /* 0x000e220000000c00 */
[----:B------:R-:W-:Y:S02]  /*3f10*/  LEA.HI.X R21, R21, R25, R22, 0x1, P0 ;  /* 0x0000001915157211 */ /* 0x000fe400000f0c16 */
[----:B-1----:R-:W-:Y:S01]  /*3f20*/  ISETP.GE.AND P0, PT, R35, UR5, PT ;  /* 0x0000000523007c0c */ /* 0x002fe2000bf06270 */
[----:B--2---:R-:W-:-:S05]  /*3f30*/  IMAD.WIDE.U32 R4, R31, 0x10, R20 ;  /* 0x000000101f047825 */ /* 0x004fca00078e0014 */
[----:B---3--:R1:W-:Y:S04]  /*3f40*/  STG.E.128 desc[UR16][R4.64], R12 ;  /* 0x0000000c04007986 */ /* 0x0083e8000c101d10 */
[----:B0-----:R1:W-:Y:S03]  /*3f50*/  STG.E.128 desc[UR16][R4.64+0x200], R16 ;  /* 0x0002001004007986 */ /* 0x0013e6000c101d10 */
[----:B------:R-:W-:Y:S05]  /*3f60*/  @!P0 BRA `(.L_x_3500) ;  /* 0xffffffc400a08947 */ /* 0x000fea000383ffff */
[----:B------:R-:W-:Y:S05]  /*3f70*/  EXIT ;  /* 0x000000000000794d */ /* 0x000fea0003800000 */
.L_x_3501:
        /* <DEDUP_REMOVED lines=16> */
.L_x_5102:


//--------------------- .text._Z25selective_scan_fwd_kernelI32Selective_Scan_fwd_kernel_traitsILi64ELi16ELi1ELb1ELb0ELb0ELb1EN3c108BFloat16EfEEv13SSMParamsBase --------------------------
	.section	.text._Z25selective_scan_fwd_kernelI32Selective_Scan_fwd_kernel_traitsILi64ELi16ELi1ELb1ELb0ELb0ELb1EN3c108BFloat16EfEEv13SSMParamsBase,"ax",@progbits
	.align	128
        .global         _Z25selective_scan_fwd_kernelI32Selective_Scan_fwd_kernel_traitsILi64ELi16ELi1ELb1ELb0ELb0ELb1EN3c108BFloat16EfEEv13SSMParamsBase
        .type           _Z25selective_scan_fwd_kernelI32Selective_Scan_fwd_kernel_traitsILi64ELi16ELi1ELb1ELb0ELb0ELb1EN3c108BFloat16EfEEv13SSMParamsBase,@function
        .size           _Z25selective_scan_fwd_kernelI32Selective_Scan_fwd_kernel_traitsILi64ELi16ELi1ELb1ELb0ELb0ELb1EN3c108BFloat16EfEEv13SSMParamsBase,(.L_x_5103 - _Z25selective_scan_fwd_kernelI32Selective_Scan_fwd_kernel_traitsILi64ELi16ELi1ELb1ELb0ELb0ELb1EN3c108BFloat16EfEEv13SSMParamsBase)
        .other          _Z25selective_scan_fwd_kernelI32Selective_Scan_fwd_kernel_traitsILi64ELi16ELi1ELb1ELb0ELb0ELb1EN3c108BFloat16EfEEv13SSMParamsBase,@"STO_CUDA_ENTRY STV_DEFAULT"
_Z25selective_scan_fwd_kernelI32Selective_Scan_fwd_kernel_traitsILi64ELi16ELi1ELb1ELb0ELb0ELb1EN3c108BFloat16EfEEv13SSMParamsBase:
.text._Z25selective_scan_fwd_kernelI32Selective_Scan_fwd_kernel_traitsILi64ELi16ELi1ELb1ELb0ELb0ELb1EN3c108BFloat16EfEEv13SSMParamsBase:
        /* <DEDUP_REMOVED lines=45> */
[C---:B------:R-:W-:Y:S01]  /*02d0*/  IMAD.WIDE.U32 R2, R47.reuse, UR10, R2 ;  /* 0x0000000a2f027c25 */ /* 0x040fe2000f8e0002 */
[----:B------:R-:W0:Y:S03]  /*02e0*/  LDCU UR6, c[0x0][0x38c] ;  /* 0x00007180ff0677ac */ /* 0x000e260008000800 */
[C---:B------:R-:W-:Y:S01]  /*02f0*/  IMAD.WIDE.U32 R4, R47.reuse, UR14, R4 ;  /* 0x0000000e2f047c25 */ /* 0x040fe2000f8e0004 */
[----:B------:R-:W0:Y:S01]  /*0300*/  LDC.64 R10, c[0x0][0x450] ;  /* 0x00011400ff0a7b82 */ /* 0x000e220000000a00 */
[----:B-1----:R-:W-:Y:S01]  /*0310*/  LEA R36, P0, R2, R36, 0x1 ;  /* 0x0000002402247211 */ /* 0x002fe200078008ff */
[----:B------:R-:W-:Y:S01]  /*0320*/  UMOV UR4, 0x400 ;  /* 0x0000040000047882 */ /* 0x000fe20000000000 */
[C---:B------:R-:W-:Y:S01]  /*0330*/  IMAD R33, R47.reuse, UR11, R3 ;  /* 0x0000000b2f217c24 */ /* 0x040fe2000f8e0203 */
[----:B------:R-:W-:Y:S01]  /*0340*/  LEA R34, P1, R4, R34, 0x1 ;  /* 0x0000002204227211 */ /* 0x000fe200078208ff */
[C---:B------:R-:W-:Y:S01]  /*0350*/  IMAD R31, R47.reuse, UR15, R5 ;  /* 0x0000000f2f1f7c24 */ /* 0x040fe2000f8e0205 */
[----:B------:R-:W1:Y:S02]  /*0360*/  LDCU.U8 UR7, c[0x0][0x39e] ;  /* 0x000073c0ff0777ac */ /* 0x000e640008000000 */
[----:B------:R-:W1:Y:S01]  /*0370*/  LDC.64 R12, c[0x0][0x440] ;  /* 0x00011000ff0c7b82 */ /* 0x000e620000000a00 */
[----:B------:R-:W-:Y:S01]  /*0380*/  LEA.HI.X R33, R2, R37, R33, 0x1, P0 ;  /* 0x0000002502217211 */ /* 0x000fe200000f0c21 */
[C---:B---3--:R-:W-:Y:S01]  /*0390*/  IMAD.WIDE.U32 R2, R47.reuse, UR20, RZ ;  /* 0x000000142f027c25 */ /* 0x048fe2000f8e00ff */
[----:B------:R-:W-:Y:S01]  /*03a0*/  LEA.HI.X R31, R4, R35, R31, 0x1, P1 ;  /* 0x00000023041f7211 */ /* 0x000fe200008f0c1f */
[----:B--2---:R-:W-:Y:S01]  /*03b0*/  ULEA UR4, UR5, UR4, 0x18 ;  /* 0x0000000405047291 */ /* 0x004fe2000f8ec0ff */
[----:B------:R-:W-:Y:S01]  /*03c0*/  MOV R35, RZ ;  /* 0x000000ff00237202 */ /* 0x000fe20000000f00 */
[----:B----4-:R-:W-:Y:S01]  /*03d0*/  IMAD.WIDE.U32 R40, R47, UR12, RZ ;  /* 0x0000000c2f287c25 */ /* 0x010fe2000f8e00ff */
[----:B0-----:R-:W-:-:S02]  /*03e0*/  SHF.L.U32 R32, R45, 0x1, RZ ;  /* 0x000000012d207819 */ /* 0x001fc400000006ff */
[----:B------:R-:W-:Y:S01]  /*03f0*/  SHF.R.U32.HI R66, RZ, 0x5, R45 ;  /* 0x00000005ff427819 */ /* 0x000fe2000001162d */
[C---:B------:R-:W-:Y:S01]  /*0400*/  IMAD.WIDE.U32 R38, R47.reuse, UR8, RZ ;  /* 0x000000082f267c25 */ /* 0x040fe2000f8e00ff */
[----:B------:R-:W-:Y:S02]  /*0410*/  LEA R43, P0, R40, R8, 0x2 ;  /* 0x00000008282b7211 */ /* 0x000fe400078010ff */
[----:B------:R-:W-:Y:S01]  /*0420*/  LOP3.LUT R32, R32, 0x7c0, RZ, 0xc0, !PT ;  /* 0x000007c020207812 */ /* 0x000fe200078ec0ff */
[----:B------:R-:W-:Y:S01]  /*0430*/  IMAD R4, R47, UR21, R3 ;  /* 0x000000152f047c24 */ /* 0x000fe2000f8e0203 */
[----:B------:R-:W-:Y:S01]  /*0440*/  LOP3.LUT R67, R45, 0x1f, RZ, 0xc0, !PT ;  /* 0x0000001f2d437812 */ /* 0x000fe200078ec0ff */
[C---:B------:R-:W-:Y:S01]  /*0450*/  IMAD R5, R47.reuse, UR13, R41 ;  /* 0x0000000d2f057c24 */ /* 0x040fe2000f8e0229 */
[----:B------:R-:W-:Y:S01]  /*0460*/  LEA R42, P1, R2, R10, 0x2 ;  /* 0x0000000a022a7211 */ /* 0x000fe200078210ff */
[----:B------:R-:W-:Y:S01]  /*0470*/  IMAD R3, R47, UR9, R39 ;  /* 0x000000092f037c24 */ /* 0x000fe2000f8e0227 */
[----:B------:R-:W-:Y:S01]  /*0480*/  LEA R30, R66, UR4, 0x3 ;  /* 0x00000004421e7c11 */ /* 0x000fe2000f8e18ff */
[----:B------:R-:W-:Y:S01]  /*0490*/  IMAD R37, R0, UR6, RZ ;  /* 0x0000000600257c24 */ /* 0x000fe2000f8e02ff */
[----:B------:R-:W-:-:S02]  /*04a0*/  LEA.HI.X R40, R40, R9, R5, 0x2, P0 ;  /* 0x0000000928287211 */ /* 0x000fc400000f1405 */
[----:B------:R-:W-:Y:S02]  /*04b0*/  LEA.HI.X R39, R2, R11, R4, 0x2, P1 ;  /* 0x0000000b02277211 */ /* 0x000fe400008f1404 */
[----:B-1----:R-:W-:Y:S02]  /*04c0*/  LEA R41, P2, R38, R12, 0x2 ;  /* 0x0000000c26297211 */ /* 0x002fe400078410ff */
[----:B------:R-:W-:Y:S02]  /*04d0*/  LOP3.LUT R29, R32, 0x1f, R45, 0xf8, !PT ;  /* 0x0000001f201d7812 */ /* 0x000fe400078ef82d */
[----:B------:R-:W-:-:S09]  /*04e0*/  LEA.HI.X R38, R38, R13, R3, 0x2, P2 ;  /* 0x0000000d26267211 */ /* 0x000fd200010f1403 */
.L_x_3540:
        /* <DEDUP_REMOVED lines=80> */
.L_x_3503:
[----:B------:R-:W-:Y:S05]  /*09f0*/  BSYNC.RECONVERGENT B0 ;  /* 0x0000000000007941 */ /* 0x000fea0003800200 */
.L_x_3502:
        /* <DEDUP_REMOVED lines=39> */
.L_x_3505:
[----:B------:R-:W-:Y:S05]  /*0c70*/  BSYNC.RECONVERGENT B0 ;  /* 0x0000000000007941 */ /* 0x000fea0003800200 */
.L_x_3504:
[----:B------:R-:W-:Y:S01]  /*0c80*/  SHF.L.U32 R17, R5, 0x10, RZ ;  /* 0x0000001005117819 */ /* 0x000fe200000006ff */
[----:B------:R-:W-:Y:S01]  /*0c90*/  BSSY.RECONVERGENT B0, `(.L_x_3506) ;  /* 0x0000026000007945 */ /* 0x000fe20003800200 */
[----:B------:R-:W-:Y:S02]  /*0ca0*/  PRMT R50, R18, 0x7632, R50 ;  /* 0x0000763212327816 */ /* 0x000fe40000000032 */
[----:B------:R-:W-:Y:S01]  /*0cb0*/  FSETP.GTU.FTZ.AND P5, PT, R27, 20, PT ;  /* 0x41a000001b00780b */ /* 0x000fe20003fbc000 */
[----:B------:R-:W-:Y:S01]  /*0cc0*/  FADD.FTZ R18, R17, R44 ;  /* 0x0000002c11127221 */ /* 0x000fe20000010000 */
[C---:B------:R-:W-:Y:S02]  /*0cd0*/  SHF.L.U32 R3, R13.reuse, 0x10, RZ ;  /* 0x000000100d037819 */ /* 0x040fe400000006ff */
        /* <DEDUP_REMOVED lines=33> */
.L_x_3507:
[----:B------:R-:W-:Y:S05]  /*0ef0*/  BSYNC.RECONVERGENT B0 ;  /* 0x0000000000007941 */ /* 0x000fea0003800200 */
.L_x_3506:
        /* <DEDUP_REMOVED lines=41> */
.L_x_3509:
[----:B------:R-:W-:Y:S05]  /*1190*/  BSYNC.RECONVERGENT B0 ;  /* 0x0000000000007941 */ /* 0x000fea0003800200 */
.L_x_3508:
        /* <DEDUP_REMOVED lines=39> */
.L_x_3511:
[----:B------:R-:W-:Y:S05]  /*1410*/  BSYNC.RECONVERGENT B0 ;  /* 0x0000000000007941 */ /* 0x000fea0003800200 */
.L_x_3510:
        /* <DEDUP_REMOVED lines=41> */
.L_x_3513:
[----:B------:R-:W-:Y:S05]  /*16b0*/  BSYNC.RECONVERGENT B0 ;  /* 0x0000000000007941 */ /* 0x000fea0003800200 */
.L_x_3512:
        /* <DEDUP_REMOVED lines=39> */
.L_x_3515:
[----:B------:R-:W-:Y:S05]  /*1930*/  BSYNC.RECONVERGENT B0 ;  /* 0x0000000000007941 */ /* 0x000fea0003800200 */
.L_x_3514:
        /* <DEDUP_REMOVED lines=41> */
.L_x_3517:
[----:B------:R-:W-:Y:S05]  /*1bd0*/  BSYNC.RECONVERGENT B0 ;  /* 0x0000000000007941 */ /* 0x000fea0003800200 */
.L_x_3516:
        /* <DEDUP_REMOVED lines=40> */
.L_x_3519:
[----:B------:R-:W-:Y:S05]  /*1e60*/  BSYNC.RECONVERGENT B0 ;  /* 0x0000000000007941 */ /* 0x000fea0003800200 */
.L_x_3518:
        /* <DEDUP_REMOVED lines=41> */
.L_x_3521:
[----:B------:R-:W-:Y:S05]  /*2100*/  BSYNC.RECONVERGENT B0 ;  /* 0x0000000000007941 */ /* 0x000fea0003800200 */
.L_x_3520:
        /* <DEDUP_REMOVED lines=39> */
.L_x_3523:
[----:B------:R-:W-:Y:S05]  /*2380*/  BSYNC.RECONVERGENT B0 ;  /* 0x0000000000007941 */ /* 0x000fea0003800200 */
.L_x_3522:
        /* <DEDUP_REMOVED lines=43> */
.L_x_3525:
[----:B------:R-:W-:Y:S05]  /*2640*/  BSYNC.RECONVERGENT B0 ;  /* 0x0000000000007941 */ /* 0x000fea0003800200 */
.L_x_3524:
        /* <DEDUP_REMOVED lines=32> */
.L_x_3527:
[----:B------:R-:W-:Y:S05]  /*2850*/  BSYNC.RECONVERGENT B0 ;  /* 0x0000000000007941 */ /* 0x000fea0003800200 */
.L_x_3526:
        /* <DEDUP_REMOVED lines=32> */
.L_x_3529:
[----:B------:R-:W-:Y:S05]  /*2a60*/  BSYNC.RECONVERGENT B0 ;  /* 0x0000000000007941 */ /* 0x000fea0003800200 */
.L_x_3528:
        /* <DEDUP_REMOVED lines=32> */
.L_x_3531:
[----:B------:R-:W-:Y:S05]  /*2c70*/  BSYNC.RECONVERGENT B0 ;  /* 0x0000000000007941 */ /* 0x000fea0003800200 */
.L_x_3530:
        /* <DEDUP_REMOVED lines=32> */
.L_x_3533:
[----:B------:R-:W-:Y:S05]  /*2e80*/  BSYNC.RECONVERGENT B0 ;  /* 0x0000000000007941 */ /* 0x000fea0003800200 */
.L_x_3532:
        /* <DEDUP_REMOVED lines=38> */
.L_x_3539:
[----:B0-----:R-:W-:Y:S02]  /*30f0*/  MOV R4, R97 ;  /* 0x0000006100047202 */ /* 0x001fe40000000f00 */
[----:B------:R-:W-:-:S05]  /*3100*/  MOV R5, R96 ;  /* 0x0000006000057202 */ /* 0x000fca0000000f00 */
[----:B------:R-:W2:Y:S01]  /*3110*/  LDG.E R6, desc[UR16][R4.64] ;  /* 0x0000001004067981 */ /* 0x000ea2000c1e1900 */
[----:B------:R-:W-:Y:S01]  /*3120*/  ISETP.GE.AND P1, PT, R21, 0x1, PT ;  /* 0x000000011500780c */ /* 0x000fe20003f26270 */
[----:B------:R-:W0:Y:S01]  /*3130*/  S2UR UR6, SR_CgaCtaId ;  /* 0x00000000000679c3 */ /* 0x000e220000008800 */
[----:B------:R-:W-:Y:S01]  /*3140*/  MOV R15, RZ ;  /* 0x000000ff000f7202 */ /* 0x000fe20000000f00 */
        /* <DEDUP_REMOVED lines=65> */
[----:B------:R-:W-:Y:S01]  /*3560*/  FMUL.FTZ R117, R111, R4 ;  /* 0x000000046f757220 */ /* 0x000fe20000410000 */
[----:B------:R-:W-:-:S03]  /*3570*/  MOV R4, R93 ;  /* 0x0000005d00047202 */ /* 0x000fc60000000f00 */
[----:B------:R-:W-:Y:S02]  /*3580*/  FMUL.FTZ R117, R112, R117 ;  /* 0x0000007570757220 */ /* 0x000fe40000410000 */
[----:B------:R1:W5:Y:S04]  /*3590*/  LDG.E R113, desc[UR16][R4.64] ;  /* 0x0000001004717981 */ /* 0x000368000c1e1900 */
[----:B------:R-:W2:Y:S01]  /*35a0*/  SHFL.UP PT, R14, R117, 0x1, RZ ;  /* 0x04200000750e7989 */ /* 0x000ea200000e00ff */
[----:B0-----:R-:W-:-:S05]  /*35b0*/  FFMA.FTZ R7, R117, R7, R6 ;  /* 0x0000000775077223 */ /* 0x001fca0000010006 */
[----:B------:R-:W-:-:S05]  /*35c0*/  FSEL R16, R6, R7, !P1 ;  /* 0x0000000706107208 */ /* 0x000fca0004800000 */
[----:B------:R-:W0:Y:S01]  /*35d0*/  SHFL.UP PT, R7, R16, 0x2, RZ ;  /* 0x0440000010077989 */ /* 0x000e2200000e00ff */
[----:B--2---:R-:W-:-:S05]  /*35e0*/  @P1 FMUL.FTZ R117, R117, R14 ;  /* 0x0000000e75751220 */ /* 0x004fca0000410000 */
[----:B------:R-:W2:Y:S01]  /*35f0*/  SHFL.UP PT, R6, R117, 0x2, RZ ;  /* 0x0440000075067989 */ /* 0x000ea200000e00ff */
[----:B------:R-:W-:Y:S01]  /*3600*/  ISETP.GE.AND P1, PT, R21, 0x2, PT ;  /* 0x000000021500780c */ /* 0x000fe20003f26270 */
[----:B0-----:R-:W-:-:S05]  /*3610*/  FFMA.FTZ R7, R117, R7, R16 ;  /* 0x0000000775077223 */ /* 0x001fca0000010010 */
[----:B------:R-:W-:-:S05]  /*3620*/  FSEL R14, R16, R7, !P1 ;  /* 0x00000007100e7208 */ /* 0x000fca0004800000 */
[----:B------:R-:W0:Y:S02]  /*3630*/  SHFL.UP PT, R7, R14, 0x4, RZ ;  /* 0x048000000e077989 */ /* 0x000e2400000e00ff */
[----:B--2---:R-:W-:-:S05]  /*3640*/  @P1 FMUL.FTZ R117, R117, R6 ;  /* 0x0000000675751220 */ /* 0x004fca0000410000 */
[----:B------:R-:W2:Y:S01]  /*3650*/  SHFL.UP PT, R6, R117, 0x4, RZ ;  /* 0x0480000075067989 */ /* 0x000ea200000e00ff */
[----:B------:R-:W-:Y:S02]  /*3660*/  ISETP.GE.AND P1, PT, R21, 0x4, PT ;  /* 0x000000041500780c */ /* 0x000fe40003f26270 */
[----:B-1----:R-:W-:Y:S02]  /*3670*/  MOV R4, R95 ;  /* 0x0000005f00047202 */ /* 0x002fe40000000f00 */
[----:B------:R-:W-:-:S05]  /*3680*/  MOV R5, R94 ;  /* 0x0000005e00057202 */ /* 0x000fca0000000f00 */
[----:B------:R1:W5:Y:S01]  /*3690*/  LDG.E R116, desc[UR16][R4.64] ;  /* 0x0000001004747981 */ /* 0x000362000c1e1900 */
[----:B0-----:R-:W-:-:S05]  /*36a0*/  FFMA.FTZ R7, R117, R7, R14 ;  /* 0x0000000775077223 */ /* 0x001fca000001000e */
[----:B-1----:R-:W-:Y:S01]  /*36b0*/  FSEL R4, R14, R7, !P1 ;  /* 0x000000070e047208 */ /* 0x002fe20004800000 */
[----:B--2---:R-:W-:-:S04]  /*36c0*/  @P1 FMUL.FTZ R117, R117, R6 ;  /* 0x0000000675751220 */ /* 0x004fc80000410000 */
        /* <DEDUP_REMOVED lines=9> */
[----:B------:R-:W-:-:S06]  /*3760*/  HFMA2 R14, -RZ, RZ, 1.875, 0 ;  /* 0x3f800000ff0e7431 */ /* 0x000fcc00000001ff */
[----:B------:R-:W-:Y:S01]  /*3770*/  @P0 LDS.64 R14, [UR5] ;  /* 0x00000005ff0e0984 */ /* 0x000fe20008000a00 */
[C---:B0-----:R-:W-:Y:S01]  /*3780*/  FMUL.FTZ R16, R117.reuse, R16 ;  /* 0x0000001075107220 */ /* 0x041fe20000410000 */
        /* <DEDUP_REMOVED lines=31> */
.L_x_3536:
[----:B------:R-:W-:Y:S05]  /*3980*/  BSYNC.RECONVERGENT B0 ;  /* 0x0000000000007941 */ /* 0x000fea0003800200 */
.L_x_3535:
        /* <DEDUP_REMOVED lines=30> */
.L_x_3538:
[----:B------:R-:W-:Y:S05]  /*3b70*/  BSYNC.RECONVERGENT B0 ;  /* 0x0000000000007941 */ /* 0x000fea0003800200 */
.L_x_3537:
        /* <DEDUP_REMOVED lines=27> */
.L_x_3534:
[----:B------:R-:W-:Y:S01]  /*3d30*/  BAR.SYNC.DEFER_BLOCKING 0x0 ;  /* 0x0000000000007b1d */ /* 0x000fe20000010000 */
[----:B0-----:R-:W-:Y:S01]  /*3d40*/  F2FP.BF16.F32.PACK_AB R7, R54, R63 ;  /* 0x0000003f3607723e */ /* 0x001fe200000010ff */
[----:B---3--:R-:W-:Y:S01]  /*3d50*/  HFMA2 R3, -RZ, RZ, 0, 0 ;  /* 0x00000000ff037431 */ /* 0x008fe200000001ff */
        /* <DEDUP_REMOVED lines=173> */
[----:B------:R-:W1:Y:S02]  /*4830*/  LDC.64 R24, c[0x0][0x490] ;  /* 0x00012400ff187b82 */ /* 0x000e640000000a00 */
        /* <DEDUP_REMOVED lines=11> */
[----:B------:R-:W-:Y:S01]  /*48f0*/  IMAD R3, R47, R23, R3 ;  /* 0x000000172f037224 */ /* 0x000fe200078e0203 */
[----:B-1----:R-:W-:-:S03]  /*4900*/  LEA R12, P0, R2, R24, 0x1 ;  /* 0x00000018020c7211 */ /* 0x002fc600078008ff */
        /* <DEDUP_REMOVED lines=11> */
.L_x_3541:
        /* <DEDUP_REMOVED lines=12> */
.L_x_5103:


//--------------------- .text._Z25selective_scan_fwd_kernelI32Selective_Scan_fwd_kernel_traitsILi64ELi16ELi1ELb1ELb0ELb1ELb0EN3c108BFloat16EfEEv13SSMParamsBase --------------------------
	.section	.text._Z25selective_scan_fwd_kernelI32Selective_Scan_fwd_kernel_traitsILi64ELi16ELi1ELb1ELb0ELb1ELb0EN3c108BFloat16EfEEv13SSMParamsBase,"ax",@progbits
	.align	128
        .global         _Z25selective_scan_fwd_kernelI32Selective_Scan_fwd_kernel_traitsILi64ELi16ELi1ELb1ELb0ELb1ELb0EN3c108BFloat16EfEEv13SSMParamsBase
        .type           _Z25selective_scan_fwd_kernelI32Selective_Scan_fwd_kernel_traitsILi64ELi16ELi1ELb1ELb0ELb1ELb0EN3c108BFloat16EfEEv13SSMParamsBase,@function
        .size           _Z25selective_scan_fwd_kernelI32Selective_Scan_fwd_kernel_traitsILi64ELi16ELi1ELb1ELb0ELb1ELb0EN3c108BFloat16EfEEv13SSMParamsBase,(.L_x_5104 - _Z25selective_scan_fwd_kernelI32Selective_Scan_fwd_kernel_traitsILi64ELi16ELi1ELb1ELb0ELb1ELb0EN3c108BFloat16EfEEv13SSMParamsBase)
        .other          _Z25selective_scan_fwd_kernelI32Selective_Scan_fwd_kernel_traitsILi64ELi16ELi1ELb1ELb0ELb1ELb0EN3c108BFloat16EfEEv13SSMParamsBase,@"STO_CUDA_ENTRY STV_DEFAULT"
_Z25selective_scan_fwd_kernelI32Selective_Scan_fwd_kernel_traitsILi64ELi16ELi1ELb1ELb0ELb1ELb0EN3c108BFloat16EfEEv13SSMParamsBase:
.text._Z25selective_scan_fwd_kernelI32Selective_Scan_fwd_kernel_traitsILi64ELi16ELi1ELb1ELb0ELb1ELb0EN3c108BFloat16EfEEv13SSMParamsBase:
        /* <DEDUP_REMOVED lines=69> */
[----:B------:R-:W-:Y:S01]  /*0450*/  SHF.R.S32.HI R3, RZ, 0x1f, R0 ;  /* 0x0000001fff037819 */ /* 0x000fe20000011400 */
[----:B------:R-:W-:Y:S01]  /*0460*/  UMOV UR5, UR6 ;  /* 0x0000000600057c82 */ /* 0x000fe20008000000 */
[----:B------:R-:W3:Y:S01]  /*0470*/  LDCU.64 UR8, c[0x0][0x3b8] ;  /* 0x00007700ff0877ac */ /* 0x000ee20008000a00 */
[----:B------:R-:W-:Y:S01]  /*0480*/  IMAD.WIDE.U32 R6, R0, R14, UR4 ;  /* 0x0000000400067e25 */ /* 0x000fe2000f8e000e */
[C---:B0-----:R-:W-:Y:S01]  /*0490*/  LEA R41, P0, R2.reuse, R10, 0x1 ;  /* 0x0000000a02297211 */ /* 0x041fe200078008ff */
[----:B------:R-:W0:Y:S02]  /*04a0*/  LDCU.64 UR10, c[0x0][0x3a0] ;  /* 0x00007400ff0a77ac */ /* 0x000e240008000a00 */
[----:B------:R-:W0:Y:S01]  /*04b0*/  LDC.64 R20, c[0x0][0x420] ;  /* 0x00010800ff147b82 */ /* 0x000e220000000a00 */
[----:B------:R-:W-:Y:S01]  /*04c0*/  IMAD R3, R3, R14, RZ ;  /* 0x0000000e03037224 */ /* 0x000fe200078e02ff */
[----:B------:R-:W-:Y:S01]  /*04d0*/  LEA.HI.X R37, R2, R11, R37, 0x1, P0 ;  /* 0x0000000b02257211 */ /* 0x000fe200000f0c25 */
[----:B------:R-:W-:Y:S01]  /*04e0*/  IMAD.WIDE.U32 R4, R9, UR14, R4 ;  /* 0x0000000e09047c25 */ /* 0x000fe2000f8e0004 */
[----:B------:R-:W0:Y:S01]  /*04f0*/  LDCU UR6, c[0x0][0x38c] ;  /* 0x00007180ff0677ac */ /* 0x000e220008000800 */
[----:B------:R-:W-:-:S02]  /*0500*/  LEA R32, P0, R6, R32, 0x1 ;  /* 0x0000002006207211 */ /* 0x000fc400078008ff */
[----:B------:R-:W-:Y:S01]  /*0510*/  IMAD R3, R0, R15, R3 ;  /* 0x0000000f00037224 */ /* 0x000fe200078e0203 */
[----:B------:R-:W0:Y:S01]  /*0520*/  LDC.64 R22, c[0x0][0x448] ;  /* 0x00011200ff167b82 */ /* 0x000e220000000a00 */
[----:B------:R-:W-:Y:S01]  /*0530*/  IMAD R35, R9, UR15, R5 ;  /* 0x0000000f09237c24 */ /* 0x000fe2000f8e0205 */
[----:B------:R-:W-:Y:S01]  /*0540*/  LEA R39, P1, R4, R12, 0x1 ;  /* 0x0000000c04277211 */ /* 0x000fe200078208ff */
[----:B----4-:R-:W-:Y:S01]  /*0550*/  IMAD R0, R8, UR20, R9 ;  /* 0x0000001408007c24 */ /* 0x010fe2000f8e0209 */
[----:B------:R-:W-:Y:S01]  /*0560*/  IADD3 R31, PT, PT, R7, R3, RZ ;  /* 0x00000003071f7210 */ /* 0x000fe20007ffe0ff */
[----:B------:R-:W-:Y:S01]  /*0570*/  UMOV UR4, 0x400 ;  /* 0x0000040000047882 */ /* 0x000fe20000000000 */
[----:B------:R-:W-:Y:S01]  /*0580*/  LEA.HI.X R35, R4, R13, R35, 0x1, P1 ;  /* 0x0000000d04237211 */ /* 0x000fe200008f0c23 */
[C---:B---3--:R-:W-:Y:S01]  /*0590*/  IMAD.WIDE.U32 R4, R9.reuse, UR8, RZ ;  /* 0x0000000809047c25 */ /* 0x048fe2000f8e00ff */
[----:B------:R-:W3:Y:S01]  /*05a0*/  S2UR UR5, SR_CgaCtaId ;  /* 0x00000000000579c3 */ /* 0x000ee20000008800 */
[----:B------:R-:W-:Y:S01]  /*05b0*/  LEA.HI.X R31, R6, R33, R31, 0x1, P0 ;  /* 0x00000021061f7211 */ /* 0x000fe200000f0c1f */
[----:B------:R-:W4:Y:S01]  /*05c0*/  LDCU.U8 UR7, c[0x0][0x39e] ;  /* 0x000073c0ff0777ac */ /* 0x000f220008000000 */
[----:B--2---:R-:W-:Y:S01]  /*05d0*/  IMAD.WIDE.U32 R2, R9, R18, RZ ;  /* 0x0000001209027225 */ /* 0x004fe200078e00ff */
[----:B-1----:R-:W-:-:S04]  /*05e0*/  SHF.L.U32 R38, R47, 0x1, RZ ;  /* 0x000000012f267819 */ /* 0x002fc800000006ff */
[----:B------:R-:W1:Y:S01]  /*05f0*/  LDC.64 R24, c[0x0][0x440] ;  /* 0x00011000ff187b82 */ /* 0x000e620000000a00 */
[----:B------:R-:W-:Y:S01]  /*0600*/  IMAD R3, R9, R19, R3 ;  /* 0x0000001309037224 */ /* 0x000fe200078e0203 */
[----:B------:R-:W-:Y:S01]  /*0610*/  SHF.R.U32.HI R105, RZ, 0x5, R47 ;  /* 0x00000005ff697819 */ /* 0x000fe2000001162f */
[----:B------:R-:W-:Y:S01]  /*0620*/  IMAD R0, R0, R17, RZ ;  /* 0x0000001100007224 */ /* 0x000fe200078e02ff */
[----:B------:R-:W-:Y:S01]  /*0630*/  LOP3.LUT R38, R38, 0x7c0, RZ, 0xc0, !PT ;  /* 0x000007c026267812 */ /* 0x000fe200078ec0ff */
[----:B0-----:R-:W-:Y:S01]  /*0640*/  IMAD.WIDE.U32 R16, R20, UR20, R2 ;  /* 0x0000001414107c25 */ /* 0x001fe2000f8e0002 */
[----:B------:R-:W-:Y:S02]  /*0650*/  LOP3.LUT R106, R47, 0x1f, RZ, 0xc0, !PT ;  /* 0x0000001f2f6a7812 */ /* 0x000fe400078ec0ff */
[----:B------:R-:W-:Y:S01]  /*0660*/  LOP3.LUT R2, R38, 0x1f, R47, 0xf8, !PT ;  /* 0x0000001f26027812 */ /* 0x000fe200078ef82f */
[C---:B------:R-:W-:Y:S01]  /*0670*/  IMAD R45, R9.reuse, UR9, R5 ;  /* 0x00000009092d7c24 */ /* 0x040fe2000f8e0205 */
[----:B------:R-:W-:Y:S01]  /*0680*/  LEA R46, P0, R4, R22, 0x2 ;  /* 0x00000016042e7211 */ /* 0x000fe200078010ff */
[----:B------:R-:W-:-:S03]  /*0690*/  IMAD.WIDE.U32 R42, R9, UR10, RZ ;  /* 0x0000000a092a7c25 */ /* 0x000fc6000f8e00ff */
[----:B------:R-:W-:Y:S01]  /*06a0*/  LEA.HI.X R45, R4, R23, R45, 0x2, P0 ;  /* 0x00000017042d7211 */ /* 0x000fe200000f142d */
[----:B------:R-:W-:Y:S01]  /*06b0*/  IMAD R9, R9, UR11, R43 ;  /* 0x0000000b09097c24 */ /* 0x000fe2000f8e022b */
[----:B---3--:R-:W-:Y:S01]  /*06c0*/  ULEA UR4, UR5, UR4, 0x18 ;  /* 0x0000000405047291 */ /* 0x008fe2000f8ec0ff */
[----:B------:R-:W-:Y:S01]  /*06d0*/  IMAD.WIDE.U32 R2, R2, 0x10, RZ ;  /* 0x0000001002027825 */ /* 0x000fe200078e00ff */
[----:B------:R-:W-:-:S03]  /*06e0*/  MOV R43, RZ ;  /* 0x000000ff002b7202 */ /* 0x000fc60000000f00 */
[----:B------:R-:W-:Y:S01]  /*06f0*/  IMAD R40, R21, UR20, R17 ;  /* 0x0000001415287c24 */ /* 0x000fe2000f8e0211 */
[----:B------:R-:W-:Y:S01]  /*0700*/  LEA R34, R105, UR4, 0x3 ;  /* 0x0000000469227c11 */ /* 0x000fe2000f8e18ff */
[----:B------:R-:W-:Y:S01]  /*0710*/  IMAD R36, R0, UR6, RZ ;  /* 0x0000000600247c24 */ /* 0x000fe2000f8e02ff */
[----:B-1----:R-:W-:Y:S02]  /*0720*/  LEA R44, P0, R42, R24, 0x2 ;  /* 0x000000182a2c7211 */ /* 0x002fe400078010ff */
[----:B------:R-:W-:Y:S02]  /*0730*/  LOP3.LUT R33, R2, 0x200, RZ, 0xfc, !PT ;  /* 0x0000020002217812 */ /* 0x000fe400078efcff */
[----:B----4-:R-:W-:-:S09]  /*0740*/  LEA.HI.X R42, R42, R25, R9, 0x2, P0 ;  /* 0x000000192a2a7211 */ /* 0x010fd200000f1409 */
.L_x_3580:
[----:B------:R-:W-:Y:S01]  /*0750*/  BAR.SYNC.DEFER_BLOCKING 0x0 ;  /* 0x0000000000007b1d */ /* 0x000fe20000010000 */
[----:B------:R-:W-:-:S04]  /*0760*/  IADD3 R4, P0, PT, R2, R41, RZ ;  /* 0x0000002902047210 */ /* 0x000fc80007f1e0ff */
[----:B------:R-:W-:-:S05]  /*0770*/  IADD3.X R5, PT, PT, R3, R37, RZ, P0, !PT ;  /* 0x0000002503057210 */ /* 0x000fca00007fe4ff */
[----:B------:R-:W2:Y:S04]  /*0780*/  LDG.E.128 R12, desc[UR18][R4.64] ;  /* 0x00000012040c7981 */ /* 0x000ea8000c1e1d00 */
[----:B-1----:R-:W3:Y:S01]  /*0790*/  LDG.E.128 R24, desc[UR18][R4.64+0x200] ;  /* 0x0002001204187981 */ /* 0x002ee2000c1e1d00 */
        /* <DEDUP_REMOVED lines=73> */
.L_x_3543:
[----:B------:R-:W-:Y:S05]  /*0c30*/  BSYNC.RECONVERGENT B0 ;  /* 0x0000000000007941 */ /* 0x000fea0003800200 */
.L_x_3542:
        /* <DEDUP_REMOVED lines=39> */
.L_x_3545:
[----:B------:R-:W-:Y:S05]  /*0eb0*/  BSYNC.RECONVERGENT B0 ;  /* 0x0000000000007941 */ /* 0x000fea0003800200 */
.L_x_3544:
        /* <DEDUP_REMOVED lines=39> */
.L_x_3547:
[----:B------:R-:W-:Y:S05]  /*1130*/  BSYNC.RECONVERGENT B0 ;  /* 0x0000000000007941 */ /* 0x000fea0003800200 */
.L_x_3546:
        /* <DEDUP_REMOVED lines=41> */
.L_x_3549:
[----:B------:R-:W-:Y:S05]  /*13d0*/  BSYNC.RECONVERGENT B0 ;  /* 0x0000000000007941 */ /* 0x000fea0003800200 */
.L_x_3548:
[----:B------:R-:W-:Y:S01]  /*13e0*/  SHF.L.U32 R23, R6, 0x10, RZ ;  /* 0x0000001006177819 */ /* 0x000fe200000006ff */
[----:B------:R-:W-:Y:S01]  /*13f0*/  BSSY.RECONVERGENT B0, `(.L_x_3550) ;  /* 0x0000026000007945 */ /* 0x000fe20003800200 */
[C---:B------:R-:W-:Y:S02]  /*1400*/  SHF.L.U32 R13, R8.reuse, 0x10, RZ ;  /* 0x00000010080d7819 */ /* 0x040fe400000006ff */
[----:B------:R-:W-:Y:S01]  /*1410*/  PRMT R15, R8, 0x7632, R15 ;  /* 0x00007632080f7816 */ /* 0x000fe2000000000f */
[----:B------:R-:W-:Y:S01]  /*1420*/  FADD.FTZ R62, R23, R48 ;  /* 0x00000030173e7221 */ /* 0x000fe20000010000 */
[----:B------:R-:W-:Y:S02]  /*1430*/  FSETP.GTU.FTZ.AND P5, PT, R61, 20, PT ;  /* 0x41a000003d00780b */ /* 0x000fe40003fbc000 */
[C---:B------:R-:W-:Y:S02]  /*1440*/  SHF.L.U32 R8, R9.reuse, 0x10, RZ ;  /* 0x0000001009087819 */ /* 0x040fe400000006ff */
        /* <DEDUP_REMOVED lines=32> */
.L_x_3551:
[----:B------:R-:W-:Y:S05]  /*1650*/  BSYNC.RECONVERGENT B0 ;  /* 0x0000000000007941 */ /* 0x000fea0003800200 */
.L_x_3550:
        /* <DEDUP_REMOVED lines=41> */
.L_x_3553:
[----:B------:R-:W-:Y:S05]  /*18f0*/  BSYNC.RECONVERGENT B0 ;  /* 0x0000000000007941 */ /* 0x000fea0003800200 */
.L_x_3552:
        /* <DEDUP_REMOVED lines=39> */
.L_x_3555:
[----:B------:R-:W-:Y:S05]  /*1b70*/  BSYNC.RECONVERGENT B0 ;  /* 0x0000000000007941 */ /* 0x000fea0003800200 */
.L_x_3554:
        /* <DEDUP_REMOVED lines=41> */
.L_x_3557:
[----:B------:R-:W-:Y:S05]  /*1e10*/  BSYNC.RECONVERGENT B0 ;  /* 0x0000000000007941 */ /* 0x000fea0003800200 */
.L_x_3556:
        /* <DEDUP_REMOVED lines=40> */
.L_x_3559:
[----:B------:R-:W-:Y:S05]  /*20a0*/  BSYNC.RECONVERGENT B0 ;  /* 0x0000000000007941 */ /* 0x000fea0003800200 */
.L_x_3558:
        /* <DEDUP_REMOVED lines=41> */
.L_x_3561:
[----:B------:R-:W-:Y:S05]  /*2340*/  BSYNC.RECONVERGENT B0 ;  /* 0x0000000000007941 */ /* 0x000fea0003800200 */
.L_x_3560:
        /* <DEDUP_REMOVED lines=39> */
.L_x_3563:
[----:B------:R-:W-:Y:S05]  /*25c0*/  BSYNC.RECONVERGENT B0 ;  /* 0x0000000000007941 */ /* 0x000fea0003800200 */
.L_x_3562:
        /* <DEDUP_REMOVED lines=43> */
.L_x_3565:
[----:B------:R-:W-:Y:S05]  /*2880*/  BSYNC.RECONVERGENT B0 ;  /* 0x0000000000007941 */ /* 0x000fea0003800200 */
.L_x_3564:
        /* <DEDUP_REMOVED lines=32> */
.L_x_3567:
[----:B------:R-:W-:Y:S05]  /*2a90*/  BSYNC.RECONVERGENT B0 ;  /* 0x0000000000007941 */ /* 0x000fea0003800200 */
.L_x_3566:
        /* <DEDUP_REMOVED lines=32> */
.L_x_3569:
[----:B------:R-:W-:Y:S05]  /*2ca0*/  BSYNC.RECONVERGENT B0 ;  /* 0x0000000000007941 */ /* 0x000fea0003800200 */
.L_x_3568:
        /* <DEDUP_REMOVED lines=32> */
.L_x_3571:
[----:B------:R-:W-:Y:S05]  /*2eb0*/  BSYNC.RECONVERGENT B0 ;  /* 0x0000000000007941 */ /* 0x000fea0003800200 */
.L_x_3570:
        /* <DEDUP_REMOVED lines=32> */
.L_x_3573:
[----:B------:R-:W-:Y:S05]  /*30c0*/  BSYNC.RECONVERGENT B0 ;  /* 0x0000000000007941 */ /* 0x000fea0003800200 */
.L_x_3572:
        /* <DEDUP_REMOVED lines=37> */
.L_x_3579:
[----:B------:R-:W-:Y:S01]  /*3320*/  MOV R12, R103 ;  /* 0x00000067000c7202 */ /* 0x000fe20000000f00 */
[----:B------:R-:W2:Y:S01]  /*3330*/  LDG.E.128 R4, desc[UR18][R24.64+-0x200] ;  /* 0xfffe001218047981 */ /* 0x000ea2000c1e1d00 */
[----:B------:R-:W-:-:S03]  /*3340*/  MOV R13, R104 ;  /* 0x00000068000d7202 */ /* 0x000fc60000000f00 */
[----:B------:R-:W3:Y:S04]  /*3350*/  LDG.E.128 R8, desc[UR18][R24.64] ;  /* 0x0000001218087981 */ /* 0x000ee8000c1e1d00 */
[----:B------:R-:W4:Y:S01]  /*3360*/  LDG.E R12, desc[UR18][R12.64] ;  /* 0x000000120c0c7981 */ /* 0x000f22000c1e1900 */
[----:B------:R-:W-:Y:S01]  /*3370*/  ISETP.GE.AND P1, PT, R53, 0x1, PT ;  /* 0x000000013500780c */ /* 0x000fe20003f26270 */
[----:B------:R-:W0:Y:S01]  /*3380*/  S2UR UR6, SR_CgaCtaId ;  /* 0x00000000000679c3 */ /* 0x000e220000008800 */
        /* <DEDUP_REMOVED lines=74> */
[----:B0-----:R-:W-:Y:S02]  /*3830*/  FFMA.FTZ R13, R125, R13, R26 ;  /* 0x0000000d7d0d7223 */ /* 0x001fe4000001001a */
[----:B------:R0:W-:Y:S03]  /*3840*/  STS.128 [R30], R4 ;  /* 0x000000041e007388 */ /* 0x0001e60000000c00 */
[----:B------:R-:W-:-:S05]  /*3850*/  FSEL R14, R26, R13, !P1 ;  /* 0x0000000d1a0e7208 */ /* 0x000fca0004800000 */
[----:B------:R-:W2:Y:S02]  /*3860*/  SHFL.UP PT, R7, R14, 0x4, RZ ;  /* 0x048000000e077989 */ /* 0x000ea400000e00ff */
[----:B-1----:R-:W-:-:S05]  /*3870*/  @P1 FMUL.FTZ R125, R125, R12 ;  /* 0x0000000c7d7d1220 */ /* 0x002fca0000410000 */
[----:B------:R-:W1:Y:S01]  /*3880*/  SHFL.UP PT, R6, R125, 0x4, RZ ;  /* 0x048000007d067989 */ /* 0x000e6200000e00ff */
[----:B------:R-:W-:Y:S02]  /*3890*/  ISETP.GE.AND P1, PT, R53, 0x4, PT ;  /* 0x000000043500780c */ /* 0x000fe40003f26270 */
[----:B0-----:R-:W-:Y:S02]  /*38a0*/  MOV R4, R107 ;  /* 0x0000006b00047202 */ /* 0x001fe40000000f00 */
[----:B------:R-:W-:Y:S01]  /*38b0*/  MOV R5, R108 ;  /* 0x0000006c00057202 */ /* 0x000fe20000000f00 */
[----:B---3--:R-:W-:Y:S01]  /*38c0*/  STS.128 [R30+0x200], R8 ;  /* 0x000200081e007388 */ /* 0x008fe20000000c00 */
[----:B------:R-:W-:-:S03]  /*38d0*/  NOP ;  /* 0x0000000000007918 */ /* 0x000fc60000000000 */
[----:B------:R0:W5:Y:S01]  /*38e0*/  LDG.E R112, desc[UR18][R4.64] ;  /* 0x0000001204707981 */ /* 0x000162000c1e1900 */
[C---:B--2---:R-:W-:Y:S01]  /*38f0*/  FFMA.FTZ R7, R125.reuse, R7, R14 ;  /* 0x000000077d077223 */ /* 0x044fe2000001000e */
[----:B------:R-:W-:Y:S02]  /*3900*/  HFMA2 R26, -RZ, RZ, 1.875, 0 ;  /* 0x3f800000ff1a7431 */ /* 0x000fe400000001ff */
[----:B------:R-:W-:Y:S04]  /*3910*/  LDS.128 R8, [R0+0x10] ;  /* 0x0000100000087984 */ /* 0x000fe80000000c00 */
[----:B------:R-:W-:Y:S01]  /*3920*/  @P0 LDS.64 R26, [UR5] ;  /* 0x00000005ff1a0984 */ /* 0x000fe20008000a00 */
[----:B0-----:R-:W-:Y:S01]  /*3930*/  FSEL R4, R14, R7, !P1 ;  /* 0x000000070e047208 */ /* 0x001fe20004800000 */
        /* <DEDUP_REMOVED lines=10> */
[----:B------:R-:W-:Y:S01]  /*39e0*/  LDS.128 R4, [R0] ;  /* 0x0000000000047984 */ /* 0x000fe20000000c00 */
[C---:B0-----:R-:W-:Y:S01]  /*39f0*/  FMUL.FTZ R28, R125.reuse, R28 ;  /* 0x0000001c7d1c7220 */ /* 0x041fe20000410000 */
[----:B-1----:R-:W-:-:S08]  /*3a00*/  FFMA.FTZ R29, R125, R29, R128 ;  /* 0x0000001d7d1d7223 */ /* 0x002fd00000010080 */
        /* <DEDUP_REMOVED lines=30> */
.L_x_3576:
[----:B------:R-:W-:Y:S05]  /*3bf0*/  BSYNC.RECONVERGENT B0 ;  /* 0x0000000000007941 */ /* 0x000fea0003800200 */
.L_x_3575:
[----:B------:R-:W-:Y:S01]  /*3c00*/  BAR.SYNC.DEFER_BLOCKING 0x0 ;  /* 0x0000000000007b1d */ /* 0x000fe20000010000 */
[C---:B------:R-:W-:Y:S02]  /*3c10*/  PRMT R28, R4.reuse, 0x7632, R28 ;  /* 0x00007632041c7816 */ /* 0x040fe4000000001c */
[----:B------:R-:W-:Y:S02]  /*3c20*/  SHF.L.U32 R29, R4, 0x10, RZ ;  /* 0x00000010041d7819 */ /* 0x000fe400000006ff */
[----:B------:R-:W-:Y:S01]  /*3c30*/  PRMT R4, R5, 0x7632, R4 ;  /* 0x0000763205047816 */ /* 0x000fe20000000004 */
[----:B------:R-:W-:Y:S01]  /*3c40*/  BSSY.RECONVERGENT B0, `(.L_x_3577) ;  /* 0x0000032000007945 */ /* 0x000fe20003800200 */
[----:B------:R-:W-:Y:S02]  /*3c50*/  ISETP.NE.AND P1, PT, R47, RZ, PT ;  /* 0x000000ff2f00720c */ /* 0x000fe40003f25270 */
[----:B------:R-:W-:Y:S02]  /*3c60*/  SHF.L.U32 R127, R8, 0x10, RZ ;  /* 0x00000010087f7819 */ /* 0x000fe400000006ff */
[----:B------:R-:W-:-:S02]  /*3c70*/  SHF.L.U32 R135, R10, 0x10, RZ ;  /* 0x000000100a877819 */ /* 0x000fc400000006ff */
[----:B------:R-:W-:Y:S02]  /*3c80*/  SHF.L.U32 R131, R9, 0x10, RZ ;  /* 0x0000001009837819 */ /* 0x000fe400000006ff */
[----:B------:R-:W-:Y:S01]  /*3c90*/  SHF.L.U32 R139, R11, 0x10, RZ ;  /* 0x000000100b8b7819 */ /* 0x000fe200000006ff */
[----:B------:R-:W1:Y:S02]  /*3ca0*/  @P3 LDS R15, [UR4+0x86c] ;  /* 0x00086c04ff0f3984 */ /* 0x000e640008000800 */
[----:B-1----:R-:W-:Y:S01]  /*3cb0*/  @P3 FFMA.FTZ R128, R15, R125, R128 ;  /* 0x0000007d0f803223 */ /* 0x002fe20000010080 */
[----:B------:R-:W-:-:S03]  /*3cc0*/  SHF.L.U32 R125, R7, 0x10, RZ ;  /* 0x00000010077d7819 */ /* 0x000fc600000006ff */
[----:B------:R-:W-:Y:S01]  /*3cd0*/  FFMA.FTZ R15, R120, R128, R85 ;  /* 0x00000080780f7223 */ /* 0x000fe20000010055 */
[----:B------:R-:W-:Y:S02]  /*3ce0*/  PRMT R120, R8, 0x7632, R120 ;  /* 0x0000763208787816 */ /* 0x000fe40000000078 */
        /* <DEDUP_REMOVED lines=9> */
[----:B0-----:R-:W-:-:S04]  /*3d80*/  FFMA.FTZ R27, R124, R119, R89 ;  /* 0x000000777c1b7223 */ /* 0x001fc80000010059 */
[----:B------:R-:W-:Y:S01]  /*3d90*/  FFMA.FTZ R26, R121, R27, R90 ;  /* 0x0000001b791a7223 */ /* 0x000fe2000001005a */
[----:B------:R-:W-:Y:S02]  /*3da0*/  SHF.L.U32 R121, R6, 0x10, RZ ;  /* 0x0000001006797819 */ /* 0x000fe400000006ff */
[----:B------:R-:W-:Y:S01]  /*3db0*/  PRMT R6, R7, 0x7632, R6 ;  /* 0x0000763207067816 */ /* 0x000fe20000000006 */
[----:B------:R-:W-:-:S04]  /*3dc0*/  FFMA.FTZ R126, R126, R26, R91 ;  /* 0x0000001a7e7e7223 */ /* 0x000fc8000001005b */
[----:B------:R-:W-:-:S04]  /*3dd0*/  FFMA.FTZ R123, R123, R126, R92 ;  /* 0x0000007e7b7b7223 */ /* 0x000fc8000001005c */
[----:B------:R-:W-:-:S04]  /*3de0*/  FFMA.FTZ R118, R118, R123, R93 ;  /* 0x0000007b76767223 */ /* 0x000fc8000001005d */
[----:B------:R-:W-:-:S04]  /*3df0*/  FFMA.FTZ R115, R115, R118, R94 ;  /* 0x0000007673737223 */ /* 0x000fc8000001005e */
[----:B------:R-:W-:Y:S01]  /*3e00*/  FFMA.FTZ R7, R116, R115, R95 ;  /* 0x0000007374077223 */ /* 0x000fe2000001005f */
[----:B------:R-:W-:Y:S02]  /*3e10*/  PRMT R116, R10, 0x7632, R116 ;  /* 0x000076320a747816 */ /* 0x000fe40000000074 */
        /* <DEDUP_REMOVED lines=20> */
.L_x_3578:
[----:B------:R-:W-:Y:S05]  /*3f60*/  BSYNC.RECONVERGENT B0 ;  /* 0x0000000000007941 */ /* 0x000fea0003800200 */
.L_x_3577:
        /* <DEDUP_REMOVED lines=43> */
.L_x_3574:
        /* <DEDUP_REMOVED lines=34> */
.L_x_3581:
        /* <DEDUP_REMOVED lines=12> */
.L_x_5104:


//--------------------- .text._Z25selective_scan_fwd_kernelI32Selective_Scan_fwd_kernel_traitsILi64ELi16ELi1ELb1ELb0ELb1ELb1EN3c108BFloat16EfEEv13SSMParamsBase --------------------------
	.section	.text._Z25selective_scan_fwd_kernelI32Selective_Scan_fwd_kernel_traitsILi64ELi16ELi1ELb1ELb0ELb1ELb1EN3c108BFloat16EfEEv13SSMParamsBase,"ax",@progbits
	.align	128
        .global         _Z25selective_scan_fwd_kernelI32Selective_Scan_fwd_kernel_traitsILi64ELi16ELi1ELb1ELb0ELb1ELb1EN3c108BFloat16EfEEv13SSMParamsBase
        .type           _Z25selective_scan_fwd_kernelI32Selective_Scan_fwd_kernel_traitsILi64ELi16ELi1ELb1ELb0ELb1ELb1EN3c108BFloat16EfEEv13SSMParamsBase,@function
        .size           _Z25selective_scan_fwd_kernelI32Selective_Scan_fwd_kernel_traitsILi64ELi16ELi1ELb1ELb0ELb1ELb1EN3c108BFloat16EfEEv13SSMParamsBase,(.L_x_5105 - _Z25selective_scan_fwd_kernelI32Selective_Scan_fwd_kernel_traitsILi64ELi16ELi1ELb1ELb0ELb1ELb1EN3c108BFloat16EfEEv13SSMParamsBase)
        .other          _Z25selective_scan_fwd_kernelI32Selective_Scan_fwd_kernel_traitsILi64ELi16ELi1ELb1ELb0ELb1ELb1EN3c108BFloat16EfEEv13SSMParamsBase,@"STO_CUDA_ENTRY STV_DEFAULT"
_Z25selective_scan_fwd_kernelI32Selective_Scan_fwd_kernel_traitsILi64ELi16ELi1ELb1ELb0ELb1ELb1EN3c108BFloat16EfEEv13SSMParamsBase:
.text._Z25selective_scan_fwd_kernelI32Selective_Scan_fwd_kernel_traitsILi64ELi16ELi1ELb1ELb0ELb1ELb1EN3c108BFloat16EfEEv13SSMParamsBase:
        /* <DEDUP_REMOVED lines=111> */
.L_x_3620:
[----:B------:R-:W-:Y:S01]  /*06f0*/  BAR.SYNC.DEFER_BLOCKING 0x0 ;  /* 0x0000000000007b1d */ /* 0x000fe20000010000 */
[----:B0-----:R-:W-:-:S04]  /*0700*/  IADD3 R4, P0, PT, R2, R39, RZ ;  /* 0x0000002702047210 */ /* 0x001fc80007f1e0ff */
        /* <DEDUP_REMOVED lines=76> */
.L_x_3583:
[----:B------:R-:W-:Y:S05]  /*0bd0*/  BSYNC.RECONVERGENT B0 ;  /* 0x0000000000007941 */ /* 0x000fea0003800200 */
.L_x_3582:
        /* <DEDUP_REMOVED lines=39> */
.L_x_3585:
[----:B------:R-:W-:Y:S05]  /*0e50*/  BSYNC.RECONVERGENT B0 ;  /* 0x0000000000007941 */ /* 0x000fea0003800200 */
.L_x_3584:
        /* <DEDUP_REMOVED lines=39> */
.L_x_3587:
[----:B------:R-:W-:Y:S05]  /*10d0*/  BSYNC.RECONVERGENT B0 ;  /* 0x0000000000007941 */ /* 0x000fea0003800200 */
.L_x_3586:
        /* <DEDUP_REMOVED lines=41> */
.L_x_3589:
[----:B------:R-:W-:Y:S05]  /*1370*/  BSYNC.RECONVERGENT B0 ;  /* 0x0000000000007941 */ /* 0x000fea0003800200 */
.L_x_3588:
        /* <DEDUP_REMOVED lines=39> */
.L_x_3591:
[----:B------:R-:W-:Y:S05]  /*15f0*/  BSYNC.RECONVERGENT B0 ;  /* 0x0000000000007941 */ /* 0x000fea0003800200 */
.L_x_3590:
        /* <DEDUP_REMOVED lines=41> */
.L_x_3593:
[----:B------:R-:W-:Y:S05]  /*1890*/  BSYNC.RECONVERGENT B0 ;  /* 0x0000000000007941 */ /* 0x000fea0003800200 */
.L_x_3592:
        /* <DEDUP_REMOVED lines=39> */
.L_x_3595:
[----:B------:R-:W-:Y:S05]  /*1b10*/  BSYNC.RECONVERGENT B0 ;  /* 0x0000000000007941 */ /* 0x000fea0003800200 */
.L_x_3594:
        /* <DEDUP_REMOVED lines=41> */
.L_x_3597:
[----:B------:R-:W-:Y:S05]  /*1db0*/  BSYNC.RECONVERGENT B0 ;  /* 0x0000000000007941 */ /* 0x000fea0003800200 */
.L_x_3596:
        /* <DEDUP_REMOVED lines=40> */
.L_x_3599:
[----:B------:R-:W-:Y:S05]  /*2040*/  BSYNC.RECONVERGENT B0 ;  /* 0x0000000000007941 */ /* 0x000fea0003800200 */
.L_x_3598:
        /* <DEDUP_REMOVED lines=41> */
.L_x_3601:
[----:B------:R-:W-:Y:S05]  /*22e0*/  BSYNC.RECONVERGENT B0 ;  /* 0x0000000000007941 */ /* 0x000fea0003800200 */
.L_x_3600:
        /* <DEDUP_REMOVED lines=39> */
.L_x_3603:
[----:B------:R-:W-:Y:S05]  /*2560*/  BSYNC.RECONVERGENT B0 ;  /* 0x0000000000007941 */ /* 0x000fea0003800200 */
.L_x_3602:
        /* <DEDUP_REMOVED lines=43> */
.L_x_3605:
[----:B------:R-:W-:Y:S05]  /*2820*/  BSYNC.RECONVERGENT B0 ;  /* 0x0000000000007941 */ /* 0x000fea0003800200 */
.L_x_3604:
        /* <DEDUP_REMOVED lines=32> */
.L_x_3607:
[----:B------:R-:W-:Y:S05]  /*2a30*/  BSYNC.RECONVERGENT B0 ;  /* 0x0000000000007941 */ /* 0x000fea0003800200 */
.L_x_3606:
        /* <DEDUP_REMOVED lines=32> */
.L_x_3609:
[----:B------:R-:W-:Y:S05]  /*2c40*/  BSYNC.RECONVERGENT B0 ;  /* 0x0000000000007941 */ /* 0x000fea0003800200 */
.L_x_3608:
        /* <DEDUP_REMOVED lines=32> */
.L_x_3611:
[----:B------:R-:W-:Y:S05]  /*2e50*/  BSYNC.RECONVERGENT B0 ;  /* 0x0000000000007941 */ /* 0x000fea0003800200 */
.L_x_3610:
        /* <DEDUP_REMOVED lines=32> */
.L_x_3613:
[----:B------:R-:W-:Y:S05]  /*3060*/  BSYNC.RECONVERGENT B0 ;  /* 0x0000000000007941 */ /* 0x000fea0003800200 */
.L_x_3612:
        /* <DEDUP_REMOVED lines=37> */
.L_x_3619:
        /* <DEDUP_REMOVED lines=141> */
.L_x_3616:
[----:B------:R-:W-:Y:S05]  /*3b90*/  BSYNC.RECONVERGENT B0 ;  /* 0x0000000000007941 */ /* 0x000fea0003800200 */
.L_x_3615:
[----:B------:R-:W-:Y:S01]  /*3ba0*/  BAR.SYNC.DEFER_BLOCKING 0x0 ;  /* 0x0000000000007b1d */ /* 0x000fe20000010000 */
[----:B------:R-:W-:Y:S02]  /*3bb0*/  PRMT R26, R4, 0x7632, R26 ;  /* 0x00007632041a7816 */ /* 0x000fe4000000001a */
[----:B------:R-:W-:Y:S02]  /*3bc0*/  ISETP.NE.AND P1, PT, R45, RZ, PT ;  /* 0x000000ff2d00720c */ /* 0x000fe40003f25270 */
[----:B------:R-:W-:Y:S01]  /*3bd0*/  SHF.L.U32 R134, R11, 0x10, RZ ;  /* 0x000000100b867819 */ /* 0x000fe200000006ff */
[----:B------:R-:W-:Y:S01]  /*3be0*/  BSSY.RECONVERGENT B0, `(.L_x_3617) ;  /* 0x0000032000007945 */ /* 0x000fe20003800200 */
[----:B------:R-:W-:Y:S02]  /*3bf0*/  SHF.L.U32 R128, R9, 0x10, RZ ;  /* 0x0000001009807819 */ /* 0x000fe400000006ff */
[----:B------:R-:W-:Y:S02]  /*3c00*/  SHF.L.U32 R126, R8, 0x10, RZ ;  /* 0x00000010087e7819 */ /* 0x000fe400000006ff */
[----:B------:R-:W-:-:S02]  /*3c10*/  SHF.L.U32 R130, R10, 0x10, RZ ;  /* 0x000000100a827819 */ /* 0x000fc400000006ff */
[----:B------:R-:W-:Y:S01]  /*3c20*/  SHF.L.U32 R26, R26, 0x10, RZ ;  /* 0x000000101a1a7819 */ /* 0x000fe200000006ff */
[----:B------:R-:W1:Y:S02]  /*3c30*/  @P3 LDS R15, [UR4+0x86c] ;  /* 0x00086c04ff0f3984 */ /* 0x000e640008000800 */
[----:B-1----:R-:W-:-:S04]  /*3c40*/  @P3 FFMA.FTZ R124, R15, R125, R124 ;  /* 0x0000007d0f7c3223 */ /* 0x002fc8000001007c */
[----:B------:R-:W-:Y:S01]  /*3c50*/  FFMA.FTZ R116, R116, R124, R83 ;  /* 0x0000007c74747223 */ /* 0x000fe20000010053 */
[----:B------:R-:W-:-:S03]  /*3c60*/  SHF.L.U32 R124, R7, 0x10, RZ ;  /* 0x00000010077c7819 */ /* 0x000fc600000006ff */
[----:B------:R-:W-:-:S04]  /*3c70*/  FFMA.FTZ R115, R115, R116, R84 ;  /* 0x0000007473737223 */ /* 0x000fc80000010054 */
[----:B------:R-:W-:Y:S01]  /*3c80*/  FFMA.FTZ R15, R118, R115, R85 ;  /* 0x00000073760f7223 */ /* 0x000fe20000010055 */
[----:B------:R-:W-:Y:S02]  /*3c90*/  SHF.L.U32 R118, R4, 0x10, RZ ;  /* 0x0000001004767819 */ /* 0x000fe400000006ff */
[----:B------:R-:W-:Y:S01]  /*3ca0*/  PRMT R4, R5, 0x7632, R4 ;  /* 0x0000763205047816 */ /* 0x000fe20000000004 */
[----:B------:R-:W-:Y:S01]  /*3cb0*/  FFMA.FTZ R14, R117, R15, R86 ;  /* 0x0000000f750e7223 */ /* 0x000fe20000010056 */
[----:B------:R-:W-:Y:S02]  /*3cc0*/  PRMT R117, R7, 0x7632, R117 ;  /* 0x0000763207757816 */ /* 0x000fe40000000075 */
[----:B------:R-:W-:Y:S01]  /*3cd0*/  PRMT R7, R8, 0x7632, R7 ;  /* 0x0000763208077816 */ /* 0x000fe20000000007 */
[----:B------:R-:W-:Y:S01]  /*3ce0*/  FFMA.FTZ R120, R120, R14, R87 ;  /* 0x0000000e78787223 */ /* 0x000fe20000010057 */
[----:B------:R-:W-:-:S03]  /*3cf0*/  SHF.L.U32 R8, R4, 0x10, RZ ;  /* 0x0000001004087819 */ /* 0x000fc600000006ff */
[----:B------:R-:W-:-:S04]  /*3d00*/  FFMA.FTZ R119, R119, R120, R90 ;  /* 0x0000007877777223 */ /* 0x000fc8000001005a */
[----:B0-----:R-:W-:Y:S01]  /*3d10*/  FFMA.FTZ R25, R122, R119, R91 ;  /* 0x000000777a197223 */ /* 0x001fe2000001005b */
[----:B------:R-:W-:Y:S02]  /*3d20*/  SHF.L.U32 R122, R5, 0x10, RZ ;  /* 0x00000010057a7819 */ /* 0x000fe400000006ff */
[----:B------:R-:W-:Y:S01]  /*3d30*/  PRMT R5, R6, 0x7632, R5 ;  /* 0x0000763206057816 */ /* 0x000fe20000000005 */
[----:B------:R-:W-:-:S04]  /*3d40*/  FFMA.FTZ R24, R121, R25, R92 ;  /* 0x0000001979187223 */ /* 0x000fc8000001005c */
[----:B------:R-:W-:Y:S01]  /*3d50*/  FFMA.FTZ R27, R114, R24, R93 ;  /* 0x00000018721b7223 */ /* 0x000fe2000001005d */
[----:B------:R-:W-:-:S03]  /*3d60*/  SHF.L.U32 R114, R6, 0x10, RZ ;  /* 0x0000001006727819 */ /* 0x000fc600000006ff */
[----:B------:R-:W-:Y:S01]  /*3d70*/  FFMA.FTZ R6, R113, R27, R94 ;  /* 0x0000001b71067223 */ /* 0x000fe2000001005e */
[----:B------:R-:W-:Y:S02]  /*3d80*/  PRMT R113, R9, 0x7632, R113 ;  /* 0x0000763209717816 */ /* 0x000fe40000000071 */
[----:B------:R-:W-:Y:S01]  /*3d90*/  PRMT R9, R10, 0x7632, R9 ;  /* 0x000076320a097816 */ /* 0x000fe20000000009 */
[----:B------:R-:W-:Y:S01]  /*3da0*/  FFMA.FTZ R140, R112, R6, R95 ;  /* 0x00000006708c7223 */ /* 0x000fe2000001005f */
[----:B------:R-:W-:Y:S02]  /*3db0*/  SHF.L.U32 R10, R5, 0x10, RZ ;  /* 0x00000010050a7819 */ /* 0x000fe400000006ff */
        /* <DEDUP_REMOVED lines=20> */
.L_x_3618:
[----:B------:R-:W-:Y:S05]  /*3f00*/  BSYNC.RECONVERGENT B0 ;  /* 0x0000000000007941 */ /* 0x000fea0003800200 */
.L_x_3617:
        /* <DEDUP_REMOVED lines=43> */
.L_x_3614:
        /* <DEDUP_REMOVED lines=206> */
.L_x_3621:
        /* <DEDUP_REMOVED lines=14> */
.L_x_5105:


//--------------------- .text._Z25selective_scan_fwd_kernelI32Selective_Scan_fwd_kernel_traitsILi64ELi16ELi1ELb1ELb1ELb0ELb0EN3c108BFloat16EfEEv13SSMParamsBase --------------------------
	.section	.text._Z25selective_scan_fwd_kernelI32Selective_Scan_fwd_kernel_traitsILi64ELi16ELi1ELb1ELb1ELb0ELb0EN3c108BFloat16EfEEv13SSMParamsBase,"ax",@progbits
	.align	128
        .global         _Z25selective_scan_fwd_kernelI32Selective_Scan_fwd_kernel_traitsILi64ELi16ELi1ELb1ELb1ELb0ELb0EN3c108BFloat16EfEEv13SSMParamsBase
        .type           _Z25selective_scan_fwd_kernelI32Selective_Scan_fwd_kernel_traitsILi64ELi16ELi1ELb1ELb1ELb0ELb0EN3c108BFloat16EfEEv13SSMParamsBase,@function
        .size           _Z25selective_scan_fwd_kernelI32Selective_Scan_fwd_kernel_traitsILi64ELi16ELi1ELb1ELb1ELb0ELb0EN3c108BFloat16EfEEv13SSMParamsBase,(.L_x_5106 - _Z25selective_scan_fwd_kernelI32Selective_Scan_fwd_kernel_traitsILi64ELi16ELi1ELb1ELb1ELb0ELb0EN3c108BFloat16EfEEv13SSMParamsBase)
        .other          _Z25selective_scan_fwd_kernelI32Selective_Scan_fwd_kernel_traitsILi64ELi16ELi1ELb1ELb1ELb0ELb0EN3c108BFloat16EfEEv13SSMParamsBase,@"STO_CUDA_ENTRY STV_DEFAULT"
_Z25selective_scan_fwd_kernelI32Selective_Scan_fwd_kernel_traitsILi64ELi16ELi1ELb1ELb1ELb0ELb0EN3c108BFloat16EfEEv13SSMParamsBase:
.text._Z25selective_scan_fwd_kernelI32Selective_Scan_fwd_kernel_traitsILi64ELi16ELi1ELb1ELb1ELb0ELb0EN3c108BFloat16EfEEv13SSMParamsBase:
        /* <DEDUP_REMOVED lines=117> */
.L_x_3660:
        /* <DEDUP_REMOVED lines=78> */
.L_x_3623:
[----:B------:R-:W-:Y:S05]  /*0c30*/  BSYNC.RECONVERGENT B0 ;  /* 0x0000000000007941 */ /* 0x000fea0003800200 */
.L_x_3622:
        /* <DEDUP_REMOVED lines=37> */
.L_x_3625:
[----:B------:R-:W-:Y:S05]  /*0e90*/  BSYNC.RECONVERGENT B0 ;  /* 0x0000000000007941 */ /* 0x000fea0003800200 */
.L_x_3624:
        /* <DEDUP_REMOVED lines=36> */
.L_x_3627:
[----:B------:R-:W-:Y:S05]  /*10e0*/  BSYNC.RECONVERGENT B0 ;  /* 0x0000000000007941 */ /* 0x000fea0003800200 */
.L_x_3626:
        /* <DEDUP_REMOVED lines=37> */
.L_x_3629:
[----:B------:R-:W-:Y:S05]  /*1340*/  BSYNC.RECONVERGENT B0 ;  /* 0x0000000000007941 */ /* 0x000fea0003800200 */
.L_x_3628:
        /* <DEDUP_REMOVED lines=36> */
.L_x_3631:
[----:B------:R-:W-:Y:S05]  /*1590*/  BSYNC.RECONVERGENT B0 ;  /* 0x0000000000007941 */ /* 0x000fea0003800200 */
.L_x_3630:
        /* <DEDUP_REMOVED lines=38> */
.L_x_3633:
[----:B------:R-:W-:Y:S05]  /*1800*/  BSYNC.RECONVERGENT B0 ;  /* 0x0000000000007941 */ /* 0x000fea0003800200 */
.L_x_3632:
        /* <DEDUP_REMOVED lines=39> */
.L_x_3635:
[----:B------:R-:W-:Y:S05]  /*1a80*/  BSYNC.RECONVERGENT B0 ;  /* 0x0000000000007941 */ /* 0x000fea0003800200 */
.L_x_3634:
        /* <DEDUP_REMOVED lines=41> */
.L_x_3637:
[----:B------:R-:W-:Y:S05]  /*1d20*/  BSYNC.RECONVERGENT B0 ;  /* 0x0000000000007941 */ /* 0x000fea0003800200 */
.L_x_3636:
        /* <DEDUP_REMOVED lines=40> */
.L_x_3639:
[----:B------:R-:W-:Y:S05]  /*1fb0*/  BSYNC.RECONVERGENT B0 ;  /* 0x0000000000007941 */ /* 0x000fea0003800200 */
.L_x_3638:
        /* <DEDUP_REMOVED lines=41> */
.L_x_3641:
[----:B------:R-:W-:Y:S05]  /*2250*/  BSYNC.RECONVERGENT B0 ;  /* 0x0000000000007941 */ /* 0x000fea0003800200 */
.L_x_3640:
        /* <DEDUP_REMOVED lines=39> */
.L_x_3643:
[----:B------:R-:W-:Y:S05]  /*24d0*/  BSYNC.RECONVERGENT B0 ;  /* 0x0000000000007941 */ /* 0x000fea0003800200 */
.L_x_3642:
        /* <DEDUP_REMOVED lines=43> */
.L_x_3645:
[----:B------:R-:W-:Y:S05]  /*2790*/  BSYNC.RECONVERGENT B0 ;  /* 0x0000000000007941 */ /* 0x000fea0003800200 */
.L_x_3644:
        /* <DEDUP_REMOVED lines=32> */
.L_x_3647:
[----:B------:R-:W-:Y:S05]  /*29a0*/  BSYNC.RECONVERGENT B0 ;  /* 0x0000000000007941 */ /* 0x000fea0003800200 */
.L_x_3646:
        /* <DEDUP_REMOVED lines=32> */
.L_x_3649:
[----:B------:R-:W-:Y:S05]  /*2bb0*/  BSYNC.RECONVERGENT B0 ;  /* 0x0000000000007941 */ /* 0x000fea0003800200 */
.L_x_3648:
        /* <DEDUP_REMOVED lines=32> */
.L_x_3651:
[----:B------:R-:W-:Y:S05]  /*2dc0*/  BSYNC.RECONVERGENT B0 ;  /* 0x0000000000007941 */ /* 0x000fea0003800200 */
.L_x_3650:
        /* <DEDUP_REMOVED lines=32> */
.L_x_3653:
[----:B------:R-:W-:Y:S05]  /*2fd0*/  BSYNC.RECONVERGENT B0 ;  /* 0x0000000000007941 */ /* 0x000fea0003800200 */
.L_x_3652:
        /* <DEDUP_REMOVED lines=52> */
.L_x_3659:
[----:B--2---:R-:W2:Y:S04]  /*3320*/  LDG.E.128 R4, desc[UR18][R22.64+-0x200] ;  /* 0xfffe001216047981 */ /* 0x004ea8000c1e1d00 */
[----:B0-----:R-:W3:Y:S04]  /*3330*/  LDG.E.128 R8, desc[UR18][R22.64] ;  /* 0x0000001216087981 */ /* 0x001ee8000c1e1d00 */
[----:B------:R-:W4:Y:S01]  /*3340*/  LDG.E R29, desc[UR18][R30.64] ;  /* 0x000000121e1d7981 */ /* 0x000f22000c1e1900 */
[----:B------:R-:W-:Y:S01]  /*3350*/  ISETP.GE.AND P1, PT, R55, 0x1, PT ;  /* 0x000000013700780c */ /* 0x000fe20003f26270 */
[----:B------:R-:W0:Y:S02]  /*3360*/  S2UR UR6, SR_CgaCtaId ;  /* 0x00000000000679c3 */ /* 0x000e240000008800 */
        /* <DEDUP_REMOVED lines=14> */
[----:B------:R-:W-:Y:S02]  /*3450*/  FMUL.FTZ R130, R117, R70 ;  /* 0x0000004675827220 */ /* 0x000fe40000410000 */
[----:B------:R-:W-:Y:S04]  /*3460*/  MUFU.EX2 R29, R29 ;  /* 0x0000001d001d7308 */ /* 0x000fe80000000800 */
[----:B------:R-:W-:Y:S01]  /*3470*/  MUFU.EX2 R113, R113 ;  /* 0x0000007100717308 */ /* 0x000fe20000000800 */
[----:B-1----:R-:W-:-:S02]  /*3480*/  PRMT R109, R12, 0x7632, R109 ;  /* 0x000076320c6d7816 */ /* 0x002fc4000000006d */
[C---:B------:R-:W-:Y:S02]  /*3490*/  PRMT R9, R13.reuse, 0x7632, R9 ;  /* 0x000076320d097816 */ /* 0x040fe40000000009 */
[----:B------:R-:W-:Y:S01]  /*34a0*/  SHF.L.U32 R114, R13, 0x10, RZ ;  /* 0x000000100d727819 */ /* 0x000fe200000006ff */
[C---:B------:R-:W-:Y:S01]  /*34b0*/  FMUL.FTZ R13, R117.reuse, R60 ;  /* 0x0000003c750d7220 */ /* 0x040fe20000410000 */
[----:B------:R-:W-:Y:S02]  /*34c0*/  SHF.L.U32 R8, R12, 0x10, RZ ;  /* 0x000000100c087819 */ /* 0x000fe400000006ff */
[----:B------:R1:W4:Y:S01]  /*34d0*/  MUFU.EX2 R12, R111 ;  /* 0x0000006f000c7308 */ /* 0x0003220000000800 */
[C---:B------:R-:W-:Y:S02]  /*34e0*/  PRMT R11, R14.reuse, 0x7632, R11 ;  /* 0x000076320e0b7816 */ /* 0x040fe4000000000b */
[----:B------:R-:W-:Y:S01]  /*34f0*/  SHF.L.U32 R116, R14, 0x10, RZ ;  /* 0x000000100e747819 */ /* 0x000fe200000006ff */
[----:B------:R-:W-:Y:S01]  /*3500*/  FMUL.FTZ R14, R117, R57 ;  /* 0x00000039750e7220 */ /* 0x000fe20000410000 */
[----:B------:R-:W-:Y:S01]  /*3510*/  SHF.L.U32 R10, R109, 0x10, RZ ;  /* 0x000000106d0a7819 */ /* 0x000fe200000006ff */
[----:B------:R-:W0:Y:S01]  /*3520*/  MUFU.EX2 R13, R13 ;  /* 0x0000000d000d7308 */ /* 0x000e220000000800 */
[----:B------:R-:W-:Y:S01]  /*3530*/  PRMT R119, R15, 0x7632, R119 ;  /* 0x000076320f777816 */ /* 0x000fe20000000077 */
[----:B------:R-:W-:Y:S01]  /*3540*/  FMUL.FTZ R109, R89, R114 ;  /* 0x00000072596d7220 */ /* 0x000fe20000410000 */
[----:B------:R-:W-:Y:S01]  /*3550*/  SHF.L.U32 R120, R15, 0x10, RZ ;  /* 0x000000100f787819 */ /* 0x000fe200000006ff */
[----:B------:R-:W-:Y:S01]  /*3560*/  FMUL.FTZ R15, R117, R62 ;  /* 0x0000003e750f7220 */ /* 0x000fe20000410000 */
[C---:B--2---:R-:W-:Y:S01]  /*3570*/  PRMT R125, R17.reuse, 0x7632, R125 ;  /* 0x00007632117d7816 */ /* 0x044fe2000000007d */
[----:B------:R-:W2:Y:S01]  /*3580*/  MUFU.EX2 R14, R14 ;  /* 0x0000000e000e7308 */ /* 0x000ea20000000800 */
[----:B------:R-:W-:Y:S01]  /*3590*/  SHF.L.U32 R127, R17, 0x10, RZ ;  /* 0x00000010117f7819 */ /* 0x000fe200000006ff */
[----:B------:R-:W-:Y:S01]  /*35a0*/  FMUL.FTZ R17, R87, R10 ;  /* 0x0000000a57117220 */ /* 0x000fe20000410000 */
[C---:B------:R-:W-:Y:S01]  /*35b0*/  PRMT R7, R18.reuse, 0x7632, R7 ;  /* 0x0000763212077816 */ /* 0x040fe20000000007 */
[----:B------:R-:W2:Y:S01]  /*35c0*/  MUFU.EX2 R15, R15 ;  /* 0x0000000f000f7308 */ /* 0x000ea20000000800 */
[----:B------:R-:W-:Y:S01]  /*35d0*/  SHF.L.U32 R5, R18, 0x10, RZ ;  /* 0x0000001012057819 */ /* 0x000fe200000006ff */
[----:B------:R-:W-:Y:S01]  /*35e0*/  FMUL.FTZ R18, R85, R8 ;  /* 0x0000000855127220 */ /* 0x000fe20000410000 */
[C---:B------:R-:W-:Y:S01]  /*35f0*/  PRMT R121, R16.reuse, 0x7632, R121 ;  /* 0x0000763210797816 */ /* 0x040fe20000000079 */
[C---:B-1----:R-:W-:Y:S01]  /*3600*/  FMUL.FTZ R111, R117.reuse, R61 ;  /* 0x0000003d756f7220 */ /* 0x042fe20000410000 */
[----:B------:R-:W-:Y:S01]  /*3610*/  SHF.L.U32 R123, R16, 0x10, RZ ;  /* 0x00000010107b7819 */ /* 0x000fe200000006ff */
[----:B------:R-:W-:Y:S01]  /*3620*/  FMUL.FTZ R16, R117, R56 ;  /* 0x0000003875107220 */ /* 0x000fe20000410000 */
[----:B------:R-:W-:Y:S01]  /*3630*/  SHF.L.U32 R9, R9, 0x10, RZ ;  /* 0x0000001009097819 */ /* 0x000fe200000006ff */
[----:B---3--:R-:W-:Y:S01]  /*3640*/  FFMA.FTZ R10, R18, R112, R17 ;  /* 0x00000070120a7223 */ /* 0x008fe20000010011 */
[----:B------:R-:W-:Y:S01]  /*3650*/  PRMT R4, R19, 0x7632, R4 ;  /* 0x0000763213047816 */ /* 0x000fe20000000004 */
[----:B------:R-:W-:Y:S01]  /*3660*/  FMUL.FTZ R115, R91, R116 ;  /* 0x000000745b737220 */ /* 0x000fe20000410000 */
[----:B------:R-:W-:Y:S01]  /*3670*/  SHF.L.U32 R6, R19, 0x10, RZ ;  /* 0x0000001013067819 */ /* 0x000fe200000006ff */
[----:B------:R-:W-:Y:S01]  /*3680*/  FMUL.FTZ R19, R117, R64 ;  /* 0x0000004075137220 */ /* 0x000fe20000410000 */
[----:B------:R-:W-:Y:S01]  /*3690*/  FMUL.FTZ R114, R90, R9 ;  /* 0x000000095a727220 */ /* 0x000fe20000410000 */
[----:B----4-:R-:W-:Y:S01]  /*36a0*/  FFMA.FTZ R10, R12, R10, R109 ;  /* 0x0000000a0c0a7223 */ /* 0x010fe2000001006d */
[----:B------:R-:W1:Y:S01]  /*36b0*/  MUFU.EX2 R16, R16 ;  /* 0x0000001000107308 */ /* 0x000e620000000800 */
[----:B------:R-:W-:Y:S01]  /*36c0*/  SHF.L.U32 R11, R11, 0x10, RZ ;  /* 0x000000100b0b7819 */ /* 0x000fe200000006ff */
[----:B------:R-:W-:Y:S01]  /*36d0*/  FMUL.FTZ R8, R117, R66 ;  /* 0x0000004275087220 */ /* 0x000fe20000410000 */
[----:B0-----:R-:W-:Y:S01]  /*36e0*/  FFMA.FTZ R9, R13, R10, R114 ;  /* 0x0000000a0d097223 */ /* 0x001fe20000010072 */
[----:B------:R-:W0:Y:S01]  /*36f0*/  MUFU.EX2 R19, R19 ;  /* 0x0000001300137308 */ /* 0x000e220000000800 */
[----:B------:R-:W-:Y:S01]  /*3700*/  FMUL.FTZ R10, R117, R72 ;  /* 0x00000048750a7220 */ /* 0x000fe20000410000 */
[----:B------:R-:W-:Y:S01]  /*3710*/  FMUL.FTZ R118, R92, R11 ;  /* 0x0000000b5c767220 */ /* 0x000fe20000410000 */
[----:B--2---:R-:W-:Y:S01]  /*3720*/  FFMA.FTZ R11, R14, R9, R115 ;  /* 0x000000090e0b7223 */ /* 0x004fe20000010073 */
[----:B------:R-:W2:Y:S01]  /*3730*/  MUFU.EX2 R111, R111 ;  /* 0x0000006f006f7308 */ /* 0x000ea20000000800 */
[----:B------:R-:W-:Y:S01]  /*3740*/  SHF.L.U32 R9, R119, 0x10, RZ ;  /* 0x0000001077097819 */ /* 0x000fe200000006ff */
[----:B------:R-:W-:Y:S01]  /*3750*/  FMUL.FTZ R119, R93, R120 ;  /* 0x000000785d777220 */ /* 0x000fe20000410000 */
[----:B------:R-:W-:Y:S01]  /*3760*/  FFMA.FTZ R126, R15, R11, R118 ;  /* 0x0000000b0f7e7223 */ /* 0x000fe20000010076 */
[----:B------:R-:W-:Y:S01]  /*3770*/  FMUL.FTZ R11, R29, R112 ;  /* 0x000000701d0b7220 */ /* 0x000fe20000410000 */
[----:B------:R3:W4:Y:S01]  /*3780*/  MUFU.EX2 R116, R124 ;  /* 0x0000007c00747308 */ /* 0x0007220000000800 */
[----:B------:R-:W-:Y:S01]  /*3790*/  FMUL.FTZ R122, R94, R9 ;  /* 0x000000095e7a7220 */ /* 0x000fe20000410000 */
[----:B-1----:R-:W-:Y:S01]  /*37a0*/  FFMA.FTZ R9, R16, R126, R119 ;  /* 0x0000007e10097223 */ /* 0x002fe20000010077 */
[----:B------:R-:W-:Y:S01]  /*37b0*/  FMUL.FTZ R132, R12, R11 ;  /* 0x0000000b0c847220 */ /* 0x000fe20000410000 */
[----:B------:R-:W-:Y:S01]  /*37c0*/  SHF.L.U32 R126, R121, 0x10, RZ ;  /* 0x00000010797e7819 */ /* 0x000fe200000006ff */
[----:B------:R1:W4:Y:S01]  /*37d0*/  MUFU.EX2 R117, R128 ;  /* 0x0000008000757308 */ /* 0x0003220000000800 */
[----:B0-----:R-:W-:Y:S01]  /*37e0*/  FFMA.FTZ R11, R19, R9, R122 ;  /* 0x00000009130b7223 */ /* 0x001fe2000001007a */
[----:B------:R-:W-:Y:S01]  /*37f0*/  FMUL.FTZ R9, R13, R132 ;  /* 0x000000840d097220 */ /* 0x000fe20000410000 */
[----:B---3--:R-:W-:Y:S01]  /*3800*/  FMUL.FTZ R124, R96, R123 ;  /* 0x0000007b607c7220 */ /* 0x008fe20000410000 */
[----:B------:R-:W-:Y:S01]  /*3810*/  FMUL.FTZ R126, R95, R126 ;  /* 0x0000007e5f7e7220 */ /* 0x000fe20000410000 */
[----:B------:R-:W0:Y:S01]  /*3820*/  MUFU.EX2 R120, R129 ;  /* 0x0000008100787308 */ /* 0x000e220000000800 */
[----:B------:R-:W-:Y:S01]  /*3830*/  FMUL.FTZ R123, R98, R127 ;  /* 0x0000007f627b7220 */ /* 0x000fe20000410000 */
[----:B--2---:R-:W-:Y:S01]  /*3840*/  FFMA.FTZ R11, R111, R11, R124 ;  /* 0x0000000b6f0b7223 */ /* 0x004fe2000001007c */
[----:B-1----:R-:W-:Y:S01]  /*3850*/  SHF.L.U32 R128, R125, 0x10, RZ ;  /* 0x000000107d807819 */ /* 0x002fe200000006ff */
[----:B------:R-:W-:Y:S01]  /*3860*/  FMUL.FTZ R132, R14, R9 ;  /* 0x000000090e847220 */ /* 0x000fe20000410000 */
[----:B------:R1:W2:Y:S01]  /*3870*/  MUFU.EX2 R121, R130 ;  /* 0x0000008200797308 */ /* 0x0002a20000000800 */
[----:B------:R-:W-:Y:S01]  /*3880*/  FFMA.FTZ R11, R113, R11, R126 ;  /* 0x0000000b710b7223 */ /* 0x000fe2000001007e */
[----:B------:R-:W-:Y:S01]  /*3890*/  FMUL.FTZ R127, R100, R5 ;  /* 0x00000005647f7220 */ /* 0x000fe20000410000 */
[----:B------:R-:W-:Y:S01]  /*38a0*/  FMUL.FTZ R128, R97, R128 ;  /* 0x0000008061807220 */ /* 0x000fe20000410000 */
[----:B------:R-:W-:Y:S01]  /*38b0*/  FMUL.FTZ R9, R15, R132 ;  /* 0x000000840f097220 */ /* 0x000fe20000410000 */
[----:B----4-:R-:W-:Y:S01]  /*38c0*/  FFMA.FTZ R11, R116, R11, R123 ;  /* 0x0000000b740b7223 */ /* 0x010fe2000001007b */
[----:B------:R-:W3:Y:S01]  /*38d0*/  MUFU.EX2 R125, R8 ;  /* 0x00000008007d7308 */ /* 0x000ee20000000800 */
[----:B------:R-:W-:Y:S01]  /*38e0*/  SHF.L.U32 R5, R4, 0x10, RZ ;  /* 0x0000001004057819 */ /* 0x000fe200000006ff */
[----:B------:R-:W-:Y:S01]  /*38f0*/  FMUL.FTZ R132, R16, R9 ;  /* 0x0000000910847220 */ /* 0x000fe20000410000 */
[----:B-1----:R-:W-:Y:S01]  /*3900*/  SHF.L.U32 R130, R7, 0x10, RZ ;  /* 0x0000001007827819 */ /* 0x002fe200000006ff */
[----:B------:R-:W-:Y:S01]  /*3910*/  FFMA.FTZ R11, R117, R11, R128 ;  /* 0x0000000b750b7223 */ /* 0x000fe20000010080 */
[----:B------:R-:W1:Y:S01]  /*3920*/  MUFU.EX2 R129, R10 ;  /* 0x0000000a00817308 */ /* 0x000e620000000800 */
[----:B------:R-:W-:Y:S01]  /*3930*/  FMUL.FTZ R134, R19, R132 ;  /* 0x0000008413867220 */ /* 0x000fe20000410000 */
[----:B------:R-:W-:Y:S01]  /*3940*/  FMUL.FTZ R132, R103, R6 ;  /* 0x0000000667847220 */ /* 0x000fe20000410000 */
[----:B------:R-:W-:Y:S01]  /*3950*/  FMUL.FTZ R130, R99, R130 ;  /* 0x0000008263827220 */ /* 0x000fe20000410000 */
[----:B0-----:R-:W-:Y:S01]  /*3960*/  FFMA.FTZ R11, R120, R11, R127 ;  /* 0x0000000b780b7223 */ /* 0x001fe2000001007f */
[----:B------:R-:W-:Y:S01]  /*3970*/  FMUL.FTZ R4, R111, R134 ;  /* 0x000000866f047220 */ /* 0x000fe20000410000 */
[----:B------:R-:W-:-:S02]  /*3980*/  FMUL.FTZ R134, R102, R5 ;  /* 0x0000000566867220 */ /* 0x000fc40000410000 */
[----:B--2---:R-:W-:Y:S01]  /*3990*/  FFMA.FTZ R11, R121, R11, R130 ;  /* 0x0000000b790b7223 */ /* 0x004fe20000010082 */
[----:B------:R-:W-:-:S03]  /*39a0*/  FMUL.FTZ R5, R113, R4 ;  /* 0x0000000471057220 */ /* 0x000fc60000410000 */
[----:B---3--:R-:W-:Y:S01]  /*39b0*/  FFMA.FTZ R11, R125, R11, R132 ;  /* 0x0000000b7d0b7223 */ /* 0x008fe20000010084 */
[----:B------:R-:W-:-:S03]  /*39c0*/  FMUL.FTZ R4, R116, R5 ;  /* 0x0000000574047220 */ /* 0x000fc60000410000 */
[----:B-1----:R-:W-:Y:S01]  /*39d0*/  FFMA.FTZ R6, R129, R11, R134 ;  /* 0x0000000b81067223 */ /* 0x002fe20000010086 */
[----:B------:R-:W-:-:S04]  /*39e0*/  FMUL.FTZ R5, R117, R4 ;  /* 0x0000000475057220 */ /* 0x000fc80000410000 */
[----:B------:R-:W0:Y:S01]  /*39f0*/  SHFL.UP PT, R7, R6, 0x1, RZ ;  /* 0x0420000006077989 */ /* 0x000e2200000e00ff */
[----:B------:R-:W-:Y:S01]  /*3a00*/  FMUL.FTZ R4, R120, R5 ;  /* 0x0000000578047220 */ /* 0x000fe20000410000 */
[----:B------:R-:W-:-:S03]  /*3a10*/  MOV R5, R104 ;  /* 0x0000006800057202 */ /* 0x000fc60000000f00 */
[----:B------:R-:W-:-:S04]  /*3a20*/  FMUL.FTZ R4, R121, R4 ;  /* 0x0000000479047220 */ /* 0x000fc80000410000 */
        /* <DEDUP_REMOVED lines=18> */
[----:B--2---:R-:W-:-:S07]  /*3b50*/  FSEL R4, R8, R7, !P1 ;  /* 0x0000000708047208 */ /* 0x004fce0004800000 */
        /* <DEDUP_REMOVED lines=10> */
[----:B------:R-:W-:Y:S01]  /*3c00*/  HFMA2 R8, -RZ, RZ, 1.875, 0 ;  /* 0x3f800000ff087431 */ /* 0x000fe200000001ff */
[----:B------:R-:W-:-:S06]  /*3c10*/  MOV R9, RZ ;  /* 0x000000ff00097202 */ /* 0x000fcc0000000f00 */
[----:B------:R-:W-:Y:S01]  /*3c20*/  @P0 LDS.64 R8, [UR5] ;  /* 0x00000005ff080984 */ /* 0x000fe20008000a00 */
        /* <DEDUP_REMOVED lines=34> */
.L_x_3656:
[----:B------:R-:W-:Y:S05]  /*3e50*/  BSYNC.RECONVERGENT B0 ;  /* 0x0000000000007941 */ /* 0x000fea0003800200 */
.L_x_3655:
        /* <DEDUP_REMOVED lines=23> */
[----:B0-----:R-:W-:Y:S01]  /*3fd0*/  SHF.R.S32.HI R9, RZ, 0x1f, R101 ;  /* 0x0000001fff097819 */ /* 0x001fe20000011465 */
[----:B------:R2:W-:Y:S01]  /*3fe0*/  STS.64 [UR5], R4 ;  /* 0x00000004ff007988 */ /* 0x0005e20008000a05 */
[----:B------:R-:W-:-:S04]  /*3ff0*/  IADD3 R8, P1, PT, R38, R101, RZ ;  /* 0x0000006526087210 */ /* 0x000fc80007f3e0ff */
[----:B------:R-:W-:Y:S02]  /*4000*/  LEA.HI.X.SX32 R9, R38, R9, 0x1, P1 ;  /* 0x0000000926097211 */ /* 0x000fe400008f0eff */
[----:B-1----:R-:W-:-:S04]  /*4010*/  LEA R6, P1, R8, R6, 0x3 ;  /* 0x0000000608067211 */ /* 0x002fc800078218ff */
[----:B------:R-:W-:-:S05]  /*4020*/  LEA.HI.X R7, R8, R7, R9, 0x3, P1 ;  /* 0x0000000708077211 */ /* 0x000fca00008f1c09 */
[----:B------:R2:W-:Y:S04]  /*4030*/  STG.E.64 desc[UR18][R6.64], R4 ;  /* 0x0000000406007986 */ /* 0x0005e8000c101b12 */
.L_x_3658:
[----:B------:R-:W-:Y:S05]  /*4040*/  BSYNC.RECONVERGENT B0 ;  /* 0x0000000000007941 */ /* 0x000fea0003800200 */
.L_x_3657:
[----:B------:R-:W-:Y:S01]  /*4050*/  IADD3 R106, PT, PT, R106, 0x1, RZ ;  /* 0x000000016a6a7810 */ /* 0x000fe20007ffe0ff */
[----:B------:R-:W-:Y:S01]  /*4060*/  UIADD3 UR5, UPT, UPT, UR5, 0x8, URZ ;  /* 0x0000000805057890 */ /* 0x000fe2000fffe0ff */
[----:B------:R-:W-:Y:S01]  /*4070*/  LEA R105, P3, R26, R105, 0x2 ;  /* 0x000000691a697211 */ /* 0x000fe200078610ff */
[----:B-----5:R-:W-:Y:S01]  /*4080*/  FFMA.FTZ R69, R136, R18, R69 ;  /* 0x0000001288457223 */ /* 0x020fe20000010045 */
[----:B------:R-:W-:Y:S01]  /*4090*/  ISETP.NE.AND P1, PT, R106, RZ, PT ;  /* 0x000000ff6a00720c */ /* 0x000fe20003f25270 */
[----:B------:R-:W-:Y:S01]  /*40a0*/  FFMA.FTZ R84, R136, R17, R84 ;  /* 0x0000001188547223 */ /* 0x000fe20000010054 */
[----:B------:R-:W-:Y:S01]  /*40b0*/  LEA R30, P4, R28, R30, 0x2 ;  /* 0x0000001e1c1e7211 */ /* 0x000fe200078810ff */
[----:B------:R-:W-:Y:S01]  /*40c0*/  FFMA.FTZ R71, R136, R12, R71 ;  /* 0x0000000c88477223 */ /* 0x000fe20000010047 */
        /* <DEDUP_REMOVED lines=19> */
.L_x_3654:
        /* <DEDUP_REMOVED lines=13> */
[----:B0-----:R-:W-:Y:S02]  /*42d0*/  IADD3.X R8, PT, PT, RZ, R42, RZ, P0, !PT ;  /* 0x0000002aff087210 */ /* 0x001fe400007fe4ff */
[----:B------:R-:W-:Y:S01]  /*42e0*/  IADD3 R34, P1, PT, R34, 0x800, RZ ;  /* 0x0000080022227810 */ /* 0x000fe20007f3e0ff */
[----:B------:R-:W-:Y:S01]  /*42f0*/  STS.128 [R0], R4 ;  /* 0x0000000400007388 */ /* 0x000fe20000000c00 */
[----:B------:R-:W-:Y:S02]  /*4300*/  IADD3 R41, P2, PT, R41, 0x800, RZ ;  /* 0x0000080029297810 */ /* 0x000fe40007f5e0ff */
[----:B------:R-:W-:Y:S01]  /*4310*/  IADD3 R43, P3, PT, R43, 0x800, RZ ;  /* 0x000008002b2b7810 */ /* 0x000fe20007f7e0ff */
[----:B------:R-:W-:Y:S01]  /*4320*/  STS.128 [R0+0x10], R80 ;  /* 0x0000105000007388 */ /* 0x000fe20000000c00 */
[----:B------:R-:W-:-:S03]  /*4330*/  NOP ;  /* 0x0000000000007918 */ /* 0x000fc60000000000 */
[----:B------:R-:W0:Y:S01]  /*4340*/  LDS.128 R12, [R32] ;  /* 0x00000000200c7984 */ /* 0x000e220000000c00 */
        /* <DEDUP_REMOVED lines=13> */
.L_x_3661:
        /* <DEDUP_REMOVED lines=14> */
.L_x_5106:


//--------------------- .text._Z25selective_scan_fwd_kernelI32Selective_Scan_fwd_kernel_traitsILi64ELi16ELi1ELb1ELb1ELb0ELb1EN3c108BFloat16EfEEv13SSMParamsBase --------------------------
	.section	.text._Z25selective_scan_fwd_kernelI32Selective_Scan_fwd_kernel_traitsILi64ELi16ELi1ELb1ELb1ELb0ELb1EN3c108BFloat16EfEEv13SSMParamsBase,"ax",@progbits
	.align	128
        .global         _Z25selective_scan_fwd_kernelI32Selective_Scan_fwd_kernel_traitsILi64ELi16ELi1ELb1ELb1ELb0ELb1EN3c108BFloat16EfEEv13SSMParamsBase
        .type           _Z25selective_scan_fwd_kernelI32Selective_Scan_fwd_kernel_traitsILi64ELi16ELi1ELb1ELb1ELb0ELb1EN3c108BFloat16EfEEv13SSMParamsBase,@function
        .size           _Z25selective_scan_fwd_kernelI32Selective_Scan_fwd_kernel_traitsILi64ELi16ELi1ELb1ELb1ELb0ELb1EN3c108BFloat16EfEEv13SSMParamsBase,(.L_x_5107 - _Z25selective_scan_fwd_kernelI32Selective_Scan_fwd_kernel_traitsILi64ELi16ELi1ELb1ELb1ELb0ELb1EN3c108BFloat16EfEEv13SSMParamsBase)
        .other          _Z25selective_scan_fwd_kernelI32Selective_Scan_fwd_kernel_traitsILi64ELi16ELi1ELb1ELb1ELb0ELb1EN3c108BFloat16EfEEv13SSMParamsBase,@"STO_CUDA_ENTRY STV_DEFAULT"
_Z25selective_scan_fwd_kernelI32Selective_Scan_fwd_kernel_traitsILi64ELi16ELi1ELb1ELb1ELb0ELb1EN3c108BFloat16EfEEv13SSMParamsBase:
.text._Z25selective_scan_fwd_kernelI32Selective_Scan_fwd_kernel_traitsILi64ELi16ELi1ELb1ELb1ELb0ELb1EN3c108BFloat16EfEEv13SSMParamsBase:
        /* <DEDUP_REMOVED lines=111> */
.L_x_3700:
        /* <DEDUP_REMOVED lines=78> */
.L_x_3663:
[----:B------:R-:W-:Y:S05]  /*0bd0*/  BSYNC.RECONVERGENT B0 ;  /* 0x0000000000007941 */ /* 0x000fea0003800200 */
.L_x_3662:
        /* <DEDUP_REMOVED lines=37> */
.L_x_3665:
[----:B------:R-:W-:Y:S05]  /*0e30*/  BSYNC.RECONVERGENT B0 ;  /* 0x0000000000007941 */ /* 0x000fea0003800200 */
.L_x_3664:
        /* <DEDUP_REMOVED lines=36> */
.L_x_3667:
[----:B------:R-:W-:Y:S05]  /*1080*/  BSYNC.RECONVERGENT B0 ;  /* 0x0000000000007941 */ /* 0x000fea0003800200 */
.L_x_3666:
        /* <DEDUP_REMOVED lines=37> */
.L_x_3669:
[----:B------:R-:W-:Y:S05]  /*12e0*/  BSYNC.RECONVERGENT B0 ;  /* 0x0000000000007941 */ /* 0x000fea0003800200 */
.L_x_3668:
        /* <DEDUP_REMOVED lines=36> */
.L_x_3671:
[----:B------:R-:W-:Y:S05]  /*1530*/  BSYNC.RECONVERGENT B0 ;  /* 0x0000000000007941 */ /* 0x000fea0003800200 */
.L_x_3670:
        /* <DEDUP_REMOVED lines=38> */
.L_x_3673:
[----:B------:R-:W-:Y:S05]  /*17a0*/  BSYNC.RECONVERGENT B0 ;  /* 0x0000000000007941 */ /* 0x000fea0003800200 */
.L_x_3672:
        /* <DEDUP_REMOVED lines=39> */
.L_x_3675:
[----:B------:R-:W-:Y:S05]  /*1a20*/  BSYNC.RECONVERGENT B0 ;  /* 0x0000000000007941 */ /* 0x000fea0003800200 */
.L_x_3674:
        /* <DEDUP_REMOVED lines=41> */
.L_x_3677:
[----:B------:R-:W-:Y:S05]  /*1cc0*/  BSYNC.RECONVERGENT B0 ;  /* 0x0000000000007941 */ /* 0x000fea0003800200 */
.L_x_3676:
        /* <DEDUP_REMOVED lines=40> */
.L_x_3679:
[----:B------:R-:W-:Y:S05]  /*1f50*/  BSYNC.RECONVERGENT B0 ;  /* 0x0000000000007941 */ /* 0x000fea0003800200 */
.L_x_3678:
        /* <DEDUP_REMOVED lines=41> */
.L_x_3681:
[----:B------:R-:W-:Y:S05]  /*21f0*/  BSYNC.RECONVERGENT B0 ;  /* 0x0000000000007941 */ /* 0x000fea0003800200 */
.L_x_3680:
[----:B------:R-:W-:Y:S01]  /*2200*/  SHF.L.U32 R15, R18, 0x10, RZ ;  /* 0x00000010120f7819 */ /* 0x000fe200000006ff */
[----:B------:R-:W-:Y:S01]  /*2210*/  BSSY.RECONVERGENT B0, `(.L_x_3682) ;  /* 0x0000026000007945 */ /* 0x000fe20003800200 */
[----:B------:R-:W-:Y:S02]  /*2220*/  FSETP.GTU.FTZ.AND P2, PT, R83, 20, PT ;  /* 0x41a000005300780b */ /* 0x000fe40003f5c000 */
[----:B------:R-:W-:Y:S01]  /*2230*/  PRMT R10, R10, 0x7632, R10 ;  /* 0x000076320a0a7816 */ /* 0x000fe2000000000a */
        /* <DEDUP_REMOVED lines=35> */
.L_x_3683:
[----:B------:R-:W-:Y:S05]  /*2470*/  BSYNC.RECONVERGENT B0 ;  /* 0x0000000000007941 */ /* 0x000fea0003800200 */
.L_x_3682:
        /* <DEDUP_REMOVED lines=43> */
.L_x_3685:
[----:B------:R-:W-:Y:S05]  /*2730*/  BSYNC.RECONVERGENT B0 ;  /* 0x0000000000007941 */ /* 0x000fea0003800200 */
.L_x_3684:
        /* <DEDUP_REMOVED lines=32> */
.L_x_3687:
[----:B------:R-:W-:Y:S05]  /*2940*/  BSYNC.RECONVERGENT B0 ;  /* 0x0000000000007941 */ /* 0x000fea0003800200 */
.L_x_3686:
        /* <DEDUP_REMOVED lines=32> */
.L_x_3689:
[----:B------:R-:W-:Y:S05]  /*2b50*/  BSYNC.RECONVERGENT B0 ;  /* 0x0000000000007941 */ /* 0x000fea0003800200 */
.L_x_3688:
        /* <DEDUP_REMOVED lines=32> */
.L_x_3691:
[----:B------:R-:W-:Y:S05]  /*2d60*/  BSYNC.RECONVERGENT B0 ;  /* 0x0000000000007941 */ /* 0x000fea0003800200 */
.L_x_3690:
        /* <DEDUP_REMOVED lines=32> */
.L_x_3693:
[----:B------:R-:W-:Y:S05]  /*2f70*/  BSYNC.RECONVERGENT B0 ;  /* 0x0000000000007941 */ /* 0x000fea0003800200 */
.L_x_3692:
        /* <DEDUP_REMOVED lines=52> */
.L_x_3699:
        /* <DEDUP_REMOVED lines=25> */
[----:B------:R-:W-:Y:S01]  /*3450*/  FMUL.FTZ R13, R115, R74 ;  /* 0x0000004a730d7220 */ /* 0x000fe20000410000 */
[----:B------:R-:W-:Y:S02]  /*3460*/  SHF.L.U32 R8, R12, 0x10, RZ ;  /* 0x000000100c087819 */ /* 0x000fe400000006ff */
[----:B------:R1:W4:Y:S01]  /*3470*/  MUFU.EX2 R12, R109 ;  /* 0x0000006d000c7308 */ /* 0x0003220000000800 */
[C---:B--2---:R-:W-:Y:S02]  /*3480*/  PRMT R123, R17.reuse, 0x7632, R123 ;  /* 0x00007632117b7816 */ /* 0x044fe4000000007b */
[----:B------:R-:W-:Y:S01]  /*3490*/  SHF.L.U32 R125, R17, 0x10, RZ ;  /* 0x00000010117d7819 */ /* 0x000fe200000006ff */
[----:B------:R-:W2:Y:S01]  /*34a0*/  MUFU.EX2 R13, R13 ;  /* 0x0000000d000d7308 */ /* 0x000ea20000000800 */
[----:B------:R-:W-:-:S02]  /*34b0*/  PRMT R11, R14, 0x7632, R11 ;  /* 0x000076320e0b7816 */ /* 0x000fc4000000000b */
[----:B------:R-:W-:Y:S01]  /*34c0*/  SHF.L.U32 R114, R14, 0x10, RZ ;  /* 0x000000100e727819 */ /* 0x000fe200000006ff */
[----:B------:R-:W-:Y:S01]  /*34d0*/  FMUL.FTZ R14, R115, R71 ;  /* 0x00000047730e7220 */ /* 0x000fe20000410000 */
[----:B------:R-:W-:Y:S01]  /*34e0*/  SHF.L.U32 R17, R107, 0x10, RZ ;  /* 0x000000106b117819 */ /* 0x000fe200000006ff */
[----:B------:R-:W-:Y:S01]  /*34f0*/  FMUL.FTZ R107, R87, R10 ;  /* 0x0000000a576b7220 */ /* 0x000fe20000410000 */
[----:B------:R-:W-:Y:S01]  /*3500*/  PRMT R117, R15, 0x7632, R117 ;  /* 0x000076320f757816 */ /* 0x000fe20000000075 */
[----:B-1----:R-:W-:Y:S01]  /*3510*/  FMUL.FTZ R109, R115, R75 ;  /* 0x0000004b736d7220 */ /* 0x002fe20000410000 */
[----:B------:R-:W-:Y:S01]  /*3520*/  SHF.L.U32 R118, R15, 0x10, RZ ;  /* 0x000000100f767819 */ /* 0x000fe200000006ff */
[----:B------:R-:W-:Y:S01]  /*3530*/  FMUL.FTZ R15, R115, R76 ;  /* 0x0000004c730f7220 */ /* 0x000fe20000410000 */
[----:B------:R-:W-:Y:S01]  /*3540*/  PRMT R7, R18, 0x7632, R7 ;  /* 0x0000763212077816 */ /* 0x000fe20000000007 */
[----:B------:R-:W-:Y:S01]  /*3550*/  FMUL.FTZ R17, R86, R17 ;  /* 0x0000001156117220 */ /* 0x000fe20000410000 */
[----:B------:R-:W-:Y:S01]  /*3560*/  SHF.L.U32 R5, R18, 0x10, RZ ;  /* 0x0000001012057819 */ /* 0x000fe200000006ff */
[----:B------:R-:W-:Y:S01]  /*3570*/  FMUL.FTZ R18, R85, R8 ;  /* 0x0000000855127220 */ /* 0x000fe20000410000 */
[----:B------:R-:W1:Y:S01]  /*3580*/  MUFU.EX2 R14, R14 ;  /* 0x0000000e000e7308 */ /* 0x000e620000000800 */
[C---:B------:R-:W-:Y:S01]  /*3590*/  PRMT R119, R16.reuse, 0x7632, R119 ;  /* 0x0000763210777816 */ /* 0x040fe20000000077 */
[----:B------:R-:W-:Y:S01]  /*35a0*/  FMUL.FTZ R113, R89, R114 ;  /* 0x0000007259717220 */ /* 0x000fe20000410000 */
[----:B------:R-:W-:Y:S01]  /*35b0*/  SHF.L.U32 R121, R16, 0x10, RZ ;  /* 0x0000001010797819 */ /* 0x000fe200000006ff */
[----:B------:R-:W-:Y:S01]  /*35c0*/  FMUL.FTZ R16, R115, R70 ;  /* 0x0000004673107220 */ /* 0x000fe20000410000 */
[----:B------:R-:W-:Y:S01]  /*35d0*/  SHF.L.U32 R9, R9, 0x10, RZ ;  /* 0x0000001009097819 */ /* 0x000fe200000006ff */
[----:B---3--:R-:W-:Y:S01]  /*35e0*/  FFMA.FTZ R10, R18, R110, R17 ;  /* 0x0000006e120a7223 */ /* 0x008fe20000010011 */
[----:B------:R-:W3:Y:S01]  /*35f0*/  MUFU.EX2 R15, R15 ;  /* 0x0000000f000f7308 */ /* 0x000ee20000000800 */
[----:B------:R-:W-:Y:S01]  /*3600*/  PRMT R4, R19, 0x7632, R4 ;  /* 0x0000763213047816 */ /* 0x000fe20000000004 */
[----:B------:R-:W-:Y:S01]  /*3610*/  FMUL.FTZ R8, R115, R80 ;  /* 0x0000005073087220 */ /* 0x000fe20000410000 */
[----:B------:R-:W-:Y:S01]  /*3620*/  SHF.L.U32 R6, R19, 0x10, RZ ;  /* 0x0000001013067819 */ /* 0x000fe200000006ff */
[----:B------:R-:W-:Y:S01]  /*3630*/  FMUL.FTZ R19, R115, R78 ;  /* 0x0000004e73137220 */ /* 0x000fe20000410000 */
[----:B------:R-:W-:Y:S01]  /*3640*/  FMUL.FTZ R112, R88, R9 ;  /* 0x0000000958707220 */ /* 0x000fe20000410000 */
[----:B----4-:R-:W-:Y:S01]  /*3650*/  FFMA.FTZ R10, R12, R10, R107 ;  /* 0x0000000a0c0a7223 */ /* 0x010fe2000001006b */
[----:B------:R-:W4:Y:S01]  /*3660*/  MUFU.EX2 R16, R16 ;  /* 0x0000001000107308 */ /* 0x000f220000000800 */
[----:B------:R-:W-:-:S02]  /*3670*/  SHF.L.U32 R11, R11, 0x10, RZ ;  /* 0x000000100b0b7819 */ /* 0x000fc400000006ff */
[----:B--2---:R-:W-:Y:S01]  /*3680*/  FFMA.FTZ R9, R13, R10, R112 ;  /* 0x0000000a0d097223 */ /* 0x004fe20000010070 */
[----:B------:R-:W2:Y:S01]  /*3690*/  MUFU.EX2 R19, R19 ;  /* 0x0000001300137308 */ /* 0x000ea20000000800 */
[----:B------:R-:W-:Y:S01]  /*36a0*/  FMUL.FTZ R10, R115, R84 ;  /* 0x00000054730a7220 */ /* 0x000fe20000410000 */
[----:B------:R-:W-:Y:S01]  /*36b0*/  FMUL.FTZ R116, R90, R11 ;  /* 0x0000000b5a747220 */ /* 0x000fe20000410000 */
[----:B-1----:R-:W-:Y:S01]  /*36c0*/  FFMA.FTZ R11, R14, R9, R113 ;  /* 0x000000090e0b7223 */ /* 0x002fe20000010071 */
[----:B------:R-:W1:Y:S01]  /*36d0*/  MUFU.EX2 R109, R109 ;  /* 0x0000006d006d7308 */ /* 0x000e620000000800 */
[----:B------:R-:W-:Y:S01]  /*36e0*/  SHF.L.U32 R9, R117, 0x10, RZ ;  /* 0x0000001075097819 */ /* 0x000fe200000006ff */
[----:B------:R-:W-:Y:S01]  /*36f0*/  FMUL.FTZ R117, R91, R118 ;  /* 0x000000765b757220 */ /* 0x000fe20000410000 */
[----:B---3--:R-:W-:Y:S01]  /*3700*/  FFMA.FTZ R124, R15, R11, R116 ;  /* 0x0000000b0f7c7223 */ /* 0x008fe20000010074 */
[----:B------:R-:W-:Y:S01]  /*3710*/  FMUL.FTZ R11, R27, R110 ;  /* 0x0000006e1b0b7220 */ /* 0x000fe20000410000 */
[----:B------:R3:W0:Y:S01]  /*3720*/  MUFU.EX2 R114, R122 ;  /* 0x0000007a00727308 */ /* 0x0006220000000800 */
[----:B------:R-:W-:Y:S01]  /*3730*/  FMUL.FTZ R120, R92, R9 ;  /* 0x000000095c787220 */ /* 0x000fe20000410000 */
[----:B----4-:R-:W-:Y:S01]  /*3740*/  FFMA.FTZ R9, R16, R124, R117 ;  /* 0x0000007c10097223 */ /* 0x010fe20000010075 */
[----:B------:R-:W-:Y:S01]  /*3750*/  FMUL.FTZ R130, R12, R11 ;  /* 0x0000000b0c827220 */ /* 0x000fe20000410000 */
[----:B------:R-:W-:Y:S01]  /*3760*/  SHF.L.U32 R124, R119, 0x10, RZ ;  /* 0x00000010777c7819 */ /* 0x000fe200000006ff */
[----:B------:R4:W0:Y:S01]  /*3770*/  MUFU.EX2 R115, R126 ;  /* 0x0000007e00737308 */ /* 0x0008220000000800 */
[----:B--2---:R-:W-:Y:S01]  /*3780*/  FFMA.FTZ R11, R19, R9, R120 ;  /* 0x00000009130b7223 */ /* 0x004fe20000010078 */
[----:B------:R-:W-:Y:S01]  /*3790*/  FMUL.FTZ R9, R13, R130 ;  /* 0x000000820d097220 */ /* 0x000fe20000410000 */
[----:B---3--:R-:W-:Y:S01]  /*37a0*/  FMUL.FTZ R122, R94, R121 ;  /* 0x000000795e7a7220 */ /* 0x008fe20000410000 */
[----:B------:R-:W-:Y:S01]  /*37b0*/  FMUL.FTZ R124, R93, R124 ;  /* 0x0000007c5d7c7220 */ /* 0x000fe20000410000 */
[----:B------:R-:W2:Y:S01]  /*37c0*/  MUFU.EX2 R118, R127 ;  /* 0x0000007f00767308 */ /* 0x000ea20000000800 */
[----:B------:R-:W-:Y:S01]  /*37d0*/  FMUL.FTZ R121, R96, R125 ;  /* 0x0000007d60797220 */ /* 0x000fe20000410000 */
[----:B-1----:R-:W-:Y:S01]  /*37e0*/  FFMA.FTZ R11, R109, R11, R122 ;  /* 0x0000000b6d0b7223 */ /* 0x002fe2000001007a */
[----:B----4-:R-:W-:Y:S01]  /*37f0*/  SHF.L.U32 R126, R123, 0x10, RZ ;  /* 0x000000107b7e7819 */ /* 0x010fe200000006ff */
[----:B------:R-:W-:Y:S01]  /*3800*/  FMUL.FTZ R130, R14, R9 ;  /* 0x000000090e827220 */ /* 0x000fe20000410000 */
[----:B------:R1:W3:Y:S01]  /*3810*/  MUFU.EX2 R119, R128 ;  /* 0x0000008000777308 */ /* 0x0002e20000000800 */
[----:B------:R-:W-:Y:S01]  /*3820*/  FFMA.FTZ R11, R111, R11, R124 ;  /* 0x0000000b6f0b7223 */ /* 0x000fe2000001007c */
[----:B------:R-:W-:Y:S01]  /*3830*/  FMUL.FTZ R125, R98, R5 ;  /* 0x00000005627d7220 */ /* 0x000fe20000410000 */
[----:B------:R-:W-:Y:S01]  /*3840*/  FMUL.FTZ R126, R95, R126 ;  /* 0x0000007e5f7e7220 */ /* 0x000fe20000410000 */
[----:B------:R-:W-:Y:S01]  /*3850*/  FMUL.FTZ R9, R15, R130 ;  /* 0x000000820f097220 */ /* 0x000fe20000410000 */
[----:B0-----:R-:W-:Y:S01]  /*3860*/  FFMA.FTZ R11, R114, R11, R121 ;  /* 0x0000000b720b7223 */ /* 0x001fe20000010079 */
[----:B------:R-:W0:Y:S01]  /*3870*/  MUFU.EX2 R123, R8 ;  /* 0x00000008007b7308 */ /* 0x000e220000000800 */
        /* <DEDUP_REMOVED lines=8> */
[----:B--2---:R-:W-:Y:S01]  /*3900*/  FFMA.FTZ R11, R118, R11, R125 ;  /* 0x0000000b760b7223 */ /* 0x004fe2000001007d */
[----:B------:R-:W-:Y:S01]  /*3910*/  FMUL.FTZ R4, R109, R132 ;  /* 0x000000846d047220 */ /* 0x000fe20000410000 */
[----:B------:R-:W-:-:S02]  /*3920*/  FMUL.FTZ R132, R102, R5 ;  /* 0x0000000566847220 */ /* 0x000fc40000410000 */
[----:B---3--:R-:W-:Y:S01]  /*3930*/  FFMA.FTZ R11, R119, R11, R128 ;  /* 0x0000000b770b7223 */ /* 0x008fe20000010080 */
[----:B------:R-:W-:-:S03]  /*3940*/  FMUL.FTZ R5, R111, R4 ;  /* 0x000000046f057220 */ /* 0x000fc60000410000 */
[----:B0-----:R-:W-:Y:S01]  /*3950*/  FFMA.FTZ R11, R123, R11, R130 ;  /* 0x0000000b7b0b7223 */ /* 0x001fe20000010082 */
        /* <DEDUP_REMOVED lines=73> */
.L_x_3696:
[----:B------:R-:W-:Y:S05]  /*3df0*/  BSYNC.RECONVERGENT B0 ;  /* 0x0000000000007941 */ /* 0x000fea0003800200 */
.L_x_3695:
        /* <DEDUP_REMOVED lines=30> */
.L_x_3698:
[----:B------:R-:W-:Y:S05]  /*3fe0*/  BSYNC.RECONVERGENT B0 ;  /* 0x0000000000007941 */ /* 0x000fea0003800200 */
.L_x_3697:
        /* <DEDUP_REMOVED lines=27> */
.L_x_3694:
        /* <DEDUP_REMOVED lines=10> */
[----:B0-----:R-:W-:Y:S01]  /*4240*/  F2FP.BF16.F32.PACK_AB R9, R58, R67 ;  /* 0x000000433a09723e */ /* 0x001fe200000010ff */
[----:B------:R-:W0:Y:S01]  /*4250*/  LDC.64 R26, c[0x0][0x410] ;  /* 0x00010400ff1a7b82 */ /* 0x000e220000000a00 */
        /* <DEDUP_REMOVED lines=8> */
[----:B------:R-:W2:Y:S01]  /*42e0*/  LDS.128 R16, [R28+0x200] ;  /* 0x000200001c107984 */ /* 0x000ea20000000c00 */
[----:B-1----:R-:W-:-:S02]  /*42f0*/  IMAD.WIDE.U32 R4, R20, UR20, R54 ;  /* 0x0000001414047c25 */ /* 0x002fc4000f8e0036 */
[----:B------:R-:W1:Y:S02]  /*4300*/  LDC.64 R24, c[0x0][0x478] ;  /* 0x00011e00ff187b82 */ /* 0x000e640000000a00 */
[----:B0-----:R-:W-:-:S04]  /*4310*/  IMAD.WIDE.U32 R6, R26, UR20, R54 ;  /* 0x000000141a067c25 */ /* 0x001fc8000f8e0036 */
[----:B------:R-:W-:Y:S02]  /*4320*/  IMAD R5, R21, UR20, R5 ;  /* 0x0000001415057c24 */ /* 0x000fe4000f8e0205 */
[----:B------:R-:W-:Y:S01]  /*4330*/  IMAD R7, R27, UR20, R7 ;  /* 0x000000141b077c24 */ /* 0x000fe2000f8e0207 */
[----:B------:R-:W0:Y:S01]  /*4340*/  LDC.64 R72, c[0x0][0x488] ;  /* 0x00012200ff487b82 */ /* 0x000e220000000a00 */
[----:B---3--:R-:W-:-:S04]  /*4350*/  IMAD.WIDE.U32 R4, R47, R22, R4 ;  /* 0x000000162f047225 */ /* 0x008fc800078e0004 */
[C---:B------:R-:W-:Y:S02]  /*4360*/  IMAD R5, R47.reuse, R23, R5 ;  /* 0x000000172f057224 */ /* 0x040fe400078e0205 */
[----:B----4-:R-:W-:-:S04]  /*4370*/  IMAD.WIDE.U32 R6, R47, R68, R6 ;  /* 0x000000442f067225 */ /* 0x010fc800078e0006 */
[----:B------:R-:W-:Y:S01]  /*4380*/  IMAD R7, R47, R69, R7 ;  /* 0x000000452f077224 */ /* 0x000fe200078e0207 */
[----:B-1----:R-:W-:-:S04]  /*4390*/  LEA R69, P0, R4, R24, 0x1 ;  /* 0x0000001804457211 */ /* 0x002fc800078008ff */
[----:B------:R-:W-:Y:S02]  /*43a0*/  LEA.HI.X R5, R4, R25, R5, 0x1, P0 ;  /* 0x0000001904057211 */ /* 0x000fe400000f0c05 */
[----:B------:R-:W-:Y:S02]  /*43b0*/  IADD3 R68, P0, PT, R2, R69, RZ ;  /* 0x0000004502447210 */ /* 0x000fe40007f1e0ff */
[C---:B0-----:R-:W-:Y:S02]  /*43c0*/  LEA R71, P1, R6.reuse, R72, 0x1 ;  /* 0x0000004806477211 */ /* 0x041fe400078208ff */
[C---:B------:R-:W-:Y:S02]  /*43d0*/  IADD3.X R69, PT, PT, R3.reuse, R5, RZ, P0, !PT ;  /* 0x0000000503457210 */ /* 0x040fe400007fe4ff */
[----:B------:R-:W-:Y:S02]  /*43e0*/  LEA.HI.X R7, R6, R73, R7, 0x1, P1 ;  /* 0x0000004906077211 */ /* 0x000fe400008f0c07 */
[----:B------:R-:W-:Y:S01]  /*43f0*/  IADD3 R70, P1, PT, R2, R71, RZ ;  /* 0x0000004702467210 */ /* 0x000fe20007f3e0ff */
[----:B-----5:R-:W-:Y:S03]  /*4400*/  STG.E.128 desc[UR18][R68.64], R12 ;  /* 0x0000000c44007986 */ /* 0x020fe6000c101d12 */
        /* <DEDUP_REMOVED lines=167> */
.L_x_3701:
        /* <DEDUP_REMOVED lines=16> */
.L_x_5107:


//--------------------- .text._Z25selective_scan_fwd_kernelI32Selective_Scan_fwd_kernel_traitsILi64ELi16ELi1ELb1ELb1ELb1ELb0EN3c108BFloat16EfEEv13SSMParamsBase --------------------------
	.section	.text._Z25selective_scan_fwd_kernelI32Selective_Scan_fwd_kernel_traitsILi64ELi16ELi1ELb1ELb1ELb1ELb0EN3c108BFloat16EfEEv13SSMParamsBase,"ax",@progbits
	.align	128
        .global         _Z25selective_scan_fwd_kernelI32Selective_Scan_fwd_kernel_traitsILi64ELi16ELi1ELb1ELb1ELb1ELb0EN3c108BFloat16EfEEv13SSMParamsBase
        .type           _Z25selective_scan_fwd_kernelI32Selective_Scan_fwd_kernel_traitsILi64ELi16ELi1ELb1ELb1ELb1ELb0EN3c108BFloat16EfEEv13SSMParamsBase,@function
        .size           _Z25selective_scan_fwd_kernelI32Selective_Scan_fwd_kernel_traitsILi64ELi16ELi1ELb1ELb1ELb1ELb0EN3c108BFloat16EfEEv13SSMParamsBase,(.L_x_5108 - _Z25selective_scan_fwd_kernelI32Selective_Scan_fwd_kernel_traitsILi64ELi16ELi1ELb1ELb1ELb1ELb0EN3c108BFloat16EfEEv13SSMParamsBase)
        .other          _Z25selective_scan_fwd_kernelI32Selective_Scan_fwd_kernel_traitsILi64ELi16ELi1ELb1ELb1ELb1ELb0EN3c108BFloat16EfEEv13SSMParamsBase,@"STO_CUDA_ENTRY STV_DEFAULT"
_Z25selective_scan_fwd_kernelI32Selective_Scan_fwd_kernel_traitsILi64ELi16ELi1ELb1ELb1ELb1ELb0EN3c108BFloat16EfEEv13SSMParamsBase:
.text._Z25selective_scan_fwd_kernelI32Selective_Scan_fwd_kernel_traitsILi64ELi16ELi1ELb1ELb1ELb1ELb0EN3c108BFloat16EfEEv13SSMParamsBase:
        /* <DEDUP_REMOVED lines=117> */
.L_x_3740:
[----:B------:R-:W-:Y:S01]  /*0750*/  BAR.SYNC.DEFER_BLOCKING 0x0 ;  /* 0x0000000000007b1d */ /* 0x000fe20000010000 */
[----:B-1----:R-:W-:-:S04]  /*0760*/  IADD3 R4, P0, PT, R2, R51, RZ ;  /* 0x0000003302047210 */ /* 0x002fc80007f1e0ff */
[----:B------:R-:W-:-:S03]  /*0770*/  IADD3.X R5, PT, PT, R3, R47, RZ, P0, !PT ;  /* 0x0000002f03057210 */ /* 0x000fc600007fe4ff */
[----:B------:R-:W1:Y:S02]  /*0780*/  LDC R21, c[0x0][0x38c] ;  /* 0x0000e300ff157b82 */ /* 0x000e640000000800 */
[----:B------:R-:W2:Y:S04]  /*0790*/  LDG.E.128 R16, desc[UR18][R4.64] ;  /* 0x0000001204107981 */ /* 0x000ea8000c1e1d00 */
[----:B------:R-:W3:Y:S01]  /*07a0*/  LDG.E.128 R24, desc[UR18][R4.64+0x200] ;  /* 0x0002001204187981 */ /* 0x000ee2000c1e1d00 */
[----:B------:R-:W-:Y:S01]  /*07b0*/  IADD3 R22, P0, PT, R2, R49, RZ ;  /* 0x0000003102167210 */ /* 0x000fe20007f1e0ff */
[----:B------:R-:W4:Y:S03]  /*07c0*/  S2R R61, SR_LANEID ;  /* 0x00000000003d7919 */ /* 0x000f260000000000 */
[----:B------:R-:W-:-:S02]  /*07d0*/  IADD3.X R23, PT, PT, R3, R45, RZ, P0, !PT ;  /* 0x0000002d03177210 */ /* 0x000fc400007fe4ff */
        /* <DEDUP_REMOVED lines=12> */
[----:B-1----:R-:W-:-:S02]  /*08a0*/  ISETP.GE.AND P4, PT, R21, 0x1, PT ;  /* 0x000000011500780c */ /* 0x002fc40003f86270 */
        /* <DEDUP_REMOVED lines=56> */
.L_x_3703:
[----:B------:R-:W-:Y:S05]  /*0c30*/  BSYNC.RECONVERGENT B0 ;  /* 0x0000000000007941 */ /* 0x000fea0003800200 */
.L_x_3702:
        /* <DEDUP_REMOVED lines=37> */
.L_x_3705:
[----:B------:R-:W-:Y:S05]  /*0e90*/  BSYNC.RECONVERGENT B0 ;  /* 0x0000000000007941 */ /* 0x000fea0003800200 */
.L_x_3704:
        /* <DEDUP_REMOVED lines=36> */
.L_x_3707:
[----:B------:R-:W-:Y:S05]  /*10e0*/  BSYNC.RECONVERGENT B0 ;  /* 0x0000000000007941 */ /* 0x000fea0003800200 */
.L_x_3706:
        /* <DEDUP_REMOVED lines=37> */
.L_x_3709:
[----:B------:R-:W-:Y:S05]  /*1340*/  BSYNC.RECONVERGENT B0 ;  /* 0x0000000000007941 */ /* 0x000fea0003800200 */
.L_x_3708:
        /* <DEDUP_REMOVED lines=36> */
.L_x_3711:
[----:B------:R-:W-:Y:S05]  /*1590*/  BSYNC.RECONVERGENT B0 ;  /* 0x0000000000007941 */ /* 0x000fea0003800200 */
.L_x_3710:
        /* <DEDUP_REMOVED lines=38> */
.L_x_3713:
[----:B------:R-:W-:Y:S05]  /*1800*/  BSYNC.RECONVERGENT B0 ;  /* 0x0000000000007941 */ /* 0x000fea0003800200 */
.L_x_3712:
        /* <DEDUP_REMOVED lines=39> */
.L_x_3715:
[----:B------:R-:W-:Y:S05]  /*1a80*/  BSYNC.RECONVERGENT B0 ;  /* 0x0000000000007941 */ /* 0x000fea0003800200 */
.L_x_3714:
        /* <DEDUP_REMOVED lines=41> */
.L_x_3717:
[----:B------:R-:W-:Y:S05]  /*1d20*/  BSYNC.RECONVERGENT B0 ;  /* 0x0000000000007941 */ /* 0x000fea0003800200 */
.L_x_3716:
        /* <DEDUP_REMOVED lines=40> */
.L_x_3719:
[----:B------:R-:W-:Y:S05]  /*1fb0*/  BSYNC.RECONVERGENT B0 ;  /* 0x0000000000007941 */ /* 0x000fea0003800200 */
.L_x_3718:
        /* <DEDUP_REMOVED lines=41> */
.L_x_3721:
[----:B------:R-:W-:Y:S05]  /*2250*/  BSYNC.RECONVERGENT B0 ;  /* 0x0000000000007941 */ /* 0x000fea0003800200 */
.L_x_3720:
        /* <DEDUP_REMOVED lines=39> */
.L_x_3723:
[----:B------:R-:W-:Y:S05]  /*24d0*/  BSYNC.RECONVERGENT B0 ;  /* 0x0000000000007941 */ /* 0x000fea0003800200 */
.L_x_3722:
[----:B------:R-:W-:Y:S01]  /*24e0*/  ISETP.EQ.OR P1, PT, RZ, UR7, P1 ;  /* 0x00000007ff007c0c */ /* 0x000fe20008f22670 */
[----:B------:R-:W-:Y:S01]  /*24f0*/  BSSY.RECONVERGENT B0, `(.L_x_3724) ;  /* 0x000002a000007945 */ /* 0x000fe20003800200 */
[----:B------:R-:W-:Y:S01]  /*2500*/  FSETP.GTU.FTZ.AND P3, PT, R79, 20, PT ;  /* 0x41a000004f00780b */ /* 0x000fe20003f7c000 */
[----:B------:R-:W-:Y:S01]  /*2510*/  IMAD.U32 R11, R15, 0x10000, RZ ;  /* 0x000100000f0b7824 */ /* 0x000fe200078e00ff */
[----:B------:R-:W-:Y:S01]  /*2520*/  SHF.L.U32 R96, R13, 0x10, RZ ;  /* 0x000000100d607819 */ /* 0x000fe200000006ff */
[-C--:B------:R-:W-:Y:S01]  /*2530*/  FMUL.FTZ R75, R93, R56.reuse ;  /* 0x000000385d4b7220 */ /* 0x080fe20000410000 */
[----:B------:R-:W-:Y:S01]  /*2540*/  ISETP.EQ.OR P0, PT, RZ, UR7, P0 ;  /* 0x00000007ff007c0c */ /* 0x000fe20008702670 */
[-C--:B------:R-:W-:Y:S01]  /*2550*/  FMUL.FTZ R77, R95, R56.reuse ;  /* 0x000000385f4d7220 */ /* 0x080fe20000410000 */
[----:B------:R-:W-:Y:S01]  /*2560*/  ISETP.EQ.OR P2, PT, RZ, UR7, P2 ;  /* 0x00000007ff007c0c */ /* 0x000fe20009742670 */
[----:B------:R-:W-:Y:S01]  /*2570*/  FMUL.FTZ R78, R97, R56 ;  /* 0x00000038614e7220 */ /* 0x000fe20000410000 */
[----:B------:R-:W-:-:S02]  /*2580*/  ISETP.EQ.OR P3, PT, RZ, UR7, P3 ;  /* 0x00000007ff007c0c */ /* 0x000fc40009f62670 */
[----:B------:R-:W-:Y:S01]  /*2590*/  SHF.L.U32 R13, R14, 0x10, RZ ;  /* 0x000000100e0d7819 */ /* 0x000fe200000006ff */
        /* <DEDUP_REMOVED lines=31> */
.L_x_3725:
[----:B------:R-:W-:Y:S05]  /*2790*/  BSYNC.RECONVERGENT B0 ;  /* 0x0000000000007941 */ /* 0x000fea0003800200 */
.L_x_3724:
        /* <DEDUP_REMOVED lines=32> */
.L_x_3727:
[----:B------:R-:W-:Y:S05]  /*29a0*/  BSYNC.RECONVERGENT B0 ;  /* 0x0000000000007941 */ /* 0x000fea0003800200 */
.L_x_3726:
        /* <DEDUP_REMOVED lines=32> */
.L_x_3729:
[----:B------:R-:W-:Y:S05]  /*2bb0*/  BSYNC.RECONVERGENT B0 ;  /* 0x0000000000007941 */ /* 0x000fea0003800200 */
.L_x_3728:
        /* <DEDUP_REMOVED lines=32> */
.L_x_3731:
[----:B------:R-:W-:Y:S05]  /*2dc0*/  BSYNC.RECONVERGENT B0 ;  /* 0x0000000000007941 */ /* 0x000fea0003800200 */
.L_x_3730:
        /* <DEDUP_REMOVED lines=32> */
.L_x_3733:
[----:B------:R-:W-:Y:S05]  /*2fd0*/  BSYNC.RECONVERGENT B0 ;  /* 0x0000000000007941 */ /* 0x000fea0003800200 */
.L_x_3732:
        /* <DEDUP_REMOVED lines=23> */
[----:B------:R-:W-:Y:S01]  /*3150*/  IADD3 R28, P1, PT, R42, R43, RZ ;  /* 0x0000002b2a1c7210 */ /* 0x000fe20007f3e0ff */
        /* <DEDUP_REMOVED lines=28> */
.L_x_3739:
        /* <DEDUP_REMOVED lines=16> */
[----:B------:R-:W-:Y:S01]  /*3420*/  ISETP.GE.U32.AND P2, PT, R55, 0x20, PT ;  /* 0x000000203700780c */ /* 0x000fe20003f46070 */
[C---:B------:R-:W-:Y:S01]  /*3430*/  FMUL.FTZ R114, R125.reuse, R60 ;  /* 0x0000003c7d727220 */ /* 0x040fe20000410000 */
[C---:B-1----:R-:W-:Y:S01]  /*3440*/  FMUL.FTZ R24, R125.reuse, R64 ;  /* 0x000000407d187220 */ /* 0x042fe20000410000 */
[C---:B------:R-:W-:Y:S01]  /*3450*/  FMUL.FTZ R35, R125.reuse, R65 ;  /* 0x000000417d237220 */ /* 0x040fe20000410000 */
[C---:B------:R-:W-:Y:S01]  /*3460*/  FMUL.FTZ R27, R125.reuse, R63 ;  /* 0x0000003f7d1b7220 */ /* 0x040fe20000410000 */
[----:B------:R-:W-:Y:S01]  /*3470*/  MUFU.EX2 R22, R114 ;  /* 0x0000007200167308 */ /* 0x000fe20000000800 */
[C---:B------:R-:W-:Y:S01]  /*3480*/  FMUL.FTZ R26, R125.reuse, R68 ;  /* 0x000000447d1a7220 */ /* 0x040fe20000410000 */
[C---:B------:R-:W-:Y:S01]  /*3490*/  FMUL.FTZ R120, R125.reuse, R70 ;  /* 0x000000467d787220 */ /* 0x040fe20000410000 */
[C---:B------:R-:W-:Y:S01]  /*34a0*/  FMUL.FTZ R128, R125.reuse, R66 ;  /* 0x000000427d807220 */ /* 0x040fe20000410000 */
[----:B------:R1:W4:Y:S01]  /*34b0*/  MUFU.EX2 R23, R35 ;  /* 0x0000002300177308 */ /* 0x0003220000000800 */
[C---:B------:R-:W-:Y:S01]  /*34c0*/  FMUL.FTZ R130, R125.reuse, R73 ;  /* 0x000000497d827220 */ /* 0x040fe20000410000 */
[C---:B------:R-:W-:Y:S01]  /*34d0*/  FMUL.FTZ R131, R125.reuse, R69 ;  /* 0x000000457d837220 */ /* 0x040fe20000410000 */
[C---:B------:R-:W-:Y:S01]  /*34e0*/  FMUL.FTZ R133, R125.reuse, R74 ;  /* 0x0000004a7d857220 */ /* 0x040fe20000410000 */
[----:B------:R-:W0:Y:S01]  /*34f0*/  MUFU.EX2 R24, R24 ;  /* 0x0000001800187308 */ /* 0x000e220000000800 */
[C---:B------:R-:W-:Y:S01]  /*3500*/  FMUL.FTZ R134, R125.reuse, R71 ;  /* 0x000000477d867220 */ /* 0x040fe20000410000 */
[C---:B------:R-:W-:Y:S01]  /*3510*/  FMUL.FTZ R136, R125.reuse, R76 ;  /* 0x0000004c7d887220 */ /* 0x040fe20000410000 */
[C---:B------:R-:W-:Y:S01]  /*3520*/  FMUL.FTZ R139, R125.reuse, R72 ;  /* 0x000000487d8b7220 */ /* 0x040fe20000410000 */
[----:B------:R-:W-:Y:S01]  /*3530*/  MUFU.EX2 R27, R27 ;  /* 0x0000001b001b7308 */ /* 0x000fe20000000800 */
[C---:B-1----:R-:W-:Y:S01]  /*3540*/  FMUL.FTZ R35, R125.reuse, R67 ;  /* 0x000000437d237220 */ /* 0x042fe20000410000 */
[----:B------:R-:W-:Y:S01]  /*3550*/  FMUL.FTZ R140, R125, R79 ;  /* 0x0000004f7d8c7220 */ /* 0x000fe20000410000 */
[C---:B--2---:R-:W-:Y:S01]  /*3560*/  PRMT R25, R12.reuse, 0x7632, R25 ;  /* 0x000076320c197816 */ /* 0x044fe20000000019 */
[----:B------:R-:W-:Y:S01]  /*3570*/  MUFU.EX2 R26, R26 ;  /* 0x0000001a001a7308 */ /* 0x000fe20000000800 */
[----:B------:R-:W-:Y:S01]  /*3580*/  SHF.L.U32 R118, R12, 0x10, RZ ;  /* 0x000000100c767819 */ /* 0x000fe200000006ff */
[----:B----4-:R-:W-:Y:S01]  /*3590*/  FMUL.FTZ R135, R23, R22 ;  /* 0x0000001617877220 */ /* 0x010fe20000410000 */
[----:B------:R-:W-:Y:S01]  /*35a0*/  SHF.L.U32 R117, R25, 0x10, RZ ;  /* 0x0000001019757819 */ /* 0x000fe200000006ff */
[----:B------:R-:W1:Y:S01]  /*35b0*/  MUFU.EX2 R114, R35 ;  /* 0x0000002300727308 */ /* 0x000e620000000800 */
[----:B------:R-:W-:Y:S01]  /*35c0*/  PRMT R115, R13, 0x7632, R115 ;  /* 0x000076320d737816 */ /* 0x000fe20000000073 */
        /* <DEDUP_REMOVED lines=8> */
[----:B------:R1:W-:Y:S01]  /*3650*/  MUFU.EX2 R116, R130 ;  /* 0x0000008200747308 */ /* 0x0003e20000000800 */
[----:B------:R-:W-:Y:S01]  /*3660*/  SHF.L.U32 R122, R14, 0x10, RZ ;  /* 0x000000100e7a7819 */ /* 0x000fe200000006ff */
[----:B---3--:R-:W-:Y:S01]  /*3670*/  IMAD.U32 R14, R19, 0x10000, RZ ;  /* 0x00010000130e7824 */ /* 0x008fe200078e00ff */
[----:B------:R-:W-:Y:S01]  /*3680*/  PRMT R15, R18, 0x7632, R15 ;  /* 0x00007632120f7816 */ /* 0x000fe2000000000f */
[----:B0-----:R-:W-:Y:S01]  /*3690*/  FMUL.FTZ R135, R24, R135 ;  /* 0x0000008718877220 */ /* 0x001fe20000410000 */
[----:B------:R-:W-:Y:S01]  /*36a0*/  SHF.L.U32 R13, R18, 0x10, RZ ;  /* 0x00000010120d7819 */ /* 0x000fe200000006ff */
[----:B------:R-:W-:Y:S01]  /*36b0*/  FMUL.FTZ R18, R125, R62 ;  /* 0x0000003e7d127220 */ /* 0x000fe20000410000 */
[----:B------:R-:W-:Y:S01]  /*36c0*/  PRMT R12, R19, 0x7632, R12 ;  /* 0x00007632130c7816 */ /* 0x000fe2000000000c */
[----:B------:R-:W-:Y:S01]  /*36d0*/  FFMA.FTZ R19, R118, R22, R117 ;  /* 0x0000001676137223 */ /* 0x000fe20000010075 */
[----:B------:R-:W-:Y:S01]  /*36e0*/  SHF.L.U32 R121, R115, 0x10, RZ ;  /* 0x0000001073797819 */ /* 0x000fe200000006ff */
[----:B------:R0:W2:Y:S01]  /*36f0*/  MUFU.EX2 R25, R18 ;  /* 0x0000001200197308 */ /* 0x0000a20000000800 */
[----:B------:R-:W-:Y:S01]  /*3700*/  FMUL.FTZ R122, R97, R122 ;  /* 0x0000007a617a7220 */ /* 0x000fe20000410000 */
[----:B------:R-:W-:Y:S01]  /*3710*/  PRMT R127, R16, 0x7632, R127 ;  /* 0x00007632107f7816 */ /* 0x000fe2000000007f */
[----:B-1----:R-:W-:Y:S01]  /*3720*/  FMUL.FTZ R130, R114, R135 ;  /* 0x0000008772827220 */ /* 0x002fe20000410000 */
[----:B------:R-:W-:Y:S01]  /*3730*/  FMUL.FTZ R121, R96, R121 ;  /* 0x0000007960797220 */ /* 0x000fe20000410000 */
[----:B------:R1:W3:Y:S01]  /*3740*/  MUFU.EX2 R115, R128 ;  /* 0x0000008000737308 */ /* 0x0002e20000000800 */
[----:B------:R-:W-:Y:S01]  /*3750*/  SHF.L.U32 R129, R16, 0x10, RZ ;  /* 0x0000001010817819 */ /* 0x000fe200000006ff */
[----:B------:R-:W-:Y:S01]  /*3760*/  FMUL.FTZ R137, R106, R13 ;  /* 0x0000000d6a897220 */ /* 0x000fe20000410000 */
[----:B------:R-:W-:Y:S01]  /*3770*/  PRMT R16, R17, 0x7632, R16 ;  /* 0x0000763211107816 */ /* 0x000fe20000000010 */
[----:B0-----:R-:W-:Y:S01]  /*3780*/  FFMA.FTZ R18, R24, R19, R123 ;  /* 0x0000001318127223 */ /* 0x001fe2000001007b */
[----:B------:R-:W-:Y:S01]  /*3790*/  SHF.L.U32 R19, R119, 0x10, RZ ;  /* 0x0000001077137819 */ /* 0x000fe200000006ff */
[----:B------:R-:W-:Y:S01]  /*37a0*/  FMUL.FTZ R132, R102, R129 ;  /* 0x0000008166847220 */ /* 0x000fe20000410000 */
[----:B------:R-:W0:Y:S01]  /*37b0*/  MUFU.EX2 R119, R131 ;  /* 0x0000008300777308 */ /* 0x000e220000000800 */
[----:B------:R-:W-:Y:S01]  /*37c0*/  FFMA.FTZ R18, R114, R18, R121 ;  /* 0x0000001272127223 */ /* 0x000fe20000010079 */
[----:B------:R-:W-:Y:S01]  /*37d0*/  SHF.L.U32 R17, R17, 0x10, RZ ;  /* 0x0000001011117819 */ /* 0x000fe200000006ff */
[----:B------:R-:W-:Y:S01]  /*37e0*/  FMUL.FTZ R125, R98, R19 ;  /* 0x00000013627d7220 */ /* 0x000fe20000410000 */
[----:B------:R-:W-:Y:S01]  /*37f0*/  SHF.L.U32 R19, R124, 0x10, RZ ;  /* 0x000000107c137819 */ /* 0x000fe200000006ff */
[----:B------:R-:W-:Y:S01]  /*3800*/  FFMA.FTZ R18, R27, R18, R122 ;  /* 0x000000121b127223 */ /* 0x000fe2000001007a */
[----:B------:R-:W-:Y:S01]  /*3810*/  FMUL.FTZ R124, R99, R126 ;  /* 0x0000007e637c7220 */ /* 0x000fe20000410000 */
[----:B------:R4:W0:Y:S01]  /*3820*/  MUFU.EX2 R120, R133 ;  /* 0x0000008500787308 */ /* 0x0008220000000800 */
[----:B------:R-:W-:Y:S01]  /*3830*/  SHF.L.U32 R16, R16, 0x10, RZ ;  /* 0x0000001010107819 */ /* 0x000fe200000006ff */
[----:B------:R-:W-:Y:S01]  /*3840*/  FFMA.FTZ R18, R26, R18, R125 ;  /* 0x000000121a127223 */ /* 0x000fe2000001007d */
[----:B-1----:R-:W-:Y:S01]  /*3850*/  FMUL.FTZ R128, R100, R19 ;  /* 0x0000001364807220 */ /* 0x002fe20000410000 */
[----:B------:R1:W0:Y:S01]  /*3860*/  MUFU.EX2 R126, R134 ;  /* 0x00000086007e7308 */ /* 0x0002220000000800 */
[----:B------:R-:W-:Y:S01]  /*3870*/  SHF.L.U32 R138, R15, 0x10, RZ ;  /* 0x000000100f8a7819 */ /* 0x000fe200000006ff */
[----:B--2---:R-:W-:Y:S01]  /*3880*/  FFMA.FTZ R19, R25, R18, R124 ;  /* 0x0000001219137223 */ /* 0x004fe2000001007c */
[----:B------:R-:W-:Y:S01]  /*3890*/  SHF.L.U32 R18, R127, 0x10, RZ ;  /* 0x000000107f127819 */ /* 0x000fe200000006ff */
[----:B------:R-:W-:Y:S01]  /*38a0*/  FMUL.FTZ R135, R103, R16 ;  /* 0x0000001067877220 */ /* 0x000fe20000410000 */
[----:B------:R2:W0:Y:S01]  /*38b0*/  MUFU.EX2 R127, R136 ;  /* 0x00000088007f7308 */ /* 0x0004220000000800 */
[----:B------:R-:W-:Y:S01]  /*38c0*/  FFMA.FTZ R19, R35, R19, R128 ;  /* 0x0000001323137223 */ /* 0x000fe20000010080 */
[----:B------:R-:W-:Y:S01]  /*38d0*/  FMUL.FTZ R138, R105, R138 ;  /* 0x0000008a698a7220 */ /* 0x000fe20000410000 */
[----:B----4-:R-:W-:Y:S01]  /*38e0*/  FMUL.FTZ R133, R101, R18 ;  /* 0x0000001265857220 */ /* 0x010fe20000410000 */
[----:B-1----:R-:W-:Y:S01]  /*38f0*/  FMUL.FTZ R134, R104, R17 ;  /* 0x0000001168867220 */ /* 0x002fe20000410000 */
[----:B---3--:R-:W-:Y:S01]  /*3900*/  FFMA.FTZ R19, R115, R19, R132 ;  /* 0x0000001373137223 */ /* 0x008fe20000010084 */
[----:B------:R-:W-:Y:S01]  /*3910*/  FMUL.FTZ R17, R27, R130 ;  /* 0x000000821b117220 */ /* 0x000fe20000410000 */
[----:B------:R-:W1:Y:S01]  /*3920*/  MUFU.EX2 R129, R139 ;  /* 0x0000008b00817308 */ /* 0x000e620000000800 */
[----:B------:R-:W-:Y:S01]  /*3930*/  SHF.L.U32 R131, R12, 0x10, RZ ;  /* 0x000000100c837819 */ /* 0x000fe200000006ff */
[----:B------:R-:W-:Y:S01]  /*3940*/  FFMA.FTZ R19, R116, R19, R133 ;  /* 0x0000001374137223 */ /* 0x000fe20000010085 */
[----:B------:R-:W-:Y:S01]  /*3950*/  FMUL.FTZ R16, R26, R17 ;  /* 0x000000111a107220 */ /* 0x000fe20000410000 */
[----:B------:R-:W3:Y:S01]  /*3960*/  MUFU.EX2 R130, R140 ;  /* 0x0000008c00827308 */ /* 0x000ee20000000800 */
[----:B--2---:R-:W-:Y:S01]  /*3970*/  FMUL.FTZ R136, R109, R14 ;  /* 0x0000000e6d887220 */ /* 0x004fe20000410000 */
[----:B0-----:R-:W-:Y:S01]  /*3980*/  FFMA.FTZ R19, R119, R19, R134 ;  /* 0x0000001377137223 */ /* 0x001fe20000010086 */
[----:B------:R-:W-:Y:S01]  /*3990*/  FMUL.FTZ R16, R25, R16 ;  /* 0x0000001019107220 */ /* 0x000fe20000410000 */
[----:B------:R-:W-:Y:S01]  /*39a0*/  FMUL.FTZ R131, R108, R131 ;  /* 0x000000836c837220 */ /* 0x000fe20000410000 */
[----:B------:R-:W-:Y:S01]  /*39b0*/  MOV R17, RZ ;  /* 0x000000ff00117202 */ /* 0x000fe20000000f00 */
[----:B------:R-:W-:Y:S01]  /*39c0*/  FFMA.FTZ R19, R120, R19, R135 ;  /* 0x0000001378137223 */ /* 0x000fe20000010087 */
[----:B------:R-:W-:Y:S01]  /*39d0*/  FMUL.FTZ R16, R35, R16 ;  /* 0x0000001023107220 */ /* 0x000fe20000410000 */
[----:B------:R-:W-:Y:S01]  /*39e0*/  ULEA UR4, UR6, UR4, 0x18 ;  /* 0x0000000406047291 */ /* 0x000fe2000f8ec0ff */
[----:B------:R-:W-:Y:S01]  /*39f0*/  BSSY.RECONVERGENT B0, `(.L_x_3735) ;  /* 0x000004c000007945 */ /* 0x000fe20003800200 */
[----:B------:R-:W-:Y:S01]  /*3a00*/  FFMA.FTZ R19, R126, R19, R137 ;  /* 0x000000137e137223 */ /* 0x000fe20000010089 */
[----:B------:R-:W-:Y:S01]  /*3a10*/  FMUL.FTZ R13, R115, R16 ;  /* 0x00000010730d7220 */ /* 0x000fe20000410000 */
[----:B------:R-:W-:-:S02]  /*3a20*/  ISETP.NE.AND P3, PT, R55, RZ, PT ;  /* 0x000000ff3700720c */ /* 0x000fc40003f65270 */
[----:B------:R-:W-:Y:S01]  /*3a30*/  FFMA.FTZ R19, R127, R19, R138 ;  /* 0x000000137f137223 */ /* 0x000fe2000001008a */
[----:B------:R-:W-:-:S03]  /*3a40*/  FMUL.FTZ R12, R116, R13 ;  /* 0x0000000d740c7220 */ /* 0x000fc60000410000 */
[----:B-1----:R-:W-:Y:S01]  /*3a50*/  FFMA.FTZ R19, R129, R19, R136 ;  /* 0x0000001381137223 */ /* 0x002fe20000010088 */
[----:B------:R-:W-:-:S03]  /*3a60*/  FMUL.FTZ R13, R119, R12 ;  /* 0x0000000c770d7220 */ /* 0x000fc60000410000 */
[----:B---3--:R-:W-:Y:S01]  /*3a70*/  FFMA.FTZ R14, R130, R19, R131 ;  /* 0x00000013820e7223 */ /* 0x008fe20000010083 */
[----:B------:R-:W-:-:S04]  /*3a80*/  FMUL.FTZ R13, R120, R13 ;  /* 0x0000000d780d7220 */ /* 0x000fc80000410000 */
[----:B------:R-:W0:Y:S01]  /*3a90*/  SHFL.UP PT, R15, R14, 0x1, RZ ;  /* 0x042000000e0f7989 */ /* 0x000e2200000e00ff */
        /* <DEDUP_REMOVED lines=65> */
.L_x_3736:
[----:B------:R-:W-:Y:S05]  /*3eb0*/  BSYNC.RECONVERGENT B0 ;  /* 0x0000000000007941 */ /* 0x000fea0003800200 */
.L_x_3735:
[----:B------:R-:W-:Y:S01]  /*3ec0*/  BAR.SYNC.DEFER_BLOCKING 0x0 ;  /* 0x0000000000007b1d */ /* 0x000fe20000010000 */
[----:B------:R-:W-:Y:S02]  /*3ed0*/  ISETP.NE.AND P1, PT, R55, RZ, PT ;  /* 0x000000ff3700720c */ /* 0x000fe40003f25270 */
[C---:B------:R-:W-:Y:S02]  /*3ee0*/  PRMT R14, R4.reuse, 0x7632, R14 ;  /* 0x00007632040e7816 */ /* 0x040fe4000000000e */
[----:B0-----:R-:W-:Y:S01]  /*3ef0*/  SHF.L.U32 R16, R4, 0x10, RZ ;  /* 0x0000001004107819 */ /* 0x001fe200000006ff */
[----:B------:R-:W-:Y:S01]  /*3f00*/  BSSY.RECONVERGENT B0, `(.L_x_3737) ;  /* 0x0000032000007945 */ /* 0x000fe20003800200 */
[C---:B------:R-:W-:Y:S02]  /*3f10*/  PRMT R4, R5.reuse, 0x7632, R4 ;  /* 0x0000763205047816 */ /* 0x040fe40000000004 */
[----:B------:R-:W-:Y:S02]  /*3f20*/  SHF.L.U32 R18, R5, 0x10, RZ ;  /* 0x0000001005127819 */ /* 0x000fe400000006ff */
[----:B------:R-:W-:-:S02]  /*3f30*/  PRMT R5, R6, 0x7632, R5 ;  /* 0x0000763206057816 */ /* 0x000fc40000000005 */
[C---:B------:R-:W-:Y:S02]  /*3f40*/  PRMT R17, R7.reuse, 0x7632, R17 ;  /* 0x0000763207117816 */ /* 0x040fe40000000011 */
[----:B------:R-:W-:Y:S02]  /*3f50*/  SHF.L.U32 R19, R7, 0x10, RZ ;  /* 0x0000001007137819 */ /* 0x000fe400000006ff */
[----:B------:R-:W-:Y:S01]  /*3f60*/  SHF.L.U32 R7, R14, 0x10, RZ ;  /* 0x000000100e077819 */ /* 0x000fe200000006ff */
[----:B------:R-:W0:Y:S02]  /*3f70*/  @P3 LDS R15, [UR4+0x109c] ;  /* 0x00109c04ff0f3984 */ /* 0x000e240008000800 */
[----:B0-----:R-:W-:Y:S01]  /*3f80*/  @P3 FFMA.FTZ R140, R15, R139, R140 ;  /* 0x0000008b0f8c3223 */ /* 0x001fe2000001008c */
[----:B------:R-:W-:Y:S02]  /*3f90*/  SHF.L.U32 R15, R6, 0x10, RZ ;  /* 0x00000010060f7819 */ /* 0x000fe400000006ff */
[----:B------:R-:W-:Y:S01]  /*3fa0*/  SHF.L.U32 R6, R5, 0x10, RZ ;  /* 0x0000001005067819 */ /* 0x000fe200000006ff */
[----:B------:R-:W-:Y:S01]  /*3fb0*/  FFMA.FTZ R118, R23, R140, R118 ;  /* 0x0000008c17767223 */ /* 0x000fe20000010076 */
[----:B------:R-:W-:-:S03]  /*3fc0*/  SHF.L.U32 R23, R8, 0x10, RZ ;  /* 0x0000001008177819 */ /* 0x000fc600000006ff */
[----:B------:R-:W-:Y:S01]  /*3fd0*/  FFMA.FTZ R117, R22, R118, R117 ;  /* 0x0000007616757223 */ /* 0x000fe20000010075 */
[----:B------:R-:W-:Y:S02]  /*3fe0*/  PRMT R22, R8, 0x7632, R22 ;  /* 0x0000763208167816 */ /* 0x000fe40000000016 */
[----:B------:R-:W-:Y:S01]  /*3ff0*/  SHF.L.U32 R8, R17, 0x10, RZ ;  /* 0x0000001011087819 */ /* 0x000fe200000006ff */
[----:B------:R-:W-:Y:S01]  /*4000*/  FFMA.FTZ R24, R24, R117, R123 ;  /* 0x0000007518187223 */ /* 0x000fe2000001007b */
[----:B------:R-:W-:-:S03]  /*4010*/  SHF.L.U32 R22, R22, 0x10, RZ ;  /* 0x0000001016167819 */ /* 0x000fc600000006ff */
[----:B------:R-:W-:Y:S01]  /*4020*/  FFMA.FTZ R121, R114, R24, R121 ;  /* 0x0000001872797223 */ /* 0x000fe20000010079 */
[----:B------:R-:W-:-:S03]  /*4030*/  SHF.L.U32 R114, R9, 0x10, RZ ;  /* 0x0000001009727819 */ /* 0x000fc600000006ff */
[----:B------:R-:W-:-:S04]  /*4040*/  FFMA.FTZ R27, R27, R121, R122 ;  /* 0x000000791b1b7223 */ /* 0x000fc8000001007a */
[----:B------:R-:W-:-:S04]  /*4050*/  FFMA.FTZ R26, R26, R27, R125 ;  /* 0x0000001b1a1a7223 */ /* 0x000fc8000001007d */
[----:B------:R-:W-:Y:S01]  /*4060*/  FFMA.FTZ R124, R25, R26, R124 ;  /* 0x0000001a197c7223 */ /* 0x000fe2000001007c */
[----:B------:R-:W-:Y:S02]  /*4070*/  PRMT R25, R9, 0x7632, R25 ;  /* 0x0000763209197816 */ /* 0x000fe40000000019 */
[----:B------:R-:W-:Y:S01]  /*4080*/  SHF.L.U32 R9, R4, 0x10, RZ ;  /* 0x0000001004097819 */ /* 0x000fe200000006ff */
[----:B------:R-:W-:Y:S01]  /*4090*/  FFMA.FTZ R128, R35, R124, R128 ;  /* 0x0000007c23807223 */ /* 0x000fe20000010080 */
[C---:B------:R-:W-:Y:S02]  /*40a0*/  PRMT R35, R10.reuse, 0x7632, R35 ;  /* 0x000076320a237816 */ /* 0x040fe40000000023 */
[----:B------:R-:W-:Y:S01]  /*40b0*/  SHF.L.U32 R25, R25, 0x10, RZ ;  /* 0x0000001019197819 */ /* 0x000fe200000006ff */
[----:B------:R-:W-:Y:S01]  /*40c0*/  FFMA.FTZ R132, R115, R128, R132 ;  /* 0x0000008073847223 */ /* 0x000fe20000010084 */
[----:B------:R-:W-:Y:S02]  /*40d0*/  SHF.L.U32 R115, R10, 0x10, RZ ;  /* 0x000000100a737819 */ /* 0x000fe400000006ff */
[----:B------:R-:W-:Y:S01]  /*40e0*/  SHF.L.U32 R10, R35, 0x10, RZ ;  /* 0x00000010230a7819 */ /* 0x000fe200000006ff */
[----:B------:R-:W-:Y:S01]  /*40f0*/  FFMA.FTZ R133, R116, R132, R133 ;  /* 0x0000008474857223 */ /* 0x000fe20000010085 */
[----:B------:R-:W-:-:S03]  /*4100*/  PRMT R116, R11, 0x7632, R116 ;  /* 0x000076320b747816 */ /* 0x000fc60000000074 */
[----:B------:R-:W-:-:S04]  /*4110*/  FFMA.FTZ R119, R119, R133, R134 ;  /* 0x0000008577777223 */ /* 0x000fc80000010086 */
[----:B------:R-:W-:Y:S01]  /*4120*/  FFMA.FTZ R135, R120, R119, R135 ;  /* 0x0000007778877223 */ /* 0x000fe20000010087 */
[----:B------:R-:W-:Y:S02]  /*4130*/  SHF.L.U32 R120, R11, 0x10, RZ ;  /* 0x000000100b787819 */ /* 0x000fe400000006ff */
        /* <DEDUP_REMOVED lines=14> */
.L_x_3738:
[----:B------:R-:W-:Y:S05]  /*4220*/  BSYNC.RECONVERGENT B0 ;  /* 0x0000000000007941 */ /* 0x000fea0003800200 */
.L_x_3737:
        /* <DEDUP_REMOVED lines=27> */
.L_x_3734:
        /* <DEDUP_REMOVED lines=42> */
.L_x_3741:
        /* <DEDUP_REMOVED lines=16> */
.L_x_5108:


//--------------------- .text._Z25selective_scan_fwd_kernelI32Selective_Scan_fwd_kernel_traitsILi64ELi16ELi1ELb1ELb1ELb1ELb1EN3c108BFloat16EfEEv13SSMParamsBase --------------------------
	.section	.text._Z25selective_scan_fwd_kernelI32Selective_Scan_fwd_kernel_traitsILi64ELi16ELi1ELb1ELb1ELb1ELb1EN3c108BFloat16EfEEv13SSMParamsBase,"ax",@progbits
	.align	128
        .global         _Z25selective_scan_fwd_kernelI32Selective_Scan_fwd_kernel_traitsILi64ELi16ELi1ELb1ELb1ELb1ELb1EN3c108BFloat16EfEEv13SSMParamsBase
        .type           _Z25selective_scan_fwd_kernelI32Selective_Scan_fwd_kernel_traitsILi64ELi16ELi1ELb1ELb1ELb1ELb1EN3c108BFloat16EfEEv13SSMParamsBase,@function
        .size           _Z25selective_scan_fwd_kernelI32Selective_Scan_fwd_kernel_traitsILi64ELi16ELi1ELb1ELb1ELb1ELb1EN3c108BFloat16EfEEv13SSMParamsBase,(.L_x_5109 - _Z25selective_scan_fwd_kernelI32Selective_Scan_fwd_kernel_traitsILi64ELi16ELi1ELb1ELb1ELb1ELb1EN3c108BFloat16EfEEv13SSMParamsBase)
        .other          _Z25selective_scan_fwd_kernelI32Selective_Scan_fwd_kernel_traitsILi64ELi16ELi1ELb1ELb1ELb1ELb1EN3c108BFloat16EfEEv13SSMParamsBase,@"STO_CUDA_ENTRY STV_DEFAULT"
_Z25selective_scan_fwd_kernelI32Selective_Scan_fwd_kernel_traitsILi64ELi16ELi1ELb1ELb1ELb1ELb1EN3c108BFloat16EfEEv13SSMParamsBase:
.text._Z25selective_scan_fwd_kernelI32Selective_Scan_fwd_kernel_traitsILi64ELi16ELi1ELb1ELb1ELb1ELb1EN3c108BFloat16EfEEv13SSMParamsBase:
        /* <DEDUP_REMOVED lines=117> */
.L_x_3780:
        /* <DEDUP_REMOVED lines=78> */
.L_x_3743:
[----:B------:R-:W-:Y:S05]  /*0c30*/  BSYNC.RECONVERGENT B0 ;  /* 0x0000000000007941 */ /* 0x000fea0003800200 */
.L_x_3742:
        /* <DEDUP_REMOVED lines=37> */
.L_x_3745:
[----:B------:R-:W-:Y:S05]  /*0e90*/  BSYNC.RECONVERGENT B0 ;  /* 0x0000000000007941 */ /* 0x000fea0003800200 */
.L_x_3744:
        /* <DEDUP_REMOVED lines=36> */
.L_x_3747:
[----:B------:R-:W-:Y:S05]  /*10e0*/  BSYNC.RECONVERGENT B0 ;  /* 0x0000000000007941 */ /* 0x000fea0003800200 */
.L_x_3746:
        /* <DEDUP_REMOVED lines=37> */
.L_x_3749:
[----:B------:R-:W-:Y:S05]  /*1340*/  BSYNC.RECONVERGENT B0 ;  /* 0x0000000000007941 */ /* 0x000fea0003800200 */
.L_x_3748:
        /* <DEDUP_REMOVED lines=36> */
.L_x_3751:
[----:B------:R-:W-:Y:S05]  /*1590*/  BSYNC.RECONVERGENT B0 ;  /* 0x0000000000007941 */ /* 0x000fea0003800200 */
.L_x_3750:
        /* <DEDUP_REMOVED lines=38> */
.L_x_3753:
[----:B------:R-:W-:Y:S05]  /*1800*/  BSYNC.RECONVERGENT B0 ;  /* 0x0000000000007941 */ /* 0x000fea0003800200 */
.L_x_3752:
        /* <DEDUP_REMOVED lines=39> */
.L_x_3755:
[----:B------:R-:W-:Y:S05]  /*1a80*/  BSYNC.RECONVERGENT B0 ;  /* 0x0000000000007941 */ /* 0x000fea0003800200 */
.L_x_3754:
        /* <DEDUP_REMOVED lines=41> */
.L_x_3757:
[----:B------:R-:W-:Y:S05]  /*1d20*/  BSYNC.RECONVERGENT B0 ;  /* 0x0000000000007941 */ /* 0x000fea0003800200 */
.L_x_3756:
        /* <DEDUP_REMOVED lines=40> */
.L_x_3759:
[----:B------:R-:W-:Y:S05]  /*1fb0*/  BSYNC.RECONVERGENT B0 ;  /* 0x0000000000007941 */ /* 0x000fea0003800200 */
.L_x_3758:
        /* <DEDUP_REMOVED lines=41> */
.L_x_3761:
[----:B------:R-:W-:Y:S05]  /*2250*/  BSYNC.RECONVERGENT B0 ;  /* 0x0000000000007941 */ /* 0x000fea0003800200 */
.L_x_3760:
        /* <DEDUP_REMOVED lines=39> */
.L_x_3763:
[----:B------:R-:W-:Y:S05]  /*24d0*/  BSYNC.RECONVERGENT B0 ;  /* 0x0000000000007941 */ /* 0x000fea0003800200 */
.L_x_3762:
        /* <DEDUP_REMOVED lines=43> */
.L_x_3765:
[----:B------:R-:W-:Y:S05]  /*2790*/  BSYNC.RECONVERGENT B0 ;  /* 0x0000000000007941 */ /* 0x000fea0003800200 */
.L_x_3764:
        /* <DEDUP_REMOVED lines=32> */
.L_x_3767:
[----:B------:R-:W-:Y:S05]  /*29a0*/  BSYNC.RECONVERGENT B0 ;  /* 0x0000000000007941 */ /* 0x000fea0003800200 */
.L_x_3766:
        /* <DEDUP_REMOVED lines=32> */
.L_x_3769:
[----:B------:R-:W-:Y:S05]  /*2bb0*/  BSYNC.RECONVERGENT B0 ;  /* 0x0000000000007941 */ /* 0x000fea0003800200 */
.L_x_3768:
        /* <DEDUP_REMOVED lines=32> */
.L_x_3771:
[----:B------:R-:W-:Y:S05]  /*2dc0*/  BSYNC.RECONVERGENT B0 ;  /* 0x0000000000007941 */ /* 0x000fea0003800200 */
.L_x_3770:
        /* <DEDUP_REMOVED lines=32> */
.L_x_3773:
[----:B------:R-:W-:Y:S05]  /*2fd0*/  BSYNC.RECONVERGENT B0 ;  /* 0x0000000000007941 */ /* 0x000fea0003800200 */
.L_x_3772:
        /* <DEDUP_REMOVED lines=52> */
.L_x_3779:
        /* <DEDUP_REMOVED lines=42> */
[----:B------:R-:W-:Y:S01]  /*35c0*/  SHF.L.U32 R116, R13, 0x10, RZ ;  /* 0x000000100d747819 */ /* 0x000fe200000006ff */
[----:B------:R-:W-:Y:S01]  /*35d0*/  FMUL.FTZ R118, R95, R118 ;  /* 0x000000765f767220 */ /* 0x000fe20000410000 */
[----:B------:R-:W-:Y:S01]  /*35e0*/  PRMT R115, R13, 0x7632, R115 ;  /* 0x000076320d737816 */ /* 0x000fe20000000073 */
[----:B------:R-:W-:Y:S01]  /*35f0*/  FMUL.FTZ R117, R96, R117 ;  /* 0x0000007560757220 */ /* 0x000fe20000410000 */
[C---:B------:R-:W-:Y:S01]  /*3600*/  PRMT R119, R14.reuse, 0x7632, R119 ;  /* 0x000076320e777816 */ /* 0x040fe20000000077 */
[----:B------:R-:W-:Y:S01]  /*3610*/  FMUL.FTZ R121, R97, R116 ;  /* 0x0000007461797220 */ /* 0x000fe20000410000 */
[----:B------:R-:W-:Y:S01]  /*3620*/  SHF.L.U32 R124, R14, 0x10, RZ ;  /* 0x000000100e7c7819 */ /* 0x000fe200000006ff */
[----:B------:R-:W-:Y:S01]  /*3630*/  FFMA.FTZ R116, R118, R22, R117 ;  /* 0x0000001676747223 */ /* 0x000fe20000010075 */
[C---:B------:R-:W-:Y:S01]  /*3640*/  PRMT R125, R15.reuse, 0x7632, R125 ;  /* 0x000076320f7d7816 */ /* 0x040fe2000000007d */
[----:B------:R-:W-:Y:S01]  /*3650*/  MUFU.EX2 R35, R122 ;  /* 0x0000007a00237308 */ /* 0x000fe20000000800 */
[----:B------:R-:W-:Y:S01]  /*3660*/  SHF.L.U32 R126, R15, 0x10, RZ ;  /* 0x000000100f7e7819 */ /* 0x000fe200000006ff */
[----:B------:R-:W-:Y:S01]  /*3670*/  FMUL.FTZ R124, R99, R124 ;  /* 0x0000007c637c7220 */ /* 0x000fe20000410000 */
[C---:B---3--:R-:W-:Y:S01]  /*3680*/  PRMT R15, R18.reuse, 0x7632, R15 ;  /* 0x00007632120f7816 */ /* 0x048fe2000000000f */
[----:B------:R-:W-:Y:S01]  /*3690*/  MUFU.EX2 R122, R133 ;  /* 0x00000085007a7308 */ /* 0x000fe20000000800 */
[----:B------:R-:W-:Y:S01]  /*36a0*/  SHF.L.U32 R13, R18, 0x10, RZ ;  /* 0x00000010120d7819 */ /* 0x000fe200000006ff */
[----:B------:R-:W-:Y:S01]  /*36b0*/  FMUL.FTZ R18, R123, R78 ;  /* 0x0000004e7b127220 */ /* 0x000fe20000410000 */
[----:B------:R-:W-:Y:S01]  /*36c0*/  PRMT R12, R19, 0x7632, R12 ;  /* 0x00007632130c7816 */ /* 0x000fe2000000000c */
[----:B------:R-:W-:Y:S01]  /*36d0*/  FMUL.FTZ R126, R101, R126 ;  /* 0x0000007e657e7220 */ /* 0x000fe20000410000 */
[----:B------:R-:W-:Y:S01]  /*36e0*/  SHF.L.U32 R14, R19, 0x10, RZ ;  /* 0x00000010130e7819 */ /* 0x000fe200000006ff */
[----:B------:R2:W3:Y:S01]  /*36f0*/  MUFU.EX2 R25, R18 ;  /* 0x0000001200197308 */ /* 0x0004e20000000800 */
[----:B------:R-:W-:Y:S01]  /*3700*/  SHF.L.U32 R19, R115, 0x10, RZ ;  /* 0x0000001073137819 */ /* 0x000fe200000006ff */
[----:B------:R-:W-:Y:S01]  /*3710*/  FMUL.FTZ R138, R108, R13 ;  /* 0x0000000d6c8a7220 */ /* 0x000fe20000410000 */
[C---:B------:R-:W-:Y:S01]  /*3720*/  PRMT R127, R16.reuse, 0x7632, R127 ;  /* 0x00007632107f7816 */ /* 0x040fe2000000007f */
[----:B------:R4:W3:Y:S01]  /*3730*/  MUFU.EX2 R115, R128 ;  /* 0x0000008000737308 */ /* 0x0008e20000000800 */
[----:B------:R-:W-:Y:S01]  /*3740*/  SHF.L.U32 R129, R16, 0x10, RZ ;  /* 0x0000001010817819 */ /* 0x000fe200000006ff */
[----:B------:R-:W-:Y:S01]  /*3750*/  FMUL.FTZ R120, R98, R19 ;  /* 0x0000001362787220 */ /* 0x000fe20000410000 */
[----:B------:R-:W-:Y:S01]  /*3760*/  SHF.L.U32 R19, R119, 0x10, RZ ;  /* 0x0000001077137819 */ /* 0x000fe200000006ff */
[----:B0-----:R-:W-:Y:S01]  /*3770*/  ULEA UR4, UR6, UR4, 0x18 ;  /* 0x0000000406047291 */ /* 0x001fe2000f8ec0ff */
[----:B--2---:R-:W-:Y:S01]  /*3780*/  FFMA.FTZ R18, R24, R116, R121 ;  /* 0x0000007418127223 */ /* 0x004fe20000010079 */
[----:B------:R-:W-:Y:S01]  /*3790*/  MUFU.EX2 R119, R131 ;  /* 0x0000008300777308 */ /* 0x000fe20000000800 */
[----:B------:R-:W-:Y:S01]  /*37a0*/  PRMT R16, R17, 0x7632, R16 ;  /* 0x0000763211107816 */ /* 0x000fe20000000010 */
[----:B------:R-:W-:Y:S01]  /*37b0*/  FMUL.FTZ R123, R100, R19 ;  /* 0x00000013647b7220 */ /* 0x000fe20000410000 */
[----:B-1----:R-:W-:Y:S01]  /*37c0*/  FFMA.FTZ R18, R113, R18, R120 ;  /* 0x0000001271127223 */ /* 0x002fe20000010078 */
[----:B------:R-:W-:Y:S01]  /*37d0*/  SHF.L.U32 R19, R125, 0x10, RZ ;  /* 0x000000107d137819 */ /* 0x000fe200000006ff */
[----:B------:R0:W1:Y:S01]  /*37e0*/  MUFU.EX2 R116, R130 ;  /* 0x0000008200747308 */ /* 0x0000620000000800 */
[----:B------:R-:W-:Y:S01]  /*37f0*/  FMUL.FTZ R132, R104, R129 ;  /* 0x0000008168847220 */ /* 0x000fe20000410000 */
[----:B------:R-:W-:Y:S01]  /*3800*/  FFMA.FTZ R18, R27, R18, R124 ;  /* 0x000000121b127223 */ /* 0x000fe2000001007c */
[----:B------:R-:W-:Y:S01]  /*3810*/  SHF.L.U32 R17, R17, 0x10, RZ ;  /* 0x0000001011117819 */ /* 0x000fe200000006ff */
[----:B----4-:R-:W-:Y:S01]  /*3820*/  FMUL.FTZ R128, R102, R19 ;  /* 0x0000001366807220 */ /* 0x010fe20000410000 */
[----:B------:R2:W4:Y:S01]  /*3830*/  MUFU.EX2 R125, R134 ;  /* 0x00000086007d7308 */ /* 0x0005220000000800 */
[----:B------:R-:W-:Y:S01]  /*3840*/  FFMA.FTZ R18, R26, R18, R123 ;  /* 0x000000121a127223 */ /* 0x000fe2000001007b */
[----:B------:R-:W-:Y:S01]  /*3850*/  SHF.L.U32 R16, R16, 0x10, RZ ;  /* 0x0000001010107819 */ /* 0x000fe200000006ff */
[----:B------:R-:W-:Y:S01]  /*3860*/  BSSY.RECONVERGENT B0, `(.L_x_3775) ;  /* 0x0000065000007945 */ /* 0x000fe20003800200 */
[----:B0-----:R-:W-:Y:S01]  /*3870*/  FMUL.FTZ R130, R24, R135 ;  /* 0x0000008718827220 */ /* 0x001fe20000410000 */
[----:B---3--:R-:W-:Y:S01]  /*3880*/  FFMA.FTZ R19, R25, R18, R126 ;  /* 0x0000001219137223 */ /* 0x008fe2000001007e */
[----:B------:R-:W-:Y:S01]  /*3890*/  SHF.L.U32 R18, R127, 0x10, RZ ;  /* 0x000000107f127819 */ /* 0x000fe200000006ff */
[----:B------:R-:W-:Y:S01]  /*38a0*/  FMUL.FTZ R135, R105, R16 ;  /* 0x0000001069877220 */ /* 0x000fe20000410000 */
[----:B------:R-:W-:Y:S01]  /*38b0*/  FMUL.FTZ R130, R113, R130 ;  /* 0x0000008271827220 */ /* 0x000fe20000410000 */
[----:B------:R-:W-:Y:S01]  /*38c0*/  FFMA.FTZ R19, R35, R19, R128 ;  /* 0x0000001323137223 */ /* 0x000fe20000010080 */
[----:B--2---:R-:W-:Y:S01]  /*38d0*/  FMUL.FTZ R134, R106, R17 ;  /* 0x000000116a867220 */ /* 0x004fe20000410000 */
[----:B------:R-:W-:Y:S01]  /*38e0*/  FMUL.FTZ R133, R103, R18 ;  /* 0x0000001267857220 */ /* 0x000fe20000410000 */
[----:B------:R-:W-:Y:S01]  /*38f0*/  FMUL.FTZ R17, R27, R130 ;  /* 0x000000821b117220 */ /* 0x000fe20000410000 */
[----:B------:R-:W-:Y:S01]  /*3900*/  FFMA.FTZ R19, R115, R19, R132 ;  /* 0x0000001373137223 */ /* 0x000fe20000010084 */
[----:B------:R0:W2:Y:S01]  /*3910*/  MUFU.EX2 R127, R136 ;  /* 0x00000088007f7308 */ /* 0x0000a20000000800 */
[----:B------:R-:W-:Y:S01]  /*3920*/  SHF.L.U32 R140, R15, 0x10, RZ ;  /* 0x000000100f8c7819 */ /* 0x000fe200000006ff */
[----:B------:R-:W-:Y:S01]  /*3930*/  FMUL.FTZ R16, R26, R17 ;  /* 0x000000111a107220 */ /* 0x000fe20000410000 */
[----:B-1----:R-:W-:Y:S01]  /*3940*/  FFMA.FTZ R19, R116, R19, R133 ;  /* 0x0000001374137223 */ /* 0x002fe20000010085 */
[----:B------:R-:W1:Y:S01]  /*3950*/  MUFU.EX2 R129, R137 ;  /* 0x0000008900817308 */ /* 0x000e620000000800 */
[----:B------:R-:W-:Y:S01]  /*3960*/  SHF.L.U32 R131, R12, 0x10, RZ ;  /* 0x000000100c837819 */ /* 0x000fe200000006ff */
[----:B------:R-:W-:Y:S01]  /*3970*/  FMUL.FTZ R16, R25, R16 ;  /* 0x0000001019107220 */ /* 0x000fe20000410000 */
[----:B------:R-:W-:Y:S01]  /*3980*/  FFMA.FTZ R19, R119, R19, R134 ;  /* 0x0000001377137223 */ /* 0x000fe20000010086 */
[----:B------:R-:W3:Y:S01]  /*3990*/  MUFU.EX2 R130, R139 ;  /* 0x0000008b00827308 */ /* 0x000ee20000000800 */
[----:B------:R-:W-:Y:S01]  /*39a0*/  FMUL.FTZ R140, R107, R140 ;  /* 0x0000008c6b8c7220 */ /* 0x000fe20000410000 */
[----:B------:R-:W-:Y:S01]  /*39b0*/  FMUL.FTZ R16, R35, R16 ;  /* 0x0000001023107220 */ /* 0x000fe20000410000 */
[----:B------:R-:W-:Y:S01]  /*39c0*/  FFMA.FTZ R19, R122, R19, R135 ;  /* 0x000000137a137223 */ /* 0x000fe20000010087 */
[----:B0-----:R-:W-:Y:S01]  /*39d0*/  FMUL.FTZ R136, R111, R14 ;  /* 0x0000000e6f887220 */ /* 0x001fe20000410000 */
[----:B------:R-:W-:Y:S01]  /*39e0*/  FMUL.FTZ R131, R110, R131 ;  /* 0x000000836e837220 */ /* 0x000fe20000410000 */
[----:B------:R-:W-:Y:S01]  /*39f0*/  FMUL.FTZ R13, R115, R16 ;  /* 0x00000010730d7220 */ /* 0x000fe20000410000 */
[----:B----4-:R-:W-:Y:S01]  /*3a00*/  FFMA.FTZ R19, R125, R19, R138 ;  /* 0x000000137d137223 */ /* 0x010fe2000001008a */
[----:B------:R-:W-:-:S02]  /*3a10*/  MOV R17, RZ ;  /* 0x000000ff00117202 */ /* 0x000fc40000000f00 */
[----:B------:R-:W-:Y:S01]  /*3a20*/  FMUL.FTZ R12, R116, R13 ;  /* 0x0000000d740c7220 */ /* 0x000fe20000410000 */
[----:B--2---:R-:W-:Y:S01]  /*3a30*/  FFMA.FTZ R19, R127, R19, R140 ;  /* 0x000000137f137223 */ /* 0x004fe2000001008c */
[----:B------:R-:W-:Y:S02]  /*3a40*/  ISETP.NE.AND P3, PT, R53, RZ, PT ;  /* 0x000000ff3500720c */ /* 0x000fe40003f65270 */
[----:B------:R-:W-:Y:S01]  /*3a50*/  FMUL.FTZ R13, R119, R12 ;  /* 0x0000000c770d7220 */ /* 0x000fe20000410000 */
[----:B-1----:R-:W-:-:S03]  /*3a60*/  FFMA.FTZ R19, R129, R19, R136 ;  /* 0x0000001381137223 */ /* 0x002fc60000010088 */
[----:B------:R-:W-:Y:S01]  /*3a70*/  FMUL.FTZ R12, R122, R13 ;  /* 0x0000000d7a0c7220 */ /* 0x000fe20000410000 */
[----:B---3--:R-:W-:-:S03]  /*3a80*/  FFMA.FTZ R14, R130, R19, R131 ;  /* 0x00000013820e7223 */ /* 0x008fc60000010083 */
[----:B------:R-:W-:Y:S02]  /*3a90*/  FMUL.FTZ R12, R125, R12 ;  /* 0x0000000c7d0c7220 */ /* 0x000fe40000410000 */
[----:B------:R-:W0:Y:S02]  /*3aa0*/  SHFL.UP PT, R13, R14, 0x1, RZ ;  /* 0x042000000e0d7989 */ /* 0x000e2400000e00ff */
        /* <DEDUP_REMOVED lines=64> */
.L_x_3776:
[----:B------:R-:W-:Y:S05]  /*3eb0*/  BSYNC.RECONVERGENT B0 ;  /* 0x0000000000007941 */ /* 0x000fea0003800200 */
.L_x_3775:
[----:B------:R-:W-:Y:S01]  /*3ec0*/  BAR.SYNC.DEFER_BLOCKING 0x0 ;  /* 0x0000000000007b1d */ /* 0x000fe20000010000 */
[----:B------:R-:W-:Y:S02]  /*3ed0*/  ISETP.NE.AND P1, PT, R53, RZ, PT ;  /* 0x000000ff3500720c */ /* 0x000fe40003f25270 */
[----:B------:R-:W-:Y:S02]  /*3ee0*/  PRMT R14, R4, 0x7632, R14 ;  /* 0x00007632040e7816 */ /* 0x000fe4000000000e */
[----:B0-----:R-:W-:Y:S01]  /*3ef0*/  SHF.L.U32 R16, R5, 0x10, RZ ;  /* 0x0000001005107819 */ /* 0x001fe200000006ff */
[----:B------:R-:W-:Y:S01]  /*3f00*/  BSSY.RECONVERGENT B0, `(.L_x_3777) ;  /* 0x0000032000007945 */ /* 0x000fe20003800200 */
[----:B------:R-:W-:Y:S02]  /*3f10*/  PRMT R18, R7, 0x7632, R18 ;  /* 0x0000763207127816 */ /* 0x000fe40000000012 */
[----:B------:R-:W-:Y:S02]  /*3f20*/  PRMT R19, R8, 0x7632, R19 ;  /* 0x0000763208137816 */ /* 0x000fe40000000013 */
[----:B------:R-:W-:-:S02]  /*3f30*/  SHF.L.U32 R17, R6, 0x10, RZ ;  /* 0x0000001006117819 */ /* 0x000fc400000006ff */
[----:B------:R-:W-:Y:S01]  /*3f40*/  SHF.L.U32 R14, R14, 0x10, RZ ;  /* 0x000000100e0e7819 */ /* 0x000fe200000006ff */
[----:B------:R-:W0:Y:S02]  /*3f50*/  @P3 LDS R15, [UR4+0x109c] ;  /* 0x00109c04ff0f3984 */ /* 0x000e240008000800 */
[----:B0-----:R-:W-:Y:S01]  /*3f60*/  @P3 FFMA.FTZ R142, R15, R137, R142 ;  /* 0x000000890f8e3223 */ /* 0x001fe2000001008e */
[----:B------:R-:W-:Y:S02]  /*3f70*/  SHF.L.U32 R15, R4, 0x10, RZ ;  /* 0x00000010040f7819 */ /* 0x000fe400000006ff */
[----:B------:R-:W-:Y:S01]  /*3f80*/  PRMT R4, R5, 0x7632, R4 ;  /* 0x0000763205047816 */ /* 0x000fe20000000004 */
        /* <DEDUP_REMOVED lines=9> */
[----:B------:R-:W-:-:S04]  /*4020*/  FFMA.FTZ R27, R27, R113, R124 ;  /* 0x000000711b1b7223 */ /* 0x000fc8000001007c */
[----:B------:R-:W-:-:S04]  /*4030*/  FFMA.FTZ R26, R26, R27, R123 ;  /* 0x0000001b1a1a7223 */ /* 0x000fc8000001007b */
[----:B------:R-:W-:Y:S01]  /*4040*/  FFMA.FTZ R126, R25, R26, R126 ;  /* 0x0000001a197e7223 */ /* 0x000fe2000001007e */
[----:B------:R-:W-:Y:S02]  /*4050*/  SHF.L.U32 R25, R8, 0x10, RZ ;  /* 0x0000001008197819 */ /* 0x000fe400000006ff */
[----:B------:R-:W-:Y:S01]  /*4060*/  SHF.L.U32 R8, R19, 0x10, RZ ;  /* 0x0000001013087819 */ /* 0x000fe200000006ff */
        /* <DEDUP_REMOVED lines=9> */
[----:B------:R-:W-:Y:S01]  /*4100*/  FFMA.FTZ R134, R119, R133, R134 ;  /* 0x0000008577867223 */ /* 0x000fe20000010086 */
[----:B------:R-:W-:Y:S02]  /*4110*/  PRMT R119, R11, 0x7632, R119 ;  /* 0x000076320b777816 */ /* 0x000fe40000000077 */
[----:B------:R-:W-:Y:S01]  /*4120*/  SHF.L.U32 R10, R115, 0x10, RZ ;  /* 0x00000010730a7819 */ /* 0x000fe200000006ff */
[----:B------:R-:W-:Y:S01]  /*4130*/  FFMA.FTZ R122, R122, R134, R135 ;  /* 0x000000867a7a7223 */ /* 0x000fe20000010087 */
[----:B------:R-:W-:-:S03]  /*4140*/  SHF.L.U32 R119, R119, 0x10, RZ ;  /* 0x0000001077777819 */ /* 0x000fc600000006ff */
        /* <DEDUP_REMOVED lines=13> */
.L_x_3778:
[----:B------:R-:W-:Y:S05]  /*4220*/  BSYNC.RECONVERGENT B0 ;  /* 0x0000000000007941 */ /* 0x000fea0003800200 */
.L_x_3777:
        /* <DEDUP_REMOVED lines=27> */
.L_x_3774:
        /* <DEDUP_REMOVED lines=208> */
.L_x_3781:
        /* <DEDUP_REMOVED lines=10> */
.L_x_5109:


//--------------------- .text._Z25selective_scan_fwd_kernelI32Selective_Scan_fwd_kernel_traitsILi32ELi16ELi1ELb0ELb0ELb0ELb0EN3c108BFloat16EfEEv13SSMParamsBase --------------------------
	.section	.text._Z25selective_scan_fwd_kernelI32Selective_Scan_fwd_kernel_traitsILi32ELi16ELi1ELb0ELb0ELb0ELb0EN3c108BFloat16EfEEv13SSMParamsBase,"ax",@progbits
	.align	128
        .global         _Z25selective_scan_fwd_kernelI32Selective_Scan_fwd_kernel_traitsILi32ELi16ELi1ELb0ELb0ELb0ELb0EN3c108BFloat16EfEEv13SSMParamsBase
        .type           _Z25selective_scan_fwd_kernelI32Selective_Scan_fwd_kernel_traitsILi32ELi16ELi1ELb0ELb0ELb0ELb0EN3c108BFloat16EfEEv13SSMParamsBase,@function
        .size           _Z25selective_scan_fwd_kernelI32Selective_Scan_fwd_kernel_traitsILi32ELi16ELi1ELb0ELb0ELb0ELb0EN3c108BFloat16EfEEv13SSMParamsBase,(.L_x_5110 - _Z25selective_scan_fwd_kernelI32Selective_Scan_fwd_kernel_traitsILi32ELi16ELi1ELb0ELb0ELb0ELb0EN3c108BFloat16EfEEv13SSMParamsBase)
        .other          _Z25selective_scan_fwd_kernelI32Selective_Scan_fwd_kernel_traitsILi32ELi16ELi1ELb0ELb0ELb0ELb0EN3c108BFloat16EfEEv13SSMParamsBase,@"STO_CUDA_ENTRY STV_DEFAULT"
_Z25selective_scan_fwd_kernelI32Selective_Scan_fwd_kernel_traitsILi32ELi16ELi1ELb0ELb0ELb0ELb0EN3c108BFloat16EfEEv13SSMParamsBase:
.text._Z25selective_scan_fwd_kernelI32Selective_Scan_fwd_kernel_traitsILi32ELi16ELi1ELb0ELb0ELb0ELb0EN3c108BFloat16EfEEv13SSMParamsBase:
[----:B------:R-:W-:Y:S08]  /*0000*/  LDC R1, c[0x0][0x37c] ;  /* 0x0000df00ff017b82 */ /* 0x000ff00000000800 */
[----:B------:R-:W0:Y:S01]  /*0010*/  LDC.64 R2, c[0x0][0x458] ;  /* 0x00011600ff027b82 */ /* 0x000e220000000a00 */
[----:B------:R-:W1:Y:S01]  /*0020*/  S2R R17, SR_CTAID.Y ;  /* 0x0000000000117919 */ /* 0x000e620000002600 */
[----:B------:R-:W2:Y:S01]  /*0030*/  LDCU.64 UR16, c[0x0][0x358] ;  /* 0x00006b00ff1077ac */ /* 0x000ea20008000a00 */
[----:B------:R-:W-:-:S02]  /*0040*/  HFMA2 R0, -RZ, RZ, 0, 0 ;  /* 0x00000000ff007431 */ /* 0x000fc400000001ff */
[----:B------:R-:W-:Y:S01]  /*0050*/  IMAD.MOV.U32 R18, RZ, RZ, RZ ;  /* 0x000000ffff127224 */ /* 0x000fe200078e00ff */
[----:B------:R-:W3:Y:S02]  /*0060*/  LDCU.128 UR8, c[0x0][0x3f0] ;  /* 0x00007e00ff0877ac */ /* 0x000ee40008000c00 */
        /* <DEDUP_REMOVED lines=21> */
[----:B------:R-:W-:Y:S01]  /*01c0*/  UIMAD UR8, UR18, UR13, UR7 ;  /* 0x0000000d120872a4 */ /* 0x000fe2000f8e0207 */
[----:B--2---:R-:W-:Y:S01]  /*01d0*/  MOV R2, UR4 ;  /* 0x0000000400027c02 */ /* 0x004fe20008000f00 */
[----:B------:R-:W-:Y:S01]  /*01e0*/  IMAD.U32 R3, RZ, RZ, UR5 ;  /* 0x00000005ff037e24 */ /* 0x000fe2000f8e00ff */
[----:B0-----:R-:W-:Y:S01]  /*01f0*/  MOV R4, UR6 ;  /* 0x0000000600047c02 */ /* 0x001fe20008000f00 */
[----:B------:R-:W-:Y:S01]  /*0200*/  IMAD.U32 R5, RZ, RZ, UR7 ;  /* 0x00000007ff057e24 */ /* 0x000fe2000f8e00ff */
[----:B------:R-:W-:Y:S07]  /*0210*/  @!P0 EXIT ;  /* 0x000000000000894d */ /* 0x000fee0003800000 */
[----:B------:R-:W0:Y:S01]  /*0220*/  S2R R19, SR_TID.X ;  /* 0x0000000000137919 */ /* 0x000e220000002100 */
[----:B------:R-:W2:Y:S01]  /*0230*/  LDC.64 R12, c[0x0][0x428] ;  /* 0x00010a00ff0c7b82 */ /* 0x000ea20000000a00 */
[----:B------:R-:W-:Y:S01]  /*0240*/  MOV R3, UR9 ;  /* 0x0000000900037c02 */ /* 0x000fe20008000f00 */
[----:B------:R-:W-:Y:S01]  /*0250*/  IMAD.U32 R5, RZ, RZ, UR8 ;  /* 0x00000008ff057e24 */ /* 0x000fe2000f8e00ff */
[----:B------:R-:W3:Y:S01]  /*0260*/  LDCU.64 UR6, c[0x0][0x3b8] ;  /* 0x00007700ff0677ac */ /* 0x000ee20008000a00 */
[C---:B------:R-:W-:Y:S01]  /*0270*/  IMAD.WIDE.U32 R2, R17.reuse, UR10, R2 ;  /* 0x0000000a11027c25 */ /* 0x040fe2000f8e0002 */
[----:B------:R-:W3:Y:S03]  /*0280*/  LDCU.64 UR8, c[0x0][0x3d8] ;  /* 0x00007b00ff0877ac */ /* 0x000ee60008000a00 */
[----:B------:R-:W3:Y:S01]  /*0290*/  LDC.64 R20, c[0x0][0x3a0] ;  /* 0x0000e800ff147b82 */ /* 0x000ee20000000a00 */
[C---:B------:R-:W-:Y:S01]  /*02a0*/  IMAD.WIDE.U32 R4, R17.reuse, UR14, R4 ;  /* 0x0000000e11047c25 */ /* 0x040fe2000f8e0004 */
[----:B-1----:R-:W-:Y:S01]  /*02b0*/  LEA R30, P0, R2, R6, 0x1 ;  /* 0x00000006021e7211 */ /* 0x002fe200078008ff */
[----:B------:R-:W1:Y:S02]  /*02c0*/  LDCU UR4, c[0x0][0x38c] ;  /* 0x00007180ff0477ac */ /* 0x000e640008000800 */
[----:B------:R-:W-:Y:S01]  /*02d0*/  IMAD R48, R17, UR11, R3 ;  /* 0x0000000b11307c24 */ /* 0x000fe2000f8e0203 */
[----:B------:R-:W-:-:S02]  /*02e0*/  LEA R31, P1, R4, R8, 0x1 ;  /* 0x00000008041f7211 */ /* 0x000fc400078208ff */
[----:B------:R-:W3:Y:S01]  /*02f0*/  LDC.64 R26, c[0x0][0x420] ;  /* 0x00010800ff1a7b82 */ /* 0x000ee20000000a00 */
[----:B------:R-:W-:Y:S01]  /*0300*/  IMAD R49, R17, UR15, R5 ;  /* 0x0000000f11317c24 */ /* 0x000fe2000f8e0205 */
[----:B------:R-:W-:Y:S01]  /*0310*/  LEA.HI.X R48, R2, R7, R48, 0x1, P0 ;  /* 0x0000000702307211 */ /* 0x000fe200000f0c30 */
[----:B----4-:R-:W-:-:S03]  /*0320*/  IMAD R3, R10, UR18, R17 ;  /* 0x000000120a037c24 */ /* 0x010fc6000f8e0211 */
[----:B------:R-:W-:Y:S02]  /*0330*/  LEA.HI.X R49, R4, R9, R49, 0x1, P1 ;  /* 0x0000000904317211 */ /* 0x000fe400008f0c31 */
[----:B------:R-:W4:Y:S01]  /*0340*/  LDC.64 R32, c[0x0][0x448] ;  /* 0x00011200ff207b82 */ /* 0x000f220000000a00 */
[----:B--2---:R-:W-:-:S04]  /*0350*/  IMAD.WIDE.U32 R10, R17, R12, RZ ;  /* 0x0000000c110a7225 */ /* 0x004fc800078e00ff */
[----:B------:R-:W-:Y:S01]  /*0360*/  IMAD R11, R17, R13, R11 ;  /* 0x0000000d110b7224 */ /* 0x000fe200078e020b */
[----:B-1----:R-:W-:Y:S01]  /*0370*/  UISETP.LT.AND UP0, UPT, UR4, 0x1, UPT ;  /* 0x000000010400788c */ /* 0x002fe2000bf01270 */
[----:B0-----:R-:W-:Y:S01]  /*0380*/  IMAD.SHL.U32 R29, R19, 0x10, RZ ;  /* 0x00000010131d7824 */ /* 0x001fe200078e00ff */
[----:B------:R-:W0:Y:S01]  /*0390*/  LDC.64 R34, c[0x0][0x450] ;  /* 0x00011400ff227b82 */ /* 0x000e220000000a00 */
[----:B---3--:R-:W-:-:S03]  /*03a0*/  IMAD.WIDE.U32 R12, R17, UR6, RZ ;  /* 0x00000006110c7c25 */ /* 0x008fc6000f8e00ff */
[----:B------:R-:W-:Y:S01]  /*03b0*/  IADD3 R38, PT, PT, R29, 0x7, RZ ;  /* 0x000000071d267810 */ /* 0x000fe20007ffe0ff */
[----:B------:R-:W-:Y:S01]  /*03c0*/  IMAD.WIDE.U32 R14, R17, R20, RZ ;  /* 0x00000014110e7225 */ /* 0x000fe200078e00ff */
[----:B------:R-:W-:Y:S02]  /*03d0*/  IADD3 R40, PT, PT, R29, 0x9, RZ ;  /* 0x000000091d287810 */ /* 0x000fe40007ffe0ff */
[----:B------:R-:W1:Y:S01]  /*03e0*/  LDC.64 R36, c[0x0][0x440] ;  /* 0x00011000ff247b82 */ /* 0x000e620000000a00 */
[----:B------:R-:W-:Y:S01]  /*03f0*/  IMAD R28, R3, R28, RZ ;  /* 0x0000001c031c7224 */ /* 0x000fe200078e02ff */
[----:B------:R-:W-:Y:S01]  /*0400*/  IADD3 R42, PT, PT, R29, 0xb, RZ ;  /* 0x0000000b1d2a7810 */ /* 0x000fe20007ffe0ff */
[----:B------:R-:W-:Y:S01]  /*0410*/  IMAD.WIDE.U32 R24, R17, UR8, RZ ;  /* 0x0000000811187c25 */ /* 0x000fe2000f8e00ff */
[C---:B------:R-:W-:Y:S02]  /*0420*/  IADD3 R44, PT, PT, R29.reuse, 0xd, RZ ;  /* 0x0000000d1d2c7810 */ /* 0x040fe40007ffe0ff */
[C---:B------:R-:W-:Y:S01]  /*0430*/  IADD3 R46, PT, PT, R29.reuse, 0xf, RZ ;  /* 0x0000000f1d2e7810 */ /* 0x040fe20007ffe0ff */
[----:B------:R-:W-:Y:S01]  /*0440*/  IMAD.WIDE.U32 R2, R26, UR18, R10 ;  /* 0x000000121a027c25 */ /* 0x000fe2000f8e000a */
[----:B------:R-:W2:Y:S01]  /*0450*/  LDC.64 R8, c[0x0][0x3c0] ;  /* 0x0000f000ff087b82 */ /* 0x000ea20000000a00 */
[----:B------:R-:W-:-:S02]  /*0460*/  LOP3.LUT R10, R29, 0x3e00, RZ, 0xc0, !PT ;  /* 0x00003e001d0a7812 */ /* 0x000fc400078ec0ff */
[C---:B------:R-:W-:Y:S01]  /*0470*/  IMAD R23, R17.reuse, UR7, R13 ;  /* 0x0000000711177c24 */ /* 0x040fe2000f8e020d */
[----:B----4-:R-:W-:Y:S01]  /*0480*/  LEA R20, P0, R12, R32, 0x2 ;  /* 0x000000200c147211 */ /* 0x010fe200078010ff */
[C---:B------:R-:W-:Y:S01]  /*0490*/  IMAD R13, R17.reuse, R21, R15 ;  /* 0x00000015110d7224 */ /* 0x040fe200078e020f */
[----:B------:R-:W-:Y:S01]  /*04a0*/  LOP3.LUT R47, R10, 0x1f, R19, 0xf8, !PT ;  /* 0x0000001f0a2f7812 */ /* 0x000fe200078ef813 */
[----:B------:R-:W-:Y:S01]  /*04b0*/  IMAD R17, R17, UR9, R25 ;  /* 0x0000000911117c24 */ /* 0x000fe2000f8e0219 */
[----:B------:R-:W3:Y:S01]  /*04c0*/  LDC.64 R6, c[0x0][0x3e0] ;  /* 0x0000f800ff067b82 */ /* 0x000ee20000000a00 */
[----:B0-----:R-:W-:Y:S01]  /*04d0*/  LEA R21, P1, R24, R34, 0x2 ;  /* 0x0000002218157211 */ /* 0x001fe200078210ff */
[----:B------:R-:W-:Y:S01]  /*04e0*/  IMAD R28, R28, UR4, RZ ;  /* 0x000000041c1c7c24 */ /* 0x000fe2000f8e02ff */
[----:B------:R-:W-:Y:S01]  /*04f0*/  LEA.HI.X R23, R12, R33, R23, 0x2, P0 ;  /* 0x000000210c177211 */ /* 0x000fe200000f1417 */
[----:B------:R-:W-:Y:S01]  /*0500*/  IMAD R26, R27, UR18, R3 ;  /* 0x000000121b1a7c24 */ /* 0x000fe2000f8e0203 */
[----:B------:R-:W-:Y:S01]  /*0510*/  LEA.HI.X R24, R24, R35, R17, 0x2, P1 ;  /* 0x0000002318187211 */ /* 0x000fe200008f1411 */
[----:B------:R-:W-:Y:S01]  /*0520*/  USEL UR4, UR4, 0x1, !UP0 ;  /* 0x0000000104047887 */ /* 0x000fe2000c000000 */
[----:B------:R-:W-:Y:S01]  /*0530*/  MOV R27, RZ ;  /* 0x000000ff001b7202 */ /* 0x000fe20000000f00 */
[----:B------:R-:W0:Y:S01]  /*0540*/  LDC.64 R4, c[0x0][0x3a8] ;  /* 0x0000ea00ff047b82 */ /* 0x000e220000000a00 */
[C---:B-1----:R-:W-:Y:S01]  /*0550*/  LEA R22, P2, R14.reuse, R36, 0x2 ;  /* 0x000000240e167211 */ /* 0x042fe200078410ff */
[C---:B------:R-:W-:Y:S01]  /*0560*/  VIADD R33, R29.reuse, 0x2 ;  /* 0x000000021d217836 */ /* 0x040fe20000000000 */
[C---:B------:R-:W-:Y:S01]  /*0570*/  IADD3 R32, PT, PT, R29.reuse, 0x1, RZ ;  /* 0x000000011d207810 */ /* 0x040fe20007ffe0ff */
[C---:B------:R-:W-:Y:S01]  /*0580*/  VIADD R35, R29.reuse, 0x4 ;  /* 0x000000041d237836 */ /* 0x040fe20000000000 */
[----:B------:R-:W-:Y:S01]  /*0590*/  LEA.HI.X R25, R14, R37, R13, 0x2, P2 ;  /* 0x000000250e197211 */ /* 0x000fe200010f140d */
[C---:B------:R-:W-:Y:S01]  /*05a0*/  VIADD R37, R29.reuse, 0x6 ;  /* 0x000000061d257836 */ /* 0x040fe20000000000 */
[C---:B------:R-:W-:Y:S01]  /*05b0*/  IADD3 R34, PT, PT, R29.reuse, 0x3, RZ ;  /* 0x000000031d227810 */ /* 0x040fe20007ffe0ff */
[C---:B------:R-:W-:Y:S01]  /*05c0*/  VIADD R39, R29.reuse, 0x8 ;  /* 0x000000081d277836 */ /* 0x040fe20000000000 */
[----:B--2---:R-:W-:Y:S01]  /*05d0*/  SHF.L.U64.HI R9, R8, 0x2, R9 ;  /* 0x0000000208097819 */ /* 0x004fe20000010209 */
[C---:B------:R-:W-:Y:S01]  /*05e0*/  VIADD R41, R29.reuse, 0xa ;  /* 0x0000000a1d297836 */ /* 0x040fe20000000000 */
[C---:B------:R-:W-:Y:S01]  /*05f0*/  IADD3 R36, PT, PT, R29.reuse, 0x5, RZ ;  /* 0x000000051d247810 */ /* 0x040fe20007ffe0ff */
[----:B------:R-:W-:Y:S01]  /*0600*/  VIADD R43, R29, 0xc ;  /* 0x0000000c1d2b7836 */ /* 0x000fe20000000000 */
[----:B------:R-:W-:Y:S01]  /*0610*/  LOP3.LUT R50, R47, 0x20, RZ, 0xfc, !PT ;  /* 0x000000202f327812 */ /* 0x000fe200078efcff */
[----:B------:R-:W-:Y:S01]  /*0620*/  VIADD R45, R29, 0xe ;  /* 0x0000000e1d2d7836 */ /* 0x000fe20000000000 */
[----:B------:R-:W-:Y:S01]  /*0630*/  LOP3.LUT R51, R47, 0x40, RZ, 0xfc, !PT ;  /* 0x000000402f337812 */ /* 0x000fe200078efcff */
[----:B------:R-:W1:Y:S01]  /*0640*/  LDCU.U8 UR9, c[0x0][0x39e] ;  /* 0x000073c0ff0977ac */ /* 0x000e620008000000 */
[----:B---3--:R-:W-:-:S02]  /*0650*/  SHF.L.U64.HI R7, R6, 0x2, R7 ;  /* 0x0000000206077819 */ /* 0x008fc40000010207 */
[C---:B------:R-:W-:Y:S01]  /*0660*/  LOP3.LUT R52, R47.reuse, 0x60, RZ, 0xfc, !PT ;  /* 0x000000602f347812 */ /* 0x040fe200078efcff */
[----:B------:R-:W-:Y:S01]  /*0670*/  UIADD3 UR7, UPT, UPT, -UR4, URZ, URZ ;  /* 0x000000ff04077290 */ /* 0x000fe2000fffe1ff */
[C---:B------:R-:W-:Y:S02]  /*0680*/  LOP3.LUT R53, R47.reuse, 0x80, RZ, 0xfc, !PT ;  /* 0x000000802f357812 */ /* 0x040fe400078efcff */
[C---:B------:R-:W-:Y:S02]  /*0690*/  LOP3.LUT R54, R47.reuse, 0xa0, RZ, 0xfc, !PT ;  /* 0x000000a02f367812 */ /* 0x040fe400078efcff */
[----:B0-----:R-:W-:Y:S02]  /*06a0*/  SHF.L.U64.HI R5, R4, 0x2, R5 ;  /* 0x0000000204057819 */ /* 0x001fe40000010205 */
        /* <DEDUP_REMOVED lines=9> */
[----:B-1----:R-:W-:-:S07]  /*0740*/  LOP3.LUT R64, R47, 0x1e0, RZ, 0xfc, !PT ;  /* 0x000001e02f407812 */ /* 0x002fce00078efcff */
.L_x_3818:
[----:B0-----:R-:W0:Y:S01]  /*0750*/  LDCU UR4, c[0x0][0x388] ;  /* 0x00007100ff0477ac */ /* 0x001e220008000800 */
[----:B------:R-:W-:Y:S01]  /*0760*/  IMAD.SHL.U32 R10, R47, 0x2, RZ ;  /* 0x000000022f0a7824 */ /* 0x000fe200078e00ff */
[----:B------:R-:W-:Y:S02]  /*0770*/  SHF.L.U32 R65, R27, 0x9, RZ ;  /* 0x000000091b417819 */ /* 0x000fe400000006ff */
[----:B------:R-:W-:Y:S02]  /*0780*/  PRMT R15, RZ, 0x7610, R15 ;  /* 0x00007610ff0f7816 */ /* 0x000fe4000000000f */
[C---:B------:R-:W-:Y:S02]  /*0790*/  IADD3 R12, P1, PT, R10.reuse, R30, RZ ;  /* 0x0000001e0a0c7210 */ /* 0x040fe40007f3e0ff */
[----:B------:R-:W-:Y:S02]  /*07a0*/  IADD3 R10, P0, PT, R10, R31, RZ ;  /* 0x0000001f0a0a7210 */ /* 0x000fe40007f1e0ff */
[----:B------:R-:W-:Y:S01]  /*07b0*/  PRMT R80, RZ, 0x7610, R80 ;  /* 0x00007610ff507816 */ /* 0x000fe20000000050 */
[----:B------:R-:W-:Y:S01]  /*07c0*/  IMAD.X R13, RZ, RZ, R48, P1 ;  /* 0x000000ffff0d7224 */ /* 0x000fe200008e0630 */
[----:B------:R-:W-:-:S02]  /*07d0*/  IADD3.X R11, PT, PT, RZ, R49, RZ, P0, !PT ;  /* 0x00000031ff0b7210 */ /* 0x000fc400007fe4ff */
        /* <DEDUP_REMOVED lines=27> */
[----:B------:R-:W4:Y:S04]  /*0990*/  @!P5 LDG.E.U16 R16, desc[UR16][R12.64+0xc0] ;  /* 0x0000c0100c10d981 */ /* 0x000f28000c1e1500 */
[----:B------:R-:W4:Y:S01]  /*09a0*/  @!P0 LDG.E.U16 R80, desc[UR16][R12.64+0x1c0] ;  /* 0x0001c0100c508981 */ /* 0x000f22000c1e1500 */
[----:B------:R-:W-:-:S02]  /*09b0*/  ISETP.GE.AND P0, PT, R57, R66, PT ;  /* 0x000000423900720c */ /* 0x000fc40003f06270 */
[-C--:B------:R-:W-:Y:S01]  /*09c0*/  ISETP.GE.AND P1, PT, R59, R66.reuse, PT ;  /* 0x000000423b00720c */ /* 0x080fe20003f26270 */
[----:B------:R-:W4:Y:S04]  /*09d0*/  @!P4 LDG.E.U16 R75, desc[UR16][R12.64+0x100] ;  /* 0x000100100c4bc981 */ /* 0x000f28000c1e1500 */
[----:B------:R-:W4:Y:S01]  /*09e0*/  @!P2 LDG.E.U16 R77, desc[UR16][R12.64+0x180] ;  /* 0x000180100c4da981 */ /* 0x000f22000c1e1500 */
[----:B------:R-:W-:-:S03]  /*09f0*/  ISETP.GE.AND P2, PT, R60, R66, PT ;  /* 0x000000423c00720c */ /* 0x000fc60003f46270 */
[----:B------:R-:W4:Y:S04]  /*0a00*/  @!P3 LDG.E.U16 R76, desc[UR16][R12.64+0x140] ;  /* 0x000140100c4cb981 */ /* 0x000f28000c1e1500 */
[----:B------:R-:W4:Y:S01]  /*0a10*/  @!P0 LDG.E.U16 R81, desc[UR16][R12.64+0x200] ;  /* 0x000200100c518981 */ /* 0x000f22000c1e1500 */
[-C--:B------:R-:W-:Y:S02]  /*0a20*/  ISETP.GE.AND P0, PT, R58, R66.reuse, PT ;  /* 0x000000423a00720c */ /* 0x080fe40003f06270 */
[-C--:B------:R-:W-:Y:S01]  /*0a30*/  ISETP.GE.AND P3, PT, R61, R66.reuse, PT ;  /* 0x000000423d00720c */ /* 0x080fe20003f66270 */
[----:B------:R-:W4:Y:S01]  /*0a40*/  @!P1 LDG.E.U16 R83, desc[UR16][R12.64+0x280] ;  /* 0x000280100c539981 */ /* 0x000f22000c1e1500 */
[-C--:B------:R-:W-:Y:S02]  /*0a50*/  ISETP.GE.AND P4, PT, R62, R66.reuse, PT ;  /* 0x000000423e00720c */ /* 0x080fe40003f86270 */
[-C--:B------:R-:W-:Y:S01]  /*0a60*/  ISETP.GE.AND P5, PT, R63, R66.reuse, PT ;  /* 0x000000423f00720c */ /* 0x080fe20003fa6270 */
[----:B------:R-:W4:Y:S01]  /*0a70*/  @!P2 LDG.E.U16 R84, desc[UR16][R12.64+0x2c0] ;  /* 0x0002c0100c54a981 */ /* 0x000f22000c1e1500 */
[----:B------:R-:W-:-:S05]  /*0a80*/  ISETP.GE.AND P6, PT, R64, R66, PT ;  /* 0x000000424000720c */ /* 0x000fca0003fc6270 */
        /* <DEDUP_REMOVED lines=9> */
[C---:B-1----:R-:W-:Y:S01]  /*0b20*/  VIADD R70, R67.reuse, 0x20 ;  /* 0x0000002043467836 */ /* 0x042fe20000000000 */
[C---:B------:R-:W-:Y:S02]  /*0b30*/  IADD3 R12, PT, PT, R67.reuse, 0x40, RZ ;  /* 0x00000040430c7810 */ /* 0x040fe40007ffe0ff */
[CC--:B------:R-:W-:Y:S02]  /*0b40*/  LEA.HI.SX32 R68, R67.reuse, R67.reuse, 0x1b ;  /* 0x0000004343447211 */ /* 0x0c0fe400078fdaff */
[-C--:B------:R-:W-:Y:S01]  /*0b50*/  LEA.HI.SX32 R69, R70, R67.reuse, 0x1b ;  /* 0x0000004346457211 */ /* 0x080fe200078fdaff */
[C---:B------:R-:W-:Y:S01]  /*0b60*/  VIADD R70, R67.reuse, 0x60 ;  /* 0x0000006043467836 */ /* 0x040fe20000000000 */
[C---:B------:R-:W-:Y:S02]  /*0b70*/  IADD3 R72, PT, PT, R67.reuse, 0x80, RZ ;  /* 0x0000008043487810 */ /* 0x040fe40007ffe0ff */
[----:B------:R-:W-:Y:S01]  /*0b80*/  LEA.HI.SX32 R12, R12, R67, 0x1b ;  /* 0x000000430c0c7211 */ /* 0x000fe200078fdaff */
[----:B------:R-:W-:Y:S01]  /*0b90*/  VIADD R74, R67, 0xa0 ;  /* 0x000000a0434a7836 */ /* 0x000fe20000000000 */
[----:B------:R-:W-:-:S02]  /*0ba0*/  LEA R68, R68, UR4, 0x1 ;  /* 0x0000000444447c11 */ /* 0x000fc4000f8e08ff */
[-C--:B------:R-:W-:Y:S02]  /*0bb0*/  LEA.HI.SX32 R71, R70, R67.reuse, 0x1b ;  /* 0x0000004346477211 */ /* 0x080fe400078fdaff */
[----:B------:R-:W-:Y:S02]  /*0bc0*/  LEA R69, R69, UR4, 0x1 ;  /* 0x0000000445457c11 */ /* 0x000fe4000f8e08ff */
[----:B------:R-:W-:Y:S02]  /*0bd0*/  LEA.HI.SX32 R72, R72, R67, 0x1b ;  /* 0x0000004348487211 */ /* 0x000fe400078fdaff */
[----:B------:R-:W-:Y:S01]  /*0be0*/  LEA R70, R12, UR4, 0x1 ;  /* 0x000000040c467c11 */ /* 0x000fe2000f8e08ff */
[C---:B------:R-:W-:Y:S01]  /*0bf0*/  VIADD R12, R67.reuse, 0xe0 ;  /* 0x000000e0430c7836 */ /* 0x040fe20000000000 */
[----:B------:R-:W-:Y:S02]  /*0c00*/  IADD3 R78, PT, PT, R67, 0xc0, RZ ;  /* 0x000000c0434e7810 */ /* 0x000fe40007ffe0ff */
[----:B------:R-:W-:-:S02]  /*0c10*/  LEA R71, R71, UR4, 0x1 ;  /* 0x0000000447477c11 */ /* 0x000fc4000f8e08ff */
[-C--:B------:R-:W-:Y:S02]  /*0c20*/  LEA.HI.SX32 R73, R74, R67.reuse, 0x1b ;  /* 0x000000434a497211 */ /* 0x080fe400078fdaff */
[----:B------:R-:W-:Y:S02]  /*0c30*/  LEA R72, R72, UR4, 0x1 ;  /* 0x0000000448487c11 */ /* 0x000fe4000f8e08ff */
[-C--:B------:R-:W-:Y:S01]  /*0c40*/  LEA.HI.SX32 R74, R78, R67.reuse, 0x1b ;  /* 0x000000434e4a7211 */ /* 0x080fe200078fdaff */
[C---:B------:R-:W-:Y:S01]  /*0c50*/  VIADD R78, R67.reuse, 0x120 ;  /* 0x00000120434e7836 */ /* 0x040fe20000000000 */
[----:B------:R-:W-:Y:S01]  /*0c60*/  LEA.HI.SX32 R12, R12, R67, 0x1b ;  /* 0x000000430c0c7211 */ /* 0x000fe200078fdaff */
[----:B------:R-:W-:Y:S01]  /*0c70*/  VIADD R92, R67, 0x160 ;  /* 0x00000160435c7836 */ /* 0x000fe20000000000 */
[----:B------:R-:W-:Y:S02]  /*0c80*/  LEA R73, R73, UR4, 0x1 ;  /* 0x0000000449497c11 */ /* 0x000fe4000f8e08ff */
[----:B------:R-:W-:-:S02]  /*0c90*/  IADD3 R90, PT, PT, R67, 0x140, RZ ;  /* 0x00000140435a7810 */ /* 0x000fc40007ffe0ff */
[----:B------:R-:W-:Y:S02]  /*0ca0*/  LEA R74, R74, UR4, 0x1 ;  /* 0x000000044a4a7c11 */ /* 0x000fe4000f8e08ff */
[-C--:B------:R-:W-:Y:S02]  /*0cb0*/  LEA.HI.SX32 R78, R78, R67.reuse, 0x1b ;  /* 0x000000434e4e7211 */ /* 0x080fe400078fdaff */
[-C--:B------:R-:W-:Y:S02]  /*0cc0*/  LEA.HI.SX32 R90, R90, R67.reuse, 0x1b ;  /* 0x000000435a5a7211 */ /* 0x080fe400078fdaff */
[----:B------:R-:W-:-:S04]  /*0cd0*/  LEA.HI.SX32 R79, R92, R67, 0x1b ;  /* 0x000000435c4f7211 */ /* 0x000fc800078fdaff */
[----:B------:R-:W-:Y:S02]  /*0ce0*/  LEA R79, R79, UR4, 0x1 ;  /* 0x000000044f4f7c11 */ /* 0x000fe4000f8e08ff */
[----:B------:R-:W-:Y:S02]  /*0cf0*/  P2R R103, PR, RZ, 0x1 ;  /* 0x00000001ff677803 */ /* 0x000fe40000000000 */
[-C--:B------:R-:W-:Y:S02]  /*0d00*/  ISETP.GE.AND P0, PT, R47, R66.reuse, PT ;  /* 0x000000422f00720c */ /* 0x080fe40003f06270 */
[----:B------:R-:W-:Y:S02]  /*0d10*/  P2R R93, PR, RZ, 0x2 ;  /* 0x00000002ff5d7803 */ /* 0x000fe40000000000 */
[----:B------:R-:W-:Y:S02]  /*0d20*/  ISETP.GE.AND P1, PT, R50, R66, PT ;  /* 0x000000423200720c */ /* 0x000fe40003f26270 */
        /* <DEDUP_REMOVED lines=9> */
[----:B--2---:R-:W-:Y:S04]  /*0dc0*/  STS.U16 [R68], R15 ;  /* 0x0000000f44007388 */ /* 0x004fe80000000400 */
[----:B---3--:R0:W-:Y:S04]  /*0dd0*/  STS.U16 [R69+0x40], R14 ;  /* 0x0000400e45007388 */ /* 0x0081e80000000400 */
[----:B----4-:R-:W-:Y:S04]  /*0de0*/  STS.U16 [R70+0x80], R17 ;  /* 0x0000801146007388 */ /* 0x010fe80000000400 */
[----:B------:R1:W-:Y:S01]  /*0df0*/  STS.U16 [R71+0xc0], R16 ;  /* 0x0000c01047007388 */ /* 0x0003e20000000400 */
[----:B0-----:R-:W-:-:S04]  /*0e00*/  IADD3 R14, PT, PT, R67, 0x100, RZ ;  /* 0x00000100430e7810 */ /* 0x001fc80007ffe0ff */
[-C--:B------:R-:W-:Y:S01]  /*0e10*/  LEA.HI.SX32 R14, R14, R67.reuse, 0x1b ;  /* 0x000000430e0e7211 */ /* 0x080fe200078fdaff */
[----:B------:R0:W-:Y:S01]  /*0e20*/  STS.U16 [R72+0x100], R75 ;  /* 0x0001004b48007388 */ /* 0x0001e20000000400 */
[C---:B-1----:R-:W-:Y:S02]  /*0e30*/  IADD3 R16, PT, PT, R67.reuse, 0x1c0, RZ ;  /* 0x000001c043107810 */ /* 0x042fe40007ffe0ff */
[----:B0-----:R-:W-:Y:S02]  /*0e40*/  LEA R75, R12, UR4, 0x1 ;  /* 0x000000040c4b7c11 */ /* 0x001fe4000f8e08ff */
[C---:B------:R-:W-:Y:S01]  /*0e50*/  IADD3 R12, PT, PT, R67.reuse, 0x180, RZ ;  /* 0x00000180430c7810 */ /* 0x040fe20007ffe0ff */
[----:B------:R0:W-:Y:S03]  /*0e60*/  STS.U16 [R73+0x140], R76 ;  /* 0x0001404c49007388 */ /* 0x0001e60000000400 */
[----:B------:R-:W-:Y:S01]  /*0e70*/  LEA.HI.SX32 R12, R12, R67, 0x1b ;  /* 0x000000430c0c7211 */ /* 0x000fe200078fdaff */
[----:B------:R1:W-:Y:S01]  /*0e80*/  STS.U16 [R74+0x180], R77 ;  /* 0x0001804d4a007388 */ /* 0x0003e20000000400 */
[----:B0-----:R-:W-:Y:S01]  /*0e90*/  LEA R76, R14, UR4, 0x1 ;  /* 0x000000040e4c7c11 */ /* 0x001fe2000f8e08ff */
[----:B------:R-:W-:Y:S01]  /*0ea0*/  VIADD R14, R67, 0x1a0 ;  /* 0x000001a0430e7836 */ /* 0x000fe20000000000 */
[----:B-1----:R-:W-:-:S02]  /*0eb0*/  LEA R77, R78, UR4, 0x1 ;  /* 0x000000044e4d7c11 */ /* 0x002fc4000f8e08ff */
[----:B------:R-:W-:Y:S01]  /*0ec0*/  LEA R78, R90, UR4, 0x1 ;  /* 0x000000045a4e7c11 */ /* 0x000fe2000f8e08ff */
[----:B------:R-:W-:Y:S01]  /*0ed0*/  VIADD R90, R67, 0x1e0 ;  /* 0x000001e0435a7836 */ /* 0x000fe20000000000 */
[----:B------:R0:W-:Y:S01]  /*0ee0*/  STS.U16 [R75+0x1c0], R80 ;  /* 0x0001c0504b007388 */ /* 0x0001e20000000400 */
[-C--:B------:R-:W-:Y:S02]  /*0ef0*/  LEA.HI.SX32 R14, R14, R67.reuse, 0x1b ;  /* 0x000000430e0e7211 */ /* 0x080fe400078fdaff */
[-C--:B------:R-:W-:Y:S01]  /*0f00*/  LEA.HI.SX32 R16, R16, R67.reuse, 0x1b ;  /* 0x0000004310107211 */ /* 0x080fe200078fdaff */
[----:B------:R1:W-:Y:S01]  /*0f10*/  STS.U16 [R76+0x200], R81 ;  /* 0x000200514c007388 */ /* 0x0003e20000000400 */
[----:B------:R-:W-:-:S03]  /*0f20*/  LEA.HI.SX32 R90, R90, R67, 0x1b ;  /* 0x000000435a5a7211 */ /* 0x000fc600078fdaff */
[----:B------:R2:W-:Y:S01]  /*0f30*/  STS.U16 [R77+0x240], R82 ;  /* 0x000240524d007388 */ /* 0x0005e20000000400 */
[----:B0-----:R-:W-:Y:S02]  /*0f40*/  LEA R80, R12, UR4, 0x1 ;  /* 0x000000040c507c11 */ /* 0x001fe4000f8e08ff */
[----:B------:R-:W-:Y:S01]  /*0f50*/  SHF.L.U32 R12, R67, 0x4, RZ ;  /* 0x00000004430c7819 */ /* 0x000fe200000006ff */
[----:B------:R0:W-:Y:S01]  /*0f60*/  STS.U16 [R78+0x280], R83 ;  /* 0x000280534e007388 */ /* 0x0001e20000000400 */
[----:B-1----:R-:W-:-:S03]  /*0f70*/  LEA R81, R14, UR4, 0x1 ;  /* 0x000000040e517c11 */ /* 0x002fc6000f8e08ff */
[----:B------:R1:W-:Y:S01]  /*0f80*/  STS.U16 [R79+0x2c0], R84 ;  /* 0x0002c0544f007388 */ /* 0x0003e20000000400 */
[----:B--2---:R-:W-:-:S03]  /*0f90*/  LEA R82, R16, UR4, 0x1 ;  /* 0x0000000410527c11 */ /* 0x004fc6000f8e08ff */
[----:B------:R-:W-:Y:S01]  /*0fa0*/  STS.U16 [R80+0x300], R85 ;  /* 0x0003005550007388 */ /* 0x000fe20000000400 */
[----:B0-----:R-:W-:Y:S02]  /*0fb0*/  LEA R83, R90, UR4, 0x1 ;  /* 0x000000045a537c11 */ /* 0x001fe4000f8e08ff */
[----:B-1----:R-:W-:Y:S01]  /*0fc0*/  LEA.HI.SX32 R84, R12, R12, 0x1b ;  /* 0x0000000c0c547211 */ /* 0x002fe200078fdaff */
[----:B------:R-:W-:Y:S03]  /*0fd0*/  STS.U16 [R81+0x340], R86 ;  /* 0x0003405651007388 */ /* 0x000fe60000000400 */
        /* <DEDUP_REMOVED lines=25> */
[----:B------:R-:W-:-:S03]  /*1170*/  ISETP.GE.AND P0, PT, R51, R66, PT ;  /* 0x000000423300720c */ /* 0x000fc60003f06270 */
[----:B------:R-:W3:Y:S01]  /*1180*/  @!P1 LDG.E.U16 R88, desc[UR16][R10.64+0x40] ;  /* 0x000040100a589981 */ /* 0x000ee2000c1e1500 */
[----:B------:R-:W-:Y:S02]  /*1190*/  ISETP.GE.AND P1, PT, R52, R66, PT ;  /* 0x000000423400720c */ /* 0x000fe40003f26270 */
[----:B------:R-:W-:Y:S01]  /*11a0*/  PRMT R87, RZ, 0x7610, R87 ;  /* 0x00007610ff577816 */ /* 0x000fe20000000057 */
[----:B------:R-:W4:Y:S01]  /*11b0*/  @!P2 LDG.E.U16 R110, desc[UR16][R10.64+0x2c0] ;  /* 0x0002c0100a6ea981 */ /* 0x000f22000c1e1500 */
[----:B------:R-:W-:-:S03]  /*11c0*/  PRMT R86, RZ, 0x7610, R86 ;  /* 0x00007610ff567816 */ /* 0x000fc60000000056 */
[----:B------:R-:W4:Y:S04]  /*11d0*/  @!P3 LDG.E.U16 R105, desc[UR16][R10.64+0x300] ;  /* 0x000300100a69b981 */ /* 0x000f28000c1e1500 */
[----:B------:R-:W4:Y:S01]  /*11e0*/  @!P0 LDG.E.U16 R85, desc[UR16][R10.64+0x80] ;  /* 0x000080100a558981 */ /* 0x000f22000c1e1500 */
[----:B------:R-:W-:-:S03]  /*11f0*/  ISETP.GE.AND P0, PT, R53, R66, PT ;  /* 0x000000423500720c */ /* 0x000fc60003f06270 */
[----:B------:R-:W4:Y:S01]  /*1200*/  @!P1 LDG.E.U16 R90, desc[UR16][R10.64+0xc0] ;  /* 0x0000c0100a5a9981 */ /* 0x000f22000c1e1500 */
[----:B------:R-:W-:-:S03]  /*1210*/  ISETP.GE.AND P1, PT, R54, R66, PT ;  /* 0x000000423600720c */ /* 0x000fc60003f26270 */
[----:B------:R-:W4:Y:S04]  /*1220*/  @!P4 LDG.E.U16 R112, desc[UR16][R10.64+0x340] ;  /* 0x000340100a70c981 */ /* 0x000f28000c1e1500 */
[----:B------:R-:W4:Y:S04]  /*1230*/  @!P5 LDG.E.U16 R107, desc[UR16][R10.64+0x380] ;  /* 0x000380100a6bd981 */ /* 0x000f28000c1e1500 */
[----:B------:R-:W4:Y:S01]  /*1240*/  @!P0 LDG.E.U16 R87, desc[UR16][R10.64+0x100] ;  /* 0x000100100a578981 */ /* 0x000f22000c1e1500 */
[----:B------:R-:W-:-:S03]  /*1250*/  ISETP.GE.AND P0, PT, R55, R66, PT ;  /* 0x000000423700720c */ /* 0x000fc60003f06270 */
[----:B------:R-:W4:Y:S01]  /*1260*/  @!P1 LDG.E.U16 R104, desc[UR16][R10.64+0x140] ;  /* 0x000140100a689981 */ /* 0x000f22000c1e1500 */
[----:B------:R-:W-:-:S03]  /*1270*/  ISETP.GE.AND P1, PT, R56, R66, PT ;  /* 0x000000423800720c */ /* 0x000fc60003f26270 */
[----:B------:R-:W4:Y:S06]  /*1280*/  @!P6 LDG.E.U16 R86, desc[UR16][R10.64+0x3c0] ;  /* 0x0003c0100a56e981 */ /* 0x000f2c000c1e1500 */
[----:B------:R-:W4:Y:S01]  /*1290*/  @!P0 LDG.E.U16 R91, desc[UR16][R10.64+0x180] ;  /* 0x000180100a5b8981 */ /* 0x000f22000c1e1500 */
[----:B------:R-:W-:-:S03]  /*12a0*/  ISETP.GE.AND P0, PT, R57, R66, PT ;  /* 0x000000423900720c */ /* 0x000fc60003f06270 */
[----:B------:R-:W4:Y:S01]  /*12b0*/  @!P1 LDG.E.U16 R106, desc[UR16][R10.64+0x1c0] ;  /* 0x0001c0100a6a9981 */ /* 0x000f22000c1e1500 */
[----:B------:R-:W-:Y:S02]  /*12c0*/  ISETP.NE.AND P1, PT, R93, RZ, PT ;  /* 0x000000ff5d00720c */ /* 0x000fe40003f25270 */
[----:B------:R-:W-:-:S07]  /*12d0*/  PRMT R93, RZ, 0x7610, R93 ;  /* 0x00007610ff5d7816 */ /* 0x000fce000000005d */
[----:B------:R-:W4:Y:S01]  /*12e0*/  @!P0 LDG.E.U16 R93, desc[UR16][R10.64+0x200] ;  /* 0x000200100a5d8981 */ /* 0x000f22000c1e1500 */
[----:B------:R-:W-:Y:S02]  /*12f0*/  ISETP.NE.AND P0, PT, R103, RZ, PT ;  /* 0x000000ff6700720c */ /* 0x000fe40003f05270 */
[----:B------:R-:W-:-:S06]  /*1300*/  PRMT R103, RZ, 0x7610, R103 ;  /* 0x00007610ff677816 */ /* 0x000fcc0000000067 */
[----:B------:R-:W4:Y:S05]  /*1310*/  @!P1 LDG.E.U16 R103, desc[UR16][R10.64+0x280] ;  /* 0x000280100a679981 */ /* 0x000f2a000c1e1500 */
[----:B------:R0:W4:Y:S02]  /*1320*/  @!P0 LDG.E.U16 R108, desc[UR16][R10.64+0x240] ;  /* 0x000240100a6c8981 */ /* 0x000124000c1e1500 */
[----:B0-----:R-:W0:Y:S01]  /*1330*/  LDC R10, c[0x0][0x38c] ;  /* 0x0000e300ff0a7b82 */ /* 0x001e220000000800 */
[----:B------:R-:W-:Y:S01]  /*1340*/  BSSY.RECONVERGENT B0, `(.L_x_3782) ;  /* 0x0000054000007945 */ /* 0x000fe20003800200 */
[----:B0-----:R-:W-:Y:S01]  /*1350*/  ISETP.GE.AND P5, PT, R10, 0x1, PT ;  /* 0x000000010a00780c */ /* 0x001fe20003fa6270 */
        /* <DEDUP_REMOVED lines=21> */
[----:B------:R-:W2:Y:S04]  /*14b0*/  LDS.U16 R90, [R84+0x8] ;  /* 0x00000800545a7984 */ /* 0x000ea80000000400 */
[----:B------:R-:W3:Y:S04]  /*14c0*/  LDS.U16 R91, [R84+0xa] ;  /* 0x00000a00545b7984 */ /* 0x000ee80000000400 */
[----:B------:R4:W2:Y:S04]  /*14d0*/  LDS.U16 R93, [R84+0xc] ;  /* 0x00000c00545d7984 */ /* 0x0008a80000000400 */
[----:B------:R4:W2:Y:S04]  /*14e0*/  LDS.U16 R103, [R84+0xe] ;  /* 0x00000e0054677984 */ /* 0x0008a80000000400 */
[----:B------:R4:W2:Y:S04]  /*14f0*/  LDS.U16 R107, [R84+0x10] ;  /* 0x00001000546b7984 */ /* 0x0008a80000000400 */
[----:B------:R4:W3:Y:S04]  /*1500*/  LDS.U16 R108, [R84+0x12] ;  /* 0x00001200546c7984 */ /* 0x0008e80000000400 */
[----:B------:R4:W3:Y:S04]  /*1510*/  LDS.U16 R110, [R84+0x14] ;  /* 0x00001400546e7984 */ /* 0x0008e80000000400 */
[----:B------:R4:W4:Y:S04]  /*1520*/  LDS.U16 R109, [R84+0x16] ;  /* 0x00001600546d7984 */ /* 0x0009280000000400 */
[----:B------:R0:W4:Y:S04]  /*1530*/  LDS.U16 R106, [R84+0x18] ;  /* 0x00001800546a7984 */ /* 0x0001280000000400 */
[----:B------:R0:W4:Y:S04]  /*1540*/  LDS.U16 R105, [R84+0x1a] ;  /* 0x00001a0054697984 */ /* 0x0001280000000400 */
[----:B------:R2:W4:Y:S04]  /*1550*/  LDS.U16 R104, [R84+0x1c] ;  /* 0x00001c0054687984 */ /* 0x0005280000000400 */
[----:B------:R2:W4:Y:S01]  /*1560*/  LDS.U16 R11, [R84+0x1e] ;  /* 0x00001e00540b7984 */ /* 0x0005220000000400 */
[----:B0-----:R-:W-:-:S02]  /*1570*/  IMAD.U32 R85, R85, 0x10000, RZ ;  /* 0x0001000055557824 */ /* 0x001fc400078e00ff */
[----:B-1----:R-:W-:Y:S02]  /*1580*/  IMAD.U32 R111, R88, 0x10000, RZ ;  /* 0x00010000586f7824 */ /* 0x002fe400078e00ff */
[----:B-----5:R-:W-:-:S05]  /*1590*/  FADD.FTZ R88, R85, R18 ;  /* 0x0000001255587221 */ /* 0x020fca0000010000 */
[----:B------:R-:W-:-:S04]  /*15a0*/  FSETP.GTU.FTZ.AND P0, PT, R88, 20, PT ;  /* 0x41a000005800780b */ /* 0x000fc80003f1c000 */
[----:B------:R-:W-:Y:S01]  /*15b0*/  ISETP.EQ.OR P0, PT, RZ, UR9, P0 ;  /* 0x00000009ff007c0c */ /* 0x000fe20008702670 */
[----:B--2---:R-:W-:Y:S01]  /*15c0*/  IMAD.U32 R115, R90, 0x10000, RZ ;  /* 0x000100005a737824 */ /* 0x004fe200078e00ff */
        /* <DEDUP_REMOVED lines=11> */
[----:B------:R-:W-:Y:S01]  /*1680*/  FSETP.GTU.FTZ.AND P4, PT, R86, 20, PT ;  /* 0x41a000005600780b */ /* 0x000fe20003f9c000 */
[----:B------:R-:W-:-:S12]  /*1690*/  @P0 BRA `(.L_x_3783) ;  /* 0x0000000000780947 */ /* 0x000fd80003800000 */
        /* <DEDUP_REMOVED lines=30> */
.L_x_3783:
[----:B------:R-:W-:Y:S05]  /*1880*/  BSYNC.RECONVERGENT B0 ;  /* 0x0000000000007941 */ /* 0x000fea0003800200 */
.L_x_3782:
        /* <DEDUP_REMOVED lines=37> */
.L_x_3785:
[----:B------:R-:W-:Y:S05]  /*1ae0*/  BSYNC.RECONVERGENT B0 ;  /* 0x0000000000007941 */ /* 0x000fea0003800200 */
.L_x_3784:
[----:B------:R-:W-:Y:S01]  /*1af0*/  SHF.L.U32 R103, R103, 0x10, RZ ;  /* 0x0000001067677819 */ /* 0x000fe200000006ff */
[----:B------:R-:W-:Y:S01]  /*1b00*/  BSSY.RECONVERGENT B0, `(.L_x_3786) ;  /* 0x0000022000007945 */ /* 0x000fe20003800200 */
[----:B------:R-:W-:-:S03]  /*1b10*/  FSETP.GTU.FTZ.AND P1, PT, R91, 20, PT ;  /* 0x41a000005b00780b */ /* 0x000fc60003f3c000 */
        /* <DEDUP_REMOVED lines=32> */
.L_x_3787:
[----:B------:R-:W-:Y:S05]  /*1d20*/  BSYNC.RECONVERGENT B0 ;  /* 0x0000000000007941 */ /* 0x000fea0003800200 */
.L_x_3786:
        /* <DEDUP_REMOVED lines=37> */
.L_x_3789:
[----:B------:R-:W-:Y:S05]  /*1f80*/  BSYNC.RECONVERGENT B0 ;  /* 0x0000000000007941 */ /* 0x000fea0003800200 */
.L_x_3788:
[----:B------:R-:W-:Y:S01]  /*1f90*/  SHF.L.U32 R107, R108, 0x10, RZ ;  /* 0x000000106c6b7819 */ /* 0x000fe200000006ff */
[----:B------:R-:W-:Y:S01]  /*1fa0*/  BSSY.RECONVERGENT B0, `(.L_x_3790) ;  /* 0x0000022000007945 */ /* 0x000fe20003800200 */
[----:B------:R-:W-:-:S03]  /*1fb0*/  FSETP.GTU.FTZ.AND P4, PT, R103, 20, PT ;  /* 0x41a000006700780b */ /* 0x000fc60003f9c000 */
[----:B------:R-:W-:Y:S01]  /*1fc0*/  FADD.FTZ R107, R107, R18 ;  /* 0x000000126b6b7221 */ /* 0x000fe20000010000 */
        /* <DEDUP_REMOVED lines=31> */
.L_x_3791:
[----:B------:R-:W-:Y:S05]  /*21c0*/  BSYNC.RECONVERGENT B0 ;  /* 0x0000000000007941 */ /* 0x000fea0003800200 */
.L_x_3790:
        /* <DEDUP_REMOVED lines=37> */
.L_x_3793:
[----:B------:R-:W-:Y:S05]  /*2420*/  BSYNC.RECONVERGENT B0 ;  /* 0x0000000000007941 */ /* 0x000fea0003800200 */
.L_x_3792:
[----:B----4-:R-:W-:Y:S01]  /*2430*/  SHF.L.U32 R109, R109, 0x10, RZ ;  /* 0x000000106d6d7819 */ /* 0x010fe200000006ff */
        /* <DEDUP_REMOVED lines=34> */
.L_x_3795:
[----:B------:R-:W-:Y:S05]  /*2660*/  BSYNC.RECONVERGENT B0 ;  /* 0x0000000000007941 */ /* 0x000fea0003800200 */
.L_x_3794:
        /* <DEDUP_REMOVED lines=37> */
.L_x_3797:
[----:B------:R-:W-:Y:S05]  /*28c0*/  BSYNC.RECONVERGENT B0 ;  /* 0x0000000000007941 */ /* 0x000fea0003800200 */
.L_x_3796:
[----:B------:R-:W-:Y:S01]  /*28d0*/  SHF.L.U32 R111, R105, 0x10, RZ ;  /* 0x00000010696f7819 */ /* 0x000fe200000006ff */
[----:B------:R-:W-:Y:S01]  /*28e0*/  BSSY.RECONVERGENT B0, `(.L_x_3798) ;  /* 0x0000023000007945 */ /* 0x000fe20003800200 */
[----:B------:R-:W-:Y:S02]  /*28f0*/  SHF.L.U32 R105, R102, 0x10, RZ ;  /* 0x0000001066697819 */ /* 0x000fe400000006ff */
[----:B------:R-:W-:Y:S01]  /*2900*/  FSETP.GTU.FTZ.AND P4, PT, R106, 20, PT ;  /* 0x41a000006a00780b */ /* 0x000fe20003f9c000 */
[----:B------:R-:W-:Y:S01]  /*2910*/  FADD.FTZ R102, R111, R18 ;  /* 0x000000126f667221 */ /* 0x000fe20000010000 */
[----:B------:R-:W-:Y:S11]  /*2920*/  @P3 BRA `(.L_x_3799) ;  /* 0x0000000000783947 */ /* 0x000ff60003800000 */
        /* <DEDUP_REMOVED lines=30> */
.L_x_3799:
[----:B------:R-:W-:Y:S05]  /*2b10*/  BSYNC.RECONVERGENT B0 ;  /* 0x0000000000007941 */ /* 0x000fea0003800200 */
.L_x_3798:
        /* <DEDUP_REMOVED lines=41> */
.L_x_3801:
[----:B------:R-:W-:Y:S05]  /*2db0*/  BSYNC.RECONVERGENT B0 ;  /* 0x0000000000007941 */ /* 0x000fea0003800200 */
.L_x_3800:
[----:B------:R-:W-:Y:S01]  /*2dc0*/  IMAD.U32 R115, R11, 0x10000, RZ ;  /* 0x000100000b737824 */ /* 0x000fe200078e00ff */
[----:B------:R-:W-:Y:S01]  /*2dd0*/  BSSY.RECONVERGENT B0, `(.L_x_3802) ;  /* 0x0000026000007945 */ /* 0x000fe20003800200 */
[----:B------:R-:W-:Y:S01]  /*2de0*/  SHF.L.U32 R11, R97, 0x10, RZ ;  /* 0x00000010610b7819 */ /* 0x000fe200000006ff */
[----:B------:R-:W-:Y:S01]  /*2df0*/  IMAD.U32 R95, R95, 0x10000, RZ ;  /* 0x000100005f5f7824 */ /* 0x000fe200078e00ff */
[----:B------:R-:W-:Y:S01]  /*2e00*/  SHF.L.U32 R97, R94, 0x10, RZ ;  /* 0x000000105e617819 */ /* 0x000fe200000006ff */
[----:B------:R-:W-:Y:S01]  /*2e10*/  FADD.FTZ R94, R115, R18 ;  /* 0x00000012735e7221 */ /* 0x000fe20000010000 */
[----:B------:R-:W-:Y:S02]  /*2e20*/  FSETP.GTU.FTZ.AND P1, PT, R98, 20, PT ;  /* 0x41a000006200780b */ /* 0x000fe40003f3c000 */
[----:B------:R-:W-:Y:S01]  /*2e30*/  SHF.L.U32 R96, R96, 0x10, RZ ;  /* 0x0000001060607819 */ /* 0x000fe200000006ff */
        /* <DEDUP_REMOVED lines=31> */
.L_x_3803:
[----:B------:R-:W-:Y:S05]  /*3030*/  BSYNC.RECONVERGENT B0 ;  /* 0x0000000000007941 */ /* 0x000fea0003800200 */
.L_x_3802:
        /* <DEDUP_REMOVED lines=9> */
[----:B------:R-:W-:Y:S02]  /*30d0*/  SHF.L.U32 R122, R92, 0x10, RZ ;  /* 0x000000105c7a7819 */ /* 0x000fe400000006ff */
        /* <DEDUP_REMOVED lines=34> */
.L_x_3805:
[----:B------:R-:W-:Y:S05]  /*3300*/  BSYNC.RECONVERGENT B0 ;  /* 0x0000000000007941 */ /* 0x000fea0003800200 */
.L_x_3804:
        /* <DEDUP_REMOVED lines=32> */
.L_x_3807:
[----:B------:R-:W-:Y:S05]  /*3510*/  BSYNC.RECONVERGENT B0 ;  /* 0x0000000000007941 */ /* 0x000fea0003800200 */
.L_x_3806:
        /* <DEDUP_REMOVED lines=32> */
.L_x_3809:
[----:B------:R-:W-:Y:S05]  /*3720*/  BSYNC.RECONVERGENT B0 ;  /* 0x0000000000007941 */ /* 0x000fea0003800200 */
.L_x_3808:
        /* <DEDUP_REMOVED lines=32> */
.L_x_3811:
[----:B------:R-:W-:Y:S05]  /*3930*/  BSYNC.RECONVERGENT B0 ;  /* 0x0000000000007941 */ /* 0x000fea0003800200 */
.L_x_3810:
        /* <DEDUP_REMOVED lines=32> */
.L_x_3813:
[----:B------:R-:W-:Y:S05]  /*3b40*/  BSYNC.RECONVERGENT B0 ;  /* 0x0000000000007941 */ /* 0x000fea0003800200 */
.L_x_3812:
        /* <DEDUP_REMOVED lines=19> */
[----:B------:R-:W-:Y:S02]  /*3c80*/  IMAD R131, R27, R10, RZ ;  /* 0x0000000a1b837224 */ /* 0x000fe400078e02ff */
[----:B------:R-:W-:Y:S01]  /*3c90*/  FMUL.FTZ R120, R11, R87 ;  /* 0x000000570b787220 */ /* 0x000fe20000410000 */
[----:B------:R-:W-:Y:S01]  /*3ca0*/  FMUL.FTZ R130, R133, R102 ;  /* 0x0000006685827220 */ /* 0x000fe20000410000 */
[----:B------:R-:W0:Y:S01]  /*3cb0*/  LDC.64 R10, c[0x0][0x480] ;  /* 0x00012000ff0a7b82 */ /* 0x000e220000000a00 */
        /* <DEDUP_REMOVED lines=14> */
[----:B------:R-:W-:Y:S01]  /*3da0*/  IMAD.MOV.U32 R135, RZ, RZ, R22 ;  /* 0x000000ffff877224 */ /* 0x000fe200078e0016 */
[----:B------:R-:W-:Y:S01]  /*3db0*/  MOV R134, R25 ;  /* 0x0000001900867202 */ /* 0x000fe20000000f00 */
[----:B------:R-:W-:Y:S01]  /*3dc0*/  IMAD.MOV.U32 R136, RZ, RZ, R24 ;  /* 0x000000ffff887224 */ /* 0x000fe200078e0018 */
[----:B------:R-:W-:Y:S01]  /*3dd0*/  MOV R137, R21 ;  /* 0x0000001500897202 */ /* 0x000fe20000000f00 */
[----:B------:R-:W-:Y:S01]  /*3de0*/  UIADD3 UR5, UPT, UPT, UR4, 0x450, URZ ;  /* 0x0000045004057890 */ /* 0x000fe2000fffe0ff */
[----:B------:R-:W-:Y:S01]  /*3df0*/  MOV R139, R20 ;  /* 0x00000014008b7202 */ /* 0x000fe20000000f00 */
[----:B------:R-:W-:Y:S01]  /*3e00*/  UMOV UR6, UR7 ;  /* 0x0000000700067c82 */ /* 0x000fe20008000000 */
[----:B------:R-:W-:-:S09]  /*3e10*/  MOV R138, R23 ;  /* 0x00000017008a7202 */ /* 0x000fd20000000f00 */
.L_x_3817:
[----:B------:R-:W-:Y:S01]  /*3e20*/  IMAD.MOV.U32 R12, RZ, RZ, R135 ;  /* 0x000000ffff0c7224 */ /* 0x000fe200078e0087 */
[----:B------:R-:W-:-:S05]  /*3e30*/  MOV R13, R134 ;  /* 0x00000086000d7202 */ /* 0x000fca0000000f00 */
[----:B------:R1:W2:Y:S01]  /*3e40*/  LDG.E R12, desc[UR16][R12.64] ;  /* 0x000000100c0c7981 */ /* 0x0002a2000c1e1900 */
[----:B0-----:R-:W-:Y:S02]  /*3e50*/  MOV R14, R137 ;  /* 0x00000089000e7202 */ /* 0x001fe40000000f00 */
[----:B------:R-:W-:Y:S02]  /*3e60*/  MOV R15, R136 ;  /* 0x00000088000f7202 */ /* 0x000fe40000000f00 */
[----:B------:R-:W-:-:S03]  /*3e70*/  ISETP.GE.U32.AND P4, PT, R33, R66, PT ;  /* 0x000000422100720c */ /* 0x000fc60003f86070 */
[----:B------:R-:W3:Y:S01]  /*3e80*/  LDG.E R141, desc[UR16][R14.64] ;  /* 0x000000100e8d7981 */ /* 0x000ee2000c1e1900 */
[----:B-1----:R-:W-:Y:S01]  /*3e90*/  IMAD.MOV.U32 R13, RZ, RZ, R138 ;  /* 0x000000ffff0d7224 */ /* 0x002fe200078e008a */
[-C--:B------:R-:W-:Y:S02]  /*3ea0*/  ISETP.GE.U32.AND P2, PT, R29, R66.reuse, PT ;  /* 0x000000421d00720c */ /* 0x080fe40003f46070 */
[-C--:B------:R-:W-:Y:S02]  /*3eb0*/  ISETP.GE.U32.AND P3, PT, R32, R66.reuse, PT ;  /* 0x000000422000720c */ /* 0x080fe40003f66070 */
[-C--:B------:R-:W-:Y:S02]  /*3ec0*/  ISETP.GE.U32.AND P6, PT, R35, R66.reuse, PT ;  /* 0x000000422300720c */ /* 0x080fe40003fc6070 */
[----:B------:R-:W-:Y:S02]  /*3ed0*/  FSEL R142, R105, RZ, !P2 ;  /* 0x000000ff698e7208 */ /* 0x000fe40005000000 */
[----:B------:R-:W-:-:S02]  /*3ee0*/  ISETP.GE.U32.AND P5, PT, R34, R66, PT ;  /* 0x000000422200720c */ /* 0x000fc40003fa6070 */
[-C--:B------:R-:W-:Y:S02]  /*3ef0*/  ISETP.GE.U32.AND P0, PT, R36, R66.reuse, PT ;  /* 0x000000422400720c */ /* 0x080fe40003f06070 */
[----:B------:R-:W-:Y:S02]  /*3f00*/  ISETP.GE.U32.AND P1, PT, R37, R66, PT ;  /* 0x000000422500720c */ /* 0x000fe40003f26070 */
[----:B------:R-:W-:Y:S02]  /*3f10*/  FSEL R153, R99, RZ, !P5 ;  /* 0x000000ff63997208 */ /* 0x000fe40006800000 */
[----:B------:R-:W-:Y:S02]  /*3f20*/  FSEL R158, R113, RZ, !P6 ;  /* 0x000000ff719e7208 */ /* 0x000fe40007000000 */
[----:B------:R-:W-:Y:S02]  /*3f30*/  FSEL R160, R120, RZ, !P0 ;  /* 0x000000ff78a07208 */ /* 0x000fe40004000000 */
[----:B------:R-:W-:Y:S01]  /*3f40*/  FSEL R162, R96, RZ, !P1 ;  /* 0x000000ff60a27208 */ /* 0x000fe20004800000 */
[----:B------:R-:W1:Y:S01]  /*3f50*/  S2UR UR8, SR_CgaCtaId ;  /* 0x00000000000879c3 */ /* 0x000e620000008800 */
[----:B------:R-:W-:Y:S01]  /*3f60*/  UMOV UR4, 0x400 ;  /* 0x0000040000047882 */ /* 0x000fe20000000000 */
[----:B--2---:R-:W-:Y:S01]  /*3f70*/  FMUL.FTZ R16, R12, 1.4426950216293334961 ;  /* 0x3fb8aa3b0c107820 */ /* 0x004fe20000410000 */
[----:B------:R-:W-:-:S03]  /*3f80*/  MOV R12, R139 ;  /* 0x0000008b000c7202 */ /* 0x000fc60000000f00 */
[C---:B------:R-:W-:Y:S01]  /*3f90*/  FMUL.FTZ R145, R16.reuse, R90 ;  /* 0x0000005a10917220 */ /* 0x040fe20000410000 */
[C---:B------:R-:W-:Y:S01]  /*3fa0*/  FMUL.FTZ R143, R16.reuse, R89 ;  /* 0x00000059108f7220 */ /* 0x040fe20000410000 */
[----:B------:R2:W3:Y:S01]  /*3fb0*/  LDG.E R140, desc[UR16][R12.64] ;  /* 0x000000100c8c7981 */ /* 0x0004e2000c1e1900 */
[C---:B------:R-:W-:Y:S01]  /*3fc0*/  FMUL.FTZ R17, R16.reuse, R88 ;  /* 0x0000005810117220 */ /* 0x040fe20000410000 */
[----:B--2---:R-:W2:Y:S01]  /*3fd0*/  MUFU.EX2 R12, R145 ;  /* 0x00000091000c7308 */ /* 0x004ea20000000800 */
[C---:B------:R-:W-:Y:S01]  /*3fe0*/  FMUL.FTZ R13, R16.reuse, R86 ;  /* 0x00000056100d7220 */ /* 0x040fe20000410000 */
[C---:B------:R-:W-:Y:S02]  /*3ff0*/  FMUL.FTZ R146, R16.reuse, R85 ;  /* 0x0000005510927220 */ /* 0x040fe40000410000 */
[----:B------:R-:W4:Y:S01]  /*4000*/  MUFU.EX2 R144, R143 ;  /* 0x0000008f00907308 */ /* 0x000f220000000800 */
[----:B------:R-:W-:-:S03]  /*4010*/  FMUL.FTZ R14, R16, R87 ;  /* 0x00000057100e7220 */ /* 0x000fc60000410000 */
[----:B------:R-:W5:Y:S01]  /*4020*/  MUFU.EX2 R17, R17 ;  /* 0x0000001100117308 */ /* 0x000f620000000800 */
[----:B------:R-:W-:-:S03]  /*4030*/  FMUL.FTZ R15, R16, R91 ;  /* 0x0000005b100f7220 */ /* 0x000fc60000410000 */
[----:B------:R-:W0:Y:S01]  /*4040*/  MUFU.EX2 R13, R13 ;  /* 0x0000000d000d7308 */ /* 0x000e220000000800 */
[----:B--2---:R-:W-:Y:S01]  /*4050*/  FSEL R151, R12, 1, !P4 ;  /* 0x3f8000000c977808 */ /* 0x004fe20006000000 */
[----:B------:R-:W-:Y:S02]  /*4060*/  FMUL.FTZ R12, R16, R103 ;  /* 0x00000067100c7220 */ /* 0x000fe40000410000 */
[----:B------:R-:W2:Y:S04]  /*4070*/  MUFU.EX2 R146, R146 ;  /* 0x0000009200927308 */ /* 0x000ea80000000800 */
[----:B------:R-:W1:Y:S01]  /*4080*/  MUFU.EX2 R14, R14 ;  /* 0x0000000e000e7308 */ /* 0x000e620000000800 */
[----:B------:R-:W-:-:S03]  /*4090*/  FSEL R145, R101, RZ, !P3 ;  /* 0x000000ff65917208 */ /* 0x000fc60005800000 */
[----:B------:R-:W1:Y:S01]  /*40a0*/  MUFU.EX2 R12, R12 ;  /* 0x0000000c000c7308 */ /* 0x000e620000000800 */
[----:B----4-:R-:W-:-:S03]  /*40b0*/  FSEL R154, R144, 1, !P3 ;  /* 0x3f800000909a7808 */ /* 0x010fc60005800000 */
[----:B------:R-:W4:Y:S01]  /*40c0*/  MUFU.EX2 R15, R15 ;  /* 0x0000000f000f7308 */ /* 0x000f220000000800 */
[----:B-----5:R-:W-:Y:S01]  /*40d0*/  FSEL R143, R17, 1, !P2 ;  /* 0x3f800000118f7808 */ /* 0x020fe20005000000 */
[----:B------:R-:W-:Y:S01]  /*40e0*/  FMUL.FTZ R17, R16, R93 ;  /* 0x0000005d10117220 */ /* 0x000fe20000410000 */
[----:B------:R-:W-:Y:S02]  /*40f0*/  FSEL R144, R111, RZ, !P4 ;  /* 0x000000ff6f907208 */ /* 0x000fe40006000000 */
[----:B0-----:R-:W-:Y:S01]  /*4100*/  FSEL R155, R13, 1, !P6 ;  /* 0x3f8000000d9b7808 */ /* 0x001fe20007000000 */
[----:B------:R-:W-:Y:S01]  /*4110*/  FFMA.FTZ R13, R142, R154, R145 ;  /* 0x0000009a8e0d7223 */ /* 0x000fe20000010091 */
[----:B------:R-:W-:Y:S02]  /*4120*/  ISETP.GE.U32.AND P3, PT, R39, R66, PT ;  /* 0x000000422700720c */ /* 0x000fe40003f66070 */
[----:B--2---:R-:W-:Y:S02]  /*4130*/  FSEL R156, R146, 1, !P5 ;  /* 0x3f800000929c7808 */ /* 0x004fe40006800000 */
[----:B-1----:R-:W-:Y:S01]  /*4140*/  FSEL R157, R14, 1, !P0 ;  /* 0x3f8000000e9d7808 */ /* 0x002fe20004000000 */
[----:B------:R-:W-:Y:S01]  /*4150*/  FFMA.FTZ R14, R151, R13, R144 ;  /* 0x0000000d970e7223 */ /* 0x000fe20000010090 */
[----:B------:R-:W0:Y:S01]  /*4160*/  MUFU.EX2 R17, R17 ;  /* 0x0000001100117308 */ /* 0x000e220000000800 */
[----:B------:R-:W-:Y:S01]  /*4170*/  FSEL R163, R12, 1, !P3 ;  /* 0x3f8000000ca37808 */ /* 0x000fe20005800000 */
[----:B------:R-:W-:Y:S01]  /*4180*/  FMUL.FTZ R12, R16, R107 ;  /* 0x0000006b100c7220 */ /* 0x000fe20000410000 */
[----:B----4-:R-:W-:Y:S01]  /*4190*/  FSEL R159, R15, 1, !P1 ;  /* 0x3f8000000f9f7808 */ /* 0x010fe20004800000 */
[----:B------:R-:W-:Y:S01]  /*41a0*/  FFMA.FTZ R15, R156, R14, R153 ;  /* 0x0000000e9c0f7223 */ /* 0x000fe20000010099 */
[----:B------:R-:W-:-:S03]  /*41b0*/  FMUL.FTZ R13, R16, R108 ;  /* 0x0000006c100d7220 */ /* 0x000fc60000410000 */
[----:B------:R-:W-:Y:S01]  /*41c0*/  FFMA.FTZ R147, R155, R15, R158 ;  /* 0x0000000f9b937223 */ /* 0x000fe2000001009e */
[----:B------:R-:W1:Y:S01]  /*41d0*/  MUFU.EX2 R12, R12 ;  /* 0x0000000c000c7308 */ /* 0x000e620000000800 */
[----:B------:R-:W-:Y:S01]  /*41e0*/  ISETP.GE.U32.AND P2, PT, R38, R66, PT ;  /* 0x000000422600720c */ /* 0x000fe20003f46070 */
[C---:B------:R-:W-:Y:S01]  /*41f0*/  FMUL.FTZ R14, R16.reuse, R109 ;  /* 0x0000006d100e7220 */ /* 0x040fe20000410000 */
[----:B------:R-:W-:Y:S01]  /*4200*/  FFMA.FTZ R149, R157, R147, R160 ;  /* 0x000000939d957223 */ /* 0x000fe200000100a0 */
[----:B------:R-:W2:Y:S01]  /*4210*/  MUFU.EX2 R13, R13 ;  /* 0x0000000d000d7308 */ /* 0x000ea20000000800 */
[----:B------:R-:W-:Y:S01]  /*4220*/  FSEL R164, R95, RZ, !P2 ;  /* 0x000000ff5fa47208 */ /* 0x000fe20005000000 */
[----:B------:R-:W-:Y:S01]  /*4230*/  FMUL.FTZ R15, R16, R106 ;  /* 0x0000006a100f7220 */ /* 0x000fe20000410000 */
[----:B0-----:R-:W-:Y:S01]  /*4240*/  FSEL R161, R17, 1, !P2 ;  /* 0x3f80000011a17808 */ /* 0x001fe20005000000 */
[----:B------:R-:W-:Y:S01]  /*4250*/  FMUL.FTZ R148, R143, R154 ;  /* 0x0000009a8f947220 */ /* 0x000fe20000410000 */
[----:B------:R-:W-:Y:S01]  /*4260*/  FFMA.FTZ R149, R159, R149, R162 ;  /* 0x000000959f957223 */ /* 0x000fe200000100a2 */
[----:B------:R-:W0:Y:S01]  /*4270*/  MUFU.EX2 R14, R14 ;  /* 0x0000000e000e7308 */ /* 0x000e220000000800 */
[----:B------:R-:W-:Y:S01]  /*4280*/  ISETP.GE.U32.AND P4, PT, R40, R66, PT ;  /* 0x000000422800720c */ /* 0x000fe20003f86070 */
[C---:B------:R-:W-:Y:S01]  /*4290*/  FMUL.FTZ R17, R16.reuse, R102 ;  /* 0x0000006610117220 */ /* 0x040fe20000410000 */
[----:B------:R-:W-:Y:S01]  /*42a0*/  FSEL R166, R97, RZ, !P3 ;  /* 0x000000ff61a67208 */ /* 0x000fe20005800000 */
[----:B------:R-:W-:Y:S01]  /*42b0*/  FMUL.FTZ R148, R151, R148 ;  /* 0x0000009497947220 */ /* 0x000fe20000410000 */
[----:B------:R-:W-:Y:S01]  /*42c0*/  FFMA.FTZ R149, R161, R149, R164 ;  /* 0x00000095a1957223 */ /* 0x000fe200000100a4 */
[----:B------:R-:W4:Y:S01]  /*42d0*/  MUFU.EX2 R15, R15 ;  /* 0x0000000f000f7308 */ /* 0x000f220000000800 */
[----:B------:R-:W-:Y:S01]  /*42e0*/  ISETP.GE.U32.AND P5, PT, R41, R66, PT ;  /* 0x000000422900720c */ /* 0x000fe20003fa6070 */
[----:B------:R-:W-:Y:S01]  /*42f0*/  FMUL.FTZ R147, R16, R98 ;  /* 0x0000006210937220 */ /* 0x000fe20000410000 */
[----:B------:R-:W-:Y:S01]  /*4300*/  FSEL R168, R122, RZ, !P4 ;  /* 0x000000ff7aa87208 */ /* 0x000fe20006000000 */
[----:B------:R-:W-:Y:S01]  /*4310*/  FMUL.FTZ R148, R156, R148 ;  /* 0x000000949c947220 */ /* 0x000fe20000410000 */
[----:B-1----:R-:W-:Y:S01]  /*4320*/  FSEL R165, R12, 1, !P4 ;  /* 0x3f8000000ca57808 */ /* 0x002fe20006000000 */
[----:B------:R-:W-:Y:S01]  /*4330*/  FFMA.FTZ R149, R163, R149, R166 ;  /* 0x00000095a3957223 */ /* 0x000fe200000100a6 */
[----:B------:R-:W1:Y:S01]  /*4340*/  MUFU.EX2 R17, R17 ;  /* 0x0000001100117308 */ /* 0x000e620000000800 */
[----:B------:R-:W-:Y:S01]  /*4350*/  ISETP.GE.U32.AND P6, PT, R42, R66, PT ;  /* 0x000000422a00720c */ /* 0x000fe20003fc6070 */
[----:B------:R-:W-:Y:S01]  /*4360*/  FMUL.FTZ R16, R16, R94 ;  /* 0x0000005e10107220 */ /* 0x000fe20000410000 */
[----:B------:R-:W-:Y:S01]  /*4370*/  FSEL R170, R124, RZ, !P5 ;  /* 0x000000ff7caa7208 */ /* 0x000fe20006800000 */
[----:B------:R-:W-:Y:S01]  /*4380*/  FMUL.FTZ R148, R155, R148 ;  /* 0x000000949b947220 */ /* 0x000fe20000410000 */
[----:B--2---:R-:W-:Y:S01]  /*4390*/  FSEL R167, R13, 1, !P5 ;  /* 0x3f8000000da77808 */ /* 0x004fe20006800000 */
[----:B------:R-:W-:Y:S01]  /*43a0*/  FFMA.FTZ R149, R165, R149, R168 ;  /* 0x00000095a5957223 */ /* 0x000fe200000100a8 */
[----:B------:R-:W2:Y:S01]  /*43b0*/  MUFU.EX2 R147, R147 ;  /* 0x0000009300937308 */ /* 0x000ea20000000800 */
[----:B------:R-:W-:Y:S01]  /*43c0*/  ISETP.GE.U32.AND P0, PT, R43, R66, PT ;  /* 0x000000422b00720c */ /* 0x000fe20003f06070 */
[----:B------:R-:W-:Y:S01]  /*43d0*/  FMUL.FTZ R148, R157, R148 ;  /* 0x000000949d947220 */ /* 0x000fe20000410000 */
[----:B------:R-:W-:Y:S01]  /*43e0*/  FSEL R146, R126, RZ, !P6 ;  /* 0x000000ff7e927208 */ /* 0x000fe20007000000 */
[----:B------:R-:W-:Y:S01]  /*43f0*/  FFMA.FTZ R149, R167, R149, R170 ;  /* 0x00000095a7957223 */ /* 0x000fe200000100aa */
[----:B0-----:R-:W-:Y:S01]  /*4400*/  FSEL R169, R14, 1, !P6 ;  /* 0x3f8000000ea97808 */ /* 0x001fe20007000000 */
[----:B------:R-:W0:Y:S01]  /*4410*/  MUFU.EX2 R16, R16 ;  /* 0x0000001000107308 */ /* 0x000e220000000800 */
[----:B------:R-:W-:Y:S01]  /*4420*/  ISETP.GE.U32.AND P1, PT, R44, R66, PT ;  /* 0x000000422c00720c */ /* 0x000fe20003f26070 */
[----:B------:R-:W-:Y:S01]  /*4430*/  FMUL.FTZ R148, R159, R148 ;  /* 0x000000949f947220 */ /* 0x000fe20000410000 */
[----:B------:R-:W-:Y:S01]  /*4440*/  FSEL R172, R128, RZ, !P0 ;  /* 0x000000ff80ac7208 */ /* 0x000fe20004000000 */
[----:B------:R-:W-:Y:S01]  /*4450*/  FFMA.FTZ R149, R169, R149, R146 ;  /* 0x00000095a9957223 */ /* 0x000fe20000010092 */
[----:B----4-:R-:W-:Y:S01]  /*4460*/  FSEL R171, R15, 1, !P0 ;  /* 0x3f8000000fab7808 */ /* 0x010fe20004000000 */
[----:B------:R-:W-:Y:S01]  /*4470*/  FMUL.FTZ R148, R161, R148 ;  /* 0x00000094a1947220 */ /* 0x000fe20000410000 */
[----:B------:R-:W-:-:S02]  /*4480*/  ISETP.GE.U32.AND P2, PT, R45, R66, PT ;  /* 0x000000422d00720c */ /* 0x000fc40003f46070 */
[----:B------:R-:W-:Y:S01]  /*4490*/  FSEL R174, R130, RZ, !P1 ;  /* 0x000000ff82ae7208 */ /* 0x000fe20004800000 */
[----:B------:R-:W-:Y:S01]  /*44a0*/  FFMA.FTZ R149, R171, R149, R172 ;  /* 0x00000095ab957223 */ /* 0x000fe200000100ac */
[----:B-1----:R-:W-:Y:S01]  /*44b0*/  FSEL R173, R17, 1, !P1 ;  /* 0x3f80000011ad7808 */ /* 0x002fe20004800000 */
[----:B------:R-:W-:Y:S01]  /*44c0*/  FMUL.FTZ R148, R163, R148 ;  /* 0x00000094a3947220 */ /* 0x000fe20000410000 */
[----:B------:R-:W-:Y:S02]  /*44d0*/  ISETP.GE.U32.AND P3, PT, R46, R66, PT ;  /* 0x000000422e00720c */ /* 0x000fe40003f66070 */
[----:B------:R-:W-:Y:S01]  /*44e0*/  FSEL R176, R132, RZ, !P2 ;  /* 0x000000ff84b07208 */ /* 0x000fe20005000000 */
[----:B------:R-:W-:Y:S01]  /*44f0*/  FFMA.FTZ R149, R173, R149, R174 ;  /* 0x00000095ad957223 */ /* 0x000fe200000100ae */
[----:B--2---:R-:W-:Y:S01]  /*4500*/  FSEL R175, R147, 1, !P2 ;  /* 0x3f80000093af7808 */ /* 0x004fe20005000000 */
[----:B------:R-:W-:Y:S01]  /*4510*/  FMUL.FTZ R148, R165, R148 ;  /* 0x00000094a5947220 */ /* 0x000fe20000410000 */
[----:B------:R-:W-:-:S02]  /*4520*/  FSEL R178, R133, RZ, !P3 ;  /* 0x000000ff85b27208 */ /* 0x000fc40005800000 */
[----:B0-----:R-:W-:Y:S01]  /*4530*/  FSEL R177, R16, 1, !P3 ;  /* 0x3f80000010b17808 */ /* 0x001fe20005800000 */
        /* <DEDUP_REMOVED lines=28> */
[----:B------:R-:W-:Y:S02]  /*4700*/  ISETP.GE.AND P1, PT, R67, 0x8, PT ;  /* 0x000000084300780c */ /* 0x000fe40003f26270 */
[----:B------:R-:W-:-:S04]  /*4710*/  ISETP.NE.AND P0, PT, R27, RZ, PT ;  /* 0x000000ff1b00720c */ /* 0x000fc80003f05270 */
[----:B------:R-:W-:Y:S01]  /*4720*/  ISETP.NE.OR P0, PT, R19, RZ, !P0 ;  /* 0x000000ff1300720c */ /* 0x000fe20004705670 */
[----:B0-----:R-:W-:-:S06]  /*4730*/  FFMA.FTZ R15, R147, R15, R16 ;  /* 0x0000000f930f7223 */ /* 0x001fcc0000010010 */
[----:B-1----:R-:W-:Y:S01]  /*4740*/  @P1 FMUL.FTZ R147, R147, R148 ;  /* 0x0000009493931220 */ /* 0x002fe20000410000 */
[----:B------:R-:W-:-:S04]  /*4750*/  FSEL R148, R16, R15, !P1 ;  /* 0x0000000f10947208 */ /* 0x000fc80004800000 */
[----:B------:R-:W0:Y:S04]  /*4760*/  SHFL.UP PT, R16, R147, 0x10, RZ ;  /* 0x0600000093107989 */ /* 0x000e2800000e00ff */
[----:B------:R-:W1:Y:S01]  /*4770*/  SHFL.UP PT, R17, R148, 0x10, RZ ;  /* 0x0600000094117989 */ /* 0x000e6200000e00ff */
[----:B------:R-:W-:Y:S02]  /*4780*/  IMAD.MOV.U32 R12, RZ, RZ, 0x3f800000 ;  /* 0x3f800000ff0c7424 */ /* 0x000fe400078e00ff */
[----:B------:R-:W-:-:S06]  /*4790*/  HFMA2 R13, -RZ, RZ, 0, 0 ;  /* 0x00000000ff0d7431 */ /* 0x000fcc00000001ff */
[----:B------:R-:W2:Y:S01]  /*47a0*/  @!P0 LDS.64 R12, [UR5] ;  /* 0x00000005ff0c8984 */ /* 0x000ea20008000a00 */
[----:B------:R-:W-:Y:S01]  /*47b0*/  ISETP.NE.AND P0, PT, R67, 0x1f, PT ;  /* 0x0000001f4300780c */ /* 0x000fe20003f05270 */
[----:B------:R-:W-:Y:S01]  /*47c0*/  ULEA UR4, UR8, UR4, 0x18 ;  /* 0x0000000408047291 */ /* 0x000fe2000f8ec0ff */
[C---:B0-----:R-:W-:Y:S01]  /*47d0*/  FMUL.FTZ R16, R147.reuse, R16 ;  /* 0x0000001093107220 */ /* 0x041fe20000410000 */
[----:B-1----:R-:W-:-:S10]  /*47e0*/  FFMA.FTZ R17, R147, R17, R148 ;  /* 0x0000001193117223 */ /* 0x002fd40000010094 */
[----:B------:R-:W-:Y:S01]  /*47f0*/  @!P0 STS.64 [UR4+0x430], R16 ;  /* 0x00043010ff008988 */ /* 0x000fe20008000a04 */
[----:B------:R-:W-:Y:S01]  /*4800*/  BAR.SYNC.DEFER_BLOCKING 0x0 ;  /* 0x0000000000007b1d */ /* 0x000fe20000010000 */
[----:B------:R-:W-:Y:S02]  /*4810*/  ISETP.NE.AND P1, PT, R67, RZ, PT ;  /* 0x000000ff4300720c */ /* 0x000fe40003f25270 */
[----:B------:R-:W-:-:S11]  /*4820*/  ISETP.NE.AND P2, PT, R19, RZ, PT ;  /* 0x000000ff1300720c */ /* 0x000fd60003f45270 */
[----:B--2---:R-:W-:Y:S04]  /*4830*/  @!P1 STS.64 [UR4+0x440], R12 ;  /* 0x0004400cff009988 */ /* 0x004fe80008000a04 */
[----:B------:R-:W-:Y:S01]  /*4840*/  LDS.64 R14, [UR4+0x430] ;  /* 0x00043004ff0e7984 */ /* 0x000fe20008000a00 */
[----:B------:R-:W-:Y:S01]  /*4850*/  BAR.SYNC.DEFER_BLOCKING 0x0 ;  /* 0x0000000000007b1d */ /* 0x000fe20000010000 */
[----:B------:R-:W-:-:S04]  /*4860*/  ISETP.GE.AND P0, PT, R67, 0x10, PT ;  /* 0x000000104300780c */ /* 0x000fc80003f06270 */
[----:B------:R-:W-:Y:S02]  /*4870*/  FSEL R147, R147, R16, !P0 ;  /* 0x0000001093937208 */ /* 0x000fe40004000000 */
[----:B------:R-:W-:-:S03]  /*4880*/  FSEL R148, R148, R17, !P0 ;  /* 0x0000001194947208 */ /* 0x000fc60004000000 */
[----:B------:R-:W0:Y:S04]  /*4890*/  SHFL.UP PT, R150, R147, 0x1, RZ ;  /* 0x0420000093967989 */ /* 0x000e2800000e00ff */
[----:B------:R-:W-:Y:S04]  /*48a0*/  @P2 LDS R152, [UR4+0x444] ;  /* 0x00044404ff982984 */ /* 0x000fe80008000800 */
[----:B------:R-:W1:Y:S01]  /*48b0*/  SHFL.UP PT, R149, R148, 0x1, RZ ;  /* 0x0420000094957989 */ /* 0x000e6200000e00ff */
[----:B0-----:R-:W-:Y:S01]  /*48c0*/  @!P1 MOV R150, R12 ;  /* 0x0000000c00969202 */ /* 0x001fe20000000f00 */
[----:B-1----:R-:W-:-:S04]  /*48d0*/  @!P1 IMAD.MOV.U32 R149, RZ, RZ, R13 ;  /* 0x000000ffff959224 */ /* 0x002fc800078e000d */
[----:B------:R-:W-:-:S04]  /*48e0*/  @P2 FFMA.FTZ R149, R152, R150, R149 ;  /* 0x0000009698952223 */ /* 0x000fc80000010095 */
[----:B------:R-:W-:-:S04]  /*48f0*/  FFMA.FTZ R142, R143, R149, R142 ;  /* 0x000000958f8e7223 */ /* 0x000fc8000001008e */
[----:B------:R-:W-:-:S04]  /*4900*/  FFMA.FTZ R154, R154, R142, R145 ;  /* 0x0000008e9a9a7223 */ /* 0x000fc80000010091 */
[----:B------:R-:W-:-:S04]  /*4910*/  FFMA.FTZ R151, R151, R154, R144 ;  /* 0x0000009a97977223 */ /* 0x000fc80000010090 */
[----:B------:R-:W-:-:S04]  /*4920*/  FFMA.FTZ R156, R156, R151, R153 ;  /* 0x000000979c9c7223 */ /* 0x000fc80000010099 */
[----:B------:R-:W-:-:S04]  /*4930*/  FFMA.FTZ R155, R155, R156, R158 ;  /* 0x0000009c9b9b7223 */ /* 0x000fc8000001009e */
[----:B------:R-:W-:Y:S01]  /*4940*/  FFMA.FTZ R160, R157, R155, R160 ;  /* 0x0000009b9da07223 */ /* 0x000fe200000100a0 */
[----:B------:R-:W-:-:S03]  /*4950*/  ISETP.NE.AND P0, PT, R19, RZ, PT ;  /* 0x000000ff1300720c */ /* 0x000fc60003f05270 */
[----:B------:R-:W-:-:S04]  /*4960*/  FFMA.FTZ R159, R159, R160, R162 ;  /* 0x000000a09f9f7223 */ /* 0x000fc800000100a2 */
[----:B------:R-:W-:-:S04]  /*4970*/  FFMA.FTZ R164, R161, R159, R164 ;  /* 0x0000009fa1a47223 */ /* 0x000fc800000100a4 */
[----:B------:R-:W-:Y:S01]  /*4980*/  FFMA.FTZ R163, R163, R164, R166 ;  /* 0x000000a4a3a37223 */ /* 0x000fe200000100a6 */
[----:B------:R-:W-:Y:S03]  /*4990*/  BSSY.RECONVERGENT B0, `(.L_x_3815) ;  /* 0x000000e000007945 */ /* 0x000fe60003800200 */
[----:B------:R-:W-:Y:S01]  /*49a0*/  FFMA.FTZ R168, R165, R163, R168 ;  /* 0x000000a3a5a87223 */ /* 0x000fe200000100a8 */
[----:B---3--:R-:W-:Y:S01]  /*49b0*/  FMUL.FTZ R141, R140, R141 ;  /* 0x0000008d8c8d7220 */ /* 0x008fe20000410000 */
[----:B------:R-:W-:Y:S02]  /*49c0*/  FFMA.FTZ R15, R14, R13, R15 ;  /* 0x0000000d0e0f7223 */ /* 0x000fe4000001000f */
[----:B------:R-:W-:Y:S01]  /*49d0*/  FFMA.FTZ R167, R167, R168, R170 ;  /* 0x000000a8a7a77223 */ /* 0x000fe200000100aa */
[----:B------:R-:W-:Y:S06]  /*49e0*/  @P0 BRA `(.L_x_3816) ;  /* 0x0000000000200947 */ /* 0x000fec0003800000 */
[----:B------:R-:W-:Y:S01]  /*49f0*/  SHF.R.S32.HI R13, RZ, 0x1f, R131 ;  /* 0x0000001fff0d7819 */ /* 0x000fe20000011483 */
[----:B------:R-:W-:Y:S01]  /*4a00*/  FMUL.FTZ R14, R14, R12 ;  /* 0x0000000c0e0e7220 */ /* 0x000fe20000410000 */
[----:B------:R-:W-:-:S04]  /*4a10*/  IADD3 R17, P0, PT, R28, R131, RZ ;  /* 0x000000831c117210 */ /* 0x000fc80007f1e0ff */
[----:B------:R-:W-:Y:S01]  /*4a20*/  LEA.HI.X.SX32 R140, R28, R13, 0x1, P0 ;  /* 0x0000000d1c8c7211 */ /* 0x000fe200000f0eff */
[----:B------:R0:W-:Y:S01]  /*4a30*/  STS.64 [UR5], R14 ;  /* 0x0000000eff007988 */ /* 0x0001e20008000a05 */
[----:B------:R-:W-:-:S04]  /*4a40*/  LEA R16, P0, R17, R10, 0x3 ;  /* 0x0000000a11107211 */ /* 0x000fc800078018ff */
[----:B------:R-:W-:-:S05]  /*4a50*/  LEA.HI.X R17, R17, R11, R140, 0x3, P0 ;  /* 0x0000000b11117211 */ /* 0x000fca00000f1c8c */
[----:B------:R0:W-:Y:S04]  /*4a60*/  STG.E.64 desc[UR16][R16.64], R14 ;  /* 0x0000000e10007986 */ /* 0x0001e8000c101b10 */
.L_x_3816:
[----:B------:R-:W-:Y:S05]  /*4a70*/  BSYNC.RECONVERGENT B0 ;  /* 0x0000000000007941 */ /* 0x000fea0003800200 */
.L_x_3815:
[----:B------:R-:W-:Y:S01]  /*4a80*/  FFMA.FTZ R146, R169, R167, R146 ;  /* 0x000000a7a9927223 */ /* 0x000fe20000010092 */
[----:B------:R-:W-:Y:S01]  /*4a90*/  UIADD3 UR6, UPT, UPT, UR6, 0x1, URZ ;  /* 0x0000000106067890 */ /* 0x000fe2000fffe0ff */
[----:B------:R-:W-:Y:S01]  /*4aa0*/  LEA R135, P2, R4, R135, 0x2 ;  /* 0x0000008704877211 */ /* 0x000fe200078410ff */
[----:B------:R-:W-:Y:S01]  /*4ab0*/  FFMA.FTZ R92, R141, R142, R92 ;  /* 0x0000008e8d5c7223 */ /* 0x000fe2000001005c */
[----:B------:R-:W-:Y:S01]  /*4ac0*/  FFMA.FTZ R171, R171, R146, R172 ;  /* 0x00000092abab7223 */ /* 0x000fe200000100ac */
[----:B------:R-:W-:Y:S01]  /*4ad0*/  UISETP.NE.AND UP0, UPT, UR6, URZ, UPT ;  /* 0x000000ff0600728c */ /* 0x000fe2000bf05270 */
[----:B------:R-:W-:Y:S01]  /*4ae0*/  LEA R139, P0, R8, R139, 0x2 ;  /* 0x0000008b088b7211 */ /* 0x000fe200078010ff */
[----:B------:R-:W-:Y:S01]  /*4af0*/  FFMA.FTZ R115, R141, R154, R115 ;  /* 0x0000009a8d737223 */ /* 0x000fe20000010073 */
[----:B------:R-:W-:Y:S01]  /*4b00*/  FFMA.FTZ R174, R173, R171, R174 ;  /* 0x000000abadae7223 */ /* 0x000fe200000100ae */
[----:B------:R-:W-:Y:S01]  /*4b10*/  LEA R137, P1, R6, R137, 0x2 ;  /* 0x0000008906897211 */ /* 0x000fe200078210ff */
[C---:B------:R-:W-:Y:S01]  /*4b20*/  FFMA.FTZ R100, R141.reuse, R151, R100 ;  /* 0x000000978d647223 */ /* 0x040fe20000010064 */
[----:B------:R-:W-:Y:S01]  /*4b30*/  FFMA.FTZ R117, R141, R156, R117 ;  /* 0x0000009c8d757223 */ /* 0x000fe20000010075 */
[----:B------:R-:W-:Y:S01]  /*4b40*/  FFMA.FTZ R175, R175, R174, R176 ;  /* 0x000000aeafaf7223 */ /* 0x000fe200000100b0 */
[C---:B------:R-:W-:Y:S01]  /*4b50*/  FFMA.FTZ R104, R141.reuse, R155, R104 ;  /* 0x0000009b8d687223 */ /* 0x040fe20000010068 */
[C---:B------:R-:W-:Y:S01]  /*4b60*/  FFMA.FTZ R119, R141.reuse, R160, R119 ;  /* 0x000000a08d777223 */ /* 0x040fe20000010077 */
[----:B------:R-:W-:Y:S01]  /*4b70*/  FFMA.FTZ R110, R141, R159, R110 ;  /* 0x0000009f8d6e7223 */ /* 0x000fe2000001006e */
[----:B------:R-:W-:Y:S01]  /*4b80*/  FFMA.FTZ R178, R177, R175, R178 ;  /* 0x000000afb1b27223 */ /* 0x000fe200000100b2 */
        /* <DEDUP_REMOVED lines=9> */
[----:B------:R-:W-:Y:S01]  /*4c20*/  IADD3.X R138, PT, PT, R138, R9, RZ, P0, !PT ;  /* 0x000000098a8a7210 */ /* 0x000fe200007fe4ff */
[----:B------:R-:W-:Y:S01]  /*4c30*/  IMAD.X R134, R134, 0x1, R5, P2 ;  /* 0x0000000186867824 */ /* 0x000fe200010e0605 */
[----:B------:R-:W-:Y:S01]  /*4c40*/  IADD3.X R136, PT, PT, R136, R7, RZ, P1, !PT ;  /* 0x0000000788887210 */ /* 0x000fe20000ffe4ff */
[----:B------:R-:W-:Y:S01]  /*4c50*/  UIADD3 UR5, UPT, UPT, UR5, 0x8, URZ ;  /* 0x0000000805057890 */ /* 0x000fe2000fffe0ff */
[----:B------:R-:W-:Y:S01]  /*4c60*/  IADD3 R131, PT, PT, R131, 0x1, RZ ;  /* 0x0000000183837810 */ /* 0x000fe20007ffe0ff */
[----:B------:R-:W-:Y:S10]  /*4c70*/  BRA.U UP0, `(.L_x_3817) ;  /* 0xfffffff100687547 */ /* 0x000ff4000b83ffff */
.L_x_3814:
[----:B------:R-:W-:Y:S01]  /*4c80*/  ISETP.NE.AND P0, PT, R19, RZ, PT ;  /* 0x000000ff1300720c */ /* 0x000fe20003f05270 */
[----:B------:R-:W-:Y:S01]  /*4c90*/  BAR.SYNC.DEFER_BLOCKING 0x0 ;  /* 0x0000000000007b1d */ /* 0x000fe20000010000 */
[----:B------:R-:W-:Y:S01]  /*4ca0*/  F2FP.BF16.F32.PACK_AB R92, R115, R92 ;  /* 0x0000005c735c723e */ /* 0x000fe200000010ff */
[----:B------:R-:W-:Y:S01]  /*4cb0*/  VIADD R27, R27, 0x1 ;  /* 0x000000011b1b7836 */ /* 0x000fe20000000000 */
[----:B------:R-:W-:Y:S02]  /*4cc0*/  F2FP.BF16.F32.PACK_AB R100, R117, R100 ;  /* 0x000000647564723e */ /* 0x000fe400000010ff */
[----:B------:R-:W-:Y:S02]  /*4cd0*/  PRMT R11, R92, 0x7632, R11 ;  /* 0x000076325c0b7816 */ /* 0x000fe4000000000b */
[----:B------:R-:W-:Y:S02]  /*4ce0*/  PRMT R12, R100, 0x7632, R12 ;  /* 0x00007632640c7816 */ /* 0x000fe4000000000c */
[----:B------:R-:W-:-:S02]  /*4cf0*/  F2FP.BF16.F32.PACK_AB R104, R119, R104 ;  /* 0x000000687768723e */ /* 0x000fc400000010ff */
[----:B------:R-:W-:Y:S01]  /*4d00*/  F2FP.BF16.F32.PACK_AB R110, R121, R110 ;  /* 0x0000006e796e723e */ /* 0x000fe200000010ff */
[----:B------:R-:W1:Y:S01]  /*4d10*/  @!P0 LDC R10, c[0x0][0x388] ;  /* 0x0000e200ff0a8b82 */ /* 0x000e620000000800 */
[----:B------:R-:W-:Y:S02]  /*4d20*/  F2FP.BF16.F32.PACK_AB R112, R123, R112 ;  /* 0x000000707b70723e */ /* 0x000fe400000010ff */
[----:B------:R-:W-:Y:S02]  /*4d30*/  F2FP.BF16.F32.PACK_AB R114, R125, R114 ;  /* 0x000000727d72723e */ /* 0x000fe400000010ff */
[----:B------:R-:W-:Y:S02]  /*4d40*/  F2FP.BF16.F32.PACK_AB R116, R127, R116 ;  /* 0x000000747f74723e */ /* 0x000fe400000010ff */
[----:B------:R-:W-:Y:S02]  /*4d50*/  F2FP.BF16.F32.PACK_AB R118, R129, R118 ;  /* 0x000000768176723e */ /* 0x000fe400000010ff */
[----:B------:R-:W-:-:S02]  /*4d60*/  PRMT R13, R104, 0x7632, R13 ;  /* 0x00007632680d7816 */ /* 0x000fc4000000000d */
[----:B0-----:R-:W-:Y:S01]  /*4d70*/  PRMT R14, R112, 0x7632, R14 ;  /* 0x00007632700e7816 */ /* 0x001fe2000000000e */
[----:B------:R0:W-:Y:S01]  /*4d80*/  STS.U16 [R84+0x2], R11 ;  /* 0x0000020b54007388 */ /* 0x0001e20000000400 */
[----:B------:R-:W-:Y:S02]  /*4d90*/  PRMT R66, R116, 0x7632, R66 ;  /* 0x0000763274427816 */ /* 0x000fe40000000042 */
[----:B------:R-:W-:Y:S01]  /*4da0*/  PRMT R85, R118, 0x7632, R85 ;  /* 0x0000763276557816 */ /* 0x000fe20000000055 */
[----:B------:R2:W-:Y:S04]  /*4db0*/  STS.U16 [R84+0x6], R12 ;  /* 0x0000060c54007388 */ /* 0x0005e80000000400 */
[----:B------:R-:W-:Y:S01]  /*4dc0*/  STS.U16 [R84], R92 ;  /* 0x0000005c54007388 */ /* 0x000fe20000000400 */
[----:B0-----:R-:W-:-:S02]  /*4dd0*/  PRMT R11, R110, 0x7632, R11 ;  /* 0x000076326e0b7816 */ /* 0x001fc4000000000b */
[----:B-1----:R-:W-:Y:S01]  /*4de0*/  @!P0 IADD3 R16, PT, PT, -R65, R10, RZ ;  /* 0x0000000a41108210 */ /* 0x002fe20007ffe1ff */
[----:B------:R-:W-:Y:S01]  /*4df0*/  STS.U16 [R84+0x4], R100 ;  /* 0x0000046454007388 */ /* 0x000fe20000000400 */
[----:B--2---:R-:W-:-:S03]  /*4e00*/  PRMT R12, R114, 0x7632, R12 ;  /* 0x00007632720c7816 */ /* 0x004fc6000000000c */
        /* <DEDUP_REMOVED lines=31> */
[----:B------:R-:W-:-:S04]  /*5000*/  IADD3 R65, P0, P1, R47, R2, R65 ;  /* 0x000000022f417210 */ /* 0x000fc8000791e041 */
[----:B0-----:R-:W-:Y:S01]  /*5010*/  IADD3.X R14, PT, PT, RZ, R26, RZ, P0, P1 ;  /* 0x0000001aff0e7210 */ /* 0x001fe200007e24ff */
        /* <DEDUP_REMOVED lines=35> */
[----:B-1----:R-:W-:-:S05]  /*5250*/  ISETP.NE.AND P0, PT, R27, UR4, PT ;  /* 0x000000041b007c0c */ /* 0x002fca000bf05270 */
[----:B------:R0:W-:Y:S01]  /*5260*/  @!P1 STG.E.U16 desc[UR16][R10.64+0x280], R87 ;  /* 0x000280570a009986 */ /* 0x0001e2000c101510 */
[----:B------:R-:W-:-:S03]  /*5270*/  IADD3 R31, P1, PT, R31, 0x400, RZ ;  /* 0x000004001f1f7810 */ /* 0x000fc60007f3e0ff */
[----:B------:R0:W-:Y:S01]  /*5280*/  @!P2 STG.E.U16 desc[UR16][R10.64+0x2c0], R79 ;  /* 0x0002c04f0a00a986 */ /* 0x0001e2000c101510 */
[----:B------:R-:W-:Y:S02]  /*5290*/  IADD3 R30, P2, PT, R30, 0x400, RZ ;  /* 0x000004001e1e7810 */ /* 0x000fe40007f5e0ff */
[----:B------:R-:W-:Y:S02]  /*52a0*/  IADD3.X R49, PT, PT, RZ, R49, RZ, P1, !PT ;  /* 0x00000031ff317210 */ /* 0x000fe40000ffe4ff */
[----:B------:R-:W-:Y:S01]  /*52b0*/  IADD3.X R48, PT, PT, RZ, R48, RZ, P2, !PT ;  /* 0x00000030ff307210 */ /* 0x000fe200017fe4ff */
[----:B------:R-:W-:Y:S08]  /*52c0*/  @P0 BRA `(.L_x_3818) ;  /* 0xffffffb400200947 */ /* 0x000ff0000383ffff */
[----:B------:R-:W-:Y:S05]  /*52d0*/  EXIT ;  /* 0x000000000000794d */ /* 0x000fea0003800000 */
.L_x_3819:
        /* <DEDUP_REMOVED lines=10> */
.L_x_5110:


//--------------------- .text._Z25selective_scan_fwd_kernelI32Selective_Scan_fwd_kernel_traitsILi32ELi16ELi1ELb0ELb0ELb0ELb1EN3c108BFloat16EfEEv13SSMParamsBase --------------------------
	.section	.text._Z25selective_scan_fwd_kernelI32Selective_Scan_fwd_kernel_traitsILi32ELi16ELi1ELb0ELb0ELb0ELb1EN3c108BFloat16EfEEv13SSMParamsBase,"ax",@progbits
	.align	128
        .global         _Z25selective_scan_fwd_kernelI32Selective_Scan_fwd_kernel_traitsILi32ELi16ELi1ELb0ELb0ELb0ELb1EN3c108BFloat16EfEEv13SSMParamsBase
        .type           _Z25selective_scan_fwd_kernelI32Selective_Scan_fwd_kernel_traitsILi32ELi16ELi1ELb0ELb0ELb0ELb1EN3c108BFloat16EfEEv13SSMParamsBase,@function
        .size           _Z25selective_scan_fwd_kernelI32Selective_Scan_fwd_kernel_traitsILi32ELi16ELi1ELb0ELb0ELb0ELb1EN3c108BFloat16EfEEv13SSMParamsBase,(.L_x_5111 - _Z25selective_scan_fwd_kernelI32Selective_Scan_fwd_kernel_traitsILi32ELi16ELi1ELb0ELb0ELb0ELb1EN3c108BFloat16EfEEv13SSMParamsBase)
        .other          _Z25selective_scan_fwd_kernelI32Selective_Scan_fwd_kernel_traitsILi32ELi16ELi1ELb0ELb0ELb0ELb1EN3c108BFloat16EfEEv13SSMParamsBase,@"STO_CUDA_ENTRY STV_DEFAULT"
_Z25selective_scan_fwd_kernelI32Selective_Scan_fwd_kernel_traitsILi32ELi16ELi1ELb0ELb0ELb0ELb1EN3c108BFloat16EfEEv13SSMParamsBase:
.text._Z25selective_scan_fwd_kernelI32Selective_Scan_fwd_kernel_traitsILi32ELi16ELi1ELb0ELb0ELb0ELb1EN3c108BFloat16EfEEv13SSMParamsBase:
        /* <DEDUP_REMOVED lines=29> */
[----:B------:R-:W-:Y:S01]  /*01d0*/  MOV R6, UR4 ;  /* 0x0000000400067c02 */ /* 0x000fe20008000f00 */
[----:B------:R-:W-:Y:S01]  /*01e0*/  IMAD.U32 R7, RZ, RZ, UR5 ;  /* 0x00000005ff077e24 */ /* 0x000fe2000f8e00ff */
[----:B------:R-:W-:Y:S01]  /*01f0*/  MOV R8, UR6 ;  /* 0x0000000600087c02 */ /* 0x000fe20008000f00 */
[----:B------:R-:W-:Y:S01]  /*0200*/  IMAD.U32 R9, RZ, RZ, UR7 ;  /* 0x00000007ff097e24 */ /* 0x000fe2000f8e00ff */
[----:B--2---:R-:W-:Y:S01]  /*0210*/  MOV R3, UR9 ;  /* 0x0000000900037c02 */ /* 0x004fe20008000f00 */
[----:B0-----:R-:W-:Y:S01]  /*0220*/  IMAD.U32 R5, RZ, RZ, UR8 ;  /* 0x00000008ff057e24 */ /* 0x001fe2000f8e00ff */
[----:B------:R-:W-:Y:S06]  /*0230*/  @!P0 EXIT ;  /* 0x000000000000894d */ /* 0x000fec0003800000 */
[----:B------:R-:W-:Y:S01]  /*0240*/  IMAD.MOV.U32 R4, RZ, RZ, R8 ;  /* 0x000000ffff047224 */ /* 0x000fe200078e0008 */
[----:B------:R-:W-:Y:S01]  /*0250*/  MOV R2, R6 ;  /* 0x0000000600027202 */ /* 0x000fe20000000f00 */
[----:B------:R-:W0:Y:S01]  /*0260*/  LDC.64 R8, c[0x0][0x428] ;  /* 0x00010a00ff087b82 */ /* 0x000e220000000a00 */
[----:B------:R-:W2:Y:S01]  /*0270*/  LDCU.64 UR4, c[0x0][0x3b8] ;  /* 0x00007700ff0477ac */ /* 0x000ea20008000a00 */
[----:B------:R-:W3:Y:S01]  /*0280*/  S2R R23, SR_TID.X ;  /* 0x0000000000177919 */ /* 0x000ee20000002100 */
[C---:B------:R-:W-:Y:S01]  /*0290*/  IMAD.WIDE.U32 R4, R19.reuse, UR14, R4 ;  /* 0x0000000e13047c25 */ /* 0x040fe2000f8e0004 */
[----:B------:R-:W3:Y:S03]  /*02a0*/  LDCU.64 UR6, c[0x0][0x3d8] ;  /* 0x00007b00ff0677ac */ /* 0x000ee60008000a00 */
[C---:B------:R-:W-:Y:S01]  /*02b0*/  IMAD.WIDE.U32 R2, R19.reuse, UR10, R2 ;  /* 0x0000000a13027c25 */ /* 0x040fe2000f8e0002 */
[----:B------:R-:W3:Y:S01]  /*02c0*/  LDC.64 R26, c[0x0][0x448] ;  /* 0x00011200ff1a7b82 */ /* 0x000ee20000000a00 */
[----:B-1----:R-:W-:Y:S01]  /*02d0*/  LEA R37, P1, R4, R12, 0x1 ;  /* 0x0000000c04257211 */ /* 0x002fe200078208ff */
[----:B------:R-:W1:Y:S01]  /*02e0*/  LDCU.U8 UR9, c[0x0][0x39e] ;  /* 0x000073c0ff0977ac */ /* 0x000e620008000000 */
[C---:B------:R-:W-:Y:S01]  /*02f0*/  IMAD R54, R19.reuse, UR11, R3 ;  /* 0x0000000b13367c24 */ /* 0x040fe2000f8e0203 */
[----:B------:R-:W-:Y:S01]  /*0300*/  LEA R36, P0, R2, R10, 0x1 ;  /* 0x0000000a02247211 */ /* 0x000fe200078008ff */
[----:B------:R-:W-:-:S03]  /*0310*/  IMAD R55, R19, UR15, R5 ;  /* 0x0000000f13377c24 */ /* 0x000fc6000f8e0205 */
[----:B------:R-:W1:Y:S01]  /*0320*/  LDC.64 R38, c[0x0][0x450] ;  /* 0x00011400ff267b82 */ /* 0x000e620000000a00 */
[----:B------:R-:W-:Y:S01]  /*0330*/  LEA.HI.X R54, R2, R11, R54, 0x1, P0 ;  /* 0x0000000b02367211 */ /* 0x000fe200000f0c36 */
[----:B----4-:R-:W-:Y:S01]  /*0340*/  IMAD R2, R14, UR18, R19 ;  /* 0x000000120e027c24 */ /* 0x010fe2000f8e0213 */
[----:B------:R-:W-:Y:S01]  /*0350*/  LEA.HI.X R55, R4, R13, R55, 0x1, P1 ;  /* 0x0000000d04377211 */ /* 0x000fe200008f0c37 */
[C---:B--2---:R-:W-:Y:S01]  /*0360*/  IMAD.WIDE.U32 R6, R19.reuse, UR4, RZ ;  /* 0x0000000413067c25 */ /* 0x044fe2000f8e00ff */
[----:B------:R-:W2:Y:S03]  /*0370*/  LDCU UR4, c[0x0][0x38c] ;  /* 0x00007180ff0477ac */ /* 0x000ea60008000800 */
[----:B------:R-:W4:Y:S01]  /*0380*/  LDC.64 R28, c[0x0][0x438] ;  /* 0x00010e00ff1c7b82 */ /* 0x000f220000000a00 */
[----:B------:R-:W-:Y:S02]  /*0390*/  IMAD R34, R2, R15, RZ ;  /* 0x0000000f02227224 */ /* 0x000fe400078e02ff */
[----:B0-----:R-:W-:-:S04]  /*03a0*/  IMAD.WIDE.U32 R2, R19, R8, RZ ;  /* 0x0000000813027225 */ /* 0x001fc800078e00ff */
[C---:B------:R-:W-:Y:S01]  /*03b0*/  IMAD R25, R19.reuse, UR5, R7 ;  /* 0x0000000513197c24 */ /* 0x040fe2000f8e0207 */
[----:B------:R-:W0:Y:S01]  /*03c0*/  LDC.64 R16, c[0x0][0x418] ;  /* 0x00010600ff107b82 */ /* 0x000e220000000a00 */
[C---:B---3--:R-:W-:Y:S01]  /*03d0*/  LEA R24, P0, R6.reuse, R26, 0x2 ;  /* 0x0000001a06187211 */ /* 0x048fe200078010ff */
[----:B------:R-:W-:Y:S01]  /*03e0*/  IMAD R3, R19, R9, R3 ;  /* 0x0000000913037224 */ /* 0x000fe200078e0203 */
[----:B------:R-:W-:Y:S01]  /*03f0*/  SHF.L.U32 R35, R23, 0x4, RZ ;  /* 0x0000000417237819 */ /* 0x000fe200000006ff */
[C---:B------:R-:W-:Y:S01]  /*0400*/  IMAD.WIDE.U32 R14, R19.reuse, UR6, RZ ;  /* 0x00000006130e7c25 */ /* 0x040fe2000f8e00ff */
[----:B------:R-:W-:Y:S01]  /*0410*/  LEA.HI.X R25, R6, R27, R25, 0x2, P0 ;  /* 0x0000001b06197211 */ /* 0x000fe200000f1419 */
[----:B--2---:R-:W-:Y:S02]  /*0420*/  UISETP.LT.AND UP0, UPT, UR4, 0x1, UPT ;  /* 0x000000010400788c */ /* 0x004fe4000bf01270 */
[----:B------:R-:W2:Y:S01]  /*0430*/  LDC.64 R40, c[0x0][0x3a0] ;  /* 0x0000e800ff287b82 */ /* 0x000ea20000000a00 */
[----:B------:R-:W-:Y:S01]  /*0440*/  IMAD R27, R19, UR7, R15 ;  /* 0x00000007131b7c24 */ /* 0x000fe2000f8e020f */
[----:B-1----:R-:W-:Y:S01]  /*0450*/  LEA R26, P0, R14, R38, 0x2 ;  /* 0x000000260e1a7211 */ /* 0x002fe200078010ff */
[----:B------:R-:W-:Y:S01]  /*0460*/  IMAD R34, R34, UR4, RZ ;  /* 0x0000000422227c24 */ /* 0x000fe2000f8e02ff */
[----:B------:R-:W-:Y:S01]  /*0470*/  USEL UR4, UR4, 0x1, !UP0 ;  /* 0x0000000104047887 */ /* 0x000fe2000c000000 */
[C---:B------:R-:W-:Y:S01]  /*0480*/  VIADD R38, R35.reuse, 0x1 ;  /* 0x0000000123267836 */ /* 0x040fe20000000000 */
[----:B------:R-:W-:Y:S01]  /*0490*/  LEA.HI.X R27, R14, R39, R27, 0x2, P0 ;  /* 0x000000270e1b7211 */ /* 0x000fe200000f141b */
[----:B------:R-:W-:Y:S01]  /*04a0*/  VIADD R44, R35, 0x7 ;  /* 0x00000007232c7836 */ /* 0x000fe20000000000 */
[----:B------:R-:W1:Y:S01]  /*04b0*/  LDC.64 R20, c[0x0][0x420] ;  /* 0x00010800ff147b82 */ /* 0x000e620000000a00 */
[----:B----4-:R-:W-:Y:S01]  /*04c0*/  IMAD.WIDE.U32 R6, R19, R28, RZ ;  /* 0x0000001c13067225 */ /* 0x010fe200078e00ff */
[C---:B------:R-:W-:Y:S01]  /*04d0*/  IADD3 R39, PT, PT, R35.reuse, 0x2, RZ ;  /* 0x0000000223277810 */ /* 0x040fe20007ffe0ff */
[----:B------:R-:W-:Y:S01]  /*04e0*/  UIADD3 UR7, UPT, UPT, -UR4, URZ, URZ ;  /* 0x000000ff04077290 */ /* 0x000fe2000fffe1ff */
[----:B------:R-:W-:Y:S01]  /*04f0*/  IADD3 R45, PT, PT, R35, 0x8, RZ ;  /* 0x00000008232d7810 */ /* 0x000fe20007ffe0ff */
[----:B------:R-:W-:Y:S01]  /*0500*/  IMAD R15, R19, R29, R7 ;  /* 0x0000001d130f7224 */ /* 0x000fe200078e0207 */
[----:B------:R-:W-:Y:S01]  /*0510*/  MOV R14, R6 ;  /* 0x00000006000e7202 */ /* 0x000fe20000000f00 */
[----:B------:R-:W-:Y:S01]  /*0520*/  VIADD R46, R35, 0x9 ;  /* 0x00000009232e7836 */ /* 0x000fe20000000000 */
[----:B------:R-:W3:Y:S01]  /*0530*/  LDC.64 R32, c[0x0][0x430] ;  /* 0x00010c00ff207b82 */ /* 0x000ee20000000a00 */
[----:B0-----:R-:W-:Y:S01]  /*0540*/  IMAD.WIDE.U32 R4, R19, R16, RZ ;  /* 0x0000001013047225 */ /* 0x001fe200078e00ff */
[----:B------:R-:W-:-:S02]  /*0550*/  IADD3 R47, PT, PT, R35, 0xa, RZ ;  /* 0x0000000a232f7810 */ /* 0x000fc40007ffe0ff */
[----:B------:R-:W-:Y:S01]  /*0560*/  IADD3 R49, PT, PT, R35, 0xc, RZ ;  /* 0x0000000c23317810 */ /* 0x000fe20007ffe0ff */
[----:B------:R-:W-:Y:S01]  /*0570*/  IMAD R5, R19, R17, R5 ;  /* 0x0000001113057224 */ /* 0x000fe200078e0205 */
[C---:B------:R-:W-:Y:S01]  /*0580*/  IADD3 R51, PT, PT, R35.reuse, 0xe, RZ ;  /* 0x0000000e23337810 */ /* 0x040fe20007ffe0ff */
[----:B------:R-:W-:Y:S01]  /*0590*/  VIADD R48, R35, 0xb ;  /* 0x0000000b23307836 */ /* 0x000fe20000000000 */
[----:B------:R-:W0:Y:S01]  /*05a0*/  LDC.64 R42, c[0x0][0x440] ;  /* 0x00011000ff2a7b82 */ /* 0x000e220000000a00 */
[----:B--2---:R-:W-:-:S04]  /*05b0*/  IMAD.WIDE.U32 R16, R19, R40, RZ ;  /* 0x0000002813107225 */ /* 0x004fc800078e00ff */
[----:B------:R-:W-:Y:S01]  /*05c0*/  IMAD R29, R19, R41, R17 ;  /* 0x00000029131d7224 */ /* 0x000fe200078e0211 */
[C---:B------:R-:W-:Y:S01]  /*05d0*/  IADD3 R41, PT, PT, R35.reuse, 0x4, RZ ;  /* 0x0000000423297810 */ /* 0x040fe20007ffe0ff */
[----:B------:R-:W-:Y:S01]  /*05e0*/  VIADD R40, R35, 0x3 ;  /* 0x0000000323287836 */ /* 0x000fe20000000000 */
[----:B------:R-:W2:Y:S01]  /*05f0*/  LDC.64 R30, c[0x0][0x410] ;  /* 0x00010400ff1e7b82 */ /* 0x000ea20000000a00 */
[----:B-1----:R-:W-:-:S04]  /*0600*/  IMAD.WIDE.U32 R6, R20, UR18, R2 ;  /* 0x0000001214067c25 */ /* 0x002fc8000f8e0002 */
[C---:B------:R-:W-:Y:S02]  /*0610*/  VIADD R50, R35.reuse, 0xd ;  /* 0x0000000d23327836 */ /* 0x040fe40000000000 */
[C---:B------:R-:W-:Y:S01]  /*0620*/  VIADD R52, R35.reuse, 0xf ;  /* 0x0000000f23347836 */ /* 0x040fe20000000000 */
[----:B------:R-:W1:Y:S01]  /*0630*/  LDC.64 R12, c[0x0][0x3c0] ;  /* 0x0000f000ff0c7b82 */ /* 0x000e620000000a00 */
[----:B---3--:R-:W-:Y:S01]  /*0640*/  IMAD.WIDE.U32 R2, R32, UR18, R14 ;  /* 0x0000001220027c25 */ /* 0x008fe2000f8e000e */
[----:B------:R-:W-:-:S03]  /*0650*/  LOP3.LUT R14, R35, 0x3e00, RZ, 0xc0, !PT ;  /* 0x00003e00230e7812 */ /* 0x000fc600078ec0ff */
[----:B------:R-:W-:Y:S01]  /*0660*/  IMAD R32, R33, UR18, R3 ;  /* 0x0000001221207c24 */ /* 0x000fe2000f8e0203 */
[----:B------:R-:W-:Y:S01]  /*0670*/  LOP3.LUT R53, R14, 0x1f, R23, 0xf8, !PT ;  /* 0x0000001f0e357812 */ /* 0x000fe200078ef817 */
[----:B------:R-:W-:Y:S01]  /*0680*/  IMAD.MOV.U32 R33, RZ, RZ, RZ ;  /* 0x000000ffff217224 */ /* 0x000fe200078e00ff */
[----:B------:R-:W3:Y:S01]  /*0690*/  LDC.64 R10, c[0x0][0x3e0] ;  /* 0x0000f800ff0a7b82 */ /* 0x000ee20000000a00 */
[C---:B0-----:R-:W-:Y:S01]  /*06a0*/  LEA R28, P0, R16.reuse, R42, 0x2 ;  /* 0x0000002a101c7211 */ /* 0x041fe200078010ff */
[----:B------:R-:W-:Y:S01]  /*06b0*/  VIADD R42, R35, 0x5 ;  /* 0x00000005232a7836 */ /* 0x000fe20000000000 */
[----:B------:R-:W-:Y:S02]  /*06c0*/  LOP3.LUT R56, R53, 0x20, RZ, 0xfc, !PT ;  /* 0x0000002035387812 */ /* 0x000fe400078efcff */
[----:B------:R-:W-:Y:S02]  /*06d0*/  LEA.HI.X R29, R16, R43, R29, 0x2, P0 ;  /* 0x0000002b101d7211 */ /* 0x000fe400000f141d */
[----:B------:R-:W-:Y:S01]  /*06e0*/  IADD3 R43, PT, PT, R35, 0x6, RZ ;  /* 0x00000006232b7810 */ /* 0x000fe20007ffe0ff */
[----:B------:R-:W0:Y:S01]  /*06f0*/  LDC.64 R8, c[0x0][0x3a8] ;  /* 0x0000ea00ff087b82 */ /* 0x000e220000000a00 */
[----:B--2---:R-:W-:Y:S01]  /*0700*/  IMAD.WIDE.U32 R4, R30, UR18, R4 ;  /* 0x000000121e047c25 */ /* 0x004fe2000f8e0004 */
[----:B------:R-:W-:-:S02]  /*0710*/  LOP3.LUT R57, R53, 0x40, RZ, 0xfc, !PT ;  /* 0x0000004035397812 */ /* 0x000fc400078efcff */
[----:B------:R-:W-:Y:S01]  /*0720*/  LOP3.LUT R58, R53, 0x60, RZ, 0xfc, !PT ;  /* 0x00000060353a7812 */ /* 0x000fe200078efcff */
[----:B------:R-:W-:Y:S01]  /*0730*/  IMAD R30, R21, UR18, R7 ;  /* 0x00000012151e7c24 */ /* 0x000fe2000f8e0207 */
[----:B------:R-:W-:Y:S01]  /*0740*/  LOP3.LUT R59, R53, 0x80, RZ, 0xfc, !PT ;  /* 0x00000080353b7812 */ /* 0x000fe200078efcff */
[----:B------:R-:W-:Y:S01]  /*0750*/  IMAD R31, R31, UR18, R5 ;  /* 0x000000121f1f7c24 */ /* 0x000fe2000f8e0205 */
[----:B-1----:R-:W-:Y:S02]  /*0760*/  SHF.L.U64.HI R13, R12, 0x2, R13 ;  /* 0x000000020c0d7819 */ /* 0x002fe4000001020d */
[C---:B------:R-:W-:Y:S02]  /*0770*/  LOP3.LUT R60, R53.reuse, 0xa0, RZ, 0xfc, !PT ;  /* 0x000000a0353c7812 */ /* 0x040fe400078efcff */
[C---:B------:R-:W-:Y:S02]  /*0780*/  LOP3.LUT R61, R53.reuse, 0xc0, RZ, 0xfc, !PT ;  /* 0x000000c0353d7812 */ /* 0x040fe400078efcff */
[----:B------:R-:W-:-:S02]  /*0790*/  LOP3.LUT R62, R53, 0xe0, RZ, 0xfc, !PT ;  /* 0x000000e0353e7812 */ /* 0x000fc400078efcff */
[----:B---3--:R-:W-:Y:S02]  /*07a0*/  SHF.L.U64.HI R11, R10, 0x2, R11 ;  /* 0x000000020a0b7819 */ /* 0x008fe4000001020b */
[C---:B------:R-:W-:Y:S02]  /*07b0*/  LOP3.LUT R63, R53.reuse, 0x100, RZ, 0xfc, !PT ;  /* 0x00000100353f7812 */ /* 0x040fe400078efcff */
[C---:B------:R-:W-:Y:S02]  /*07c0*/  LOP3.LUT R64, R53.reuse, 0x120, RZ, 0xfc, !PT ;  /* 0x0000012035407812 */ /* 0x040fe400078efcff */
[C---:B------:R-:W-:Y:S02]  /*07d0*/  LOP3.LUT R65, R53.reuse, 0x140, RZ, 0xfc, !PT ;  /* 0x0000014035417812 */ /* 0x040fe400078efcff */
[----:B0-----:R-:W-:Y:S02]  /*07e0*/  SHF.L.U64.HI R9, R8, 0x2, R9 ;  /* 0x0000000208097819 */ /* 0x001fe40000010209 */
[----:B------:R-:W-:-:S02]  /*07f0*/  LOP3.LUT R66, R53, 0x160, RZ, 0xfc, !PT ;  /* 0x0000016035427812 */ /* 0x000fc400078efcff */
[C---:B------:R-:W-:Y:S02]  /*0800*/  LOP3.LUT R67, R53.reuse, 0x180, RZ, 0xfc, !PT ;  /* 0x0000018035437812 */ /* 0x040fe400078efcff */
[C---:B------:R-:W-:Y:S02]  /*0810*/  LOP3.LUT R68, R53.reuse, 0x1a0, RZ, 0xfc, !PT ;  /* 0x000001a035447812 */ /* 0x040fe400078efcff */
[C---:B------:R-:W-:Y:S02]  /*0820*/  LOP3.LUT R69, R53.reuse, 0x1c0, RZ, 0xfc, !PT ;  /* 0x000001c035457812 */ /* 0x040fe400078efcff */
[----:B------:R-:W-:-:S07]  /*0830*/  LOP3.LUT R70, R53, 0x1e0, RZ, 0xfc, !PT ;  /* 0x000001e035467812 */ /* 0x000fce00078efcff */
.L_x_3856:
[----:B------:R-:W0:Y:S01]  /*0840*/  LDCU UR4, c[0x0][0x388] ;  /* 0x00007100ff0477ac */ /* 0x000e220008000800 */
[----:B------:R-:W-:Y:S01]  /*0850*/  SHF.L.U32 R14, R53, 0x1, RZ ;  /* 0x00000001350e7819 */ /* 0x000fe200000006ff */
[----:B------:R-:W-:Y:S01]  /*0860*/  IMAD.SHL.U32 R71, R33, 0x200, RZ ;  /* 0x0000020021477824 */ /* 0x000fe200078e00ff */
[----:B-1----:R-:W-:Y:S02]  /*0870*/  PRMT R19, RZ, 0x7610, R19 ;  /* 0x00007610ff137816 */ /* 0x002fe40000000013 */
[C---:B------:R-:W-:Y:S02]  /*0880*/  IADD3 R16, P1, PT, R14.reuse, R36, RZ ;  /* 0x000000240e107210 */ /* 0x040fe40007f3e0ff */
[----:B------:R-:W-:Y:S02]  /*0890*/  IADD3 R14, P0, PT, R14, R37, RZ ;  /* 0x000000250e0e7210 */ /* 0x000fe40007f1e0ff */
[----:B------:R-:W-:Y:S02]  /*08a0*/  IADD3.X R17, PT, PT, RZ, R54, RZ, P1, !PT ;  /* 0x00000036ff117210 */ /* 0x000fe40000ffe4ff */
[----:B------:R-:W-:Y:S01]  /*08b0*/  PRMT R86, RZ, 0x7610, R86 ;  /* 0x00007610ff567816 */ /* 0x000fe20000000056 */
[----:B------:R-:W-:Y:S01]  /*08c0*/  IMAD.X R15, RZ, RZ, R55, P0 ;  /* 0x000000ffff0f7224 */ /* 0x000fe200000e0637 */
[----:B------:R-:W-:-:S02]  /*08d0*/  PRMT R21, RZ, 0x7610, R21 ;  /* 0x00007610ff157816 */ /* 0x000fc40000000015 */
        /* <DEDUP_REMOVED lines=25> */
[----:B------:R-:W-:-:S03]  /*0a70*/  PRMT R94, RZ, 0x7610, R94 ;  /* 0x00007610ff5e7816 */ /* 0x000fc6000000005e */
[----:B------:R-:W4:Y:S04]  /*0a80*/  @!P2 LDG.E.U16 R85, desc[UR16][R16.64+0x180] ;  /* 0x000180101055a981 */ /* 0x000f28000c1e1500 */
[----:B------:R-:W4:Y:S01]  /*0a90*/  @!P0 LDG.E.U16 R86, desc[UR16][R16.64+0x1c0] ;  /* 0x0001c01010568981 */ /* 0x000f22000c1e1500 */
[-C--:B------:R-:W-:Y:S02]  /*0aa0*/  ISETP.GE.AND P0, PT, R63, R73.reuse, PT ;  /* 0x000000493f00720c */ /* 0x080fe40003f06270 */
[-C--:B------:R-:W-:Y:S01]  /*0ab0*/  ISETP.GE.AND P1, PT, R65, R73.reuse, PT ;  /* 0x000000494100720c */ /* 0x080fe20003f26270 */
[----:B------:R-:W4:Y:S01]  /*0ac0*/  @!P5 LDG.E.U16 R18, desc[UR16][R16.64+0xc0] ;  /* 0x0000c0101012d981 */ /* 0x000f22000c1e1500 */
[----:B------:R-:W-:-:S03]  /*0ad0*/  ISETP.GE.AND P2, PT, R66, R73, PT ;  /* 0x000000494200720c */ /* 0x000fc60003f46270 */
[----:B------:R-:W4:Y:S04]  /*0ae0*/  @!P4 LDG.E.U16 R83, desc[UR16][R16.64+0x100] ;  /* 0x000100101053c981 */ /* 0x000f28000c1e1500 */
[----:B------:R-:W4:Y:S04]  /*0af0*/  @!P3 LDG.E.U16 R20, desc[UR16][R16.64+0x140] ;  /* 0x000140101014b981 */ /* 0x000f28000c1e1500 */
[----:B------:R-:W4:Y:S01]  /*0b00*/  @!P0 LDG.E.U16 R87, desc[UR16][R16.64+0x200] ;  /* 0x0002001010578981 */ /* 0x000f22000c1e1500 */
[-C--:B------:R-:W-:Y:S02]  /*0b10*/  ISETP.GE.AND P0, PT, R64, R73.reuse, PT ;  /* 0x000000494000720c */ /* 0x080fe40003f06270 */
[-C--:B------:R-:W-:Y:S01]  /*0b20*/  ISETP.GE.AND P3, PT, R67, R73.reuse, PT ;  /* 0x000000494300720c */ /* 0x080fe20003f66270 */
[----:B------:R-:W4:Y:S01]  /*0b30*/  @!P1 LDG.E.U16 R89, desc[UR16][R16.64+0x280] ;  /* 0x0002801010599981 */ /* 0x000f22000c1e1500 */
[----:B------:R-:W-:-:S02]  /*0b40*/  ISETP.GE.AND P4, PT, R68, R73, PT ;  /* 0x000000494400720c */ /* 0x000fc40003f86270 */
        /* <DEDUP_REMOVED lines=8> */
[----:B------:R-:W0:Y:S01]  /*0bd0*/  S2R R75, SR_LANEID ;  /* 0x00000000004b7919 */ /* 0x000e220000000000 */
[----:B------:R-:W1:Y:S01]  /*0be0*/  S2UR UR5, SR_CgaCtaId ;  /* 0x00000000000579c3 */ /* 0x000e620000008800 */
[----:B------:R-:W-:-:S02]  /*0bf0*/  UMOV UR4, 0x400 ;  /* 0x0000040000047882 */ /* 0x000fc40000000000 */
[----:B-1----:R-:W-:Y:S01]  /*0c00*/  ULEA UR4, UR5, UR4, 0x18 ;  /* 0x0000000405047291 */ /* 0x002fe2000f8ec0ff */
[C---:B0-----:R-:W-:Y:S01]  /*0c10*/  VIADD R16, R75.reuse, 0x40 ;  /* 0x000000404b107836 */ /* 0x041fe20000000000 */
[C---:B------:R-:W-:Y:S02]  /*0c20*/  IADD3 R74, PT, PT, R75.reuse, 0x20, RZ ;  /* 0x000000204b4a7810 */ /* 0x040fe40007ffe0ff */
[C---:B------:R-:W-:Y:S02]  /*0c30*/  IADD3 R76, PT, PT, R75.reuse, 0x60, RZ ;  /* 0x000000604b4c7810 */ /* 0x040fe40007ffe0ff */
[-C--:B------:R-:W-:Y:S02]  /*0c40*/  LEA.HI.SX32 R16, R16, R75.reuse, 0x1b ;  /* 0x0000004b10107211 */ /* 0x080fe400078fdaff */
[-C--:B------:R-:W-:Y:S02]  /*0c50*/  LEA.HI.SX32 R72, R75, R75.reuse, 0x1b ;  /* 0x0000004b4b487211 */ /* 0x080fe400078fdaff */
[----:B------:R-:W-:-:S02]  /*0c60*/  LEA.HI.SX32 R74, R74, R75, 0x1b ;  /* 0x0000004b4a4a7211 */ /* 0x000fc400078fdaff */
[----:B------:R-:W-:Y:S01]  /*0c70*/  LEA.HI.SX32 R77, R76, R75, 0x1b ;  /* 0x0000004b4c4d7211 */ /* 0x000fe200078fdaff */
[C---:B------:R-:W-:Y:S01]  /*0c80*/  VIADD R78, R75.reuse, 0x80 ;  /* 0x000000804b4e7836 */ /* 0x040fe20000000000 */
[----:B------:R-:W-:Y:S01]  /*0c90*/  LEA R76, R16, UR4, 0x1 ;  /* 0x00000004104c7c11 */ /* 0x000fe2000f8e08ff */
[C---:B------:R-:W-:Y:S01]  /*0ca0*/  VIADD R82, R75.reuse, 0xc0 ;  /* 0x000000c04b527836 */ /* 0x040fe20000000000 */
[----:B------:R-:W-:Y:S02]  /*0cb0*/  LEA R72, R72, UR4, 0x1 ;  /* 0x0000000448487c11 */ /* 0x000fe4000f8e08ff */
[C---:B------:R-:W-:Y:S02]  /*0cc0*/  IADD3 R80, PT, PT, R75.reuse, 0xa0, RZ ;  /* 0x000000a04b507810 */ /* 0x040fe40007ffe0ff */
[----:B------:R-:W-:Y:S02]  /*0cd0*/  IADD3 R16, PT, PT, R75, 0xe0, RZ ;  /* 0x000000e04b107810 */ /* 0x000fe40007ffe0ff */
[----:B------:R-:W-:-:S02]  /*0ce0*/  LEA R74, R74, UR4, 0x1 ;  /* 0x000000044a4a7c11 */ /* 0x000fc4000f8e08ff */
[-C--:B------:R-:W-:Y:S02]  /*0cf0*/  LEA.HI.SX32 R79, R80, R75.reuse, 0x1b ;  /* 0x0000004b504f7211 */ /* 0x080fe400078fdaff */
[-C--:B------:R-:W-:Y:S02]  /*0d00*/  LEA.HI.SX32 R16, R16, R75.reuse, 0x1b ;  /* 0x0000004b10107211 */ /* 0x080fe400078fdaff */
[-C--:B------:R-:W-:Y:S02]  /*0d10*/  LEA.HI.SX32 R78, R78, R75.reuse, 0x1b ;  /* 0x0000004b4e4e7211 */ /* 0x080fe400078fdaff */
[----:B------:R-:W-:Y:S01]  /*0d20*/  LEA.HI.SX32 R80, R82, R75, 0x1b ;  /* 0x0000004b52507211 */ /* 0x000fe200078fdaff */
[----:B------:R-:W-:Y:S01]  /*0d30*/  VIADD R82, R75, 0x100 ;  /* 0x000001004b527836 */ /* 0x000fe20000000000 */
[----:B------:R-:W-:Y:S01]  /*0d40*/  LEA R77, R77, UR4, 0x1 ;  /* 0x000000044d4d7c11 */ /* 0x000fe2000f8e08ff */
[C---:B------:R-:W-:Y:S01]  /*0d50*/  VIADD R96, R75.reuse, 0x140 ;  /* 0x000001404b607836 */ /* 0x040fe20000000000 */
[----:B------:R-:W-:-:S02]  /*0d60*/  IADD3 R84, PT, PT, R75, 0x120, RZ ;  /* 0x000001204b547810 */ /* 0x000fc40007ffe0ff */
[----:B------:R-:W-:Y:S02]  /*0d70*/  LEA R78, R78, UR4, 0x1 ;  /* 0x000000044e4e7c11 */ /* 0x000fe4000f8e08ff */
[----:B------:R-:W-:Y:S02]  /*0d80*/  LEA R79, R79, UR4, 0x1 ;  /* 0x000000044f4f7c11 */ /* 0x000fe4000f8e08ff */
[----:B------:R-:W-:Y:S02]  /*0d90*/  IADD3 R98, PT, PT, R75, 0x160, RZ ;  /* 0x000001604b627810 */ /* 0x000fe40007ffe0ff */
[----:B------:R-:W-:Y:S02]  /*0da0*/  LEA R80, R80, UR4, 0x1 ;  /* 0x0000000450507c11 */ /* 0x000fe4000f8e08ff */
[-C--:B------:R-:W-:Y:S02]  /*0db0*/  LEA.HI.SX32 R82, R82, R75.reuse, 0x1b ;  /* 0x0000004b52527211 */ /* 0x080fe400078fdaff */
[----:B------:R-:W-:-:S02]  /*0dc0*/  LEA.HI.SX32 R84, R84, R75, 0x1b ;  /* 0x0000004b54547211 */ /* 0x000fc400078fdaff */
[-C--:B------:R-:W-:Y:S02]  /*0dd0*/  LEA.HI.SX32 R96, R96, R75.reuse, 0x1b ;  /* 0x0000004b60607211 */ /* 0x080fe400078fdaff */
[----:B------:R-:W-:Y:S02]  /*0de0*/  LEA.HI.SX32 R98, R98, R75, 0x1b ;  /* 0x0000004b62627211 */ /* 0x000fe400078fdaff */
[----:B------:R-:W-:Y:S02]  /*0df0*/  LEA R82, R82, UR4, 0x1 ;  /* 0x0000000452527c11 */ /* 0x000fe4000f8e08ff */
[----:B------:R-:W-:Y:S02]  /*0e00*/  P2R R110, PR, RZ, 0x1 ;  /* 0x00000001ff6e7803 */ /* 0x000fe40000000000 */
[----:B------:R-:W-:Y:S02]  /*0e10*/  ISETP.GE.AND P0, PT, R53, R73, PT ;  /* 0x000000493500720c */ /* 0x000fe40003f06270 */
[----:B------:R-:W-:-:S02]  /*0e20*/  PRMT R95, RZ, 0x7610, R95 ;  /* 0x00007610ff5f7816 */ /* 0x000fc4000000005f */
[----:B------:R-:W-:Y:S02]  /*0e30*/  P2R R104, PR, RZ, 0x2 ;  /* 0x00000002ff687803 */ /* 0x000fe40000000000 */
[----:B------:R-:W-:Y:S02]  /*0e40*/  ISETP.GE.AND P1, PT, R56, R73, PT ;  /* 0x000000493800720c */ /* 0x000fe40003f26270 */
[----:B------:R-:W-:Y:S02]  /*0e50*/  PRMT R97, RZ, 0x7610, R97 ;  /* 0x00007610ff617816 */ /* 0x000fe40000000061 */
[----:B------:R-:W-:Y:S02]  /*0e60*/  PRMT R111, RZ, 0x7610, R111 ;  /* 0x00007610ff6f7816 */ /* 0x000fe4000000006f */
[----:B------:R-:W-:Y:S02]  /*0e70*/  PRMT R113, RZ, 0x7610, R113 ;  /* 0x00007610ff717816 */ /* 0x000fe40000000071 */
[----:B------:R-:W-:-:S02]  /*0e80*/  PRMT R115, RZ, 0x7610, R115 ;  /* 0x00007610ff737816 */ /* 0x000fc40000000073 */
[----:B------:R-:W-:Y:S02]  /*0e90*/  PRMT R117, RZ, 0x7610, R117 ;  /* 0x00007610ff757816 */ /* 0x000fe40000000075 */
[----:B------:R-:W-:Y:S02]  /*0ea0*/  PRMT R119, RZ, 0x7610, R119 ;  /* 0x00007610ff777816 */ /* 0x000fe40000000077 */
[----:B------:R-:W-:Y:S01]  /*0eb0*/  PRMT R112, RZ, 0x7610, R112 ;  /* 0x00007610ff707816 */ /* 0x000fe20000000070 */
[----:B--2---:R-:W-:Y:S04]  /*0ec0*/  STS.U16 [R72], R19 ;  /* 0x0000001348007388 */ /* 0x004fe80000000400 */
[----:B---3--:R-:W-:Y:S04]  /*0ed0*/  STS.U16 [R74+0x40], R21 ;  /* 0x000040154a007388 */ /* 0x008fe80000000400 */
[----:B----4-:R0:W-:Y:S02]  /*0ee0*/  STS.U16 [R76+0x80], R81 ;  /* 0x000080514c007388 */ /* 0x0101e40000000400 */
[----:B0-----:R-:W-:Y:S01]  /*0ef0*/  LEA R81, R16, UR4, 0x1 ;  /* 0x0000000410517c11 */ /* 0x001fe2000f8e08ff */
[----:B------:R-:W-:Y:S01]  /*0f00*/  VIADD R16, R75, 0x180 ;  /* 0x000001804b107836 */ /* 0x000fe20000000000 */
[----:B------:R0:W-:Y:S04]  /*0f10*/  STS.U16 [R77+0xc0], R18 ;  /* 0x0000c0124d007388 */ /* 0x0001e80000000400 */
[----:B------:R1:W-:Y:S01]  /*0f20*/  STS.U16 [R78+0x100], R83 ;  /* 0x000100534e007388 */ /* 0x0003e20000000400 */
[----:B------:R-:W-:-:S03]  /*0f30*/  LEA.HI.SX32 R16, R16, R75, 0x1b ;  /* 0x0000004b10107211 */ /* 0x000fc600078fdaff */
[----:B------:R2:W-:Y:S01]  /*0f40*/  STS.U16 [R79+0x140], R20 ;  /* 0x000140144f007388 */ /* 0x0005e20000000400 */
[----:B0-----:R-:W-:-:S03]  /*0f50*/  IADD3 R18, PT, PT, R75, 0x1a0, RZ ;  /* 0x000001a04b127810 */ /* 0x001fc60007ffe0ff */
[----:B------:R0:W-:Y:S01]  /*0f60*/  STS.U16 [R80+0x180], R85 ;  /* 0x0001805550007388 */ /* 0x0001e20000000400 */
[----:B-1----:R-:W-:Y:S02]  /*0f70*/  LEA R83, R84, UR4, 0x1 ;  /* 0x0000000454537c11 */ /* 0x002fe4000f8e08ff */
[----:B------:R-:W-:Y:S01]  /*0f80*/  LEA R84, R96, UR4, 0x1 ;  /* 0x0000000460547c11 */ /* 0x000fe2000f8e08ff */
[----:B------:R1:W-:Y:S01]  /*0f90*/  STS.U16 [R81+0x1c0], R86 ;  /* 0x0001c05651007388 */ /* 0x0003e20000000400 */
[C---:B--2---:R-:W-:Y:S01]  /*0fa0*/  VIADD R20, R75.reuse, 0x1c0 ;  /* 0x000001c04b147836 */ /* 0x044fe20000000000 */
[----:B------:R-:W-:Y:S02]  /*0fb0*/  IADD3 R96, PT, PT, R75, 0x1e0, RZ ;  /* 0x000001e04b607810 */ /* 0x000fe40007ffe0ff */
[----:B0-----:R-:W-:Y:S01]  /*0fc0*/  LEA R85, R98, UR4, 0x1 ;  /* 0x0000000462557c11 */ /* 0x001fe2000f8e08ff */
[----:B------:R0:W-:Y:S01]  /*0fd0*/  STS.U16 [R82+0x200], R87 ;  /* 0x0002005752007388 */ /* 0x0001e20000000400 */
[----:B------:R-:W-:-:S02]  /*0fe0*/  LEA.HI.SX32 R18, R18, R75, 0x1b ;  /* 0x0000004b12127211 */ /* 0x000fc400078fdaff */
[----:B-1----:R-:W-:Y:S01]  /*0ff0*/  LEA R86, R16, UR4, 0x1 ;  /* 0x0000000410567c11 */ /* 0x002fe2000f8e08ff */
[----:B------:R-:W-:Y:S01]  /*1000*/  IMAD.SHL.U32 R16, R75, 0x10, RZ ;  /* 0x000000104b107824 */ /* 0x000fe200078e00ff */
[----:B------:R1:W-:Y:S01]  /*1010*/  STS.U16 [R83+0x240], R88 ;  /* 0x0002405853007388 */ /* 0x0003e20000000400 */
[-C--:B------:R-:W-:Y:S02]  /*1020*/  LEA.HI.SX32 R20, R20, R75.reuse, 0x1b ;  /* 0x0000004b14147211 */ /* 0x080fe400078fdaff */
[----:B------:R-:W-:Y:S01]  /*1030*/  LEA.HI.SX32 R96, R96, R75, 0x1b ;  /* 0x0000004b60607211 */ /* 0x000fe200078fdaff */
[----:B------:R2:W-:Y:S01]  /*1040*/  STS.U16 [R84+0x280], R89 ;  /* 0x0002805954007388 */ /* 0x0005e20000000400 */
[----:B0-----:R-:W-:-:S03]  /*1050*/  LEA R87, R18, UR4, 0x1 ;  /* 0x0000000412577c11 */ /* 0x001fc6000f8e08ff */
[----:B------:R0:W-:Y:S01]  /*1060*/  STS.U16 [R85+0x2c0], R90 ;  /* 0x0002c05a55007388 */ /* 0x0001e20000000400 */
[----:B-1----:R-:W-:-:S03]  /*1070*/  LEA R88, R20, UR4, 0x1 ;  /* 0x0000000414587c11 */ /* 0x002fc6000f8e08ff */
[----:B------:R-:W-:Y:S01]  /*1080*/  STS.U16 [R86+0x300], R91 ;  /* 0x0003005b56007388 */ /* 0x000fe20000000400 */
[----:B--2---:R-:W-:Y:S02]  /*1090*/  LEA R89, R96, UR4, 0x1 ;  /* 0x0000000460597c11 */ /* 0x004fe4000f8e08ff */
[----:B0-----:R-:W-:Y:S01]  /*10a0*/  LEA.HI.SX32 R90, R16, R16, 0x1b ;  /* 0x00000010105a7211 */ /* 0x001fe200078fdaff */
[----:B------:R-:W-:Y:S03]  /*10b0*/  STS.U16 [R87+0x340], R92 ;  /* 0x0003405c57007388 */ /* 0x000fe60000000400 */
        /* <DEDUP_REMOVED lines=26> */
[-C--:B------:R-:W-:Y:S02]  /*1260*/  ISETP.GE.AND P1, PT, R58, R73.reuse, PT ;  /* 0x000000493a00720c */ /* 0x080fe40003f26270 */
[----:B------:R-:W-:Y:S01]  /*1270*/  PRMT R92, RZ, 0x7610, R92 ;  /* 0x00007610ff5c7816 */ /* 0x000fe2000000005c */
[----:B------:R-:W4:Y:S01]  /*1280*/  @!P3 LDG.E.U16 R117, desc[UR16][R14.64+0x300] ;  /* 0x000300100e75b981 */ /* 0x000f22000c1e1500 */
[----:B-1----:R-:W-:Y:S02]  /*1290*/  PRMT R94, RZ, 0x7610, R94 ;  /* 0x00007610ff5e7816 */ /* 0x002fe4000000005e */
[----:B------:R-:W-:Y:S01]  /*12a0*/  PRMT R96, RZ, 0x7610, R96 ;  /* 0x00007610ff607816 */ /* 0x000fe20000000060 */
[----:B------:R-:W4:Y:S04]  /*12b0*/  @!P5 LDG.E.U16 R119, desc[UR16][R14.64+0x380] ;  /* 0x000380100e77d981 */ /* 0x000f28000c1e1500 */
[----:B------:R-:W4:Y:S01]  /*12c0*/  @!P0 LDG.E.U16 R93, desc[UR16][R14.64+0x80] ;  /* 0x000080100e5d8981 */ /* 0x000f22000c1e1500 */
[----:B------:R-:W-:-:S03]  /*12d0*/  ISETP.GE.AND P0, PT, R59, R73, PT ;  /* 0x000000493b00720c */ /* 0x000fc60003f06270 */
[----:B------:R-:W4:Y:S01]  /*12e0*/  @!P1 LDG.E.U16 R92, desc[UR16][R14.64+0xc0] ;  /* 0x0000c0100e5c9981 */ /* 0x000f22000c1e1500 */
[-C--:B------:R-:W-:Y:S02]  /*12f0*/  ISETP.GE.AND P1, PT, R60, R73.reuse, PT ;  /* 0x000000493c00720c */ /* 0x080fe40003f26270 */
[----:B------:R-:W-:Y:S01]  /*1300*/  PRMT R98, RZ, 0x7610, R98 ;  /* 0x00007610ff627816 */ /* 0x000fe20000000062 */
[----:B------:R-:W4:Y:S06]  /*1310*/  @!P6 LDG.E.U16 R112, desc[UR16][R14.64+0x3c0] ;  /* 0x0003c0100e70e981 */ /* 0x000f2c000c1e1500 */
[----:B------:R-:W4:Y:S01]  /*1320*/  @!P0 LDG.E.U16 R97, desc[UR16][R14.64+0x100] ;  /* 0x000100100e618981 */ /* 0x000f22000c1e1500 */
[----:B------:R-:W-:-:S03]  /*1330*/  ISETP.GE.AND P0, PT, R61, R73, PT ;  /* 0x000000493d00720c */ /* 0x000fc60003f06270 */
[----:B------:R-:W4:Y:S01]  /*1340*/  @!P1 LDG.E.U16 R94, desc[UR16][R14.64+0x140] ;  /* 0x000140100e5e9981 */ /* 0x000f22000c1e1500 */
[----:B------:R-:W-:-:S09]  /*1350*/  ISETP.GE.AND P1, PT, R62, R73, PT ;  /* 0x000000493e00720c */ /* 0x000fd20003f26270 */
[----:B------:R-:W4:Y:S01]  /*1360*/  @!P0 LDG.E.U16 R111, desc[UR16][R14.64+0x180] ;  /* 0x000180100e6f8981 */ /* 0x000f22000c1e1500 */
[----:B------:R-:W-:-:S03]  /*1370*/  ISETP.GE.AND P0, PT, R63, R73, PT ;  /* 0x000000493f00720c */ /* 0x000fc60003f06270 */
[----:B------:R-:W4:Y:S01]  /*1380*/  @!P1 LDG.E.U16 R96, desc[UR16][R14.64+0x1c0] ;  /* 0x0001c0100e609981 */ /* 0x000f22000c1e1500 */
[----:B------:R-:W-:-:S09]  /*1390*/  ISETP.NE.AND P1, PT, R104, RZ, PT ;  /* 0x000000ff6800720c */ /* 0x000fd20003f25270 */
[----:B------:R-:W4:Y:S01]  /*13a0*/  @!P0 LDG.E.U16 R113, desc[UR16][R14.64+0x200] ;  /* 0x000200100e718981 */ /* 0x000f22000c1e1500 */
[----:B------:R-:W-:Y:S02]  /*13b0*/  ISETP.NE.AND P0, PT, R110, RZ, PT ;  /* 0x000000ff6e00720c */ /* 0x000fe40003f05270 */
[----:B------:R-:W-:Y:S01]  /*13c0*/  PRMT R104, RZ, 0x7610, R104 ;  /* 0x00007610ff687816 */ /* 0x000fe20000000068 */
[----:B------:R-:W4:Y:S01]  /*13d0*/  @!P1 LDG.E.U16 R115, desc[UR16][R14.64+0x280] ;  /* 0x000280100e739981 */ /* 0x000f22000c1e1500 */
[----:B------:R-:W-:-:S04]  /*13e0*/  PRMT R110, RZ, 0x7610, R110 ;  /* 0x00007610ff6e7816 */ /* 0x000fc8000000006e */
[----:B------:R-:W4:Y:S04]  /*13f0*/  @!P2 LDG.E.U16 R104, desc[UR16][R14.64+0x2c0] ;  /* 0x0002c0100e68a981 */ /* 0x000f28000c1e1500 */
[----:B------:R-:W4:Y:S04]  /*1400*/  @!P4 LDG.E.U16 R110, desc[UR16][R14.64+0x340] ;  /* 0x000340100e6ec981 */ /* 0x000f28000c1e1500 */
        /* <DEDUP_REMOVED lines=27> */
[----:B------:R0:W2:Y:S04]  /*15c0*/  LDS.U16 R98, [R90+0xc] ;  /* 0x00000c005a627984 */ /* 0x0000a80000000400 */
[----:B------:R0:W2:Y:S04]  /*15d0*/  LDS.U16 R104, [R90+0xe] ;  /* 0x00000e005a687984 */ /* 0x0000a80000000400 */
[----:B------:R0:W2:Y:S04]  /*15e0*/  LDS.U16 R111, [R90+0x10] ;  /* 0x000010005a6f7984 */ /* 0x0000a80000000400 */
[----:B------:R0:W2:Y:S04]  /*15f0*/  LDS.U16 R116, [R90+0x12] ;  /* 0x000012005a747984 */ /* 0x0000a80000000400 */
        /* <DEDUP_REMOVED lines=9> */
[----:B------:R-:W-:-:S04]  /*1690*/  FSETP.GTU.FTZ.AND P0, PT, R95, 20, PT ;  /* 0x41a000005f00780b */ /* 0x000fc80003f1c000 */
[----:B------:R-:W-:Y:S02]  /*16a0*/  ISETP.EQ.OR P0, PT, RZ, UR9, P0 ;  /* 0x00000009ff007c0c */ /* 0x000fe40008702670 */
[----:B--2---:R-:W-:Y:S01]  /*16b0*/  SHF.L.U32 R93, R93, 0x10, RZ ;  /* 0x000000105d5d7819 */ /* 0x004fe200000006ff */
[----:B---3--:R-:W-:Y:S02]  /*16c0*/  IMAD.U32 R117, R92, 0x10000, RZ ;  /* 0x000100005c757824 */ /* 0x008fe400078e00ff */
[----:B----4-:R-:W-:Y:S02]  /*16d0*/  IMAD.U32 R119, R94, 0x10000, RZ ;  /* 0x000100005e777824 */ /* 0x010fe400078e00ff */
[--C-:B------:R-:W-:Y:S01]  /*16e0*/  FADD.FTZ R91, R93, R22.reuse ;  /* 0x000000165d5b7221 */ /* 0x100fe20000010000 */
[--C-:B------:R-:W-:Y:S01]  /*16f0*/  FADD.FTZ R96, R117, R22.reuse ;  /* 0x0000001675607221 */ /* 0x100fe20000010000 */
[--C-:B------:R-:W-:Y:S01]  /*1700*/  FADD.FTZ R92, R119, R22.reuse ;  /* 0x00000016775c7221 */ /* 0x100fe20000010000 */
[----:B------:R-:W-:Y:S01]  /*1710*/  FADD.FTZ R93, R121, R22 ;  /* 0x00000016795d7221 */ /* 0x000fe20000010000 */
[----:B------:R-:W-:Y:S01]  /*1720*/  IMAD.U32 R97, R97, 0x10000, RZ ;  /* 0x0001000061617824 */ /* 0x000fe200078e00ff */
[----:B------:R-:W-:-:S02]  /*1730*/  FSETP.GTU.FTZ.AND P3, PT, R91, 20, PT ;  /* 0x41a000005b00780b */ /* 0x000fc40003f7c000 */
        /* <DEDUP_REMOVED lines=35> */
.L_x_3821:
[----:B------:R-:W-:Y:S05]  /*1970*/  BSYNC.RECONVERGENT B0 ;  /* 0x0000000000007941 */ /* 0x000fea0003800200 */
.L_x_3820:
        /* <DEDUP_REMOVED lines=37> */
.L_x_3823:
[----:B------:R-:W-:Y:S05]  /*1bd0*/  BSYNC.RECONVERGENT B0 ;  /* 0x0000000000007941 */ /* 0x000fea0003800200 */
.L_x_3822:
        /* <DEDUP_REMOVED lines=35> */
.L_x_3825:
[----:B------:R-:W-:Y:S05]  /*1e10*/  BSYNC.RECONVERGENT B0 ;  /* 0x0000000000007941 */ /* 0x000fea0003800200 */
.L_x_3824:
        /* <DEDUP_REMOVED lines=37> */
.L_x_3827:
[----:B------:R-:W-:Y:S05]  /*2070*/  BSYNC.RECONVERGENT B0 ;  /* 0x0000000000007941 */ /* 0x000fea0003800200 */
.L_x_3826:
        /* <DEDUP_REMOVED lines=35> */
.L_x_3829:
[----:B------:R-:W-:Y:S05]  /*22b0*/  BSYNC.RECONVERGENT B0 ;  /* 0x0000000000007941 */ /* 0x000fea0003800200 */
.L_x_3828:
        /* <DEDUP_REMOVED lines=37> */
.L_x_3831:
[----:B------:R-:W-:Y:S05]  /*2510*/  BSYNC.RECONVERGENT B0 ;  /* 0x0000000000007941 */ /* 0x000fea0003800200 */
.L_x_3830:
        /* <DEDUP_REMOVED lines=35> */
.L_x_3833:
[----:B------:R-:W-:Y:S05]  /*2750*/  BSYNC.RECONVERGENT B0 ;  /* 0x0000000000007941 */ /* 0x000fea0003800200 */
.L_x_3832:
        /* <DEDUP_REMOVED lines=37> */
.L_x_3835:
[----:B------:R-:W-:Y:S05]  /*29b0*/  BSYNC.RECONVERGENT B0 ;  /* 0x0000000000007941 */ /* 0x000fea0003800200 */
.L_x_3834:
[----:B------:R-:W-:Y:S01]  /*29c0*/  IMAD.U32 R117, R112, 0x10000, RZ ;  /* 0x0001000070757824 */ /* 0x000fe200078e00ff */
[----:B------:R-:W-:Y:S01]  /*29d0*/  BSSY.RECONVERGENT B0, `(.L_x_3836) ;  /* 0x0000024000007945 */ /* 0x000fe20003800200 */
[----:B------:R-:W-:Y:S02]  /*29e0*/  SHF.L.U32 R116, R109, 0x10, RZ ;  /* 0x000000106d747819 */ /* 0x000fe400000006ff */
[----:B------:R-:W-:Y:S01]  /*29f0*/  FSETP.GTU.FTZ.AND P4, PT, R113, 20, PT ;  /* 0x41a000007100780b */ /* 0x000fe20003f9c000 */
[----:B------:R-:W-:Y:S01]  /*2a00*/  FADD.FTZ R109, R117, R22 ;  /* 0x00000016756d7221 */ /* 0x000fe20000010000 */
[----:B------:R-:W-:Y:S01]  /*2a10*/  PRMT R112, RZ, 0x7610, R112 ;  /* 0x00007610ff707816 */ /* 0x000fe20000000070 */
[----:B------:R-:W-:Y:S10]  /*2a20*/  @P3 BRA `(.L_x_3837) ;  /* 0x0000000000783947 */ /* 0x000ff40003800000 */
        /* <DEDUP_REMOVED lines=30> */
.L_x_3837:
[----:B------:R-:W-:Y:S05]  /*2c10*/  BSYNC.RECONVERGENT B0 ;  /* 0x0000000000007941 */ /* 0x000fea0003800200 */
.L_x_3836:
[----:B------:R-:W-:Y:S01]  /*2c20*/  ISETP.EQ.OR P6, PT, RZ, UR9, P2 ;  /* 0x00000009ff007c0c */ /* 0x000fe200097c2670 */
[----:B------:R-:W-:Y:S01]  /*2c30*/  BSSY.RECONVERGENT B0, `(.L_x_3838) ;  /* 0x0000028000007945 */ /* 0x000fe20003800200 */
[----:B------:R-:W-:Y:S01]  /*2c40*/  SHF.L.U32 R121, R110, 0x10, RZ ;  /* 0x000000106e797819 */ /* 0x000fe200000006ff */
[----:B------:R-:W-:Y:S01]  /*2c50*/  IMAD.U32 R119, R106, 0x10000, RZ ;  /* 0x000100006a777824 */ /* 0x000fe200078e00ff */
[----:B------:R-:W-:Y:S01]  /*2c60*/  SHF.L.U32 R106, R105, 0x10, RZ ;  /* 0x00000010696a7819 */ /* 0x000fe200000006ff */
[----:B------:R-:W-:Y:S01]  /*2c70*/  IMAD.U32 R117, R108, 0x10000, RZ ;  /* 0x000100006c757824 */ /* 0x000fe200078e00ff */
[----:B------:R-:W-:Y:S01]  /*2c80*/  FSETP.GTU.FTZ.AND P3, PT, R109, 20, PT ;  /* 0x41a000006d00780b */ /* 0x000fe20003f7c000 */
[----:B------:R-:W-:Y:S01]  /*2c90*/  FADD.FTZ R105, R121, R22 ;  /* 0x0000001679697221 */ /* 0x000fe20000010000 */
        /* <DEDUP_REMOVED lines=33> */
.L_x_3839:
[----:B------:R-:W-:Y:S05]  /*2eb0*/  BSYNC.RECONVERGENT B0 ;  /* 0x0000000000007941 */ /* 0x000fea0003800200 */
.L_x_3838:
        /* <DEDUP_REMOVED lines=39> */
.L_x_3841:
[----:B------:R-:W-:Y:S05]  /*3130*/  BSYNC.RECONVERGENT B0 ;  /* 0x0000000000007941 */ /* 0x000fea0003800200 */
.L_x_3840:
        /* <DEDUP_REMOVED lines=44> */
.L_x_3843:
[----:B------:R-:W-:Y:S05]  /*3400*/  BSYNC.RECONVERGENT B0 ;  /* 0x0000000000007941 */ /* 0x000fea0003800200 */
.L_x_3842:
        /* <DEDUP_REMOVED lines=32> */
.L_x_3845:
[----:B------:R-:W-:Y:S05]  /*3610*/  BSYNC.RECONVERGENT B0 ;  /* 0x0000000000007941 */ /* 0x000fea0003800200 */
.L_x_3844:
        /* <DEDUP_REMOVED lines=32> */
.L_x_3847:
[----:B------:R-:W-:Y:S05]  /*3820*/  BSYNC.RECONVERGENT B0 ;  /* 0x0000000000007941 */ /* 0x000fea0003800200 */
.L_x_3846:
        /* <DEDUP_REMOVED lines=32> */
.L_x_3849:
[----:B------:R-:W-:Y:S05]  /*3a30*/  BSYNC.RECONVERGENT B0 ;  /* 0x0000000000007941 */ /* 0x000fea0003800200 */
.L_x_3848:
        /* <DEDUP_REMOVED lines=32> */
.L_x_3851:
[----:B------:R-:W-:Y:S05]  /*3c40*/  BSYNC.RECONVERGENT B0 ;  /* 0x0000000000007941 */ /* 0x000fea0003800200 */
.L_x_3850:
        /* <DEDUP_REMOVED lines=45> */
.L_x_3855:
[----:B------:R-:W-:Y:S01]  /*3f20*/  IMAD.MOV.U32 R16, RZ, RZ, R141 ;  /* 0x000000ffff107224 */ /* 0x000fe200078e008d */
[----:B------:R-:W-:-:S05]  /*3f30*/  MOV R17, R142 ;  /* 0x0000008e00117202 */ /* 0x000fca0000000f00 */
[----:B------:R1:W2:Y:S01]  /*3f40*/  LDG.E R16, desc[UR16][R16.64] ;  /* 0x0000001010107981 */ /* 0x0002a2000c1e1900 */
[----:B0-----:R-:W-:Y:S02]  /*3f50*/  MOV R18, R143 ;  /* 0x0000008f00127202 */ /* 0x001fe40000000f00 */
[----:B------:R-:W-:-:S05]  /*3f60*/  MOV R19, R144 ;  /* 0x0000009000137202 */ /* 0x000fca0000000f00 */
[----:B------:R3:W4:Y:S01]  /*3f70*/  LDG.E R148, desc[UR16][R18.64] ;  /* 0x0000001012947981 */ /* 0x000722000c1e1900 */
[----:B-1----:R-:W-:Y:S01]  /*3f80*/  IMAD.MOV.U32 R17, RZ, RZ, R146 ;  /* 0x000000ffff117224 */ /* 0x002fe200078e0092 */
[-C--:B------:R-:W-:Y:S02]  /*3f90*/  ISETP.GE.U32.AND P2, PT, R35, R73.reuse, PT ;  /* 0x000000492300720c */ /* 0x080fe40003f46070 */
[-C--:B------:R-:W-:Y:S02]  /*3fa0*/  ISETP.GE.U32.AND P3, PT, R38, R73.reuse, PT ;  /* 0x000000492600720c */ /* 0x080fe40003f66070 */
[-C--:B------:R-:W-:Y:S02]  /*3fb0*/  ISETP.GE.U32.AND P4, PT, R39, R73.reuse, PT ;  /* 0x000000492700720c */ /* 0x080fe40003f86070 */
[----:B------:R-:W-:Y:S02]  /*3fc0*/  ISETP.GE.U32.AND P6, PT, R41, R73, PT ;  /* 0x000000492900720c */ /* 0x000fe40003fc6070 */
[----:B------:R-:W-:-:S02]  /*3fd0*/  FSEL R149, R116, RZ, !P2 ;  /* 0x000000ff74957208 */ /* 0x000fc40005000000 */
[-C--:B------:R-:W-:Y:S02]  /*3fe0*/  ISETP.GE.U32.AND P5, PT, R40, R73.reuse, PT ;  /* 0x000000492800720c */ /* 0x080fe40003fa6070 */
[-C--:B------:R-:W-:Y:S02]  /*3ff0*/  ISETP.GE.U32.AND P1, PT, R43, R73.reuse, PT ;  /* 0x000000492b00720c */ /* 0x080fe40003f26070 */
[----:B------:R-:W-:Y:S02]  /*4000*/  FSEL R155, R119, RZ, !P5 ;  /* 0x000000ff779b7208 */ /* 0x000fe40006800000 */
[----:B------:R-:W-:Y:S02]  /*4010*/  ISETP.GE.U32.AND P0, PT, R42, R73, PT ;  /* 0x000000492a00720c */ /* 0x000fe40003f06070 */
[----:B------:R-:W-:Y:S02]  /*4020*/  FSEL R157, R106, RZ, !P6 ;  /* 0x000000ff6a9d7208 */ /* 0x000fe40007000000 */
[----:B------:R-:W-:-:S02]  /*4030*/  FSEL R159, R130, RZ, !P0 ;  /* 0x000000ff829f7208 */ /* 0x000fc40004000000 */
[----:B------:R-:W-:Y:S01]  /*4040*/  FSEL R161, R102, RZ, !P1 ;  /* 0x000000ff66a17208 */ /* 0x000fe20004800000 */
[----:B------:R-:W1:Y:S01]  /*4050*/  S2UR UR8, SR_CgaCtaId ;  /* 0x00000000000879c3 */ /* 0x000e620000008800 */
[----:B------:R-:W-:Y:S01]  /*4060*/  UMOV UR4, 0x400 ;  /* 0x0000040000047882 */ /* 0x000fe20000000000 */
[----:B--2---:R-:W-:Y:S01]  /*4070*/  FMUL.FTZ R20, R16, 1.4426950216293334961 ;  /* 0x3fb8aa3b10147820 */ /* 0x004fe20000410000 */
[----:B------:R-:W-:-:S03]  /*4080*/  MOV R16, R145 ;  /* 0x0000009100107202 */ /* 0x000fc60000000f00 */
[C---:B------:R-:W-:Y:S01]  /*4090*/  FMUL.FTZ R150, R20.reuse, R96 ;  /* 0x0000006014967220 */ /* 0x040fe20000410000 */
[C---:B------:R-:W-:Y:S01]  /*40a0*/  FMUL.FTZ R21, R20.reuse, R95 ;  /* 0x0000005f14157220 */ /* 0x040fe20000410000 */
[----:B------:R2:W4:Y:S01]  /*40b0*/  LDG.E R147, desc[UR16][R16.64] ;  /* 0x0000001010937981 */ /* 0x000522000c1e1900 */
[C---:B------:R-:W-:Y:S01]  /*40c0*/  FMUL.FTZ R152, R20.reuse, R91 ;  /* 0x0000005b14987220 */ /* 0x040fe20000410000 */
[----:B------:R-:W5:Y:S01]  /*40d0*/  MUFU.EX2 R151, R150 ;  /* 0x0000009600977308 */ /* 0x000f620000000800 */
[C---:B---3--:R-:W-:Y:S01]  /*40e0*/  FMUL.FTZ R18, R20.reuse, R97 ;  /* 0x0000006114127220 */ /* 0x048fe20000410000 */
[C---:B------:R-:W-:Y:S01]  /*40f0*/  FMUL.FTZ R153, R20.reuse, R92 ;  /* 0x0000005c14997220 */ /* 0x040fe20000410000 */
[C---:B--2---:R-:W-:Y:S01]  /*4100*/  FMUL.FTZ R16, R20.reuse, R93 ;  /* 0x0000005d14107220 */ /* 0x044fe20000410000 */
[----:B------:R2:W3:Y:S01]  /*4110*/  MUFU.EX2 R154, R152 ;  /* 0x00000098009a7308 */ /* 0x0004e20000000800 */
[----:B------:R-:W-:-:S04]  /*4120*/  FMUL.FTZ R19, R20, R98 ;  /* 0x0000006214137220 */ /* 0x000fc80000410000 */
[----:B------:R-:W0:Y:S01]  /*4130*/  MUFU.EX2 R16, R16 ;  /* 0x0000001000107308 */ /* 0x000e220000000800 */
[----:B------:R-:W-:-:S03]  /*4140*/  FMUL.FTZ R17, R20, R94 ;  /* 0x0000005e14117220 */ /* 0x000fc60000410000 */
[----:B------:R-:W1:Y:S04]  /*4150*/  MUFU.EX2 R21, R21 ;  /* 0x0000001500157308 */ /* 0x000e680000000800 */
[----:B------:R3:W1:Y:S04]  /*4160*/  MUFU.EX2 R156, R153 ;  /* 0x00000099009c7308 */ /* 0x0006680000000800 */
[----:B------:R-:W1:Y:S01]  /*4170*/  MUFU.EX2 R18, R18 ;  /* 0x0000001200127308 */ /* 0x000e620000000800 */
[----:B--2---:R-:W-:-:S03]  /*4180*/  FSEL R152, R117, RZ, !P3 ;  /* 0x000000ff75987208 */ /* 0x004fc60005800000 */
[----:B------:R-:W2:Y:S01]  /*4190*/  MUFU.EX2 R19, R19 ;  /* 0x0000001300137308 */ /* 0x000ea20000000800 */
[----:B-----5:R-:W-:-:S03]  /*41a0*/  FSEL R151, R151, 1, !P3 ;  /* 0x3f80000097977808 */ /* 0x020fc60005800000 */
[----:B------:R-:W5:Y:S01]  /*41b0*/  MUFU.EX2 R17, R17 ;  /* 0x0000001100117308 */ /* 0x000f620000000800 */
[----:B---3--:R-:W-:Y:S02]  /*41c0*/  FSEL R153, R107, RZ, !P4 ;  /* 0x000000ff6b997208 */ /* 0x008fe40006000000 */
[----:B------:R-:W-:Y:S02]  /*41d0*/  FSEL R154, R154, 1, !P4 ;  /* 0x3f8000009a9a7808 */ /* 0x000fe40006000000 */
[----:B0-----:R-:W-:Y:S01]  /*41e0*/  FSEL R160, R16, 1, !P6 ;  /* 0x3f80000010a07808 */ /* 0x001fe20007000000 */
[----:B------:R-:W-:Y:S01]  /*41f0*/  FFMA.FTZ R16, R149, R151, R152 ;  /* 0x0000009795107223 */ /* 0x000fe20000010098 */
[----:B-1----:R-:W-:Y:S01]  /*4200*/  FSEL R150, R21, 1, !P2 ;  /* 0x3f80000015967808 */ /* 0x002fe20005000000 */
[----:B------:R-:W-:Y:S01]  /*4210*/  FMUL.FTZ R21, R20, R104 ;  /* 0x0000006814157220 */ /* 0x000fe20000410000 */
[----:B------:R-:W-:Y:S02]  /*4220*/  ISETP.GE.U32.AND P2, PT, R44, R73, PT ;  /* 0x000000492c00720c */ /* 0x000fe40003f46070 */
[----:B------:R-:W-:-:S02]  /*4230*/  FSEL R156, R156, 1, !P5 ;  /* 0x3f8000009c9c7808 */ /* 0x000fc40006800000 */
[----:B------:R-:W-:Y:S01]  /*4240*/  FSEL R164, R18, 1, !P1 ;  /* 0x3f80000012a47808 */ /* 0x000fe20004800000 */
[----:B------:R-:W-:Y:S01]  /*4250*/  FFMA.FTZ R18, R154, R16, R153 ;  /* 0x000000109a127223 */ /* 0x000fe20000010099 */
[----:B--2---:R-:W-:Y:S01]  /*4260*/  FSEL R166, R19, 1, !P2 ;  /* 0x3f80000013a67808 */ /* 0x004fe20005000000 */
[----:B------:R-:W-:Y:S01]  /*4270*/  FMUL.FTZ R16, R20, R111 ;  /* 0x0000006f14107220 */ /* 0x000fe20000410000 */
[----:B------:R-:W0:Y:S01]  /*4280*/  MUFU.EX2 R21, R21 ;  /* 0x0000001500157308 */ /* 0x000e220000000800 */
[----:B------:R-:W-:Y:S01]  /*4290*/  FFMA.FTZ R19, R156, R18, R155 ;  /* 0x000000129c137223 */ /* 0x000fe2000001009b */
[----:B-----5:R-:W-:Y:S01]  /*42a0*/  FSEL R162, R17, 1, !P0 ;  /* 0x3f80000011a27808 */ /* 0x020fe20004000000 */
[----:B------:R-:W-:Y:S02]  /*42b0*/  FMUL.FTZ R17, R20, R115 ;  /* 0x0000007314117220 */ /* 0x000fe40000410000 */
[----:B------:R-:W-:Y:S01]  /*42c0*/  FFMA.FTZ R170, R160, R19, R157 ;  /* 0x00000013a0aa7223 */ /* 0x000fe2000001009d */
[----:B------:R-:W1:Y:S01]  /*42d0*/  MUFU.EX2 R16, R16 ;  /* 0x0000001000107308 */ /* 0x000e620000000800 */
[----:B------:R-:W-:-:S02]  /*42e0*/  FMUL.FTZ R18, R20, R114 ;  /* 0x0000007214127220 */ /* 0x000fc40000410000 */
[----:B------:R-:W-:Y:S01]  /*42f0*/  FFMA.FTZ R172, R162, R170, R159 ;  /* 0x000000aaa2ac7223 */ /* 0x000fe2000001009f */
[----:B------:R-:W2:Y:S01]  /*4300*/  MUFU.EX2 R17, R17 ;  /* 0x0000001100117308 */ /* 0x000ea20000000800 */
[----:B------:R-:W-:Y:S01]  /*4310*/  ISETP.GE.U32.AND P3, PT, R45, R73, PT ;  /* 0x000000492d00720c */ /* 0x000fe20003f66070 */
[----:B------:R-:W-:Y:S01]  /*4320*/  FMUL.FTZ R19, R20, R113 ;  /* 0x0000007114137220 */ /* 0x000fe20000410000 */
[----:B------:R-:W-:Y:S01]  /*4330*/  FSEL R163, R101, RZ, !P2 ;  /* 0x000000ff65a37208 */ /* 0x000fe20005000000 */
[----:B------:R-:W-:Y:S01]  /*4340*/  FMUL.FTZ R171, R150, R151 ;  /* 0x0000009796ab7220 */ /* 0x000fe20000410000 */
[----:B------:R-:W-:Y:S01]  /*4350*/  FFMA.FTZ R172, R164, R172, R161 ;  /* 0x000000aca4ac7223 */ /* 0x000fe200000100a1 */
[----:B------:R-:W3:Y:S01]  /*4360*/  MUFU.EX2 R18, R18 ;  /* 0x0000001200127308 */ /* 0x000ee20000000800 */
[----:B0-----:R-:W-:Y:S01]  /*4370*/  FSEL R168, R21, 1, !P3 ;  /* 0x3f80000015a87808 */ /* 0x001fe20005800000 */
[----:B------:R-:W-:Y:S01]  /*4380*/  FMUL.FTZ R21, R20, R109 ;  /* 0x0000006d14157220 */ /* 0x000fe20000410000 */
[----:B------:R-:W-:Y:S01]  /*4390*/  ISETP.GE.U32.AND P4, PT, R46, R73, PT ;  /* 0x000000492e00720c */ /* 0x000fe20003f86070 */
[----:B------:R-:W-:Y:S01]  /*43a0*/  FMUL.FTZ R171, R154, R171 ;  /* 0x000000ab9aab7220 */ /* 0x000fe20000410000 */
[----:B------:R-:W-:Y:S01]  /*43b0*/  FSEL R165, R103, RZ, !P3 ;  /* 0x000000ff67a57208 */ /* 0x000fe20005800000 */
[----:B------:R-:W-:Y:S01]  /*43c0*/  FFMA.FTZ R172, R166, R172, R163 ;  /* 0x000000aca6ac7223 */ /* 0x000fe200000100a3 */
[----:B------:R-:W0:Y:S01]  /*43d0*/  MUFU.EX2 R19, R19 ;  /* 0x0000001300137308 */ /* 0x000e220000000800 */
        /* <DEDUP_REMOVED lines=18> */
[----:B---3--:R-:W-:Y:S01]  /*4500*/  FSEL R177, R18, 1, !P6 ;  /* 0x3f80000012b17808 */ /* 0x008fe20007000000 */
[----:B------:R-:W3:Y:S01]  /*4510*/  MUFU.EX2 R20, R20 ;  /* 0x0000001400147308 */ /* 0x000ee20000000800 */
[----:B------:R-:W-:Y:S01]  /*4520*/  ISETP.GE.U32.AND P1, PT, R50, R73, PT ;  /* 0x000000493200720c */ /* 0x000fe20003f26070 */
[----:B------:R-:W-:Y:S01]  /*4530*/  FMUL.FTZ R171, R164, R171 ;  /* 0x000000aba4ab7220 */ /* 0x000fe20000410000 */
[----:B------:R-:W-:Y:S01]  /*4540*/  FSEL R178, R137, RZ, !P0 ;  /* 0x000000ff89b27208 */ /* 0x000fe20004000000 */
[----:B------:R-:W-:Y:S01]  /*4550*/  FFMA.FTZ R17, R177, R17, R158 ;  /* 0x00000011b1117223 */ /* 0x000fe2000001009e */
[----:B0-----:R-:W-:Y:S01]  /*4560*/  FSEL R179, R19, 1, !P0 ;  /* 0x3f80000013b37808 */ /* 0x001fe20004000000 */
        /* <DEDUP_REMOVED lines=12> */
[----:B---3--:R-:W-:Y:S01]  /*4630*/  FSEL R185, R20, 1, !P3 ;  /* 0x3f80000014b97808 */ /* 0x008fe20005800000 */
        /* <DEDUP_REMOVED lines=71> */
[----:B----4-:R-:W-:Y:S01]  /*4ab0*/  FMUL.FTZ R150, R147, R148 ;  /* 0x0000009493967220 */ /* 0x010fe20000410000 */
        /* <DEDUP_REMOVED lines=11> */
.L_x_3854:
[----:B------:R-:W-:Y:S05]  /*4b70*/  BSYNC.RECONVERGENT B0 ;  /* 0x0000000000007941 */ /* 0x000fea0003800200 */
.L_x_3853:
        /* <DEDUP_REMOVED lines=11> */
[C---:B------:R-:W-:Y:S01]  /*4c30*/  FFMA.FTZ R121, R150.reuse, R156, R121 ;  /* 0x0000009c96797223 */ /* 0x040fe20000010079 */
[----:B------:R-:W-:Y:S01]  /*4c40*/  FFMA.FTZ R183, R183, R180, R182 ;  /* 0x000000b4b7b77223 */ /* 0x000fe200000100b6 */
[C---:B------:R-:W-:Y:S01]  /*4c50*/  FFMA.FTZ R118, R150.reuse, R157, R118 ;  /* 0x0000009d96767223 */ /* 0x040fe20000010076 */
[C---:B------:R-:W-:Y:S01]  /*4c60*/  FFMA.FTZ R123, R150.reuse, R162, R123 ;  /* 0x000000a2967b7223 */ /* 0x040fe2000001007b */
[C---:B------:R-:W-:Y:S01]  /*4c70*/  FFMA.FTZ R120, R150.reuse, R161, R120 ;  /* 0x000000a196787223 */ /* 0x040fe20000010078 */
        /* <DEDUP_REMOVED lines=16> */
.L_x_3852:
[----:B------:R-:W-:Y:S01]  /*4d80*/  BAR.SYNC.DEFER_BLOCKING 0x0 ;  /* 0x0000000000007b1d */ /* 0x000fe20000010000 */
[----:B------:R-:W-:Y:S02]  /*4d90*/  F2FP.BF16.F32.PACK_AB R14, R108, R99 ;  /* 0x000000636c0e723e */ /* 0x000fe400000010ff */
[----:B------:R-:W-:Y:S02]  /*4da0*/  F2FP.BF16.F32.PACK_AB R15, R121, R110 ;  /* 0x0000006e790f723e */ /* 0x000fe400000010ff */
[C---:B------:R-:W-:Y:S01]  /*4db0*/  PRMT R16, R14.reuse, 0x7610, R16 ;  /* 0x000076100e107816 */ /* 0x040fe20000000010 */
[----:B------:R-:W1:Y:S01]  /*4dc0*/  LDCU.64 UR10, c[0x0][0x478] ;  /* 0x00008f00ff0a77ac */ /* 0x000e620008000a00 */
[----:B------:R-:W-:Y:S02]  /*4dd0*/  PRMT R17, R14, 0x7632, R17 ;  /* 0x000076320e117816 */ /* 0x000fe40000000011 */
[----:B------:R-:W-:Y:S01]  /*4de0*/  F2FP.BF16.F32.PACK_AB R14, R123, R118 ;  /* 0x000000767b0e723e */ /* 0x000fe200000010ff */
[----:B------:R-:W2:Y:S01]  /*4df0*/  LDCU UR5, c[0x0][0x388] ;  /* 0x00007100ff0577ac */ /* 0x000ea20008000800 */
[----:B0-----:R-:W-:-:S02]  /*4e00*/  PRMT R18, R15, 0x7610, R18 ;  /* 0x000076100f127816 */ /* 0x001fc40000000012 */
[----:B------:R-:W-:Y:S02]  /*4e10*/  PRMT R19, R15, 0x7632, R19 ;  /* 0x000076320f137816 */ /* 0x000fe40000000013 */
[C---:B------:R-:W-:Y:S02]  /*4e20*/  PRMT R20, R14.reuse, 0x7610, R20 ;  /* 0x000076100e147816 */ /* 0x040fe40000000014 */
[----:B------:R-:W-:Y:S02]  /*4e30*/  PRMT R21, R14, 0x7632, R21 ;  /* 0x000076320e157816 */ /* 0x000fe40000000015 */
[----:B------:R-:W-:Y:S02]  /*4e40*/  F2FP.BF16.F32.PACK_AB R14, R125, R120 ;  /* 0x000000787d0e723e */ /* 0x000fe400000010ff */
[----:B------:R-:W-:Y:S02]  /*4e50*/  F2FP.BF16.F32.PACK_AB R15, R127, R122 ;  /* 0x0000007a7f0f723e */ /* 0x000fe400000010ff */
[----:B------:R-:W-:Y:S01]  /*4e60*/  PRMT R75, R14, 0x7610, R75 ;  /* 0x000076100e4b7816 */ /* 0x000fe2000000004b */
[----:B------:R0:W-:Y:S01]  /*4e70*/  STS.U16 [R90+0x2], R17 ;  /* 0x000002115a007388 */ /* 0x0001e20000000400 */
[----:B------:R-:W-:-:S02]  /*4e80*/  PRMT R91, R15, 0x7610, R91 ;  /* 0x000076100f5b7816 */ /* 0x000fc4000000005b */
[----:B------:R-:W-:Y:S01]  /*4e90*/  PRMT R92, R15, 0x7632, R92 ;  /* 0x000076320f5c7816 */ /* 0x000fe2000000005c */
[----:B------:R3:W-:Y:S01]  /*4ea0*/  STS.U16 [R90], R16 ;  /* 0x000000105a007388 */ /* 0x0007e20000000400 */
[----:B------:R-:W-:Y:S02]  /*4eb0*/  ISETP.NE.AND P0, PT, R23, RZ, PT ;  /* 0x000000ff1700720c */ /* 0x000fe40003f05270 */
[----:B------:R-:W-:Y:S01]  /*4ec0*/  F2FP.BF16.F32.PACK_AB R15, R133, R128 ;  /* 0x00000080850f723e */ /* 0x000fe200000010ff */
[----:B------:R4:W-:Y:S01]  /*4ed0*/  STS.U16 [R90+0x4], R18 ;  /* 0x000004125a007388 */ /* 0x0009e20000000400 */
[----:B0-----:R-:W-:Y:S02]  /*4ee0*/  PRMT R17, R14, 0x7632, R17 ;  /* 0x000076320e117816 */ /* 0x001fe40000000011 */
[----:B------:R-:W-:Y:S01]  /*4ef0*/  F2FP.BF16.F32.PACK_AB R14, R131, R126 ;  /* 0x0000007e830e723e */ /* 0x000fe200000010ff */
[----:B------:R0:W-:Y:S01]  /*4f00*/  STS.U16 [R90+0x8], R20 ;  /* 0x000008145a007388 */ /* 0x0001e20000000400 */
[----:B---3--:R-:W-:-:S02]  /*4f10*/  F2FP.BF16.F32.PACK_AB R16, R129, R124 ;  /* 0x0000007c8110723e */ /* 0x008fc400000010ff */
[C---:B------:R-:W-:Y:S01]  /*4f20*/  PRMT R94, R15.reuse, 0x7610, R94 ;  /* 0x000076100f5e7816 */ /* 0x040fe2000000005e */
[----:B------:R-:W-:Y:S01]  /*4f30*/  STS.U16 [R90+0x6], R19 ;  /* 0x000006135a007388 */ /* 0x000fe20000000400 */
[----:B----4-:R-:W-:Y:S02]  /*4f40*/  PRMT R18, R16, 0x7632, R18 ;  /* 0x0000763210127816 */ /* 0x010fe40000000012 */
[----:B------:R-:W-:Y:S01]  /*4f50*/  PRMT R96, R15, 0x7632, R96 ;  /* 0x000076320f607816 */ /* 0x000fe20000000060 */
[----:B------:R-:W-:Y:S01]  /*4f60*/  STS.U16 [R90+0xa], R21 ;  /* 0x00000a155a007388 */ /* 0x000fe20000000400 */
[----:B0-----:R-:W-:-:S03]  /*4f70*/  PRMT R20, R14, 0x7632, R20 ;  /* 0x000076320e147816 */ /* 0x001fc60000000014 */
[----:B------:R-:W-:Y:S04]  /*4f80*/  STS.U16 [R90+0xc], R75 ;  /* 0x00000c4b5a007388 */ /* 0x000fe80000000400 */
[----:B------:R0:W-:Y:S04]  /*4f90*/  STS.U16 [R90+0xe], R17 ;  /* 0x00000e115a007388 */ /* 0x0001e80000000400 */
[----:B------:R-:W-:Y:S04]  /*4fa0*/  STS.U16 [R90+0x10], R91 ;  /* 0x0000105b5a007388 */ /* 0x000fe80000000400 */
[----:B------:R3:W-:Y:S01]  /*4fb0*/  STS.U16 [R90+0x12], R92 ;  /* 0x0000125c5a007388 */ /* 0x0007e20000000400 */
[----:B0-----:R-:W-:-:S03]  /*4fc0*/  IADD3 R17, P1, P2, R53, R6, R71 ;  /* 0x0000000635117210 */ /* 0x001fc60007a3e047 */
[----:B------:R-:W-:Y:S04]  /*4fd0*/  STS.U16 [R90+0x14], R16 ;  /* 0x000014105a007388 */ /* 0x000fe80000000400 */
[----:B------:R0:W-:Y:S01]  /*4fe0*/  STS.U16 [R90+0x16], R18 ;  /* 0x000016125a007388 */ /* 0x0001e20000000400 */
[----:B---3--:R-:W-:-:S03]  /*4ff0*/  PRMT R92, RZ, 0x7610, R92 ;  /* 0x00007610ff5c7816 */ /* 0x008fc6000000005c */
[----:B------:R-:W-:Y:S04]  /*5000*/  STS.U16 [R90+0x18], R14 ;  /* 0x0000180e5a007388 */ /* 0x000fe80000000400 */
[----:B------:R-:W-:Y:S01]  /*5010*/  STS.U16 [R90+0x1a], R20 ;  /* 0x00001a145a007388 */ /* 0x000fe20000000400 */
[----:B0-----:R-:W-:-:S03]  /*5020*/  IADD3.X R18, PT, PT, RZ, R30, RZ, P1, P2 ;  /* 0x0000001eff127210 */ /* 0x001fc60000fe44ff */
[----:B------:R-:W-:Y:S01]  /*5030*/  STS.U16 [R90+0x1c], R94 ;  /* 0x00001c5e5a007388 */ /* 0x000fe20000000400 */
[----:B-1----:R-:W-:-:S03]  /*5040*/  LEA R16, P1, R17, UR10, 0x1 ;  /* 0x0000000a11107c11 */ /* 0x002fc6000f8208ff */
[----:B------:R-:W-:Y:S01]  /*5050*/  STS.U16 [R90+0x1e], R96 ;  /* 0x00001e605a007388 */ /* 0x000fe20000000400 */
[----:B------:R-:W-:-:S03]  /*5060*/  NOP ;  /* 0x0000000000007918 */ /* 0x000fc60000000000 */
[----:B------:R-:W-:Y:S01]  /*5070*/  LDS.U16 R15, [R72] ;  /* 0x00000000480f7984 */ /* 0x000fe20000000400 */
[----:B------:R-:W-:Y:S01]  /*5080*/  LEA.HI.X R17, R17, UR11, R18, 0x1, P1 ;  /* 0x0000000b11117c11 */ /* 0x000fe200088f0c12 */
        /* <DEDUP_REMOVED lines=18> */
[----:B-1----:R-:W-:-:S05]  /*51b0*/  PRMT R73, RZ, 0x7610, R73 ;  /* 0x00007610ff497816 */ /* 0x002fca0000000049 */
        /* <DEDUP_REMOVED lines=15> */
[----:B------:R-:W-:Y:S04]  /*52b0*/  @!P4 STG.E.U16 desc[UR16][R16.64+0x140], R93 ;  /* 0x0001405d1000c986 */ /* 0x000fe8000c101510 */
[----:B------:R-:W-:Y:S01]  /*52c0*/  @!P5 STG.E.U16 desc[UR16][R16.64+0x180], R95 ;  /* 0x0001805f1000d986 */ /* 0x000fe2000c101510 */
[----:B-1----:R-:W-:Y:S02]  /*52d0*/  IADD3 R15, P4, P5, R53, R4, R71 ;  /* 0x00000004350f7210 */ /* 0x002fe40007d9e047 */
[----:B---3--:R-:W-:Y:S01]  /*52e0*/  PRMT R21, RZ, 0x7610, R21 ;  /* 0x00007610ff157816 */ /* 0x008fe20000000015 */
[----:B------:R1:W-:Y:S01]  /*52f0*/  @!P3 STG.E.U16 desc[UR16][R16.64+0x100], R91 ;  /* 0x0001005b1000b986 */ /* 0x0003e2000c101510 */
[----:B------:R-:W-:Y:S02]  /*5300*/  IADD3.X R20, PT, PT, RZ, R31, RZ, P4, P5 ;  /* 0x0000001fff147210 */ /* 0x000fe400027ea4ff */
[-C--:B------:R-:W-:Y:S01]  /*5310*/  ISETP.GE.AND P3, PT, R65, R14.reuse, PT ;  /* 0x0000000e4100720c */ /* 0x080fe20003f66270 */
[----:B------:R-:W-:Y:S01]  /*5320*/  @!P6 STG.E.U16 desc[UR16][R16.64+0x1c0], R97 ;  /* 0x0001c0611000e986 */ /* 0x000fe2000c101510 */
[----:B------:R-:W-:-:S02]  /*5330*/  ISETP.GE.AND P6, PT, R66, R14, PT ;  /* 0x0000000e4200720c */ /* 0x000fc40003fc6270 */
[-C--:B------:R-:W-:Y:S01]  /*5340*/  ISETP.GE.AND P5, PT, R67, R14.reuse, PT ;  /* 0x0000000e4300720c */ /* 0x080fe20003fa6270 */
[----:B------:R-:W-:Y:S01]  /*5350*/  @!P1 STG.E.U16 desc[UR16][R16.64+0x200], R101 ;  /* 0x0002006510009986 */ /* 0x000fe2000c101510 */
[-C--:B------:R-:W-:Y:S02]  /*5360*/  ISETP.GE.AND P4, PT, R68, R14.reuse, PT ;  /* 0x0000000e4400720c */ /* 0x080fe40003f86270 */
[-C--:B------:R-:W-:Y:S01]  /*5370*/  ISETP.GE.AND P1, PT, R70, R14.reuse, PT ;  /* 0x0000000e4600720c */ /* 0x080fe20003f26270 */
[----:B------:R-:W-:Y:S01]  /*5380*/  @!P2 STG.E.U16 desc[UR16][R16.64+0x240], R103 ;  /* 0x000240671000a986 */ /* 0x000fe2000c101510 */
[----:B------:R-:W-:Y:S02]  /*5390*/  ISETP.GE.AND P2, PT, R69, R14, PT ;  /* 0x0000000e4500720c */ /* 0x000fe40003f46270 */
[----:B--2---:R-:W-:Y:S01]  /*53a0*/  IADD3 R14, PT, PT, -R71, UR5, RZ ;  /* 0x00000005470e7c10 */ /* 0x004fe2000fffe1ff */
[----:B------:R-:W-:Y:S01]  /*53b0*/  @!P3 STG.E.U16 desc[UR16][R16.64+0x280], R105 ;  /* 0x000280691000b986 */ /* 0x000fe2000c101510 */
[----:B0-----:R-:W-:-:S02]  /*53c0*/  LEA R18, P3, R15, UR10, 0x1 ;  /* 0x0000000a0f127c11 */ /* 0x001fc4000f8608ff */
[----:B----4-:R-:W-:Y:S01]  /*53d0*/  PRMT R75, RZ, 0x7610, R75 ;  /* 0x00007610ff4b7816 */ /* 0x010fe2000000004b */
[----:B------:R-:W-:Y:S01]  /*53e0*/  @!P6 STG.E.U16 desc[UR16][R16.64+0x2c0], R107 ;  /* 0x0002c06b1000e986 */ /* 0x000fe2000c101510 */
[----:B------:R-:W-:Y:S02]  /*53f0*/  LEA.HI.X R19, R15, UR11, R20, 0x1, P3 ;  /* 0x0000000b0f137c11 */ /* 0x000fe400098f0c14 */
[-C--:B------:R-:W-:Y:S01]  /*5400*/  ISETP.GE.AND P3, PT, R56, R14.reuse, PT ;  /* 0x0000000e3800720c */ /* 0x080fe20003f66270 */
[----:B------:R-:W-:Y:S01]  /*5410*/  @!P5 STG.E.U16 desc[UR16][R16.64+0x300], R109 ;  /* 0x0003006d1000d986 */ /* 0x000fe2000c101510 */
[-C--:B------:R-:W-:Y:S02]  /*5420*/  ISETP.GE.AND P5, PT, R58, R14.reuse, PT ;  /* 0x0000000e3a00720c */ /* 0x080fe40003fa6270 */
[----:B------:R-:W-:Y:S01]  /*5430*/  PRMT R15, RZ, 0x7610, R15 ;  /* 0x00007610ff0f7816 */ /* 0x000fe2000000000f */
[----:B------:R-:W-:Y:S01]  /*5440*/  @!P4 STG.E.U16 desc[UR16][R16.64+0x340], R111 ;  /* 0x0003406f1000c986 */ /* 0x000fe2000c101510 */
[----:B------:R-:W-:-:S02]  /*5450*/  ISETP.GE.AND P4, PT, R57, R14, PT ;  /* 0x0000000e3900720c */ /* 0x000fc40003f86270 */
[----:B------:R-:W-:Y:S01]  /*5460*/  PRMT R20, RZ, 0x7610, R20 ;  /* 0x00007610ff147816 */ /* 0x000fe20000000014 */
[----:B------:R-:W-:Y:S01]  /*5470*/  @!P2 STG.E.U16 desc[UR16][R16.64+0x380], R113 ;  /* 0x000380711000a986 */ /* 0x000fe2000c101510 */
[-C--:B------:R-:W-:Y:S02]  /*5480*/  ISETP.GE.AND P2, PT, R53, R14.reuse, PT ;  /* 0x0000000e3500720c */ /* 0x080fe40003f46270 */
[-C--:B------:R-:W-:Y:S01]  /*5490*/  ISETP.GE.AND P6, PT, R59, R14.reuse, PT ;  /* 0x0000000e3b00720c */ /* 0x080fe20003fc6270 */
[----:B------:R0:W-:Y:S01]  /*54a0*/  @!P1 STG.E.U16 desc[UR16][R16.64+0x3c0], R115 ;  /* 0x0003c07310009986 */ /* 0x0001e2000c101510 */
[----:B------:R-:W-:Y:S01]  /*54b0*/  ISETP.GE.AND P1, PT, R60, R14, PT ;  /* 0x0000000e3c00720c */ /* 0x000fe20003f26270 */
[----:B------:R-:W-:Y:S01]  /*54c0*/  BAR.SYNC.DEFER_BLOCKING 0x0 ;  /* 0x0000000000007b1d */ /* 0x000fe20000010000 */
[----:B-1----:R-:W-:Y:S02]  /*54d0*/  PRMT R91, RZ, 0x7610, R91 ;  /* 0x00007610ff5b7816 */ /* 0x002fe4000000005b */
[----:B------:R-:W-:-:S02]  /*54e0*/  PRMT R94, RZ, 0x7610, R94 ;  /* 0x00007610ff5e7816 */ /* 0x000fc4000000005e */
[----:B0-----:R-:W-:Y:S02]  /*54f0*/  PRMT R17, RZ, 0x7610, R17 ;  /* 0x00007610ff117816 */ /* 0x001fe40000000011 */
        /* <DEDUP_REMOVED lines=50> */
[----:B------:R-:W1:Y:S04]  /*5820*/  LDS.U16 R15, [R90] ;  /* 0x000000005a0f7984 */ /* 0x000e680000000400 */
[----:B------:R-:W2:Y:S04]  /*5830*/  LDS.U16 R17, [R90+0x4] ;  /* 0x000004005a117984 */ /* 0x000ea80000000400 */
[----:B------:R-:W3:Y:S04]  /*5840*/  LDS.U16 R21, [R90+0xc] ;  /* 0x00000c005a157984 */ /* 0x000ee80000000400 */
[----:B------:R-:W4:Y:S04]  /*5850*/  LDS.U16 R18, [R90+0x6] ;  /* 0x000006005a127984 */ /* 0x000f280000000400 */
[----:B------:R-:W5:Y:S04]  /*5860*/  LDS.U16 R75, [R90+0x10] ;  /* 0x000010005a4b7984 */ /* 0x000f680000000400 */
[----:B------:R-:W5:Y:S04]  /*5870*/  LDS.U16 R20, [R90+0xa] ;  /* 0x00000a005a147984 */ /* 0x000f680000000400 */
[----:B------:R-:W5:Y:S04]  /*5880*/  LDS.U16 R91, [R90+0x12] ;  /* 0x000012005a5b7984 */ /* 0x000f680000000400 */
[----:B------:R-:W5:Y:S04]  /*5890*/  LDS.U16 R95, [R90+0x1e] ;  /* 0x00001e005a5f7984 */ /* 0x000f680000000400 */
[----:B------:R-:W5:Y:S01]  /*58a0*/  LDS.U16 R19, [R90+0x8] ;  /* 0x000008005a137984 */ /* 0x000f620000000400 */
[----:B0-----:R-:W-:-:S03]  /*58b0*/  IMAD.U32 R98, R16, 0x10000, RZ ;  /* 0x0001000010627824 */ /* 0x001fc600078e00ff */
[----:B------:R-:W0:Y:S04]  /*58c0*/  LDS.U16 R73, [R90+0xe] ;  /* 0x00000e005a497984 */ /* 0x000e280000000400 */
        /* <DEDUP_REMOVED lines=8> */
[----:B---3--:R-:W-:Y:S01]  /*5950*/  SHF.L.U32 R104, R21, 0x10, RZ ;  /* 0x0000001015687819 */ /* 0x008fe200000006ff */
[----:B------:R-:W-:Y:S01]  /*5960*/  FMUL.FTZ R17, R98, -1.4426950216293334961 ;  /* 0xbfb8aa3b62117820 */ /* 0x000fe20000410000 */
[----:B----4-:R-:W-:-:S02]  /*5970*/  SHF.L.U32 R101, R18, 0x10, RZ ;  /* 0x0000001012657819 */ /* 0x010fc400000006ff */
[----:B-----5:R-:W-:Y:S02]  /*5980*/  SHF.L.U32 R106, R75, 0x10, RZ ;  /* 0x000000104b6a7819 */ /* 0x020fe400000006ff */
[----:B------:R-:W-:Y:S02]  /*5990*/  SHF.L.U32 R103, R20, 0x10, RZ ;  /* 0x0000001014677819 */ /* 0x000fe400000006ff */
[----:B------:R-:W-:Y:S02]  /*59a0*/  SHF.L.U32 R107, R91, 0x10, RZ ;  /* 0x000000105b6b7819 */ /* 0x000fe400000006ff */
[----:B------:R-:W-:Y:S01]  /*59b0*/  SHF.L.U32 R116, R95, 0x10, RZ ;  /* 0x000000105f747819 */ /* 0x000fe200000006ff */
[----:B------:R-:W-:Y:S02]  /*59c0*/  IMAD.U32 R102, R19, 0x10000, RZ ;  /* 0x0001000013667824 */ /* 0x000fe400078e00ff */
[----:B------:R-:W-:Y:S01]  /*59d0*/  FMUL.FTZ R18, R100, -1.4426950216293334961 ;  /* 0xbfb8aa3b64127820 */ /* 0x000fe20000410000 */
[----:B------:R-:W-:Y:S01]  /*59e0*/  FMUL.FTZ R19, R101, -1.4426950216293334961 ;  /* 0xbfb8aa3b65137820 */ /* 0x000fe20000410000 */
[----:B0-----:R-:W-:-:S02]  /*59f0*/  IMAD.U32 R105, R73, 0x10000, RZ ;  /* 0x0001000049697824 */ /* 0x001fc400078e00ff */
[----:B------:R-:W-:Y:S01]  /*5a00*/  FMUL.FTZ R73, R104, -1.4426950216293334961 ;  /* 0xbfb8aa3b68497820 */ /* 0x000fe20000410000 */
[----:B------:R-:W-:Y:S01]  /*5a10*/  SHF.L.U32 R114, R16, 0x10, RZ ;  /* 0x0000001010727819 */ /* 0x000fe200000006ff */
[----:B------:R-:W-:Y:S01]  /*5a20*/  FMUL.FTZ R91, R106, -1.4426950216293334961 ;  /* 0xbfb8aa3b6a5b7820 */ /* 0x000fe20000410000 */
[----:B-1----:R-:W-:Y:S01]  /*5a30*/  SHF.L.U32 R111, R93, 0x10, RZ ;  /* 0x000000105d6f7819 */ /* 0x002fe200000006ff */
[----:B------:R-:W0:Y:S01]  /*5a40*/  MUFU.EX2 R97, R97 ;  /* 0x0000006100617308 */ /* 0x000e220000000800 */
[----:B------:R-:W-:Y:S01]  /*5a50*/  FMUL.FTZ R20, R102, -1.4426950216293334961 ;  /* 0xbfb8aa3b66147820 */ /* 0x000fe20000410000 */
[----:B------:R-:W-:Y:S02]  /*5a60*/  IMAD.U32 R109, R92, 0x10000, RZ ;  /* 0x000100005c6d7824 */ /* 0x000fe400078e00ff */
[----:B------:R-:W1:Y:S01]  /*5a70*/  MUFU.EX2 R17, R17 ;  /* 0x0000001100117308 */ /* 0x000e620000000800 */
[----:B------:R-:W-:Y:S01]  /*5a80*/  FMUL.FTZ R21, R103, -1.4426950216293334961 ;  /* 0xbfb8aa3b67157820 */ /* 0x000fe20000410000 */
[----:B------:R-:W-:-:S02]  /*5a90*/  IMAD.U32 R113, R94, 0x10000, RZ ;  /* 0x000100005e717824 */ /* 0x000fc400078e00ff */
[----:B------:R-:W-:Y:S01]  /*5aa0*/  FMUL.FTZ R75, R105, -1.4426950216293334961 ;  /* 0xbfb8aa3b694b7820 */ /* 0x000fe20000410000 */
[----:B------:R-:W-:Y:S01]  /*5ab0*/  FMUL.FTZ R92, R107, -1.4426950216293334961 ;  /* 0xbfb8aa3b6b5c7820 */ /* 0x000fe20000410000 */
[----:B------:R-:W-:Y:S01]  /*5ac0*/  FMUL.FTZ R115, R114, -1.4426950216293334961 ;  /* 0xbfb8aa3b72737820 */ /* 0x000fe20000410000 */
[----:B------:R-:W-:Y:S01]  /*5ad0*/  SHF.L.U32 R112, R15, 0x10, RZ ;  /* 0x000000100f707819 */ /* 0x000fe200000006ff */
[----:B------:R-:W-:Y:S01]  /*5ae0*/  FMUL.FTZ R117, R116, -1.4426950216293334961 ;  /* 0xbfb8aa3b74757820 */ /* 0x000fe20000410000 */
[----:B------:R-:W-:Y:S01]  /*5af0*/  FMUL.FTZ R93, R109, -1.4426950216293334961 ;  /* 0xbfb8aa3b6d5d7820 */ /* 0x000fe20000410000 */
[----:B------:R-:W-:Y:S01]  /*5b00*/  FMUL.FTZ R15, R111, -1.4426950216293334961 ;  /* 0xbfb8aa3b6f0f7820 */ /* 0x000fe20000410000 */
[----:B------:R-:W-:Y:S01]  /*5b10*/  FMUL.FTZ R95, R113, -1.4426950216293334961 ;  /* 0xbfb8aa3b715f7820 */ /* 0x000fe20000410000 */
[----:B------:R-:W2:Y:S01]  /*5b20*/  MUFU.EX2 R73, R73 ;  /* 0x0000004900497308 */ /* 0x000ea20000000800 */
[----:B------:R-:W-:-:S03]  /*5b30*/  FMUL.FTZ R16, R112, -1.4426950216293334961 ;  /* 0xbfb8aa3b70107820 */ /* 0x000fc60000410000 */
        /* <DEDUP_REMOVED lines=11> */
[----:B------:R5:W5:Y:S04]  /*5bf0*/  MUFU.EX2 R94, R16 ;  /* 0x00000010005e7308 */ /* 0x000b680000000800 */
        /* <DEDUP_REMOVED lines=10> */
[----:B------:R-:W-:Y:S01]  /*5ca0*/  FADD.FTZ R75, R75, 1 ;  /* 0x3f8000004b4b7421 */ /* 0x000fe20000010000 */
[----:B------:R-:W-:Y:S01]  /*5cb0*/  FADD.FTZ R92, R92, 1 ;  /* 0x3f8000005c5c7421 */ /* 0x000fe20000010000 */
[----:B------:R-:W-:Y:S01]  /*5cc0*/  FADD.FTZ R115, R115, 1 ;  /* 0x3f80000073737421 */ /* 0x000fe20000010000 */
[----:B------:R-:W-:-:S02]  /*5cd0*/  FADD.FTZ R117, R117, 1 ;  /* 0x3f80000075757421 */ /* 0x000fc40000010000 */
[----:B------:R-:W1:Y:S01]  /*5ce0*/  MUFU.RCP R17, R17 ;  /* 0x0000001100117308 */ /* 0x000e620000001000 */
[----:B------:R-:W-:Y:S01]  /*5cf0*/  FADD.FTZ R93, R93, 1 ;  /* 0x3f8000005d5d7421 */ /* 0x000fe20000010000 */
[----:B------:R-:W-:Y:S01]  /*5d00*/  FADD.FTZ R16, R15, 1 ;  /* 0x3f8000000f107421 */ /* 0x000fe20000010000 */
[----:B------:R-:W-:Y:S01]  /*5d10*/  FADD.FTZ R94, R94, 1 ;  /* 0x3f8000005e5e7421 */ /* 0x000fe20000010000 */
[----:B------:R-:W-:-:S04]  /*5d20*/  FADD.FTZ R95, R95, 1 ;  /* 0x3f8000005f5f7421 */ /* 0x000fc80000010000 */
[----:B------:R-:W2:Y:S08]  /*5d30*/  MUFU.RCP R119, R18 ;  /* 0x0000001200777308 */ /* 0x000eb00000001000 */
        /* <DEDUP_REMOVED lines=8> */
[----:B------:R3:W5:Y:S08]  /*5dc0*/  MUFU.RCP R138, R16 ;  /* 0x00000010008a7308 */ /* 0x0007700000001000 */
[----:B------:R5:W5:Y:S08]  /*5dd0*/  MUFU.RCP R137, R94 ;  /* 0x0000005e00897308 */ /* 0x000b700000001000 */
[----:B------:R-:W5:Y:S01]  /*5de0*/  MUFU.RCP R140, R95 ;  /* 0x0000005f008c7308 */ /* 0x000f620000001000 */
[----:B------:R-:W-:Y:S07]  /*5df0*/  BAR.SYNC.DEFER_BLOCKING 0x0 ;  /* 0x0000000000007b1d */ /* 0x000fee0000010000 */
        /* <DEDUP_REMOVED lines=35> */
[----:B------:R-:W-:-:S02]  /*6030*/  F2FP.BF16.F32.PACK_AB R16, R16, R17 ;  /* 0x000000111010723e */ /* 0x000fc400000010ff */
[----:B------:R-:W-:Y:S02]  /*6040*/  PRMT R17, R15, 0x7632, R17 ;  /* 0x000076320f117816 */ /* 0x000fe40000000011 */
[----:B------:R-:W-:Y:S02]  /*6050*/  F2FP.BF16.F32.PACK_AB R18, R18, R19 ;  /* 0x000000131212723e */ /* 0x000fe400000010ff */
[----:B------:R-:W-:Y:S02]  /*6060*/  F2FP.BF16.F32.PACK_AB R20, R20, R21 ;  /* 0x000000151414723e */ /* 0x000fe400000010ff */
[----:B------:R-:W-:Y:S02]  /*6070*/  F2FP.BF16.F32.PACK_AB R73, R92, R73 ;  /* 0x000000495c49723e */ /* 0x000fe400000010ff */
[----:B------:R-:W-:Y:S02]  /*6080*/  F2FP.BF16.F32.PACK_AB R94, R94, R109 ;  /* 0x0000006d5e5e723e */ /* 0x000fe400000010ff */
[----:B------:R-:W-:-:S02]  /*6090*/  F2FP.BF16.F32.PACK_AB R75, R98, R75 ;  /* 0x0000004b624b723e */ /* 0x000fc400000010ff */
[----:B------:R-:W-:Y:S01]  /*60a0*/  F2FP.BF16.F32.PACK_AB R91, R116, R91 ;  /* 0x0000005b745b723e */ /* 0x000fe200000010ff */
[----:B------:R0:W-:Y:S01]  /*60b0*/  STS.U16 [R90], R15 ;  /* 0x0000000f5a007388 */ /* 0x0001e20000000400 */
[----:B------:R-:W-:Y:S02]  /*60c0*/  PRMT R19, R16, 0x7632, R19 ;  /* 0x0000763210137816 */ /* 0x000fe40000000013 */
[----:B------:R-:W-:Y:S01]  /*60d0*/  PRMT R93, R18, 0x7632, R93 ;  /* 0x00007632125d7816 */ /* 0x000fe2000000005d */
[----:B------:R1:W-:Y:S04]  /*60e0*/  STS.U16 [R90+0x2], R17 ;  /* 0x000002115a007388 */ /* 0x0003e80000000400 */
[----:B------:R2:W-:Y:S01]  /*60f0*/  STS.U16 [R90+0x4], R16 ;  /* 0x000004105a007388 */ /* 0x0005e20000000400 */
[----:B0-----:R-:W-:-:S03]  /*6100*/  PRMT R15, R20, 0x7632, R15 ;  /* 0x00007632140f7816 */ /* 0x001fc6000000000f */
[----:B------:R0:W-:Y:S01]  /*6110*/  STS.U16 [R90+0x8], R18 ;  /* 0x000008125a007388 */ /* 0x0001e20000000400 */
[----:B-1----:R-:W-:-:S03]  /*6120*/  PRMT R17, R73, 0x7632, R17 ;  /* 0x0000763249117816 */ /* 0x002fc60000000011 */
[----:B------:R1:W-:Y:S01]  /*6130*/  STS.U16 [R90+0xc], R20 ;  /* 0x00000c145a007388 */ /* 0x0003e20000000400 */
[----:B--2---:R-:W-:Y:S02]  /*6140*/  PRMT R16, R94, 0x7632, R16 ;  /* 0x000076325e107816 */ /* 0x004fe40000000010 */
[----:B0-----:R-:W-:Y:S02]  /*6150*/  PRMT R18, R75, 0x7632, R18 ;  /* 0x000076324b127816 */ /* 0x001fe40000000012 */
[----:B-1----:R-:W-:Y:S01]  /*6160*/  PRMT R20, R91, 0x7632, R20 ;  /* 0x000076325b147816 */ /* 0x002fe20000000014 */
        /* <DEDUP_REMOVED lines=31> */
[----:B------:R-:W2:Y:S01]  /*6360*/  LDCU.64 UR4, c[0x0][0x490] ;  /* 0x00009200ff0477ac */ /* 0x000ea20008000a00 */
[----:B------:R-:W-:-:S04]  /*6370*/  IADD3 R71, P0, P1, R53, R2, R71 ;  /* 0x0000000235477210 */ /* 0x000fc8000791e047 */
[----:B0-----:R-:W-:Y:S02]  /*6380*/  IADD3.X R20, PT, PT, RZ, R32, RZ, P0, P1 ;  /* 0x00000020ff147210 */ /* 0x001fe400007e24ff */
[C---:B--2---:R-:W-:Y:S01]  /*6390*/  LEA R16, P0, R71.reuse, UR4, 0x1 ;  /* 0x0000000447107c11 */ /* 0x044fe2000f8008ff */
[----:B------:R-:W0:Y:S03]  /*63a0*/  LDCU UR4, c[0x0][0x394] ;  /* 0x00007280ff0477ac */ /* 0x000e260008000800 */
        /* <DEDUP_REMOVED lines=22> */
[----:B------:R-:W-:Y:S02]  /*6510*/  VIADD R33, R33, 0x1 ;  /* 0x0000000121217836 */ /* 0x000fe40000000000 */
        /* <DEDUP_REMOVED lines=9> */
[----:B0-----:R-:W-:-:S05]  /*65b0*/  ISETP.NE.AND P0, PT, R33, UR4, PT ;  /* 0x0000000421007c0c */ /* 0x001fca000bf05270 */
        /* <DEDUP_REMOVED lines=8> */
.L_x_3857:
        /* <DEDUP_REMOVED lines=12> */
.L_x_5111:


//--------------------- .text._Z25selective_scan_fwd_kernelI32Selective_Scan_fwd_kernel_traitsILi32ELi16ELi1ELb0ELb0ELb1ELb0EN3c108BFloat16EfEEv13SSMParamsBase --------------------------
	.section	.text._Z25selective_scan_fwd_kernelI32Selective_Scan_fwd_kernel_traitsILi32ELi16ELi1ELb0ELb0ELb1ELb0EN3c108BFloat16EfEEv13SSMParamsBase,"ax",@progbits
	.align	128
        .global         _Z25selective_scan_fwd_kernelI32Selective_Scan_fwd_kernel_traitsILi32ELi16ELi1ELb0ELb0ELb1ELb0EN3c108BFloat16EfEEv13SSMParamsBase
        .type           _Z25selective_scan_fwd_kernelI32Selective_Scan_fwd_kernel_traitsILi32ELi16ELi1ELb0ELb0ELb1ELb0EN3c108BFloat16EfEEv13SSMParamsBase,@function
        .size           _Z25selective_scan_fwd_kernelI32Selective_Scan_fwd_kernel_traitsILi32ELi16ELi1ELb0ELb0ELb1ELb0EN3c108BFloat16EfEEv13SSMParamsBase,(.L_x_5112 - _Z25selective_scan_fwd_kernelI32Selective_Scan_fwd_kernel_traitsILi32ELi16ELi1ELb0ELb0ELb1ELb0EN3c108BFloat16EfEEv13SSMParamsBase)
        .other          _Z25selective_scan_fwd_kernelI32Selective_Scan_fwd_kernel_traitsILi32ELi16ELi1ELb0ELb0ELb1ELb0EN3c108BFloat16EfEEv13SSMParamsBase,@"STO_CUDA_ENTRY STV_DEFAULT"
_Z25selective_scan_fwd_kernelI32Selective_Scan_fwd_kernel_traitsILi32ELi16ELi1ELb0ELb0ELb1ELb0EN3c108BFloat16EfEEv13SSMParamsBase:
.text._Z25selective_scan_fwd_kernelI32Selective_Scan_fwd_kernel_traitsILi32ELi16ELi1ELb0ELb0ELb1ELb0EN3c108BFloat16EfEEv13SSMParamsBase:
[----:B------:R-:W-:Y:S08]  /*0000*/  LDC R1, c[0x0][0x37c] ;  /* 0x0000df00ff017b82 */ /* 0x000ff00000000800 */
[----:B------:R-:W0:Y:S01]  /*0010*/  LDC R10, c[0x0][0x398] ;  /* 0x0000e600ff0a7b82 */ /* 0x000e220000000800 */
[----:B------:R-:W1:Y:S01]  /*0020*/  S2R R15, SR_CTAID.Y ;  /* 0x00000000000f7919 */ /* 0x000e620000002600 */
[----:B------:R-:W2:Y:S01]  /*0030*/  LDCU.64 UR16, c[0x0][0x358] ;  /* 0x00006b00ff1077ac */ /* 0x000ea20008000a00 */
[----:B------:R-:W-:-:S02]  /*0040*/  HFMA2 R0, -RZ, RZ, 0, 0 ;  /* 0x00000000ff007431 */ /* 0x000fc400000001ff */
[----:B------:R-:W-:Y:S01]  /*0050*/  IMAD.MOV.U32 R22, RZ, RZ, RZ ;  /* 0x000000ffff167224 */ /* 0x000fe200078e00ff */
[----:B------:R-:W3:Y:S02]  /*0060*/  LDCU.128 UR12, c[0x0][0x400] ;  /* 0x00008000ff0c77ac */ /* 0x000ee40008000c00 */
        /* <DEDUP_REMOVED lines=23> */
[----:B0-----:R-:W-:Y:S01]  /*01e0*/  IABS R2, R15 ;  /* 0x0000000f00027213 */ /* 0x001fe20000000000 */
[----:B------:R-:W-:Y:S01]  /*01f0*/  UIMAD.WIDE.U32 UR4, UR18, UR8, URZ ;  /* 0x00000008120472a5 */ /* 0x000fe2000f8e00ff */
[----:B------:R0:W5:Y:S01]  /*0200*/  @P1 LDG.E R22, desc[UR16][R4.64] ;  /* 0x0000001004161981 */ /* 0x000162000c1e1900 */
[----:B---3--:R-:W-:Y:S01]  /*0210*/  MOV R6, RZ ;  /* 0x000000ff00067202 */ /* 0x008fe20000000f00 */
[----:B----4-:R-:W-:-:S04]  /*0220*/  IMAD.MOV R12, RZ, RZ, -R7 ;  /* 0x000000ffff0c7224 */ /* 0x010fc800078e0a07 */
[----:B------:R-:W-:-:S04]  /*0230*/  IMAD R3, R12, R9, RZ ;  /* 0x000000090c037224 */ /* 0x000fc800078e02ff */
[----:B------:R-:W-:-:S06]  /*0240*/  IMAD.HI.U32 R7, R7, R3, R6 ;  /* 0x0000000307077227 */ /* 0x000fcc00078e0006 */
[----:B------:R-:W-:-:S04]  /*0250*/  IMAD.HI.U32 R7, R7, R2, RZ ;  /* 0x0000000207077227 */ /* 0x000fc800078e00ff */
[----:B------:R-:W-:-:S04]  /*0260*/  IMAD.MOV R6, RZ, RZ, -R7 ;  /* 0x000000ffff067224 */ /* 0x000fc800078e0a07 */
[----:B------:R-:W-:-:S05]  /*0270*/  IMAD R6, R9, R6, R2 ;  /* 0x0000000609067224 */ /* 0x000fca00078e0202 */
[----:B------:R-:W-:Y:S01]  /*0280*/  ISETP.GT.U32.AND P2, PT, R9, R6, PT ;  /* 0x000000060900720c */ /* 0x000fe20003f44070 */
[----:B------:R-:W-:Y:S02]  /*0290*/  UIMAD UR9, UR18, UR9, UR5 ;  /* 0x00000009120972a4 */ /* 0x000fe4000f8e0205 */
[----:B------:R-:W-:Y:S01]  /*02a0*/  UIMAD UR8, UR18, UR13, UR7 ;  /* 0x0000000d120872a4 */ /* 0x000fe2000f8e0207 */
[----:B------:R-:W-:Y:S01]  /*02b0*/  IMAD.U32 R3, RZ, RZ, UR5 ;  /* 0x00000005ff037e24 */ /* 0x000fe2000f8e00ff */
[----:B0-----:R-:W-:Y:S01]  /*02c0*/  MOV R5, UR7 ;  /* 0x0000000700057c02 */ /* 0x001fe20008000f00 */
[----:B------:R-:W-:Y:S01]  /*02d0*/  IMAD.U32 R4, RZ, RZ, UR6 ;  /* 0x00000006ff047e24 */ /* 0x000fe2000f8e00ff */
[----:B------:R-:W-:Y:S01]  /*02e0*/  LOP3.LUT R8, R15, R10, RZ, 0x3c, !PT ;  /* 0x0000000a0f087212 */ /* 0x000fe200078e3cff */
[----:B------:R-:W0:Y:S01]  /*02f0*/  LDCU.64 UR6, c[0x0][0x3d0] ;  /* 0x00007a00ff0677ac */ /* 0x000e220008000a00 */
[----:B------:R-:W-:Y:S01]  /*0300*/  MOV R2, UR4 ;  /* 0x0000000400027c02 */ /* 0x000fe20008000f00 */
[----:B------:R-:W-:Y:S01]  /*0310*/  IMAD.U32 R5, RZ, RZ, UR8 ;  /* 0x00000008ff057e24 */ /* 0x000fe2000f8e00ff */
[----:B------:R-:W-:-:S02]  /*0320*/  MOV R3, UR9 ;  /* 0x0000000900037c02 */ /* 0x000fc40008000f00 */
[-C--:B------:R-:W-:Y:S01]  /*0330*/  @!P2 IADD3 R6, PT, PT, R6, -R9.reuse, RZ ;  /* 0x800000090606a210 */ /* 0x080fe20007ffe0ff */
[----:B------:R-:W-:Y:S01]  /*0340*/  @!P2 VIADD R7, R7, 0x1 ;  /* 0x000000010707a836 */ /* 0x000fe20000000000 */
[----:B------:R-:W-:Y:S02]  /*0350*/  ISETP.GE.AND P3, PT, R8, RZ, PT ;  /* 0x000000ff0800720c */ /* 0x000fe40003f66270 */
[----:B------:R-:W-:Y:S02]  /*0360*/  ISETP.GE.U32.AND P0, PT, R6, R9, PT ;  /* 0x000000090600720c */ /* 0x000fe40003f06070 */
[----:B------:R-:W-:Y:S01]  /*0370*/  ISETP.NE.AND P1, PT, R10, RZ, PT ;  /* 0x000000ff0a00720c */ /* 0x000fe20003f25270 */
[----:B012---:R-:W-:-:S12]  /*0380*/  @!P4 EXIT ;  /* 0x000000000000c94d */ /* 0x007fd80003800000 */
[----:B------:R-:W-:Y:S01]  /*0390*/  @P0 IADD3 R7, PT, PT, R7, 0x1, RZ ;  /* 0x0000000107070810 */ /* 0x000fe20007ffe0ff */
[----:B------:R-:W0:Y:S01]  /*03a0*/  LDC.64 R8, c[0x0][0x428] ;  /* 0x00010a00ff087b82 */ /* 0x000e220000000a00 */
[----:B------:R-:W1:Y:S01]  /*03b0*/  S2R R23, SR_TID.X ;  /* 0x0000000000177919 */ /* 0x000e620000002100 */
[C---:B------:R-:W-:Y:S01]  /*03c0*/  IMAD.WIDE.U32 R2, R15.reuse, UR10, R2 ;  /* 0x0000000a0f027c25 */ /* 0x040fe2000f8e0002 */
[----:B------:R-:W-:Y:S01]  /*03d0*/  UIMAD.WIDE.U32 UR4, UR18, UR6, URZ ;  /* 0x00000006120472a5 */ /* 0x000fe2000f8e00ff */
[----:B------:R-:W2:Y:S02]  /*03e0*/  LDCU.U8 UR9, c[0x0][0x39e] ;  /* 0x000073c0ff0977ac */ /* 0x000ea40008000000 */
[----:B------:R-:W-:Y:S01]  /*03f0*/  @!P3 IMAD.MOV R7, RZ, RZ, -R7 ;  /* 0x000000ffff07b224 */ /* 0x000fe200078e0a07 */
[----:B------:R-:W-:Y:S01]  /*0400*/  @!P1 LOP3.LUT R7, RZ, R10, RZ, 0x33, !PT ;  /* 0x0000000aff079212 */ /* 0x000fe200078e33ff */
[----:B------:R-:W3:Y:S01]  /*0410*/  LDC.64 R18, c[0x0][0x450] ;  /* 0x00011400ff127b82 */ /* 0x000ee20000000a00 */
[C---:B------:R-:W-:Y:S01]  /*0420*/  IMAD R50, R15.reuse, UR11, R3 ;  /* 0x0000000b0f327c24 */ /* 0x040fe2000f8e0203 */
[C---:B------:R-:W-:Y:S01]  /*0430*/  LEA R32, P0, R2.reuse, R32, 0x1 ;  /* 0x0000002002207211 */ /* 0x040fe200078008ff */
[----:B------:R-:W-:Y:S01]  /*0440*/  UIMAD UR5, UR18, UR7, UR5 ;  /* 0x00000007120572a4 */ /* 0x000fe2000f8e0205 */
[----:B------:R-:W-:Y:S01]  /*0450*/  SHF.R.S32.HI R3, RZ, 0x1f, R7 ;  /* 0x0000001fff037819 */ /* 0x000fe20000011407 */
[----:B------:R-:W4:Y:S01]  /*0460*/  LDCU.64 UR6, c[0x0][0x3b8] ;  /* 0x00007700ff0677ac */ /* 0x000f220008000a00 */
[----:B------:R-:W-:Y:S01]  /*0470*/  LEA.HI.X R50, R2, R33, R50, 0x1, P0 ;  /* 0x0000002102327211 */ /* 0x000fe200000f0c32 */
[----:B------:R-:W-:Y:S01]  /*0480*/  IMAD.WIDE.U32 R4, R15, UR14, R4 ;  /* 0x0000000e0f047c25 */ /* 0x000fe2000f8e0004 */
[----:B------:R-:W2:Y:S03]  /*0490*/  LDC.64 R16, c[0x0][0x468] ;  /* 0x00011a00ff107b82 */ /* 0x000ea60000000a00 */
[----:B------:R-:W-:-:S02]  /*04a0*/  IMAD R2, R3, R68, RZ ;  /* 0x0000004403027224 */ /* 0x000fc400078e02ff */
[----:B------:R-:W-:Y:S02]  /*04b0*/  IMAD R51, R15, UR15, R5 ;  /* 0x0000000f0f337c24 */ /* 0x000fe4000f8e0205 */
[C---:B------:R-:W-:Y:S01]  /*04c0*/  IMAD R69, R7.reuse, R69, R2 ;  /* 0x0000004507457224 */ /* 0x040fe200078e0202 */
[----:B------:R-:W1:Y:S01]  /*04d0*/  LDC.64 R24, c[0x0][0x3a0] ;  /* 0x0000e800ff187b82 */ /* 0x000e620000000a00 */
[----:B------:R-:W-:Y:S01]  /*04e0*/  IMAD.WIDE.U32 R2, R7, R68, UR4 ;  /* 0x0000000407027e25 */ /* 0x000fe2000f8e0044 */
[----:B------:R-:W2:Y:S03]  /*04f0*/  LDCU UR4, c[0x0][0x38c] ;  /* 0x00007180ff0477ac */ /* 0x000ea60008000800 */
[----:B0-----:R-:W-:Y:S01]  /*0500*/  IMAD.WIDE.U32 R12, R15, R8, RZ ;  /* 0x000000080f0c7225 */ /* 0x001fe200078e00ff */
[----:B------:R-:W-:Y:S02]  /*0510*/  IADD3 R69, PT, PT, R3, R69, RZ ;  /* 0x0000004503457210 */ /* 0x000fe40007ffe0ff */
[----:B------:R-:W0:Y:S01]  /*0520*/  LDC.64 R30, c[0x0][0x440] ;  /* 0x00011000ff1e7b82 */ /* 0x000e220000000a00 */
[----:B---3--:R-:W-:Y:S01]  /*0530*/  LEA R68, P1, R2, R18, 0x1 ;  /* 0x0000001202447211 */ /* 0x008fe200078208ff */
[----:B------:R-:W-:-:S03]  /*0540*/  IMAD R13, R15, R9, R13 ;  /* 0x000000090f0d7224 */ /* 0x000fc600078e020d */
[----:B------:R-:W-:Y:S01]  /*0550*/  LEA.HI.X R69, R2, R19, R69, 0x1, P1 ;  /* 0x0000001302457211 */ /* 0x000fe200008f0c45 */
[----:B----4-:R-:W-:Y:S02]  /*0560*/  IMAD.WIDE.U32 R2, R15, UR6, RZ ;  /* 0x000000060f027c25 */ /* 0x010fe4000f8e00ff */
[----:B------:R-:W3:Y:S01]  /*0570*/  LDC.64 R34, c[0x0][0x448] ;  /* 0x00011200ff227b82 */ /* 0x000ee20000000a00 */
[----:B--2---:R-:W-:Y:S01]  /*0580*/  LEA R33, P0, R4, R16, 0x1 ;  /* 0x0000001004217211 */ /* 0x004fe200078008ff */
[----:B------:R-:W-:-:S03]  /*0590*/  UISETP.LT.AND UP0, UPT, UR4, 0x1, UPT ;  /* 0x000000010400788c */ /* 0x000fc6000bf01270 */
[----:B------:R-:W-:-:S03]  /*05a0*/  LEA.HI.X R51, R4, R17, R51, 0x1, P0 ;  /* 0x0000001104337211 */ /* 0x000fc600000f0c33 */
[----:B------:R-:W2:Y:S01]  /*05b0*/  LDC R14, c[0x0][0x384] ;  /* 0x0000e100ff0e7b82 */ /* 0x000ea20000000800 */
[----:B-1----:R-:W-:-:S04]  /*05c0*/  IMAD.WIDE.U32 R26, R15, R24, RZ ;  /* 0x000000180f1a7225 */ /* 0x002fc800078e00ff */
[C---:B------:R-:W-:Y:S02]  /*05d0*/  IMAD R16, R15.reuse, R25, R27 ;  /* 0x000000190f107224 */ /* 0x040fe400078e021b */
[----:B------:R-:W-:Y:S01]  /*05e0*/  IMAD R27, R15, UR7, R3 ;  /* 0x000000070f1b7c24 */ /* 0x000fe2000f8e0203 */
[----:B------:R-:W1:Y:S01]  /*05f0*/  LDC.64 R28, c[0x0][0x420] ;  /* 0x00010800ff1c7b82 */ /* 0x000e620000000a00 */
[----:B0-----:R-:W-:-:S04]  /*0600*/  LEA R24, P0, R26, R30, 0x2 ;  /* 0x0000001e1a187211 */ /* 0x001fc800078010ff */
[----:B------:R-:W-:Y:S02]  /*0610*/  LEA.HI.X R26, R26, R31, R16, 0x2, P0 ;  /* 0x0000001f1a1a7211 */ /* 0x000fe400000f1410 */
[----:B------:R-:W-:Y:S01]  /*0620*/  SHF.L.U32 R31, R23, 0x4, RZ ;  /* 0x00000004171f7819 */ /* 0x000fe200000006ff */
[----:B------:R-:W0:Y:S01]  /*0630*/  LDC.64 R10, c[0x0][0x3a8] ;  /* 0x0000ea00ff0a7b82 */ /* 0x000e220000000a00 */
[C---:B---3--:R-:W-:Y:S02]  /*0640*/  LEA R25, P1, R2.reuse, R34, 0x2 ;  /* 0x0000002202197211 */ /* 0x048fe400078210ff */
[C---:B------:R-:W-:Y:S01]  /*0650*/  IADD3 R37, PT, PT, R31.reuse, 0x4, RZ ;  /* 0x000000041f257810 */ /* 0x040fe20007ffe0ff */
[C---:B------:R-:W-:Y:S01]  /*0660*/  VIADD R34, R31.reuse, 0x1 ;  /* 0x000000011f227836 */ /* 0x040fe20000000000 */
[----:B------:R-:W-:Y:S01]  /*0670*/  LEA.HI.X R27, R2, R35, R27, 0x2, P1 ;  /* 0x00000023021b7211 */ /* 0x000fe200008f141b */
[C---:B------:R-:W-:Y:S01]  /*0680*/  VIADD R36, R31.reuse, 0x3 ;  /* 0x000000031f247836 */ /* 0x040fe20000000000 */
[C---:B------:R-:W-:Y:S01]  /*0690*/  LOP3.LUT R2, R31.reuse, 0x3e00, RZ, 0xc0, !PT ;  /* 0x00003e001f027812 */ /* 0x040fe200078ec0ff */
[----:B------:R-:W3:Y:S01]  /*06a0*/  LDC.64 R8, c[0x0][0x3c0] ;  /* 0x0000f000ff087b82 */ /* 0x000ee20000000a00 */
[----:B--2---:R-:W-:Y:S01]  /*06b0*/  IMAD R14, R14, UR18, R15 ;  /* 0x000000120e0e7c24 */ /* 0x004fe2000f8e020f */
[C---:B------:R-:W-:Y:S01]  /*06c0*/  IADD3 R35, PT, PT, R31.reuse, 0x2, RZ ;  /* 0x000000021f237810 */ /* 0x040fe20007ffe0ff */
[C---:B------:R-:W-:Y:S01]  /*06d0*/  VIADD R38, R31.reuse, 0x5 ;  /* 0x000000051f267836 */ /* 0x040fe20000000000 */
[----:B------:R-:W-:Y:S01]  /*06e0*/  LOP3.LUT R49, R2, 0x1f, R23, 0xf8, !PT ;  /* 0x0000001f02317812 */ /* 0x000fe200078ef817 */
[----:B------:R-:W-:Y:S01]  /*06f0*/  IMAD R14, R14, R21, RZ ;  /* 0x000000150e0e7224 */ /* 0x000fe200078e02ff */
[C---:B------:R-:W-:Y:S01]  /*0700*/  IADD3 R39, PT, PT, R31.reuse, 0x6, RZ ;  /* 0x000000061f277810 */ /* 0x040fe20007ffe0ff */
[C---:B------:R-:W-:Y:S01]  /*0710*/  VIADD R40, R31.reuse, 0x7 ;  /* 0x000000071f287836 */ /* 0x040fe20000000000 */
[----:B------:R-:W2:Y:S01]  /*0720*/  LDC.64 R6, c[0x0][0x3e0] ;  /* 0x0000f800ff067b82 */ /* 0x000ea20000000a00 */
[----:B-1----:R-:W-:Y:S01]  /*0730*/  IMAD.WIDE.U32 R4, R28, UR18, R12 ;  /* 0x000000121c047c25 */ /* 0x002fe2000f8e000c */
[----:B------:R-:W-:-:S02]  /*0740*/  IADD3 R41, PT, PT, R31, 0x8, RZ ;  /* 0x000000081f297810 */ /* 0x000fc40007ffe0ff */
[----:B------:R-:W-:Y:S01]  /*0750*/  IADD3 R43, PT, PT, R31, 0xa, RZ ;  /* 0x0000000a1f2b7810 */ /* 0x000fe20007ffe0ff */
[----:B------:R-:W-:Y:S01]  /*0760*/  IMAD.WIDE.U32 R2, R49, 0x2, RZ ;  /* 0x0000000231027825 */ /* 0x000fe200078e00ff */
[----:B------:R-:W-:Y:S02]  /*0770*/  IADD3 R45, PT, PT, R31, 0xc, RZ ;  /* 0x0000000c1f2d7810 */ /* 0x000fe40007ffe0ff */
[----:B0-----:R-:W-:Y:S01]  /*0780*/  SHF.L.U64.HI R11, R10, 0x2, R11 ;  /* 0x000000020a0b7819 */ /* 0x001fe2000001020b */
[----:B------:R-:W-:Y:S01]  /*0790*/  IMAD R30, R14, UR4, RZ ;  /* 0x000000040e1e7c24 */ /* 0x000fe2000f8e02ff */
[----:B------:R-:W-:Y:S01]  /*07a0*/  USEL UR4, UR4, 0x1, !UP0 ;  /* 0x0000000104047887 */ /* 0x000fe2000c000000 */
[----:B------:R-:W-:Y:S01]  /*07b0*/  IMAD R28, R29, UR18, R5 ;  /* 0x000000121d1c7c24 */ /* 0x000fe2000f8e0205 */
[----:B------:R-:W-:Y:S01]  /*07c0*/  IADD3 R47, PT, PT, R31, 0xe, RZ ;  /* 0x0000000e1f2f7810 */ /* 0x000fe20007ffe0ff */
[----:B------:R-:W-:Y:S01]  /*07d0*/  IMAD.MOV.U32 R29, RZ, RZ, RZ ;  /* 0x000000ffff1d7224 */ /* 0x000fe200078e00ff */
[----:B------:R-:W-:Y:S01]  /*07e0*/  LOP3.LUT R52, R49, 0x20, RZ, 0xfc, !PT ;  /* 0x0000002031347812 */ /* 0x000fe200078efcff */
[C---:B------:R-:W-:Y:S01]  /*07f0*/  VIADD R42, R31.reuse, 0x9 ;  /* 0x000000091f2a7836 */ /* 0x040fe20000000000 */
[----:B---3--:R-:W-:Y:S01]  /*0800*/  SHF.L.U64.HI R9, R8, 0x2, R9 ;  /* 0x0000000208097819 */ /* 0x008fe20000010209 */
[----:B------:R-:W-:Y:S01]  /*0810*/  VIADD R44, R31, 0xb ;  /* 0x0000000b1f2c7836 */ /* 0x000fe20000000000 */
[----:B------:R-:W-:Y:S01]  /*0820*/  LOP3.LUT R53, R49, 0x40, RZ, 0xfc, !PT ;  /* 0x0000004031357812 */ /* 0x000fe200078efcff */
[----:B------:R-:W-:Y:S01]  /*0830*/  VIADD R46, R31, 0xd ;  /* 0x0000000d1f2e7836 */ /* 0x000fe20000000000 */
[----:B------:R-:W-:Y:S01]  /*0840*/  LOP3.LUT R54, R49, 0x60, RZ, 0xfc, !PT ;  /* 0x0000006031367812 */ /* 0x000fe200078efcff */
[----:B------:R-:W-:Y:S01]  /*0850*/  VIADD R48, R31, 0xf ;  /* 0x0000000f1f307836 */ /* 0x000fe20000000000 */
[----:B------:R-:W-:Y:S01]  /*0860*/  LOP3.LUT R55, R49, 0x80, RZ, 0xfc, !PT ;  /* 0x0000008031377812 */ /* 0x000fe200078efcff */
[----:B------:R-:W-:Y:S01]  /*0870*/  UIADD3 UR7, UPT, UPT, -UR4, URZ, URZ ;  /* 0x000000ff04077290 */ /* 0x000fe2000fffe1ff */
[----:B--2---:R-:W-:-:S02]  /*0880*/  SHF.L.U64.HI R7, R6, 0x1, R7 ;  /* 0x0000000106077819 */ /* 0x004fc40000010207 */
        /* <DEDUP_REMOVED lines=11> */
[----:B------:R-:W-:-:S07]  /*0940*/  LOP3.LUT R67, R2, 0x200, RZ, 0xfc, !PT ;  /* 0x0000020002437812 */ /* 0x000fce00078efcff */
.L_x_3894:
[----:B------:R-:W0:Y:S01]  /*0950*/  LDCU UR4, c[0x0][0x388] ;  /* 0x00007100ff0477ac */ /* 0x000e220008000800 */
[----:B------:R-:W-:Y:S01]  /*0960*/  IMAD.SHL.U32 R70, R29, 0x200, RZ ;  /* 0x000002001d467824 */ /* 0x000fe200078e00ff */
[----:B-1----:R-:W-:Y:S02]  /*0970*/  SHF.L.U32 R12, R49, 0x1, RZ ;  /* 0x00000001310c7819 */ /* 0x002fe400000006ff */
[----:B------:R-:W-:Y:S02]  /*0980*/  PRMT R16, RZ, 0x7610, R16 ;  /* 0x00007610ff107816 */ /* 0x000fe40000000010 */
[C---:B------:R-:W-:Y:S02]  /*0990*/  IADD3 R14, P2, PT, R12.reuse, R32, RZ ;  /* 0x000000200c0e7210 */ /* 0x040fe40007f5e0ff */
[----:B------:R-:W-:Y:S02]  /*09a0*/  IADD3 R12, P1, PT, R12, R33, RZ ;  /* 0x000000210c0c7210 */ /* 0x000fe40007f3e0ff */
[----:B------:R-:W-:-:S02]  /*09b0*/  IADD3.X R15, PT, PT, RZ, R50, RZ, P2, !PT ;  /* 0x00000032ff0f7210 */ /* 0x000fc400017fe4ff */
[----:B------:R-:W-:Y:S01]  /*09c0*/  PRMT R85, RZ, 0x7610, R85 ;  /* 0x00007610ff557816 */ /* 0x000fe20000000055 */
[----:B------:R-:W-:Y:S01]  /*09d0*/  IMAD.X R13, RZ, RZ, R51, P1 ;  /* 0x000000ffff0d7224 */ /* 0x000fe200008e0633 */
[----:B------:R-:W-:Y:S02]  /*09e0*/  PRMT R17, RZ, 0x7610, R17 ;  /* 0x00007610ff117816 */ /* 0x000fe40000000011 */
[----:B------:R-:W-:Y:S02]  /*09f0*/  PRMT R86, RZ, 0x7610, R86 ;  /* 0x00007610ff567816 */ /* 0x000fe40000000056 */
[----:B0-----:R-:W-:Y:S02]  /*0a00*/  IADD3 R71, PT, PT, -R70, UR4, RZ ;  /* 0x0000000446477c10 */ /* 0x001fe4000fffe1ff */
[----:B------:R-:W-:Y:S02]  /*0a10*/  PRMT R18, RZ, 0x7610, R18 ;  /* 0x00007610ff127816 */ /* 0x000fe40000000012 */
[-C--:B------:R-:W-:Y:S01]  /*0a20*/  ISETP.GE.AND P0, PT, R49, R71.reuse, PT ;  /* 0x000000473100720c */ /* 0x080fe20003f06270 */
[----:B------:R-:W-:Y:S01]  /*0a30*/  BAR.SYNC.DEFER_BLOCKING 0x0 ;  /* 0x0000000000007b1d */ /* 0x000fe20000010000 */
[----:B------:R-:W-:-:S02]  /*0a40*/  ISETP.GE.AND P1, PT, R52, R71, PT ;  /* 0x000000473400720c */ /* 0x000fc40003f26270 */
[----:B------:R-:W-:Y:S02]  /*0a50*/  P2R R108, PR, RZ, 0x1 ;  /* 0x00000001ff6c7803 */ /* 0x000fe40000000000 */
[-C--:B------:R-:W-:Y:S02]  /*0a60*/  ISETP.GE.AND P2, PT, R53, R71.reuse, PT ;  /* 0x000000473500720c */ /* 0x080fe40003f46270 */
[-C--:B------:R-:W-:Y:S02]  /*0a70*/  ISETP.GE.AND P6, PT, R54, R71.reuse, PT ;  /* 0x000000473600720c */ /* 0x080fe40003fc6270 */
[-C--:B------:R-:W-:Y:S02]  /*0a80*/  ISETP.GE.AND P5, PT, R55, R71.reuse, PT ;  /* 0x000000473700720c */ /* 0x080fe40003fa6270 */
[-C--:B------:R-:W-:Y:S02]  /*0a90*/  ISETP.GE.AND P4, PT, R56, R71.reuse, PT ;  /* 0x000000473800720c */ /* 0x080fe40003f86270 */
[----:B------:R-:W-:-:S02]  /*0aa0*/  ISETP.GE.AND P3, PT, R57, R71, PT ;  /* 0x000000473900720c */ /* 0x000fc40003f66270 */
        /* <DEDUP_REMOVED lines=40> */
[C---:B-1----:R-:W-:Y:S01]  /*0d30*/  IADD3 R75, PT, PT, R72.reuse, 0x20, RZ ;  /* 0x00000020484b7810 */ /* 0x042fe20007ffe0ff */
[C---:B------:R-:W-:Y:S01]  /*0d40*/  VIADD R15, R72.reuse, 0x40 ;  /* 0x00000040480f7836 */ /* 0x040fe20000000000 */
[CC--:B------:R-:W-:Y:S01]  /*0d50*/  LEA.HI.SX32 R73, R72.reuse, R72.reuse, 0x1b ;  /* 0x0000004848497211 */ /* 0x0c0fe200078fdaff */
[C---:B------:R-:W-:Y:S01]  /*0d60*/  VIADD R77, R72.reuse, 0x80 ;  /* 0x00000080484d7836 */ /* 0x040fe20000000000 */
[----:B------:R-:W-:Y:S02]  /*0d70*/  LEA.HI.SX32 R74, R75, R72, 0x1b ;  /* 0x000000484b4a7211 */ /* 0x000fe400078fdaff */
[C---:B------:R-:W-:Y:S01]  /*0d80*/  IADD3 R75, PT, PT, R72.reuse, 0x60, RZ ;  /* 0x00000060484b7810 */ /* 0x040fe20007ffe0ff */
[C---:B------:R-:W-:Y:S01]  /*0d90*/  VIADD R81, R72.reuse, 0xc0 ;  /* 0x000000c048517836 */ /* 0x040fe20000000000 */
[----:B------:R-:W-:Y:S02]  /*0da0*/  IADD3 R79, PT, PT, R72, 0xa0, RZ ;  /* 0x000000a0484f7810 */ /* 0x000fe40007ffe0ff */
[----:B------:R-:W-:-:S02]  /*0db0*/  LEA R73, R73, UR4, 0x1 ;  /* 0x0000000449497c11 */ /* 0x000fc4000f8e08ff */
[-C--:B------:R-:W-:Y:S02]  /*0dc0*/  LEA.HI.SX32 R15, R15, R72.reuse, 0x1b ;  /* 0x000000480f0f7211 */ /* 0x080fe400078fdaff */
[----:B------:R-:W-:Y:S02]  /*0dd0*/  LEA R74, R74, UR4, 0x1 ;  /* 0x000000044a4a7c11 */ /* 0x000fe4000f8e08ff */
[-C--:B------:R-:W-:Y:S02]  /*0de0*/  LEA.HI.SX32 R76, R75, R72.reuse, 0x1b ;  /* 0x000000484b4c7211 */ /* 0x080fe400078fdaff */
[-C--:B------:R-:W-:Y:S02]  /*0df0*/  LEA.HI.SX32 R77, R77, R72.reuse, 0x1b ;  /* 0x000000484d4d7211 */ /* 0x080fe400078fdaff */
[-C--:B------:R-:W-:Y:S02]  /*0e00*/  LEA.HI.SX32 R78, R79, R72.reuse, 0x1b ;  /* 0x000000484f4e7211 */ /* 0x080fe400078fdaff */
[----:B------:R-:W-:-:S02]  /*0e10*/  LEA.HI.SX32 R79, R81, R72, 0x1b ;  /* 0x00000048514f7211 */ /* 0x000fc400078fdaff */
[----:B------:R-:W-:Y:S02]  /*0e20*/  LEA R75, R15, UR4, 0x1 ;  /* 0x000000040f4b7c11 */ /* 0x000fe4000f8e08ff */
[----:B------:R-:W-:Y:S02]  /*0e30*/  LEA R76, R76, UR4, 0x1 ;  /* 0x000000044c4c7c11 */ /* 0x000fe4000f8e08ff */
[----:B------:R-:W-:Y:S02]  /*0e40*/  LEA R77, R77, UR4, 0x1 ;  /* 0x000000044d4d7c11 */ /* 0x000fe4000f8e08ff */
[----:B------:R-:W-:Y:S02]  /*0e50*/  IADD3 R15, PT, PT, R72, 0xe0, RZ ;  /* 0x000000e0480f7810 */ /* 0x000fe40007ffe0ff */
[----:B------:R-:W-:Y:S01]  /*0e60*/  LEA R78, R78, UR4, 0x1 ;  /* 0x000000044e4e7c11 */ /* 0x000fe2000f8e08ff */
[----:B------:R-:W-:Y:S01]  /*0e70*/  VIADD R83, R72, 0x140 ;  /* 0x0000014048537836 */ /* 0x000fe20000000000 */
[----:B------:R-:W-:-:S02]  /*0e80*/  LEA R79, R79, UR4, 0x1 ;  /* 0x000000044f4f7c11 */ /* 0x000fc4000f8e08ff */
[C---:B------:R-:W-:Y:S02]  /*0e90*/  IADD3 R81, PT, PT, R72.reuse, 0x120, RZ ;  /* 0x0000012048517810 */ /* 0x040fe40007ffe0ff */
[-C--:B------:R-:W-:Y:S02]  /*0ea0*/  LEA.HI.SX32 R15, R15, R72.reuse, 0x1b ;  /* 0x000000480f0f7211 */ /* 0x080fe400078fdaff */
[----:B------:R-:W-:Y:S02]  /*0eb0*/  IADD3 R95, PT, PT, R72, 0x160, RZ ;  /* 0x00000160485f7810 */ /* 0x000fe40007ffe0ff */
[-C--:B------:R-:W-:Y:S02]  /*0ec0*/  LEA.HI.SX32 R82, R81, R72.reuse, 0x1b ;  /* 0x0000004851527211 */ /* 0x080fe400078fdaff */
[-C--:B------:R-:W-:Y:S02]  /*0ed0*/  LEA.HI.SX32 R83, R83, R72.reuse, 0x1b ;  /* 0x0000004853537211 */ /* 0x080fe400078fdaff */
[----:B------:R-:W-:-:S02]  /*0ee0*/  LEA.HI.SX32 R84, R95, R72, 0x1b ;  /* 0x000000485f547211 */ /* 0x000fc400078fdaff */
[----:B------:R-:W-:Y:S02]  /*0ef0*/  LEA R82, R82, UR4, 0x1 ;  /* 0x0000000452527c11 */ /* 0x000fe4000f8e08ff */
[----:B------:R-:W-:Y:S01]  /*0f00*/  LEA R83, R83, UR4, 0x1 ;  /* 0x0000000453537c11 */ /* 0x000fe2000f8e08ff */
[----:B------:R-:W-:Y:S01]  /*0f10*/  IMAD.SHL.U32 R14, R72, 0x10, RZ ;  /* 0x00000010480e7824 */ /* 0x000fe200078e00ff */
[----:B------:R-:W-:Y:S02]  /*0f20*/  LEA R84, R84, UR4, 0x1 ;  /* 0x0000000454547c11 */ /* 0x000fe4000f8e08ff */
[----:B------:R-:W-:Y:S02]  /*0f30*/  P2R R98, PR, RZ, 0x2 ;  /* 0x00000002ff627803 */ /* 0x000fe40000000000 */
[----:B------:R-:W-:Y:S02]  /*0f40*/  ISETP.GE.AND P1, PT, R52, R71, PT ;  /* 0x000000473400720c */ /* 0x000fe40003f26270 */
[----:B------:R-:W-:-:S02]  /*0f50*/  P2R R106, PR, RZ, 0x1 ;  /* 0x00000001ff6a7803 */ /* 0x000fc40000000000 */
[----:B------:R-:W-:Y:S02]  /*0f60*/  PRMT R95, RZ, 0x7610, R95 ;  /* 0x00007610ff5f7816 */ /* 0x000fe4000000005f */
[----:B------:R-:W-:Y:S02]  /*0f70*/  ISETP.GE.AND P0, PT, R53, R71, PT ;  /* 0x000000473500720c */ /* 0x000fe40003f06270 */
[----:B------:R-:W-:Y:S02]  /*0f80*/  PRMT R94, RZ, 0x7610, R94 ;  /* 0x00007610ff5e7816 */ /* 0x000fe4000000005e */
[----:B------:R-:W-:Y:S02]  /*0f90*/  PRMT R96, RZ, 0x7610, R96 ;  /* 0x00007610ff607816 */ /* 0x000fe40000000060 */
[----:B------:R-:W-:Y:S02]  /*0fa0*/  PRMT R107, RZ, 0x7610, R107 ;  /* 0x00007610ff6b7816 */ /* 0x000fe4000000006b */
[----:B------:R-:W-:Y:S01]  /*0fb0*/  PRMT R109, RZ, 0x7610, R109 ;  /* 0x00007610ff6d7816 */ /* 0x000fe2000000006d */
[----:B--2---:R-:W-:Y:S04]  /*0fc0*/  STS.U16 [R73], R16 ;  /* 0x0000001049007388 */ /* 0x004fe80000000400 */
[----:B---3--:R0:W-:Y:S04]  /*0fd0*/  STS.U16 [R74+0x40], R17 ;  /* 0x000040114a007388 */ /* 0x0081e80000000400 */
[----:B----4-:R-:W-:Y:S01]  /*0fe0*/  STS.U16 [R75+0x80], R18 ;  /* 0x000080124b007388 */ /* 0x010fe20000000400 */
[----:B0-----:R-:W-:-:S03]  /*0ff0*/  VIADD R17, R72, 0x100 ;  /* 0x0000010048117836 */ /* 0x001fc60000000000 */
[----:B------:R0:W-:Y:S02]  /*1000*/  STS.U16 [R76+0xc0], R19 ;  /* 0x0000c0134c007388 */ /* 0x0001e40000000400 */
[----:B------:R-:W-:Y:S02]  /*1010*/  LEA.HI.SX32 R17, R17, R72, 0x1b ;  /* 0x0000004811117211 */ /* 0x000fe400078fdaff */
[----:B------:R-:W-:Y:S04]  /*1020*/  STS.U16 [R77+0x100], R20 ;  /* 0x000100144d007388 */ /* 0x000fe80000000400 */
[----:B------:R-:W-:Y:S01]  /*1030*/  STS.U16 [R78+0x140], R21 ;  /* 0x000140154e007388 */ /* 0x000fe20000000400 */
[----:B------:R-:W-:-:S03]  /*1040*/  LEA R81, R17, UR4, 0x1 ;  /* 0x0000000411517c11 */ /* 0x000fc6000f8e08ff */
[----:B------:R1:W-:Y:S01]  /*1050*/  STS.U16 [R79+0x180], R80 ;  /* 0x000180504f007388 */ /* 0x0003e20000000400 */
[C---:B------:R-:W-:Y:S01]  /*1060*/  IADD3 R17, PT, PT, R72.reuse, 0x1a0, RZ ;  /* 0x000001a048117810 */ /* 0x040fe20007ffe0ff */
[C---:B0-----:R-:W-:Y:S01]  /*1070*/  VIADD R19, R72.reuse, 0x1c0 ;  /* 0x000001c048137836 */ /* 0x041fe20000000000 */
[----:B-1----:R-:W-:Y:S01]  /*1080*/  LEA R80, R15, UR4, 0x1 ;  /* 0x000000040f507c11 */ /* 0x002fe2000f8e08ff */
[C---:B------:R-:W-:Y:S01]  /*1090*/  VIADD R15, R72.reuse, 0x180 ;  /* 0x00000180480f7836 */ /* 0x040fe20000000000 */
[----:B------:R-:W-:Y:S02]  /*10a0*/  IADD3 R21, PT, PT, R72, 0x1e0, RZ ;  /* 0x000001e048157810 */ /* 0x000fe40007ffe0ff */
[-C--:B------:R-:W-:Y:S01]  /*10b0*/  LEA.HI.SX32 R17, R17, R72.reuse, 0x1b ;  /* 0x0000004811117211 */ /* 0x080fe200078fdaff */
[----:B------:R0:W-:Y:S01]  /*10c0*/  STS.U16 [R80+0x1c0], R85 ;  /* 0x0001c05550007388 */ /* 0x0001e20000000400 */
[-C--:B------:R-:W-:Y:S02]  /*10d0*/  LEA.HI.SX32 R15, R15, R72.reuse, 0x1b ;  /* 0x000000480f0f7211 */ /* 0x080fe400078fdaff */
[-C--:B------:R-:W-:Y:S01]  /*10e0*/  LEA.HI.SX32 R19, R19, R72.reuse, 0x1b ;  /* 0x0000004813137211 */ /* 0x080fe200078fdaff */
[----:B------:R1:W-:Y:S01]  /*10f0*/  STS.U16 [R81+0x200], R86 ;  /* 0x0002005651007388 */ /* 0x0003e20000000400 */
[----:B------:R-:W-:-:S03]  /*1100*/  LEA.HI.SX32 R21, R21, R72, 0x1b ;  /* 0x0000004815157211 */ /* 0x000fc600078fdaff */
[----:B------:R2:W-:Y:S01]  /*1110*/  STS.U16 [R82+0x240], R87 ;  /* 0x0002405752007388 */ /* 0x0005e20000000400 */
[----:B0-----:R-:W-:-:S03]  /*1120*/  LEA R85, R15, UR4, 0x1 ;  /* 0x000000040f557c11 */ /* 0x001fc6000f8e08ff */
        /* <DEDUP_REMOVED lines=36> */
[-C--:B------:R-:W-:Y:S02]  /*1370*/  ISETP.GE.AND P1, PT, R56, R71.reuse, PT ;  /* 0x000000473800720c */ /* 0x080fe40003f26270 */
[----:B-1----:R-:W-:Y:S01]  /*1380*/  PRMT R93, RZ, 0x7610, R93 ;  /* 0x00007610ff5d7816 */ /* 0x002fe2000000005d */
[----:B------:R-:W4:Y:S01]  /*1390*/  @!P0 LDG.E.U16 R94, desc[UR16][R12.64+0x100] ;  /* 0x000100100c5e8981 */ /* 0x000f22000c1e1500 */
[----:B------:R-:W-:-:S09]  /*13a0*/  ISETP.GE.AND P0, PT, R57, R71, PT ;  /* 0x000000473900720c */ /* 0x000fd20003f06270 */
[----:B------:R-:W4:Y:S01]  /*13b0*/  @!P1 LDG.E.U16 R93, desc[UR16][R12.64+0x140] ;  /* 0x000140100c5d9981 */ /* 0x000f22000c1e1500 */
[----:B------:R-:W-:-:S03]  /*13c0*/  ISETP.GE.AND P1, PT, R58, R71, PT ;  /* 0x000000473a00720c */ /* 0x000fc60003f26270 */
[----:B------:R-:W4:Y:S01]  /*13d0*/  @!P0 LDG.E.U16 R96, desc[UR16][R12.64+0x180] ;  /* 0x000180100c608981 */ /* 0x000f22000c1e1500 */
[----:B------:R-:W-:-:S09]  /*13e0*/  ISETP.GE.AND P0, PT, R59, R71, PT ;  /* 0x000000473b00720c */ /* 0x000fd20003f06270 */
[----:B------:R-:W4:Y:S01]  /*13f0*/  @!P1 LDG.E.U16 R107, desc[UR16][R12.64+0x1c0] ;  /* 0x0001c0100c6b9981 */ /* 0x000f22000c1e1500 */
[----:B------:R-:W-:Y:S02]  /*1400*/  ISETP.NE.AND P1, PT, R98, RZ, PT ;  /* 0x000000ff6200720c */ /* 0x000fe40003f25270 */
[----:B------:R-:W-:-:S06]  /*1410*/  PRMT R98, RZ, 0x7610, R98 ;  /* 0x00007610ff627816 */ /* 0x000fcc0000000062 */
        /* <DEDUP_REMOVED lines=17> */
[----:B------:R0:W4:Y:S02]  /*1530*/  @!P6 LDG.E.U16 R115, desc[UR16][R12.64+0x3c0] ;  /* 0x0003c0100c73e981 */ /* 0x000124000c1e1500 */
[----:B0-----:R-:W0:Y:S01]  /*1540*/  LDC R12, c[0x0][0x38c] ;  /* 0x0000e300ff0c7b82 */ /* 0x001e220000000800 */
[----:B------:R-:W-:Y:S01]  /*1550*/  BSSY.RECONVERGENT B0, `(.L_x_3858) ;  /* 0x0000052000007945 */ /* 0x000fe20003800200 */
[----:B0-----:R-:W-:Y:S01]  /*1560*/  ISETP.GE.AND P5, PT, R12, 0x1, PT ;  /* 0x000000010c00780c */ /* 0x001fe20003fa6270 */
        /* <DEDUP_REMOVED lines=22> */
[----:B------:R0:W0:Y:S04]  /*16d0*/  LDS.U16 R96, [R89+0xa] ;  /* 0x00000a0059607984 */ /* 0x0000280000000400 */
[----:B------:R0:W2:Y:S04]  /*16e0*/  LDS.U16 R98, [R89+0xc] ;  /* 0x00000c0059627984 */ /* 0x0000a80000000400 */
        /* <DEDUP_REMOVED lines=9> */
[----:B0-----:R-:W-:Y:S01]  /*1780*/  SHF.L.U32 R115, R90, 0x10, RZ ;  /* 0x000000105a737819 */ /* 0x001fe200000006ff */
[----:B-1----:R-:W-:-:S04]  /*1790*/  IMAD.U32 R119, R93, 0x10000, RZ ;  /* 0x000100005d777824 */ /* 0x002fc800078e00ff */
[----:B-----5:R-:W-:-:S05]  /*17a0*/  FADD.FTZ R93, R115, R22 ;  /* 0x00000016735d7221 */ /* 0x020fca0000010000 */
[----:B------:R-:W-:Y:S01]  /*17b0*/  FSETP.GTU.FTZ.AND P3, PT, R93, 20, PT ;  /* 0x41a000005d00780b */ /* 0x000fe20003f7c000 */
[----:B--2---:R-:W-:-:S03]  /*17c0*/  IMAD.U32 R91, R91, 0x10000, RZ ;  /* 0x000100005b5b7824 */ /* 0x004fc600078e00ff */
[----:B------:R-:W-:Y:S01]  /*17d0*/  ISETP.EQ.OR P3, PT, RZ, UR9, P3 ;  /* 0x00000009ff007c0c */ /* 0x000fe20009f62670 */
[--C-:B------:R-:W-:Y:S01]  /*17e0*/  FADD.FTZ R94, R91, R22.reuse ;  /* 0x000000165b5e7221 */ /* 0x100fe20000010000 */
[----:B---3--:R-:W-:Y:S01]  /*17f0*/  SHF.L.U32 R117, R92, 0x10, RZ ;  /* 0x000000105c757819 */ /* 0x008fe200000006ff */
[--C-:B------:R-:W-:Y:S01]  /*1800*/  FADD.FTZ R91, R119, R22.reuse ;  /* 0x00000016775b7221 */ /* 0x100fe20000010000 */
[----:B----4-:R-:W-:Y:S02]  /*1810*/  SHF.L.U32 R95, R95, 0x10, RZ ;  /* 0x000000105f5f7819 */ /* 0x010fe400000006ff */
[----:B------:R-:W-:Y:S01]  /*1820*/  FSETP.GTU.FTZ.AND P4, PT, R94, 20, PT ;  /* 0x41a000005e00780b */ /* 0x000fe20003f9c000 */
[--C-:B------:R-:W-:Y:S01]  /*1830*/  FADD.FTZ R90, R117, R22.reuse ;  /* 0x00000016755a7221 */ /* 0x100fe20000010000 */
[----:B------:R-:W-:Y:S01]  /*1840*/  FSETP.GTU.FTZ.AND P1, PT, R91, 20, PT ;  /* 0x41a000005b00780b */ /* 0x000fe20003f3c000 */
[----:B------:R-:W-:Y:S01]  /*1850*/  FADD.FTZ R92, R95, R22 ;  /* 0x000000165f5c7221 */ /* 0x000fe20000010000 */
[----:B------:R-:W-:-:S02]  /*1860*/  ISETP.EQ.OR P4, PT, RZ, UR9, P4 ;  /* 0x00000009ff007c0c */ /* 0x000fc4000a782670 */
[----:B------:R-:W-:Y:S01]  /*1870*/  FSETP.GTU.FTZ.AND P2, PT, R90, 20, PT ;  /* 0x41a000005a00780b */ /* 0x000fe20003f5c000 */
        /* <DEDUP_REMOVED lines=31> */
.L_x_3859:
[----:B------:R-:W-:Y:S05]  /*1a70*/  BSYNC.RECONVERGENT B0 ;  /* 0x0000000000007941 */ /* 0x000fea0003800200 */
.L_x_3858:
        /* <DEDUP_REMOVED lines=35> */
.L_x_3861:
[----:B------:R-:W-:Y:S05]  /*1cb0*/  BSYNC.RECONVERGENT B0 ;  /* 0x0000000000007941 */ /* 0x000fea0003800200 */
.L_x_3860:
        /* <DEDUP_REMOVED lines=37> */
.L_x_3863:
[----:B------:R-:W-:Y:S05]  /*1f10*/  BSYNC.RECONVERGENT B0 ;  /* 0x0000000000007941 */ /* 0x000fea0003800200 */
.L_x_3862:
        /* <DEDUP_REMOVED lines=35> */
.L_x_3865:
[----:B------:R-:W-:Y:S05]  /*2150*/  BSYNC.RECONVERGENT B0 ;  /* 0x0000000000007941 */ /* 0x000fea0003800200 */
.L_x_3864:
        /* <DEDUP_REMOVED lines=37> */
.L_x_3867:
[----:B------:R-:W-:Y:S05]  /*23b0*/  BSYNC.RECONVERGENT B0 ;  /* 0x0000000000007941 */ /* 0x000fea0003800200 */
.L_x_3866:
        /* <DEDUP_REMOVED lines=35> */
.L_x_3869:
[----:B------:R-:W-:Y:S05]  /*25f0*/  BSYNC.RECONVERGENT B0 ;  /* 0x0000000000007941 */ /* 0x000fea0003800200 */
.L_x_3868:
        /* <DEDUP_REMOVED lines=37> */
.L_x_3871:
[----:B------:R-:W-:Y:S05]  /*2850*/  BSYNC.RECONVERGENT B0 ;  /* 0x0000000000007941 */ /* 0x000fea0003800200 */
.L_x_3870:
        /* <DEDUP_REMOVED lines=35> */
.L_x_3873:
[----:B------:R-:W-:Y:S05]  /*2a90*/  BSYNC.RECONVERGENT B0 ;  /* 0x0000000000007941 */ /* 0x000fea0003800200 */
.L_x_3872:
        /* <DEDUP_REMOVED lines=37> */
.L_x_3875:
[----:B------:R-:W-:Y:S05]  /*2cf0*/  BSYNC.RECONVERGENT B0 ;  /* 0x0000000000007941 */ /* 0x000fea0003800200 */
.L_x_3874:
[----:B------:R-:W-:Y:S01]  /*2d00*/  SHF.L.U32 R113, R108, 0x10, RZ ;  /* 0x000000106c717819 */ /* 0x000fe200000006ff */
[----:B------:R-:W-:Y:S01]  /*2d10*/  BSSY.RECONVERGENT B0, `(.L_x_3876) ;  /* 0x0000023000007945 */ /* 0x000fe20003800200 */
[----:B------:R-:W-:Y:S01]  /*2d20*/  IMAD.U32 R108, R105, 0x10000, RZ ;  /* 0x00010000696c7824 */ /* 0x000fe200078e00ff */
        /* <DEDUP_REMOVED lines=33> */
.L_x_3877:
[----:B------:R-:W-:Y:S05]  /*2f40*/  BSYNC.RECONVERGENT B0 ;  /* 0x0000000000007941 */ /* 0x000fea0003800200 */
.L_x_3876:
[----:B------:R-:W-:Y:S01]  /*2f50*/  ISETP.EQ.OR P6, PT, RZ, UR9, P2 ;  /* 0x00000009ff007c0c */ /* 0x000fe200097c2670 */
[----:B------:R-:W-:Y:S01]  /*2f60*/  IMAD.U32 R115, R107, 0x10000, RZ ;  /* 0x000100006b737824 */ /* 0x000fe200078e00ff */
[----:B------:R-:W-:Y:S01]  /*2f70*/  BSSY.RECONVERGENT B0, `(.L_x_3878) ;  /* 0x0000027000007945 */ /* 0x000fe20003800200 */
        /* <DEDUP_REMOVED lines=38> */
.L_x_3879:
[----:B------:R-:W-:Y:S05]  /*31e0*/  BSYNC.RECONVERGENT B0 ;  /* 0x0000000000007941 */ /* 0x000fea0003800200 */
.L_x_3878:
        /* <DEDUP_REMOVED lines=39> */
.L_x_3881:
[----:B------:R-:W-:Y:S05]  /*3460*/  BSYNC.RECONVERGENT B0 ;  /* 0x0000000000007941 */ /* 0x000fea0003800200 */
.L_x_3880:
        /* <DEDUP_REMOVED lines=43> */
.L_x_3883:
[----:B------:R-:W-:Y:S05]  /*3720*/  BSYNC.RECONVERGENT B0 ;  /* 0x0000000000007941 */ /* 0x000fea0003800200 */
.L_x_3882:
        /* <DEDUP_REMOVED lines=32> */
.L_x_3885:
[----:B------:R-:W-:Y:S05]  /*3930*/  BSYNC.RECONVERGENT B0 ;  /* 0x0000000000007941 */ /* 0x000fea0003800200 */
.L_x_3884:
        /* <DEDUP_REMOVED lines=32> */
.L_x_3887:
[----:B------:R-:W-:Y:S05]  /*3b40*/  BSYNC.RECONVERGENT B0 ;  /* 0x0000000000007941 */ /* 0x000fea0003800200 */
.L_x_3886:
        /* <DEDUP_REMOVED lines=32> */
.L_x_3889:
[----:B------:R-:W-:Y:S05]  /*3d50*/  BSYNC.RECONVERGENT B0 ;  /* 0x0000000000007941 */ /* 0x000fea0003800200 */
.L_x_3888:
[----:B------:R-:W-:Y:S01]  /*3d60*/  IMAD.U32 R20, R20, 0x10000, RZ ;  /* 0x0001000014147824 */ /* 0x000fe200078e00ff */
        /* <DEDUP_REMOVED lines=18> */
[----:B------:R-:W-:Y:S01]  /*3e90*/  IMAD R129, R29, R12, RZ ;  /* 0x0000000c1d817224 */ /* 0x000fe200078e02ff */
[----:B------:R-:W-:Y:S01]  /*3ea0*/  IADD3 R160, P1, PT, R68, R67, RZ ;  /* 0x0000004344a07210 */ /* 0x000fe20007f3e0ff */
        /* <DEDUP_REMOVED lines=17> */
[----:B------:R-:W-:Y:S01]  /*3fc0*/  MOV R139, R25 ;  /* 0x00000019008b7202 */ /* 0x000fe20000000f00 */
[----:B------:R-:W-:Y:S01]  /*3fd0*/  IMAD.MOV.U32 R140, RZ, RZ, R27 ;  /* 0x000000ffff8c7224 */ /* 0x000fe200078e001b */
[----:B------:R-:W-:Y:S01]  /*3fe0*/  MOV R141, R24 ;  /* 0x00000018008d7202 */ /* 0x000fe20000000f00 */
[----:B------:R-:W-:Y:S01]  /*3ff0*/  IMAD.MOV.U32 R142, RZ, RZ, R26 ;  /* 0x000000ffff8e7224 */ /* 0x000fe200078e001a */
[----:B------:R-:W-:Y:S01]  /*4000*/  IADD3.X R161, PT, PT, R3, R69, RZ, P1, !PT ;  /* 0x0000004503a17210 */ /* 0x000fe20000ffe4ff */
[----:B------:R-:W-:Y:S01]  /*4010*/  UIADD3 UR5, UPT, UPT, UR4, 0x450, URZ ;  /* 0x0000045004057890 */ /* 0x000fe2000fffe0ff */
[----:B------:R-:W-:-:S11]  /*4020*/  UMOV UR6, UR7 ;  /* 0x0000000700067c82 */ /* 0x000fd60008000000 */
.L_x_3893:
[-C--:B------:R-:W-:Y:S01]  /*4030*/  ISETP.GE.AND P1, PT, R52, R71.reuse, PT ;  /* 0x000000473400720c */ /* 0x080fe20003f26270 */
[----:B0-----:R-:W-:Y:S01]  /*4040*/  IMAD.MOV.U32 R14, RZ, RZ, R160 ;  /* 0x000000ffff0e7224 */ /* 0x001fe200078e00a0 */
[----:B------:R-:W-:Y:S02]  /*4050*/  ISETP.GE.AND P2, PT, R53, R71, PT ;  /* 0x000000473500720c */ /* 0x000fe40003f46270 */
[----:B------:R-:W-:Y:S02]  /*4060*/  MOV R15, R161 ;  /* 0x000000a1000f7202 */ /* 0x000fe40000000f00 */
[----:B------:R-:W-:-:S03]  /*4070*/  ISETP.GE.AND P3, PT, R54, R71, PT ;  /* 0x000000473600720c */ /* 0x000fc60003f66270 */
[----:B------:R-:W2:Y:S04]  /*4080*/  @!P0 LDG.E.U16 R21, desc[UR16][R14.64+-0x200] ;  /* 0xfffe00100e158981 */ /* 0x000ea8000c1e1500 */
[----:B------:R-:W3:Y:S04]  /*4090*/  @!P1 LDG.E.U16 R17, desc[UR16][R14.64+-0x1c0] ;  /* 0xfffe40100e119981 */ /* 0x000ee8000c1e1500 */
[----:B------:R-:W4:Y:S04]  /*40a0*/  @!P2 LDG.E.U16 R16, desc[UR16][R14.64+-0x180] ;  /* 0xfffe80100e10a981 */ /* 0x000f28000c1e1500 */
[----:B------:R-:W5:Y:S01]  /*40b0*/  @!P3 LDG.E.U16 R19, desc[UR16][R14.64+-0x140] ;  /* 0xfffec0100e13b981 */ /* 0x000f62000c1e1500 */
[----:B------:R-:W-:Y:S01]  /*40c0*/  IMAD.MOV.U32 R18, RZ, RZ, RZ ;  /* 0x000000ffff127224 */ /* 0x000fe200078e00ff */
[-C--:B------:R-:W-:Y:S01]  /*40d0*/  ISETP.GE.AND P5, PT, R55, R71.reuse, PT ;  /* 0x000000473700720c */ /* 0x080fe20003fa6270 */
[----:B------:R-:W-:Y:S01]  /*40e0*/  HFMA2 R20, -RZ, RZ, 0, 0 ;  /* 0x00000000ff147431 */ /* 0x000fe200000001ff */
[----:B------:R-:W-:-:S02]  /*40f0*/  ISETP.GE.AND P6, PT, R56, R71, PT ;  /* 0x000000473800720c */ /* 0x000fc40003fc6270 */
[----:B------:R-:W-:-:S09]  /*4100*/  ISETP.GE.AND P4, PT, R60, R71, PT ;  /* 0x000000473c00720c */ /* 0x000fd20003f86270 */
[----:B------:R-:W5:Y:S04]  /*4110*/  @!P5 LDG.E.U16 R145, desc[UR16][R14.64+-0x100] ;  /* 0xffff00100e91d981 */ /* 0x000f68000c1e1500 */
[----:B------:R-:W5:Y:S01]  /*4120*/  @!P4 LDG.E.U16 R143, desc[UR16][R14.64+0x40] ;  /* 0x000040100e8fc981 */ /* 0x000f62000c1e1500 */
[----:B--2---:R-:W-:-:S04]  /*4130*/  @!P0 PRMT R18, R21, 0x5410, RZ ;  /* 0x0000541015128816 */ /* 0x004fc800000000ff */
[----:B---3--:R-:W-:Y:S02]  /*4140*/  @!P1 PRMT R18, R18, 0x5410, R17 ;  /* 0x0000541012129816 */ /* 0x008fe40000000011 */
[-C--:B------:R-:W-:Y:S01]  /*4150*/  ISETP.GE.AND P1, PT, R57, R71.reuse, PT ;  /* 0x000000473900720c */ /* 0x080fe20003f26270 */
[----:B------:R-:W2:Y:S01]  /*4160*/  @!P6 LDG.E.U16 R17, desc[UR16][R14.64+-0xc0] ;  /* 0xffff40100e11e981 */ /* 0x000ea2000c1e1500 */
[----:B----4-:R-:W-:Y:S02]  /*4170*/  @!P2 PRMT R20, R16, 0x5410, RZ ;  /* 0x000054101014a816 */ /* 0x010fe400000000ff */
[-C--:B------:R-:W-:Y:S02]  /*4180*/  ISETP.GE.AND P2, PT, R58, R71.reuse, PT ;  /* 0x000000473a00720c */ /* 0x080fe40003f46270 */
[----:B-----5:R-:W-:Y:S02]  /*4190*/  @!P3 PRMT R20, R20, 0x5410, R19 ;  /* 0x000054101414b816 */ /* 0x020fe40000000013 */
[----:B------:R-:W-:-:S05]  /*41a0*/  ISETP.GE.AND P3, PT, R59, R71, PT ;  /* 0x000000473b00720c */ /* 0x000fca0003f66270 */
[----:B------:R-:W3:Y:S04]  /*41b0*/  @!P1 LDG.E.U16 R16, desc[UR16][R14.64+-0x80] ;  /* 0xffff80100e109981 */ /* 0x000ee8000c1e1500 */
[----:B------:R-:W4:Y:S04]  /*41c0*/  @!P2 LDG.E.U16 R19, desc[UR16][R14.64+-0x40] ;  /* 0xffffc0100e13a981 */ /* 0x000f28000c1e1500 */
[----:B------:R-:W5:Y:S01]  /*41d0*/  @!P3 LDG.E.U16 R21, desc[UR16][R14.64] ;  /* 0x000000100e15b981 */ /* 0x000f62000c1e1500 */
[----:B------:R-:W-:Y:S01]  /*41e0*/  IMAD.MOV.U32 R144, RZ, RZ, RZ ;  /* 0x000000ffff907224 */ /* 0x000fe200078e00ff */
[----:B------:R-:W-:-:S02]  /*41f0*/  @!P5 PRMT R144, R145, 0x5410, RZ ;  /* 0x000054109190d816 */ /* 0x000fc400000000ff */
[----:B------:R-:W-:Y:S02]  /*4200*/  ISETP.GE.AND P5, PT, R61, R71, PT ;  /* 0x000000473d00720c */ /* 0x000fe40003fa6270 */
[----:B------:R-:W-:Y:S01]  /*4210*/  MOV R146, RZ ;  /* 0x000000ff00927202 */ /* 0x000fe20000000f00 */
[----:B------:R-:W-:-:S10]  /*4220*/  IMAD.MOV.U32 R148, RZ, RZ, RZ ;  /* 0x000000ffff947224 */ /* 0x000fd400078e00ff */
[----:B------:R-:W5:Y:S01]  /*4230*/  @!P5 LDG.E.U16 R153, desc[UR16][R14.64+0x80] ;  /* 0x000080100e99d981 */ /* 0x000f62000c1e1500 */
[----:B--2---:R-:W-:Y:S02]  /*4240*/  @!P6 PRMT R144, R144, 0x5410, R17 ;  /* 0x000054109090e816 */ /* 0x004fe40000000011 */
[-C--:B------:R-:W-:Y:S02]  /*4250*/  ISETP.GE.AND P6, PT, R62, R71.reuse, PT ;  /* 0x000000473e00720c */ /* 0x080fe40003fc6270 */
[----:B---3--:R-:W-:Y:S02]  /*4260*/  @!P1 PRMT R146, R16, 0x5410, RZ ;  /* 0x0000541010929816 */ /* 0x008fe400000000ff */
[-C--:B------:R-:W-:Y:S02]  /*4270*/  ISETP.GE.AND P1, PT, R63, R71.reuse, PT ;  /* 0x000000473f00720c */ /* 0x080fe40003f26270 */
[----:B----4-:R-:W-:Y:S02]  /*4280*/  @!P2 PRMT R146, R146, 0x5410, R19 ;  /* 0x000054109292a816 */ /* 0x010fe40000000013 */
[----:B------:R-:W-:-:S05]  /*4290*/  ISETP.GE.AND P2, PT, R64, R71, PT ;  /* 0x000000474000720c */ /* 0x000fca0003f46270 */
[----:B------:R-:W2:Y:S01]  /*42a0*/  @!P6 LDG.E.U16 R19, desc[UR16][R14.64+0xc0] ;  /* 0x0000c0100e13e981 */ /* 0x000ea2000c1e1500 */
[----:B-----5:R-:W-:Y:S02]  /*42b0*/  @!P3 PRMT R148, R21, 0x5410, RZ ;  /* 0x000054101594b816 */ /* 0x020fe400000000ff */
[-C--:B------:R-:W-:Y:S02]  /*42c0*/  ISETP.GE.AND P3, PT, R65, R71.reuse, PT ;  /* 0x000000474100720c */ /* 0x080fe40003f66270 */
[----:B------:R-:W-:Y:S02]  /*42d0*/  @!P4 PRMT R148, R148, 0x5410, R143 ;  /* 0x000054109494c816 */ /* 0x000fe4000000008f */
[----:B------:R-:W-:Y:S01]  /*42e0*/  ISETP.GE.AND P4, PT, R66, R71, PT ;  /* 0x000000474200720c */ /* 0x000fe20003f86270 */
[----:B------:R-:W3:Y:S01]  /*42f0*/  @!P1 LDG.E.U16 R21, desc[UR16][R14.64+0x100] ;  /* 0x000100100e159981 */ /* 0x000ee2000c1e1500 */
[----:B------:R-:W-:Y:S01]  /*4300*/  IMAD.MOV.U32 R17, RZ, RZ, R142 ;  /* 0x000000ffff117224 */ /* 0x000fe200078e008e */
[----:B------:R-:W-:-:S02]  /*4310*/  MOV R16, R141 ;  /* 0x0000008d00107202 */ /* 0x000fc40000000f00 */
[----:B------:R-:W4:Y:S04]  /*4320*/  @!P2 LDG.E.U16 R143, desc[UR16][R14.64+0x140] ;  /* 0x000140100e8fa981 */ /* 0x000f28000c1e1500 */
[----:B------:R-:W5:Y:S04]  /*4330*/  @!P3 LDG.E.U16 R145, desc[UR16][R14.64+0x180] ;  /* 0x000180100e91b981 */ /* 0x000f68000c1e1500 */
[----:B------:R1:W5:Y:S04]  /*4340*/  LDG.E R17, desc[UR16][R16.64] ;  /* 0x0000001010117981 */ /* 0x000368000c1e1900 */
[----:B------:R-:W5:Y:S01]  /*4350*/  @!P4 LDG.E.U16 R147, desc[UR16][R14.64+0x1c0] ;  /* 0x0001c0100e93c981 */ /* 0x000f62000c1e1500 */
[----:B------:R-:W-:-:S02]  /*4360*/  PRMT R149, R18, 0x7632, R149 ;  /* 0x0000763212957816 */ /* 0x000fc40000000095 */
[----:B------:R-:W-:Y:S01]  /*4370*/  PRMT R150, R20, 0x7632, R150 ;  /* 0x0000763214967816 */ /* 0x000fe20000000096 */
[----:B-1----:R-:W-:Y:S01]  /*4380*/  HFMA2 R16, -RZ, RZ, 0, 0 ;  /* 0x00000000ff107431 */ /* 0x002fe200000001ff */
[----:B------:R-:W-:Y:S01]  /*4390*/  @!P5 PRMT R16, R153, 0x5410, RZ ;  /* 0x000054109910d816 */ /* 0x000fe200000000ff */
[----:B------:R1:W-:Y:S01]  /*43a0*/  STS.U16 [R73], R18 ;  /* 0x0000001249007388 */ /* 0x0003e20000000400 */
[----:B------:R-:W-:Y:S02]  /*43b0*/  PRMT R151, R144, 0x7632, R151 ;  /* 0x0000763290977816 */ /* 0x000fe40000000097 */
[----:B------:R-:W-:Y:S01]  /*43c0*/  PRMT R152, R146, 0x7632, R152 ;  /* 0x0000763292987816 */ /* 0x000fe20000000098 */
[----:B------:R0:W-:Y:S04]  /*43d0*/  STS.U16 [R74+0x40], R149 ;  /* 0x000040954a007388 */ /* 0x0001e80000000400 */
[----:B------:R0:W-:Y:S01]  /*43e0*/  STS.U16 [R75+0x80], R20 ;  /* 0x000080144b007388 */ /* 0x0001e20000000400 */
[----:B-1----:R-:W-:-:S03]  /*43f0*/  IMAD.MOV.U32 R18, RZ, RZ, RZ ;  /* 0x000000ffff127224 */ /* 0x002fc600078e00ff */
[----:B------:R-:W-:Y:S01]  /*4400*/  STS.U16 [R76+0xc0], R150 ;  /* 0x0000c0964c007388 */ /* 0x000fe20000000400 */
[----:B0-----:R-:W-:-:S03]  /*4410*/  PRMT R149, R148, 0x7632, R149 ;  /* 0x0000763294957816 */ /* 0x001fc60000000095 */
[----:B------:R-:W-:Y:S01]  /*4420*/  STS.U16 [R77+0x100], R144 ;  /* 0x000100904d007388 */ /* 0x000fe20000000400 */
[----:B------:R-:W-:-:S03]  /*4430*/  MOV R20, RZ ;  /* 0x000000ff00147202 */ /* 0x000fc60000000f00 */
[----:B------:R-:W-:Y:S04]  /*4440*/  STS.U16 [R78+0x140], R151 ;  /* 0x000140974e007388 */ /* 0x000fe80000000400 */
[----:B------:R0:W-:Y:S04]  /*4450*/  STS.U16 [R79+0x180], R146 ;  /* 0x000180924f007388 */ /* 0x0001e80000000400 */
[----:B------:R-:W-:Y:S04]  /*4460*/  STS.U16 [R80+0x1c0], R152 ;  /* 0x0001c09850007388 */ /* 0x000fe80000000400 */
[----:B------:R-:W-:Y:S04]  /*4470*/  STS.U16 [R81+0x200], R148 ;  /* 0x0002009451007388 */ /* 0x000fe80000000400 */
[----:B------:R-:W-:Y:S01]  /*4480*/  STS.U16 [R82+0x240], R149 ;  /* 0x0002409552007388 */ /* 0x000fe20000000400 */
[----:B------:R-:W-:-:S02]  /*4490*/  ISETP.GE.U32.AND P5, PT, R31, R71, PT ;  /* 0x000000471f00720c */ /* 0x000fc40003fa6070 */
[----:B--2---:R-:W-:-:S04]  /*44a0*/  @!P6 PRMT R16, R16, 0x5410, R19 ;  /* 0x000054101010e816 */ /* 0x004fc80000000013 */
[----:B------:R-:W-:Y:S02]  /*44b0*/  PRMT R153, R16, 0x7632, R153 ;  /* 0x0000763210997816 */ /* 0x000fe40000000099 */
[----:B---3--:R-:W-:-:S04]  /*44c0*/  @!P1 PRMT R18, R21, 0x5410, RZ ;  /* 0x0000541015129816 */ /* 0x008fc800000000ff */
[----:B----4-:R-:W-:Y:S01]  /*44d0*/  @!P2 PRMT R18, R18, 0x5410, R143 ;  /* 0x000054101212a816 */ /* 0x010fe2000000008f */
[----:B------:R-:W-:Y:S01]  /*44e0*/  STS.U16 [R83+0x280], R16 ;  /* 0x0002801053007388 */ /* 0x000fe20000000400 */
[----:B-----5:R-:W-:-:S03]  /*44f0*/  @!P3 PRMT R20, R145, 0x5410, RZ ;  /* 0x000054109114b816 */ /* 0x020fc600000000ff */
[----:B------:R-:W-:Y:S01]  /*4500*/  STS.U16 [R84+0x2c0], R153 ;  /* 0x0002c09954007388 */ /* 0x000fe20000000400 */
[----:B0-----:R-:W-:Y:S01]  /*4510*/  PRMT R146, R18, 0x7632, R146 ;  /* 0x0000763212927816 */ /* 0x001fe20000000092 */
[----:B------:R-:W-:Y:S02]  /*4520*/  FMUL.FTZ R19, R17, 1.4426950216293334961 ;  /* 0x3fb8aa3b11137820 */ /* 0x000fe40000410000 */
[----:B------:R0:W-:Y:S01]  /*4530*/  STS.U16 [R85+0x300], R18 ;  /* 0x0003001255007388 */ /* 0x0001e20000000400 */
[----:B------:R-:W-:-:S03]  /*4540*/  @!P4 PRMT R20, R20, 0x5410, R147 ;  /* 0x000054101414c816 */ /* 0x000fc60000000093 */
[----:B------:R-:W-:Y:S01]  /*4550*/  STS.U16 [R86+0x340], R146 ;  /* 0x0003409256007388 */ /* 0x000fe20000000400 */
[----:B------:R-:W-:Y:S01]  /*4560*/  PRMT R145, R20, 0x7632, R145 ;  /* 0x0000763214917816 */ /* 0x000fe20000000091 */
[C---:B0-----:R-:W-:Y:S02]  /*4570*/  FMUL.FTZ R18, R19.reuse, R94 ;  /* 0x0000005e13127220 */ /* 0x041fe40000410000 */
[----:B------:R0:W-:Y:S01]  /*4580*/  STS.U16 [R87+0x380], R20 ;  /* 0x0003801457007388 */ /* 0x0001e20000000400 */
[----:B------:R-:W-:Y:S01]  /*4590*/  IMAD.MOV.U32 R16, RZ, RZ, R139 ;  /* 0x000000ffff107224 */ /* 0x000fe200078e008b */
[----:B------:R-:W-:Y:S01]  /*45a0*/  MOV R17, R140 ;  /* 0x0000008c00117202 */ /* 0x000fe20000000f00 */
[C---:B------:R-:W-:Y:S01]  /*45b0*/  FMUL.FTZ R21, R19.reuse, R93 ;  /* 0x0000005d13157220 */ /* 0x040fe20000410000 */
[----:B------:R-:W1:Y:S01]  /*45c0*/  MUFU.EX2 R18, R18 ;  /* 0x0000001200127308 */ /* 0x000e620000000800 */
[----:B0-----:R-:W-:Y:S01]  /*45d0*/  FMUL.FTZ R20, R19, R91 ;  /* 0x0000005b13147220 */ /* 0x001fe20000410000 */
[----:B------:R0:W-:Y:S01]  /*45e0*/  STS.U16 [R88+0x3c0], R145 ;  /* 0x0003c09158007388 */ /* 0x0001e20000000400 */
[----:B------:R-:W-:-:S04]  /*45f0*/  NOP ;  /* 0x0000000000007918 */ /* 0x000fc80000000000 */
[----:B------:R-:W2:Y:S01]  /*4600*/  MUFU.EX2 R20, R20 ;  /* 0x0000001400147308 */ /* 0x000ea20000000800 */
[----:B------:R3:W4:Y:S01]  /*4610*/  LDG.E R143, desc[UR16][R16.64] ;  /* 0x00000010108f7981 */ /* 0x000722000c1e1900 */
[C---:B------:R-:W-:Y:S02]  /*4620*/  FMUL.FTZ R144, R19.reuse, R90 ;  /* 0x0000005a13907220 */ /* 0x040fe40000410000 */
[----:B------:R-:W5:Y:S01]  /*4630*/  MUFU.EX2 R21, R21 ;  /* 0x0000001500157308 */ /* 0x000f620000000800 */
[-C--:B------:R-:W-:Y:S01]  /*4640*/  ISETP.GE.U32.AND P4, PT, R34, R71.reuse, PT ;  /* 0x000000472200720c */ /* 0x080fe20003f86070 */
[----:B------:R-:W-:Y:S01]  /*4650*/  FMUL.FTZ R147, R19, R92 ;  /* 0x0000005c13937220 */ /* 0x000fe20000410000 */
[-C--:B------:R-:W-:Y:S01]  /*4660*/  ISETP.GE.U32.AND P2, PT, R36, R71.reuse, PT ;  /* 0x000000472400720c */ /* 0x080fe20003f46070 */
[----:B------:R-:W0:Y:S01]  /*4670*/  S2UR UR8, SR_CgaCtaId ;  /* 0x00000000000879c3 */ /* 0x000e220000008800 */
[----:B------:R-:W-:Y:S01]  /*4680*/  ISETP.GE.U32.AND P3, PT, R35, R71, PT ;  /* 0x000000472300720c */ /* 0x000fe20003f66070 */
[----:B------:R-:W-:Y:S01]  /*4690*/  UMOV UR4, 0x400 ;  /* 0x0000040000047882 */ /* 0x000fe20000000000 */
[C---:B---3--:R-:W-:Y:S01]  /*46a0*/  FMUL.FTZ R16, R19.reuse, R95 ;  /* 0x0000005f13107220 */ /* 0x048fe20000410000 */
[----:B------:R-:W3:Y:S01]  /*46b0*/  MUFU.EX2 R144, R144 ;  /* 0x0000009000907308 */ /* 0x000ee20000000800 */
[----:B-1----:R-:W-:Y:S01]  /*46c0*/  FSEL R151, R18, 1, !P4 ;  /* 0x3f80000012977808 */ /* 0x002fe20006000000 */
[C---:B------:R-:W-:Y:S01]  /*46d0*/  FMUL.FTZ R18, R19.reuse, R98 ;  /* 0x0000006213127220 */ /* 0x040fe20000410000 */
[----:B------:R-:W-:Y:S01]  /*46e0*/  ISETP.GE.U32.AND P6, PT, R38, R71, PT ;  /* 0x000000472600720c */ /* 0x000fe20003fc6070 */
[----:B------:R-:W-:Y:S01]  /*46f0*/  LDS.U16 R177, [R89+0x2] ;  /* 0x0000020059b17984 */ /* 0x000fe20000000400 */
[----:B------:R-:W1:Y:S01]  /*4700*/  MUFU.EX2 R16, R16 ;  /* 0x0000001000107308 */ /* 0x000e620000000800 */
[----:B--2---:R-:W-:Y:S01]  /*4710*/  FSEL R155, R20, 1, !P2 ;  /* 0x3f800000149b7808 */ /* 0x004fe20005000000 */
[----:B------:R-:W-:Y:S01]  /*4720*/  FMUL.FTZ R20, R19, R111 ;  /* 0x0000006f13147220 */ /* 0x000fe20000410000 */
[----:B-----5:R-:W-:Y:S01]  /*4730*/  FSEL R148, R21, 1, !P5 ;  /* 0x3f80000015947808 */ /* 0x020fe20006800000 */
[----:B------:R-:W2:Y:S01]  /*4740*/  MUFU.EX2 R147, R147 ;  /* 0x0000009300937308 */ /* 0x000ea20000000800 */
[----:B------:R-:W-:Y:S01]  /*4750*/  FMUL.FTZ R17, R19, R96 ;  /* 0x0000006013117220 */ /* 0x000fe20000410000 */
[----:B0-----:R-:W-:Y:S01]  /*4760*/  FSEL R145, R108, RZ, !P5 ;  /* 0x000000ff6c917208 */ /* 0x001fe20006800000 */
[----:B------:R-:W-:Y:S01]  /*4770*/  LDS.U16 R178, [R89+0x4] ;  /* 0x0000040059b27984 */ /* 0x000fe20000000400 */
[----:B------:R-:W0:Y:S01]  /*4780*/  MUFU.EX2 R18, R18 ;  /* 0x0000001200127308 */ /* 0x000e220000000800 */
[----:B------:R-:W-:Y:S01]  /*4790*/  FSEL R146, R107, RZ, !P4 ;  /* 0x000000ff6b927208 */ /* 0x000fe20006000000 */
[----:B------:R-:W-:Y:S01]  /*47a0*/  FMUL.FTZ R21, R19, R106 ;  /* 0x0000006a13157220 */ /* 0x000fe20000410000 */
[----:B------:R-:W-:Y:S01]  /*47b0*/  ISETP.GE.U32.AND P1, PT, R37, R71, PT ;  /* 0x000000472500720c */ /* 0x000fe20003f26070 */
[----:B------:R-:W5:Y:S01]  /*47c0*/  MUFU.EX2 R20, R20 ;  /* 0x0000001400147308 */ /* 0x000f620000000800 */
[----:B------:R-:W-:Y:S01]  /*47d0*/  FSEL R149, R103, RZ, !P3 ;  /* 0x000000ff67957208 */ /* 0x000fe20005800000 */
[----:B------:R-:W-:Y:S01]  /*47e0*/  LDS.U16 R179, [R89+0x6] ;  /* 0x0000060059b37984 */ /* 0x000fe20000000400 */
[----:B---3--:R-:W-:Y:S01]  /*47f0*/  FSEL R152, R144, 1, !P3 ;  /* 0x3f80000090987808 */ /* 0x008fe20005800000 */
[----:B------:R-:W3:Y:S01]  /*4800*/  MUFU.EX2 R17, R17 ;  /* 0x0000001100117308 */ /* 0x000ee20000000800 */
[----:B-1----:R-:W-:Y:S01]  /*4810*/  FSEL R159, R16, 1, !P6 ;  /* 0x3f800000109f7808 */ /* 0x002fe20007000000 */
[----:B------:R-:W-:Y:S01]  /*4820*/  FFMA.FTZ R16, R145, R151, R146 ;  /* 0x0000009791107223 */ /* 0x000fe20000010092 */
[----:B------:R-:W-:Y:S01]  /*4830*/  LDS.U16 R180, [R89+0x8] ;  /* 0x0000080059b47984 */ /* 0x000fe20000000400 */
[----:B------:R-:W1:Y:S01]  /*4840*/  MUFU.EX2 R21, R21 ;  /* 0x0000001500157308 */ /* 0x000e620000000800 */
[-C--:B------:R-:W-:Y:S01]  /*4850*/  ISETP.GE.U32.AND P4, PT, R40, R71.reuse, PT ;  /* 0x000000472800720c */ /* 0x080fe20003f86070 */
[----:B------:R-:W-:Y:S01]  /*4860*/  FFMA.FTZ R16, R152, R16, R149 ;  /* 0x0000001098107223 */ /* 0x000fe20000010095 */
[----:B------:R-:W-:Y:S01]  /*4870*/  FSEL R150, R102, RZ, !P2 ;  /* 0x000000ff66967208 */ /* 0x000fe20005000000 */
[----:B------:R-:W-:Y:S01]  /*4880*/  LDS.U16 R181, [R89+0xa] ;  /* 0x00000a0059b57984 */ /* 0x000fe20000000400 */
[----:B------:R-:W-:-:S02]  /*4890*/  ISETP.GE.U32.AND P2, PT, R42, R71, PT ;  /* 0x000000472a00720c */ /* 0x000fc40003f46070 */
[----:B------:R-:W-:Y:S01]  /*48a0*/  FSEL R153, R113, RZ, !P1 ;  /* 0x000000ff71997208 */ /* 0x000fe20004800000 */
[----:B------:R-:W-:Y:S01]  /*48b0*/  LDS.U16 R182, [R89+0xc] ;  /* 0x00000c0059b67984 */ /* 0x000fe20000000400 */
[----:B--2---:R-:W-:Y:S02]  /*48c0*/  FSEL R156, R147, 1, !P1 ;  /* 0x3f800000939c7808 */ /* 0x004fe40004800000 */
[----:B0-----:R-:W-:Y:S01]  /*48d0*/  FSEL R163, R18, 1, !P4 ;  /* 0x3f80000012a37808 */ /* 0x001fe20006000000 */
[----:B------:R-:W-:Y:S01]  /*48e0*/  FFMA.FTZ R18, R155, R16, R150 ;  /* 0x000000109b127223 */ /* 0x000fe20000010096 */
[-C--:B------:R-:W-:Y:S01]  /*48f0*/  ISETP.GE.U32.AND P5, PT, R39, R71.reuse, PT ;  /* 0x000000472700720c */ /* 0x080fe20003fa6070 */
[----:B------:R-:W-:Y:S01]  /*4900*/  FMUL.FTZ R16, R19, R112 ;  /* 0x0000007013107220 */ /* 0x000fe20000410000 */
[----:B------:R-:W-:Y:S01]  /*4910*/  ISETP.GE.U32.AND P3, PT, R41, R71, PT ;  /* 0x000000472900720c */ /* 0x000fe20003f66070 */
[----:B------:R-:W-:Y:S01]  /*4920*/  LDS.U16 R183, [R89+0xe] ;  /* 0x00000e0059b77984 */ /* 0x000fe20000000400 */
[----:B------:R-:W-:-:S02]  /*4930*/  FSEL R154, R126, RZ, !P6 ;  /* 0x000000ff7e9a7208 */ /* 0x000fc40007000000 */
[----:B-----5:R-:W-:Y:S01]  /*4940*/  FSEL R167, R20, 1, !P2 ;  /* 0x3f80000014a77808 */ /* 0x020fe20005000000 */
[----:B------:R-:W-:Y:S01]  /*4950*/  FFMA.FTZ R20, R156, R18, R153 ;  /* 0x000000129c147223 */ /* 0x000fe20000010099 */
[----:B---3--:R-:W-:Y:S01]  /*4960*/  FSEL R160, R17, 1, !P5 ;  /* 0x3f80000011a07808 */ /* 0x008fe20006800000 */
[----:B------:R-:W-:Y:S01]  /*4970*/  FMUL.FTZ R17, R19, R110 ;  /* 0x0000006e13117220 */ /* 0x000fe20000410000 */
[----:B------:R-:W-:Y:S01]  /*4980*/  FSEL R157, R128, RZ, !P5 ;  /* 0x000000ff809d7208 */ /* 0x000fe20006800000 */
[----:B------:R-:W-:Y:S01]  /*4990*/  LDS.U16 R184, [R89+0x10] ;  /* 0x0000100059b87984 */ /* 0x000fe20000000400 */
[----:B-1----:R-:W-:Y:S01]  /*49a0*/  FSEL R162, R21, 1, !P3 ;  /* 0x3f80000015a27808 */ /* 0x002fe20005800000 */
[----:B------:R-:W-:Y:S01]  /*49b0*/  FFMA.FTZ R21, R159, R20, R154 ;  /* 0x000000149f157223 */ /* 0x000fe2000001009a */
[----:B------:R-:W0:Y:S01]  /*49c0*/  MUFU.EX2 R16, R16 ;  /* 0x0000001000107308 */ /* 0x000e220000000800 */
[----:B------:R-:W-:Y:S01]  /*49d0*/  FSEL R158, R130, RZ, !P4 ;  /* 0x000000ff829e7208 */ /* 0x000fe20006000000 */
[----:B------:R-:W-:Y:S01]  /*49e0*/  FMUL.FTZ R18, R19, R109 ;  /* 0x0000006d13127220 */ /* 0x000fe20000410000 */
[----:B------:R-:W-:Y:S01]  /*49f0*/  FMUL.FTZ R165, R148, R151 ;  /* 0x0000009794a57220 */ /* 0x000fe20000410000 */
[----:B------:R-:W-:Y:S01]  /*4a00*/  FFMA.FTZ R168, R160, R21, R157 ;  /* 0x00000015a0a87223 */ /* 0x000fe2000001009d */
[----:B------:R-:W1:Y:S01]  /*4a10*/  MUFU.EX2 R17, R17 ;  /* 0x0000001100117308 */ /* 0x000e620000000800 */
[----:B------:R-:W-:Y:S01]  /*4a20*/  FSEL R161, R131, RZ, !P3 ;  /* 0x000000ff83a17208 */ /* 0x000fe20005800000 */
[----:B------:R-:W-:Y:S01]  /*4a30*/  FMUL.FTZ R20, R19, R105 ;  /* 0x0000006913147220 */ /* 0x000fe20000410000 */
[----:B------:R-:W-:Y:S01]  /*4a40*/  FMUL.FTZ R166, R152, R165 ;  /* 0x000000a598a67220 */ /* 0x000fe20000410000 */
        /* <DEDUP_REMOVED lines=8> */
[----:B------:R-:W-:Y:S01]  /*4ad0*/  ISETP.GE.U32.AND P6, PT, R44, R71, PT ;  /* 0x000000472c00720c */ /* 0x000fe20003fc6070 */
[----:B------:R-:W-:Y:S01]  /*4ae0*/  FMUL.FTZ R19, R19, R97 ;  /* 0x0000006113137220 */ /* 0x000fe20000410000 */
[----:B------:R-:W-:Y:S01]  /*4af0*/  FSEL R147, R133, RZ, !P1 ;  /* 0x000000ff85937208 */ /* 0x000fe20004800000 */
[----:B------:R-:W-:Y:S01]  /*4b00*/  FFMA.FTZ R168, R167, R168, R164 ;  /* 0x000000a8a7a87223 */ /* 0x000fe200000100a4 */
[----:B0-----:R-:W-:Y:S01]  /*4b10*/  FSEL R166, R16, 1, !P1 ;  /* 0x3f80000010a67808 */ /* 0x001fe20004800000 */
[----:B------:R-:W-:Y:S01]  /*4b20*/  FMUL.FTZ R16, R156, R165 ;  /* 0x000000a59c107220 */ /* 0x000fe20000410000 */
[----:B------:R-:W0:Y:S01]  /*4b30*/  MUFU.EX2 R21, R21 ;  /* 0x0000001500157308 */ /* 0x000e220000000800 */
[-C--:B------:R-:W-:Y:S01]  /*4b40*/  ISETP.GE.U32.AND P5, PT, R45, R71.reuse, PT ;  /* 0x000000472d00720c */ /* 0x080fe20003fa6070 */
[----:B------:R-:W-:Y:S01]  /*4b50*/  LDS.U16 R185, [R89+0x12] ;  /* 0x0000120059b97984 */ /* 0x000fe20000000400 */
[----:B------:R-:W-:Y:S01]  /*4b60*/  FSEL R144, R134, RZ, !P6 ;  /* 0x000000ff86907208 */ /* 0x000fe20007000000 */
[----:B------:R-:W-:Y:S01]  /*4b70*/  FFMA.FTZ R170, R166, R168, R147 ;  /* 0x000000a8a6aa7223 */ /* 0x000fe20000010093 */
[----:B-1----:R-:W-:Y:S01]  /*4b80*/  FSEL R165, R17, 1, !P6 ;  /* 0x3f80000011a57808 */ /* 0x002fe20007000000 */
[----:B------:R-:W-:Y:S01]  /*4b90*/  FMUL.FTZ R17, R159, R16 ;  /* 0x000000109f117220 */ /* 0x000fe20000410000 */
[----:B------:R-:W1:Y:S01]  /*4ba0*/  MUFU.EX2 R19, R19 ;  /* 0x0000001300137308 */ /* 0x000e620000000800 */
[----:B------:R-:W-:Y:S01]  /*4bb0*/  ISETP.GE.U32.AND P4, PT, R46, R71, PT ;  /* 0x000000472e00720c */ /* 0x000fe20003f86070 */
[----:B------:R-:W-:Y:S01]  /*4bc0*/  LDS.U16 R186, [R89+0x14] ;  /* 0x0000140059ba7984 */ /* 0x000fe20000000400 */
[----:B------:R-:W-:Y:S01]  /*4bd0*/  FSEL R168, R135, RZ, !P5 ;  /* 0x000000ff87a87208 */ /* 0x000fe20006800000 */
[----:B------:R-:W-:Y:S01]  /*4be0*/  FMUL.FTZ R16, R160, R17 ;  /* 0x00000011a0107220 */ /* 0x000fe20000410000 */
[----:B--2---:R-:W-:Y:S01]  /*4bf0*/  FSEL R169, R18, 1, !P5 ;  /* 0x3f80000012a97808 */ /* 0x004fe20006800000 */
[----:B------:R-:W-:Y:S01]  /*4c00*/  FFMA.FTZ R18, R165, R170, R144 ;  /* 0x000000aaa5127223 */ /* 0x000fe20000010090 */
[----:B------:R-:W-:Y:S01]  /*4c10*/  ISETP.GE.U32.AND P3, PT, R47, R71, PT ;  /* 0x000000472f00720c */ /* 0x000fe20003f66070 */
[----:B------:R-:W-:Y:S01]  /*4c20*/  FMUL.FTZ R17, R163, R16 ;  /* 0x00000010a3117220 */ /* 0x000fe20000410000 */
[----:B------:R-:W-:Y:S01]  /*4c30*/  FSEL R170, R136, RZ, !P4 ;  /* 0x000000ff88aa7208 */ /* 0x000fe20006000000 */
[----:B------:R-:W-:Y:S01]  /*4c40*/  FFMA.FTZ R18, R169, R18, R168 ;  /* 0x00000012a9127223 */ /* 0x000fe200000100a8 */
[----:B---3--:R-:W-:Y:S01]  /*4c50*/  FSEL R171, R20, 1, !P4 ;  /* 0x3f80000014ab7808 */ /* 0x008fe20006000000 */
[----:B------:R-:W-:Y:S01]  /*4c60*/  FMUL.FTZ R16, R162, R17 ;  /* 0x00000011a2107220 */ /* 0x000fe20000410000 */
[----:B------:R-:W-:Y:S01]  /*4c70*/  ISETP.GE.U32.AND P2, PT, R48, R71, PT ;  /* 0x000000473000720c */ /* 0x000fe20003f46070 */
[----:B------:R-:W-:Y:S01]  /*4c80*/  LDS.U16 R187, [R89+0x16] ;  /* 0x0000160059bb7984 */ /* 0x000fe20000000400 */
[----:B------:R-:W-:Y:S01]  /*4c90*/  FSEL R172, R137, RZ, !P3 ;  /* 0x000000ff89ac7208 */ /* 0x000fe20005800000 */
[----:B------:R-:W-:Y:S01]  /*4ca0*/  FFMA.FTZ R18, R171, R18, R170 ;  /* 0x00000012ab127223 */ /* 0x000fe200000100aa */
[----:B0-----:R-:W-:Y:S01]  /*4cb0*/  FSEL R173, R21, 1, !P3 ;  /* 0x3f80000015ad7808 */ /* 0x001fe20005800000 */
[----:B------:R-:W-:Y:S01]  /*4cc0*/  FMUL.FTZ R17, R167, R16 ;  /* 0x00000010a7117220 */ /* 0x000fe20000410000 */
[----:B------:R-:W-:Y:S01]  /*4cd0*/  FSEL R174, R138, RZ, !P2 ;  /* 0x000000ff8aae7208 */ /* 0x000fe20005000000 */
[----:B------:R-:W-:Y:S01]  /*4ce0*/  LDS.U16 R188, [R89+0x18] ;  /* 0x0000180059bc7984 */ /* 0x000fe20000000400 */
[----:B-1----:R-:W-:Y:S01]  /*4cf0*/  FSEL R175, R19, 1, !P2 ;  /* 0x3f80000013af7808 */ /* 0x002fe20005000000 */
[----:B------:R-:W-:Y:S01]  /*4d00*/  FFMA.FTZ R18, R173, R18, R172 ;  /* 0x00000012ad127223 */ /* 0x000fe200000100ac */
[----:B------:R-:W-:Y:S01]  /*4d10*/  FMUL.FTZ R16, R166, R17 ;  /* 0x00000011a6107220 */ /* 0x000fe20000410000 */
[----:B------:R-:W-:Y:S02]  /*4d20*/  LDS.U16 R189, [R89+0x1a] ;  /* 0x00001a0059bd7984 */ /* 0x000fe40000000400 */
[----:B------:R-:W-:Y:S01]  /*4d30*/  FFMA.FTZ R18, R175, R18, R174 ;  /* 0x00000012af127223 */ /* 0x000fe200000100ae */
[----:B------:R-:W-:Y:S01]  /*4d40*/  FMUL.FTZ R16, R165, R16 ;  /* 0x00000010a5107220 */ /* 0x000fe20000410000 */
[----:B------:R-:W-:Y:S04]  /*4d50*/  LDS.U16 R190, [R89+0x1c] ;  /* 0x00001c0059be7984 */ /* 0x000fe80000000400 */
[----:B------:R-:W0:Y:S01]  /*4d60*/  SHFL.UP PT, R17, R18, 0x1, RZ ;  /* 0x0420000012117989 */ /* 0x000e2200000e00ff */
[----:B------:R-:W-:-:S03]  /*4d70*/  FMUL.FTZ R16, R169, R16 ;  /* 0x00000010a9107220 */ /* 0x000fc60000410000 */
[----:B------:R-:W-:Y:S01]  /*4d80*/  LDS.U16 R191, [R89+0x1e] ;  /* 0x00001e0059bf7984 */ /* 0x000fe20000000400 */
        /* <DEDUP_REMOVED lines=27> */
[----:B------:R-:W-:Y:S01]  /*4f40*/  FSEL R192, R20, R19, !P2 ;  /* 0x0000001314c07208 */ /* 0x000fe20005000000 */
[----:B------:R-:W-:Y:S02]  /*4f50*/  IMAD.MOV.U32 R16, RZ, RZ, 0x3f800000 ;  /* 0x3f800000ff107424 */ /* 0x000fe400078e00ff */
[----:B------:R-:W-:Y:S01]  /*4f60*/  HFMA2 R17, -RZ, RZ, 0, 0 ;  /* 0x00000000ff117431 */ /* 0x000fe200000001ff */
[----:B------:R-:W-:Y:S01]  /*4f70*/  ULEA UR4, UR8, UR4, 0x18 ;  /* 0x0000000408047291 */ /* 0x000fe2000f8ec0ff */
[----:B------:R-:W0:Y:S04]  /*4f80*/  SHFL.UP PT, R20, R193, 0x10, RZ ;  /* 0x06000000c1147989 */ /* 0x000e2800000e00ff */
[----:B------:R-:W1:Y:S04]  /*4f90*/  SHFL.UP PT, R21, R192, 0x10, RZ ;  /* 0x06000000c0157989 */ /* 0x000e6800000e00ff */
[----:B------:R-:W2:Y:S01]  /*4fa0*/  @!P1 LDS.64 R16, [UR5] ;  /* 0x00000005ff109984 */ /* 0x000ea20008000a00 */
[----:B------:R-:W-:-:S03]  /*4fb0*/  ISETP.NE.AND P1, PT, R72, 0x1f, PT ;  /* 0x0000001f4800780c */ /* 0x000fc60003f25270 */
[----:B------:R-:W-:Y:S01]  /*4fc0*/  LDS.U16 R176, [R89] ;  /* 0x0000000059b07984 */ /* 0x000fe20000000400 */
[C---:B0-----:R-:W-:Y:S01]  /*4fd0*/  FMUL.FTZ R20, R193.reuse, R20 ;  /* 0x00000014c1147220 */ /* 0x041fe20000410000 */
[----:B-1----:R-:W-:-:S08]  /*4fe0*/  FFMA.FTZ R21, R193, R21, R192 ;  /* 0x00000015c1157223 */ /* 0x002fd000000100c0 */
        /* <DEDUP_REMOVED lines=24> */
[----:B------:R-:W-:Y:S01]  /*5170*/  FFMA.FTZ R192, R163, R193, R158 ;  /* 0x000000c1a3c07223 */ /* 0x000fe2000001009e */
[----:B------:R-:W-:-:S03]  /*5180*/  LEA R160, P2, R6, R14, 0x1 ;  /* 0x0000000e06a07211 */ /* 0x000fc600078408ff */
[----:B------:R-:W-:Y:S01]  /*5190*/  FFMA.FTZ R163, R162, R192, R161 ;  /* 0x000000c0a2a37223 */ /* 0x000fe200000100a1 */
[----:B------:R-:W-:Y:S01]  /*51a0*/  SHF.L.U32 R176, R176, 0x10, RZ ;  /* 0x00000010b0b07819 */ /* 0x000fe200000006ff */
[----:B------:R-:W-:Y:S01]  /*51b0*/  IMAD.U32 R14, R177, 0x10000, RZ ;  /* 0x00010000b10e7824 */ /* 0x000fe200078e00ff */
[----:B------:R-:W-:Y:S01]  /*51c0*/  SHF.L.U32 R178, R178, 0x10, RZ ;  /* 0x00000010b2b27819 */ /* 0x000fe200000006ff */
[----:B------:R-:W-:Y:S01]  /*51d0*/  FFMA.FTZ R164, R167, R163, R164 ;  /* 0x000000a3a7a47223 */ /* 0x000fe200000100a4 */
        /* <DEDUP_REMOVED lines=13> */
[----:B------:R-:W-:Y:S01]  /*52b0*/  BSSY.RECONVERGENT B0, `(.L_x_3891) ;  /* 0x000001d000007945 */ /* 0x000fe20003800200 */
[----:B------:R-:W-:-:S02]  /*52c0*/  IMAD.X R161, R15, 0x1, R7, P2 ;  /* 0x000000010fa17824 */ /* 0x000fc400010e0607 */
[-C--:B----4-:R-:W-:Y:S01]  /*52d0*/  FMUL.FTZ R176, R176, R143.reuse ;  /* 0x0000008fb0b07220 */ /* 0x090fe20000410000 */
        /* <DEDUP_REMOVED lines=15> */
[----:B------:R-:W-:Y:S01]  /*53d0*/  FFMA.FTZ R147, R166, R164, R147 ;  /* 0x000000a4a6937223 */ /* 0x000fe20000010093 */
        /* <DEDUP_REMOVED lines=10> */
.L_x_3892:
[----:B------:R-:W-:Y:S05]  /*5480*/  BSYNC.RECONVERGENT B0 ;  /* 0x0000000000007941 */ /* 0x000fea0003800200 */
.L_x_3891:
        /* <DEDUP_REMOVED lines=25> */
[----:B------:R-:W-:Y:S01]  /*5620*/  IADD3.X R142, PT, PT, R142, R11, RZ, P1, !PT ;  /* 0x0000000b8e8e7210 */ /* 0x000fe20000ffe4ff */
[----:B------:R-:W-:Y:S01]  /*5630*/  VIADD R129, R129, 0x1 ;  /* 0x0000000181817836 */ /* 0x000fe20000000000 */
[----:B------:R-:W-:Y:S01]  /*5640*/  IADD3.X R140, PT, PT, R140, R9, RZ, P2, !PT ;  /* 0x000000098c8c7210 */ /* 0x000fe200017fe4ff */
[----:B------:R-:W-:Y:S01]  /*5650*/  UIADD3 UR5, UPT, UPT, UR5, 0x8, URZ ;  /* 0x0000000805057890 */ /* 0x000fe2000fffe0ff */
[----:B------:R-:W-:Y:S11]  /*5660*/  BRA.U UP0, `(.L_x_3893) ;  /* 0xffffffe900707547 */ /* 0x000ff6000b83ffff */
.L_x_3890:
[----:B------:R-:W-:Y:S01]  /*5670*/  ISETP.NE.AND P0, PT, R23, RZ, PT ;  /* 0x000000ff1700720c */ /* 0x000fe20003f05270 */
[----:B------:R-:W-:Y:S01]  /*5680*/  BAR.SYNC.DEFER_BLOCKING 0x0 ;  /* 0x0000000000007b1d */ /* 0x000fe20000010000 */
[----:B------:R-:W-:Y:S02]  /*5690*/  F2FP.BF16.F32.PACK_AB R99, R100, R99 ;  /* 0x000000636463723e */ /* 0x000fe400000010ff */
[----:B------:R-:W-:Y:S02]  /*56a0*/  F2FP.BF16.F32.PACK_AB R104, R115, R104 ;  /* 0x000000687368723e */ /* 0x000fe400000010ff */
[----:B------:R-:W-:Y:S02]  /*56b0*/  F2FP.BF16.F32.PACK_AB R118, R121, R118 ;  /* 0x000000767976723e */ /* 0x000fe400000010ff */
[----:B------:R-:W-:Y:S02]  /*56c0*/  PRMT R12, R99, 0x7632, R12 ;  /* 0x00007632630c7816 */ /* 0x000fe4000000000c */
[----:B0-----:R-:W-:-:S02]  /*56d0*/  PRMT R14, R104, 0x7632, R14 ;  /* 0x00007632680e7816 */ /* 0x001fc4000000000e */
[----:B------:R-:W-:Y:S01]  /*56e0*/  F2FP.BF16.F32.PACK_AB R114, R117, R114 ;  /* 0x000000727572723e */ /* 0x000fe200000010ff */
[----:B------:R-:W0:Y:S01]  /*56f0*/  @!P0 LDC R13, c[0x0][0x388] ;  /* 0x0000e200ff0d8b82 */ /* 0x000e220000000800 */
[----:B------:R-:W-:Y:S02]  /*5700*/  F2FP.BF16.F32.PACK_AB R116, R119, R116 ;  /* 0x000000747774723e */ /* 0x000fe400000010ff */
[----:B------:R-:W-:Y:S02]  /*5710*/  F2FP.BF16.F32.PACK_AB R120, R123, R120 ;  /* 0x000000787b78723e */ /* 0x000fe400000010ff */
[----:B------:R-:W-:Y:S02]  /*5720*/  F2FP.BF16.F32.PACK_AB R122, R125, R122 ;  /* 0x0000007a7d7a723e */ /* 0x000fe400000010ff */
[----:B------:R-:W-:Y:S02]  /*5730*/  F2FP.BF16.F32.PACK_AB R124, R127, R124 ;  /* 0x0000007c7f7c723e */ /* 0x000fe400000010ff */
[----:B------:R-:W-:-:S02]  /*5740*/  PRMT R16, R118, 0x7632, R16 ;  /* 0x0000763276107816 */ /* 0x000fc40000000010 */
[----:B------:R-:W-:Y:S01]  /*5750*/  PRMT R15, R114, 0x7632, R15 ;  /* 0x00007632720f7816 */ /* 0x000fe2000000000f */
[----:B------:R1:W-:Y:S01]  /*5760*/  STS.U16 [R89+0x2], R12 ;  /* 0x0000020c59007388 */ /* 0x0003e20000000400 */
[----:B------:R-:W-:Y:S02]  /*5770*/  PRMT R18, R122, 0x7632, R18 ;  /* 0x000076327a127816 */ /* 0x000fe40000000012 */
[----:B------:R-:W-:Y:S01]  /*5780*/  PRMT R20, R124, 0x7632, R20 ;  /* 0x000076327c147816 */ /* 0x000fe20000000014 */
[----:B------:R2:W-:Y:S01]  /*5790*/  STS.U16 [R89+0x6], R14 ;  /* 0x0000060e59007388 */ /* 0x0005e20000000400 */
[----:B------:R-:W-:-:S03]  /*57a0*/  IADD3 R29, PT, PT, R29, 0x1, RZ ;  /* 0x000000011d1d7810 */ /* 0x000fc60007ffe0ff */
[----:B------:R0:W-:Y:S01]  /*57b0*/  STS.U16 [R89+0x12], R16 ;  /* 0x0000121059007388 */ /* 0x0001e20000000400 */
[----:B-1----:R-:W-:-:S03]  /*57c0*/  PRMT R12, R116, 0x7632, R12 ;  /* 0x00007632740c7816 */ /* 0x002fc6000000000c */
[----:B------:R-:W-:Y:S01]  /*57d0*/  STS.U16 [R89], R99 ;  /* 0x0000006359007388 */ /* 0x000fe20000000400 */
[----:B--2---:R-:W-:-:S03]  /*57e0*/  PRMT R14, R120, 0x7632, R14 ;  /* 0x00007632780e7816 */ /* 0x004fc6000000000e */
[----:B------:R-:W-:Y:S01]  /*57f0*/  STS.U16 [R89+0x4], R104 ;  /* 0x0000046859007388 */ /* 0x000fe20000000400 */
[----:B0-----:R-:W-:-:S03]  /*5800*/  @!P0 IADD3 R16, PT, PT, -R70, R13, RZ ;  /* 0x0000000d46108210 */ /* 0x001fc60007ffe1ff */
        /* <DEDUP_REMOVED lines=31> */
[----:B------:R-:W-:Y:S01]  /*5a00*/  IADD3.X R13, PT, PT, RZ, R28, RZ, P0, P1 ;  /* 0x0000001cff0d7210 */ /* 0x000fe200007e24ff */
[----:B------:R-:W1:Y:S01]  /*5a10*/  LDS R14, [UR4+0x420] ;  /* 0x00042004ff0e7984 */ /* 0x000e620008000800 */
[----:B------:R-:W0:Y:S02]  /*5a20*/  LDCU.64 UR4, c[0x0][0x478] ;  /* 0x00008f00ff0477ac */ /* 0x000e240008000a00 */
[C---:B0-----:R-:W-:Y:S01]  /*5a30*/  LEA R12, P0, R70.reuse, UR4, 0x1 ;  /* 0x00000004460c7c11 */ /* 0x041fe2000f8008ff */
[----:B------:R-:W0:Y:S03]  /*5a40*/  LDCU UR4, c[0x0][0x394] ;  /* 0x00007280ff0477ac */ /* 0x000e260008000800 */
[----:B------:R-:W-:Y:S02]  /*5a50*/  LEA.HI.X R13, R70, UR5, R13, 0x1, P0 ;  /* 0x00000005460d7c11 */ /* 0x000fe400080f0c0d */
[----:B-1----:R-:W-:-:S02]  /*5a60*/  ISETP.GE.AND P1, PT, R49, R14, PT ;  /* 0x0000000e3100720c */ /* 0x002fc40003f26270 */
        /* <DEDUP_REMOVED lines=28> */
[----:B0-----:R-:W-:-:S03]  /*5c30*/  ISETP.NE.AND P0, PT, R29, UR4, PT ;  /* 0x000000041d007c0c */ /* 0x001fc6000bf05270 */
[----:B------:R1:W-:Y:S01]  /*5c40*/  @!P1 STG.E.U16 desc[UR16][R12.64+0x280], R83 ;  /* 0x000280530c009986 */ /* 0x0003e2000c101510 */
[----:B------:R-:W-:-:S03]  /*5c50*/  IADD3 R68, P1, PT, R68, 0x400, RZ ;  /* 0x0000040044447810 */ /* 0x000fc60007f3e0ff */
[----:B------:R1:W-:Y:S01]  /*5c60*/  @!P2 STG.E.U16 desc[UR16][R12.64+0x2c0], R89 ;  /* 0x0002c0590c00a986 */ /* 0x0003e2000c101510 */
[----:B------:R-:W-:Y:S01]  /*5c70*/  IADD3 R33, P2, PT, R33, 0x400, RZ ;  /* 0x0000040021217810 */ /* 0x000fe20007f5e0ff */
[----:B------:R-:W-:Y:S02]  /*5c80*/  IMAD.X R69, RZ, RZ, R69, P1 ;  /* 0x000000ffff457224 */ /* 0x000fe400008e0645 */
[----:B------:R1:W-:Y:S01]  /*5c90*/  @!P3 STG.E.U16 desc[UR16][R12.64+0x300], R85 ;  /* 0x000300550c00b986 */ /* 0x0003e2000c101510 */
[----:B------:R-:W-:Y:S02]  /*5ca0*/  IADD3 R32, P3, PT, R32, 0x400, RZ ;  /* 0x0000040020207810 */ /* 0x000fe40007f7e0ff */
[----:B------:R-:W-:Y:S02]  /*5cb0*/  IADD3.X R51, PT, PT, RZ, R51, RZ, P2, !PT ;  /* 0x00000033ff337210 */ /* 0x000fe400017fe4ff */
[----:B------:R-:W-:Y:S01]  /*5cc0*/  IADD3.X R50, PT, PT, RZ, R50, RZ, P3, !PT ;  /* 0x00000032ff327210 */ /* 0x000fe20001ffe4ff */
[----:B------:R-:W-:Y:S08]  /*5cd0*/  @P0 BRA `(.L_x_3894) ;  /* 0xffffffac001c0947 */ /* 0x000ff0000383ffff */
[----:B------:R-:W-:Y:S05]  /*5ce0*/  EXIT ;  /* 0x000000000000794d */ /* 0x000fea0003800000 */
.L_x_3895:
        /* <DEDUP_REMOVED lines=9> */
.L_x_5112:


//--------------------- .text._Z25selective_scan_fwd_kernelI32Selective_Scan_fwd_kernel_traitsILi32ELi16ELi1ELb0ELb0ELb1ELb1EN3c108BFloat16EfEEv13SSMParamsBase --------------------------
	.section	.text._Z25selective_scan_fwd_kernelI32Selective_Scan_fwd_kernel_traitsILi32ELi16ELi1ELb0ELb0ELb1ELb1EN3c108BFloat16EfEEv13SSMParamsBase,"ax",@progbits
	.align	128
        .global         _Z25selective_scan_fwd_kernelI32Selective_Scan_fwd_kernel_traitsILi32ELi16ELi1ELb0ELb0ELb1ELb1EN3c108BFloat16EfEEv13SSMParamsBase
        .type           _Z25selective_scan_fwd_kernelI32Selective_Scan_fwd_kernel_traitsILi32ELi16ELi1ELb0ELb0ELb1ELb1EN3c108BFloat16EfEEv13SSMParamsBase,@function
        .size           _Z25selective_scan_fwd_kernelI32Selective_Scan_fwd_kernel_traitsILi32ELi16ELi1ELb0ELb0ELb1ELb1EN3c108BFloat16EfEEv13SSMParamsBase,(.L_x_5113 - _Z25selective_scan_fwd_kernelI32Selective_Scan_fwd_kernel_traitsILi32ELi16ELi1ELb0ELb0ELb1ELb1EN3c108BFloat16EfEEv13SSMParamsBase)
        .other          _Z25selective_scan_fwd_kernelI32Selective_Scan_fwd_kernel_traitsILi32ELi16ELi1ELb0ELb0ELb1ELb1EN3c108BFloat16EfEEv13SSMParamsBase,@"STO_CUDA_ENTRY STV_DEFAULT"
_Z25selective_scan_fwd_kernelI32Selective_Scan_fwd_kernel_traitsILi32ELi16ELi1ELb0ELb0ELb1ELb1EN3c108BFloat16EfEEv13SSMParamsBase:
.text._Z25selective_scan_fwd_kernelI32Selective_Scan_fwd_kernel_traitsILi32ELi16ELi1ELb0ELb0ELb1ELb1EN3c108BFloat16EfEEv13SSMParamsBase:
        /* <DEDUP_REMOVED lines=26> */
[----:B--2---:R-:W-:Y:S01]  /*01a0*/  VIADD R6, R8, 0xffffffe ;  /* 0x0ffffffe08067836 */ /* 0x004fe20000000000 */
        /* <DEDUP_REMOVED lines=8> */
[----:B--2---:R-:W-:Y:S01]  /*0230*/  IMAD.MOV.U32 R6, RZ, RZ, RZ ;  /* 0x000000ffff067224 */ /* 0x004fe200078e00ff */
        /* <DEDUP_REMOVED lines=9> */
[----:B------:R-:W-:-:S05]  /*02d0*/  @!P2 IMAD.IADD R6, R6, 0x1, -R9 ;  /* 0x000000010606a824 */ /* 0x000fca00078e0a09 */
[----:B------:R-:W-:Y:S02]  /*02e0*/  ISETP.GE.U32.AND P0, PT, R6, R9, PT ;  /* 0x000000090600720c */ /* 0x000fe40003f06070 */
[----:B------:R-:W4:Y:S01]  /*02f0*/  LDC.64 R8, c[0x0][0x468] ;  /* 0x00011a00ff087b82 */ /* 0x000f220000000a00 */
[----:B--2---:R-:W-:Y:S01]  /*0300*/  ISETP.GE.AND P4, PT, R10, 0x1, PT ;  /* 0x000000010a00780c */ /* 0x004fe20003f86270 */
[----:B------:R-:W-:Y:S01]  /*0310*/  UIMAD UR9, UR18, UR9, UR5 ;  /* 0x00000009120972a4 */ /* 0x000fe2000f8e0205 */
[----:B------:R-:W-:Y:S01]  /*0320*/  IMAD.U32 R2, RZ, RZ, UR4 ;  /* 0x00000004ff027e24 */ /* 0x000fe2000f8e00ff */
[----:B------:R-:W-:Y:S01]  /*0330*/  MOV R3, UR5 ;  /* 0x0000000500037c02 */ /* 0x000fe20008000f00 */
[----:B0-----:R-:W-:Y:S01]  /*0340*/  IMAD.U32 R4, RZ, RZ, UR6 ;  /* 0x00000006ff047e24 */ /* 0x001fe2000f8e00ff */
[----:B------:R-:W-:Y:S01]  /*0350*/  MOV R5, UR7 ;  /* 0x0000000700057c02 */ /* 0x000fe20008000f00 */
[----:B---3--:R-:W-:Y:S01]  /*0360*/  UIMAD.WIDE.U32 UR4, UR18, UR12, URZ ;  /* 0x0000000c120472a5 */ /* 0x008fe2000f8e00ff */
[----:B------:R-:W-:Y:S01]  /*0370*/  IMAD.U32 R3, RZ, RZ, UR9 ;  /* 0x00000009ff037e24 */ /* 0x000fe2000f8e00ff */
[----:B------:R-:W-:-:S02]  /*0380*/  MOV R5, UR8 ;  /* 0x0000000800057c02 */ /* 0x000fc40008000f00 */
[----:B------:R-:W-:Y:S02]  /*0390*/  ISETP.NE.AND P1, PT, R11, RZ, PT ;  /* 0x000000ff0b00720c */ /* 0x000fe40003f25270 */
[----:B------:R-:W-:Y:S01]  /*03a0*/  @!P2 IADD3 R7, PT, PT, R7, 0x1, RZ ;  /* 0x000000010707a810 */ /* 0x000fe20007ffe0ff */
[----:B-1----:R-:W-:Y:S10]  /*03b0*/  @!P4 EXIT ;  /* 0x000000000000c94d */ /* 0x002ff40003800000 */
[----:B------:R-:W0:Y:S01]  /*03c0*/  S2R R22, SR_TID.X ;  /* 0x0000000000167919 */ /* 0x000e220000002100 */
[----:B------:R-:W-:Y:S01]  /*03d0*/  @P0 VIADD R7, R7, 0x1 ;  /* 0x0000000107070836 */ /* 0x000fe20000000000 */
[----:B------:R-:W1:Y:S01]  /*03e0*/  LDCU.64 UR8, c[0x0][0x3a0] ;  /* 0x00007400ff0877ac */ /* 0x000e620008000a00 */
[C---:B------:R-:W-:Y:S01]  /*03f0*/  IMAD.WIDE.U32 R2, R0.reuse, UR10, R2 ;  /* 0x0000000a00027c25 */ /* 0x040fe2000f8e0002 */
[----:B------:R-:W2:Y:S02]  /*0400*/  LDC.64 R32, c[0x0][0x448] ;  /* 0x00011200ff207b82 */ /* 0x000ea40000000a00 */
[----:B------:R-:W-:Y:S01]  /*0410*/  @!P3 IADD3 R7, PT, PT, -R7, RZ, RZ ;  /* 0x000000ff0707b210 */ /* 0x000fe20007ffe1ff */
[----:B------:R-:W-:Y:S01]  /*0420*/  IMAD R49, R0, UR11, R3 ;  /* 0x0000000b00317c24 */ /* 0x000fe2000f8e0203 */
[----:B------:R-:W-:Y:S01]  /*0430*/  @!P1 LOP3.LUT R7, RZ, R11, RZ, 0x33, !PT ;  /* 0x0000000bff079212 */ /* 0x000fe200078e33ff */
[----:B------:R-:W3:Y:S01]  /*0440*/  LDCU.64 UR20, c[0x0][0x3b8] ;  /* 0x00007700ff1477ac */ /* 0x000ee20008000a00 */
[----:B------:R-:W-:Y:S01]  /*0450*/  LEA R30, P0, R2, R30, 0x1 ;  /* 0x0000001e021e7211 */ /* 0x000fe200078008ff */
[----:B------:R-:W-:Y:S01]  /*0460*/  IMAD.WIDE.U32 R4, R0, UR14, R4 ;  /* 0x0000000e00047c25 */ /* 0x000fe2000f8e0004 */
[----:B------:R-:W2:Y:S01]  /*0470*/  LDC.64 R18, c[0x0][0x440] ;  /* 0x00011000ff127b82 */ /* 0x000ea20000000a00 */
[----:B------:R-:W-:Y:S01]  /*0480*/  SHF.R.S32.HI R3, RZ, 0x1f, R7 ;  /* 0x0000001fff037819 */ /* 0x000fe20000011407 */
[----:B------:R-:W-:Y:S01]  /*0490*/  UIMAD UR5, UR18, UR13, UR5 ;  /* 0x0000000d120572a4 */ /* 0x000fe2000f8e0205 */
[----:B------:R-:W-:Y:S01]  /*04a0*/  LEA.HI.X R49, R2, R31, R49, 0x1, P0 ;  /* 0x0000001f02317211 */ /* 0x000fe200000f0c31 */
[----:B------:R-:W-:Y:S01]  /*04b0*/  IMAD R48, R0, UR15, R5 ;  /* 0x0000000f00307c24 */ /* 0x000fe2000f8e0205 */
[C---:B----4-:R-:W-:Y:S01]  /*04c0*/  LEA R65, P1, R4.reuse, R8, 0x1 ;  /* 0x0000000804417211 */ /* 0x050fe200078208ff */
[-C--:B------:R-:W-:Y:S01]  /*04d0*/  IMAD R6, R3, R12.reuse, RZ ;  /* 0x0000000c03067224 */ /* 0x080fe200078e02ff */
[----:B------:R-:W4:Y:S01]  /*04e0*/  LDCU UR6, c[0x0][0x38c] ;  /* 0x00007180ff0677ac */ /* 0x000f220008000800 */
[C---:B------:R-:W-:Y:S01]  /*04f0*/  IMAD.WIDE.U32 R2, R7.reuse, R12, UR4 ;  /* 0x0000000407027e25 */ /* 0x040fe2000f8e000c */
[----:B------:R-:W-:Y:S01]  /*0500*/  LEA.HI.X R48, R4, R9, R48, 0x1, P1 ;  /* 0x0000000904307211 */ /* 0x000fe200008f0c30 */
[----:B------:R-:W2:Y:S02]  /*0510*/  LDCU.U8 UR7, c[0x0][0x39e] ;  /* 0x000073c0ff0777ac */ /* 0x000ea40008000000 */
[----:B------:R-:W-:Y:S01]  /*0520*/  IMAD R31, R7, R13, R6 ;  /* 0x0000000d071f7224 */ /* 0x000fe200078e0206 */
[----:B------:R-:W-:Y:S01]  /*0530*/  LEA R29, P0, R2, R14, 0x1 ;  /* 0x0000000e021d7211 */ /* 0x000fe200078008ff */
[----:B-1----:R-:W-:-:S04]  /*0540*/  IMAD.WIDE.U32 R4, R0, UR8, RZ ;  /* 0x0000000800047c25 */ /* 0x002fc8000f8e00ff */
[----:B------:R-:W-:Y:S01]  /*0550*/  IMAD.IADD R31, R3, 0x1, R31 ;  /* 0x00000001031f7824 */ /* 0x000fe200078e021f */
[----:B0-----:R-:W-:Y:S01]  /*0560*/  SHF.L.U32 R28, R22, 0x4, RZ ;  /* 0x00000004161c7819 */ /* 0x001fe200000006ff */
[----:B---3--:R-:W-:-:S03]  /*0570*/  IMAD.WIDE.U32 R26, R0, UR20, RZ ;  /* 0x00000014001a7c25 */ /* 0x008fc6000f8e00ff */
[----:B------:R-:W-:Y:S02]  /*0580*/  LEA.HI.X R31, R2, R15, R31, 0x1, P0 ;  /* 0x0000000f021f7211 */ /* 0x000fe400000f0c1f */
[----:B------:R-:W-:Y:S01]  /*0590*/  LOP3.LUT R3, R28, 0x3e00, RZ, 0xc0, !PT ;  /* 0x00003e001c037812 */ /* 0x000fe200078ec0ff */
[----:B------:R-:W-:Y:S01]  /*05a0*/  IMAD R25, R0, UR9, R5 ;  /* 0x0000000900197c24 */ /* 0x000fe2000f8e0205 */
[----:B--2---:R-:W-:Y:S01]  /*05b0*/  LEA R24, P2, R26, R32, 0x2 ;  /* 0x000000201a187211 */ /* 0x004fe200078410ff */
[----:B------:R-:W-:Y:S01]  /*05c0*/  IMAD R5, R17, UR18, R0 ;  /* 0x0000001211057c24 */ /* 0x000fe2000f8e0200 */
[----:B------:R-:W-:Y:S01]  /*05d0*/  LOP3.LUT R46, R3, 0x1f, R22, 0xf8, !PT ;  /* 0x0000001f032e7812 */ /* 0x000fe200078ef816 */
[----:B------:R-:W-:Y:S01]  /*05e0*/  IMAD R6, R0, UR21, R27 ;  /* 0x0000001500067c24 */ /* 0x000fe2000f8e021b */
[----:B------:R-:W-:Y:S01]  /*05f0*/  LEA R23, P1, R4, R18, 0x2 ;  /* 0x0000001204177211 */ /* 0x000fe200078210ff */
[----:B------:R-:W-:Y:S01]  /*0600*/  IMAD R5, R5, R10, RZ ;  /* 0x0000000a05057224 */ /* 0x000fe200078e02ff */
[----:B------:R-:W-:Y:S01]  /*0610*/  IADD3 R32, PT, PT, R28, 0x1, RZ ;  /* 0x000000011c207810 */ /* 0x000fe20007ffe0ff */
[----:B------:R-:W-:Y:S01]  /*0620*/  IMAD.WIDE.U32 R2, R46, 0x2, RZ ;  /* 0x000000022e027825 */ /* 0x000fe200078e00ff */
[----:B------:R-:W-:-:S02]  /*0630*/  LEA.HI.X R26, R26, R33, R6, 0x2, P2 ;  /* 0x000000211a1a7211 */ /* 0x000fc400010f1406 */
[----:B------:R-:W-:Y:S01]  /*0640*/  LEA.HI.X R25, R4, R19, R25, 0x2, P1 ;  /* 0x0000001304197211 */ /* 0x000fe200008f1419 */
[----:B----4-:R-:W-:Y:S01]  /*0650*/  IMAD R27, R5, UR6, RZ ;  /* 0x00000006051b7c24 */ /* 0x010fe2000f8e02ff */
[C---:B------:R-:W-:Y:S01]  /*0660*/  IADD3 R34, PT, PT, R28.reuse, 0x3, RZ ;  /* 0x000000031c227810 */ /* 0x040fe20007ffe0ff */
[----:B------:R-:W-:Y:S01]  /*0670*/  IMAD.MOV.U32 R67, RZ, RZ, RZ ;  /* 0x000000ffff437224 */ /* 0x000fe200078e00ff */
        /* <DEDUP_REMOVED lines=11> */
[----:B------:R-:W-:Y:S01]  /*0730*/  VIADD R43, R28, 0xc ;  /* 0x0000000c1c2b7836 */ /* 0x000fe20000000000 */
[----:B------:R-:W-:Y:S01]  /*0740*/  LOP3.LUT R50, R46, 0x20, RZ, 0xfc, !PT ;  /* 0x000000202e327812 */ /* 0x000fe200078efcff */
[----:B------:R-:W-:Y:S01]  /*0750*/  VIADD R45, R28, 0xe ;  /* 0x0000000e1c2d7836 */ /* 0x000fe20000000000 */
        /* <DEDUP_REMOVED lines=14> */
[----:B------:R-:W-:-:S07]  /*0840*/  LOP3.LUT R66, R2, 0x200, RZ, 0xfc, !PT ;  /* 0x0000020002427812 */ /* 0x000fce00078efcff */
.L_x_3932:
[----:B------:R-:W0:Y:S01]  /*0850*/  LDCU UR4, c[0x0][0x388] ;  /* 0x00007100ff0477ac */ /* 0x000e220008000800 */
[----:B-1----:R-:W-:Y:S01]  /*0860*/  IMAD.SHL.U32 R4, R46, 0x2, RZ ;  /* 0x000000022e047824 */ /* 0x002fe200078e00ff */
        /* <DEDUP_REMOVED lines=59> */
[C---:B0-----:R-:W-:Y:S01]  /*0c20*/  IADD3 R6, PT, PT, R77.reuse, 0x40, RZ ;  /* 0x000000404d067810 */ /* 0x041fe20007ffe0ff */
[C---:B------:R-:W-:Y:S02]  /*0c30*/  VIADD R72, R77.reuse, 0x60 ;  /* 0x000000604d487836 */ /* 0x040fe40000000000 */
[C---:B------:R-:W-:Y:S01]  /*0c40*/  VIADD R78, R77.reuse, 0xa0 ;  /* 0x000000a04d4e7836 */ /* 0x040fe20000000000 */
[-C--:B------:R-:W-:Y:S01]  /*0c50*/  LEA.HI.SX32 R6, R6, R77.reuse, 0x1b ;  /* 0x0000004d06067211 */ /* 0x080fe200078fdaff */
[C---:B------:R-:W-:Y:S01]  /*0c60*/  VIADD R68, R77.reuse, 0x20 ;  /* 0x000000204d447836 */ /* 0x040fe20000000000 */
[----:B------:R-:W-:Y:S02]  /*0c70*/  IADD3 R74, PT, PT, R77, 0x80, RZ ;  /* 0x000000804d4a7810 */ /* 0x000fe40007ffe0ff */
[-C--:B------:R-:W-:Y:S02]  /*0c80*/  LEA.HI.SX32 R72, R72, R77.reuse, 0x1b ;  /* 0x0000004d48487211 */ /* 0x080fe400078fdaff */
[----:B------:R-:W-:-:S02]  /*0c90*/  LEA.HI.SX32 R78, R78, R77, 0x1b ;  /* 0x0000004d4e4e7211 */ /* 0x000fc400078fdaff */
[----:B------:R-:W-:Y:S01]  /*0ca0*/  LEA R75, R6, UR4, 0x1 ;  /* 0x00000004064b7c11 */ /* 0x000fe2000f8e08ff */
[C---:B------:R-:W-:Y:S01]  /*0cb0*/  VIADD R6, R77.reuse, 0xe0 ;  /* 0x000000e04d067836 */ /* 0x040fe20000000000 */
[CC--:B------:R-:W-:Y:S02]  /*0cc0*/  LEA.HI.SX32 R70, R77.reuse, R77.reuse, 0x1b ;  /* 0x0000004d4d467211 */ /* 0x0c0fe400078fdaff */
[-C--:B------:R-:W-:Y:S02]  /*0cd0*/  LEA.HI.SX32 R68, R68, R77.reuse, 0x1b ;  /* 0x0000004d44447211 */ /* 0x080fe400078fdaff */
[----:B------:R-:W-:Y:S02]  /*0ce0*/  LEA.HI.SX32 R73, R74, R77, 0x1b ;  /* 0x0000004d4a497211 */ /* 0x000fe400078fdaff */
[----:B------:R-:W-:Y:S02]  /*0cf0*/  IADD3 R80, PT, PT, R77, 0xc0, RZ ;  /* 0x000000c04d507810 */ /* 0x000fe40007ffe0ff */
[----:B------:R-:W-:-:S02]  /*0d00*/  LEA R74, R72, UR4, 0x1 ;  /* 0x00000004484a7c11 */ /* 0x000fc4000f8e08ff */
[----:B------:R-:W-:Y:S02]  /*0d10*/  LEA R72, R78, UR4, 0x1 ;  /* 0x000000044e487c11 */ /* 0x000fe4000f8e08ff */
[----:B------:R-:W-:Y:S02]  /*0d20*/  LEA R70, R70, UR4, 0x1 ;  /* 0x0000000446467c11 */ /* 0x000fe4000f8e08ff */
[C---:B------:R-:W-:Y:S02]  /*0d30*/  IADD3 R78, PT, PT, R77.reuse, 0x100, RZ ;  /* 0x000001004d4e7810 */ /* 0x040fe40007ffe0ff */
[----:B------:R-:W-:Y:S02]  /*0d40*/  LEA R68, R68, UR4, 0x1 ;  /* 0x0000000444447c11 */ /* 0x000fe4000f8e08ff */
[-C--:B------:R-:W-:Y:S02]  /*0d50*/  LEA.HI.SX32 R6, R6, R77.reuse, 0x1b ;  /* 0x0000004d06067211 */ /* 0x080fe400078fdaff */
[-C--:B------:R-:W-:Y:S01]  /*0d60*/  LEA.HI.SX32 R71, R80, R77.reuse, 0x1b ;  /* 0x0000004d50477211 */ /* 0x080fe200078fdaff */
[----:B------:R-:W-:Y:S01]  /*0d70*/  VIADD R80, R77, 0x120 ;  /* 0x000001204d507836 */ /* 0x000fe20000000000 */
[----:B------:R-:W-:Y:S01]  /*0d80*/  LEA R73, R73, UR4, 0x1 ;  /* 0x0000000449497c11 */ /* 0x000fe2000f8e08ff */
[----:B------:R-:W-:Y:S01]  /*0d90*/  VIADD R84, R77, 0x160 ;  /* 0x000001604d547836 */ /* 0x000fe20000000000 */
[----:B------:R-:W-:-:S02]  /*0da0*/  LEA.HI.SX32 R79, R78, R77, 0x1b ;  /* 0x0000004d4e4f7211 */ /* 0x000fc400078fdaff */
[----:B------:R-:W-:Y:S02]  /*0db0*/  IADD3 R82, PT, PT, R77, 0x140, RZ ;  /* 0x000001404d527810 */ /* 0x000fe40007ffe0ff */
[----:B------:R-:W-:Y:S02]  /*0dc0*/  LEA R78, R6, UR4, 0x1 ;  /* 0x00000004064e7c11 */ /* 0x000fe4000f8e08ff */
[----:B------:R-:W-:Y:S02]  /*0dd0*/  LEA R71, R71, UR4, 0x1 ;  /* 0x0000000447477c11 */ /* 0x000fe4000f8e08ff */
[----:B------:R-:W-:Y:S02]  /*0de0*/  IADD3 R6, PT, PT, R77, 0x180, RZ ;  /* 0x000001804d067810 */ /* 0x000fe40007ffe0ff */
        /* <DEDUP_REMOVED lines=9> */
[----:B------:R-:W-:-:S04]  /*0e80*/  SHF.L.U32 R6, R77, 0x4, RZ ;  /* 0x000000044d067819 */ /* 0x000fc800000006ff */
        /* <DEDUP_REMOVED lines=9> */
[----:B------:R-:W-:Y:S01]  /*0f20*/  PRMT R99, RZ, 0x7610, R99 ;  /* 0x00007610ff637816 */ /* 0x000fe20000000063 */
[----:B--2---:R-:W-:Y:S04]  /*0f30*/  STS.U16 [R70], R9 ;  /* 0x0000000946007388 */ /* 0x004fe80000000400 */
[----:B---3--:R-:W-:Y:S04]  /*0f40*/  STS.U16 [R68+0x40], R11 ;  /* 0x0000400b44007388 */ /* 0x008fe80000000400 */
[----:B----4-:R0:W-:Y:S04]  /*0f50*/  STS.U16 [R75+0x80], R8 ;  /* 0x000080084b007388 */ /* 0x0101e80000000400 */
[----:B------:R-:W-:Y:S01]  /*0f60*/  STS.U16 [R74+0xc0], R13 ;  /* 0x0000c00d4a007388 */ /* 0x000fe20000000400 */
[----:B0-----:R-:W-:-:S03]  /*0f70*/  VIADD R8, R77, 0x1a0 ;  /* 0x000001a04d087836 */ /* 0x001fc60000000000 */
[----:B------:R0:W-:Y:S04]  /*0f80*/  STS.U16 [R73+0x100], R10 ;  /* 0x0001000a49007388 */ /* 0x0001e80000000400 */
[----:B------:R-:W-:Y:S04]  /*0f90*/  STS.U16 [R72+0x140], R15 ;  /* 0x0001400f48007388 */ /* 0x000fe80000000400 */
[----:B------:R1:W-:Y:S01]  /*0fa0*/  STS.U16 [R71+0x180], R12 ;  /* 0x0001800c47007388 */ /* 0x0003e20000000400 */
[----:B0-----:R-:W-:-:S03]  /*0fb0*/  IADD3 R10, PT, PT, R77, 0x1c0, RZ ;  /* 0x000001c04d0a7810 */ /* 0x001fc60007ffe0ff */
[----:B------:R-:W-:Y:S01]  /*0fc0*/  STS.U16 [R78+0x1c0], R17 ;  /* 0x0001c0114e007388 */ /* 0x000fe20000000400 */
[-C--:B------:R-:W-:Y:S01]  /*0fd0*/  LEA.HI.SX32 R8, R8, R77.reuse, 0x1b ;  /* 0x0000004d08087211 */ /* 0x080fe200078fdaff */
[----:B-1----:R-:W-:Y:S02]  /*0fe0*/  VIADD R12, R77, 0x1e0 ;  /* 0x000001e04d0c7836 */ /* 0x002fe40000000000 */
[----:B------:R-:W-:Y:S01]  /*0ff0*/  STS.U16 [R79+0x200], R14 ;  /* 0x0002000e4f007388 */ /* 0x000fe20000000400 */
[----:B------:R-:W-:-:S03]  /*1000*/  LEA.HI.SX32 R10, R10, R77, 0x1b ;  /* 0x0000004d0a0a7211 */ /* 0x000fc600078fdaff */
[----:B------:R-:W-:Y:S01]  /*1010*/  STS.U16 [R80+0x240], R19 ;  /* 0x0002401350007388 */ /* 0x000fe20000000400 */
[----:B------:R-:W-:Y:S02]  /*1020*/  LEA.HI.SX32 R12, R12, R77, 0x1b ;  /* 0x0000004d0c0c7211 */ /* 0x000fe400078fdaff */
[----:B------:R-:W-:Y:S01]  /*1030*/  LEA R84, R8, UR4, 0x1 ;  /* 0x0000000408547c11 */ /* 0x000fe2000f8e08ff */
[----:B------:R-:W-:Y:S01]  /*1040*/  STS.U16 [R81+0x280], R16 ;  /* 0x0002801051007388 */ /* 0x000fe20000000400 */
[----:B------:R-:W-:-:S03]  /*1050*/  LEA R86, R12, UR4, 0x1 ;  /* 0x000000040c567c11 */ /* 0x000fc6000f8e08ff */
[----:B------:R0:W-:Y:S04]  /*1060*/  STS.U16 [R82+0x2c0], R85 ;  /* 0x0002c05552007388 */ /* 0x0001e80000000400 */
[----:B------:R-:W-:Y:S01]  /*1070*/  STS.U16 [R83+0x300], R18 ;  /* 0x0003001253007388 */ /* 0x000fe20000000400 */
[----:B0-----:R-:W-:-:S03]  /*1080*/  LEA R85, R10, UR4, 0x1 ;  /* 0x000000040a557c11 */ /* 0x001fc6000f8e08ff */
        /* <DEDUP_REMOVED lines=59> */
[----:B--2---:R-:W-:Y:S04]  /*1440*/  STS.U16 [R70], R93 ;  /* 0x0000005d46007388 */ /* 0x004fe80000000400 */
[----:B---3--:R-:W-:Y:S04]  /*1450*/  STS.U16 [R68+0x40], R89 ;  /* 0x0000405944007388 */ /* 0x008fe80000000400 */
[----:B----4-:R0:W-:Y:S04]  /*1460*/  STS.U16 [R75+0x80], R12 ;  /* 0x0000800c4b007388 */ /* 0x0101e80000000400 */
[----:B------:R-:W-:Y:S01]  /*1470*/  STS.U16 [R74+0xc0], R91 ;  /* 0x0000c05b4a007388 */ /* 0x000fe20000000400 */
[----:B0-----:R-:W0:Y:S03]  /*1480*/  LDC R12, c[0x0][0x38c] ;  /* 0x0000e300ff0c7b82 */ /* 0x001e260000000800 */
        /* <DEDUP_REMOVED lines=29> */
[----:B-1----:R-:W-:-:S02]  /*1660*/  IMAD.U32 R88, R88, 0x10000, RZ ;  /* 0x0001000058587824 */ /* 0x002fc400078e00ff */
[----:B--2---:R-:W-:Y:S02]  /*1670*/  IMAD.U32 R110, R92, 0x10000, RZ ;  /* 0x000100005c6e7824 */ /* 0x004fe400078e00ff */
[----:B-----5:R-:W-:-:S05]  /*1680*/  FADD.FTZ R92, R88, R21 ;  /* 0x00000015585c7221 */ /* 0x020fca0000010000 */
[----:B------:R-:W-:-:S04]  /*1690*/  FSETP.GTU.FTZ.AND P0, PT, R92, 20, PT ;  /* 0x41a000005c00780b */ /* 0x000fc80003f1c000 */
[----:B------:R-:W-:Y:S01]  /*16a0*/  ISETP.EQ.OR P0, PT, RZ, UR7, P0 ;  /* 0x00000007ff007c0c */ /* 0x000fe20008702670 */
[----:B---3--:R-:W-:Y:S01]  /*16b0*/  IMAD.U32 R90, R90, 0x10000, RZ ;  /* 0x000100005a5a7824 */ /* 0x008fe200078e00ff */
[----:B------:R-:W-:Y:S02]  /*16c0*/  SHF.L.U32 R106, R89, 0x10, RZ ;  /* 0x00000010596a7819 */ /* 0x000fe400000006ff */
[----:B----4-:R-:W-:Y:S01]  /*16d0*/  SHF.L.U32 R108, R91, 0x10, RZ ;  /* 0x000000105b6c7819 */ /* 0x010fe200000006ff */
[--C-:B------:R-:W-:Y:S01]  /*16e0*/  FADD.FTZ R88, R90, R21.reuse ;  /* 0x000000155a587221 */ /* 0x100fe20000010000 */
[--C-:B------:R-:W-:Y:S01]  /*16f0*/  FADD.FTZ R90, R110, R21.reuse ;  /* 0x000000156e5a7221 */ /* 0x100fe20000010000 */
[--C-:B------:R-:W-:Y:S01]  /*1700*/  FADD.FTZ R93, R106, R21.reuse ;  /* 0x000000156a5d7221 */ /* 0x100fe20000010000 */
[----:B0-----:R-:W-:Y:S01]  /*1710*/  SHF.L.U32 R94, R94, 0x10, RZ ;  /* 0x000000105e5e7819 */ /* 0x001fe200000006ff */
        /* <DEDUP_REMOVED lines=38> */
.L_x_3897:
[----:B------:R-:W-:Y:S05]  /*1980*/  BSYNC.RECONVERGENT B0 ;  /* 0x0000000000007941 */ /* 0x000fea0003800200 */
.L_x_3896:
        /* <DEDUP_REMOVED lines=37> */
.L_x_3899:
[----:B------:R-:W-:Y:S05]  /*1be0*/  BSYNC.RECONVERGENT B0 ;  /* 0x0000000000007941 */ /* 0x000fea0003800200 */
.L_x_3898:
        /* <DEDUP_REMOVED lines=35> */
.L_x_3901:
[----:B------:R-:W-:Y:S05]  /*1e20*/  BSYNC.RECONVERGENT B0 ;  /* 0x0000000000007941 */ /* 0x000fea0003800200 */
.L_x_3900:
        /* <DEDUP_REMOVED lines=37> */
.L_x_3903:
[----:B------:R-:W-:Y:S05]  /*2080*/  BSYNC.RECONVERGENT B0 ;  /* 0x0000000000007941 */ /* 0x000fea0003800200 */
.L_x_3902:
        /* <DEDUP_REMOVED lines=35> */
.L_x_3905:
[----:B------:R-:W-:Y:S05]  /*22c0*/  BSYNC.RECONVERGENT B0 ;  /* 0x0000000000007941 */ /* 0x000fea0003800200 */
.L_x_3904:
        /* <DEDUP_REMOVED lines=37> */
.L_x_3907:
[----:B------:R-:W-:Y:S05]  /*2520*/  BSYNC.RECONVERGENT B0 ;  /* 0x0000000000007941 */ /* 0x000fea0003800200 */
.L_x_3906:
        /* <DEDUP_REMOVED lines=35> */
.L_x_3909:
[----:B------:R-:W-:Y:S05]  /*2760*/  BSYNC.RECONVERGENT B0 ;  /* 0x0000000000007941 */ /* 0x000fea0003800200 */
.L_x_3908:
        /* <DEDUP_REMOVED lines=37> */
.L_x_3911:
[----:B------:R-:W-:Y:S05]  /*29c0*/  BSYNC.RECONVERGENT B0 ;  /* 0x0000000000007941 */ /* 0x000fea0003800200 */
.L_x_3910:
[----:B------:R-:W-:Y:S01]  /*29d0*/  SHF.L.U32 R106, R101, 0x10, RZ ;  /* 0x00000010656a7819 */ /* 0x000fe200000006ff */
[----:B------:R-:W-:Y:S01]  /*29e0*/  BSSY.RECONVERGENT B0, `(.L_x_3912) ;  /* 0x0000024000007945 */ /* 0x000fe20003800200 */
[----:B------:R-:W-:Y:S01]  /*29f0*/  IMAD.U32 R105, R100, 0x10000, RZ ;  /* 0x0001000064697824 */ /* 0x000fe200078e00ff */
[----:B------:R-:W-:Y:S02]  /*2a00*/  FSETP.GTU.FTZ.AND P4, PT, R102, 20, PT ;  /* 0x41a000006600780b */ /* 0x000fe40003f9c000 */
[----:B------:R-:W-:Y:S01]  /*2a10*/  PRMT R101, RZ, 0x7610, R101 ;  /* 0x00007610ff657816 */ /* 0x000fe20000000065 */
        /* <DEDUP_REMOVED lines=32> */
.L_x_3913:
[----:B------:R-:W-:Y:S05]  /*2c20*/  BSYNC.RECONVERGENT B0 ;  /* 0x0000000000007941 */ /* 0x000fea0003800200 */
.L_x_3912:
        /* <DEDUP_REMOVED lines=41> */
.L_x_3915:
[----:B------:R-:W-:Y:S05]  /*2ec0*/  BSYNC.RECONVERGENT B0 ;  /* 0x0000000000007941 */ /* 0x000fea0003800200 */
.L_x_3914:
        /* <DEDUP_REMOVED lines=39> */
.L_x_3917:
[----:B------:R-:W-:Y:S05]  /*3140*/  BSYNC.RECONVERGENT B0 ;  /* 0x0000000000007941 */ /* 0x000fea0003800200 */
.L_x_3916:
        /* <DEDUP_REMOVED lines=44> */
.L_x_3919:
[----:B------:R-:W-:Y:S05]  /*3410*/  BSYNC.RECONVERGENT B0 ;  /* 0x0000000000007941 */ /* 0x000fea0003800200 */
.L_x_3918:
        /* <DEDUP_REMOVED lines=32> */
.L_x_3921:
[----:B------:R-:W-:Y:S05]  /*3620*/  BSYNC.RECONVERGENT B0 ;  /* 0x0000000000007941 */ /* 0x000fea0003800200 */
.L_x_3920:
        /* <DEDUP_REMOVED lines=32> */
.L_x_3923:
[----:B------:R-:W-:Y:S05]  /*3830*/  BSYNC.RECONVERGENT B0 ;  /* 0x0000000000007941 */ /* 0x000fea0003800200 */
.L_x_3922:
        /* <DEDUP_REMOVED lines=32> */
.L_x_3925:
[----:B------:R-:W-:Y:S05]  /*3a40*/  BSYNC.RECONVERGENT B0 ;  /* 0x0000000000007941 */ /* 0x000fea0003800200 */
.L_x_3924:
        /* <DEDUP_REMOVED lines=32> */
.L_x_3927:
[----:B------:R-:W-:Y:S05]  /*3c50*/  BSYNC.RECONVERGENT B0 ;  /* 0x0000000000007941 */ /* 0x000fea0003800200 */
.L_x_3926:
        /* <DEDUP_REMOVED lines=41> */
[----:B------:R-:W-:Y:S01]  /*3ef0*/  ISETP.GE.AND P1, PT, R46, R69, PT ;  /* 0x000000452e00720c */ /* 0x000fe20003f26270 */
[----:B------:R-:W-:Y:S01]  /*3f00*/  IMAD.MOV.U32 R137, RZ, RZ, R24 ;  /* 0x000000ffff897224 */ /* 0x000fe200078e0018 */
[----:B------:R-:W-:Y:S01]  /*3f10*/  MOV R140, R26 ;  /* 0x0000001a008c7202 */ /* 0x000fe20000000f00 */
[----:B------:R-:W-:Y:S01]  /*3f20*/  IMAD.MOV.U32 R139, RZ, RZ, R23 ;  /* 0x000000ffff8b7224 */ /* 0x000fe200078e0017 */
[----:B------:R-:W3:Y:S01]  /*3f30*/  LDC.64 R10, c[0x0][0x480] ;  /* 0x00012000ff0a7b82 */ /* 0x000ee20000000a00 */
[----:B------:R-:W-:Y:S01]  /*3f40*/  MOV R142, R25 ;  /* 0x00000019008e7202 */ /* 0x000fe20000000f00 */
[----:B------:R-:W-:Y:S01]  /*3f50*/  IMAD.MOV R141, RZ, RZ, -R12 ;  /* 0x000000ffff8d7224 */ /* 0x000fe200078e0a0c */
[----:B------:R-:W-:Y:S01]  /*3f60*/  IADD3.X R193, PT, PT, R3, R31, RZ, P0, !PT ;  /* 0x0000001f03c17210 */ /* 0x000fe200007fe4ff */
[----:B------:R-:W-:Y:S01]  /*3f70*/  UIADD3 UR5, UPT, UPT, UR4, 0x450, URZ ;  /* 0x0000045004057890 */ /* 0x000fe2000fffe0ff */
[----:B0-----:R-:W-:-:S02]  /*3f80*/  SHF.L.U64.HI R7, R6, 0x2, R7 ;  /* 0x0000000206077819 */ /* 0x001fc40000010207 */
[----:B-1----:R-:W-:Y:S02]  /*3f90*/  SHF.L.U64.HI R5, R4, 0x2, R5 ;  /* 0x0000000204057819 */ /* 0x002fe40000010205 */
[----:B--2---:R-:W-:-:S07]  /*3fa0*/  SHF.L.U64.HI R9, R8, 0x1, R9 ;  /* 0x0000000108097819 */ /* 0x004fce0000010209 */
.L_x_3931:
[-C--:B------:R-:W-:Y:S01]  /*3fb0*/  ISETP.GE.AND P0, PT, R50, R69.reuse, PT ;  /* 0x000000453200720c */ /* 0x080fe20003f06270 */
[----:B0-----:R-:W-:Y:S01]  /*3fc0*/  IMAD.MOV.U32 R12, RZ, RZ, R192 ;  /* 0x000000ffff0c7224 */ /* 0x001fe200078e00c0 */
[----:B------:R-:W-:Y:S02]  /*3fd0*/  ISETP.GE.AND P2, PT, R51, R69, PT ;  /* 0x000000453300720c */ /* 0x000fe40003f46270 */
[----:B------:R-:W-:Y:S02]  /*3fe0*/  MOV R13, R193 ;  /* 0x000000c1000d7202 */ /* 0x000fe40000000f00 */
[----:B------:R-:W-:-:S03]  /*3ff0*/  ISETP.GE.AND P3, PT, R52, R69, PT ;  /* 0x000000453400720c */ /* 0x000fc60003f66270 */
[----:B------:R-:W2:Y:S04]  /*4000*/  @!P1 LDG.E.U16 R18, desc[UR16][R12.64+-0x200] ;  /* 0xfffe00100c129981 */ /* 0x000ea8000c1e1500 */
[----:B------:R-:W4:Y:S04]  /*4010*/  @!P0 LDG.E.U16 R14, desc[UR16][R12.64+-0x1c0] ;  /* 0xfffe40100c0e8981 */ /* 0x000f28000c1e1500 */
[----:B------:R-:W5:Y:S04]  /*4020*/  @!P2 LDG.E.U16 R15, desc[UR16][R12.64+-0x180] ;  /* 0xfffe80100c0fa981 */ /* 0x000f68000c1e1500 */
[----:B------:R-:W3:Y:S01]  /*4030*/  @!P3 LDG.E.U16 R19, desc[UR16][R12.64+-0x140] ;  /* 0xfffec0100c13b981 */ /* 0x000ee2000c1e1500 */
[----:B------:R-:W-:-:S02]  /*4040*/  CS2R R16, SRZ ;  /* 0x0000000000107805 */ /* 0x000fc4000001ff00 */
[-C--:B------:R-:W-:Y:S02]  /*4050*/  ISETP.GE.AND P5, PT, R53, R69.reuse, PT ;  /* 0x000000453500720c */ /* 0x080fe40003fa6270 */
[-C--:B------:R-:W-:Y:S02]  /*4060*/  ISETP.GE.AND P6, PT, R54, R69.reuse, PT ;  /* 0x000000453600720c */ /* 0x080fe40003fc6270 */
[----:B------:R-:W-:-:S09]  /*4070*/  ISETP.GE.AND P4, PT, R58, R69, PT ;  /* 0x000000453a00720c */ /* 0x000fd20003f86270 */
[----:B------:R-:W3:Y:S04]  /*4080*/  @!P5 LDG.E.U16 R144, desc[UR16][R12.64+-0x100] ;  /* 0xffff00100c90d981 */ /* 0x000ee8000c1e1500 */
[----:B------:R-:W3:Y:S01]  /*4090*/  @!P4 LDG.E.U16 R145, desc[UR16][R12.64+0x40] ;  /* 0x000040100c91c981 */ /* 0x000ee2000c1e1500 */
[----:B--2---:R-:W-:-:S04]  /*40a0*/  @!P1 PRMT R17, R18, 0x5410, RZ ;  /* 0x0000541012119816 */ /* 0x004fc800000000ff */
[----:B----4-:R-:W-:Y:S02]  /*40b0*/  @!P0 PRMT R17, R17, 0x5410, R14 ;  /* 0x0000541011118816 */ /* 0x010fe4000000000e */
[-C--:B------:R-:W-:Y:S02]  /*40c0*/  ISETP.GE.AND P0, PT, R55, R69.reuse, PT ;  /* 0x000000453700720c */ /* 0x080fe40003f06270 */
[----:B-----5:R-:W-:Y:S02]  /*40d0*/  @!P2 PRMT R16, R15, 0x5410, RZ ;  /* 0x000054100f10a816 */ /* 0x020fe400000000ff */
[-C--:B------:R-:W-:Y:S01]  /*40e0*/  ISETP.GE.AND P2, PT, R56, R69.reuse, PT ;  /* 0x000000453800720c */ /* 0x080fe20003f46270 */
[----:B------:R-:W2:Y:S01]  /*40f0*/  @!P6 LDG.E.U16 R15, desc[UR16][R12.64+-0xc0] ;  /* 0xffff40100c0fe981 */ /* 0x000ea2000c1e1500 */
[----:B---3--:R-:W-:Y:S02]  /*4100*/  @!P3 PRMT R16, R16, 0x5410, R19 ;  /* 0x000054101010b816 */ /* 0x008fe40000000013 */
[----:B------:R-:W-:-:S05]  /*4110*/  ISETP.GE.AND P3, PT, R57, R69, PT ;  /* 0x000000453900720c */ /* 0x000fca0003f66270 */
[----:B------:R-:W3:Y:S04]  /*4120*/  @!P0 LDG.E.U16 R14, desc[UR16][R12.64+-0x80] ;  /* 0xffff80100c0e8981 */ /* 0x000ee8000c1e1500 */
[----:B------:R-:W4:Y:S04]  /*4130*/  @!P2 LDG.E.U16 R19, desc[UR16][R12.64+-0x40] ;  /* 0xffffc0100c13a981 */ /* 0x000f28000c1e1500 */
[----:B------:R-:W5:Y:S01]  /*4140*/  @!P3 LDG.E.U16 R143, desc[UR16][R12.64] ;  /* 0x000000100c8fb981 */ /* 0x000f62000c1e1500 */
[----:B------:R-:W-:Y:S01]  /*4150*/  IMAD.MOV.U32 R18, RZ, RZ, RZ ;  /* 0x000000ffff127224 */ /* 0x000fe200078e00ff */
[----:B------:R-:W-:-:S02]  /*4160*/  @!P5 PRMT R18, R144, 0x5410, RZ ;  /* 0x000054109012d816 */ /* 0x000fc400000000ff */
[----:B------:R-:W-:Y:S01]  /*4170*/  ISETP.GE.AND P5, PT, R59, R69, PT ;  /* 0x000000453b00720c */ /* 0x000fe20003fa6270 */
[----:B------:R-:W-:Y:S02]  /*4180*/  HFMA2 R144, -RZ, RZ, 0, 0 ;  /* 0x00000000ff907431 */ /* 0x000fe400000001ff */
        /* <DEDUP_REMOVED lines=22> */
[----:B------:R-:W-:Y:S01]  /*42f0*/  STS.U16 [R70], R17 ;  /* 0x0000001146007388 */ /* 0x000fe20000000400 */
[----:B0-----:R-:W-:Y:S01]  /*4300*/  HFMA2 R14, -RZ, RZ, 0, 0 ;  /* 0x00000000ff0e7431 */ /* 0x001fe200000001ff */
[----:B------:R-:W-:Y:S02]  /*4310*/  @!P5 PRMT R14, R153, 0x5410, RZ ;  /* 0x00005410990ed816 */ /* 0x000fe400000000ff */
[----:B------:R0:W-:Y:S01]  /*4320*/  STS.U16 [R68+0x40], R148 ;  /* 0x0000409444007388 */ /* 0x0001e20000000400 */
[----:B------:R-:W-:-:S03]  /*4330*/  PRMT R151, R18, 0x7632, R151 ;  /* 0x0000763212977816 */ /* 0x000fc60000000097 */
[----:B------:R1:W-:Y:S01]  /*4340*/  STS.U16 [R75+0x80], R16 ;  /* 0x000080104b007388 */ /* 0x0003e20000000400 */
[----:B------:R-:W-:-:S03]  /*4350*/  PRMT R152, R144, 0x7632, R152 ;  /* 0x0000763290987816 */ /* 0x000fc60000000098 */
[----:B------:R-:W-:Y:S01]  /*4360*/  STS.U16 [R74+0xc0], R150 ;  /* 0x0000c0964a007388 */ /* 0x000fe20000000400 */
[----:B0-----:R-:W-:Y:S01]  /*4370*/  PRMT R148, R146, 0x7632, R148 ;  /* 0x0000763292947816 */ /* 0x001fe20000000094 */
[----:B-1----:R-:W-:Y:S02]  /*4380*/  IMAD.MOV.U32 R16, RZ, RZ, RZ ;  /* 0x000000ffff107224 */ /* 0x002fe400078e00ff */
[----:B------:R0:W-:Y:S04]  /*4390*/  STS.U16 [R73+0x100], R18 ;  /* 0x0001001249007388 */ /* 0x0001e80000000400 */
[----:B------:R-:W-:Y:S04]  /*43a0*/  STS.U16 [R72+0x140], R151 ;  /* 0x0001409748007388 */ /* 0x000fe80000000400 */
[----:B------:R-:W-:Y:S01]  /*43b0*/  STS.U16 [R71+0x180], R144 ;  /* 0x0001809047007388 */ /* 0x000fe20000000400 */
[----:B0-----:R-:W-:-:S03]  /*43c0*/  MOV R18, RZ ;  /* 0x000000ff00127202 */ /* 0x001fc60000000f00 */
[----:B------:R-:W-:Y:S04]  /*43d0*/  STS.U16 [R78+0x1c0], R152 ;  /* 0x0001c0984e007388 */ /* 0x000fe80000000400 */
[----:B------:R0:W-:Y:S04]  /*43e0*/  STS.U16 [R79+0x200], R146 ;  /* 0x000200924f007388 */ /* 0x0001e80000000400 */
[----:B------:R-:W-:Y:S01]  /*43f0*/  STS.U16 [R80+0x240], R148 ;  /* 0x0002409450007388 */ /* 0x000fe20000000400 */
[----:B------:R-:W-:Y:S02]  /*4400*/  ISETP.GE.U32.AND P5, PT, R28, R69, PT ;  /* 0x000000451c00720c */ /* 0x000fe40003fa6070 */
[----:B--2---:R-:W-:-:S04]  /*4410*/  @!P6 PRMT R14, R14, 0x5410, R19 ;  /* 0x000054100e0ee816 */ /* 0x004fc80000000013 */
[----:B------:R-:W-:Y:S02]  /*4420*/  PRMT R153, R14, 0x7632, R153 ;  /* 0x000076320e997816 */ /* 0x000fe40000000099 */
[----:B---3--:R-:W-:-:S04]  /*4430*/  @!P0 PRMT R16, R143, 0x5410, RZ ;  /* 0x000054108f108816 */ /* 0x008fc800000000ff */
[----:B----4-:R-:W-:Y:S01]  /*4440*/  @!P2 PRMT R16, R16, 0x5410, R145 ;  /* 0x000054101010a816 */ /* 0x010fe20000000091 */
[----:B------:R-:W-:Y:S01]  /*4450*/  STS.U16 [R81+0x280], R14 ;  /* 0x0002800e51007388 */ /* 0x000fe20000000400 */
[----:B-----5:R-:W-:-:S03]  /*4460*/  @!P3 PRMT R18, R147, 0x5410, RZ ;  /* 0x000054109312b816 */ /* 0x020fc600000000ff */
[----:B------:R-:W-:Y:S01]  /*4470*/  STS.U16 [R82+0x2c0], R153 ;  /* 0x0002c09952007388 */ /* 0x000fe20000000400 */
[----:B------:R-:W-:Y:S01]  /*4480*/  PRMT R145, R16, 0x7632, R145 ;  /* 0x0000763210917816 */ /* 0x000fe20000000091 */
[----:B------:R-:W-:Y:S02]  /*4490*/  FMUL.FTZ R17, R15, 1.4426950216293334961 ;  /* 0x3fb8aa3b0f117820 */ /* 0x000fe40000410000 */
[----:B------:R1:W-:Y:S01]  /*44a0*/  STS.U16 [R83+0x300], R16 ;  /* 0x0003001053007388 */ /* 0x0003e20000000400 */
[----:B------:R-:W-:-:S03]  /*44b0*/  @!P4 PRMT R18, R18, 0x5410, R149 ;  /* 0x000054101212c816 */ /* 0x000fc60000000095 */
[----:B------:R-:W-:Y:S01]  /*44c0*/  STS.U16 [R84+0x340], R145 ;  /* 0x0003409154007388 */ /* 0x000fe20000000400 */
[----:B0-----:R-:W-:Y:S01]  /*44d0*/  PRMT R146, R18, 0x7632, R146 ;  /* 0x0000763212927816 */ /* 0x001fe20000000092 */
[C---:B-1----:R-:W-:Y:S02]  /*44e0*/  FMUL.FTZ R16, R17.reuse, R93 ;  /* 0x0000005d11107220 */ /* 0x042fe40000410000 */
        /* <DEDUP_REMOVED lines=30> */
[----:B------:R-:W-:Y:S01]  /*46d0*/  FSEL R147, R105, RZ, !P5 ;  /* 0x000000ff69937208 */ /* 0x000fe20006800000 */
[----:B------:R-:W-:Y:S01]  /*46e0*/  LDS.U16 R178, [R87+0x4] ;  /* 0x0000040057b27984 */ /* 0x000fe20000000400 */
[----:B------:R-:W5:Y:S01]  /*46f0*/  MUFU.EX2 R16, R16 ;  /* 0x0000001000107308 */ /* 0x000f620000000800 */
[----:B------:R-:W-:Y:S01]  /*4700*/  FSEL R148, R122, RZ, !P4 ;  /* 0x000000ff7a947208 */ /* 0x000fe20006000000 */
[----:B------:R-:W-:Y:S01]  /*4710*/  FMUL.FTZ R19, R17, R96 ;  /* 0x0000006011137220 */ /* 0x000fe20000410000 */
[----:B------:R-:W-:Y:S01]  /*4720*/  ISETP.GE.U32.AND P0, PT, R35, R69, PT ;  /* 0x000000452300720c */ /* 0x000fe20003f06070 */
[----:B------:R-:W0:Y:S01]  /*4730*/  MUFU.EX2 R18, R18 ;  /* 0x0000001200127308 */ /* 0x000e220000000800 */
        /* <DEDUP_REMOVED lines=16> */
[----:B-----5:R-:W-:Y:S01]  /*4840*/  FSEL R165, R16, 1, !P4 ;  /* 0x3f80000010a57808 */ /* 0x020fe20006000000 */
[----:B------:R-:W-:Y:S01]  /*4850*/  FFMA.FTZ R16, R157, R14, R152 ;  /* 0x0000000e9d107223 */ /* 0x000fe20000010098 */
[----:B------:R-:W-:Y:S01]  /*4860*/  ISETP.GE.U32.AND P5, PT, R37, R69, PT ;  /* 0x000000452500720c */ /* 0x000fe20003fa6070 */
[----:B------:R-:W-:Y:S01]  /*4870*/  FMUL.FTZ R14, R17, R103 ;  /* 0x00000067110e7220 */ /* 0x000fe20000410000 */
[----:B------:R-:W-:Y:S01]  /*4880*/  ISETP.GE.U32.AND P3, PT, R39, R69, PT ;  /* 0x000000452700720c */ /* 0x000fe20003f66070 */
[----:B------:R-:W-:Y:S01]  /*4890*/  LDS.U16 R183, [R87+0xe] ;  /* 0x00000e0057b77984 */ /* 0x000fe20000000400 */
[----:B------:R-:W-:-:S02]  /*48a0*/  FSEL R156, R126, RZ, !P6 ;  /* 0x000000ff7e9c7208 */ /* 0x000fc40007000000 */
[----:B0-----:R-:W-:Y:S01]  /*48b0*/  FSEL R149, R18, 1, !P2 ;  /* 0x3f80000012957808 */ /* 0x001fe20005000000 */
[----:B------:R-:W-:Y:S01]  /*48c0*/  FFMA.FTZ R18, R158, R16, R155 ;  /* 0x000000109e127223 */ /* 0x000fe2000001009b */
[----:B---3--:R-:W-:Y:S01]  /*48d0*/  FSEL R163, R15, 1, !P5 ;  /* 0x3f8000000fa37808 */ /* 0x008fe20006800000 */
[----:B------:R-:W-:Y:S01]  /*48e0*/  FMUL.FTZ R15, R17, R104 ;  /* 0x00000068110f7220 */ /* 0x000fe20000410000 */
[----:B------:R-:W-:Y:S01]  /*48f0*/  FSEL R160, R111, RZ, !P5 ;  /* 0x000000ff6fa07208 */ /* 0x000fe20006800000 */
[----:B------:R-:W0:Y:S01]  /*4900*/  MUFU.EX2 R14, R14 ;  /* 0x0000000e000e7308 */ /* 0x000e220000000800 */
[----:B-1----:R-:W-:Y:S01]  /*4910*/  FSEL R167, R19, 1, !P3 ;  /* 0x3f80000013a77808 */ /* 0x002fe20005800000 */
[----:B------:R-:W-:Y:S01]  /*4920*/  FFMA.FTZ R19, R161, R18, R156 ;  /* 0x00000012a1137223 */ /* 0x000fe2000001009c */
        /* <DEDUP_REMOVED lines=23> */
[-C--:B------:R-:W-:Y:S01]  /*4aa0*/  ISETP.GE.U32.AND P5, PT, R43, R69.reuse, PT ;  /* 0x000000452b00720c */ /* 0x080fe20003fa6070 */
[----:B------:R-:W-:Y:S01]  /*4ab0*/  FMUL.FTZ R14, R161, R14 ;  /* 0x0000000ea10e7220 */ /* 0x000fe20000410000 */
[----:B------:R-:W-:Y:S01]  /*4ac0*/  FSEL R145, R132, RZ, !P6 ;  /* 0x000000ff84917208 */ /* 0x000fe20007000000 */
[----:B------:R-:W-:Y:S01]  /*4ad0*/  LDS.U16 R184, [R87+0x10] ;  /* 0x0000100057b87984 */ /* 0x000fe20000000400 */
[----:B-1----:R-:W-:Y:S01]  /*4ae0*/  FSEL R166, R15, 1, !P6 ;  /* 0x3f8000000fa67808 */ /* 0x002fe20007000000 */
[----:B------:R-:W-:Y:S01]  /*4af0*/  FFMA.FTZ R15, R159, R168, R144 ;  /* 0x000000a89f0f7223 */ /* 0x000fe20000010090 */
[----:B------:R-:W1:Y:S01]  /*4b00*/  MUFU.EX2 R17, R17 ;  /* 0x0000001100117308 */ /* 0x000e620000000800 */
[----:B------:R-:W-:Y:S01]  /*4b10*/  ISETP.GE.U32.AND P4, PT, R44, R69, PT ;  /* 0x000000452c00720c */ /* 0x000fe20003f86070 */
[----:B------:R-:W-:Y:S01]  /*4b20*/  FMUL.FTZ R14, R163, R14 ;  /* 0x0000000ea30e7220 */ /* 0x000fe20000410000 */
[----:B------:R-:W-:Y:S01]  /*4b30*/  FSEL R168, R133, RZ, !P5 ;  /* 0x000000ff85a87208 */ /* 0x000fe20006800000 */
[----:B------:R-:W-:Y:S01]  /*4b40*/  FFMA.FTZ R15, R166, R15, R145 ;  /* 0x0000000fa60f7223 */ /* 0x000fe20000010091 */
[----:B--2---:R-:W-:Y:S01]  /*4b50*/  FSEL R169, R16, 1, !P5 ;  /* 0x3f80000010a97808 */ /* 0x004fe20006800000 */
[----:B------:R-:W-:Y:S01]  /*4b60*/  FMUL.FTZ R14, R165, R14 ;  /* 0x0000000ea50e7220 */ /* 0x000fe20000410000 */
[----:B------:R-:W-:Y:S01]  /*4b70*/  ISETP.GE.U32.AND P3, PT, R45, R69, PT ;  /* 0x000000452d00720c */ /* 0x000fe20003f66070 */
[----:B------:R-:W-:Y:S01]  /*4b80*/  LDS.U16 R185, [R87+0x12] ;  /* 0x0000120057b97984 */ /* 0x000fe20000000400 */
        /* <DEDUP_REMOVED lines=22> */
[----:B------:R-:W-:-:S03]  /*4cf0*/  FMUL.FTZ R14, R171, R14 ;  /* 0x0000000eab0e7220 */ /* 0x000fc60000410000 */
[----:B------:R-:W-:Y:S01]  /*4d00*/  LDS.U16 R191, [R87+0x1e] ;  /* 0x00001e0057bf7984 */ /* 0x000fe20000000400 */
        /* <DEDUP_REMOVED lines=79> */
[----:B------:R-:W-:Y:S01]  /*5200*/  BSSY.RECONVERGENT B0, `(.L_x_3929) ;  /* 0x000001e000007945 */ /* 0x000fe20003800200 */
[----:B------:R-:W-:-:S02]  /*5210*/  IMAD.U32 R158, R191, 0x10000, RZ ;  /* 0x00010000bf9e7824 */ /* 0x000fc400078e00ff */
[-C--:B----4-:R-:W-:Y:S01]  /*5220*/  FMUL.FTZ R19, R176, R143.reuse ;  /* 0x0000008fb0137220 */ /* 0x090fe20000410000 */
[----:B------:R-:W-:Y:S02]  /*5230*/  IMAD.X R193, R13, 0x1, R9, P0 ;  /* 0x000000010dc17824 */ /* 0x000fe400000e0609 */
        /* <DEDUP_REMOVED lines=26> */
.L_x_3930:
[----:B------:R-:W-:Y:S05]  /*53e0*/  BSYNC.RECONVERGENT B0 ;  /* 0x0000000000007941 */ /* 0x000fea0003800200 */
.L_x_3929:
[----:B------:R-:W-:Y:S01]  /*53f0*/  FFMA.FTZ R159, R159, R164, R144 ;  /* 0x000000a49f9f7223 */ /* 0x000fe20000010090 */
        /* <DEDUP_REMOVED lines=26> */
[----:B------:R-:W-:Y:S01]  /*55a0*/  IMAD.X R142, R142, 0x1, R5, P2 ;  /* 0x000000018e8e7824 */ /* 0x000fe200010e0605 */
[----:B------:R-:W-:Y:S01]  /*55b0*/  IADD3.X R140, PT, PT, R140, R7, RZ, P3, !PT ;  /* 0x000000078c8c7210 */ /* 0x000fe20001ffe4ff */
[----:B------:R-:W-:Y:S01]  /*55c0*/  VIADD R138, R138, 0x1 ;  /* 0x000000018a8a7836 */ /* 0x000fe20000000000 */
[----:B------:R-:W-:Y:S06]  /*55d0*/  @P0 BRA `(.L_x_3931) ;  /* 0xffffffe800740947 */ /* 0x000fec000383ffff */
.L_x_3928:
[----:B------:R-:W-:Y:S01]  /*55e0*/  BAR.SYNC.DEFER_BLOCKING 0x0 ;  /* 0x0000000000007b1d */ /* 0x000fe20000010000 */
[----:B------:R-:W-:Y:S01]  /*55f0*/  F2FP.BF16.F32.PACK_AB R4, R113, R106 ;  /* 0x0000006a7104723e */ /* 0x000fe200000010ff */
[----:B------:R-:W-:Y:S01]  /*5600*/  HFMA2 R77, -RZ, RZ, 0, 0 ;  /* 0x00000000ff4d7431 */ /* 0x000fe200000001ff */
[----:B------:R-:W-:Y:S02]  /*5610*/  F2FP.BF16.F32.PACK_AB R5, R115, R108 ;  /* 0x0000006c7305723e */ /* 0x000fe400000010ff */
[----:B------:R-:W-:-:S03]  /*5620*/  PRMT R6, R4, 0x7610, R6 ;  /* 0x0000761004067816 */ /* 0x000fc60000000006 */
[----:B------:R-:W1:Y:S01]  /*5630*/  LDC.64 R128, c[0x0][0x428] ;  /* 0x00010a00ff807b82 */ /* 0x000e620000000a00 */
[----:B------:R-:W-:Y:S01]  /*5640*/  PRMT R7, R4, 0x7632, R7 ;  /* 0x0000763204077816 */ /* 0x000fe20000000007 */
[----:B------:R-:W2:Y:S01]  /*5650*/  LDCU.64 UR8, c[0x0][0x478] ;  /* 0x00008f00ff0877ac */ /* 0x000ea20008000a00 */
[----:B------:R-:W-:Y:S02]  /*5660*/  F2FP.BF16.F32.PACK_AB R4, R117, R110 ;  /* 0x0000006e7504723e */ /* 0x000fe400000010ff */
[C---:B------:R-:W-:Y:S02]  /*5670*/  PRMT R8, R5.reuse, 0x7610, R8 ;  /* 0x0000761005087816 */ /* 0x040fe40000000008 */
[C---:B------:R-:W-:Y:S01]  /*5680*/  PRMT R10, R4.reuse, 0x7610, R10 ;  /* 0x00007610040a7816 */ /* 0x040fe2000000000a */
[----:B------:R-:W3:Y:S01]  /*5690*/  LDC.64 R130, c[0x0][0x418] ;  /* 0x00010600ff827b82 */ /* 0x000ee20000000a00 */
[----:B------:R-:W-:Y:S02]  /*56a0*/  PRMT R11, R4, 0x7632, R11 ;  /* 0x00007632040b7816 */ /* 0x000fe4000000000b */
[----:B------:R-:W-:-:S02]  /*56b0*/  PRMT R9, R5, 0x7632, R9 ;  /* 0x0000763205097816 */ /* 0x000fc40000000009 */
[----:B------:R-:W-:Y:S02]  /*56c0*/  F2FP.BF16.F32.PACK_AB R4, R119, R112 ;  /* 0x000000707704723e */ /* 0x000fe400000010ff */
[----:B------:R-:W-:Y:S02]  /*56d0*/  F2FP.BF16.F32.PACK_AB R5, R121, R114 ;  /* 0x000000727905723e */ /* 0x000fe400000010ff */
[----:B0-----:R-:W-:Y:S01]  /*56e0*/  PRMT R12, R4, 0x7610, R12 ;  /* 0x00007610040c7816 */ /* 0x001fe2000000000c */
[----:B------:R0:W-:Y:S01]  /*56f0*/  STS.U16 [R87+0x2], R7 ;  /* 0x0000020757007388 */ /* 0x0001e20000000400 */
[C---:B------:R-:W-:Y:S02]  /*5700*/  PRMT R13, R5.reuse, 0x7610, R13 ;  /* 0x00007610050d7816 */ /* 0x040fe4000000000d */
[----:B------:R-:W-:Y:S01]  /*5710*/  PRMT R14, R5, 0x7632, R14 ;  /* 0x00007632050e7816 */ /* 0x000fe2000000000e */
[----:B------:R4:W-:Y:S01]  /*5720*/  STS.U16 [R87], R6 ;  /* 0x0000000657007388 */ /* 0x0009e20000000400 */
[----:B------:R-:W-:-:S02]  /*5730*/  ISETP.NE.AND P0, PT, R22, RZ, PT ;  /* 0x000000ff1600720c */ /* 0x000fc40003f05270 */
[----:B------:R-:W-:Y:S01]  /*5740*/  F2FP.BF16.F32.PACK_AB R5, R127, R120 ;  /* 0x000000787f05723e */ /* 0x000fe200000010ff */
[----:B------:R5:W-:Y:S01]  /*5750*/  STS.U16 [R87+0x4], R8 ;  /* 0x0000040857007388 */ /* 0x000be20000000400 */
[----:B0-----:R-:W-:Y:S02]  /*5760*/  PRMT R7, R4, 0x7632, R7 ;  /* 0x0000763204077816 */ /* 0x001fe40000000007 */
[----:B------:R-:W-:Y:S01]  /*5770*/  F2FP.BF16.F32.PACK_AB R4, R125, R118 ;  /* 0x000000767d04723e */ /* 0x000fe200000010ff */
[----:B------:R0:W-:Y:S01]  /*5780*/  STS.U16 [R87+0x8], R10 ;  /* 0x0000080a57007388 */ /* 0x0001e20000000400 */
[----:B----4-:R-:W-:-:S03]  /*5790*/  F2FP.BF16.F32.PACK_AB R6, R123, R116 ;  /* 0x000000747b06723e */ /* 0x010fc600000010ff */
[----:B------:R4:W-:Y:S01]  /*57a0*/  STS.U16 [R87+0xc], R12 ;  /* 0x00000c0c57007388 */ /* 0x0009e20000000400 */
[----:B-----5:R-:W-:-:S03]  /*57b0*/  PRMT R8, R6, 0x7632, R8 ;  /* 0x0000763206087816 */ /* 0x020fc60000000008 */
[----:B------:R-:W-:Y:S01]  /*57c0*/  STS.U16 [R87+0x6], R9 ;  /* 0x0000060957007388 */ /* 0x000fe20000000400 */
[----:B0-----:R-:W-:-:S03]  /*57d0*/  PRMT R10, R4, 0x7632, R10 ;  /* 0x00007632040a7816 */ /* 0x001fc6000000000a */
[----:B------:R-:W-:Y:S01]  /*57e0*/  STS.U16 [R87+0xa], R11 ;  /* 0x00000a0b57007388 */ /* 0x000fe20000000400 */
[----:B----4-:R-:W-:-:S03]  /*57f0*/  PRMT R12, R5, 0x7632, R12 ;  /* 0x00007632050c7816 */ /* 0x010fc6000000000c */
[----:B------:R-:W-:Y:S04]  /*5800*/  STS.U16 [R87+0xe], R7 ;  /* 0x00000e0757007388 */ /* 0x000fe80000000400 */
[----:B------:R-:W-:Y:S04]  /*5810*/  STS.U16 [R87+0x10], R13 ;  /* 0x0000100d57007388 */ /* 0x000fe80000000400 */
[----:B------:R-:W-:Y:S04]  /*5820*/  STS.U16 [R87+0x12], R14 ;  /* 0x0000120e57007388 */ /* 0x000fe80000000400 */
[----:B------:R0:W-:Y:S04]  /*5830*/  STS.U16 [R87+0x14], R6 ;  /* 0x0000140657007388 */ /* 0x0001e80000000400 */
[----:B------:R-:W-:Y:S04]  /*5840*/  STS.U16 [R87+0x16], R8 ;  /* 0x0000160857007388 */ /* 0x000fe80000000400 */
[----:B------:R-:W-:Y:S01]  /*5850*/  STS.U16 [R87+0x18], R4 ;  /* 0x0000180457007388 */ /* 0x000fe20000000400 */
[----:B0-----:R-:W0:Y:S03]  /*5860*/  LDC.64 R6, c[0x0][0x420] ;  /* 0x00010800ff067b82 */ /* 0x001e260000000a00 */
[----:B------:R-:W-:Y:S04]  /*5870*/  STS.U16 [R87+0x1a], R10 ;  /* 0x00001a0a57007388 */ /* 0x000fe80000000400 */
[----:B------:R0:W-:Y:S04]  /*5880*/  STS.U16 [R87+0x1c], R5 ;  /* 0x00001c0557007388 */ /* 0x0001e80000000400 */
[----:B------:R-:W-:Y:S01]  /*5890*/  STS.U16 [R87+0x1e], R12 ;  /* 0x00001e0c57007388 */ /* 0x000fe20000000400 */
        /* <DEDUP_REMOVED lines=8> */
[----:B------:R-:W-:Y:S01]  /*5920*/  LDS.U16 R17, [R73+0x100] ;  /* 0x0001000049117984 */ /* 0x000fe20000000400 */
[----:B------:R-:W-:-:S03]  /*5930*/  IMAD R5, R0, R129, R5 ;  /* 0x0000008100057224 */ /* 0x000fc600078e0205 */
[----:B------:R-:W-:Y:S01]  /*5940*/  LDS.U16 R19, [R72+0x140] ;  /* 0x0001400048137984 */ /* 0x000fe20000000400 */
[----:B------:R-:W-:Y:S01]  /*5950*/  IADD3 R4, P1, PT, R46, R4, RZ ;  /* 0x000000042e047210 */ /* 0x000fe20007f3e0ff */
[----:B------:R-:W0:Y:S02]  /*5960*/  LDC.64 R128, c[0x0][0x410] ;  /* 0x00010400ff807b82 */ /* 0x000e240000000a00 */
[----:B------:R-:W-:Y:S02]  /*5970*/  LDS.U16 R89, [R71+0x180] ;  /* 0x0001800047597984 */ /* 0x000fe40000000400 */
[----:B------:R-:W-:Y:S01]  /*5980*/  IMAD.X R5, RZ, RZ, R5, P1 ;  /* 0x000000ffff057224 */ /* 0x000fe200008e0605 */
[C---:B--2---:R-:W-:Y:S01]  /*5990*/  LEA R6, P1, R4.reuse, UR8, 0x1 ;  /* 0x0000000804067c11 */ /* 0x044fe2000f8208ff */
[----:B------:R-:W-:Y:S03]  /*59a0*/  LDS.U16 R91, [R78+0x1c0] ;  /* 0x0001c0004e5b7984 */ /* 0x000fe60000000400 */
[----:B------:R-:W-:Y:S01]  /*59b0*/  LEA.HI.X R7, R4, UR9, R5, 0x1, P1 ;  /* 0x0000000904077c11 */ /* 0x000fe200088f0c05 */
[----:B------:R-:W-:Y:S01]  /*59c0*/  LDS.U16 R93, [R79+0x200] ;  /* 0x000200004f5d7984 */ /* 0x000fe20000000400 */
[----:B------:R-:W1:Y:S03]  /*59d0*/  LDCU.64 UR8, c[0x0][0x488] ;  /* 0x00009100ff0877ac */ /* 0x000e660008000a00 */
[----:B------:R-:W-:Y:S04]  /*59e0*/  LDS.U16 R95, [R80+0x240] ;  /* 0x00024000505f7984 */ /* 0x000fe80000000400 */
[----:B------:R-:W-:Y:S04]  /*59f0*/  LDS.U16 R97, [R81+0x280] ;  /* 0x0002800051617984 */ /* 0x000fe80000000400 */
[----:B------:R-:W-:Y:S01]  /*5a00*/  LDS.U16 R99, [R82+0x2c0] ;  /* 0x0002c00052637984 */ /* 0x000fe20000000400 */
[----:B0-----:R-:W-:-:S03]  /*5a10*/  IMAD.WIDE.U32 R4, R128, UR18, R76 ;  /* 0x0000001280047c25 */ /* 0x001fc6000f8e004c */
[----:B------:R-:W-:Y:S01]  /*5a20*/  LDS.U16 R103, [R83+0x300] ;  /* 0x0003000053677984 */ /* 0x000fe20000000400 */
[----:B------:R-:W-:-:S03]  /*5a30*/  IMAD R5, R129, UR18, R5 ;  /* 0x0000001281057c24 */ /* 0x000fc6000f8e0205 */
[----:B------:R-:W-:Y:S01]  /*5a40*/  LDS.U16 R105, [R84+0x340] ;  /* 0x0003400054697984 */ /* 0x000fe20000000400 */
[----:B---3--:R-:W-:-:S03]  /*5a50*/  IMAD.WIDE.U32 R4, R0, R130, R4 ;  /* 0x0000008200047225 */ /* 0x008fc600078e0004 */
[----:B------:R-:W-:Y:S01]  /*5a60*/  LDS.U16 R107, [R85+0x380] ;  /* 0x00038000556b7984 */ /* 0x000fe20000000400 */
[----:B------:R-:W-:-:S03]  /*5a70*/  IMAD R8, R0, R131, R5 ;  /* 0x0000008300087224 */ /* 0x000fc600078e0205 */
        /* <DEDUP_REMOVED lines=18> */
[----:B0-----:R-:W-:Y:S01]  /*5ba0*/  PRMT R9, RZ, 0x7610, R9 ;  /* 0x00007610ff097816 */ /* 0x001fe20000000009 */
        /* <DEDUP_REMOVED lines=14> */
[----:B------:R-:W-:-:S03]  /*5c90*/  IADD3 R5, P3, PT, R46, R4, RZ ;  /* 0x000000042e057210 */ /* 0x000fc60007f7e0ff */
[----:B------:R-:W-:Y:S01]  /*5ca0*/  @!P4 STG.E.U16 desc[UR16][R6.64+0x2c0], R99 ;  /* 0x0002c0630600c986 */ /* 0x000fe2000c101510 */
[----:B------:R-:W-:Y:S02]  /*5cb0*/  IADD3.X R8, PT, PT, RZ, R8, RZ, P3, !PT ;  /* 0x00000008ff087210 */ /* 0x000fe40001ffe4ff */
[C---:B-1----:R-:W-:Y:S01]  /*5cc0*/  LEA R4, P3, R5.reuse, UR8, 0x1 ;  /* 0x0000000805047c11 */ /* 0x042fe2000f8608ff */
        /* <DEDUP_REMOVED lines=8> */
[-C--:B------:R-:W-:Y:S01]  /*5d50*/  ISETP.GE.AND P1, PT, R54, R69.reuse, PT ;  /* 0x000000453600720c */ /* 0x080fe20003f26270 */
[----:B------:R0:W-:Y:S01]  /*5d60*/  @!P2 STG.E.U16 desc[UR16][R6.64+0x3c0], R109 ;  /* 0x0003c06d0600a986 */ /* 0x0001e2000c101510 */
[----:B------:R-:W-:Y:S01]  /*5d70*/  ISETP.GE.AND P2, PT, R53, R69, PT ;  /* 0x000000453500720c */ /* 0x000fe20003f46270 */
[----:B------:R-:W-:Y:S01]  /*5d80*/  BAR.SYNC.DEFER_BLOCKING 0x0 ;  /* 0x0000000000007b1d */ /* 0x000fe20000010000 */
[----:B0-----:R-:W-:Y:S02]  /*5d90*/  PRMT R6, RZ, 0x7610, R6 ;  /* 0x00007610ff067816 */ /* 0x001fe40000000006 */
[----:B------:R-:W-:Y:S02]  /*5da0*/  PRMT R7, RZ, 0x7610, R7 ;  /* 0x00007610ff077816 */ /* 0x000fe40000000007 */
[----:B------:R-:W-:Y:S02]  /*5db0*/  PRMT R8, RZ, 0x7610, R8 ;  /* 0x00007610ff087816 */ /* 0x000fe40000000008 */
[----:B------:R-:W-:-:S02]  /*5dc0*/  PRMT R13, RZ, 0x7610, R13 ;  /* 0x00007610ff0d7816 */ /* 0x000fc4000000000d */
        /* <DEDUP_REMOVED lines=55> */
[----:B------:R-:W-:Y:S04]  /*6140*/  LDS.U16 R9, [R87+0xa] ;  /* 0x00000a0057097984 */ /* 0x000fe80000000400 */
[----:B------:R-:W3:Y:S04]  /*6150*/  LDS.U16 R6, [R87+0x4] ;  /* 0x0000040057067984 */ /* 0x000ee80000000400 */
[----:B------:R-:W4:Y:S04]  /*6160*/  LDS.U16 R8, [R87+0x8] ;  /* 0x0000080057087984 */ /* 0x000f280000000400 */
        /* <DEDUP_REMOVED lines=10> */
[----:B------:R-:W1:Y:S04]  /*6210*/  LDS.U16 R12, [R87+0x10] ;  /* 0x00001000570c7984 */ /* 0x000e680000000400 */
[----:B------:R-:W1:Y:S01]  /*6220*/  LDS.U16 R14, [R87+0x14] ;  /* 0x00001400570e7984 */ /* 0x000e620000000400 */
[----:B--2---:R-:W-:Y:S01]  /*6230*/  SHF.L.U32 R90, R7, 0x10, RZ ;  /* 0x00000010075a7819 */ /* 0x004fe200000006ff */
[----:B---3--:R-:W-:Y:S01]  /*6240*/  IMAD.U32 R89, R6, 0x10000, RZ ;  /* 0x0001000006597824 */ /* 0x008fe200078e00ff */
[----:B------:R-:W-:Y:S01]  /*6250*/  SHF.L.U32 R92, R9, 0x10, RZ ;  /* 0x00000010095c7819 */ /* 0x000fe200000006ff */
[----:B----4-:R-:W-:-:S02]  /*6260*/  IMAD.U32 R91, R8, 0x10000, RZ ;  /* 0x00010000085b7824 */ /* 0x010fc400078e00ff */
[----:B------:R-:W-:Y:S01]  /*6270*/  FMUL.FTZ R19, R18, -1.4426950216293334961 ;  /* 0xbfb8aa3b12137820 */ /* 0x000fe20000410000 */
[----:B------:R-:W-:Y:S01]  /*6280*/  FMUL.FTZ R6, R88, -1.4426950216293334961 ;  /* 0xbfb8aa3b58067820 */ /* 0x000fe20000410000 */
[----:B-----5:R-:W-:Y:S01]  /*6290*/  IMAD.U32 R93, R10, 0x10000, RZ ;  /* 0x000100000a5d7824 */ /* 0x020fe200078e00ff */
[----:B------:R-:W-:Y:S01]  /*62a0*/  SHF.L.U32 R16, R16, 0x10, RZ ;  /* 0x0000001010107819 */ /* 0x000fe200000006ff */
[----:B------:R-:W-:Y:S01]  /*62b0*/  FMUL.FTZ R7, R89, -1.4426950216293334961 ;  /* 0xbfb8aa3b59077820 */ /* 0x000fe20000410000 */
[----:B------:R-:W-:Y:S01]  /*62c0*/  FMUL.FTZ R8, R90, -1.4426950216293334961 ;  /* 0xbfb8aa3b5a087820 */ /* 0x000fe20000410000 */
[----:B------:R-:W-:Y:S01]  /*62d0*/  SHF.L.U32 R102, R17, 0x10, RZ ;  /* 0x0000001011667819 */ /* 0x000fe200000006ff */
[----:B------:R-:W-:Y:S01]  /*62e0*/  FMUL.FTZ R9, R91, -1.4426950216293334961 ;  /* 0xbfb8aa3b5b097820 */ /* 0x000fe20000410000 */
[----:B------:R-:W-:Y:S01]  /*62f0*/  FMUL.FTZ R10, R92, -1.4426950216293334961 ;  /* 0xbfb8aa3b5c0a7820 */ /* 0x000fe20000410000 */
[----:B------:R-:W-:Y:S01]  /*6300*/  SHF.L.U32 R96, R13, 0x10, RZ ;  /* 0x000000100d607819 */ /* 0x000fe200000006ff */
[----:B------:R-:W2:Y:S01]  /*6310*/  MUFU.EX2 R19, R19 ;  /* 0x0000001300137308 */ /* 0x000ea20000000800 */
[----:B------:R-:W-:Y:S01]  /*6320*/  FMUL.FTZ R17, R16, -1.4426950216293334961 ;  /* 0xbfb8aa3b10117820 */ /* 0x000fe20000410000 */
[----:B0-----:R-:W-:Y:S01]  /*6330*/  SHF.L.U32 R94, R11, 0x10, RZ ;  /* 0x000000100b5e7819 */ /* 0x001fe200000006ff */
[----:B-1----:R-:W-:-:S02]  /*6340*/  IMAD.U32 R99, R4, 0x10000, RZ ;  /* 0x0001000004637824 */ /* 0x002fc400078e00ff */
[----:B------:R-:W-:Y:S02]  /*6350*/  IMAD.U32 R100, R5, 0x10000, RZ ;  /* 0x0001000005647824 */ /* 0x000fe400078e00ff */
[----:B------:R-:W-:Y:S01]  /*6360*/  FMUL.FTZ R5, R99, -1.4426950216293334961 ;  /* 0xbfb8aa3b63057820 */ /* 0x000fe20000410000 */
[----:B------:R-:W-:Y:S01]  /*6370*/  SHF.L.U32 R98, R15, 0x10, RZ ;  /* 0x000000100f627819 */ /* 0x000fe200000006ff */
[----:B------:R-:W-:Y:S01]  /*6380*/  FMUL.FTZ R101, R100, -1.4426950216293334961 ;  /* 0xbfb8aa3b64657820 */ /* 0x000fe20000410000 */
[----:B------:R-:W-:Y:S01]  /*6390*/  FMUL.FTZ R103, R102, -1.4426950216293334961 ;  /* 0xbfb8aa3b66677820 */ /* 0x000fe20000410000 */
[----:B------:R-:W-:Y:S01]  /*63a0*/  IMAD.U32 R95, R12, 0x10000, RZ ;  /* 0x000100000c5f7824 */ /* 0x000fe200078e00ff */
[----:B------:R-:W0:Y:S01]  /*63b0*/  MUFU.EX2 R6, R6 ;  /* 0x0000000600067308 */ /* 0x000e220000000800 */
[----:B------:R-:W-:Y:S02]  /*63c0*/  IMAD.U32 R97, R14, 0x10000, RZ ;  /* 0x000100000e617824 */ /* 0x000fe400078e00ff */
[----:B------:R-:W-:Y:S01]  /*63d0*/  FMUL.FTZ R14, R96, -1.4426950216293334961 ;  /* 0xbfb8aa3b600e7820 */ /* 0x000fe20000410000 */
[----:B------:R-:W1:Y:S01]  /*63e0*/  MUFU.EX2 R7, R7 ;  /* 0x0000000700077308 */ /* 0x000e620000000800 */
[----:B------:R-:W-:Y:S01]  /*63f0*/  FMUL.FTZ R11, R93, -1.4426950216293334961 ;  /* 0xbfb8aa3b5d0b7820 */ /* 0x000fe20000410000 */
[----:B------:R-:W-:Y:S01]  /*6400*/  FMUL.FTZ R12, R94, -1.4426950216293334961 ;  /* 0xbfb8aa3b5e0c7820 */ /* 0x000fe20000410000 */
[----:B------:R-:W-:Y:S01]  /*6410*/  FMUL.FTZ R13, R95, -1.4426950216293334961 ;  /* 0xbfb8aa3b5f0d7820 */ /* 0x000fe20000410000 */
[----:B------:R-:W3:Y:S01]  /*6420*/  MUFU.EX2 R8, R8 ;  /* 0x0000000800087308 */ /* 0x000ee20000000800 */
[----:B------:R-:W-:Y:S01]  /*6430*/  FMUL.FTZ R15, R97, -1.4426950216293334961 ;  /* 0xbfb8aa3b610f7820 */ /* 0x000fe20000410000 */
[----:B------:R-:W-:-:S02]  /*6440*/  FMUL.FTZ R4, R98, -1.4426950216293334961 ;  /* 0xbfb8aa3b62047820 */ /* 0x000fc40000410000 */
[----:B------:R-:W4:Y:S04]  /*6450*/  MUFU.EX2 R9, R9 ;  /* 0x0000000900097308 */ /* 0x000f280000000800 */
[----:B------:R-:W5:Y:S04]  /*6460*/  MUFU.EX2 R10, R10 ;  /* 0x0000000a000a7308 */ /* 0x000f680000000800 */
[----:B------:R-:W-:Y:S04]  /*6470*/  MUFU.EX2 R5, R5 ;  /* 0x0000000500057308 */ /* 0x000fe80000000800 */
        /* <DEDUP_REMOVED lines=9> */
[----:B--2---:R-:W-:Y:S01]  /*6510*/  FADD.FTZ R19, R19, 1 ;  /* 0x3f80000013137421 */ /* 0x004fe20000010000 */
[----:B0-----:R-:W-:Y:S01]  /*6520*/  FADD.FTZ R6, R6, 1 ;  /* 0x3f80000006067421 */ /* 0x001fe20000010000 */
[----:B-1----:R-:W-:Y:S01]  /*6530*/  FADD.FTZ R7, R7, 1 ;  /* 0x3f80000007077421 */ /* 0x002fe20000010000 */
[----:B---3--:R-:W-:Y:S01]  /*6540*/  FADD.FTZ R8, R8, 1 ;  /* 0x3f80000008087421 */ /* 0x008fe20000010000 */
[----:B----4-:R-:W-:Y:S01]  /*6550*/  FADD.FTZ R9, R9, 1 ;  /* 0x3f80000009097421 */ /* 0x010fe20000010000 */
[----:B-----5:R-:W-:Y:S01]  /*6560*/  FADD.FTZ R10, R10, 1 ;  /* 0x3f8000000a0a7421 */ /* 0x020fe20000010000 */
[----:B------:R0:W-:Y:S01]  /*6570*/  MUFU.RCP R105, R6 ;  /* 0x0000000600697308 */ /* 0x0001e20000001000 */
[----:B------:R-:W-:Y:S01]  /*6580*/  FADD.FTZ R17, R17, 1 ;  /* 0x3f80000011117421 */ /* 0x000fe20000010000 */
[----:B------:R-:W-:Y:S01]  /*6590*/  FADD.FTZ R101, R101, 1 ;  /* 0x3f80000065657421 */ /* 0x000fe20000010000 */
[----:B------:R-:W-:Y:S01]  /*65a0*/  FADD.FTZ R103, R103, 1 ;  /* 0x3f80000067677421 */ /* 0x000fe20000010000 */
[----:B------:R-:W-:Y:S01]  /*65b0*/  FADD.FTZ R14, R14, 1 ;  /* 0x3f8000000e0e7421 */ /* 0x000fe20000010000 */
[----:B------:R-:W-:Y:S01]  /*65c0*/  FADD.FTZ R11, R11, 1 ;  /* 0x3f8000000b0b7421 */ /* 0x000fe20000010000 */
[----:B------:R-:W-:-:S02]  /*65d0*/  FADD.FTZ R12, R12, 1 ;  /* 0x3f8000000c0c7421 */ /* 0x000fc40000010000 */
[----:B------:R-:W1:Y:S01]  /*65e0*/  MUFU.RCP R19, R19 ;  /* 0x0000001300137308 */ /* 0x000e620000001000 */
[----:B0-----:R-:W-:Y:S01]  /*65f0*/  FADD.FTZ R6, R5, 1 ;  /* 0x3f80000005067421 */ /* 0x001fe20000010000 */
[----:B------:R-:W-:Y:S01]  /*6600*/  FADD.FTZ R13, R13, 1 ;  /* 0x3f8000000d0d7421 */ /* 0x000fe20000010000 */
[----:B------:R-:W-:Y:S01]  /*6610*/  FADD.FTZ R15, R15, 1 ;  /* 0x3f8000000f0f7421 */ /* 0x000fe20000010000 */
[----:B------:R-:W-:-:S04]  /*6620*/  FADD.FTZ R4, R4, 1 ;  /* 0x3f80000004047421 */ /* 0x000fc80000010000 */
[----:B------:R-:W0:Y:S08]  /*6630*/  MUFU.RCP R104, R7 ;  /* 0x0000000700687308 */ /* 0x000e300000001000 */
[----:B------:R-:W2:Y:S08]  /*6640*/  MUFU.RCP R107, R8 ;  /* 0x00000008006b7308 */ /* 0x000eb00000001000 */
[----:B------:R-:W3:Y:S08]  /*6650*/  MUFU.RCP R122, R9 ;  /* 0x00000009007a7308 */ /* 0x000ef00000001000 */
[----:B------:R-:W4:Y:S08]  /*6660*/  MUFU.RCP R109, R10 ;  /* 0x0000000a006d7308 */ /* 0x000f300000001000 */
        /* <DEDUP_REMOVED lines=11> */
[----:B-1----:R-:W-:Y:S01]  /*6720*/  FMUL.FTZ R5, R18, R19 ;  /* 0x0000001312057220 */ /* 0x002fe20000410000 */
[----:B------:R-:W-:Y:S01]  /*6730*/  FMUL.FTZ R88, R88, R105 ;  /* 0x0000006958587220 */ /* 0x000fe20000410000 */
[----:B0-----:R-:W-:Y:S01]  /*6740*/  FMUL.FTZ R89, R89, R104 ;  /* 0x0000006859597220 */ /* 0x001fe20000410000 */
[----:B--2---:R-:W-:Y:S01]  /*6750*/  FMUL.FTZ R90, R90, R107 ;  /* 0x0000006b5a5a7220 */ /* 0x004fe20000410000 */
[----:B---3--:R-:W-:Y:S01]  /*6760*/  FMUL.FTZ R91, R91, R122 ;  /* 0x0000007a5b5b7220 */ /* 0x008fe20000410000 */
[----:B----4-:R-:W-:Y:S01]  /*6770*/  FMUL.FTZ R92, R92, R109 ;  /* 0x0000006d5c5c7220 */ /* 0x010fe20000410000 */
[----:B------:R-:W-:Y:S01]  /*6780*/  FMUL.FTZ R5, R5, R106 ;  /* 0x0000006a05057220 */ /* 0x000fe20000410000 */
        /* <DEDUP_REMOVED lines=36> */
[----:B------:R0:W-:Y:S03]  /*69d0*/  STS.U16 [R87], R5 ;  /* 0x0000000557007388 */ /* 0x0001e60000000400 */
[C---:B------:R-:W-:Y:S01]  /*69e0*/  PRMT R10, R7.reuse, 0x7610, R10 ;  /* 0x00007610070a7816 */ /* 0x040fe2000000000a */
[----:B------:R1:W-:Y:S01]  /*69f0*/  STS.U16 [R87+0x2], R4 ;  /* 0x0000020457007388 */ /* 0x0003e20000000400 */
[----:B------:R-:W-:-:S03]  /*6a00*/  PRMT R12, R7, 0x7632, R12 ;  /* 0x00007632070c7816 */ /* 0x000fc6000000000c */
[----:B------:R2:W-:Y:S01]  /*6a10*/  STS.U16 [R87+0x6], R6 ;  /* 0x0000060657007388 */ /* 0x0005e20000000400 */
[----:B0-----:R-:W-:-:S03]  /*6a20*/  PRMT R5, R95, 0x7632, R5 ;  /* 0x000076325f057816 */ /* 0x001fc60000000005 */
[----:B------:R0:W-:Y:S01]  /*6a30*/  STS.U16 [R87+0xa], R8 ;  /* 0x00000a0857007388 */ /* 0x0001e20000000400 */
[----:B-1----:R-:W-:Y:S02]  /*6a40*/  PRMT R4, R93, 0x7632, R4 ;  /* 0x000076325d047816 */ /* 0x002fe40000000004 */
[----:B--2---:R-:W-:Y:S02]  /*6a50*/  PRMT R6, R97, 0x7632, R6 ;  /* 0x0000763261067816 */ /* 0x004fe40000000006 */
[----:B0-----:R-:W-:Y:S01]  /*6a60*/  PRMT R8, R16, 0x7632, R8 ;  /* 0x0000763210087816 */ /* 0x001fe20000000008 */
[----:B------:R-:W-:Y:S04]  /*6a70*/  STS.U16 [R87+0x4], R89 ;  /* 0x0000045957007388 */ /* 0x000fe80000000400 */
[----:B------:R-:W-:Y:S04]  /*6a80*/  STS.U16 [R87+0x8], R91 ;  /* 0x0000085b57007388 */ /* 0x000fe80000000400 */
[----:B------:R0:W-:Y:S04]  /*6a90*/  STS.U16 [R87+0xc], R93 ;  /* 0x00000c5d57007388 */ /* 0x0001e80000000400 */
[----:B------:R-:W-:Y:S04]  /*6aa0*/  STS.U16 [R87+0xe], R4 ;  /* 0x00000e0457007388 */ /* 0x000fe80000000400 */
[----:B------:R-:W-:Y:S01]  /*6ab0*/  STS.U16 [R87+0x10], R95 ;  /* 0x0000105f57007388 */ /* 0x000fe20000000400 */
[----:B0-----:R-:W0:Y:S03]  /*6ac0*/  LDC.64 R92, c[0x0][0x438] ;  /* 0x00010e00ff5c7b82 */ /* 0x001e260000000a00 */
[----:B------:R1:W-:Y:S04]  /*6ad0*/  STS.U16 [R87+0x12], R5 ;  /* 0x0000120557007388 */ /* 0x0003e80000000400 */
[----:B------:R-:W-:Y:S04]  /*6ae0*/  STS.U16 [R87+0x14], R97 ;  /* 0x0000146157007388 */ /* 0x000fe80000000400 */
[----:B------:R2:W-:Y:S01]  /*6af0*/  STS.U16 [R87+0x16], R6 ;  /* 0x0000160657007388 */ /* 0x0005e20000000400 */
[----:B-1----:R-:W1:Y:S03]  /*6b00*/  LDC.64 R4, c[0x0][0x430] ;  /* 0x00010c00ff047b82 */ /* 0x002e660000000a00 */
        /* <DEDUP_REMOVED lines=23> */
[----:B-1----:R-:W-:-:S05]  /*6c80*/  IMAD.WIDE.U32 R76, R4, UR18, R76 ;  /* 0x00000012044c7c25 */ /* 0x002fca000f8e004c */
[----:B------:R-:W1:Y:S01]  /*6c90*/  LDS R91, [UR4+0x420] ;  /* 0x00042004ff5b7984 */ /* 0x000e620008000800 */
[----:B------:R-:W3:Y:S01]  /*6ca0*/  LDCU.64 UR4, c[0x0][0x490] ;  /* 0x00009200ff0477ac */ /* 0x000ee20008000a00 */
[----:B------:R-:W-:Y:S02]  /*6cb0*/  IMAD R77, R5, UR18, R77 ;  /* 0x00000012054d7c24 */ /* 0x000fe4000f8e024d */
[----:B0-----:R-:W-:-:S04]  /*6cc0*/  IMAD.WIDE.U32 R4, R0, R92, R76 ;  /* 0x0000005c00047225 */ /* 0x001fc800078e004c */
[----:B--2---:R-:W-:Y:S01]  /*6cd0*/  IMAD R6, R0, R93, R5 ;  /* 0x0000005d00067224 */ /* 0x004fe200078e0205 */
[----:B------:R-:W-:-:S05]  /*6ce0*/  IADD3 R5, P0, PT, R46, R4, RZ ;  /* 0x000000042e057210 */ /* 0x000fca0007f1e0ff */
[----:B------:R-:W-:Y:S01]  /*6cf0*/  IMAD.X R6, RZ, RZ, R6, P0 ;  /* 0x000000ffff067224 */ /* 0x000fe200000e0606 */
[C---:B---3--:R-:W-:Y:S01]  /*6d00*/  LEA R4, P0, R5.reuse, UR4, 0x1 ;  /* 0x0000000405047c11 */ /* 0x048fe2000f8008ff */
[----:B------:R-:W0:Y:S03]  /*6d10*/  LDCU UR4, c[0x0][0x394] ;  /* 0x00007280ff0477ac */ /* 0x000e260008000800 */
[----:B------:R-:W-:Y:S02]  /*6d20*/  LEA.HI.X R5, R5, UR5, R6, 0x1, P0 ;  /* 0x0000000505057c11 */ /* 0x000fe400080f0c06 */
[-C--:B-1----:R-:W-:Y:S02]  /*6d30*/  ISETP.GE.AND P1, PT, R46, R91.reuse, PT ;  /* 0x0000005b2e00720c */ /* 0x082fe40003f26270 */
[-C--:B------:R-:W-:Y:S02]  /*6d40*/  ISETP.GE.AND P4, PT, R55, R91.reuse, PT ;  /* 0x0000005b3700720c */ /* 0x080fe40003f86270 */
[----:B------:R-:W-:-:S02]  /*6d50*/  ISETP.GE.AND P5, PT, R56, R91, PT ;  /* 0x0000005b3800720c */ /* 0x000fc40003fa6270 */
        /* <DEDUP_REMOVED lines=27> */
[----:B0-----:R-:W-:-:S03]  /*6f10*/  ISETP.GE.AND P0, PT, R67, UR4, PT ;  /* 0x0000000443007c0c */ /* 0x001fc6000bf06270 */
[----:B------:R1:W-:Y:S01]  /*6f20*/  @!P1 STG.E.U16 desc[UR16][R4.64+0x280], R81 ;  /* 0x0002805104009986 */ /* 0x0003e2000c101510 */
[----:B------:R-:W-:-:S03]  /*6f30*/  IADD3 R29, P1, PT, R29, 0x400, RZ ;  /* 0x000004001d1d7810 */ /* 0x000fc60007f3e0ff */
[----:B------:R1:W-:Y:S01]  /*6f40*/  @!P3 STG.E.U16 desc[UR16][R4.64+0x300], R83 ;  /* 0x000300530400b986 */ /* 0x0003e2000c101510 */
[----:B------:R-:W-:-:S03]  /*6f50*/  IADD3 R30, P3, PT, R30, 0x400, RZ ;  /* 0x000004001e1e7810 */ /* 0x000fc60007f7e0ff */
[----:B------:R1:W-:Y:S01]  /*6f60*/  @!P2 STG.E.U16 desc[UR16][R4.64+0x2c0], R19 ;  /* 0x0002c0130400a986 */ /* 0x0003e2000c101510 */
[----:B------:R-:W-:Y:S01]  /*6f70*/  IADD3 R65, P2, PT, R65, 0x400, RZ ;  /* 0x0000040041417810 */ /* 0x000fe20007f5e0ff */
[----:B------:R-:W-:Y:S02]  /*6f80*/  IMAD.X R31, RZ, RZ, R31, P1 ;  /* 0x000000ffff1f7224 */ /* 0x000fe400008e061f */
[----:B------:R-:W-:Y:S01]  /*6f90*/  IMAD.X R49, RZ, RZ, R49, P3 ;  /* 0x000000ffff317224 */ /* 0x000fe200018e0631 */
[----:B------:R-:W-:Y:S01]  /*6fa0*/  IADD3.X R48, PT, PT, RZ, R48, RZ, P2, !PT ;  /* 0x00000030ff307210 */ /* 0x000fe200017fe4ff */
[----:B------:R-:W-:Y:S08]  /*6fb0*/  @!P0 BRA `(.L_x_3932) ;  /* 0xffffff9800248947 */ /* 0x000ff0000383ffff */
[----:B------:R-:W-:Y:S05]  /*6fc0*/  EXIT ;  /* 0x000000000000794d */ /* 0x000fea0003800000 */
.L_x_3933:
        /* <DEDUP_REMOVED lines=11> */
.L_x_5113:


//--------------------- .text._Z25selective_scan_fwd_kernelI32Selective_Scan_fwd_kernel_traitsILi32ELi16ELi1ELb0ELb1ELb0ELb0EN3c108BFloat16EfEEv13SSMParamsBase --------------------------
	.section	.text._Z25selective_scan_fwd_kernelI32Selective_Scan_fwd_kernel_traitsILi32ELi16ELi1ELb0ELb1ELb0ELb0EN3c108BFloat16EfEEv13SSMParamsBase,"ax",@progbits
	.align	128
        .global         _Z25selective_scan_fwd_kernelI32Selective_Scan_fwd_kernel_traitsILi32ELi16ELi1ELb0ELb1ELb0ELb0EN3c108BFloat16EfEEv13SSMParamsBase
        .type           _Z25selective_scan_fwd_kernelI32Selective_Scan_fwd_kernel_traitsILi32ELi16ELi1ELb0ELb1ELb0ELb0EN3c108BFloat16EfEEv13SSMParamsBase,@function
        .size           _Z25selective_scan_fwd_kernelI32Selective_Scan_fwd_kernel_traitsILi32ELi16ELi1ELb0ELb1ELb0ELb0EN3c108BFloat16EfEEv13SSMParamsBase,(.L_x_5114 - _Z25selective_scan_fwd_kernelI32Selective_Scan_fwd_kernel_traitsILi32ELi16ELi1ELb0ELb1ELb0ELb0EN3c108BFloat16EfEEv13SSMParamsBase)
        .other          _Z25selective_scan_fwd_kernelI32Selective_Scan_fwd_kernel_traitsILi32ELi16ELi1ELb0ELb1ELb0ELb0EN3c108BFloat16EfEEv13SSMParamsBase,@"STO_CUDA_ENTRY STV_DEFAULT"
_Z25selective_scan_fwd_kernelI32Selective_Scan_fwd_kernel_traitsILi32ELi16ELi1ELb0ELb1ELb0ELb0EN3c108BFloat16EfEEv13SSMParamsBase:
.text._Z25selective_scan_fwd_kernelI32Selective_Scan_fwd_kernel_traitsILi32ELi16ELi1ELb0ELb1ELb0ELb0EN3c108BFloat16EfEEv13SSMParamsBase:
        /* <DEDUP_REMOVED lines=149> */
.L_x_3970:
        /* <DEDUP_REMOVED lines=274> */
.L_x_3935:
[----:B------:R-:W-:Y:S05]  /*1a70*/  BSYNC.RECONVERGENT B0 ;  /* 0x0000000000007941 */ /* 0x000fea0003800200 */
.L_x_3934:
        /* <DEDUP_REMOVED lines=35> */
.L_x_3937:
[----:B------:R-:W-:Y:S05]  /*1cb0*/  BSYNC.RECONVERGENT B0 ;  /* 0x0000000000007941 */ /* 0x000fea0003800200 */
.L_x_3936:
        /* <DEDUP_REMOVED lines=37> */
.L_x_3939:
[----:B------:R-:W-:Y:S05]  /*1f10*/  BSYNC.RECONVERGENT B0 ;  /* 0x0000000000007941 */ /* 0x000fea0003800200 */
.L_x_3938:
        /* <DEDUP_REMOVED lines=35> */
.L_x_3941:
[----:B------:R-:W-:Y:S05]  /*2150*/  BSYNC.RECONVERGENT B0 ;  /* 0x0000000000007941 */ /* 0x000fea0003800200 */
.L_x_3940:
        /* <DEDUP_REMOVED lines=37> */
.L_x_3943:
[----:B------:R-:W-:Y:S05]  /*23b0*/  BSYNC.RECONVERGENT B0 ;  /* 0x0000000000007941 */ /* 0x000fea0003800200 */
.L_x_3942:
        /* <DEDUP_REMOVED lines=35> */
.L_x_3945:
[----:B------:R-:W-:Y:S05]  /*25f0*/  BSYNC.RECONVERGENT B0 ;  /* 0x0000000000007941 */ /* 0x000fea0003800200 */
.L_x_3944:
        /* <DEDUP_REMOVED lines=37> */
.L_x_3947:
[----:B------:R-:W-:Y:S05]  /*2850*/  BSYNC.RECONVERGENT B0 ;  /* 0x0000000000007941 */ /* 0x000fea0003800200 */
.L_x_3946:
        /* <DEDUP_REMOVED lines=35> */
.L_x_3949:
[----:B------:R-:W-:Y:S05]  /*2a90*/  BSYNC.RECONVERGENT B0 ;  /* 0x0000000000007941 */ /* 0x000fea0003800200 */
.L_x_3948:
        /* <DEDUP_REMOVED lines=37> */
.L_x_3951:
[----:B------:R-:W-:Y:S05]  /*2cf0*/  BSYNC.RECONVERGENT B0 ;  /* 0x0000000000007941 */ /* 0x000fea0003800200 */
.L_x_3950:
        /* <DEDUP_REMOVED lines=36> */
.L_x_3953:
[----:B------:R-:W-:Y:S05]  /*2f40*/  BSYNC.RECONVERGENT B0 ;  /* 0x0000000000007941 */ /* 0x000fea0003800200 */
.L_x_3952:
        /* <DEDUP_REMOVED lines=41> */
.L_x_3955:
[----:B------:R-:W-:Y:S05]  /*31e0*/  BSYNC.RECONVERGENT B0 ;  /* 0x0000000000007941 */ /* 0x000fea0003800200 */
.L_x_3954:
        /* <DEDUP_REMOVED lines=39> */
.L_x_3957:
[----:B------:R-:W-:Y:S05]  /*3460*/  BSYNC.RECONVERGENT B0 ;  /* 0x0000000000007941 */ /* 0x000fea0003800200 */
.L_x_3956:
        /* <DEDUP_REMOVED lines=43> */
.L_x_3959:
[----:B------:R-:W-:Y:S05]  /*3720*/  BSYNC.RECONVERGENT B0 ;  /* 0x0000000000007941 */ /* 0x000fea0003800200 */
.L_x_3958:
        /* <DEDUP_REMOVED lines=32> */
.L_x_3961:
[----:B------:R-:W-:Y:S05]  /*3930*/  BSYNC.RECONVERGENT B0 ;  /* 0x0000000000007941 */ /* 0x000fea0003800200 */
.L_x_3960:
        /* <DEDUP_REMOVED lines=32> */
.L_x_3963:
[----:B------:R-:W-:Y:S05]  /*3b40*/  BSYNC.RECONVERGENT B0 ;  /* 0x0000000000007941 */ /* 0x000fea0003800200 */
.L_x_3962:
        /* <DEDUP_REMOVED lines=32> */
.L_x_3965:
[----:B------:R-:W-:Y:S05]  /*3d50*/  BSYNC.RECONVERGENT B0 ;  /* 0x0000000000007941 */ /* 0x000fea0003800200 */
.L_x_3964:
        /* <DEDUP_REMOVED lines=21> */
[----:B------:R-:W0:Y:S01]  /*3eb0*/  LDC.64 R12, c[0x0][0x480] ;  /* 0x00012000ff0c7b82 */ /* 0x000e220000000a00 */
[----:B------:R-:W-:Y:S01]  /*3ec0*/  IADD3 R21, P1, PT, R68, R67, RZ ;  /* 0x0000004344157210 */ /* 0x000fe20007f3e0ff */
        /* <DEDUP_REMOVED lines=22> */
.L_x_3969:
[-C--:B------:R-:W-:Y:S01]  /*4030*/  ISETP.GE.AND P2, PT, R53, R71.reuse, PT ;  /* 0x000000473500720c */ /* 0x080fe20003f46270 */
[----:B0-----:R-:W-:Y:S01]  /*4040*/  IMAD.MOV.U32 R14, RZ, RZ, R21 ;  /* 0x000000ffff0e7224 */ /* 0x001fe200078e0015 */
[-C--:B------:R-:W-:Y:S02]  /*4050*/  ISETP.GE.AND P3, PT, R52, R71.reuse, PT ;  /* 0x000000473400720c */ /* 0x080fe40003f66270 */
[----:B------:R-:W-:Y:S02]  /*4060*/  ISETP.GE.AND P1, PT, R54, R71, PT ;  /* 0x000000473600720c */ /* 0x000fe40003f26270 */
[----:B------:R-:W-:-:S05]  /*4070*/  MOV R15, R144 ;  /* 0x00000090000f7202 */ /* 0x000fca0000000f00 */
[----:B------:R-:W2:Y:S04]  /*4080*/  @!P0 LDG.E.U16 R20, desc[UR16][R14.64+-0x200] ;  /* 0xfffe00100e148981 */ /* 0x000ea8000c1e1500 */
[----:B------:R-:W3:Y:S04]  /*4090*/  @!P2 LDG.E.U16 R16, desc[UR16][R14.64+-0x180] ;  /* 0xfffe80100e10a981 */ /* 0x000ee8000c1e1500 */
[----:B------:R-:W4:Y:S04]  /*40a0*/  @!P3 LDG.E.U16 R17, desc[UR16][R14.64+-0x1c0] ;  /* 0xfffe40100e11b981 */ /* 0x000f28000c1e1500 */
[----:B------:R-:W4:Y:S01]  /*40b0*/  @!P1 LDG.E.U16 R19, desc[UR16][R14.64+-0x140] ;  /* 0xfffec0100e139981 */ /* 0x000f22000c1e1500 */
[----:B------:R-:W-:Y:S01]  /*40c0*/  IMAD.MOV.U32 R18, RZ, RZ, RZ ;  /* 0x000000ffff127224 */ /* 0x000fe200078e00ff */
[----:B------:R-:W-:-:S02]  /*40d0*/  ISETP.GE.AND P4, PT, R55, R71, PT ;  /* 0x000000473700720c */ /* 0x000fc40003f86270 */
[-C--:B------:R-:W-:Y:S02]  /*40e0*/  ISETP.GE.AND P6, PT, R57, R71.reuse, PT ;  /* 0x000000473900720c */ /* 0x080fe40003fc6270 */
[----:B------:R-:W-:-:S09]  /*40f0*/  ISETP.GE.AND P5, PT, R56, R71, PT ;  /* 0x000000473800720c */ /* 0x000fd20003fa6270 */
[----:B------:R-:W4:Y:S01]  /*4100*/  @!P4 LDG.E.U16 R145, desc[UR16][R14.64+-0x100] ;  /* 0xffff00100e91c981 */ /* 0x000f22000c1e1500 */
[----:B--2---:R-:W-:Y:S01]  /*4110*/  @!P0 PRMT R18, R20, 0x5410, RZ ;  /* 0x0000541014128816 */ /* 0x004fe200000000ff */
[----:B------:R-:W-:Y:S01]  /*4120*/  HFMA2 R20, -RZ, RZ, 0, 0 ;  /* 0x00000000ff147431 */ /* 0x000fe200000001ff */
[----:B---3--:R-:W-:Y:S02]  /*4130*/  @!P2 PRMT R20, R16, 0x5410, RZ ;  /* 0x000054101014a816 */ /* 0x008fe400000000ff */
[-C--:B------:R-:W-:Y:S01]  /*4140*/  ISETP.GE.AND P2, PT, R59, R71.reuse, PT ;  /* 0x000000473b00720c */ /* 0x080fe20003f46270 */
[----:B------:R-:W2:Y:S01]  /*4150*/  @!P6 LDG.E.U16 R16, desc[UR16][R14.64+-0x80] ;  /* 0xffff80100e10e981 */ /* 0x000ea2000c1e1500 */
[----:B----4-:R-:W-:Y:S02]  /*4160*/  @!P3 PRMT R18, R18, 0x5410, R17 ;  /* 0x000054101212b816 */ /* 0x010fe40000000011 */
[----:B------:R-:W-:Y:S01]  /*4170*/  ISETP.GE.AND P3, PT, R58, R71, PT ;  /* 0x000000473a00720c */ /* 0x000fe20003f66270 */
[----:B------:R-:W3:Y:S01]  /*4180*/  @!P5 LDG.E.U16 R17, desc[UR16][R14.64+-0xc0] ;  /* 0xffff40100e11d981 */ /* 0x000ee2000c1e1500 */
[----:B------:R-:W-:-:S02]  /*4190*/  @!P1 PRMT R20, R20, 0x5410, R19 ;  /* 0x0000541014149816 */ /* 0x000fc40000000013 */
[----:B------:R-:W-:-:S05]  /*41a0*/  ISETP.GE.AND P1, PT, R60, R71, PT ;  /* 0x000000473c00720c */ /* 0x000fca0003f26270 */
[----:B------:R-:W4:Y:S04]  /*41b0*/  @!P2 LDG.E.U16 R21, desc[UR16][R14.64] ;  /* 0x000000100e15a981 */ /* 0x000f28000c1e1500 */
[----:B------:R-:W4:Y:S04]  /*41c0*/  @!P3 LDG.E.U16 R19, desc[UR16][R14.64+-0x40] ;  /* 0xffffc0100e13b981 */ /* 0x000f28000c1e1500 */
[----:B------:R-:W4:Y:S01]  /*41d0*/  @!P1 LDG.E.U16 R143, desc[UR16][R14.64+0x40] ;  /* 0x000040100e8f9981 */ /* 0x000f22000c1e1500 */
[----:B------:R-:W-:Y:S01]  /*41e0*/  IMAD.MOV.U32 R144, RZ, RZ, RZ ;  /* 0x000000ffff907224 */ /* 0x000fe200078e00ff */
[----:B------:R-:W-:-:S02]  /*41f0*/  @!P4 PRMT R144, R145, 0x5410, RZ ;  /* 0x000054109190c816 */ /* 0x000fc400000000ff */
[----:B------:R-:W-:Y:S02]  /*4200*/  MOV R146, RZ ;  /* 0x000000ff00927202 */ /* 0x000fe40000000f00 */
[----:B------:R-:W-:Y:S01]  /*4210*/  ISETP.GE.AND P4, PT, R61, R71, PT ;  /* 0x000000473d00720c */ /* 0x000fe20003f86270 */
[----:B------:R-:W-:-:S12]  /*4220*/  IMAD.MOV.U32 R148, RZ, RZ, RZ ;  /* 0x000000ffff947224 */ /* 0x000fd800078e00ff */
[----:B------:R-:W4:Y:S01]  /*4230*/  @!P4 LDG.E.U16 R154, desc[UR16][R14.64+0x80] ;  /* 0x000080100e9ac981 */ /* 0x000f22000c1e1500 */
[----:B--2---:R-:W-:Y:S02]  /*4240*/  @!P6 PRMT R146, R16, 0x5410, RZ ;  /* 0x000054101092e816 */ /* 0x004fe400000000ff */
[-C--:B------:R-:W-:Y:S02]  /*4250*/  ISETP.GE.AND P6, PT, R63, R71.reuse, PT ;  /* 0x000000473f00720c */ /* 0x080fe40003fc6270 */
[----:B---3--:R-:W-:Y:S02]  /*4260*/  @!P5 PRMT R144, R144, 0x5410, R17 ;  /* 0x000054109090d816 */ /* 0x008fe40000000011 */
[-C--:B------:R-:W-:Y:S02]  /*4270*/  ISETP.GE.AND P5, PT, R62, R71.reuse, PT ;  /* 0x000000473e00720c */ /* 0x080fe40003fa6270 */
[----:B----4-:R-:W-:Y:S02]  /*4280*/  @!P2 PRMT R148, R21, 0x5410, RZ ;  /* 0x000054101594a816 */ /* 0x010fe400000000ff */
[----:B------:R-:W-:-:S05]  /*4290*/  ISETP.GE.AND P2, PT, R65, R71, PT ;  /* 0x000000474100720c */ /* 0x000fca0003f46270 */
[----:B------:R-:W2:Y:S01]  /*42a0*/  @!P6 LDG.E.U16 R21, desc[UR16][R14.64+0x100] ;  /* 0x000100100e15e981 */ /* 0x000ea2000c1e1500 */
[----:B------:R-:W-:Y:S02]  /*42b0*/  @!P3 PRMT R146, R146, 0x5410, R19 ;  /* 0x000054109292b816 */ /* 0x000fe40000000013 */
[-C--:B------:R-:W-:Y:S01]  /*42c0*/  ISETP.GE.AND P3, PT, R64, R71.reuse, PT ;  /* 0x000000474000720c */ /* 0x080fe20003f66270 */
[----:B------:R-:W3:Y:S01]  /*42d0*/  @!P5 LDG.E.U16 R19, desc[UR16][R14.64+0xc0] ;  /* 0x0000c0100e13d981 */ /* 0x000ee2000c1e1500 */
[----:B------:R-:W-:Y:S02]  /*42e0*/  @!P1 PRMT R148, R148, 0x5410, R143 ;  /* 0x0000541094949816 */ /* 0x000fe4000000008f */
[----:B------:R-:W-:Y:S01]  /*42f0*/  ISETP.GE.AND P1, PT, R66, R71, PT ;  /* 0x000000474200720c */ /* 0x000fe20003f26270 */
[----:B------:R-:W4:Y:S08]  /*4300*/  @!P2 LDG.E.U16 R145, desc[UR16][R14.64+0x180] ;  /* 0x000180100e91a981 */ /* 0x000f30000c1e1500 */
[----:B------:R-:W4:Y:S04]  /*4310*/  @!P3 LDG.E.U16 R143, desc[UR16][R14.64+0x140] ;  /* 0x000140100e8fb981 */ /* 0x000f28000c1e1500 */
[----:B------:R-:W4:Y:S01]  /*4320*/  @!P1 LDG.E.U16 R147, desc[UR16][R14.64+0x1c0] ;  /* 0x0001c0100e939981 */ /* 0x000f22000c1e1500 */
[----:B------:R-:W-:Y:S01]  /*4330*/  MOV R16, R141 ;  /* 0x0000008d00107202 */ /* 0x000fe20000000f00 */
[----:B------:R-:W-:-:S05]  /*4340*/  IMAD.MOV.U32 R17, RZ, RZ, R142 ;  /* 0x000000ffff117224 */ /* 0x000fca00078e008e */
[----:B------:R1:W4:Y:S01]  /*4350*/  LDG.E R149, desc[UR16][R16.64] ;  /* 0x0000001010957981 */ /* 0x000322000c1e1900 */
[----:B------:R-:W-:-:S03]  /*4360*/  PRMT R150, R20, 0x7632, R150 ;  /* 0x0000763214967816 */ /* 0x000fc60000000096 */
[----:B------:R0:W-:Y:S01]  /*4370*/  STS.U16 [R73], R18 ;  /* 0x0000001249007388 */ /* 0x0001e20000000400 */
[----:B-1----:R-:W-:Y:S01]  /*4380*/  PRMT R17, R18, 0x7632, R17 ;  /* 0x0000763212117816 */ /* 0x002fe20000000011 */
[----:B------:R-:W-:Y:S01]  /*4390*/  HFMA2 R16, -RZ, RZ, 0, 0 ;  /* 0x00000000ff107431 */ /* 0x000fe200000001ff */
[----:B------:R-:W-:Y:S01]  /*43a0*/  @!P4 PRMT R16, R154, 0x5410, RZ ;  /* 0x000054109a10c816 */ /* 0x000fe200000000ff */
[----:B0-----:R-:W-:Y:S02]  /*43b0*/  IMAD.MOV.U32 R18, RZ, RZ, RZ ;  /* 0x000000ffff127224 */ /* 0x001fe400078e00ff */
[----:B------:R-:W-:Y:S01]  /*43c0*/  STS.U16 [R74+0x40], R17 ;  /* 0x000040114a007388 */ /* 0x000fe20000000400 */
[----:B------:R-:W-:-:S03]  /*43d0*/  PRMT R151, R144, 0x7632, R151 ;  /* 0x0000763290977816 */ /* 0x000fc60000000097 */
[----:B------:R0:W-:Y:S01]  /*43e0*/  STS.U16 [R75+0x80], R20 ;  /* 0x000080144b007388 */ /* 0x0001e20000000400 */
[----:B------:R-:W-:Y:S02]  /*43f0*/  PRMT R152, R146, 0x7632, R152 ;  /* 0x0000763292987816 */ /* 0x000fe40000000098 */
[----:B------:R-:W-:Y:S01]  /*4400*/  PRMT R153, R148, 0x7632, R153 ;  /* 0x0000763294997816 */ /* 0x000fe20000000099 */
[----:B------:R-:W-:Y:S01]  /*4410*/  STS.U16 [R76+0xc0], R150 ;  /* 0x0000c0964c007388 */ /* 0x000fe20000000400 */
[----:B0-----:R-:W-:-:S03]  /*4420*/  MOV R20, RZ ;  /* 0x000000ff00147202 */ /* 0x001fc60000000f00 */
[----:B------:R-:W-:Y:S04]  /*4430*/  STS.U16 [R77+0x100], R144 ;  /* 0x000100904d007388 */ /* 0x000fe80000000400 */
[----:B------:R-:W-:Y:S04]  /*4440*/  STS.U16 [R78+0x140], R151 ;  /* 0x000140974e007388 */ /* 0x000fe80000000400 */
[----:B------:R-:W-:Y:S04]  /*4450*/  STS.U16 [R79+0x180], R146 ;  /* 0x000180924f007388 */ /* 0x000fe80000000400 */
[----:B------:R-:W-:Y:S04]  /*4460*/  STS.U16 [R80+0x1c0], R152 ;  /* 0x0001c09850007388 */ /* 0x000fe80000000400 */
[----:B------:R-:W-:Y:S04]  /*4470*/  STS.U16 [R81+0x200], R148 ;  /* 0x0002009451007388 */ /* 0x000fe80000000400 */
[----:B------:R-:W-:Y:S01]  /*4480*/  STS.U16 [R82+0x240], R153 ;  /* 0x0002409952007388 */ /* 0x000fe20000000400 */
[----:B------:R-:W-:-:S02]  /*4490*/  ISETP.GE.U32.AND P4, PT, R34, R71, PT ;  /* 0x000000472200720c */ /* 0x000fc40003f86070 */
[----:B--2---:R-:W-:Y:S02]  /*44a0*/  @!P6 PRMT R18, R21, 0x5410, RZ ;  /* 0x000054101512e816 */ /* 0x004fe400000000ff */
[----:B---3--:R-:W-:-:S04]  /*44b0*/  @!P5 PRMT R16, R16, 0x5410, R19 ;  /* 0x000054101010d816 */ /* 0x008fc80000000013 */
[----:B------:R-:W-:Y:S02]  /*44c0*/  PRMT R17, R16, 0x7632, R17 ;  /* 0x0000763210117816 */ /* 0x000fe40000000011 */
[----:B----4-:R-:W-:Y:S02]  /*44d0*/  @!P2 PRMT R20, R145, 0x5410, RZ ;  /* 0x000054109114a816 */ /* 0x010fe400000000ff */
[----:B------:R-:W-:Y:S02]  /*44e0*/  @!P3 PRMT R18, R18, 0x5410, R143 ;  /* 0x000054101212b816 */ /* 0x000fe4000000008f */
[----:B------:R-:W-:Y:S02]  /*44f0*/  @!P1 PRMT R20, R20, 0x5410, R147 ;  /* 0x0000541014149816 */ /* 0x000fe40000000093 */
[----:B------:R-:W-:Y:S01]  /*4500*/  PRMT R143, R18, 0x7632, R143 ;  /* 0x00007632128f7816 */ /* 0x000fe2000000008f */
[----:B------:R0:W-:Y:S01]  /*4510*/  STS.U16 [R83+0x280], R16 ;  /* 0x0002801053007388 */ /* 0x0001e20000000400 */
[----:B------:R-:W-:-:S03]  /*4520*/  PRMT R145, R20, 0x7632, R145 ;  /* 0x0000763214917816 */ /* 0x000fc60000000091 */
[----:B------:R1:W-:Y:S04]  /*4530*/  STS.U16 [R84+0x2c0], R17 ;  /* 0x0002c01154007388 */ /* 0x0003e80000000400 */
[----:B------:R-:W-:Y:S04]  /*4540*/  STS.U16 [R85+0x300], R18 ;  /* 0x0003001255007388 */ /* 0x000fe80000000400 */
[----:B------:R2:W-:Y:S04]  /*4550*/  STS.U16 [R86+0x340], R143 ;  /* 0x0003408f56007388 */ /* 0x0005e80000000400 */
[----:B------:R-:W-:Y:S04]  /*4560*/  STS.U16 [R87+0x380], R20 ;  /* 0x0003801457007388 */ /* 0x000fe80000000400 */
[----:B------:R-:W-:Y:S01]  /*4570*/  STS.U16 [R88+0x3c0], R145 ;  /* 0x0003c09158007388 */ /* 0x000fe20000000400 */
[----:B------:R-:W-:-:S03]  /*4580*/  NOP ;  /* 0x0000000000007918 */ /* 0x000fc60000000000 */
[----:B------:R-:W3:Y:S04]  /*4590*/  LDS.U16 R21, [R89] ;  /* 0x0000000059157984 */ /* 0x000ee80000000400 */
[----:B------:R-:W4:Y:S04]  /*45a0*/  LDS.U16 R144, [R89+0x2] ;  /* 0x0000020059907984 */ /* 0x000f280000000400 */
[----:B------:R-:W4:Y:S04]  /*45b0*/  LDS.U16 R146, [R89+0x4] ;  /* 0x0000040059927984 */ /* 0x000f280000000400 */
[----:B------:R-:W4:Y:S04]  /*45c0*/  LDS.U16 R18, [R89+0x8] ;  /* 0x0000080059127984 */ /* 0x000f280000000400 */
[----:B------:R-:W4:Y:S01]  /*45d0*/  LDS.U16 R148, [R89+0x6] ;  /* 0x0000060059947984 */ /* 0x000f220000000400 */
[----:B------:R-:W-:Y:S01]  /*45e0*/  FMUL.FTZ R19, R149, 1.4426950216293334961 ;  /* 0x3fb8aa3b95137820 */ /* 0x000fe20000410000 */
[----:B0-----:R-:W-:Y:S01]  /*45f0*/  IMAD.MOV.U32 R16, RZ, RZ, R139 ;  /* 0x000000ffff107224 */ /* 0x001fe200078e008b */
[----:B-1----:R-:W-:Y:S01]  /*4600*/  MOV R17, R140 ;  /* 0x0000008c00117202 */ /* 0x002fe20000000f00 */
[----:B------:R-:W0:Y:S01]  /*4610*/  LDS.U16 R20, [R89+0xa] ;  /* 0x00000a0059147984 */ /* 0x000e220000000400 */
[----:B------:R-:W-:Y:S01]  /*4620*/  FMUL.FTZ R147, R19, R94 ;  /* 0x0000005e13937220 */ /* 0x000fe20000410000 */
[----:B------:R-:W-:-:S02]  /*4630*/  ISETP.GE.U32.AND P5, PT, R31, R71, PT ;  /* 0x000000471f00720c */ /* 0x000fc40003fa6070 */
[----:B--2---:R1:W5:Y:S01]  /*4640*/  LDG.E R143, desc[UR16][R16.64] ;  /* 0x00000010108f7981 */ /* 0x004362000c1e1900 */
[C---:B------:R-:W-:Y:S01]  /*4650*/  FMUL.FTZ R151, R19.reuse, R90 ;  /* 0x0000005a13977220 */ /* 0x040fe20000410000 */
[----:B------:R-:W-:Y:S01]  /*4660*/  FMUL.FTZ R152, R19, R91 ;  /* 0x0000005b13987220 */ /* 0x000fe20000410000 */
[----:B---3--:R-:W-:Y:S01]  /*4670*/  IMAD.U32 R150, R21, 0x10000, RZ ;  /* 0x0001000015967824 */ /* 0x008fe200078e00ff */
[----:B-1----:R-:W-:Y:S01]  /*4680*/  LDS.U16 R16, [R89+0xc] ;  /* 0x00000c0059107984 */ /* 0x002fe20000000400 */
[----:B------:R-:W1:Y:S02]  /*4690*/  MUFU.EX2 R21, R147 ;  /* 0x0000009300157308 */ /* 0x000e640000000800 */
[----:B------:R-:W-:Y:S01]  /*46a0*/  FMUL.FTZ R17, R107, R150 ;  /* 0x000000966b117220 */ /* 0x000fe20000410000 */
[----:B----4-:R-:W-:-:S04]  /*46b0*/  SHF.L.U32 R150, R144, 0x10, RZ ;  /* 0x0000001090967819 */ /* 0x010fc800000006ff */
[----:B------:R-:W-:Y:S02]  /*46c0*/  FSEL R144, R17, RZ, !P5 ;  /* 0x000000ff11907208 */ /* 0x000fe40006800000 */
[----:B------:R-:W2:Y:S01]  /*46d0*/  LDS.U16 R17, [R89+0xe] ;  /* 0x00000e0059117984 */ /* 0x000ea20000000400 */
[----:B------:R-:W3:Y:S01]  /*46e0*/  MUFU.EX2 R151, R151 ;  /* 0x0000009700977308 */ /* 0x000ee20000000800 */
[----:B------:R-:W-:Y:S01]  /*46f0*/  FMUL.FTZ R149, R103, R150 ;  /* 0x0000009667957220 */ /* 0x000fe20000410000 */
[----:B------:R-:W-:Y:S02]  /*4700*/  IMAD.U32 R150, R146, 0x10000, RZ ;  /* 0x0001000092967824 */ /* 0x000fe400078e00ff */
[----:B------:R-:W4:Y:S01]  /*4710*/  MUFU.EX2 R152, R152 ;  /* 0x0000009800987308 */ /* 0x000f220000000800 */
[----:B-1----:R-:W-:Y:S02]  /*4720*/  FSEL R146, R21, 1, !P4 ;  /* 0x3f80000015927808 */ /* 0x002fe40006000000 */
[----:B------:R-:W1:Y:S01]  /*4730*/  LDS.U16 R21, [R89+0x10] ;  /* 0x0000100059157984 */ /* 0x000e620000000400 */
[----:B------:R-:W-:Y:S01]  /*4740*/  FSEL R147, R149, RZ, !P4 ;  /* 0x000000ff95937208 */ /* 0x000fe20006000000 */
[----:B------:R-:W-:Y:S01]  /*4750*/  FMUL.FTZ R149, R113, R150 ;  /* 0x0000009671957220 */ /* 0x000fe20000410000 */
[-C--:B------:R-:W-:Y:S01]  /*4760*/  ISETP.GE.U32.AND P3, PT, R35, R71.reuse, PT ;  /* 0x000000472300720c */ /* 0x080fe20003f66070 */
[----:B------:R-:W-:Y:S01]  /*4770*/  IMAD.U32 R18, R18, 0x10000, RZ ;  /* 0x0001000012127824 */ /* 0x000fe200078e00ff */
[----:B------:R-:W-:-:S02]  /*4780*/  ISETP.GE.U32.AND P2, PT, R36, R71, PT ;  /* 0x000000472400720c */ /* 0x000fc40003f46070 */
[----:B------:R-:W-:Y:S02]  /*4790*/  SHF.L.U32 R150, R148, 0x10, RZ ;  /* 0x0000001094967819 */ /* 0x000fe400000006ff */
[----:B------:R-:W-:Y:S02]  /*47a0*/  FSEL R148, R149, RZ, !P3 ;  /* 0x000000ff95947208 */ /* 0x000fe40005800000 */
[----:B---3--:R-:W-:Y:S02]  /*47b0*/  FSEL R149, R151, 1, !P3 ;  /* 0x3f80000097957808 */ /* 0x008fe40005800000 */
[----:B----4-:R-:W-:Y:S01]  /*47c0*/  FSEL R151, R152, 1, !P2 ;  /* 0x3f80000098977808 */ /* 0x010fe20005000000 */
[----:B------:R-:W-:Y:S01]  /*47d0*/  FMUL.FTZ R152, R115, R18 ;  /* 0x0000001273987220 */ /* 0x000fe20000410000 */
[C---:B------:R-:W-:Y:S01]  /*47e0*/  FMUL.FTZ R145, R19.reuse, R93 ;  /* 0x0000005d13917220 */ /* 0x040fe20000410000 */
[----:B------:R-:W3:Y:S01]  /*47f0*/  LDS.U16 R18, [R89+0x12] ;  /* 0x0000120059127984 */ /* 0x000ee20000000400 */
[C---:B------:R-:W-:Y:S01]  /*4800*/  FMUL.FTZ R154, R19.reuse, R95 ;  /* 0x0000005f139a7220 */ /* 0x040fe20000410000 */
[----:B------:R-:W-:-:S03]  /*4810*/  FMUL.FTZ R158, R19, R96 ;  /* 0x00000060139e7220 */ /* 0x000fc60000410000 */
[----:B------:R-:W4:Y:S01]  /*4820*/  MUFU.EX2 R145, R145 ;  /* 0x0000009100917308 */ /* 0x000f220000000800 */
[----:B0-----:R-:W-:Y:S01]  /*4830*/  SHF.L.U32 R155, R20, 0x10, RZ ;  /* 0x00000010149b7819 */ /* 0x001fe200000006ff */
[----:B------:R-:W-:Y:S02]  /*4840*/  FMUL.FTZ R20, R19, R110 ;  /* 0x0000006e13147220 */ /* 0x000fe40000410000 */
[----:B------:R0:W1:Y:S04]  /*4850*/  MUFU.EX2 R156, R154 ;  /* 0x0000009a009c7308 */ /* 0x0000680000000800 */
[----:B------:R-:W1:Y:S01]  /*4860*/  MUFU.EX2 R158, R158 ;  /* 0x0000009e009e7308 */ /* 0x000e620000000800 */
[----:B------:R-:W-:Y:S01]  /*4870*/  FMUL.FTZ R155, R124, R155 ;  /* 0x0000009b7c9b7220 */ /* 0x000fe20000410000 */
[----:B--2---:R-:W-:-:S02]  /*4880*/  SHF.L.U32 R17, R17, 0x10, RZ ;  /* 0x0000001011117819 */ /* 0x004fc400000006ff */
[----:B------:R-:W2:Y:S01]  /*4890*/  MUFU.EX2 R20, R20 ;  /* 0x0000001400147308 */ /* 0x000ea20000000800 */
[----:B------:R-:W-:Y:S01]  /*48a0*/  ISETP.GE.U32.AND P6, PT, R38, R71, PT ;  /* 0x000000472600720c */ /* 0x000fe20003fc6070 */
[----:B------:R-:W-:Y:S01]  /*48b0*/  IMAD.U32 R157, R16, 0x10000, RZ ;  /* 0x00010000109d7824 */ /* 0x000fe200078e00ff */
[----:B----4-:R-:W-:Y:S01]  /*48c0*/  FSEL R145, R145, 1, !P5 ;  /* 0x3f80000091917808 */ /* 0x010fe20006800000 */
[----:B------:R-:W-:Y:S01]  /*48d0*/  FMUL.FTZ R17, R128, R17 ;  /* 0x0000001180117220 */ /* 0x000fe20000410000 */
[-C--:B------:R-:W-:Y:S01]  /*48e0*/  ISETP.GE.U32.AND P5, PT, R39, R71.reuse, PT ;  /* 0x000000472700720c */ /* 0x080fe20003fa6070 */
[----:B------:R-:W4:Y:S01]  /*48f0*/  LDS.U16 R16, [R89+0x14] ;  /* 0x0000140059107984 */ /* 0x000f220000000400 */
[----:B------:R-:W-:Y:S02]  /*4900*/  ISETP.GE.U32.AND P4, PT, R40, R71, PT ;  /* 0x000000472800720c */ /* 0x000fe40003f86070 */
[----:B0-----:R-:W-:Y:S02]  /*4910*/  FSEL R154, R155, RZ, !P6 ;  /* 0x000000ff9b9a7208 */ /* 0x001fe40007000000 */
[----:B-1----:R-:W-:Y:S01]  /*4920*/  FSEL R155, R156, 1, !P6 ;  /* 0x3f8000009c9b7808 */ /* 0x002fe20007000000 */
[----:B------:R-:W-:Y:S01]  /*4930*/  FMUL.FTZ R156, R126, R157 ;  /* 0x0000009d7e9c7220 */ /* 0x000fe20000410000 */
[----:B------:R-:W-:Y:S01]  /*4940*/  FSEL R157, R158, 1, !P5 ;  /* 0x3f8000009e9d7808 */ /* 0x000fe20006800000 */
[----:B------:R-:W-:Y:S01]  /*4950*/  IMAD.U32 R21, R21, 0x10000, RZ ;  /* 0x0001000015157824 */ /* 0x000fe200078e00ff */
[----:B------:R-:W-:-:S02]  /*4960*/  FSEL R158, R17, RZ, !P4 ;  /* 0x000000ff119e7208 */ /* 0x000fc40006000000 */
[----:B------:R-:W-:Y:S01]  /*4970*/  ISETP.GE.U32.AND P3, PT, R41, R71, PT ;  /* 0x000000472900720c */ /* 0x000fe20003f66070 */
[----:B------:R-:W0:Y:S01]  /*4980*/  LDS.U16 R17, [R89+0x16] ;  /* 0x0000160059117984 */ /* 0x000e220000000400 */
[C---:B------:R-:W-:Y:S01]  /*4990*/  FMUL.FTZ R153, R19.reuse, R92 ;  /* 0x0000005c13997220 */ /* 0x040fe20000410000 */
[----:B------:R-:W-:Y:S01]  /*49a0*/  FMUL.FTZ R21, R130, R21 ;  /* 0x0000001582157220 */ /* 0x000fe20000410000 */
[----:B--2---:R-:W-:Y:S02]  /*49b0*/  FSEL R161, R20, 1, !P3 ;  /* 0x3f80000014a17808 */ /* 0x004fe40005800000 */
[----:B------:R-:W1:Y:S01]  /*49c0*/  LDS.U16 R20, [R89+0x18] ;  /* 0x0000180059147984 */ /* 0x000e620000000400 */
[----:B------:R-:W-:Y:S01]  /*49d0*/  FMUL.FTZ R163, R19, R112 ;  /* 0x0000007013a37220 */ /* 0x000fe20000410000 */
[----:B------:R-:W-:Y:S01]  /*49e0*/  FSEL R160, R21, RZ, !P3 ;  /* 0x000000ff15a07208 */ /* 0x000fe20005800000 */
[----:B------:R-:W2:Y:S01]  /*49f0*/  MUFU.EX2 R153, R153 ;  /* 0x0000009900997308 */ /* 0x000ea20000000800 */
[----:B------:R-:W1:Y:S01]  /*4a00*/  LDS.U16 R21, [R89+0x1a] ;  /* 0x00001a0059157984 */ /* 0x000e620000000400 */
[----:B------:R-:W-:-:S02]  /*4a10*/  FMUL.FTZ R150, R101, R150 ;  /* 0x0000009665967220 */ /* 0x000fc40000410000 */
[----:B------:R3:W-:Y:S01]  /*4a20*/  MUFU.EX2 R168, R163 ;  /* 0x000000a300a87308 */ /* 0x0007e20000000800 */
[C---:B------:R-:W-:Y:S01]  /*4a30*/  FMUL.FTZ R159, R19.reuse, R104 ;  /* 0x00000068139f7220 */ /* 0x040fe20000410000 */
[C---:B------:R-:W-:Y:S01]  /*4a40*/  FMUL.FTZ R162, R19.reuse, R111 ;  /* 0x0000006f13a27220 */ /* 0x040fe20000410000 */
[C---:B------:R-:W-:Y:S01]  /*4a50*/  FMUL.FTZ R165, R19.reuse, R109 ;  /* 0x0000006d13a57220 */ /* 0x040fe20000410000 */
[C---:B------:R-:W-:Y:S01]  /*4a60*/  FMUL.FTZ R166, R19.reuse, R108 ;  /* 0x0000006c13a67220 */ /* 0x040fe20000410000 */
[C---:B------:R-:W-:Y:S01]  /*4a70*/  FMUL.FTZ R167, R19.reuse, R105 ;  /* 0x0000006913a77220 */ /* 0x040fe20000410000 */
[C---:B------:R-:W-:Y:S01]  /*4a80*/  FMUL.FTZ R170, R19.reuse, R100 ;  /* 0x0000006413aa7220 */ /* 0x040fe20000410000 */
[----:B---3--:R-:W-:Y:S02]  /*4a90*/  SHF.L.U32 R163, R18, 0x10, RZ ;  /* 0x0000001012a37819 */ /* 0x008fe400000006ff */
[----:B------:R-:W3:Y:S01]  /*4aa0*/  LDS.U16 R18, [R89+0x1c] ;  /* 0x00001c0059127984 */ /* 0x000ee20000000400 */
[----:B------:R-:W-:Y:S01]  /*4ab0*/  FMUL.FTZ R171, R19, R97 ;  /* 0x0000006113ab7220 */ /* 0x000fe20000410000 */
[----:B------:R-:W-:-:S02]  /*4ac0*/  FFMA.FTZ R173, R144, R146, R147 ;  /* 0x0000009290ad7223 */ /* 0x000fc40000010093 */
[----:B------:R-:W3:Y:S01]  /*4ad0*/  LDS.U16 R19, [R89+0x1e] ;  /* 0x00001e0059137984 */ /* 0x000ee20000000400 */
[----:B------:R-:W-:Y:S01]  /*4ae0*/  ISETP.GE.U32.AND P1, PT, R37, R71, PT ;  /* 0x000000472500720c */ /* 0x000fe20003f26070 */
[----:B------:R-:W-:Y:S01]  /*4af0*/  FFMA.FTZ R173, R149, R173, R148 ;  /* 0x000000ad95ad7223 */ /* 0x000fe20000010094 */
[----:B------:R-:W-:Y:S01]  /*4b00*/  FSEL R150, R150, RZ, !P2 ;  /* 0x000000ff96967208 */ /* 0x000fe20005000000 */
[----:B------:R-:W4:Y:S01]  /*4b10*/  MUFU.EX2 R159, R159 ;  /* 0x0000009f009f7308 */ /* 0x000f220000000800 */
[----:B------:R-:W-:Y:S02]  /*4b20*/  FSEL R152, R152, RZ, !P1 ;  /* 0x000000ff98987208 */ /* 0x000fe40004800000 */
[----:B--2---:R-:W-:Y:S01]  /*4b30*/  FSEL R153, R153, 1, !P1 ;  /* 0x3f80000099997808 */ /* 0x004fe20004800000 */
[----:B------:R-:W-:Y:S01]  /*4b40*/  FFMA.FTZ R173, R151, R173, R150 ;  /* 0x000000ad97ad7223 */ /* 0x000fe20000010096 */
[----:B------:R2:W1:Y:S03]  /*4b50*/  MUFU.EX2 R164, R162 ;  /* 0x000000a200a47308 */ /* 0x0004660000000800 */
[----:B------:R-:W-:Y:S01]  /*4b60*/  FFMA.FTZ R173, R153, R173, R152 ;  /* 0x000000ad99ad7223 */ /* 0x000fe20000010098 */
[----:B------:R-:W-:-:S03]  /*4b70*/  FSEL R156, R156, RZ, !P5 ;  /* 0x000000ff9c9c7208 */ /* 0x000fc60006800000 */
[----:B------:R-:W-:Y:S01]  /*4b80*/  FFMA.FTZ R173, R155, R173, R154 ;  /* 0x000000ad9bad7223 */ /* 0x000fe2000001009a */
[----:B------:R-:W-:Y:S01]  /*4b90*/  FMUL.FTZ R172, R145, R146 ;  /* 0x0000009291ac7220 */ /* 0x000fe20000410000 */
[----:B----4-:R-:W-:Y:S01]  /*4ba0*/  FSEL R159, R159, 1, !P4 ;  /* 0x3f8000009f9f7808 */ /* 0x010fe20006000000 */
[----:B------:R-:W4:Y:S01]  /*4bb0*/  MUFU.EX2 R165, R165 ;  /* 0x000000a500a57308 */ /* 0x000f220000000800 */
[----:B------:R-:W-:Y:S01]  /*4bc0*/  FFMA.FTZ R173, R157, R173, R156 ;  /* 0x000000ad9dad7223 */ /* 0x000fe2000001009c */
[----:B--2---:R-:W-:Y:S01]  /*4bd0*/  FMUL.FTZ R162, R132, R163 ;  /* 0x000000a384a27220 */ /* 0x004fe20000410000 */
[----:B------:R-:W-:Y:S01]  /*4be0*/  IMAD.U32 R16, R16, 0x10000, RZ ;  /* 0x0001000010107824 */ /* 0x000fe200078e00ff */
[----:B------:R-:W-:Y:S01]  /*4bf0*/  ISETP.GE.U32.AND P2, PT, R42, R71, PT ;  /* 0x000000472a00720c */ /* 0x000fe20003f46070 */
[----:B------:R-:W-:Y:S01]  /*4c00*/  FMUL.FTZ R172, R149, R172 ;  /* 0x000000ac95ac7220 */ /* 0x000fe20000410000 */
[----:B------:R-:W-:Y:S01]  /*4c10*/  FFMA.FTZ R173, R159, R173, R158 ;  /* 0x000000ad9fad7223 */ /* 0x000fe2000001009e */
[----:B------:R-:W2:Y:S01]  /*4c20*/  MUFU.EX2 R166, R166 ;  /* 0x000000a600a67308 */ /* 0x000ea20000000800 */
[----:B0-----:R-:W-:Y:S01]  /*4c30*/  SHF.L.U32 R17, R17, 0x10, RZ ;  /* 0x0000001011117819 */ /* 0x001fe200000006ff */
[----:B------:R-:W-:Y:S01]  /*4c40*/  FMUL.FTZ R16, R133, R16 ;  /* 0x0000001085107220 */ /* 0x000fe20000410000 */
[----:B------:R-:W-:Y:S01]  /*4c50*/  ISETP.GE.U32.AND P1, PT, R43, R71, PT ;  /* 0x000000472b00720c */ /* 0x000fe20003f26070 */
[----:B------:R-:W-:Y:S01]  /*4c60*/  FMUL.FTZ R172, R151, R172 ;  /* 0x000000ac97ac7220 */ /* 0x000fe20000410000 */
[----:B------:R-:W-:Y:S01]  /*4c70*/  FSEL R162, R162, RZ, !P2 ;  /* 0x000000ffa2a27208 */ /* 0x000fe20005000000 */
[----:B------:R-:W-:Y:S01]  /*4c80*/  FFMA.FTZ R173, R161, R173, R160 ;  /* 0x000000ada1ad7223 */ /* 0x000fe200000100a0 */
[----:B-1----:R-:W-:Y:S01]  /*4c90*/  FSEL R163, R164, 1, !P2 ;  /* 0x3f800000a4a37808 */ /* 0x002fe20005000000 */
[----:B------:R0:W1:Y:S01]  /*4ca0*/  MUFU.EX2 R169, R167 ;  /* 0x000000a700a97308 */ /* 0x0000620000000800 */
[----:B------:R-:W-:-:S02]  /*4cb0*/  IMAD.U32 R20, R20, 0x10000, RZ ;  /* 0x0001000014147824 */ /* 0x000fc400078e00ff */
[----:B------:R-:W-:Y:S01]  /*4cc0*/  FMUL.FTZ R17, R134, R17 ;  /* 0x0000001186117220 */ /* 0x000fe20000410000 */
[----:B------:R-:W-:Y:S01]  /*4cd0*/  ISETP.GE.U32.AND P6, PT, R44, R71, PT ;  /* 0x000000472c00720c */ /* 0x000fe20003fc6070 */
[----:B------:R-:W-:Y:S01]  /*4ce0*/  FMUL.FTZ R172, R153, R172 ;  /* 0x000000ac99ac7220 */ /* 0x000fe20000410000 */
[----:B------:R-:W-:Y:S01]  /*4cf0*/  FSEL R168, R168, 1, !P1 ;  /* 0x3f800000a8a87808 */ /* 0x000fe20004800000 */
[----:B------:R-:W-:Y:S01]  /*4d00*/  FFMA.FTZ R173, R163, R173, R162 ;  /* 0x000000ada3ad7223 */ /* 0x000fe200000100a2 */
[----:B------:R-:W1:Y:S01]  /*4d10*/  MUFU.EX2 R170, R170 ;  /* 0x000000aa00aa7308 */ /* 0x000e620000000800 */
[----:B0-----:R-:W-:Y:S01]  /*4d20*/  FSEL R167, R16, RZ, !P1 ;  /* 0x000000ff10a77208 */ /* 0x001fe20004800000 */
[----:B------:R-:W-:Y:S01]  /*4d30*/  FMUL.FTZ R20, R135, R20 ;  /* 0x0000001487147220 */ /* 0x000fe20000410000 */
[----:B------:R-:W-:Y:S01]  /*4d40*/  SHF.L.U32 R21, R21, 0x10, RZ ;  /* 0x0000001015157819 */ /* 0x000fe200000006ff */
[----:B------:R-:W-:Y:S01]  /*4d50*/  FMUL.FTZ R172, R155, R172 ;  /* 0x000000ac9bac7220 */ /* 0x000fe20000410000 */
[----:B------:R-:W-:Y:S01]  /*4d60*/  ISETP.GE.U32.AND P5, PT, R45, R71, PT ;  /* 0x000000472d00720c */ /* 0x000fe20003fa6070 */
[----:B------:R-:W-:Y:S01]  /*4d70*/  FFMA.FTZ R173, R168, R173, R167 ;  /* 0x000000ada8ad7223 */ /* 0x000fe200000100a7 */
[----:B----4-:R-:W-:-:S02]  /*4d80*/  FSEL R164, R165, 1, !P6 ;  /* 0x3f800000a5a47808 */ /* 0x010fc40007000000 */
[----:B------:R-:W-:Y:S01]  /*4d90*/  FSEL R177, R17, RZ, !P6 ;  /* 0x000000ff11b17208 */ /* 0x000fe20007000000 */
[----:B------:R-:W0:Y:S01]  /*4da0*/  MUFU.EX2 R171, R171 ;  /* 0x000000ab00ab7308 */ /* 0x000e220000000800 */
[----:B---3--:R-:W-:Y:S02]  /*4db0*/  IMAD.U32 R18, R18, 0x10000, RZ ;  /* 0x0001000012127824 */ /* 0x008fe400078e00ff */
[----:B------:R-:W-:Y:S01]  /*4dc0*/  FMUL.FTZ R21, R136, R21 ;  /* 0x0000001588157220 */ /* 0x000fe20000410000 */
[----:B------:R-:W-:Y:S01]  /*4dd0*/  ISETP.GE.U32.AND P4, PT, R46, R71, PT ;  /* 0x000000472e00720c */ /* 0x000fe20003f86070 */
[----:B------:R-:W-:Y:S01]  /*4de0*/  FMUL.FTZ R172, R157, R172 ;  /* 0x000000ac9dac7220 */ /* 0x000fe20000410000 */
[----:B--2---:R-:W-:Y:S01]  /*4df0*/  FSEL R165, R166, 1, !P5 ;  /* 0x3f800000a6a57808 */ /* 0x004fe20006800000 */
[----:B------:R-:W-:Y:S01]  /*4e00*/  FFMA.FTZ R16, R164, R173, R177 ;  /* 0x000000ada4107223 */ /* 0x000fe200000100b1 */
[----:B------:R-:W-:Y:S01]  /*4e10*/  FSEL R174, R20, RZ, !P5 ;  /* 0x000000ff14ae7208 */ /* 0x000fe20006800000 */
[----:B------:R-:W-:Y:S01]  /*4e20*/  FMUL.FTZ R18, R137, R18 ;  /* 0x0000001289127220 */ /* 0x000fe20000410000 */
[----:B------:R-:W-:Y:S01]  /*4e30*/  SHF.L.U32 R19, R19, 0x10, RZ ;  /* 0x0000001013137819 */ /* 0x000fe200000006ff */
[----:B------:R-:W-:Y:S01]  /*4e40*/  FMUL.FTZ R172, R159, R172 ;  /* 0x000000ac9fac7220 */ /* 0x000fe20000410000 */
[----:B------:R-:W-:Y:S01]  /*4e50*/  ISETP.GE.U32.AND P3, PT, R47, R71, PT ;  /* 0x000000472f00720c */ /* 0x000fe20003f66070 */
[----:B------:R-:W-:Y:S01]  /*4e60*/  FFMA.FTZ R17, R165, R16, R174 ;  /* 0x00000010a5117223 */ /* 0x000fe200000100ae */
[----:B-1----:R-:W-:-:S02]  /*4e70*/  FSEL R166, R169, 1, !P4 ;  /* 0x3f800000a9a67808 */ /* 0x002fc40006000000 */
[----:B------:R-:W-:Y:S01]  /*4e80*/  FSEL R179, R21, RZ, !P4 ;  /* 0x000000ff15b37208 */ /* 0x000fe20006000000 */
[----:B------:R-:W-:Y:S01]  /*4e90*/  FMUL.FTZ R19, R138, R19 ;  /* 0x000000138a137220 */ /* 0x000fe20000410000 */
[----:B------:R-:W-:Y:S01]  /*4ea0*/  ISETP.GE.U32.AND P2, PT, R48, R71, PT ;  /* 0x000000473000720c */ /* 0x000fe20003f46070 */
[----:B------:R-:W-:Y:S01]  /*4eb0*/  FMUL.FTZ R172, R161, R172 ;  /* 0x000000aca1ac7220 */ /* 0x000fe20000410000 */
[----:B------:R-:W-:Y:S01]  /*4ec0*/  FSEL R169, R170, 1, !P3 ;  /* 0x3f800000aaa97808 */ /* 0x000fe20005800000 */
[----:B------:R-:W-:Y:S01]  /*4ed0*/  FFMA.FTZ R16, R166, R17, R179 ;  /* 0x00000011a6107223 */ /* 0x000fe200000100b3 */
[----:B------:R-:W-:Y:S01]  /*4ee0*/  FSEL R176, R18, RZ, !P3 ;  /* 0x000000ff12b07208 */ /* 0x000fe20005800000 */
[----:B------:R-:W-:Y:S01]  /*4ef0*/  FMUL.FTZ R17, R163, R172 ;  /* 0x000000aca3117220 */ /* 0x000fe20000410000 */
[----:B0-----:R-:W-:Y:S02]  /*4f00*/  FSEL R178, R171, 1, !P2 ;  /* 0x3f800000abb27808 */ /* 0x001fe40005000000 */
        /* <DEDUP_REMOVED lines=30> */
[----:B------:R-:W2:Y:S01]  /*50f0*/  S2UR UR8, SR_CgaCtaId ;  /* 0x00000000000879c3 */ /* 0x000ea20000008800 */
[----:B------:R-:W-:-:S04]  /*5100*/  ISETP.NE.AND P1, PT, R29, RZ, PT ;  /* 0x000000ff1d00720c */ /* 0x000fc80003f25270 */
[----:B------:R-:W-:Y:S01]  /*5110*/  ISETP.NE.OR P1, PT, R23, RZ, !P1 ;  /* 0x000000ff1700720c */ /* 0x000fe20004f25670 */
[----:B0-----:R-:W-:-:S06]  /*5120*/  FFMA.FTZ R19, R171, R19, R20 ;  /* 0x00000013ab137223 */ /* 0x001fcc0000010014 */
[----:B-1----:R-:W-:Y:S01]  /*5130*/  @P2 FMUL.FTZ R171, R171, R170 ;  /* 0x000000aaabab2220 */ /* 0x002fe20000410000 */
[----:B------:R-:W-:-:S04]  /*5140*/  FSEL R170, R20, R19, !P2 ;  /* 0x0000001314aa7208 */ /* 0x000fc80005000000 */
[----:B------:R-:W0:Y:S04]  /*5150*/  SHFL.UP PT, R20, R171, 0x10, RZ ;  /* 0x06000000ab147989 */ /* 0x000e2800000e00ff */
[----:B------:R-:W1:Y:S01]  /*5160*/  SHFL.UP PT, R21, R170, 0x10, RZ ;  /* 0x06000000aa157989 */ /* 0x000e6200000e00ff */
[----:B------:R-:W-:Y:S02]  /*5170*/  HFMA2 R16, -RZ, RZ, 1.875, 0 ;  /* 0x3f800000ff107431 */ /* 0x000fe400000001ff */
[----:B------:R-:W-:Y:S01]  /*5180*/  IMAD.MOV.U32 R17, RZ, RZ, RZ ;  /* 0x000000ffff117224 */ /* 0x000fe200078e00ff */
[----:B------:R-:W-:-:S05]  /*5190*/  UMOV UR4, 0x400 ;  /* 0x0000040000047882 */ /* 0x000fca0000000000 */
[----:B------:R-:W3:Y:S01]  /*51a0*/  @!P1 LDS.64 R16, [UR5] ;  /* 0x00000005ff109984 */ /* 0x000ee20008000a00 */
[----:B------:R-:W-:Y:S01]  /*51b0*/  ISETP.NE.AND P1, PT, R72, 0x1f, PT ;  /* 0x0000001f4800780c */ /* 0x000fe20003f25270 */
[----:B--2---:R-:W-:Y:S01]  /*51c0*/  ULEA UR4, UR8, UR4, 0x18 ;  /* 0x0000000408047291 */ /* 0x004fe2000f8ec0ff */
[C---:B0-----:R-:W-:Y:S01]  /*51d0*/  FMUL.FTZ R20, R171.reuse, R20 ;  /* 0x00000014ab147220 */ /* 0x041fe20000410000 */
[----:B-1----:R-:W-:-:S10]  /*51e0*/  FFMA.FTZ R21, R171, R21, R170 ;  /* 0x00000015ab157223 */ /* 0x002fd400000100aa */
[----:B------:R-:W-:Y:S01]  /*51f0*/  @!P1 STS.64 [UR4+0x430], R20 ;  /* 0x00043014ff009988 */ /* 0x000fe20008000a04 */
[----:B------:R-:W-:Y:S01]  /*5200*/  BAR.SYNC.DEFER_BLOCKING 0x0 ;  /* 0x0000000000007b1d */ /* 0x000fe20000010000 */
[----:B------:R-:W-:Y:S02]  /*5210*/  ISETP.NE.AND P2, PT, R72, RZ, PT ;  /* 0x000000ff4800720c */ /* 0x000fe40003f45270 */
[----:B------:R-:W-:-:S11]  /*5220*/  ISETP.NE.AND P3, PT, R23, RZ, PT ;  /* 0x000000ff1700720c */ /* 0x000fd60003f65270 */
[----:B---3--:R-:W-:Y:S04]  /*5230*/  @!P2 STS.64 [UR4+0x440], R16 ;  /* 0x00044010ff00a988 */ /* 0x008fe80008000a04 */
        /* <DEDUP_REMOVED lines=8> */
[----:B0-----:R-:W-:Y:S02]  /*52c0*/  @!P2 MOV R173, R16 ;  /* 0x0000001000ada202 */ /* 0x001fe40000000f00 */
[----:B-1----:R-:W-:-:S05]  /*52d0*/  @!P2 MOV R172, R17 ;  /* 0x0000001100aca202 */ /* 0x002fca0000000f00 */
        /* <DEDUP_REMOVED lines=12> */
[----:B------:R-:W-:Y:S03]  /*53a0*/  BSSY.RECONVERGENT B0, `(.L_x_3967) ;  /* 0x000000e000007945 */ /* 0x000fe60003800200 */
[----:B------:R-:W-:Y:S01]  /*53b0*/  FFMA.FTZ R162, R163, R161, R162 ;  /* 0x000000a1a3a27223 */ /* 0x000fe200000100a2 */
[----:B------:R-:W-:Y:S02]  /*53c0*/  IMAD.X R144, R15, 0x1, R7, P2 ;  /* 0x000000010f907824 */ /* 0x000fe400010e0607 */
        /* <DEDUP_REMOVED lines=11> */
.L_x_3968:
[----:B------:R-:W-:Y:S05]  /*5480*/  BSYNC.RECONVERGENT B0 ;  /* 0x0000000000007941 */ /* 0x000fea0003800200 */
.L_x_3967:
[----:B------:R-:W-:Y:S01]  /*5490*/  FFMA.FTZ R164, R164, R167, R177 ;  /* 0x000000a7a4a47223 */ /* 0x000fe200000100b1 */
[----:B------:R-:W-:Y:S01]  /*54a0*/  UIADD3 UR6, UPT, UPT, UR6, 0x1, URZ ;  /* 0x0000000106067890 */ /* 0x000fe2000fffe0ff */
[----:B------:R-:W-:Y:S01]  /*54b0*/  LEA R141, P1, R10, R141, 0x2 ;  /* 0x0000008d0a8d7211 */ /* 0x000fe200078210ff */
[----:B-----5:R-:W-:Y:S01]  /*54c0*/  FFMA.FTZ R98, R143, R145, R98 ;  /* 0x000000918f627223 */ /* 0x020fe20000010062 */
[----:B------:R-:W-:Y:S01]  /*54d0*/  FFMA.FTZ R165, R165, R164, R174 ;  /* 0x000000a4a5a57223 */ /* 0x000fe200000100ae */
[----:B------:R-:W-:Y:S01]  /*54e0*/  UISETP.NE.AND UP0, UPT, UR6, URZ, UPT ;  /* 0x000000ff0600728c */ /* 0x000fe2000bf05270 */
[----:B------:R-:W-:Y:S01]  /*54f0*/  LEA R139, P2, R8, R139, 0x2 ;  /* 0x0000008b088b7211 */ /* 0x000fe200078410ff */
[C---:B------:R-:W-:Y:S01]  /*5500*/  FFMA.FTZ R99, R143.reuse, R146, R99 ;  /* 0x000000928f637223 */ /* 0x040fe20000010063 */
        /* <DEDUP_REMOVED lines=18> */
[----:B------:R-:W-:Y:S01]  /*5630*/  VIADD R131, R131, 0x1 ;  /* 0x0000000183837836 */ /* 0x000fe20000000000 */
[----:B------:R-:W-:Y:S01]  /*5640*/  IADD3.X R140, PT, PT, R140, R9, RZ, P2, !PT ;  /* 0x000000098c8c7210 */ /* 0x000fe200017fe4ff */
[----:B------:R-:W-:Y:S01]  /*5650*/  UIADD3 UR5, UPT, UPT, UR5, 0x8, URZ ;  /* 0x0000000805057890 */ /* 0x000fe2000fffe0ff */
[----:B------:R-:W-:Y:S11]  /*5660*/  BRA.U UP0, `(.L_x_3969) ;  /* 0xffffffe900707547 */ /* 0x000ff6000b83ffff */
.L_x_3966:
        /* <DEDUP_REMOVED lines=104> */
.L_x_3971:
        /* <DEDUP_REMOVED lines=9> */
.L_x_5114:


//--------------------- .text._Z25selective_scan_fwd_kernelI32Selective_Scan_fwd_kernel_traitsILi32ELi16ELi1ELb0ELb1ELb0ELb1EN3c108BFloat16EfEEv13SSMParamsBase --------------------------
	.section	.text._Z25selective_scan_fwd_kernelI32Selective_Scan_fwd_kernel_traitsILi32ELi16ELi1ELb0ELb1ELb0ELb1EN3c108BFloat16EfEEv13SSMParamsBase,"ax",@progbits
	.align	128
        .global         _Z25selective_scan_fwd_kernelI32Selective_Scan_fwd_kernel_traitsILi32ELi16ELi1ELb0ELb1ELb0ELb1EN3c108BFloat16EfEEv13SSMParamsBase
        .type           _Z25selective_scan_fwd_kernelI32Selective_Scan_fwd_kernel_traitsILi32ELi16ELi1ELb0ELb1ELb0ELb1EN3c108BFloat16EfEEv13SSMParamsBase,@function
        .size           _Z25selective_scan_fwd_kernelI32Selective_Scan_fwd_kernel_traitsILi32ELi16ELi1ELb0ELb1ELb0ELb1EN3c108BFloat16EfEEv13SSMParamsBase,(.L_x_5115 - _Z25selective_scan_fwd_kernelI32Selective_Scan_fwd_kernel_traitsILi32ELi16ELi1ELb0ELb1ELb0ELb1EN3c108BFloat16EfEEv13SSMParamsBase)
        .other          _Z25selective_scan_fwd_kernelI32Selective_Scan_fwd_kernel_traitsILi32ELi16ELi1ELb0ELb1ELb0ELb1EN3c108BFloat16EfEEv13SSMParamsBase,@"STO_CUDA_ENTRY STV_DEFAULT"
_Z25selective_scan_fwd_kernelI32Selective_Scan_fwd_kernel_traitsILi32ELi16ELi1ELb0ELb1ELb0ELb1EN3c108BFloat16EfEEv13SSMParamsBase:
.text._Z25selective_scan_fwd_kernelI32Selective_Scan_fwd_kernel_traitsILi32ELi16ELi1ELb0ELb1ELb0ELb1EN3c108BFloat16EfEEv13SSMParamsBase:
        /* <DEDUP_REMOVED lines=61> */
[----:B------:R-:W1:Y:S01]  /*03d0*/  LDC.64 R28, c[0x0][0x450] ;  /* 0x00011400ff1c7b82 */ /* 0x000e620000000a00 */
[----:B------:R-:W2:Y:S01]  /*03e0*/  LDCU.64 UR20, c[0x0][0x3d8] ;  /* 0x00007b00ff1477ac */ /* 0x000ea20008000a00 */
[----:B------:R-:W-:Y:S02]  /*03f0*/  @P0 VIADD R7, R7, 0x1 ;  /* 0x0000000107070836 */ /* 0x000fe40000000000 */
[C---:B------:R-:W-:Y:S01]  /*0400*/  IMAD.WIDE.U32 R2, R0.reuse, UR10, R2 ;  /* 0x0000000a00027c25 */ /* 0x040fe2000f8e0002 */
[----:B------:R-:W3:Y:S02]  /*0410*/  LDCU.64 UR8, c[0x0][0x3a0] ;  /* 0x00007400ff0877ac */ /* 0x000ee40008000a00 */
[----:B------:R-:W-:Y:S01]  /*0420*/  @!P3 IADD3 R7, PT, PT, -R7, RZ, RZ ;  /* 0x000000ff0707b210 */ /* 0x000fe20007ffe1ff */
[----:B------:R-:W-:Y:S01]  /*0430*/  IMAD R48, R0, UR11, R3 ;  /* 0x0000000b00307c24 */ /* 0x000fe2000f8e0203 */
[----:B------:R-:W-:Y:S01]  /*0440*/  @!P1 LOP3.LUT R7, RZ, R11, RZ, 0x33, !PT ;  /* 0x0000000bff079212 */ /* 0x000fe200078e33ff */
[----:B------:R-:W0:Y:S01]  /*0450*/  LDC.64 R18, c[0x0][0x440] ;  /* 0x00011000ff127b82 */ /* 0x000e220000000a00 */
[----:B------:R-:W-:Y:S01]  /*0460*/  UIMAD UR5, UR18, UR13, UR5 ;  /* 0x0000000d120572a4 */ /* 0x000fe2000f8e0205 */
[----:B----4-:R-:W-:Y:S01]  /*0470*/  LEA R30, P0, R2, R8, 0x1 ;  /* 0x00000008021e7211 */ /* 0x010fe200078008ff */
[----:B------:R-:W-:Y:S01]  /*0480*/  IMAD.WIDE.U32 R4, R0, UR14, R4 ;  /* 0x0000000e00047c25 */ /* 0x000fe2000f8e0004 */
[----:B------:R-:W-:Y:S01]  /*0490*/  SHF.R.S32.HI R3, RZ, 0x1f, R7 ;  /* 0x0000001fff037819 */ /* 0x000fe20000011407 */
[----:B------:R-:W4:Y:S01]  /*04a0*/  LDCU UR6, c[0x0][0x38c] ;  /* 0x00007180ff0677ac */ /* 0x000f220008000800 */
[----:B------:R-:W-:Y:S01]  /*04b0*/  LEA.HI.X R48, R2, R9, R48, 0x1, P0 ;  /* 0x0000000902307211 */ /* 0x000fe200000f0c30 */
[----:B------:R-:W-:Y:S01]  /*04c0*/  IMAD R49, R0, UR15, R5 ;  /* 0x0000000f00317c24 */ /* 0x000fe2000f8e0205 */
[----:B------:R-:W-:Y:S01]  /*04d0*/  LEA R31, P1, R4, R12, 0x1 ;  /* 0x0000000c041f7211 */ /* 0x000fe200078208ff */
[----:B--2---:R-:W-:Y:S01]  /*04e0*/  IMAD.WIDE.U32 R26, R0, UR20, RZ ;  /* 0x00000014001a7c25 */ /* 0x004fe2000f8e00ff */
[----:B------:R-:W2:Y:S02]  /*04f0*/  LDCU.U8 UR7, c[0x0][0x39e] ;  /* 0x000073c0ff0777ac */ /* 0x000ea40008000000 */
[----:B------:R-:W-:Y:S01]  /*0500*/  LEA.HI.X R49, R4, R13, R49, 0x1, P1 ;  /* 0x0000000d04317211 */ /* 0x000fe200008f0c31 */
[----:B------:R-:W-:Y:S01]  /*0510*/  IMAD R6, R3, R66, RZ ;  /* 0x0000004203067224 */ /* 0x000fe200078e02ff */
[----:B-1----:R-:W-:Y:S01]  /*0520*/  LEA R24, P2, R26, R28, 0x2 ;  /* 0x0000001c1a187211 */ /* 0x002fe200078410ff */
[----:B------:R-:W-:-:S04]  /*0530*/  IMAD.WIDE.U32 R2, R7, R66, UR4 ;  /* 0x0000000407027e25 */ /* 0x000fc8000f8e0042 */
[----:B------:R-:W-:Y:S01]  /*0540*/  IMAD R67, R7, R67, R6 ;  /* 0x0000004307437224 */ /* 0x000fe200078e0206 */
[----:B------:R-:W-:Y:S01]  /*0550*/  LEA R66, P0, R2, R14, 0x1 ;  /* 0x0000000e02427211 */ /* 0x000fe200078008ff */
[----:B---3--:R-:W-:Y:S01]  /*0560*/  IMAD.WIDE.U32 R4, R0, UR8, RZ ;  /* 0x0000000800047c25 */ /* 0x008fe2000f8e00ff */
[----:B0-----:R-:W-:-:S03]  /*0570*/  SHF.L.U32 R28, R22, 0x4, RZ ;  /* 0x00000004161c7819 */ /* 0x001fc600000006ff */
[----:B------:R-:W-:Y:S01]  /*0580*/  IMAD.IADD R67, R3, 0x1, R67 ;  /* 0x0000000103437824 */ /* 0x000fe200078e0243 */
[----:B------:R-:W-:Y:S01]  /*0590*/  LOP3.LUT R3, R28, 0x3e00, RZ, 0xc0, !PT ;  /* 0x00003e001c037812 */ /* 0x000fe200078ec0ff */
[----:B------:R-:W-:Y:S01]  /*05a0*/  IMAD R25, R0, UR9, R5 ;  /* 0x0000000900197c24 */ /* 0x000fe2000f8e0205 */
[----:B------:R-:W-:Y:S01]  /*05b0*/  LEA R23, P1, R4, R18, 0x2 ;  /* 0x0000001204177211 */ /* 0x000fe200078210ff */
[----:B------:R-:W-:Y:S01]  /*05c0*/  IMAD R5, R17, UR18, R0 ;  /* 0x0000001211057c24 */ /* 0x000fe2000f8e0200 */
[----:B------:R-:W-:Y:S01]  /*05d0*/  LOP3.LUT R46, R3, 0x1f, R22, 0xf8, !PT ;  /* 0x0000001f032e7812 */ /* 0x000fe200078ef816 */
[----:B------:R-:W-:Y:S01]  /*05e0*/  IMAD R6, R0, UR21, R27 ;  /* 0x0000001500067c24 */ /* 0x000fe2000f8e021b */
[----:B------:R-:W-:Y:S01]  /*05f0*/  LEA.HI.X R67, R2, R15, R67, 0x1, P0 ;  /* 0x0000000f02437211 */ /* 0x000fe200000f0c43 */
[----:B------:R-:W-:Y:S01]  /*0600*/  IMAD R5, R5, R10, RZ ;  /* 0x0000000a05057224 */ /* 0x000fe200078e02ff */
[----:B------:R-:W-:Y:S01]  /*0610*/  LEA.HI.X R25, R4, R19, R25, 0x2, P1 ;  /* 0x0000001304197211 */ /* 0x000fe200008f1419 */
[----:B------:R-:W-:Y:S01]  /*0620*/  IMAD.WIDE.U32 R2, R46, 0x2, RZ ;  /* 0x000000022e027825 */ /* 0x000fe200078e00ff */
[----:B------:R-:W-:-:S02]  /*0630*/  LEA.HI.X R26, R26, R29, R6, 0x2, P2 ;  /* 0x0000001d1a1a7211 */ /* 0x000fc400010f1406 */
[C---:B------:R-:W-:Y:S01]  /*0640*/  IADD3 R32, PT, PT, R28.reuse, 0x1, RZ ;  /* 0x000000011c207810 */ /* 0x040fe20007ffe0ff */
        /* <DEDUP_REMOVED lines=31> */
[----:B--2---:R-:W-:-:S07]  /*0840*/  LOP3.LUT R65, R2, 0x200, RZ, 0xfc, !PT ;  /* 0x0000020002417812 */ /* 0x004fce00078efcff */
.L_x_4008:
        /* <DEDUP_REMOVED lines=62> */
[----:B------:R-:W-:-:S03]  /*0c30*/  VIADD R68, R77, 0x20 ;  /* 0x000000204d447836 */ /* 0x000fc60000000000 */
[-C--:B------:R-:W-:Y:S01]  /*0c40*/  LEA.HI.SX32 R6, R6, R77.reuse, 0x1b ;  /* 0x0000004d06067211 */ /* 0x080fe200078fdaff */
[C---:B------:R-:W-:Y:S01]  /*0c50*/  VIADD R72, R77.reuse, 0x60 ;  /* 0x000000604d487836 */ /* 0x040fe20000000000 */
[C---:B------:R-:W-:Y:S01]  /*0c60*/  IADD3 R74, PT, PT, R77.reuse, 0x80, RZ ;  /* 0x000000804d4a7810 */ /* 0x040fe20007ffe0ff */
[C---:B------:R-:W-:Y:S01]  /*0c70*/  VIADD R78, R77.reuse, 0xa0 ;  /* 0x000000a04d4e7836 */ /* 0x040fe20000000000 */
[----:B------:R-:W-:Y:S01]  /*0c80*/  LEA R71, R6, UR4, 0x1 ;  /* 0x0000000406477c11 */ /* 0x000fe2000f8e08ff */
[C---:B------:R-:W-:Y:S01]  /*0c90*/  VIADD R6, R77.reuse, 0xe0 ;  /* 0x000000e04d067836 */ /* 0x040fe20000000000 */
[CC--:B------:R-:W-:Y:S02]  /*0ca0*/  LEA.HI.SX32 R70, R77.reuse, R77.reuse, 0x1b ;  /* 0x0000004d4d467211 */ /* 0x0c0fe400078fdaff */
[----:B------:R-:W-:Y:S02]  /*0cb0*/  LEA.HI.SX32 R68, R68, R77, 0x1b ;  /* 0x0000004d44447211 */ /* 0x000fe400078fdaff */
[----:B------:R-:W-:-:S02]  /*0cc0*/  IADD3 R80, PT, PT, R77, 0xc0, RZ ;  /* 0x000000c04d507810 */ /* 0x000fc40007ffe0ff */
[-C--:B------:R-:W-:Y:S02]  /*0cd0*/  LEA.HI.SX32 R73, R74, R77.reuse, 0x1b ;  /* 0x0000004d4a497211 */ /* 0x080fe400078fdaff */
[-C--:B------:R-:W-:Y:S02]  /*0ce0*/  LEA.HI.SX32 R72, R72, R77.reuse, 0x1b ;  /* 0x0000004d48487211 */ /* 0x080fe400078fdaff */
[----:B------:R-:W-:Y:S02]  /*0cf0*/  LEA.HI.SX32 R74, R78, R77, 0x1b ;  /* 0x0000004d4e4a7211 */ /* 0x000fe400078fdaff */
[----:B------:R-:W-:Y:S02]  /*0d00*/  LEA R70, R70, UR4, 0x1 ;  /* 0x0000000446467c11 */ /* 0x000fe4000f8e08ff */
[----:B------:R-:W-:Y:S02]  /*0d10*/  IADD3 R78, PT, PT, R77, 0x100, RZ ;  /* 0x000001004d4e7810 */ /* 0x000fe40007ffe0ff */
[----:B------:R-:W-:-:S02]  /*0d20*/  LEA R68, R68, UR4, 0x1 ;  /* 0x0000000444447c11 */ /* 0x000fc4000f8e08ff */
[-C--:B------:R-:W-:Y:S02]  /*0d30*/  LEA.HI.SX32 R6, R6, R77.reuse, 0x1b ;  /* 0x0000004d06067211 */ /* 0x080fe400078fdaff */
[-C--:B------:R-:W-:Y:S01]  /*0d40*/  LEA.HI.SX32 R75, R80, R77.reuse, 0x1b ;  /* 0x0000004d504b7211 */ /* 0x080fe200078fdaff */
[C---:B------:R-:W-:Y:S01]  /*0d50*/  VIADD R80, R77.reuse, 0x120 ;  /* 0x000001204d507836 */ /* 0x040fe20000000000 */
[----:B------:R-:W-:Y:S01]  /*0d60*/  LEA R72, R72, UR4, 0x1 ;  /* 0x0000000448487c11 */ /* 0x000fe2000f8e08ff */
[----:B------:R-:W-:Y:S01]  /*0d70*/  VIADD R84, R77, 0x160 ;  /* 0x000001604d547836 */ /* 0x000fe20000000000 */
[----:B------:R-:W-:Y:S02]  /*0d80*/  LEA R73, R73, UR4, 0x1 ;  /* 0x0000000449497c11 */ /* 0x000fe4000f8e08ff */
[----:B------:R-:W-:Y:S02]  /*0d90*/  LEA.HI.SX32 R79, R78, R77, 0x1b ;  /* 0x0000004d4e4f7211 */ /* 0x000fe400078fdaff */
[----:B------:R-:W-:-:S02]  /*0da0*/  LEA R74, R74, UR4, 0x1 ;  /* 0x000000044a4a7c11 */ /* 0x000fc4000f8e08ff */
        /* <DEDUP_REMOVED lines=189> */
.L_x_3973:
[----:B------:R-:W-:Y:S05]  /*1980*/  BSYNC.RECONVERGENT B0 ;  /* 0x0000000000007941 */ /* 0x000fea0003800200 */
.L_x_3972:
        /* <DEDUP_REMOVED lines=37> */
.L_x_3975:
[----:B------:R-:W-:Y:S05]  /*1be0*/  BSYNC.RECONVERGENT B0 ;  /* 0x0000000000007941 */ /* 0x000fea0003800200 */
.L_x_3974:
        /* <DEDUP_REMOVED lines=35> */
.L_x_3977:
[----:B------:R-:W-:Y:S05]  /*1e20*/  BSYNC.RECONVERGENT B0 ;  /* 0x0000000000007941 */ /* 0x000fea0003800200 */
.L_x_3976:
        /* <DEDUP_REMOVED lines=37> */
.L_x_3979:
[----:B------:R-:W-:Y:S05]  /*2080*/  BSYNC.RECONVERGENT B0 ;  /* 0x0000000000007941 */ /* 0x000fea0003800200 */
.L_x_3978:
        /* <DEDUP_REMOVED lines=35> */
.L_x_3981:
[----:B------:R-:W-:Y:S05]  /*22c0*/  BSYNC.RECONVERGENT B0 ;  /* 0x0000000000007941 */ /* 0x000fea0003800200 */
.L_x_3980:
        /* <DEDUP_REMOVED lines=37> */
.L_x_3983:
[----:B------:R-:W-:Y:S05]  /*2520*/  BSYNC.RECONVERGENT B0 ;  /* 0x0000000000007941 */ /* 0x000fea0003800200 */
.L_x_3982:
        /* <DEDUP_REMOVED lines=35> */
.L_x_3985:
[----:B------:R-:W-:Y:S05]  /*2760*/  BSYNC.RECONVERGENT B0 ;  /* 0x0000000000007941 */ /* 0x000fea0003800200 */
.L_x_3984:
        /* <DEDUP_REMOVED lines=37> */
.L_x_3987:
[----:B------:R-:W-:Y:S05]  /*29c0*/  BSYNC.RECONVERGENT B0 ;  /* 0x0000000000007941 */ /* 0x000fea0003800200 */
.L_x_3986:
        /* <DEDUP_REMOVED lines=37> */
.L_x_3989:
[----:B------:R-:W-:Y:S05]  /*2c20*/  BSYNC.RECONVERGENT B0 ;  /* 0x0000000000007941 */ /* 0x000fea0003800200 */
.L_x_3988:
        /* <DEDUP_REMOVED lines=41> */
.L_x_3991:
[----:B------:R-:W-:Y:S05]  /*2ec0*/  BSYNC.RECONVERGENT B0 ;  /* 0x0000000000007941 */ /* 0x000fea0003800200 */
.L_x_3990:
        /* <DEDUP_REMOVED lines=39> */
.L_x_3993:
[----:B------:R-:W-:Y:S05]  /*3140*/  BSYNC.RECONVERGENT B0 ;  /* 0x0000000000007941 */ /* 0x000fea0003800200 */
.L_x_3992:
        /* <DEDUP_REMOVED lines=44> */
.L_x_3995:
[----:B------:R-:W-:Y:S05]  /*3410*/  BSYNC.RECONVERGENT B0 ;  /* 0x0000000000007941 */ /* 0x000fea0003800200 */
.L_x_3994:
        /* <DEDUP_REMOVED lines=32> */
.L_x_3997:
[----:B------:R-:W-:Y:S05]  /*3620*/  BSYNC.RECONVERGENT B0 ;  /* 0x0000000000007941 */ /* 0x000fea0003800200 */
.L_x_3996:
        /* <DEDUP_REMOVED lines=32> */
.L_x_3999:
[----:B------:R-:W-:Y:S05]  /*3830*/  BSYNC.RECONVERGENT B0 ;  /* 0x0000000000007941 */ /* 0x000fea0003800200 */
.L_x_3998:
        /* <DEDUP_REMOVED lines=32> */
.L_x_4001:
[----:B------:R-:W-:Y:S05]  /*3a40*/  BSYNC.RECONVERGENT B0 ;  /* 0x0000000000007941 */ /* 0x000fea0003800200 */
.L_x_4000:
        /* <DEDUP_REMOVED lines=32> */
.L_x_4003:
[----:B------:R-:W-:Y:S05]  /*3c50*/  BSYNC.RECONVERGENT B0 ;  /* 0x0000000000007941 */ /* 0x000fea0003800200 */
.L_x_4002:
        /* <DEDUP_REMOVED lines=23> */
[----:B------:R-:W-:Y:S02]  /*3dd0*/  IMAD R138, R29, R12, RZ ;  /* 0x0000000c1d8a7224 */ /* 0x000fe400078e02ff */
[----:B------:R-:W-:Y:S01]  /*3de0*/  FMUL.FTZ R124, R19, R89 ;  /* 0x00000059137c7220 */ /* 0x000fe20000410000 */
[----:B------:R-:W-:Y:S01]  /*3df0*/  VIMNMX R12, PT, PT, R12, 0x1, !PT ;  /* 0x000000010c0c7848 */ /* 0x000fe20007fe0100 */
        /* <DEDUP_REMOVED lines=27> */
.L_x_4007:
[-C--:B------:R-:W-:Y:S01]  /*3fb0*/  ISETP.GE.AND P2, PT, R51, R69.reuse, PT ;  /* 0x000000453300720c */ /* 0x080fe20003f46270 */
[----:B0-----:R-:W-:Y:S01]  /*3fc0*/  IMAD.MOV.U32 R12, RZ, RZ, R19 ;  /* 0x000000ffff0c7224 */ /* 0x001fe200078e0013 */
[-C--:B------:R-:W-:Y:S02]  /*3fd0*/  ISETP.GE.AND P3, PT, R50, R69.reuse, PT ;  /* 0x000000453200720c */ /* 0x080fe40003f66270 */
[----:B------:R-:W-:Y:S02]  /*3fe0*/  ISETP.GE.AND P0, PT, R52, R69, PT ;  /* 0x000000453400720c */ /* 0x000fe40003f06270 */
[----:B------:R-:W-:-:S05]  /*3ff0*/  MOV R13, R144 ;  /* 0x00000090000d7202 */ /* 0x000fca0000000f00 */
[----:B------:R-:W2:Y:S04]  /*4000*/  @!P1 LDG.E.U16 R16, desc[UR16][R12.64+-0x200] ;  /* 0xfffe00100c109981 */ /* 0x000ea8000c1e1500 */
[----:B------:R-:W4:Y:S04]  /*4010*/  @!P2 LDG.E.U16 R15, desc[UR16][R12.64+-0x180] ;  /* 0xfffe80100c0fa981 */ /* 0x000f28000c1e1500 */
[----:B------:R-:W3:Y:S04]  /*4020*/  @!P3 LDG.E.U16 R14, desc[UR16][R12.64+-0x1c0] ;  /* 0xfffe40100c0eb981 */ /* 0x000ee8000c1e1500 */
[----:B------:R-:W3:Y:S01]  /*4030*/  @!P0 LDG.E.U16 R19, desc[UR16][R12.64+-0x140] ;  /* 0xfffec0100c138981 */ /* 0x000ee2000c1e1500 */
[----:B------:R-:W-:Y:S01]  /*4040*/  IMAD.MOV.U32 R17, RZ, RZ, RZ ;  /* 0x000000ffff117224 */ /* 0x000fe200078e00ff */
[----:B------:R-:W-:-:S02]  /*4050*/  ISETP.GE.AND P4, PT, R53, R69, PT ;  /* 0x000000453500720c */ /* 0x000fc40003f86270 */
[-C--:B------:R-:W-:Y:S02]  /*4060*/  ISETP.GE.AND P6, PT, R55, R69.reuse, PT ;  /* 0x000000453700720c */ /* 0x080fe40003fc6270 */
[----:B------:R-:W-:-:S09]  /*4070*/  ISETP.GE.AND P5, PT, R54, R69, PT ;  /* 0x000000453600720c */ /* 0x000fd20003fa6270 */
[----:B------:R-:W3:Y:S01]  /*4080*/  @!P4 LDG.E.U16 R146, desc[UR16][R12.64+-0x100] ;  /* 0xffff00100c92c981 */ /* 0x000ee2000c1e1500 */
[----:B--2---:R-:W-:Y:S01]  /*4090*/  @!P1 PRMT R17, R16, 0x5410, RZ ;  /* 0x0000541010119816 */ /* 0x004fe200000000ff */
[----:B------:R-:W-:Y:S01]  /*40a0*/  HFMA2 R16, -RZ, RZ, 0, 0 ;  /* 0x00000000ff107431 */ /* 0x000fe200000001ff */
[----:B----4-:R-:W-:Y:S02]  /*40b0*/  @!P2 PRMT R16, R15, 0x5410, RZ ;  /* 0x000054100f10a816 */ /* 0x010fe400000000ff */
[-C--:B------:R-:W-:Y:S01]  /*40c0*/  ISETP.GE.AND P2, PT, R57, R69.reuse, PT ;  /* 0x000000453900720c */ /* 0x080fe20003f46270 */
[----:B------:R-:W2:Y:S01]  /*40d0*/  @!P5 LDG.E.U16 R15, desc[UR16][R12.64+-0xc0] ;  /* 0xffff40100c0fd981 */ /* 0x000ea2000c1e1500 */
[----:B---3--:R-:W-:Y:S02]  /*40e0*/  @!P3 PRMT R17, R17, 0x5410, R14 ;  /* 0x000054101111b816 */ /* 0x008fe4000000000e */
        /* <DEDUP_REMOVED lines=13> */
[----:B--2---:R-:W-:Y:S02]  /*41c0*/  @!P5 PRMT R18, R18, 0x5410, R15 ;  /* 0x000054101212d816 */ /* 0x004fe4000000000f */
[----:B---3--:R-:W-:Y:S02]  /*41d0*/  @!P6 PRMT R144, R14, 0x5410, RZ ;  /* 0x000054100e90e816 */ /* 0x008fe400000000ff */
[-C--:B------:R-:W-:Y:S02]  /*41e0*/  ISETP.GE.AND P6, PT, R61, R69.reuse, PT ;  /* 0x000000453d00720c */ /* 0x080fe40003fc6270 */
[-C--:B------:R-:W-:Y:S02]  /*41f0*/  ISETP.GE.AND P5, PT, R60, R69.reuse, PT ;  /* 0x000000453c00720c */ /* 0x080fe40003fa6270 */
[----:B----4-:R-:W-:Y:S02]  /*4200*/  @!P2 PRMT R146, R143, 0x5410, RZ ;  /* 0x000054108f92a816 */ /* 0x010fe400000000ff */
[----:B------:R-:W-:-:S02]  /*4210*/  ISETP.GE.AND P2, PT, R63, R69, PT ;  /* 0x000000453f00720c */ /* 0x000fc40003f46270 */
[----:B------:R-:W-:Y:S02]  /*4220*/  @!P3 PRMT R144, R144, 0x5410, R19 ;  /* 0x000054109090b816 */ /* 0x000fe40000000013 */
[----:B------:R-:W-:-:S03]  /*4230*/  ISETP.GE.AND P3, PT, R62, R69, PT ;  /* 0x000000453e00720c */ /* 0x000fc60003f66270 */
[----:B------:R-:W2:Y:S01]  /*4240*/  @!P6 LDG.E.U16 R143, desc[UR16][R12.64+0x100] ;  /* 0x000100100c8fe981 */ /* 0x000ea2000c1e1500 */
[----:B------:R-:W-:Y:S02]  /*4250*/  @!P0 PRMT R146, R146, 0x5410, R145 ;  /* 0x0000541092928816 */ /* 0x000fe40000000091 */
[----:B------:R-:W-:Y:S01]  /*4260*/  ISETP.GE.AND P0, PT, R64, R69, PT ;  /* 0x000000454000720c */ /* 0x000fe20003f06270 */
[----:B------:R-:W3:Y:S04]  /*4270*/  @!P5 LDG.E.U16 R19, desc[UR16][R12.64+0xc0] ;  /* 0x0000c0100c13d981 */ /* 0x000ee8000c1e1500 */
[----:B------:R-:W4:Y:S04]  /*4280*/  @!P2 LDG.E.U16 R147, desc[UR16][R12.64+0x180] ;  /* 0x000180100c93a981 */ /* 0x000f28000c1e1500 */
[----:B------:R-:W4:Y:S04]  /*4290*/  @!P3 LDG.E.U16 R145, desc[UR16][R12.64+0x140] ;  /* 0x000140100c91b981 */ /* 0x000f28000c1e1500 */
[----:B------:R-:W4:Y:S01]  /*42a0*/  @!P0 LDG.E.U16 R149, desc[UR16][R12.64+0x1c0] ;  /* 0x0001c0100c958981 */ /* 0x000f22000c1e1500 */
[----:B------:R-:W-:Y:S01]  /*42b0*/  MOV R14, R139 ;  /* 0x0000008b000e7202 */ /* 0x000fe20000000f00 */
[----:B------:R-:W-:-:S05]  /*42c0*/  IMAD.MOV.U32 R15, RZ, RZ, R142 ;  /* 0x000000ffff0f7224 */ /* 0x000fca00078e008e */
[----:B------:R0:W4:Y:S01]  /*42d0*/  LDG.E R150, desc[UR16][R14.64] ;  /* 0x000000100e967981 */ /* 0x000122000c1e1900 */
[----:B------:R-:W-:Y:S01]  /*42e0*/  PRMT R151, R16, 0x7632, R151 ;  /* 0x0000763210977816 */ /* 0x000fe20000000097 */
[----:B------:R-:W-:Y:S02]  /*42f0*/  IMAD.MOV.U32 R148, RZ, RZ, RZ ;  /* 0x000000ffff947224 */ /* 0x000fe400078e00ff */
[----:B------:R-:W-:Y:S01]  /*4300*/  STS.U16 [R70], R17 ;  /* 0x0000001146007388 */ /* 0x000fe20000000400 */
[----:B0-----:R-:W-:Y:S01]  /*4310*/  PRMT R15, R17, 0x7632, R15 ;  /* 0x00007632110f7816 */ /* 0x001fe2000000000f */
[----:B------:R-:W-:Y:S01]  /*4320*/  HFMA2 R14, -RZ, RZ, 0, 0 ;  /* 0x00000000ff0e7431 */ /* 0x000fe200000001ff */
[----:B------:R-:W-:Y:S02]  /*4330*/  @!P4 PRMT R14, R155, 0x5410, RZ ;  /* 0x000054109b0ec816 */ /* 0x000fe400000000ff */
[----:B------:R-:W-:Y:S01]  /*4340*/  PRMT R152, R18, 0x7632, R152 ;  /* 0x0000763212987816 */ /* 0x000fe20000000098 */
[----:B------:R-:W-:Y:S01]  /*4350*/  STS.U16 [R68+0x40], R15 ;  /* 0x0000400f44007388 */ /* 0x000fe20000000400 */
[----:B------:R-:W-:-:S03]  /*4360*/  PRMT R153, R144, 0x7632, R153 ;  /* 0x0000763290997816 */ /* 0x000fc60000000099 */
[----:B------:R0:W-:Y:S01]  /*4370*/  STS.U16 [R71+0x80], R16 ;  /* 0x0000801047007388 */ /* 0x0001e20000000400 */
[----:B------:R-:W-:-:S03]  /*4380*/  PRMT R154, R146, 0x7632, R154 ;  /* 0x00007632929a7816 */ /* 0x000fc6000000009a */
[----:B------:R-:W-:Y:S01]  /*4390*/  STS.U16 [R72+0xc0], R151 ;  /* 0x0000c09748007388 */ /* 0x000fe20000000400 */
[----:B0-----:R-:W-:-:S03]  /*43a0*/  MOV R16, RZ ;  /* 0x000000ff00107202 */ /* 0x001fc60000000f00 */
[----:B------:R-:W-:Y:S04]  /*43b0*/  STS.U16 [R73+0x100], R18 ;  /* 0x0001001249007388 */ /* 0x000fe80000000400 */
[----:B------:R-:W-:Y:S04]  /*43c0*/  STS.U16 [R74+0x140], R152 ;  /* 0x000140984a007388 */ /* 0x000fe80000000400 */
[----:B------:R0:W-:Y:S04]  /*43d0*/  STS.U16 [R75+0x180], R144 ;  /* 0x000180904b007388 */ /* 0x0001e80000000400 */
[----:B------:R-:W-:Y:S04]  /*43e0*/  STS.U16 [R78+0x1c0], R153 ;  /* 0x0001c0994e007388 */ /* 0x000fe80000000400 */
[----:B------:R-:W-:Y:S04]  /*43f0*/  STS.U16 [R79+0x200], R146 ;  /* 0x000200924f007388 */ /* 0x000fe80000000400 */
[----:B------:R-:W-:Y:S01]  /*4400*/  STS.U16 [R80+0x240], R154 ;  /* 0x0002409a50007388 */ /* 0x000fe20000000400 */
[----:B------:R-:W-:-:S02]  /*4410*/  ISETP.GE.U32.AND P4, PT, R32, R69, PT ;  /* 0x000000452000720c */ /* 0x000fc40003f86070 */
[----:B--2---:R-:W-:Y:S02]  /*4420*/  @!P6 PRMT R148, R143, 0x5410, RZ ;  /* 0x000054108f94e816 */ /* 0x004fe400000000ff */
[----:B---3--:R-:W-:Y:S02]  /*4430*/  @!P5 PRMT R14, R14, 0x5410, R19 ;  /* 0x000054100e0ed816 */ /* 0x008fe40000000013 */
[----:B----4-:R-:W-:Y:S02]  /*4440*/  @!P2 PRMT R16, R147, 0x5410, RZ ;  /* 0x000054109310a816 */ /* 0x010fe400000000ff */
[----:B------:R-:W-:Y:S02]  /*4450*/  PRMT R15, R14, 0x7632, R15 ;  /* 0x000076320e0f7816 */ /* 0x000fe4000000000f */
[----:B------:R-:W-:Y:S02]  /*4460*/  @!P3 PRMT R148, R148, 0x5410, R145 ;  /* 0x000054109494b816 */ /* 0x000fe40000000091 */
[----:B------:R-:W-:-:S02]  /*4470*/  @!P0 PRMT R16, R16, 0x5410, R149 ;  /* 0x0000541010108816 */ /* 0x000fc40000000095 */
[----:B------:R-:W-:Y:S01]  /*4480*/  PRMT R143, R148, 0x7632, R143 ;  /* 0x00007632948f7816 */ /* 0x000fe2000000008f */
[----:B------:R-:W-:Y:S01]  /*4490*/  STS.U16 [R81+0x280], R14 ;  /* 0x0002800e51007388 */ /* 0x000fe20000000400 */
[----:B0-----:R-:W-:-:S03]  /*44a0*/  PRMT R144, R16, 0x7632, R144 ;  /* 0x0000763210907816 */ /* 0x001fc60000000090 */
[----:B------:R-:W-:Y:S04]  /*44b0*/  STS.U16 [R82+0x2c0], R15 ;  /* 0x0002c00f52007388 */ /* 0x000fe80000000400 */
[----:B------:R0:W-:Y:S04]  /*44c0*/  STS.U16 [R83+0x300], R148 ;  /* 0x0003009453007388 */ /* 0x0001e80000000400 */
[----:B------:R-:W-:Y:S04]  /*44d0*/  STS.U16 [R84+0x340], R143 ;  /* 0x0003408f54007388 */ /* 0x000fe80000000400 */
[----:B------:R-:W-:Y:S04]  /*44e0*/  STS.U16 [R85+0x380], R16 ;  /* 0x0003801055007388 */ /* 0x000fe80000000400 */
[----:B------:R1:W-:Y:S01]  /*44f0*/  STS.U16 [R86+0x3c0], R144 ;  /* 0x0003c09056007388 */ /* 0x0003e20000000400 */
[----:B------:R-:W-:-:S03]  /*4500*/  NOP ;  /* 0x0000000000007918 */ /* 0x000fc60000000000 */
[----:B------:R-:W2:Y:S04]  /*4510*/  LDS.U16 R18, [R87] ;  /* 0x0000000057127984 */ /* 0x000ea80000000400 */
[----:B------:R-:W3:Y:S04]  /*4520*/  LDS.U16 R19, [R87+0x2] ;  /* 0x0000020057137984 */ /* 0x000ee80000000400 */
[----:B------:R-:W4:Y:S04]  /*4530*/  LDS.U16 R146, [R87+0x4] ;  /* 0x0000040057927984 */ /* 0x000f280000000400 */
[----:B------:R-:W4:Y:S01]  /*4540*/  LDS.U16 R149, [R87+0x6] ;  /* 0x0000060057957984 */ /* 0x000f220000000400 */
[----:B------:R-:W-:-:S03]  /*4550*/  FMUL.FTZ R17, R150, 1.4426950216293334961 ;  /* 0x3fb8aa3b96117820 */ /* 0x000fc60000410000 */
[----:B------:R-:W4:Y:S04]  /*4560*/  LDS.U16 R150, [R87+0x8] ;  /* 0x0000080057967984 */ /* 0x000f280000000400 */
[----:B------:R-:W4:Y:S01]  /*4570*/  LDS.U16 R16, [R87+0xa] ;  /* 0x00000a0057107984 */ /* 0x000f220000000400 */
[----:B------:R-:W-:-:S04]  /*4580*/  FMUL.FTZ R147, R17, R93 ;  /* 0x0000005d11937220 */ /* 0x000fc80000410000 */
[----:B0-----:R-:W0:Y:S01]  /*4590*/  MUFU.EX2 R148, R147 ;  /* 0x0000009300947308 */ /* 0x001e220000000800 */
[----:B------:R-:W-:Y:S01]  /*45a0*/  IMAD.MOV.U32 R14, RZ, RZ, R137 ;  /* 0x000000ffff0e7224 */ /* 0x000fe200078e0089 */
[----:B------:R-:W-:Y:S01]  /*45b0*/  MOV R15, R140 ;  /* 0x0000008c000f7202 */ /* 0x000fe20000000f00 */
[----:B-1----:R-:W-:Y:S01]  /*45c0*/  FMUL.FTZ R144, R17, R92 ;  /* 0x0000005c11907220 */ /* 0x002fe20000410000 */
[----:B------:R-:W-:-:S03]  /*45d0*/  ISETP.GE.U32.AND P5, PT, R28, R69, PT ;  /* 0x000000451c00720c */ /* 0x000fc60003fa6070 */
[----:B------:R1:W-:Y:S01]  /*45e0*/  MUFU.EX2 R145, R144 ;  /* 0x0000009000917308 */ /* 0x0003e20000000800 */
[----:B------:R0:W5:Y:S01]  /*45f0*/  LDG.E R143, desc[UR16][R14.64] ;  /* 0x000000100e8f7981 */ /* 0x000162000c1e1900 */
[----:B--2---:R-:W-:-:S03]  /*4600*/  IMAD.U32 R18, R18, 0x10000, RZ ;  /* 0x0001000012127824 */ /* 0x004fc600078e00ff */
[----:B0-----:R-:W0:Y:S01]  /*4610*/  LDS.U16 R15, [R87+0xe] ;  /* 0x00000e00570f7984 */ /* 0x001e220000000400 */
[----:B------:R-:W-:Y:S01]  /*4620*/  FMUL.FTZ R18, R105, R18 ;  /* 0x0000001269127220 */ /* 0x000fe20000410000 */
[----:B---3--:R-:W-:Y:S02]  /*4630*/  SHF.L.U32 R19, R19, 0x10, RZ ;  /* 0x0000001013137819 */ /* 0x008fe400000006ff */
[----:B------:R-:W-:Y:S02]  /*4640*/  LDS.U16 R14, [R87+0xc] ;  /* 0x00000c00570e7984 */ /* 0x000fe40000000400 */
[----:B-1----:R-:W-:Y:S01]  /*4650*/  FSEL R144, R18, RZ, !P5 ;  /* 0x000000ff12907208 */ /* 0x002fe20006800000 */
[----:B----4-:R-:W-:Y:S01]  /*4660*/  IMAD.U32 R18, R146, 0x10000, RZ ;  /* 0x0001000092127824 */ /* 0x010fe200078e00ff */
[----:B------:R-:W-:Y:S01]  /*4670*/  FSEL R146, R148, 1, !P4 ;  /* 0x3f80000094927808 */ /* 0x000fe20006000000 */
[----:B------:R-:W-:Y:S02]  /*4680*/  FMUL.FTZ R19, R122, R19 ;  /* 0x000000137a137220 */ /* 0x000fe40000410000 */
[----:B------:R-:W-:-:S02]  /*4690*/  FMUL.FTZ R148, R107, R18 ;  /* 0x000000126b947220 */ /* 0x000fc40000410000 */
[----:B------:R-:W1:Y:S01]  /*46a0*/  LDS.U16 R18, [R87+0x10] ;  /* 0x0000100057127984 */ /* 0x000e620000000400 */
[----:B------:R-:W-:Y:S02]  /*46b0*/  FSEL R147, R19, RZ, !P4 ;  /* 0x000000ff13937208 */ /* 0x000fe40006000000 */
[----:B------:R-:W-:Y:S01]  /*46c0*/  SHF.L.U32 R19, R149, 0x10, RZ ;  /* 0x0000001095137819 */ /* 0x000fe200000006ff */
[----:B------:R-:W-:Y:S01]  /*46d0*/  FMUL.FTZ R152, R17, R89 ;  /* 0x0000005911987220 */ /* 0x000fe20000410000 */
[----:B------:R-:W-:-:S03]  /*46e0*/  ISETP.GE.U32.AND P2, PT, R34, R69, PT ;  /* 0x000000452200720c */ /* 0x000fc60003f46070 */
[----:B------:R-:W-:Y:S01]  /*46f0*/  FMUL.FTZ R19, R124, R19 ;  /* 0x000000137c137220 */ /* 0x000fe20000410000 */
[----:B------:R2:W-:Y:S02]  /*4700*/  MUFU.EX2 R153, R152 ;  /* 0x0000009800997308 */ /* 0x0005e40000000800 */
[----:B--2---:R-:W-:Y:S02]  /*4710*/  IMAD.U32 R152, R150, 0x10000, RZ ;  /* 0x0001000096987824 */ /* 0x004fe400078e00ff */
[----:B------:R-:W-:Y:S02]  /*4720*/  FSEL R150, R19, RZ, !P2 ;  /* 0x000000ff13967208 */ /* 0x000fe40005000000 */
[----:B------:R-:W-:Y:S02]  /*4730*/  SHF.L.U32 R19, R16, 0x10, RZ ;  /* 0x0000001010137819 */ /* 0x000fe400000006ff */
[----:B------:R-:W2:Y:S01]  /*4740*/  LDS.U16 R16, [R87+0x12] ;  /* 0x0000120057107984 */ /* 0x000ea20000000400 */
[C---:B------:R-:W-:Y:S01]  /*4750*/  FMUL.FTZ R151, R17.reuse, R88 ;  /* 0x0000005811977220 */ /* 0x040fe20000410000 */
[----:B------:R-:W-:-:S05]  /*4760*/  FMUL.FTZ R154, R17, R90 ;  /* 0x0000005a119a7220 */ /* 0x000fca0000410000 */
[----:B------:R-:W3:Y:S01]  /*4770*/  MUFU.EX2 R151, R151 ;  /* 0x0000009700977308 */ /* 0x000ee20000000800 */
[----:B0-----:R-:W-:-:S03]  /*4780*/  SHF.L.U32 R15, R15, 0x10, RZ ;  /* 0x000000100f0f7819 */ /* 0x001fc600000006ff */
[----:B------:R-:W0:Y:S01]  /*4790*/  MUFU.EX2 R154, R154 ;  /* 0x0000009a009a7308 */ /* 0x000e220000000800 */
[----:B------:R-:W-:Y:S01]  /*47a0*/  ISETP.GE.U32.AND P3, PT, R33, R69, PT ;  /* 0x000000452100720c */ /* 0x000fe20003f66070 */
[----:B------:R-:W-:Y:S01]  /*47b0*/  FMUL.FTZ R158, R17, R95 ;  /* 0x0000005f119e7220 */ /* 0x000fe20000410000 */
[----:B------:R-:W-:Y:S01]  /*47c0*/  FMUL.FTZ R15, R128, R15 ;  /* 0x0000000f800f7220 */ /* 0x000fe20000410000 */
[----:B------:R-:W-:Y:S01]  /*47d0*/  ISETP.GE.U32.AND P4, PT, R38, R69, PT ;  /* 0x000000452600720c */ /* 0x000fe20003f86070 */
[----:B------:R-:W-:Y:S01]  /*47e0*/  FMUL.FTZ R19, R126, R19 ;  /* 0x000000137e137220 */ /* 0x000fe20000410000 */
[----:B-1----:R-:W-:Y:S01]  /*47f0*/  IMAD.U32 R18, R18, 0x10000, RZ ;  /* 0x0001000012127824 */ /* 0x002fe200078e00ff */
[-C--:B------:R-:W-:Y:S01]  /*4800*/  ISETP.GE.U32.AND P0, PT, R35, R69.reuse, PT ;  /* 0x000000452300720c */ /* 0x080fe20003f06070 */
[----:B------:R-:W-:Y:S01]  /*4810*/  IMAD.U32 R156, R14, 0x10000, RZ ;  /* 0x000100000e9c7824 */ /* 0x000fe200078e00ff */
[-C--:B------:R-:W-:Y:S01]  /*4820*/  ISETP.GE.U32.AND P6, PT, R36, R69.reuse, PT ;  /* 0x000000452400720c */ /* 0x080fe20003fc6070 */
[----:B------:R-:W1:Y:S01]  /*4830*/  LDS.U16 R14, [R87+0x14] ;  /* 0x00001400570e7984 */ /* 0x000e620000000400 */
[----:B---3--:R-:W-:Y:S01]  /*4840*/  FSEL R149, R151, 1, !P3 ;  /* 0x3f80000097957808 */ /* 0x008fe20005800000 */
[----:B------:R3:W-:Y:S01]  /*4850*/  MUFU.EX2 R159, R158 ;  /* 0x0000009e009f7308 */ /* 0x0007e20000000800 */
[----:B------:R-:W-:Y:S01]  /*4860*/  FSEL R148, R148, RZ, !P3 ;  /* 0x000000ff94947208 */ /* 0x000fe20005800000 */
[----:B------:R-:W-:Y:S01]  /*4870*/  FMUL.FTZ R160, R17, R96 ;  /* 0x0000006011a07220 */ /* 0x000fe20000410000 */
[----:B------:R-:W-:Y:S01]  /*4880*/  FSEL R151, R153, 1, !P2 ;  /* 0x3f80000099977808 */ /* 0x000fe20005000000 */
[----:B------:R-:W-:Y:S01]  /*4890*/  FMUL.FTZ R18, R129, R18 ;  /* 0x0000001281127220 */ /* 0x000fe20000410000 */
[----:B------:R-:W-:-:S02]  /*48a0*/  ISETP.GE.U32.AND P3, PT, R39, R69, PT ;  /* 0x000000452700720c */ /* 0x000fc40003f66070 */
[----:B0-----:R-:W-:Y:S02]  /*48b0*/  FSEL R153, R154, 1, !P0 ;  /* 0x3f8000009a997808 */ /* 0x001fe40004000000 */
[----:B---3--:R-:W-:Y:S02]  /*48c0*/  FSEL R158, R15, RZ, !P4 ;  /* 0x000000ff0f9e7208 */ /* 0x008fe40006000000 */
[----:B------:R-:W0:Y:S01]  /*48d0*/  LDS.U16 R15, [R87+0x16] ;  /* 0x00001600570f7984 */ /* 0x000e220000000400 */
[----:B------:R-:W-:Y:S01]  /*48e0*/  FSEL R154, R19, RZ, !P6 ;  /* 0x000000ff139a7208 */ /* 0x000fe20007000000 */
[C---:B------:R-:W-:Y:S01]  /*48f0*/  FMUL.FTZ R19, R17.reuse, R100 ;  /* 0x0000006411137220 */ /* 0x040fe20000410000 */
[----:B------:R3:W-:Y:S01]  /*4900*/  MUFU.EX2 R161, R160 ;  /* 0x000000a000a17308 */ /* 0x0007e20000000800 */
[----:B------:R-:W-:-:S03]  /*4910*/  FMUL.FTZ R155, R17, R91 ;  /* 0x0000005b119b7220 */ /* 0x000fc60000410000 */
[----:B------:R4:W-:Y:S01]  /*4920*/  MUFU.EX2 R165, R19 ;  /* 0x0000001300a57308 */ /* 0x0009e20000000800 */
[----:B---3--:R-:W-:Y:S02]  /*4930*/  FSEL R160, R18, RZ, !P3 ;  /* 0x000000ff12a07208 */ /* 0x008fe40005800000 */
[----:B------:R-:W3:Y:S01]  /*4940*/  LDS.U16 R18, [R87+0x18] ;  /* 0x0000180057127984 */ /* 0x000ee20000000400 */
[----:B------:R-:W-:-:S03]  /*4950*/  FMUL.FTZ R157, R17, R94 ;  /* 0x0000005e119d7220 */ /* 0x000fc60000410000 */
[----:B----4-:R-:W4:Y:S01]  /*4960*/  LDS.U16 R19, [R87+0x1a] ;  /* 0x00001a0057137984 */ /* 0x010f220000000400 */
[----:B------:R-:W1:Y:S01]  /*4970*/  MUFU.EX2 R155, R155 ;  /* 0x0000009b009b7308 */ /* 0x000e620000000800 */
[----:B--2---:R-:W-:Y:S02]  /*4980*/  SHF.L.U32 R163, R16, 0x10, RZ ;  /* 0x0000001010a37819 */ /* 0x004fe400000006ff */
[----:B------:R-:W2:Y:S01]  /*4990*/  LDS.U16 R16, [R87+0x1c] ;  /* 0x00001c0057107984 */ /* 0x000ea20000000400 */
[C---:B------:R-:W-:Y:S01]  /*49a0*/  FMUL.FTZ R162, R17.reuse, R103 ;  /* 0x0000006711a27220 */ /* 0x040fe20000410000 */
[C---:B------:R-:W-:Y:S01]  /*49b0*/  FMUL.FTZ R166, R17.reuse, R104 ;  /* 0x0000006811a67220 */ /* 0x040fe20000410000 */
[C---:B------:R-:W-:Y:S01]  /*49c0*/  FMUL.FTZ R167, R17.reuse, R102 ;  /* 0x0000006611a77220 */ /* 0x040fe20000410000 */
[C---:B------:R-:W-:Y:S01]  /*49d0*/  FMUL.FTZ R168, R17.reuse, R99 ;  /* 0x0000006311a87220 */ /* 0x040fe20000410000 */
[C---:B------:R-:W-:Y:S01]  /*49e0*/  FMUL.FTZ R169, R17.reuse, R97 ;  /* 0x0000006111a97220 */ /* 0x040fe20000410000 */
[----:B------:R-:W-:Y:S01]  /*49f0*/  FMUL.FTZ R170, R17, R98 ;  /* 0x0000006211aa7220 */ /* 0x000fe20000410000 */
[----:B------:R-:W-:Y:S01]  /*4a00*/  FFMA.FTZ R171, R144, R146, R147 ;  /* 0x0000009290ab7223 */ /* 0x000fe20000010093 */
[----:B------:R-:W0:Y:S01]  /*4a10*/  MUFU.EX2 R157, R157 ;  /* 0x0000009d009d7308 */ /* 0x000e220000000800 */
[----:B------:R-:W2:Y:S01]  /*4a20*/  LDS.U16 R17, [R87+0x1e] ;  /* 0x00001e0057117984 */ /* 0x000ea20000000400 */
[----:B------:R-:W-:Y:S01]  /*4a30*/  FMUL.FTZ R152, R109, R152 ;  /* 0x000000986d987220 */ /* 0x000fe20000410000 */
[----:B------:R-:W-:Y:S01]  /*4a40*/  FFMA.FTZ R171, R149, R171, R148 ;  /* 0x000000ab95ab7223 */ /* 0x000fe20000010094 */
[----:B------:R-:W-:-:S03]  /*4a50*/  FSEL R145, R145, 1, !P5 ;  /* 0x3f80000091917808 */ /* 0x000fc60006800000 */
[----:B------:R-:W-:Y:S01]  /*4a60*/  FSEL R152, R152, RZ, !P0 ;  /* 0x000000ff98987208 */ /* 0x000fe20004000000 */
[----:B------:R-:W-:Y:S01]  /*4a70*/  FFMA.FTZ R171, R151, R171, R150 ;  /* 0x000000ab97ab7223 */ /* 0x000fe20000010096 */
[----:B------:R-:W-:Y:S01]  /*4a80*/  FMUL.FTZ R156, R111, R156 ;  /* 0x0000009c6f9c7220 */ /* 0x000fe20000410000 */
[----:B------:R-:W-:Y:S02]  /*4a90*/  ISETP.GE.U32.AND P5, PT, R37, R69, PT ;  /* 0x000000452500720c */ /* 0x000fe40003fa6070 */
[----:B-1----:R-:W-:Y:S01]  /*4aa0*/  FSEL R155, R155, 1, !P6 ;  /* 0x3f8000009b9b7808 */ /* 0x002fe20007000000 */
[----:B------:R-:W-:Y:S01]  /*4ab0*/  FFMA.FTZ R171, R153, R171, R152 ;  /* 0x000000ab99ab7223 */ /* 0x000fe20000010098 */
[----:B------:R-:W-:Y:S02]  /*4ac0*/  FSEL R156, R156, RZ, !P5 ;  /* 0x000000ff9c9c7208 */ /* 0x000fe40006800000 */
[----:B0-----:R-:W-:Y:S01]  /*4ad0*/  FSEL R157, R157, 1, !P5 ;  /* 0x3f8000009d9d7808 */ /* 0x001fe20006800000 */
[----:B------:R-:W-:Y:S01]  /*4ae0*/  FFMA.FTZ R171, R155, R171, R154 ;  /* 0x000000ab9bab7223 */ /* 0x000fe2000001009a */
[----:B------:R0:W1:Y:S01]  /*4af0*/  MUFU.EX2 R164, R162 ;  /* 0x000000a200a47308 */ /* 0x0000620000000800 */
[----:B------:R-:W-:Y:S01]  /*4b00*/  FSEL R159, R159, 1, !P4 ;  /* 0x3f8000009f9f7808 */ /* 0x000fe20006000000 */
[----:B------:R-:W-:Y:S01]  /*4b10*/  FMUL.FTZ R172, R145, R146 ;  /* 0x0000009291ac7220 */ /* 0x000fe20000410000 */
[----:B------:R-:W-:Y:S01]  /*4b20*/  FFMA.FTZ R171, R157, R171, R156 ;  /* 0x000000ab9dab7223 */ /* 0x000fe2000001009c */
[----:B------:R-:W4:Y:S01]  /*4b30*/  MUFU.EX2 R166, R166 ;  /* 0x000000a600a67308 */ /* 0x000f220000000800 */
[----:B------:R-:W-:Y:S01]  /*4b40*/  IMAD.U32 R14, R14, 0x10000, RZ ;  /* 0x000100000e0e7824 */ /* 0x000fe200078e00ff */
[----:B------:R-:W-:Y:S01]  /*4b50*/  ISETP.GE.U32.AND P2, PT, R40, R69, PT ;  /* 0x000000452800720c */ /* 0x000fe20003f46070 */
[----:B------:R-:W-:Y:S01]  /*4b60*/  FMUL.FTZ R172, R149, R172 ;  /* 0x000000ac95ac7220 */ /* 0x000fe20000410000 */
[----:B------:R-:W-:Y:S01]  /*4b70*/  FSEL R161, R161, 1, !P3 ;  /* 0x3f800000a1a17808 */ /* 0x000fe20005800000 */
[----:B0-----:R-:W-:Y:S01]  /*4b80*/  FMUL.FTZ R162, R130, R163 ;  /* 0x000000a382a27220 */ /* 0x001fe20000410000 */
[----:B------:R-:W-:Y:S01]  /*4b90*/  FFMA.FTZ R171, R159, R171, R158 ;  /* 0x000000ab9fab7223 */ /* 0x000fe2000001009e */
[----:B------:R-:W0:Y:S01]  /*4ba0*/  MUFU.EX2 R167, R167 ;  /* 0x000000a700a77308 */ /* 0x000e220000000800 */
[----:B------:R-:W-:Y:S01]  /*4bb0*/  SHF.L.U32 R15, R15, 0x10, RZ ;  /* 0x000000100f0f7819 */ /* 0x000fe200000006ff */
[----:B------:R-:W-:Y:S01]  /*4bc0*/  FMUL.FTZ R14, R131, R14 ;  /* 0x0000000e830e7220 */ /* 0x000fe20000410000 */
[----:B------:R-:W-:Y:S01]  /*4bd0*/  ISETP.GE.U32.AND P0, PT, R41, R69, PT ;  /* 0x000000452900720c */ /* 0x000fe20003f06070 */
[----:B------:R-:W-:Y:S01]  /*4be0*/  FMUL.FTZ R172, R151, R172 ;  /* 0x000000ac97ac7220 */ /* 0x000fe20000410000 */
[----:B------:R-:W-:Y:S01]  /*4bf0*/  FSEL R162, R162, RZ, !P2 ;  /* 0x000000ffa2a27208 */ /* 0x000fe20005000000 */
[----:B------:R-:W-:Y:S01]  /*4c00*/  FFMA.FTZ R171, R161, R171, R160 ;  /* 0x000000aba1ab7223 */ /* 0x000fe200000100a0 */
[----:B------:R-:W-:Y:S01]  /*4c10*/  FSEL R165, R165, 1, !P2 ;  /* 0x3f800000a5a57808 */ /* 0x000fe20005000000 */
[----:B------:R-:W0:Y:S01]  /*4c20*/  MUFU.EX2 R168, R168 ;  /* 0x000000a800a87308 */ /* 0x000e220000000800 */
[----:B---3--:R-:W-:-:S02]  /*4c30*/  IMAD.U32 R18, R18, 0x10000, RZ ;  /* 0x0001000012127824 */ /* 0x008fc400078e00ff */
[----:B------:R-:W-:Y:S01]  /*4c40*/  FMUL.FTZ R15, R132, R15 ;  /* 0x0000000f840f7220 */ /* 0x000fe20000410000 */
[----:B------:R-:W-:Y:S01]  /*4c50*/  ISETP.GE.U32.AND P6, PT, R42, R69, PT ;  /* 0x000000452a00720c */ /* 0x000fe20003fc6070 */
[----:B------:R-:W-:Y:S01]  /*4c60*/  FMUL.FTZ R172, R153, R172 ;  /* 0x000000ac99ac7220 */ /* 0x000fe20000410000 */
[----:B------:R-:W-:Y:S01]  /*4c70*/  FSEL R163, R14, RZ, !P0 ;  /* 0x000000ff0ea37208 */ /* 0x000fe20004000000 */
[----:B------:R-:W-:Y:S01]  /*4c80*/  FFMA.FTZ R171, R165, R171, R162 ;  /* 0x000000aba5ab7223 */ /* 0x000fe200000100a2 */
[----:B-1----:R-:W-:Y:S01]  /*4c90*/  FSEL R164, R164, 1, !P0 ;  /* 0x3f800000a4a47808 */ /* 0x002fe20004000000 */
[----:B------:R-:W1:Y:S01]  /*4ca0*/  MUFU.EX2 R169, R169 ;  /* 0x000000a900a97308 */ /* 0x000e620000000800 */
[----:B----4-:R-:W-:Y:S01]  /*4cb0*/  SHF.L.U32 R19, R19, 0x10, RZ ;  /* 0x0000001013137819 */ /* 0x010fe200000006ff */
[----:B------:R-:W-:Y:S01]  /*4cc0*/  FMUL.FTZ R18, R133, R18 ;  /* 0x0000001285127220 */ /* 0x000fe20000410000 */
[----:B------:R-:W-:Y:S01]  /*4cd0*/  ISETP.GE.U32.AND P5, PT, R43, R69, PT ;  /* 0x000000452b00720c */ /* 0x000fe20003fa6070 */
[----:B------:R-:W-:Y:S01]  /*4ce0*/  FMUL.FTZ R172, R155, R172 ;  /* 0x000000ac9bac7220 */ /* 0x000fe20000410000 */
[----:B------:R-:W-:Y:S01]  /*4cf0*/  FSEL R166, R166, 1, !P6 ;  /* 0x3f800000a6a67808 */ /* 0x000fe20007000000 */
[----:B------:R-:W-:Y:S01]  /*4d00*/  FFMA.FTZ R171, R164, R171, R163 ;  /* 0x000000aba4ab7223 */ /* 0x000fe200000100a3 */
[----:B------:R-:W-:Y:S01]  /*4d10*/  FSEL R177, R15, RZ, !P6 ;  /* 0x000000ff0fb17208 */ /* 0x000fe20007000000 */
[----:B------:R-:W3:Y:S01]  /*4d20*/  MUFU.EX2 R170, R170 ;  /* 0x000000aa00aa7308 */ /* 0x000ee20000000800 */
[----:B--2---:R-:W-:-:S02]  /*4d30*/  IMAD.U32 R16, R16, 0x10000, RZ ;  /* 0x0001000010107824 */ /* 0x004fc400078e00ff */
[----:B------:R-:W-:Y:S01]  /*4d40*/  FMUL.FTZ R19, R134, R19 ;  /* 0x0000001386137220 */ /* 0x000fe20000410000 */
[----:B------:R-:W-:Y:S01]  /*4d50*/  ISETP.GE.U32.AND P4, PT, R44, R69, PT ;  /* 0x000000452c00720c */ /* 0x000fe20003f86070 */
[----:B------:R-:W-:Y:S01]  /*4d60*/  FMUL.FTZ R172, R157, R172 ;  /* 0x000000ac9dac7220 */ /* 0x000fe20000410000 */
[----:B0-----:R-:W-:Y:S01]  /*4d70*/  FSEL R167, R167, 1, !P5 ;  /* 0x3f800000a7a77808 */ /* 0x001fe20006800000 */
[----:B------:R-:W-:Y:S01]  /*4d80*/  FFMA.FTZ R14, R166, R171, R177 ;  /* 0x000000aba60e7223 */ /* 0x000fe200000100b1 */
[----:B------:R-:W-:Y:S01]  /*4d90*/  FSEL R174, R18, RZ, !P5 ;  /* 0x000000ff12ae7208 */ /* 0x000fe20006800000 */
[----:B------:R-:W-:Y:S01]  /*4da0*/  FMUL.FTZ R16, R135, R16 ;  /* 0x0000001087107220 */ /* 0x000fe20000410000 */
[----:B------:R-:W-:Y:S01]  /*4db0*/  SHF.L.U32 R17, R17, 0x10, RZ ;  /* 0x0000001011117819 */ /* 0x000fe200000006ff */
[----:B------:R-:W-:Y:S01]  /*4dc0*/  FMUL.FTZ R172, R159, R172 ;  /* 0x000000ac9fac7220 */ /* 0x000fe20000410000 */
[----:B------:R-:W-:Y:S01]  /*4dd0*/  ISETP.GE.U32.AND P3, PT, R45, R69, PT ;  /* 0x000000452d00720c */ /* 0x000fe20003f66070 */
[----:B------:R-:W-:Y:S01]  /*4de0*/  FFMA.FTZ R15, R167, R14, R174 ;  /* 0x0000000ea70f7223 */ /* 0x000fe200000100ae */
[----:B------:R-:W-:-:S02]  /*4df0*/  FSEL R168, R168, 1, !P4 ;  /* 0x3f800000a8a87808 */ /* 0x000fc40006000000 */
[----:B------:R-:W-:Y:S01]  /*4e00*/  FSEL R179, R19, RZ, !P4 ;  /* 0x000000ff13b37208 */ /* 0x000fe20006000000 */
[----:B------:R-:W-:Y:S01]  /*4e10*/  FMUL.FTZ R17, R136, R17 ;  /* 0x0000001188117220 */ /* 0x000fe20000410000 */
[----:B------:R-:W-:Y:S01]  /*4e20*/  ISETP.GE.U32.AND P2, PT, R47, R69, PT ;  /* 0x000000452f00720c */ /* 0x000fe20003f46070 */
[----:B------:R-:W-:Y:S01]  /*4e30*/  FMUL.FTZ R172, R161, R172 ;  /* 0x000000aca1ac7220 */ /* 0x000fe20000410000 */
[----:B-1----:R-:W-:Y:S01]  /*4e40*/  FSEL R169, R169, 1, !P3 ;  /* 0x3f800000a9a97808 */ /* 0x002fe20005800000 */
[----:B------:R-:W-:Y:S01]  /*4e50*/  FFMA.FTZ R14, R168, R15, R179 ;  /* 0x0000000fa80e7223 */ /* 0x000fe200000100b3 */
[----:B------:R-:W-:Y:S01]  /*4e60*/  FSEL R176, R16, RZ, !P3 ;  /* 0x000000ff10b07208 */ /* 0x000fe20005800000 */
[----:B------:R-:W-:Y:S01]  /*4e70*/  FMUL.FTZ R15, R165, R172 ;  /* 0x000000aca50f7220 */ /* 0x000fe20000410000 */
[----:B---3--:R-:W-:Y:S02]  /*4e80*/  FSEL R178, R170, 1, !P2 ;  /* 0x3f800000aab27808 */ /* 0x008fe40005000000 */
        /* <DEDUP_REMOVED lines=39> */
[----:B------:R-:W-:Y:S01]  /*5100*/  HFMA2 R15, -RZ, RZ, 0, 0 ;  /* 0x00000000ff0f7431 */ /* 0x000fe200000001ff */
        /* <DEDUP_REMOVED lines=46> */
.L_x_4006:
[----:B------:R-:W-:Y:S05]  /*53f0*/  BSYNC.RECONVERGENT B0 ;  /* 0x0000000000007941 */ /* 0x000fea0003800200 */
.L_x_4005:
[----:B------:R-:W-:Y:S01]  /*5400*/  FFMA.FTZ R163, R164, R162, R163 ;  /* 0x000000a2a4a37223 */ /* 0x000fe200000100a3 */
[----:B------:R-:W-:Y:S01]  /*5410*/  IADD3 R141, PT, PT, R141, 0x1, RZ ;  /* 0x000000018d8d7810 */ /* 0x000fe20007ffe0ff */
[----:B------:R-:W-:Y:S01]  /*5420*/  UIADD3 UR5, UPT, UPT, UR5, 0x8, URZ ;  /* 0x0000000805057890 */ /* 0x000fe2000fffe0ff */
[----:B------:R-:W-:Y:S01]  /*5430*/  LEA R139, P2, R4, R139, 0x2 ;  /* 0x0000008b048b7211 */ /* 0x000fe200078410ff */
[----:B------:R-:W-:Y:S01]  /*5440*/  FFMA.FTZ R166, R166, R163, R177 ;  /* 0x000000a3a6a67223 */ /* 0x000fe200000100b1 */
[----:B------:R-:W-:Y:S01]  /*5450*/  ISETP.NE.AND P0, PT, R141, RZ, PT ;  /* 0x000000ff8d00720c */ /* 0x000fe20003f05270 */
[----:B-----5:R-:W-:Y:S01]  /*5460*/  FFMA.FTZ R106, R143, R145, R106 ;  /* 0x000000918f6a7223 */ /* 0x020fe2000001006a */
[----:B------:R-:W-:Y:S01]  /*5470*/  LEA R137, P3, R6, R137, 0x2 ;  /* 0x0000008906897211 */ /* 0x000fe200078610ff */
[----:B------:R-:W-:Y:S01]  /*5480*/  FFMA.FTZ R167, R167, R166, R174 ;  /* 0x000000a6a7a77223 */ /* 0x000fe200000100ae */
[C---:B------:R-:W-:Y:S01]  /*5490*/  FFMA.FTZ R113, R143.reuse, R146, R113 ;  /* 0x000000928f717223 */ /* 0x040fe20000010071 */
[C---:B------:R-:W-:Y:S01]  /*54a0*/  FFMA.FTZ R108, R143.reuse, R149, R108 ;  /* 0x000000958f6c7223 */ /* 0x040fe2000001006c */
        /* <DEDUP_REMOVED lines=15> */
[----:B------:R-:W-:Y:S01]  /*55a0*/  FFMA.FTZ R127, R143, R178, R127 ;  /* 0x000000b28f7f7223 */ /* 0x000fe2000001007f */
[----:B------:R-:W-:Y:S01]  /*55b0*/  IMAD.X R142, R142, 0x1, R5, P2 ;  /* 0x000000018e8e7824 */ /* 0x000fe200010e0605 */
[----:B------:R-:W-:Y:S01]  /*55c0*/  IADD3.X R140, PT, PT, R140, R7, RZ, P3, !PT ;  /* 0x000000078c8c7210 */ /* 0x000fe20001ffe4ff */
[----:B------:R-:W-:Y:S01]  /*55d0*/  VIADD R138, R138, 0x1 ;  /* 0x000000018a8a7836 */ /* 0x000fe20000000000 */
[----:B------:R-:W-:Y:S06]  /*55e0*/  @P0 BRA `(.L_x_4007) ;  /* 0xffffffe800700947 */ /* 0x000fec000383ffff */
.L_x_4004:
        /* <DEDUP_REMOVED lines=415> */
.L_x_4009:
        /* <DEDUP_REMOVED lines=10> */
.L_x_5115:


//--------------------- .text._Z25selective_scan_fwd_kernelI32Selective_Scan_fwd_kernel_traitsILi32ELi16ELi1ELb0ELb1ELb1ELb0EN3c108BFloat16EfEEv13SSMParamsBase --------------------------
	.section	.text._Z25selective_scan_fwd_kernelI32Selective_Scan_fwd_kernel_traitsILi32ELi16ELi1ELb0ELb1ELb1ELb0EN3c108BFloat16EfEEv13SSMParamsBase,"ax",@progbits
	.align	128
        .global         _Z25selective_scan_fwd_kernelI32Selective_Scan_fwd_kernel_traitsILi32ELi16ELi1ELb0ELb1ELb1ELb0EN3c108BFloat16EfEEv13SSMParamsBase
        .type           _Z25selective_scan_fwd_kernelI32Selective_Scan_fwd_kernel_traitsILi32ELi16ELi1ELb0ELb1ELb1ELb0EN3c108BFloat16EfEEv13SSMParamsBase,@function
        .size           _Z25selective_scan_fwd_kernelI32Selective_Scan_fwd_kernel_traitsILi32ELi16ELi1ELb0ELb1ELb1ELb0EN3c108BFloat16EfEEv13SSMParamsBase,(.L_x_5116 - _Z25selective_scan_fwd_kernelI32Selective_Scan_fwd_kernel_traitsILi32ELi16ELi1ELb0ELb1ELb1ELb0EN3c108BFloat16EfEEv13SSMParamsBase)
        .other          _Z25selective_scan_fwd_kernelI32Selective_Scan_fwd_kernel_traitsILi32ELi16ELi1ELb0ELb1ELb1ELb0EN3c108BFloat16EfEEv13SSMParamsBase,@"STO_CUDA_ENTRY STV_DEFAULT"
_Z25selective_scan_fwd_kernelI32Selective_Scan_fwd_kernel_traitsILi32ELi16ELi1ELb0ELb1ELb1ELb0EN3c108BFloat16EfEEv13SSMParamsBase:
.text._Z25selective_scan_fwd_kernelI32Selective_Scan_fwd_kernel_traitsILi32ELi16ELi1ELb0ELb1ELb1ELb0EN3c108BFloat16EfEEv13SSMParamsBase:
[----:B------:R-:W-:Y:S08]  /*0000*/  LDC R1, c[0x0][0x37c] ;  /* 0x0000df00ff017b82 */ /* 0x000ff00000000800 */
[----:B------:R-:W0:Y:S01]  /*0010*/  LDC R10, c[0x0][0x398] ;  /* 0x0000e600ff0a7b82 */ /* 0x000e220000000800 */
[----:B------:R-:W1:Y:S01]  /*0020*/  S2R R17, SR_CTAID.Y ;  /* 0x0000000000117919 */ /* 0x000e620000002600 */
[----:B------:R-:W2:Y:S01]  /*0030*/  LDCU.64 UR18, c[0x0][0x358] ;  /* 0x00006b00ff1277ac */ /* 0x000ea20008000a00 */
[----:B------:R-:W-:-:S02]  /*0040*/  IMAD.MOV.U32 R24, RZ, RZ, RZ ;  /* 0x000000ffff187224 */ /* 0x000fc400078e00ff */
[----:B------:R-:W-:Y:S01]  /*0050*/  IMAD.MOV.U32 R0, RZ, RZ, RZ ;  /* 0x000000ffff007224 */ /* 0x000fe200078e00ff */
[----:B------:R-:W3:Y:S02]  /*0060*/  LDCU.128 UR8, c[0x0][0x3f0] ;  /* 0x00007e00ff0877ac */ /* 0x000ee40008000c00 */
        /* <DEDUP_REMOVED lines=24> */
[----:B---3--:R-:W-:-:S02]  /*01f0*/  IMAD.MOV.U32 R6, RZ, RZ, RZ ;  /* 0x000000ffff067224 */ /* 0x008fc400078e00ff */
[----:B0-----:R-:W-:-:S04]  /*0200*/  IMAD.MOV R12, RZ, RZ, -R7 ;  /* 0x000000ffff0c7224 */ /* 0x001fc800078e0a07 */
[----:B------:R-:W-:-:S04]  /*0210*/  IMAD R3, R12, R9, RZ ;  /* 0x000000090c037224 */ /* 0x000fc800078e02ff */
[----:B------:R-:W-:-:S06]  /*0220*/  IMAD.HI.U32 R7, R7, R3, R6 ;  /* 0x0000000307077227 */ /* 0x000fcc00078e0006 */
[----:B------:R-:W-:-:S05]  /*0230*/  IMAD.HI.U32 R7, R7, R2, RZ ;  /* 0x0000000207077227 */ /* 0x000fca00078e00ff */
[----:B------:R-:W-:-:S05]  /*0240*/  IADD3 R3, PT, PT, -R7, RZ, RZ ;  /* 0x000000ff07037210 */ /* 0x000fca0007ffe1ff */
[----:B------:R-:W-:-:S05]  /*0250*/  IMAD R2, R9, R3, R2 ;  /* 0x0000000309027224 */ /* 0x000fca00078e0202 */
[----:B------:R-:W-:-:S13]  /*0260*/  ISETP.GT.U32.AND P1, PT, R9, R2, PT ;  /* 0x000000020900720c */ /* 0x000fda0003f24070 */
[----:B------:R-:W-:-:S05]  /*0270*/  @!P1 IMAD.IADD R2, R2, 0x1, -R9 ;  /* 0x0000000102029824 */ /* 0x000fca00078e0a09 */
[----:B------:R-:W-:Y:S02]  /*0280*/  ISETP.GE.U32.AND P0, PT, R2, R9, PT ;  /* 0x000000090200720c */ /* 0x000fe40003f06070 */
[----:B------:R-:W-:Y:S01]  /*0290*/  LOP3.LUT R2, R17, R10, RZ, 0x3c, !PT ;  /* 0x0000000a11027212 */ /* 0x000fe200078e3cff */
[----:B------:R-:W-:Y:S01]  /*02a0*/  @!P1 VIADD R7, R7, 0x1 ;  /* 0x0000000107079836 */ /* 0x000fe20000000000 */
[----:B------:R-:W-:Y:S01]  /*02b0*/  ISETP.NE.AND P1, PT, R10, RZ, PT ;  /* 0x000000ff0a00720c */ /* 0x000fe20003f25270 */
[----:B------:R-:W0:Y:S01]  /*02c0*/  LDC.64 R8, c[0x0][0x460] ;  /* 0x00011800ff087b82 */ /* 0x000e220000000a00 */
[----:B------:R-:W-:-:S07]  /*02d0*/  ISETP.GE.AND P2, PT, R2, RZ, PT ;  /* 0x000000ff0200720c */ /* 0x000fce0003f46270 */
[----:B------:R-:W-:-:S04]  /*02e0*/  @P0 IADD3 R7, PT, PT, R7, 0x1, RZ ;  /* 0x0000000107070810 */ /* 0x000fc80007ffe0ff */
[----:B------:R-:W-:-:S05]  /*02f0*/  MOV R14, R7 ;  /* 0x00000007000e7202 */ /* 0x000fca0000000f00 */
[----:B------:R-:W-:Y:S01]  /*0300*/  @!P2 IMAD.MOV R14, RZ, RZ, -R14 ;  /* 0x000000ffff0ea224 */ /* 0x000fe200078e0a0e */
[----:B------:R-:W-:Y:S02]  /*0310*/  @!P1 LOP3.LUT R14, RZ, R10, RZ, 0x33, !PT ;  /* 0x0000000aff0e9212 */ /* 0x000fe400078e33ff */
[----:B------:R-:W3:Y:S01]  /*0320*/  LDC.64 R10, c[0x0][0x468] ;  /* 0x00011a00ff0a7b82 */ /* 0x000ee20000000a00 */
[----:B------:R-:W-:Y:S01]  /*0330*/  ISETP.GE.AND P0, PT, R23, 0x1, PT ;  /* 0x000000011700780c */ /* 0x000fe20003f06270 */
[----:B------:R-:W-:Y:S02]  /*0340*/  UIMAD.WIDE.U32 UR4, UR20, UR8, URZ ;  /* 0x00000008140472a5 */ /* 0x000fe4000f8e00ff */
[----:B------:R-:W-:Y:S02]  /*0350*/  UIMAD.WIDE.U32 UR6, UR20, UR12, URZ ;  /* 0x0000000c140672a5 */ /* 0x000fe4000f8e00ff */
[----:B------:R-:W-:Y:S02]  /*0360*/  UIMAD UR8, UR20, UR9, UR5 ;  /* 0x00000009140872a4 */ /* 0x000fe4000f8e0205 */
[----:B------:R-:W-:Y:S01]  /*0370*/  UIMAD UR9, UR20, UR13, UR7 ;  /* 0x0000000d140972a4 */ /* 0x000fe2000f8e0207 */
[----:B------:R-:W-:-:S02]  /*0380*/  IMAD.U32 R2, RZ, RZ, UR4 ;  /* 0x00000004ff027e24 */ /* 0x000fc4000f8e00ff */
[----:B------:R-:W-:Y:S01]  /*0390*/  IMAD.U32 R3, RZ, RZ, UR5 ;  /* 0x00000005ff037e24 */ /* 0x000fe2000f8e00ff */
[----:B------:R-:W-:Y:S01]  /*03a0*/  UIMAD.WIDE.U32 UR4, UR20, UR16, URZ ;  /* 0x00000010140472a5 */ /* 0x000fe2000f8e00ff */
[----:B------:R-:W-:Y:S01]  /*03b0*/  IMAD.U32 R3, RZ, RZ, UR8 ;  /* 0x00000008ff037e24 */ /* 0x000fe2000f8e00ff */
[----:B------:R-:W-:Y:S01]  /*03c0*/  MOV R6, UR6 ;  /* 0x0000000600067c02 */ /* 0x000fe20008000f00 */
[----:B------:R-:W-:Y:S01]  /*03d0*/  IMAD.U32 R7, RZ, RZ, UR7 ;  /* 0x00000007ff077e24 */ /* 0x000fe2000f8e00ff */
[----:B------:R-:W-:Y:S01]  /*03e0*/  UIMAD UR8, UR20, UR17, UR5 ;  /* 0x00000011140872a4 */ /* 0x000fe2000f8e0205 */
[----:B----4-:R-:W-:Y:S01]  /*03f0*/  IMAD.U32 R5, RZ, RZ, UR9 ;  /* 0x00000009ff057e24 */ /* 0x010fe2000f8e00ff */
[----:B-12---:R-:W-:Y:S10]  /*0400*/  @!P0 EXIT ;  /* 0x000000000000894d */ /* 0x006ff40003800000 */
[----:B------:R-:W1:Y:S01]  /*0410*/  LDCU.64 UR6, c[0x0][0x3d0] ;  /* 0x00007a00ff0677ac */ /* 0x000e620008000a00 */
[----:B------:R-:W2:Y:S01]  /*0420*/  LDC.64 R70, c[0x0][0x3e8] ;  /* 0x0000fa00ff467b82 */ /* 0x000ea20000000a00 */
[----:B------:R-:W4:Y:S01]  /*0430*/  S2R R25, SR_TID.X ;  /* 0x0000000000197919 */ /* 0x000f220000002100 */
[C---:B------:R-:W-:Y:S01]  /*0440*/  IMAD.WIDE.U32 R2, R17.reuse, UR10, R2 ;  /* 0x0000000a11027c25 */ /* 0x040fe2000f8e0002 */
[----:B------:R-:W-:Y:S01]  /*0450*/  SHF.R.S32.HI R15, RZ, 0x1f, R14 ;  /* 0x0000001fff0f7819 */ /* 0x000fe2000001140e */
[----:B------:R-:W-:Y:S01]  /*0460*/  UMOV UR5, UR8 ;  /* 0x0000000800057c82 */ /* 0x000fe20008000000 */
[----:B------:R-:W-:Y:S01]  /*0470*/  MOV R4, R6 ;  /* 0x0000000600047202 */ /* 0x000fe20000000f00 */
[----:B------:R-:W-:Y:S01]  /*0480*/  IMAD R48, R17, UR11, R3 ;  /* 0x0000000b11307c24 */ /* 0x000fe2000f8e0203 */
[C---:B0-----:R-:W-:Y:S01]  /*0490*/  LEA R47, P0, R2.reuse, R8, 0x1 ;  /* 0x00000008022f7211 */ /* 0x041fe200078008ff */
[----:B------:R-:W0:Y:S01]  /*04a0*/  LDC.64 R26, c[0x0][0x428] ;  /* 0x00010a00ff1a7b82 */ /* 0x000e220000000a00 */
[----:B------:R-:W-:Y:S01]  /*04b0*/  IMAD R3, R15, R68, RZ ;  /* 0x000000440f037224 */ /* 0x000fe200078e02ff */
[----:B------:R-:W0:Y:S01]  /*04c0*/  LDCU.U8 UR9, c[0x0][0x39e] ;  /* 0x000073c0ff0977ac */ /* 0x000e220008000000 */
[----:B------:R-:W-:Y:S01]  /*04d0*/  LEA.HI.X R48, R2, R9, R48, 0x1, P0 ;  /* 0x0000000902307211 */ /* 0x000fe200000f0c30 */
[----:B------:R-:W-:-:S04]  /*04e0*/  IMAD.WIDE.U32 R4, R17, UR14, R4 ;  /* 0x0000000e11047c25 */ /* 0x000fc8000f8e0004 */
[----:B------:R-:W4:Y:S01]  /*04f0*/  LDC.64 R30, c[0x0][0x3a0] ;  /* 0x0000e800ff1e7b82 */ /* 0x000f220000000a00 */
[----:B------:R-:W-:Y:S01]  /*0500*/  IMAD R69, R14, R69, R3 ;  /* 0x000000450e457224 */ /* 0x000fe200078e0203 */
[----:B---3--:R-:W-:Y:S01]  /*0510*/  LEA R46, P0, R4, R10, 0x1 ;  /* 0x0000000a042e7211 */ /* 0x008fe200078008ff */
[----:B------:R-:W-:Y:S01]  /*0520*/  IMAD.WIDE.U32 R2, R14, R68, UR4 ;  /* 0x000000040e027e25 */ /* 0x000fe2000f8e0044 */
[----:B-1----:R-:W-:Y:S01]  /*0530*/  UIMAD.WIDE.U32 UR4, UR20, UR6, URZ ;  /* 0x00000006140472a5 */ /* 0x002fe2000f8e00ff */
[----:B------:R-:W1:Y:S02]  /*0540*/  LDCU UR6, c[0x0][0x38c] ;  /* 0x00007180ff0677ac */ /* 0x000e640008000800 */
[----:B------:R-:W-:Y:S01]  /*0550*/  IMAD.IADD R69, R3, 0x1, R69 ;  /* 0x0000000103457824 */ /* 0x000fe200078e0245 */
[----:B------:R-:W3:Y:S01]  /*0560*/  LDC.64 R20, c[0x0][0x450] ;  /* 0x00011400ff147b82 */ /* 0x000ee20000000a00 */
[----:B------:R-:W-:Y:S01]  /*0570*/  IMAD R50, R17, UR15, R5 ;  /* 0x0000000f11327c24 */ /* 0x000fe2000f8e0205 */
[----:B------:R-:W-:Y:S01]  /*0580*/  UIMAD UR5, UR20, UR7, UR5 ;  /* 0x00000007140572a4 */ /* 0x000fe2000f8e0205 */
[----:B------:R-:W-:Y:S01]  /*0590*/  LEA R68, P1, R2, R18, 0x1 ;  /* 0x0000001202447211 */ /* 0x000fe200078208ff */
[----:B--2---:R-:W-:-:S02]  /*05a0*/  IMAD R15, R15, R70, RZ ;  /* 0x000000460f0f7224 */ /* 0x004fc400078e02ff */
[----:B------:R-:W-:Y:S02]  /*05b0*/  LEA.HI.X R50, R4, R11, R50, 0x1, P0 ;  /* 0x0000000b04327211 */ /* 0x000fe400000f0c32 */
[----:B------:R-:W2:Y:S01]  /*05c0*/  LDC R16, c[0x0][0x384] ;  /* 0x0000e100ff107b82 */ /* 0x000ea20000000800 */
[----:B------:R-:W-:Y:S01]  /*05d0*/  LEA.HI.X R69, R2, R19, R69, 0x1, P1 ;  /* 0x0000001302457211 */ /* 0x000fe200008f0c45 */
[----:B0-----:R-:W-:-:S04]  /*05e0*/  IMAD.WIDE.U32 R12, R17, R26, RZ ;  /* 0x0000001a110c7225 */ /* 0x001fc800078e00ff */
[C---:B------:R-:W-:Y:S02]  /*05f0*/  IMAD.WIDE.U32 R2, R14.reuse, R70, UR4 ;  /* 0x000000040e027e25 */ /* 0x040fe4000f8e0046 */
[----:B------:R-:W0:Y:S01]  /*0600*/  LDC.64 R28, c[0x0][0x420] ;  /* 0x00010800ff1c7b82 */ /* 0x000e220000000a00 */
[----:B-1----:R-:W-:Y:S01]  /*0610*/  UISETP.LT.AND UP0, UPT, UR6, 0x1, UPT ;  /* 0x000000010600788c */ /* 0x002fe2000bf01270 */
[----:B------:R-:W-:Y:S02]  /*0620*/  IMAD R71, R14, R71, R15 ;  /* 0x000000470e477224 */ /* 0x000fe400078e020f */
[----:B----4-:R-:W-:Y:S01]  /*0630*/  IMAD.WIDE.U32 R14, R17, R30, RZ ;  /* 0x0000001e110e7225 */ /* 0x010fe200078e00ff */
[----:B------:R-:W-:-:S03]  /*0640*/  USEL UR4, UR6, 0x1, !UP0 ;  /* 0x0000000106047887 */ /* 0x000fc6000c000000 */
[----:B------:R-:W1:Y:S01]  /*0650*/  LDC.64 R32, c[0x0][0x440] ;  /* 0x00011000ff207b82 */ /* 0x000e620000000a00 */
[----:B------:R-:W-:Y:S01]  /*0660*/  IMAD R13, R17, R27, R13 ;  /* 0x0000001b110d7224 */ /* 0x000fe200078e020d */
[C---:B---3--:R-:W-:Y:S01]  /*0670*/  LEA R70, P0, R2.reuse, R20, 0x1 ;  /* 0x0000001402467211 */ /* 0x048fe200078008ff */
[----:B------:R-:W-:Y:S01]  /*0680*/  IMAD.IADD R71, R3, 0x1, R71 ;  /* 0x0000000103477824 */ /* 0x000fe200078e0247 */
[----:B------:R-:W-:Y:S01]  /*0690*/  UIADD3 UR7, UPT, UPT, -UR4, URZ, URZ ;  /* 0x000000ff04077290 */ /* 0x000fe2000fffe1ff */
[----:B------:R-:W-:Y:S02]  /*06a0*/  IMAD R27, R17, R31, R15 ;  /* 0x0000001f111b7224 */ /* 0x000fe400078e020f */
[----:B------:R-:W-:Y:S01]  /*06b0*/  IMAD.SHL.U32 R31, R25, 0x10, RZ ;  /* 0x00000010191f7824 */ /* 0x000fe200078e00ff */
[----:B------:R-:W3:Y:S01]  /*06c0*/  LDC.64 R6, c[0x0][0x3c0] ;  /* 0x0000f000ff067b82 */ /* 0x000ee20000000a00 */
[----:B------:R-:W-:Y:S01]  /*06d0*/  LEA.HI.X R71, R2, R21, R71, 0x1, P0 ;  /* 0x0000001502477211 */ /* 0x000fe200000f0c47 */
[----:B--2---:R-:W-:-:S02]  /*06e0*/  IMAD R16, R16, UR20, R17 ;  /* 0x0000001410107c24 */ /* 0x004fc4000f8e0211 */
[C---:B------:R-:W-:Y:S01]  /*06f0*/  LOP3.LUT R2, R31.reuse, 0x3e00, RZ, 0xc0, !PT ;  /* 0x00003e001f027812 */ /* 0x040fe200078ec0ff */
[C---:B------:R-:W-:Y:S01]  /*0700*/  VIADD R45, R31.reuse, 0x1 ;  /* 0x000000011f2d7836 */ /* 0x040fe20000000000 */
[C---:B------:R-:W-:Y:S01]  /*0710*/  IADD3 R44, PT, PT, R31.reuse, 0x2, RZ ;  /* 0x000000021f2c7810 */ /* 0x040fe20007ffe0ff */
[----:B------:R-:W-:Y:S01]  /*0720*/  IMAD R16, R16, R23, RZ ;  /* 0x0000001710107224 */ /* 0x000fe200078e02ff */
[----:B------:R-:W2:Y:S01]  /*0730*/  LDC.64 R10, c[0x0][0x3a8] ;  /* 0x0000ea00ff0a7b82 */ /* 0x000ea20000000a00 */
[----:B------:R-:W-:Y:S01]  /*0740*/  LOP3.LUT R51, R2, 0x1f, R25, 0xf8, !PT ;  /* 0x0000001f02337812 */ /* 0x000fe200078ef819 */
[----:B0-----:R-:W-:Y:S01]  /*0750*/  IMAD.WIDE.U32 R4, R28, UR20, R12 ;  /* 0x000000141c047c25 */ /* 0x001fe2000f8e000c */
[C---:B------:R-:W-:Y:S02]  /*0760*/  IADD3 R41, PT, PT, R31.reuse, 0x5, RZ ;  /* 0x000000051f297810 */ /* 0x040fe40007ffe0ff */
[----:B------:R-:W-:Y:S01]  /*0770*/  IADD3 R38, PT, PT, R31, 0x8, RZ ;  /* 0x000000081f267810 */ /* 0x000fe20007ffe0ff */
[----:B------:R-:W-:Y:S01]  /*0780*/  IMAD.WIDE.U32 R2, R51, 0x2, RZ ;  /* 0x0000000233027825 */ /* 0x000fe200078e00ff */
[----:B------:R-:W-:Y:S01]  /*0790*/  IADD3 R35, PT, PT, R31, 0xb, RZ ;  /* 0x0000000b1f237810 */ /* 0x000fe20007ffe0ff */
[----:B------:R-:W0:Y:S01]  /*07a0*/  LDC.64 R8, c[0x0][0x3e0] ;  /* 0x0000f800ff087b82 */ /* 0x000e220000000a00 */
[----:B-1----:R-:W-:Y:S01]  /*07b0*/  LEA R26, P1, R14, R32, 0x2 ;  /* 0x000000200e1a7211 */ /* 0x002fe200078210ff */
[----:B------:R-:W-:-:S02]  /*07c0*/  IMAD R28, R29, UR20, R5 ;  /* 0x000000141d1c7c24 */ /* 0x000fc4000f8e0205 */
[----:B------:R-:W-:Y:S02]  /*07d0*/  HFMA2 R29, -RZ, RZ, 0, 0 ;  /* 0x00000000ff1d7431 */ /* 0x000fe400000001ff */
[----:B------:R-:W-:Y:S01]  /*07e0*/  IMAD R30, R16, UR6, RZ ;  /* 0x00000006101e7c24 */ /* 0x000fe2000f8e02ff */
[----:B------:R-:W-:Y:S01]  /*07f0*/  LEA.HI.X R27, R14, R33, R27, 0x2, P1 ;  /* 0x000000210e1b7211 */ /* 0x000fe200008f141b */
[C---:B------:R-:W-:Y:S01]  /*0800*/  VIADD R43, R31.reuse, 0x3 ;  /* 0x000000031f2b7836 */ /* 0x040fe20000000000 */
[C---:B------:R-:W-:Y:S01]  /*0810*/  IADD3 R32, PT, PT, R31.reuse, 0xe, RZ ;  /* 0x0000000e1f207810 */ /* 0x040fe20007ffe0ff */
        /* <DEDUP_REMOVED lines=8> */
[C---:B------:R-:W-:Y:S01]  /*08a0*/  VIADD R36, R31.reuse, 0xa ;  /* 0x0000000a1f247836 */ /* 0x040fe20000000000 */
[----:B--2---:R-:W-:Y:S01]  /*08b0*/  SHF.L.U64.HI R11, R10, 0x2, R11 ;  /* 0x000000020a0b7819 */ /* 0x004fe2000001020b */
[----:B------:R-:W-:Y:S01]  /*08c0*/  VIADD R34, R31, 0xc ;  /* 0x0000000c1f227836 */ /* 0x000fe20000000000 */
[----:B------:R-:W-:Y:S01]  /*08d0*/  LOP3.LUT R55, R51, 0x80, RZ, 0xfc, !PT ;  /* 0x0000008033377812 */ /* 0x000fe200078efcff */
[----:B------:R-:W-:Y:S01]  /*08e0*/  VIADD R33, R31, 0xd ;  /* 0x0000000d1f217836 */ /* 0x000fe20000000000 */
[----:B------:R-:W-:Y:S01]  /*08f0*/  LOP3.LUT R56, R51, 0xa0, RZ, 0xfc, !PT ;  /* 0x000000a033387812 */ /* 0x000fe200078efcff */
[----:B------:R-:W-:Y:S01]  /*0900*/  VIADD R7, R31, 0xf ;  /* 0x0000000f1f077836 */ /* 0x000fe20000000000 */
[----:B------:R-:W-:-:S02]  /*0910*/  LOP3.LUT R57, R51, 0xc0, RZ, 0xfc, !PT ;  /* 0x000000c033397812 */ /* 0x000fc400078efcff */
[----:B0-----:R-:W-:Y:S02]  /*0920*/  SHF.L.U64.HI R9, R8, 0x1, R9 ;  /* 0x0000000108097819 */ /* 0x001fe40000010209 */
        /* <DEDUP_REMOVED lines=8> */
[----:B------:R-:W-:Y:S02]  /*09b0*/  LOP3.LUT R66, R51, 0x1e0, RZ, 0xfc, !PT ;  /* 0x000001e033427812 */ /* 0x000fe400078efcff */
[----:B------:R-:W-:-:S07]  /*09c0*/  LOP3.LUT R67, R2, 0x200, RZ, 0xfc, !PT ;  /* 0x0000020002437812 */ /* 0x000fce00078efcff */
.L_x_4046:
[----:B------:R-:W0:Y:S01]  /*09d0*/  LDCU UR4, c[0x0][0x388] ;  /* 0x00007100ff0477ac */ /* 0x000e220008000800 */
[----:B------:R-:W-:Y:S01]  /*09e0*/  SHF.L.U32 R72, R29, 0x9, RZ ;  /* 0x000000091d487819 */ /* 0x000fe200000006ff */
[----:B-1----:R-:W-:Y:S01]  /*09f0*/  IMAD.SHL.U32 R12, R51, 0x2, RZ ;  /* 0x00000002330c7824 */ /* 0x002fe200078e00ff */
[----:B------:R-:W-:Y:S02]  /*0a00*/  LOP3.LUT R175, R175, 0xfffffdff, RZ, 0xc0, !PT ;  /* 0xfffffdffafaf7812 */ /* 0x000fe400078ec0ff */
[----:B------:R-:W-:Y:S02]  /*0a10*/  PRMT R16, RZ, 0x7610, R16 ;  /* 0x00007610ff107816 */ /* 0x000fe40000000010 */
[C---:B------:R-:W-:Y:S02]  /*0a20*/  IADD3 R14, P1, PT, R12.reuse, R47, RZ ;  /* 0x0000002f0c0e7210 */ /* 0x040fe40007f3e0ff */
[----:B------:R-:W-:Y:S02]  /*0a30*/  IADD3 R12, P0, PT, R12, R46, RZ ;  /* 0x0000002e0c0c7210 */ /* 0x000fe40007f1e0ff */
[----:B------:R-:W-:Y:S01]  /*0a40*/  PRMT R23, RZ, 0x7610, R23 ;  /* 0x00007610ff177816 */ /* 0x000fe20000000017 */
[----:B------:R-:W-:Y:S01]  /*0a50*/  IMAD.X R15, RZ, RZ, R48, P1 ;  /* 0x000000ffff0f7224 */ /* 0x000fe200008e0630 */
[----:B------:R-:W-:Y:S01]  /*0a60*/  PRMT R18, RZ, 0x7610, R18 ;  /* 0x00007610ff127816 */ /* 0x000fe20000000012 */
[----:B------:R-:W-:Y:S01]  /*0a70*/  IMAD.X R13, RZ, RZ, R50, P0 ;  /* 0x000000ffff0d7224 */ /* 0x000fe200000e0632 */
[----:B------:R-:W-:-:S02]  /*0a80*/  PRMT R88, RZ, 0x7610, R88 ;  /* 0x00007610ff587816 */ /* 0x000fc40000000058 */
[----:B------:R-:W-:Y:S02]  /*0a90*/  PRMT R17, RZ, 0x7610, R17 ;  /* 0x00007610ff117816 */ /* 0x000fe40000000011 */
[----:B0-----:R-:W-:Y:S02]  /*0aa0*/  IADD3 R74, PT, PT, -R72, UR4, RZ ;  /* 0x00000004484a7c10 */ /* 0x001fe4000fffe1ff */
[----:B------:R-:W-:Y:S02]  /*0ab0*/  PRMT R19, RZ, 0x7610, R19 ;  /* 0x00007610ff137816 */ /* 0x000fe40000000013 */
[-C--:B------:R-:W-:Y:S02]  /*0ac0*/  ISETP.GE.AND P2, PT, R51, R74.reuse, PT ;  /* 0x0000004a3300720c */ /* 0x080fe40003f46270 */
[-C--:B------:R-:W-:Y:S01]  /*0ad0*/  ISETP.GE.AND P6, PT, R53, R74.reuse, PT ;  /* 0x0000004a3500720c */ /* 0x080fe20003fc6270 */
[----:B------:R-:W-:Y:S01]  /*0ae0*/  BAR.SYNC.DEFER_BLOCKING 0x0 ;  /* 0x0000000000007b1d */ /* 0x000fe20000010000 */
[----:B------:R-:W-:-:S02]  /*0af0*/  ISETP.GE.AND P1, PT, R52, R74, PT ;  /* 0x0000004a3400720c */ /* 0x000fc40003f26270 */
[-C--:B------:R-:W-:Y:S02]  /*0b00*/  ISETP.GE.AND P5, PT, R54, R74.reuse, PT ;  /* 0x0000004a3600720c */ /* 0x080fe40003fa6270 */
[-C--:B------:R-:W-:Y:S02]  /*0b10*/  ISETP.GE.AND P4, PT, R55, R74.reuse, PT ;  /* 0x0000004a3700720c */ /* 0x080fe40003f86270 */
[-C--:B------:R-:W-:Y:S02]  /*0b20*/  ISETP.GE.AND P3, PT, R56, R74.reuse, PT ;  /* 0x0000004a3800720c */ /* 0x080fe40003f66270 */
[----:B------:R-:W-:Y:S02]  /*0b30*/  PRMT R20, RZ, 0x7610, R20 ;  /* 0x00007610ff147816 */ /* 0x000fe40000000014 */
[----:B------:R-:W-:Y:S02]  /*0b40*/  @P2 LOP3.LUT R175, R175, 0x200, RZ, 0xfc, !PT ;  /* 0x00000200afaf2812 */ /* 0x000fe400078efcff */
[----:B------:R-:W-:-:S02]  /*0b50*/  ISETP.GE.AND P2, PT, R57, R74, PT ;  /* 0x0000004a3900720c */ /* 0x000fc40003f46270 */
[----:B------:R-:W-:Y:S02]  /*0b60*/  LOP3.LUT P0, RZ, R175, 0x200, RZ, 0xc0, !PT ;  /* 0x00000200afff7812 */ /* 0x000fe4000780c0ff */
[----:B------:R-:W-:Y:S02]  /*0b70*/  PRMT R21, RZ, 0x7610, R21 ;  /* 0x00007610ff157816 */ /* 0x000fe40000000015 */
[----:B------:R-:W-:Y:S02]  /*0b80*/  PRMT R22, RZ, 0x7610, R22 ;  /* 0x00007610ff167816 */ /* 0x000fe40000000016 */
[----:B------:R-:W-:Y:S02]  /*0b90*/  PRMT R87, RZ, 0x7610, R87 ;  /* 0x00007610ff577816 */ /* 0x000fe40000000057 */
[----:B------:R-:W-:Y:S01]  /*0ba0*/  PRMT R90, RZ, 0x7610, R90 ;  /* 0x00007610ff5a7816 */ /* 0x000fe2000000005a */
[----:B------:R-:W2:Y:S01]  /*0bb0*/  @!P6 LDG.E.U16 R18, desc[UR18][R14.64+0x80] ;  /* 0x000080120e12e981 */ /* 0x000ea2000c1e1500 */
[----:B------:R-:W-:-:S02]  /*0bc0*/  PRMT R89, RZ, 0x7610, R89 ;  /* 0x00007610ff597816 */ /* 0x000fc40000000059 */
[----:B------:R-:W-:Y:S01]  /*0bd0*/  PRMT R92, RZ, 0x7610, R92 ;  /* 0x00007610ff5c7816 */ /* 0x000fe2000000005c */
[----:B------:R-:W3:Y:S01]  /*0be0*/  @!P0 LDG.E.U16 R16, desc[UR18][R14.64] ;  /* 0x000000120e108981 */ /* 0x000ee2000c1e1500 */
[-C--:B------:R-:W-:Y:S02]  /*0bf0*/  ISETP.GE.AND P0, PT, R58, R74.reuse, PT ;  /* 0x0000004a3a00720c */ /* 0x080fe40003f06270 */
[----:B------:R-:W-:Y:S01]  /*0c00*/  ISETP.GE.AND P6, PT, R60, R74, PT ;  /* 0x0000004a3c00720c */ /* 0x000fe20003fc6270 */
[----:B------:R-:W4:Y:S01]  /*0c10*/  @!P1 LDG.E.U16 R17, desc[UR18][R14.64+0x40] ;  /* 0x000040120e119981 */ /* 0x000f22000c1e1500 */
[----:B------:R-:W-:Y:S02]  /*0c20*/  PRMT R93, RZ, 0x7610, R93 ;  /* 0x00007610ff5d7816 */ /* 0x000fe4000000005d */
[----:B------:R-:W-:Y:S01]  /*0c30*/  PRMT R94, RZ, 0x7610, R94 ;  /* 0x00007610ff5e7816 */ /* 0x000fe2000000005e */
[----:B------:R-:W2:Y:S01]  /*0c40*/  @!P5 LDG.E.U16 R19, desc[UR18][R14.64+0xc0] ;  /* 0x0000c0120e13d981 */ /* 0x000ea2000c1e1500 */
[----:B------:R-:W-:-:S03]  /*0c50*/  PRMT R95, RZ, 0x7610, R95 ;  /* 0x00007610ff5f7816 */ /* 0x000fc6000000005f */
[----:B------:R-:W2:Y:S04]  /*0c60*/  @!P4 LDG.E.U16 R20, desc[UR18][R14.64+0x100] ;  /* 0x000100120e14c981 */ /* 0x000ea8000c1e1500 */
[----:B------:R-:W2:Y:S01]  /*0c70*/  @!P0 LDG.E.U16 R23, desc[UR18][R14.64+0x1c0] ;  /* 0x0001c0120e178981 */ /* 0x000ea2000c1e1500 */
[-C--:B------:R-:W-:Y:S02]  /*0c80*/  ISETP.GE.AND P0, PT, R59, R74.reuse, PT ;  /* 0x0000004a3b00720c */ /* 0x080fe40003f06270 */
[-C--:B------:R-:W-:Y:S01]  /*0c90*/  ISETP.GE.AND P1, PT, R62, R74.reuse, PT ;  /* 0x0000004a3e00720c */ /* 0x080fe20003f26270 */
[----:B------:R-:W2:Y:S01]  /*0ca0*/  @!P3 LDG.E.U16 R21, desc[UR18][R14.64+0x140] ;  /* 0x000140120e15b981 */ /* 0x000ea2000c1e1500 */
[----:B------:R-:W-:-:S03]  /*0cb0*/  ISETP.GE.AND P3, PT, R64, R74, PT ;  /* 0x0000004a4000720c */ /* 0x000fc60003f66270 */
[----:B------:R-:W2:Y:S04]  /*0cc0*/  @!P2 LDG.E.U16 R22, desc[UR18][R14.64+0x180] ;  /* 0x000180120e16a981 */ /* 0x000ea8000c1e1500 */
[----:B------:R-:W2:Y:S04]  /*0cd0*/  @!P6 LDG.E.U16 R87, desc[UR18][R14.64+0x240] ;  /* 0x000240120e57e981 */ /* 0x000ea8000c1e1500 */
[----:B------:R-:W2:Y:S01]  /*0ce0*/  @!P0 LDG.E.U16 R88, desc[UR18][R14.64+0x200] ;  /* 0x000200120e588981 */ /* 0x000ea2000c1e1500 */
[-C--:B------:R-:W-:Y:S02]  /*0cf0*/  ISETP.GE.AND P0, PT, R61, R74.reuse, PT ;  /* 0x0000004a3d00720c */ /* 0x080fe40003f06270 */
[-C--:B------:R-:W-:Y:S01]  /*0d00*/  ISETP.GE.AND P2, PT, R63, R74.reuse, PT ;  /* 0x0000004a3f00720c */ /* 0x080fe20003f46270 */
[----:B------:R-:W2:Y:S01]  /*0d10*/  @!P1 LDG.E.U16 R89, desc[UR18][R14.64+0x2c0] ;  /* 0x0002c0120e599981 */ /* 0x000ea2000c1e1500 */
[----:B------:R-:W-:-:S02]  /*0d20*/  ISETP.GE.AND P4, PT, R65, R74, PT ;  /* 0x0000004a4100720c */ /* 0x000fc40003f86270 */
[----:B------:R-:W-:Y:S01]  /*0d30*/  ISETP.GE.AND P5, PT, R66, R74, PT ;  /* 0x0000004a4200720c */ /* 0x000fe20003fa6270 */
[----:B------:R-:W2:Y:S06]  /*0d40*/  @!P3 LDG.E.U16 R93, desc[UR18][R14.64+0x340] ;  /* 0x000340120e5db981 */ /* 0x000eac000c1e1500 */
[----:B------:R-:W2:Y:S04]  /*0d50*/  @!P0 LDG.E.U16 R90, desc[UR18][R14.64+0x280] ;  /* 0x000280120e5a8981 */ /* 0x000ea8000c1e1500 */
[----:B------:R-:W2:Y:S04]  /*0d60*/  @!P2 LDG.E.U16 R92, desc[UR18][R14.64+0x300] ;  /* 0x000300120e5ca981 */ /* 0x000ea8000c1e1500 */
[----:B------:R-:W2:Y:S04]  /*0d70*/  @!P4 LDG.E.U16 R94, desc[UR18][R14.64+0x380] ;  /* 0x000380120e5ec981 */ /* 0x000ea8000c1e1500 */
[----:B------:R0:W2:Y:S01]  /*0d80*/  @!P5 LDG.E.U16 R95, desc[UR18][R14.64+0x3c0] ;  /* 0x0003c0120e5fd981 */ /* 0x0000a2000c1e1500 */
[----:B------:R-:W0:Y:S01]  /*0d90*/  S2R R73, SR_LANEID ;  /* 0x0000000000497919 */ /* 0x000e220000000000 */
[----:B------:R-:W1:Y:S01]  /*0da0*/  S2UR UR5, SR_CgaCtaId ;  /* 0x00000000000579c3 */ /* 0x000e620000008800 */
[----:B------:R-:W-:-:S02]  /*0db0*/  UMOV UR4, 0x400 ;  /* 0x0000040000047882 */ /* 0x000fc40000000000 */
[----:B-1----:R-:W-:Y:S01]  /*0dc0*/  ULEA UR4, UR5, UR4, 0x18 ;  /* 0x0000000405047291 */ /* 0x002fe2000f8ec0ff */
[C---:B0-----:R-:W-:Y:S01]  /*0dd0*/  VIADD R14, R73.reuse, 0x40 ;  /* 0x00000040490e7836 */ /* 0x041fe20000000000 */
[CC--:B------:R-:W-:Y:S01]  /*0de0*/  LEA.HI.SX32 R75, R73.reuse, R73.reuse, 0x1b ;  /* 0x00000049494b7211 */ /* 0x0c0fe200078fdaff */
[C---:B------:R-:W-:Y:S01]  /*0df0*/  VIADD R82, R73.reuse, 0xa0 ;  /* 0x000000a049527836 */ /* 0x040fe20000000000 */
[C---:B------:R-:W-:Y:S02]  /*0e00*/  IADD3 R76, PT, PT, R73.reuse, 0x20, RZ ;  /* 0x00000020494c7810 */ /* 0x040fe40007ffe0ff */
[----:B------:R-:W-:Y:S01]  /*0e10*/  LEA.HI.SX32 R14, R14, R73, 0x1b ;  /* 0x000000490e0e7211 */ /* 0x000fe200078fdaff */
[----:B------:R-:W-:Y:S01]  /*0e20*/  VIADD R78, R73, 0x60 ;  /* 0x00000060494e7836 */ /* 0x000fe20000000000 */
[----:B------:R-:W-:Y:S02]  /*0e30*/  LEA R75, R75, UR4, 0x1 ;  /* 0x000000044b4b7c11 */ /* 0x000fe4000f8e08ff */
[C---:B------:R-:W-:Y:S01]  /*0e40*/  IADD3 R80, PT, PT, R73.reuse, 0x80, RZ ;  /* 0x0000008049507810 */ /* 0x040fe20007ffe0ff */
[----:B------:R-:W-:Y:S01]  /*0e50*/  VIADD R84, R73, 0xc0 ;  /* 0x000000c049547836 */ /* 0x000fe20000000000 */
[----:B------:R-:W-:-:S02]  /*0e60*/  LEA R77, R14, UR4, 0x1 ;  /* 0x000000040e4d7c11 */ /* 0x000fc4000f8e08ff */
[-C--:B------:R-:W-:Y:S02]  /*0e70*/  LEA.HI.SX32 R76, R76, R73.reuse, 0x1b ;  /* 0x000000494c4c7211 */ /* 0x080fe400078fdaff */
[-C--:B------:R-:W-:Y:S02]  /*0e80*/  LEA.HI.SX32 R79, R80, R73.reuse, 0x1b ;  /* 0x00000049504f7211 */ /* 0x080fe400078fdaff */
[C---:B------:R-:W-:Y:S02]  /*0e90*/  IADD3 R14, PT, PT, R73.reuse, 0xe0, RZ ;  /* 0x000000e0490e7810 */ /* 0x040fe40007ffe0ff */
[-C--:B------:R-:W-:Y:S01]  /*0ea0*/  LEA.HI.SX32 R80, R82, R73.reuse, 0x1b ;  /* 0x0000004952507211 */ /* 0x080fe200078fdaff */
[----:B------:R-:W-:Y:S01]  /*0eb0*/  VIADD R82, R73, 0x120 ;  /* 0x0000012049527836 */ /* 0x000fe20000000000 */
[----:B------:R-:W-:Y:S02]  /*0ec0*/  LEA.HI.SX32 R78, R78, R73, 0x1b ;  /* 0x000000494e4e7211 */ /* 0x000fe400078fdaff */
[----:B------:R-:W-:-:S02]  /*0ed0*/  LEA R76, R76, UR4, 0x1 ;  /* 0x000000044c4c7c11 */ /* 0x000fc4000f8e08ff */
[-C--:B------:R-:W-:Y:S02]  /*0ee0*/  LEA.HI.SX32 R14, R14, R73.reuse, 0x1b ;  /* 0x000000490e0e7211 */ /* 0x080fe400078fdaff */
[-C--:B------:R-:W-:Y:S02]  /*0ef0*/  LEA.HI.SX32 R81, R84, R73.reuse, 0x1b ;  /* 0x0000004954517211 */ /* 0x080fe400078fdaff */
[----:B------:R-:W-:Y:S02]  /*0f00*/  LEA R78, R78, UR4, 0x1 ;  /* 0x000000044e4e7c11 */ /* 0x000fe4000f8e08ff */
[----:B------:R-:W-:Y:S02]  /*0f10*/  LEA R79, R79, UR4, 0x1 ;  /* 0x000000044f4f7c11 */ /* 0x000fe4000f8e08ff */
[----:B------:R-:W-:Y:S01]  /*0f20*/  LEA.HI.SX32 R84, R82, R73, 0x1b ;  /* 0x0000004952547211 */ /* 0x000fe200078fdaff */
[----:B------:R-:W-:Y:S01]  /*0f30*/  VIADD R96, R73, 0x160 ;  /* 0x0000016049607836 */ /* 0x000fe20000000000 */
[----:B------:R-:W-:-:S02]  /*0f40*/  LEA R80, R80, UR4, 0x1 ;  /* 0x0000000450507c11 */ /* 0x000fc4000f8e08ff */
[----:B------:R-:W-:Y:S01]  /*0f50*/  LEA R82, R14, UR4, 0x1 ;  /* 0x000000040e527c11 */ /* 0x000fe2000f8e08ff */
[----:B------:R-:W-:Y:S01]  /*0f60*/  VIADD R14, R73, 0x180 ;  /* 0x00000180490e7836 */ /* 0x000fe20000000000 */
[----:B------:R-:W-:Y:S02]  /*0f70*/  LEA R81, R81, UR4, 0x1 ;  /* 0x0000000451517c11 */ /* 0x000fe4000f8e08ff */
[----:B------:R-:W-:Y:S02]  /*0f80*/  IADD3 R86, PT, PT, R73, 0x140, RZ ;  /* 0x0000014049567810 */ /* 0x000fe40007ffe0ff */
[----:B------:R-:W-:Y:S02]  /*0f90*/  LEA R84, R84, UR4, 0x1 ;  /* 0x0000000454547c11 */ /* 0x000fe4000f8e08ff */
[-C--:B------:R-:W-:Y:S02]  /*0fa0*/  LEA.HI.SX32 R85, R86, R73.reuse, 0x1b ;  /* 0x0000004956557211 */ /* 0x080fe400078fdaff */
[----:B------:R-:W-:-:S02]  /*0fb0*/  LEA.HI.SX32 R86, R96, R73, 0x1b ;  /* 0x0000004960567211 */ /* 0x000fc400078fdaff */
[----:B------:R-:W-:Y:S02]  /*0fc0*/  LEA.HI.SX32 R14, R14, R73, 0x1b ;  /* 0x000000490e0e7211 */ /* 0x000fe400078fdaff */
[----:B------:R-:W-:Y:S02]  /*0fd0*/  LEA R85, R85, UR4, 0x1 ;  /* 0x0000000455557c11 */ /* 0x000fe4000f8e08ff */
        /* <DEDUP_REMOVED lines=8> */
[----:B------:R-:W-:Y:S01]  /*1060*/  PRMT R99, RZ, 0x7610, R99 ;  /* 0x00007610ff637816 */ /* 0x000fe20000000063 */
[----:B---3--:R0:W-:Y:S02]  /*1070*/  STS.U16 [R75], R16 ;  /* 0x000000104b007388 */ /* 0x0081e40000000400 */
[----:B0-----:R-:W-:-:S02]  /*1080*/  VIADD R16, R73, 0x100 ;  /* 0x0000010049107836 */ /* 0x001fc40000000000 */
[----:B----4-:R-:W-:Y:S03]  /*1090*/  STS.U16 [R76+0x40], R17 ;  /* 0x000040114c007388 */ /* 0x010fe60000000400 */
[----:B------:R-:W-:Y:S01]  /*10a0*/  LEA.HI.SX32 R16, R16, R73, 0x1b ;  /* 0x0000004910107211 */ /* 0x000fe200078fdaff */
[----:B--2---:R0:W-:Y:S03]  /*10b0*/  STS.U16 [R77+0x80], R18 ;  /* 0x000080124d007388 */ /* 0x0041e60000000400 */
[----:B------:R-:W-:Y:S01]  /*10c0*/  LEA R83, R16, UR4, 0x1 ;  /* 0x0000000410537c11 */ /* 0x000fe2000f8e08ff */
[----:B------:R-:W-:Y:S01]  /*10d0*/  STS.U16 [R78+0xc0], R19 ;  /* 0x0000c0134e007388 */ /* 0x000fe20000000400 */
[----:B------:R-:W-:-:S03]  /*10e0*/  IADD3 R16, PT, PT, R73, 0x1a0, RZ ;  /* 0x000001a049107810 */ /* 0x000fc60007ffe0ff */
[----:B------:R1:W-:Y:S01]  /*10f0*/  STS.U16 [R79+0x100], R20 ;  /* 0x000100144f007388 */ /* 0x0003e20000000400 */
[----:B0-----:R-:W-:-:S03]  /*1100*/  VIADD R18, R73, 0x1c0 ;  /* 0x000001c049127836 */ /* 0x001fc60000000000 */
[----:B------:R-:W-:Y:S04]  /*1110*/  STS.U16 [R80+0x140], R21 ;  /* 0x0001401550007388 */ /* 0x000fe80000000400 */
[----:B------:R-:W-:Y:S01]  /*1120*/  STS.U16 [R81+0x180], R22 ;  /* 0x0001801651007388 */ /* 0x000fe20000000400 */
[----:B-1----:R-:W-:-:S03]  /*1130*/  VIADD R20, R73, 0x1e0 ;  /* 0x000001e049147836 */ /* 0x002fc60000000000 */
[----:B------:R-:W-:Y:S01]  /*1140*/  STS.U16 [R82+0x1c0], R23 ;  /* 0x0001c01752007388 */ /* 0x000fe20000000400 */
[----:B------:R-:W-:-:S03]  /*1150*/  LEA.HI.SX32 R16, R16, R73, 0x1b ;  /* 0x0000004910107211 */ /* 0x000fc600078fdaff */
[----:B------:R-:W-:Y:S01]  /*1160*/  STS.U16 [R83+0x200], R88 ;  /* 0x0002005853007388 */ /* 0x000fe20000000400 */
[----:B------:R-:W-:-:S03]  /*1170*/  LEA.HI.SX32 R18, R18, R73, 0x1b ;  /* 0x0000004912127211 */ /* 0x000fc600078fdaff */
[----:B------:R0:W-:Y:S01]  /*1180*/  STS.U16 [R84+0x240], R87 ;  /* 0x0002405754007388 */ /* 0x0001e20000000400 */
[----:B------:R-:W-:-:S03]  /*1190*/  LEA.HI.SX32 R20, R20, R73, 0x1b ;  /* 0x0000004914147211 */ /* 0x000fc600078fdaff */
[----:B------:R1:W-:Y:S01]  /*11a0*/  STS.U16 [R85+0x280], R90 ;  /* 0x0002805a55007388 */ /* 0x0003e20000000400 */
[----:B0-----:R-:W-:Y:S02]  /*11b0*/  LEA R87, R14, UR4, 0x1 ;  /* 0x000000040e577c11 */ /* 0x001fe4000f8e08ff */
[----:B------:R-:W-:Y:S01]  /*11c0*/  SHF.L.U32 R14, R73, 0x4, RZ ;  /* 0x00000004490e7819 */ /* 0x000fe200000006ff */
[----:B------:R0:W-:Y:S01]  /*11d0*/  STS.U16 [R86+0x2c0], R89 ;  /* 0x0002c05956007388 */ /* 0x0001e20000000400 */
[----:B------:R-:W-:Y:S02]  /*11e0*/  LEA R88, R16, UR4, 0x1 ;  /* 0x0000000410587c11 */ /* 0x000fe4000f8e08ff */
[----:B------:R-:W-:Y:S02]  /*11f0*/  LEA.HI.SX32 R91, R14, R14, 0x1b ;  /* 0x0000000e0e5b7211 */ /* 0x000fe400078fdaff */
[----:B-1----:R-:W-:Y:S01]  /*1200*/  LEA R90, R20, UR4, 0x1 ;  /* 0x00000004145a7c11 */ /* 0x002fe2000f8e08ff */
[----:B------:R-:W-:Y:S01]  /*1210*/  STS.U16 [R87+0x300], R92 ;  /* 0x0003005c57007388 */ /* 0x000fe20000000400 */
[----:B------:R-:W-:-:S02]  /*1220*/  LEA R91, R91, UR4, 0x1 ;  /* 0x000000045b5b7c11 */ /* 0x000fc4000f8e08ff */
[----:B0-----:R-:W-:Y:S01]  /*1230*/  LEA R89, R18, UR4, 0x1 ;  /* 0x0000000412597c11 */ /* 0x001fe2000f8e08ff */
        /* <DEDUP_REMOVED lines=41> */
[----:B------:R-:W-:Y:S02]  /*14d0*/  PRMT R107, RZ, 0x7610, R107 ;  /* 0x00007610ff6b7816 */ /* 0x000fe4000000006b */
[----:B------:R-:W-:-:S09]  /*14e0*/  PRMT R92, RZ, 0x7610, R92 ;  /* 0x00007610ff5c7816 */ /* 0x000fd2000000005c */
[----:B------:R-:W4:Y:S01]  /*14f0*/  @!P6 LDG.E.U16 R107, desc[UR18][R12.64+0x240] ;  /* 0x000240120c6be981 */ /* 0x000f22000c1e1500 */
[----:B------:R-:W-:Y:S02]  /*1500*/  LOP3.LUT P6, RZ, R175, 0x200, RZ, 0xc0, !PT ;  /* 0x00000200afff7812 */ /* 0x000fe400078cc0ff */
        /* <DEDUP_REMOVED lines=52> */
[----:B------:R-:W-:Y:S01]  /*1850*/  FSETP.GTU.FTZ.AND P2, PT, R95, 20, PT ;  /* 0x41a000005f00780b */ /* 0x000fe20003f5c000 */
[----:B--2---:R-:W-:-:S03]  /*1860*/  IMAD.U32 R93, R93, 0x10000, RZ ;  /* 0x000100005d5d7824 */ /* 0x004fc600078e00ff */
[----:B------:R-:W-:Y:S01]  /*1870*/  ISETP.EQ.OR P2, PT, RZ, UR9, P2 ;  /* 0x00000009ff007c0c */ /* 0x000fe20009742670 */
[--C-:B------:R-:W-:Y:S01]  /*1880*/  FADD.FTZ R96, R93, R0.reuse ;  /* 0x000000005d607221 */ /* 0x100fe20000010000 */
[----:B---3--:R-:W-:Y:S01]  /*1890*/  SHF.L.U32 R117, R94, 0x10, RZ ;  /* 0x000000105e757819 */ /* 0x008fe200000006ff */
[--C-:B------:R-:W-:Y:S01]  /*18a0*/  FADD.FTZ R93, R119, R0.reuse ;  /* 0x00000000775d7221 */ /* 0x100fe20000010000 */
[----:B----4-:R-:W-:Y:S02]  /*18b0*/  IMAD.U32 R97, R97, 0x10000, RZ ;  /* 0x0001000061617824 */ /* 0x010fe400078e00ff */
        /* <DEDUP_REMOVED lines=37> */
.L_x_4011:
[----:B------:R-:W-:Y:S05]  /*1b10*/  BSYNC.RECONVERGENT B0 ;  /* 0x0000000000007941 */ /* 0x000fea0003800200 */
.L_x_4010:
[----:B------:R-:W-:Y:S01]  /*1b20*/  IMAD.U32 R97, R98, 0x10000, RZ ;  /* 0x0001000062617824 */ /* 0x000fe200078e00ff */
[----:B------:R-:W-:Y:S01]  /*1b30*/  BSSY.RECONVERGENT B0, `(.L_x_4012) ;  /* 0x0000022000007945 */ /* 0x000fe20003800200 */
[----:B------:R-:W-:Y:S02]  /*1b40*/  FSETP.GTU.FTZ.AND P2, PT, R94, 20, PT ;  /* 0x41a000005e00780b */ /* 0x000fe40003f5c000 */
[----:B------:R-:W-:Y:S01]  /*1b50*/  FADD.FTZ R97, R97, R0 ;  /* 0x0000000061617221 */ /* 0x000fe20000010000 */
        /* <DEDUP_REMOVED lines=31> */
.L_x_4013:
[----:B------:R-:W-:Y:S05]  /*1d50*/  BSYNC.RECONVERGENT B0 ;  /* 0x0000000000007941 */ /* 0x000fea0003800200 */
.L_x_4012:
        /* <DEDUP_REMOVED lines=37> */
.L_x_4015:
[----:B------:R-:W-:Y:S05]  /*1fb0*/  BSYNC.RECONVERGENT B0 ;  /* 0x0000000000007941 */ /* 0x000fea0003800200 */
.L_x_4014:
        /* <DEDUP_REMOVED lines=35> */
.L_x_4017:
[----:B------:R-:W-:Y:S05]  /*21f0*/  BSYNC.RECONVERGENT B0 ;  /* 0x0000000000007941 */ /* 0x000fea0003800200 */
.L_x_4016:
        /* <DEDUP_REMOVED lines=37> */
.L_x_4019:
[----:B------:R-:W-:Y:S05]  /*2450*/  BSYNC.RECONVERGENT B0 ;  /* 0x0000000000007941 */ /* 0x000fea0003800200 */
.L_x_4018:
        /* <DEDUP_REMOVED lines=35> */
.L_x_4021:
[----:B------:R-:W-:Y:S05]  /*2690*/  BSYNC.RECONVERGENT B0 ;  /* 0x0000000000007941 */ /* 0x000fea0003800200 */
.L_x_4020:
        /* <DEDUP_REMOVED lines=37> */
.L_x_4023:
[----:B------:R-:W-:Y:S05]  /*28f0*/  BSYNC.RECONVERGENT B0 ;  /* 0x0000000000007941 */ /* 0x000fea0003800200 */
.L_x_4022:
        /* <DEDUP_REMOVED lines=35> */
.L_x_4025:
[----:B------:R-:W-:Y:S05]  /*2b30*/  BSYNC.RECONVERGENT B0 ;  /* 0x0000000000007941 */ /* 0x000fea0003800200 */
.L_x_4024:
        /* <DEDUP_REMOVED lines=37> */
.L_x_4027:
[----:B------:R-:W-:Y:S05]  /*2d90*/  BSYNC.RECONVERGENT B0 ;  /* 0x0000000000007941 */ /* 0x000fea0003800200 */
.L_x_4026:
[----:B------:R-:W-:Y:S01]  /*2da0*/  IMAD.U32 R113, R108, 0x10000, RZ ;  /* 0x000100006c717824 */ /* 0x000fe200078e00ff */
[----:B------:R-:W-:Y:S01]  /*2db0*/  BSSY.RECONVERGENT B0, `(.L_x_4028) ;  /* 0x0000023000007945 */ /* 0x000fe20003800200 */
[----:B------:R-:W-:Y:S02]  /*2dc0*/  SHF.L.U32 R108, R105, 0x10, RZ ;  /* 0x00000010696c7819 */ /* 0x000fe400000006ff */
[----:B------:R-:W-:Y:S01]  /*2dd0*/  FSETP.GTU.FTZ.AND P3, PT, R109, 20, PT ;  /* 0x41a000006d00780b */ /* 0x000fe20003f7c000 */
[----:B------:R-:W-:Y:S01]  /*2de0*/  FADD.FTZ R105, R113, R0 ;  /* 0x0000000071697221 */ /* 0x000fe20000010000 */
[----:B------:R-:W-:Y:S11]  /*2df0*/  @P2 BRA `(.L_x_4029) ;  /* 0x0000000000782947 */ /* 0x000ff60003800000 */
        /* <DEDUP_REMOVED lines=30> */
.L_x_4029:
[----:B------:R-:W-:Y:S05]  /*2fe0*/  BSYNC.RECONVERGENT B0 ;  /* 0x0000000000007941 */ /* 0x000fea0003800200 */
.L_x_4028:
        /* <DEDUP_REMOVED lines=9> */
[----:B------:R-:W-:-:S04]  /*3080*/  FADD.FTZ R101, R115, R0 ;  /* 0x0000000073657221 */ /* 0x000fc80000010000 */
        /* <DEDUP_REMOVED lines=31> */
.L_x_4031:
[----:B------:R-:W-:Y:S05]  /*3280*/  BSYNC.RECONVERGENT B0 ;  /* 0x0000000000007941 */ /* 0x000fea0003800200 */
.L_x_4030:
        /* <DEDUP_REMOVED lines=39> */
.L_x_4033:
[----:B------:R-:W-:Y:S05]  /*3500*/  BSYNC.RECONVERGENT B0 ;  /* 0x0000000000007941 */ /* 0x000fea0003800200 */
.L_x_4032:
        /* <DEDUP_REMOVED lines=43> */
.L_x_4035:
[----:B------:R-:W-:Y:S05]  /*37c0*/  BSYNC.RECONVERGENT B0 ;  /* 0x0000000000007941 */ /* 0x000fea0003800200 */
.L_x_4034:
        /* <DEDUP_REMOVED lines=32> */
.L_x_4037:
[----:B------:R-:W-:Y:S05]  /*39d0*/  BSYNC.RECONVERGENT B0 ;  /* 0x0000000000007941 */ /* 0x000fea0003800200 */
.L_x_4036:
        /* <DEDUP_REMOVED lines=32> */
.L_x_4039:
[----:B------:R-:W-:Y:S05]  /*3be0*/  BSYNC.RECONVERGENT B0 ;  /* 0x0000000000007941 */ /* 0x000fea0003800200 */
.L_x_4038:
        /* <DEDUP_REMOVED lines=32> */
.L_x_4041:
[----:B------:R-:W-:Y:S05]  /*3df0*/  BSYNC.RECONVERGENT B0 ;  /* 0x0000000000007941 */ /* 0x000fea0003800200 */
.L_x_4040:
        /* <DEDUP_REMOVED lines=20> */
[-C--:B------:R-:W-:Y:S01]  /*3f40*/  IADD3 R20, P0, PT, R70, R67.reuse, RZ ;  /* 0x0000004346147210 */ /* 0x080fe20007f1e0ff */
        /* <DEDUP_REMOVED lines=20> */
[C---:B------:R-:W-:Y:S01]  /*4090*/  IMAD.X R21, R3.reuse, 0x1, R71, P0 ;  /* 0x0000000103157824 */ /* 0x040fe200000e0647 */
[----:B------:R-:W-:Y:S01]  /*40a0*/  IADD3.X R144, PT, PT, R3, R69, RZ, P1, !PT ;  /* 0x0000004503907210 */ /* 0x000fe20000ffe4ff */
[----:B------:R-:W-:Y:S01]  /*40b0*/  UIADD3 UR5, UPT, UPT, UR4, 0x860, URZ ;  /* 0x0000086004057890 */ /* 0x000fe2000fffe0ff */
[----:B------:R-:W-:-:S11]  /*40c0*/  UMOV UR6, UR7 ;  /* 0x0000000700067c82 */ /* 0x000fd60008000000 */
.L_x_4045:
[----:B------:R-:W-:Y:S01]  /*40d0*/  LOP3.LUT P6, RZ, R175, 0x200, RZ, 0xc0, !PT ;  /* 0x00000200afff7812 */ /* 0x000fe200078cc0ff */
[----:B------:R-:W-:Y:S01]  /*40e0*/  IMAD.MOV.U32 R14, RZ, RZ, R143 ;  /* 0x000000ffff0e7224 */ /* 0x000fe200078e008f */
[----:B------:R-:W-:Y:S02]  /*40f0*/  ISETP.GE.AND P5, PT, R52, R74, PT ;  /* 0x0000004a3400720c */ /* 0x000fe40003fa6270 */
[----:B------:R-:W-:Y:S02]  /*4100*/  MOV R15, R144 ;  /* 0x00000090000f7202 */ /* 0x000fe40000000f00 */
[-C--:B------:R-:W-:Y:S02]  /*4110*/  ISETP.GE.AND P4, PT, R53, R74.reuse, PT ;  /* 0x0000004a3500720c */ /* 0x080fe40003f86270 */
[-C--:B------:R-:W-:Y:S02]  /*4120*/  ISETP.GE.AND P3, PT, R54, R74.reuse, PT ;  /* 0x0000004a3600720c */ /* 0x080fe40003f66270 */
[----:B------:R-:W-:-:S02]  /*4130*/  ISETP.GE.AND P2, PT, R55, R74, PT ;  /* 0x0000004a3700720c */ /* 0x000fc40003f46270 */
[-C--:B------:R-:W-:Y:S01]  /*4140*/  ISETP.GE.AND P0, PT, R57, R74.reuse, PT ;  /* 0x0000004a3900720c */ /* 0x080fe20003f06270 */
[----:B------:R-:W2:Y:S01]  /*4150*/  @!P6 LDG.E.U16 R144, desc[UR18][R14.64+-0x200] ;  /* 0xfffe00120e90e981 */ /* 0x000ea2000c1e1500 */
[----:B------:R-:W-:-:S03]  /*4160*/  ISETP.GE.AND P1, PT, R56, R74, PT ;  /* 0x0000004a3800720c */ /* 0x000fc60003f26270 */
[----:B------:R-:W3:Y:S04]  /*4170*/  @!P5 LDG.E.U16 R19, desc[UR18][R14.64+-0x1c0] ;  /* 0xfffe40120e13d981 */ /* 0x000ee8000c1e1500 */
[----:B------:R-:W4:Y:S04]  /*4180*/  @!P4 LDG.E.U16 R23, desc[UR18][R14.64+-0x180] ;  /* 0xfffe80120e17c981 */ /* 0x000f28000c1e1500 */
[----:B------:R-:W5:Y:S04]  /*4190*/  @!P3 LDG.E.U16 R143, desc[UR18][R14.64+-0x140] ;  /* 0xfffec0120e8fb981 */ /* 0x000f68000c1e1500 */
[----:B------:R-:W5:Y:S04]  /*41a0*/  @!P2 LDG.E.U16 R145, desc[UR18][R14.64+-0x100] ;  /* 0xffff00120e91a981 */ /* 0x000f68000c1e1500 */
[----:B------:R-:W5:Y:S01]  /*41b0*/  @!P0 LDG.E.U16 R146, desc[UR18][R14.64+-0x80] ;  /* 0xffff80120e928981 */ /* 0x000f62000c1e1500 */
[----:B------:R-:W-:-:S03]  /*41c0*/  ISETP.GE.AND P0, PT, R58, R74, PT ;  /* 0x0000004a3a00720c */ /* 0x000fc60003f06270 */
[----:B------:R-:W5:Y:S10]  /*41d0*/  @!P1 LDG.E.U16 R147, desc[UR18][R14.64+-0xc0] ;  /* 0xffff40120e939981 */ /* 0x000f74000c1e1500 */
[----:B------:R-:W5:Y:S01]  /*41e0*/  @!P0 LDG.E.U16 R149, desc[UR18][R14.64+-0x40] ;  /* 0xffffc0120e958981 */ /* 0x000f62000c1e1500 */
[----:B------:R-:W-:-:S02]  /*41f0*/  ISETP.GE.AND P0, PT, R59, R74, PT ;  /* 0x0000004a3b00720c */ /* 0x000fc40003f06270 */
[-C--:B------:R-:W-:Y:S02]  /*4200*/  ISETP.GE.AND P1, PT, R61, R74.reuse, PT ;  /* 0x0000004a3d00720c */ /* 0x080fe40003f26270 */
[-C--:B------:R-:W-:Y:S02]  /*4210*/  ISETP.GE.AND P3, PT, R63, R74.reuse, PT ;  /* 0x0000004a3f00720c */ /* 0x080fe40003f66270 */
[-C--:B------:R-:W-:Y:S02]  /*4220*/  ISETP.GE.AND P2, PT, R62, R74.reuse, PT ;  /* 0x0000004a3e00720c */ /* 0x080fe40003f46270 */
[----:B------:R-:W-:-:S05]  /*4230*/  ISETP.GE.AND P5, PT, R65, R74, PT ;  /* 0x0000004a4100720c */ /* 0x000fca0003fa6270 */
[----:B------:R-:W5:Y:S01]  /*4240*/  @!P0 LDG.E.U16 R148, desc[UR18][R14.64] ;  /* 0x000000120e948981 */ /* 0x000f62000c1e1500 */
[-C--:B------:R-:W-:Y:S02]  /*4250*/  ISETP.GE.AND P0, PT, R60, R74.reuse, PT ;  /* 0x0000004a3c00720c */ /* 0x080fe40003f06270 */
[-C--:B------:R-:W-:Y:S01]  /*4260*/  ISETP.GE.AND P4, PT, R64, R74.reuse, PT ;  /* 0x0000004a4000720c */ /* 0x080fe20003f86270 */
[----:B------:R-:W5:Y:S01]  /*4270*/  @!P1 LDG.E.U16 R150, desc[UR18][R14.64+0x80] ;  /* 0x000080120e969981 */ /* 0x000f62000c1e1500 */
[----:B------:R-:W-:-:S03]  /*4280*/  ISETP.GE.AND P6, PT, R66, R74, PT ;  /* 0x0000004a4200720c */ /* 0x000fc60003fc6270 */
        /* <DEDUP_REMOVED lines=9> */
[----:B------:R-:W-:Y:S01]  /*4320*/  ISETP.GE.AND P0, PT, R52, R74, PT ;  /* 0x0000004a3400720c */ /* 0x000fe20003f06270 */
[----:B------:R-:W-:Y:S02]  /*4330*/  IMAD.MOV.U32 R18, RZ, RZ, RZ ;  /* 0x000000ffff127224 */ /* 0x000fe400078e00ff */
[----:B------:R-:W-:Y:S01]  /*4340*/  HFMA2 R22, -RZ, RZ, 0, 0 ;  /* 0x00000000ff167431 */ /* 0x000fe200000001ff */
[----:B------:R-:W-:Y:S01]  /*4350*/  MOV R16, R141 ;  /* 0x0000008d00107202 */ /* 0x000fe20000000f00 */
[----:B------:R-:W-:-:S05]  /*4360*/  IMAD.MOV.U32 R17, RZ, RZ, R142 ;  /* 0x000000ffff117224 */ /* 0x000fca00078e008e */
[----:B------:R1:W5:Y:S01]  /*4370*/  LDG.E R156, desc[UR18][R16.64] ;  /* 0x00000012109c7981 */ /* 0x000362000c1e1900 */
[----:B------:R-:W-:Y:S02]  /*4380*/  P2R R158, PR, RZ, 0x4 ;  /* 0x00000004ff9e7803 */ /* 0x000fe40000000000 */
[----:B-1----:R-:W-:Y:S02]  /*4390*/  MOV R16, RZ ;  /* 0x000000ff00107202 */ /* 0x002fe40000000f00 */
[-C--:B------:R-:W-:Y:S02]  /*43a0*/  ISETP.GE.AND P2, PT, R56, R74.reuse, PT ;  /* 0x0000004a3800720c */ /* 0x080fe40003f46270 */
[----:B--2---:R-:W-:Y:S02]  /*43b0*/  @!P1 PRMT R18, R144, 0x5410, RZ ;  /* 0x0000541090129816 */ /* 0x004fe400000000ff */
[----:B------:R-:W-:Y:S02]  /*43c0*/  ISETP.GE.AND P1, PT, R53, R74, PT ;  /* 0x0000004a3500720c */ /* 0x000fe40003f26270 */
[----:B---3--:R-:W-:-:S02]  /*43d0*/  @!P0 PRMT R18, R18, 0x5410, R19 ;  /* 0x0000541012128816 */ /* 0x008fc40000000013 */
[----:B------:R-:W-:-:S09]  /*43e0*/  ISETP.GE.AND P0, PT, R54, R74, PT ;  /* 0x0000004a3600720c */ /* 0x000fd20003f06270 */
[----:B----4-:R-:W-:-:S04]  /*43f0*/  @!P1 PRMT R22, R23, 0x5410, RZ ;  /* 0x0000541017169816 */ /* 0x010fc800000000ff */
[----:B-----5:R-:W-:Y:S02]  /*4400*/  @!P0 PRMT R22, R22, 0x5410, R143 ;  /* 0x0000541016168816 */ /* 0x020fe4000000008f */
[-C--:B------:R-:W-:Y:S02]  /*4410*/  ISETP.GE.AND P0, PT, R55, R74.reuse, PT ;  /* 0x0000004a3700720c */ /* 0x080fe40003f06270 */
[----:B------:R-:W-:Y:S01]  /*4420*/  ISETP.GE.AND P1, PT, R57, R74, PT ;  /* 0x0000004a3900720c */ /* 0x000fe20003f26270 */
[----:B------:R-:W-:-:S10]  /*4430*/  IMAD.MOV.U32 R144, RZ, RZ, RZ ;  /* 0x000000ffff907224 */ /* 0x000fd400078e00ff */
[----:B------:R-:W-:Y:S02]  /*4440*/  @!P0 PRMT R144, R145, 0x5410, RZ ;  /* 0x0000541091908816 */ /* 0x000fe400000000ff */
[----:B------:R-:W-:Y:S02]  /*4450*/  ISETP.GE.AND P0, PT, R58, R74, PT ;  /* 0x0000004a3a00720c */ /* 0x000fe40003f06270 */
[----:B------:R-:W-:-:S11]  /*4460*/  @!P1 PRMT R16, R146, 0x5410, RZ ;  /* 0x0000541092109816 */ /* 0x000fd600000000ff */
[----:B------:R-:W-:Y:S02]  /*4470*/  @!P0 PRMT R16, R16, 0x5410, R149 ;  /* 0x0000541010108816 */ /* 0x000fe40000000095 */
[----:B------:R-:W-:Y:S01]  /*4480*/  ISETP.GE.AND P0, PT, R59, R74, PT ;  /* 0x0000004a3b00720c */ /* 0x000fe20003f06270 */
[----:B------:R1:W-:Y:S01]  /*4490*/  STS.U16 [R75], R18 ;  /* 0x000000124b007388 */ /* 0x0003e20000000400 */
[----:B------:R-:W-:Y:S02]  /*44a0*/  PRMT R17, R18, 0x7632, R17 ;  /* 0x0000763212117816 */ /* 0x000fe40000000011 */
[----:B------:R-:W-:Y:S02]  /*44b0*/  ISETP.NE.AND P1, PT, R159, RZ, PT ;  /* 0x000000ff9f00720c */ /* 0x000fe40003f25270 */
[----:B------:R-:W-:Y:S01]  /*44c0*/  @!P2 PRMT R144, R144, 0x5410, R147 ;  /* 0x000054109090a816 */ /* 0x000fe20000000093 */
[----:B-1----:R-:W-:-:S06]  /*44d0*/  IMAD.MOV.U32 R18, RZ, RZ, RZ ;  /* 0x000000ffff127224 */ /* 0x002fcc00078e00ff */
[----:B------:R-:W-:Y:S02]  /*44e0*/  @!P0 PRMT R18, R148, 0x5410, RZ ;  /* 0x0000541094128816 */ /* 0x000fe400000000ff */
[----:B------:R-:W-:Y:S02]  /*44f0*/  ISETP.NE.AND P0, PT, R160, RZ, PT ;  /* 0x000000ffa000720c */ /* 0x000fe40003f05270 */
[----:B------:R-:W-:Y:S02]  /*4500*/  ISETP.NE.AND P2, PT, R158, RZ, PT ;  /* 0x000000ff9e00720c */ /* 0x000fe40003f45270 */
[----:B------:R-:W-:Y:S01]  /*4510*/  PRMT R19, R22, 0x7632, R19 ;  /* 0x0000763216137816 */ /* 0x000fe20000000013 */
[----:B------:R-:W-:Y:S01]  /*4520*/  STS.U16 [R76+0x40], R17 ;  /* 0x000040114c007388 */ /* 0x000fe20000000400 */
[----:B------:R-:W-:-:S03]  /*4530*/  PRMT R23, R144, 0x7632, R23 ;  /* 0x0000763290177816 */ /* 0x000fc60000000017 */
[----:B------:R1:W-:Y:S04]  /*4540*/  STS.U16 [R77+0x80], R22 ;  /* 0x000080164d007388 */ /* 0x0003e80000000400 */
[----:B------:R-:W-:Y:S01]  /*4550*/  STS.U16 [R78+0xc0], R19 ;  /* 0x0000c0134e007388 */ /* 0x000fe20000000400 */
[----:B------:R-:W-:-:S03]  /*4560*/  @!P0 PRMT R18, R18, 0x5410, R151 ;  /* 0x0000541012128816 */ /* 0x000fc60000000097 */
[----:B------:R2:W-:Y:S01]  /*4570*/  STS.U16 [R79+0x100], R144 ;  /* 0x000100904f007388 */ /* 0x0005e20000000400 */
[----:B-1----:R-:W-:Y:S01]  /*4580*/  HFMA2 R22, -RZ, RZ, 0, 0 ;  /* 0x00000000ff167431 */ /* 0x002fe200000001ff */
[----:B------:R-:W-:Y:S02]  /*4590*/  @!P1 PRMT R22, R150, 0x5410, RZ ;  /* 0x0000541096169816 */ /* 0x000fe400000000ff */
[----:B------:R-:W-:Y:S02]  /*45a0*/  MOV R146, RZ ;  /* 0x000000ff00927202 */ /* 0x000fe40000000f00 */
[----:B------:R-:W-:Y:S01]  /*45b0*/  PRMT R143, R16, 0x7632, R143 ;  /* 0x00007632108f7816 */ /* 0x000fe2000000008f */
[----:B--2---:R-:W-:Y:S01]  /*45c0*/  IMAD.MOV.U32 R144, RZ, RZ, RZ ;  /* 0x000000ffff907224 */ /* 0x004fe200078e00ff */
[----:B------:R-:W-:Y:S02]  /*45d0*/  @!P3 PRMT R144, R152, 0x5410, RZ ;  /* 0x000054109890b816 */ /* 0x000fe400000000ff */
[----:B------:R-:W-:-:S02]  /*45e0*/  @!P2 PRMT R22, R22, 0x5410, R153 ;  /* 0x000054101616a816 */ /* 0x000fc40000000099 */
[----:B------:R-:W-:Y:S02]  /*45f0*/  @!P5 PRMT R146, R154, 0x5410, RZ ;  /* 0x000054109a92d816 */ /* 0x000fe400000000ff */
[----:B------:R-:W-:Y:S01]  /*4600*/  P2R R147, PR, RZ, 0x2 ;  /* 0x00000002ff937803 */ /* 0x000fe20000000000 */
[----:B------:R1:W-:Y:S01]  /*4610*/  STS.U16 [R80+0x140], R23 ;  /* 0x0001401750007388 */ /* 0x0003e20000000400 */
[----:B------:R-:W-:Y:S02]  /*4620*/  PRMT R17, R18, 0x7632, R17 ;  /* 0x0000763212117816 */ /* 0x000fe40000000011 */
[----:B------:R-:W-:Y:S02]  /*4630*/  @!P4 PRMT R144, R144, 0x5410, R155 ;  /* 0x000054109090c816 */ /* 0x000fe4000000009b */
[----:B------:R-:W-:Y:S01]  /*4640*/  ISETP.GE.AND P1, PT, R51, R74, PT ;  /* 0x0000004a3300720c */ /* 0x000fe20003f26270 */
[----:B------:R-:W-:Y:S01]  /*4650*/  STS.U16 [R81+0x180], R16 ;  /* 0x0001801051007388 */ /* 0x000fe20000000400 */
[----:B------:R-:W-:-:S02]  /*4660*/  PRMT R19, R22, 0x7632, R19 ;  /* 0x0000763216137816 */ /* 0x000fc40000000013 */
[----:B------:R-:W-:Y:S01]  /*4670*/  @!P6 PRMT R146, R146, 0x5410, R157 ;  /* 0x000054109292e816 */ /* 0x000fe2000000009d */
[----:B------:R2:W-:Y:S01]  /*4680*/  STS.U16 [R82+0x1c0], R143 ;  /* 0x0001c08f52007388 */ /* 0x0005e20000000400 */
[----:B-1----:R-:W-:-:S03]  /*4690*/  PRMT R23, R144, 0x7632, R23 ;  /* 0x0000763290177816 */ /* 0x002fc60000000017 */
[----:B------:R-:W-:Y:S04]  /*46a0*/  STS.U16 [R83+0x200], R18 ;  /* 0x0002001253007388 */ /* 0x000fe80000000400 */
[----:B------:R1:W-:Y:S01]  /*46b0*/  STS.U16 [R84+0x240], R17 ;  /* 0x0002401154007388 */ /* 0x0003e20000000400 */
[----:B--2---:R-:W-:-:S03]  /*46c0*/  PRMT R143, R146, 0x7632, R143 ;  /* 0x00007632928f7816 */ /* 0x004fc6000000008f */
[----:B------:R2:W-:Y:S04]  /*46d0*/  STS.U16 [R85+0x280], R22 ;  /* 0x0002801655007388 */ /* 0x0005e80000000400 */
[----:B------:R3:W-:Y:S04]  /*46e0*/  STS.U16 [R86+0x2c0], R19 ;  /* 0x0002c01356007388 */ /* 0x0007e80000000400 */
[----:B------:R-:W-:Y:S04]  /*46f0*/  STS.U16 [R87+0x300], R144 ;  /* 0x0003009057007388 */ /* 0x000fe80000000400 */
[----:B------:R4:W-:Y:S04]  /*4700*/  STS.U16 [R88+0x340], R23 ;  /* 0x0003401758007388 */ /* 0x0009e80000000400 */
[----:B------:R-:W-:Y:S04]  /*4710*/  STS.U16 [R89+0x380], R146 ;  /* 0x0003809259007388 */ /* 0x000fe80000000400 */
[----:B------:R-:W-:Y:S01]  /*4720*/  STS.U16 [R90+0x3c0], R143 ;  /* 0x0003c08f5a007388 */ /* 0x000fe20000000400 */
[----:B------:R-:W-:-:S03]  /*4730*/  NOP ;  /* 0x0000000000007918 */ /* 0x000fc60000000000 */
[----:B-1----:R-:W5:Y:S01]  /*4740*/  @!P1 LDG.E.U16 R17, desc[UR18][R20.64+-0x200] ;  /* 0xfffe001214119981 */ /* 0x002f62000c1e1500 */
[----:B------:R-:W-:Y:S02]  /*4750*/  P2R R148, PR, RZ, 0x1 ;  /* 0x00000001ff947803 */ /* 0x000fe40000000000 */
[----:B------:R-:W-:Y:S01]  /*4760*/  ISETP.GE.AND P0, PT, R53, R74, PT ;  /* 0x0000004a3500720c */ /* 0x000fe20003f06270 */
[----:B------:R-:W-:Y:S02]  /*4770*/  IMAD.MOV.U32 R16, RZ, RZ, RZ ;  /* 0x000000ffff107224 */ /* 0x000fe400078e00ff */
[----:B------:R-:W-:Y:S02]  /*4780*/  HFMA2 R18, -RZ, RZ, 0, 0 ;  /* 0x00000000ff127431 */ /* 0x000fe400000001ff */
[----:B--2---:R-:W-:Y:S01]  /*4790*/  IMAD.MOV.U32 R22, RZ, RZ, RZ ;  /* 0x000000ffff167224 */ /* 0x004fe200078e00ff */
[----:B------:R-:W-:Y:S02]  /*47a0*/  P2R R145, PR, RZ, 0x4 ;  /* 0x00000004ff917803 */ /* 0x000fe40000000000 */
[----:B------:R-:W-:Y:S01]  /*47b0*/  MOV R150, RZ ;  /* 0x000000ff00967202 */ /* 0x000fe20000000f00 */
[----:B------:R-:W-:-:S02]  /*47c0*/  IMAD.MOV.U32 R154, RZ, RZ, RZ ;  /* 0x000000ffff9a7224 */ /* 0x000fc400078e00ff */
[----:B---3--:R-:W-:Y:S01]  /*47d0*/  FMUL.FTZ R19, R156, 1.4426950216293334961 ;  /* 0x3fb8aa3b9c137820 */ /* 0x008fe20000410000 */
[----:B------:R-:W2:Y:S04]  /*47e0*/  @!P4 LDG.E.U16 R177, desc[UR18][R20.64+0x140] ;  /* 0x0001401214b1c981 */ /* 0x000ea8000c1e1500 */
[----:B------:R-:W3:Y:S04]  /*47f0*/  @!P5 LDG.E.U16 R179, desc[UR18][R20.64+0x180] ;  /* 0x0001801214b3d981 */ /* 0x000ee8000c1e1500 */
[----:B------:R-:W2:Y:S01]  /*4800*/  @!P6 LDG.E.U16 R181, desc[UR18][R20.64+0x1c0] ;  /* 0x0001c01214b5e981 */ /* 0x000ea2000c1e1500 */
[----:B-----5:R-:W-:-:S03]  /*4810*/  @!P1 PRMT R16, R17, 0x5410, RZ ;  /* 0x0000541011109816 */ /* 0x020fc600000000ff */
[----:B------:R-:W5:Y:S01]  /*4820*/  @!P0 LDG.E.U16 R17, desc[UR18][R20.64+-0x180] ;  /* 0xfffe801214118981 */ /* 0x000f62000c1e1500 */
[----:B------:R-:W-:Y:S02]  /*4830*/  ISETP.GE.AND P1, PT, R55, R74, PT ;  /* 0x0000004a3700720c */ /* 0x000fe40003f26270 */
[----:B-----5:R-:W-:-:S11]  /*4840*/  @!P0 PRMT R18, R17, 0x5410, RZ ;  /* 0x0000541011128816 */ /* 0x020fd600000000ff */
[----:B------:R-:W5:Y:S01]  /*4850*/  @!P1 LDG.E.U16 R17, desc[UR18][R20.64+-0x100] ;  /* 0xffff001214119981 */ /* 0x000f62000c1e1500 */
[----:B------:R-:W-:Y:S02]  /*4860*/  ISETP.GE.AND P0, PT, R52, R74, PT ;  /* 0x0000004a3400720c */ /* 0x000fe40003f06270 */
[----:B-----5:R-:W-:-:S11]  /*4870*/  @!P1 PRMT R22, R17, 0x5410, RZ ;  /* 0x0000541011169816 */ /* 0x020fd600000000ff */
[----:B------:R-:W5:Y:S01]  /*4880*/  @!P0 LDG.E.U16 R17, desc[UR18][R20.64+-0x1c0] ;  /* 0xfffe401214118981 */ /* 0x000f62000c1e1500 */
[----:B------:R-:W-:Y:S02]  /*4890*/  ISETP.GE.AND P1, PT, R54, R74, PT ;  /* 0x0000004a3600720c */ /* 0x000fe40003f26270 */
[----:B-----5:R-:W-:-:S11]  /*48a0*/  @!P0 PRMT R16, R16, 0x5410, R17 ;  /* 0x0000541010108816 */ /* 0x020fd60000000011 */
[----:B------:R-:W5:Y:S01]  /*48b0*/  @!P1 LDG.E.U16 R17, desc[UR18][R20.64+-0x140] ;  /* 0xfffec01214119981 */ /* 0x000f62000c1e1500 */
[-C--:B------:R-:W-:Y:S02]  /*48c0*/  ISETP.GE.AND P0, PT, R56, R74.reuse, PT ;  /* 0x0000004a3800720c */ /* 0x080fe40003f06270 */
[----:B------:R-:W-:Y:S02]  /*48d0*/  ISETP.GE.AND P2, PT, R57, R74, PT ;  /* 0x0000004a3900720c */ /* 0x000fe40003f46270 */
[----:B-----5:R-:W-:-:S09]  /*48e0*/  @!P1 PRMT R18, R18, 0x5410, R17 ;  /* 0x0000541012129816 */ /* 0x020fd20000000011 */
[----:B------:R-:W5:Y:S01]  /*48f0*/  @!P0 LDG.E.U16 R17, desc[UR18][R20.64+-0xc0] ;  /* 0xffff401214118981 */ /* 0x000f62000c1e1500 */
[-C--:B------:R-:W-:Y:S02]  /*4900*/  ISETP.GE.AND P1, PT, R58, R74.reuse, PT ;  /* 0x0000004a3a00720c */ /* 0x080fe40003f26270 */
[----:B-----5:R-:W-:Y:S02]  /*4910*/  @!P0 PRMT R22, R22, 0x5410, R17 ;  /* 0x0000541016168816 */ /* 0x020fe40000000011 */
[----:B------:R-:W5:Y:S01]  /*4920*/  @!P2 LDG.E.U16 R17, desc[UR18][R20.64+-0x80] ;  /* 0xffff80121411a981 */ /* 0x000f62000c1e1500 */
[----:B------:R-:W-:Y:S02]  /*4930*/  ISETP.GE.AND P0, PT, R59, R74, PT ;  /* 0x0000004a3b00720c */ /* 0x000fe40003f06270 */
[----:B-----5:R-:W-:-:S06]  /*4940*/  @!P2 PRMT R150, R17, 0x5410, RZ ;  /* 0x000054101196a816 */ /* 0x020fcc00000000ff */
[----:B------:R-:W5:Y:S02]  /*4950*/  @!P1 LDG.E.U16 R17, desc[UR18][R20.64+-0x40] ;  /* 0xffffc01214119981 */ /* 0x000f64000c1e1500 */
[----:B-----5:R-:W-:-:S03]  /*4960*/  @!P1 PRMT R150, R150, 0x5410, R17 ;  /* 0x0000541096969816 */ /* 0x020fc60000000011 */
[----:B------:R-:W5:Y:S02]  /*4970*/  @!P0 LDG.E.U16 R17, desc[UR18][R20.64] ;  /* 0x0000001214118981 */ /* 0x000f64000c1e1500 */
[----:B-----5:R-:W-:Y:S02]  /*4980*/  @!P0 PRMT R154, R17, 0x5410, RZ ;  /* 0x00005410119a8816 */ /* 0x020fe400000000ff */
[----:B------:R-:W-:-:S13]  /*4990*/  ISETP.NE.AND P0, PT, R148, RZ, PT ;  /* 0x000000ff9400720c */ /* 0x000fda0003f05270 */
[----:B------:R-:W5:Y:S01]  /*49a0*/  @!P0 LDG.E.U16 R17, desc[UR18][R20.64+0x40] ;  /* 0x0000401214118981 */ /* 0x000f62000c1e1500 */
[----:B----4-:R-:W-:-:S06]  /*49b0*/  FMUL.FTZ R23, R19, R95 ;  /* 0x0000005f13177220 */ /* 0x010fcc0000410000 */
[----:B------:R-:W1:Y:S01]  /*49c0*/  MUFU.EX2 R23, R23 ;  /* 0x0000001700177308 */ /* 0x000e620000000800 */
[----:B------:R-:W-:Y:S01]  /*49d0*/  ISETP.NE.AND P1, PT, R147, RZ, PT ;  /* 0x000000ff9300720c */ /* 0x000fe20003f25270 */
[----:B------:R-:W-:Y:S01]  /*49e0*/  FMUL.FTZ R147, R19, R96 ;  /* 0x0000006013937220 */ /* 0x000fe20000410000 */
[----:B------:R-:W-:-:S03]  /*49f0*/  ISETP.NE.AND P2, PT, R145, RZ, PT ;  /* 0x000000ff9100720c */ /* 0x000fc60003f45270 */
[----:B------:R-:W4:Y:S01]  /*4a00*/  MUFU.EX2 R145, R147 ;  /* 0x0000009300917308 */ /* 0x000f220000000800 */
[----:B------:R-:W-:-:S04]  /*4a10*/  FMUL.FTZ R151, R19, R93 ;  /* 0x0000005d13977220 */ /* 0x000fc80000410000 */
[----:B------:R-:W-:Y:S01]  /*4a20*/  MUFU.EX2 R149, R151 ;  /* 0x0000009700957308 */ /* 0x000fe20000000800 */
[----:B-----5:R-:W-:Y:S02]  /*4a30*/  @!P0 PRMT R154, R154, 0x5410, R17 ;  /* 0x000054109a9a8816 */ /* 0x020fe40000000011 */
[----:B------:R-:W5:Y:S01]  /*4a40*/  LDS.U16 R17, [R91] ;  /* 0x000000005b117984 */ /* 0x000f620000000400 */
[----:B------:R-:W-:Y:S02]  /*4a50*/  ISETP.GE.U32.AND P0, PT, R31, R74, PT ;  /* 0x0000004a1f00720c */ /* 0x000fe40003f06070 */
[----:B-----5:R-:W-:-:S05]  /*4a60*/  SHF.L.U32 R17, R17, 0x10, RZ ;  /* 0x0000001011117819 */ /* 0x020fca00000006ff */
[----:B------:R-:W-:-:S05]  /*4a70*/  FMUL.FTZ R17, R108, R17 ;  /* 0x000000116c117220 */ /* 0x000fca0000410000 */
[----:B------:R-:W-:Y:S02]  /*4a80*/  FSEL R144, R17, RZ, !P0 ;  /* 0x000000ff11907208 */ /* 0x000fe40004000000 */
[----:B------:R-:W5:Y:S02]  /*4a90*/  LDS.U16 R17, [R91+0x2] ;  /* 0x000002005b117984 */ /* 0x000f640000000400 */
[----:B-----5:R-:W-:Y:S02]  /*4aa0*/  IMAD.U32 R146, R17, 0x10000, RZ ;  /* 0x0001000011927824 */ /* 0x020fe400078e00ff */
[----:B------:R-:W5:Y:S01]  /*4ab0*/  LDS.U16 R17, [R91+0x4] ;  /* 0x000004005b117984 */ /* 0x000f620000000400 */
[----:B-1----:R-:W-:Y:S01]  /*4ac0*/  FSEL R143, R23, 1, !P0 ;  /* 0x3f800000178f7808 */ /* 0x002fe20004000000 */
[----:B------:R-:W-:Y:S01]  /*4ad0*/  FMUL.FTZ R23, R19, R92 ;  /* 0x0000005c13177220 */ /* 0x000fe20000410000 */
[----:B------:R-:W-:-:S05]  /*4ae0*/  FMUL.FTZ R146, R107, R146 ;  /* 0x000000926b927220 */ /* 0x000fca0000410000 */
[----:B------:R-:W1:Y:S01]  /*4af0*/  MUFU.EX2 R23, R23 ;  /* 0x0000001700177308 */ /* 0x000e620000000800 */
[----:B-----5:R-:W-:Y:S02]  /*4b00*/  SHF.L.U32 R148, R17, 0x10, RZ ;  /* 0x0000001011947819 */ /* 0x020fe400000006ff */
[----:B------:R-:W5:Y:S01]  /*4b10*/  LDS.U16 R17, [R91+0x6] ;  /* 0x000006005b117984 */ /* 0x000f620000000400 */
[----:B------:R-:W-:Y:S02]  /*4b20*/  ISETP.GE.U32.AND P0, PT, R45, R74, PT ;  /* 0x0000004a2d00720c */ /* 0x000fe40003f06070 */
[----:B------:R-:W-:Y:S02]  /*4b30*/  FMUL.FTZ R148, R103, R148 ;  /* 0x0000009467947220 */ /* 0x000fe40000410000 */
[----:B----4-:R-:W-:Y:S02]  /*4b40*/  FSEL R145, R145, 1, !P0 ;  /* 0x3f80000091917808 */ /* 0x010fe40004000000 */
[----:B------:R-:W-:-:S02]  /*4b50*/  FSEL R146, R146, RZ, !P0 ;  /* 0x000000ff92927208 */ /* 0x000fc40004000000 */
[----:B------:R-:W-:-:S04]  /*4b60*/  ISETP.GE.U32.AND P0, PT, R44, R74, PT ;  /* 0x0000004a2c00720c */ /* 0x000fc80003f06070 */
[----:B-1----:R-:W-:Y:S02]  /*4b70*/  FSEL R147, R23, 1, !P0 ;  /* 0x3f80000017937808 */ /* 0x002fe40004000000 */
[----:B------:R-:W-:Y:S02]  /*4b80*/  FSEL R148, R148, RZ, !P0 ;  /* 0x000000ff94947208 */ /* 0x000fe40004000000 */
[----:B------:R-:W-:Y:S01]  /*4b90*/  ISETP.GE.U32.AND P0, PT, R43, R74, PT ;  /* 0x0000004a2b00720c */ /* 0x000fe20003f06070 */
[----:B-----5:R-:W-:-:S04]  /*4ba0*/  IMAD.U32 R17, R17, 0x10000, RZ ;  /* 0x0001000011117824 */ /* 0x020fc800078e00ff */
[----:B------:R-:W-:-:S05]  /*4bb0*/  FMUL.FTZ R17, R102, R17 ;  /* 0x0000001166117220 */ /* 0x000fca0000410000 */
[----:B------:R-:W-:Y:S02]  /*4bc0*/  FSEL R152, R17, RZ, !P0 ;  /* 0x000000ff11987208 */ /* 0x000fe40004000000 */
[----:B------:R-:W1:Y:S01]  /*4bd0*/  LDS.U16 R17, [R91+0x8] ;  /* 0x000008005b117984 */ /* 0x000e620000000400 */
[----:B------:R-:W-:-:S06]  /*4be0*/  FMUL.FTZ R23, R19, R94 ;  /* 0x0000005e13177220 */ /* 0x000fcc0000410000 */
[----:B------:R-:W4:Y:S01]  /*4bf0*/  MUFU.EX2 R23, R23 ;  /* 0x0000001700177308 */ /* 0x000f220000000800 */
[----:B-1----:R-:W-:Y:S02]  /*4c00*/  SHF.L.U32 R156, R17, 0x10, RZ ;  /* 0x00000010119c7819 */ /* 0x002fe400000006ff */
[----:B------:R-:W1:Y:S01]  /*4c10*/  LDS.U16 R17, [R91+0xa] ;  /* 0x00000a005b117984 */ /* 0x000e620000000400 */
[----:B------:R-:W-:Y:S02]  /*4c20*/  FSEL R149, R149, 1, !P0 ;  /* 0x3f80000095957808 */ /* 0x000fe40004000000 */
[----:B------:R-:W-:Y:S01]  /*4c30*/  FMUL.FTZ R156, R113, R156 ;  /* 0x0000009c719c7220 */ /* 0x000fe20000410000 */
[----:B------:R-:W-:-:S04]  /*4c40*/  ISETP.GE.U32.AND P0, PT, R42, R74, PT ;  /* 0x0000004a2a00720c */ /* 0x000fc80003f06070 */
[----:B----4-:R-:W-:Y:S02]  /*4c50*/  FSEL R151, R23, 1, !P0 ;  /* 0x3f80000017977808 */ /* 0x010fe40004000000 */
[----:B------:R-:W-:Y:S02]  /*4c60*/  FSEL R156, R156, RZ, !P0 ;  /* 0x000000ff9c9c7208 */ /* 0x000fe40004000000 */
[----:B------:R-:W-:Y:S01]  /*4c70*/  ISETP.GE.U32.AND P0, PT, R41, R74, PT ;  /* 0x0000004a2900720c */ /* 0x000fe20003f06070 */
[----:B-1----:R-:W-:-:S04]  /*4c80*/  IMAD.U32 R17, R17, 0x10000, RZ ;  /* 0x0001000011117824 */ /* 0x002fc800078e00ff */
[----:B------:R-:W-:-:S05]  /*4c90*/  FMUL.FTZ R17, R128, R17 ;  /* 0x0000001180117220 */ /* 0x000fca0000410000 */
[----:B------:R-:W-:Y:S02]  /*4ca0*/  FSEL R158, R17, RZ, !P0 ;  /* 0x000000ff119e7208 */ /* 0x000fe40004000000 */
[----:B------:R-:W1:Y:S01]  /*4cb0*/  LDS.U16 R17, [R91+0xc] ;  /* 0x00000c005b117984 */ /* 0x000e620000000400 */
[----:B------:R-:W-:-:S04]  /*4cc0*/  FMUL.FTZ R155, R19, R97 ;  /* 0x00000061139b7220 */ /* 0x000fc80000410000 */
[----:B------:R-:W4:Y:S02]  /*4cd0*/  MUFU.EX2 R153, R155 ;  /* 0x0000009b00997308 */ /* 0x000f240000000800 */
[----:B----4-:R-:W-:Y:S02]  /*4ce0*/  FSEL R153, R153, 1, !P0 ;  /* 0x3f80000099997808 */ /* 0x010fe40004000000 */
[----:B------:R-:W-:Y:S02]  /*4cf0*/  ISETP.GE.U32.AND P0, PT, R40, R74, PT ;  /* 0x0000004a2800720c */ /* 0x000fe40003f06070 */
[----:B-1----:R-:W-:-:S05]  /*4d00*/  SHF.L.U32 R17, R17, 0x10, RZ ;  /* 0x0000001011117819 */ /* 0x002fca00000006ff */
[----:B------:R-:W-:-:S05]  /*4d10*/  FMUL.FTZ R17, R130, R17 ;  /* 0x0000001182117220 */ /* 0x000fca0000410000 */
[----:B------:R-:W-:Y:S02]  /*4d20*/  FSEL R160, R17, RZ, !P0 ;  /* 0x000000ff11a07208 */ /* 0x000fe40004000000 */
[----:B------:R-:W1:Y:S01]  /*4d30*/  LDS.U16 R17, [R91+0xe] ;  /* 0x00000e005b117984 */ /* 0x000e620000000400 */
[----:B------:R-:W-:-:S06]  /*4d40*/  FMUL.FTZ R23, R19, R98 ;  /* 0x0000006213177220 */ /* 0x000fcc0000410000 */
[----:B------:R-:W4:Y:S02]  /*4d50*/  MUFU.EX2 R23, R23 ;  /* 0x0000001700177308 */ /* 0x000f240000000800 */
[----:B----4-:R-:W-:Y:S02]  /*4d60*/  FSEL R155, R23, 1, !P0 ;  /* 0x3f800000179b7808 */ /* 0x010fe40004000000 */
[----:B------:R-:W-:Y:S01]  /*4d70*/  ISETP.GE.U32.AND P0, PT, R39, R74, PT ;  /* 0x0000004a2700720c */ /* 0x000fe20003f06070 */
[----:B-1----:R-:W-:-:S04]  /*4d80*/  IMAD.U32 R17, R17, 0x10000, RZ ;  /* 0x0001000011117824 */ /* 0x002fc800078e00ff */
[----:B------:R-:W-:-:S05]  /*4d90*/  FMUL.FTZ R17, R132, R17 ;  /* 0x0000001184117220 */ /* 0x000fca0000410000 */
[----:B------:R-:W-:Y:S02]  /*4da0*/  FSEL R162, R17, RZ, !P0 ;  /* 0x000000ff11a27208 */ /* 0x000fe40004000000 */
[----:B------:R-:W1:Y:S01]  /*4db0*/  LDS.U16 R17, [R91+0x10] ;  /* 0x000010005b117984 */ /* 0x000e620000000400 */
[C---:B------:R-:W-:Y:S01]  /*4dc0*/  FMUL.FTZ R157, R19.reuse, R99 ;  /* 0x00000063139d7220 */ /* 0x040fe20000410000 */
[----:B------:R-:W-:-:S05]  /*4dd0*/  FMUL.FTZ R23, R19, R106 ;  /* 0x0000006a13177220 */ /* 0x000fca0000410000 */
[----:B------:R-:W4:Y:S01]  /*4de0*/  MUFU.EX2 R157, R157 ;  /* 0x0000009d009d7308 */ /* 0x000f220000000800 */
[----:B-1----:R-:W-:Y:S02]  /*4df0*/  SHF.L.U32 R164, R17, 0x10, RZ ;  /* 0x0000001011a47819 */ /* 0x002fe400000006ff */
[----:B------:R-:W1:Y:S01]  /*4e00*/  LDS.U16 R17, [R91+0x12] ;  /* 0x000012005b117984 */ /* 0x000e620000000400 */
[----:B------:R-:W5:Y:S01]  /*4e10*/  MUFU.EX2 R23, R23 ;  /* 0x0000001700177308 */ /* 0x000f620000000800 */
[----:B----4-:R-:W-:Y:S01]  /*4e20*/  FSEL R159, R157, 1, !P0 ;  /* 0x3f8000009d9f7808 */ /* 0x010fe20004000000 */
[----:B------:R-:W-:Y:S01]  /*4e30*/  FMUL.FTZ R164, R133, R164 ;  /* 0x000000a485a47220 */ /* 0x000fe20000410000 */
[----:B------:R-:W-:-:S04]  /*4e40*/  ISETP.GE.U32.AND P0, PT, R38, R74, PT ;  /* 0x0000004a2600720c */ /* 0x000fc80003f06070 */
[----:B------:R-:W-:Y:S02]  /*4e50*/  FSEL R164, R164, RZ, !P0 ;  /* 0x000000ffa4a47208 */ /* 0x000fe40004000000 */
[----:B-----5:R-:W-:Y:S02]  /*4e60*/  FSEL R157, R23, 1, !P0 ;  /* 0x3f800000179d7808 */ /* 0x020fe40004000000 */
[----:B------:R-:W-:Y:S01]  /*4e70*/  ISETP.GE.U32.AND P0, PT, R37, R74, PT ;  /* 0x0000004a2500720c */ /* 0x000fe20003f06070 */
[----:B-1----:R-:W-:-:S04]  /*4e80*/  IMAD.U32 R17, R17, 0x10000, RZ ;  /* 0x0001000011117824 */ /* 0x002fc800078e00ff */
[----:B------:R-:W-:-:S05]  /*4e90*/  FMUL.FTZ R17, R134, R17 ;  /* 0x0000001186117220 */ /* 0x000fca0000410000 */
[----:B------:R-:W-:Y:S02]  /*4ea0*/  FSEL R166, R17, RZ, !P0 ;  /* 0x000000ff11a67208 */ /* 0x000fe40004000000 */
[----:B------:R-:W1:Y:S01]  /*4eb0*/  LDS.U16 R17, [R91+0x14] ;  /* 0x000014005b117984 */ /* 0x000e620000000400 */
[C---:B------:R-:W-:Y:S01]  /*4ec0*/  FMUL.FTZ R163, R19.reuse, R111 ;  /* 0x0000006f13a37220 */ /* 0x040fe20000410000 */
[----:B------:R-:W-:-:S03]  /*4ed0*/  FMUL.FTZ R23, R19, R112 ;  /* 0x0000007013177220 */ /* 0x000fc60000410000 */
[----:B------:R-:W4:Y:S04]  /*4ee0*/  MUFU.EX2 R161, R163 ;  /* 0x000000a300a17308 */ /* 0x000f280000000800 */
[----:B------:R-:W5:Y:S01]  /*4ef0*/  MUFU.EX2 R23, R23 ;  /* 0x0000001700177308 */ /* 0x000f620000000800 */
[----:B-1----:R-:W-:Y:S02]  /*4f00*/  SHF.L.U32 R168, R17, 0x10, RZ ;  /* 0x0000001011a87819 */ /* 0x002fe400000006ff */
[----:B------:R-:W1:Y:S01]  /*4f10*/  LDS.U16 R17, [R91+0x16] ;  /* 0x000016005b117984 */ /* 0x000e620000000400 */
[----:B----4-:R-:W-:Y:S02]  /*4f20*/  FSEL R161, R161, 1, !P0 ;  /* 0x3f800000a1a17808 */ /* 0x010fe40004000000 */
[----:B------:R-:W-:Y:S01]  /*4f30*/  FMUL.FTZ R168, R135, R168 ;  /* 0x000000a887a87220 */ /* 0x000fe20000410000 */
[----:B------:R-:W-:-:S04]  /*4f40*/  ISETP.GE.U32.AND P0, PT, R36, R74, PT ;  /* 0x0000004a2400720c */ /* 0x000fc80003f06070 */
[----:B-----5:R-:W-:Y:S02]  /*4f50*/  FSEL R163, R23, 1, !P0 ;  /* 0x3f80000017a37808 */ /* 0x020fe40004000000 */
[----:B------:R-:W-:Y:S02]  /*4f60*/  FSEL R168, R168, RZ, !P0 ;  /* 0x000000ffa8a87208 */ /* 0x000fe40004000000 */
        /* <DEDUP_REMOVED lines=31> */
[----:B------:R-:W-:Y:S01]  /*5160*/  FSEL R176, R176, RZ, !P0 ;  /* 0x000000ffb0b07208 */ /* 0x000fe20004000000 */
[----:B------:R-:W-:Y:S01]  /*5170*/  FMUL.FTZ R180, R143, R145 ;  /* 0x000000918fb47220 */ /* 0x000fe20000410000 */
[----:B------:R-:W-:Y:S01]  /*5180*/  ISETP.GE.U32.AND P0, PT, R7, R74, PT ;  /* 0x0000004a0700720c */ /* 0x000fe20003f06070 */
[----:B------:R-:W-:Y:S01]  /*5190*/  FMUL.FTZ R19, R19, R100 ;  /* 0x0000006413137220 */ /* 0x000fe20000410000 */
[----:B------:R-:W4:Y:S01]  /*51a0*/  @!P3 LDG.E.U16 R23, desc[UR18][R20.64+0x100] ;  /* 0x000100121417b981 */ /* 0x000f22000c1e1500 */
[----:B-1----:R-:W-:-:S04]  /*51b0*/  IMAD.U32 R17, R17, 0x10000, RZ ;  /* 0x0001000011117824 */ /* 0x002fc800078e00ff */
[----:B------:R-:W-:-:S05]  /*51c0*/  FMUL.FTZ R17, R140, R17 ;  /* 0x000000118c117220 */ /* 0x000fca0000410000 */
[----:B------:R-:W-:Y:S01]  /*51d0*/  FSEL R178, R17, RZ, !P0 ;  /* 0x000000ff11b27208 */ /* 0x000fe20004000000 */
[----:B------:R-:W-:-:S04]  /*51e0*/  FFMA.FTZ R17, R144, R145, R146 ;  /* 0x0000009190117223 */ /* 0x000fc80000010092 */
        /* <DEDUP_REMOVED lines=10> */
[----:B------:R-:W1:Y:S01]  /*5290*/  MUFU.EX2 R19, R19 ;  /* 0x0000001300137308 */ /* 0x000e620000000800 */
[----:B------:R-:W-:Y:S02]  /*52a0*/  FMUL.FTZ R180, R151, R180 ;  /* 0x000000b497b47220 */ /* 0x000fe40000410000 */
[----:B------:R-:W-:Y:S02]  /*52b0*/  FFMA.FTZ R17, R163, R17, R168 ;  /* 0x00000011a3117223 */ /* 0x000fe400000100a8 */
[----:B------:R-:W-:Y:S02]  /*52c0*/  FMUL.FTZ R180, R153, R180 ;  /* 0x000000b499b47220 */ /* 0x000fe40000410000 */
[----:B------:R-:W-:Y:S02]  /*52d0*/  FFMA.FTZ R17, R165, R17, R170 ;  /* 0x00000011a5117223 */ /* 0x000fe400000100aa */
[----:B------:R-:W-:-:S02]  /*52e0*/  FMUL.FTZ R180, R155, R180 ;  /* 0x000000b49bb47220 */ /* 0x000fc40000410000 */
[----:B------:R-:W-:Y:S02]  /*52f0*/  FFMA.FTZ R17, R167, R17, R172 ;  /* 0x00000011a7117223 */ /* 0x000fe400000100ac */
[----:B------:R-:W-:Y:S02]  /*5300*/  FMUL.FTZ R180, R159, R180 ;  /* 0x000000b49fb47220 */ /* 0x000fe40000410000 */
[----:B------:R-:W-:Y:S01]  /*5310*/  FFMA.FTZ R17, R169, R17, R174 ;  /* 0x00000011a9117223 */ /* 0x000fe200000100ae */
[----:B-1----:R-:W-:Y:S01]  /*5320*/  FSEL R173, R19, 1, !P0 ;  /* 0x3f80000013ad7808 */ /* 0x002fe20004000000 */
[----:B------:R-:W-:Y:S02]  /*5330*/  FMUL.FTZ R180, R157, R180 ;  /* 0x000000b49db47220 */ /* 0x000fe40000410000 */
[----:B------:R-:W-:Y:S01]  /*5340*/  FFMA.FTZ R17, R171, R17, R176 ;  /* 0x00000011ab117223 */ /* 0x000fe200000100b0 */
[----:B------:R-:W-:Y:S01]  /*5350*/  ISETP.GE.AND P0, PT, R73, 0x1, PT ;  /* 0x000000014900780c */ /* 0x000fe20003f06270 */
[----:B------:R-:W-:Y:S01]  /*5360*/  FMUL.FTZ R180, R161, R180 ;  /* 0x000000b4a1b47220 */ /* 0x000fe20000410000 */
[----:B------:R-:W5:Y:S01]  /*5370*/  @!P2 LDG.E.U16 R19, desc[UR18][R20.64+0xc0] ;  /* 0x0000c0121413a981 */ /* 0x000f62000c1e1500 */
[----:B------:R-:W-:-:S02]  /*5380*/  FFMA.FTZ R182, R173, R17, R178 ;  /* 0x00000011adb67223 */ /* 0x000fc400000100b2 */
[----:B------:R-:W-:-:S03]  /*5390*/  FMUL.FTZ R180, R163, R180 ;  /* 0x000000b4a3b47220 */ /* 0x000fc60000410000 */
[----:B------:R-:W1:Y:S01]  /*53a0*/  SHFL.UP PT, R17, R182, 0x1, RZ ;  /* 0x04200000b6117989 */ /* 0x000e6200000e00ff */
[----:B------:R-:W-:-:S04]  /*53b0*/  FMUL.FTZ R180, R165, R180 ;  /* 0x000000b4a5b47220 */ /* 0x000fc80000410000 */
[----:B------:R-:W-:-:S04]  /*53c0*/  FMUL.FTZ R180, R167, R180 ;  /* 0x000000b4a7b47220 */ /* 0x000fc80000410000 */
[----:B------:R-:W-:-:S04]  /*53d0*/  FMUL.FTZ R180, R169, R180 ;  /* 0x000000b4a9b47220 */ /* 0x000fc80000410000 */
[----:B------:R-:W-:-:S04]  /*53e0*/  FMUL.FTZ R180, R171, R180 ;  /* 0x000000b4abb47220 */ /* 0x000fc80000410000 */
[----:B------:R-:W-:-:S04]  /*53f0*/  FMUL.FTZ R193, R173, R180 ;  /* 0x000000b4adc17220 */ /* 0x000fc80000410000 */
[----:B-1----:R-:W-:-:S05]  /*5400*/  FFMA.FTZ R17, R193, R17, R182 ;  /* 0x00000011c1117223 */ /* 0x002fca00000100b6 */
[----:B------:R-:W-:Y:S02]  /*5410*/  FSEL R184, R182, R17, !P0 ;  /* 0x00000011b6b87208 */ /* 0x000fe40004000000 */
[----:B------:R-:W5:Y:S04]  /*5420*/  @!P1 LDG.E.U16 R17, desc[UR18][R20.64+0x80] ;  /* 0x0000801214119981 */ /* 0x000f68000c1e1500 */
[----:B------:R-:W1:Y:S04]  /*5430*/  SHFL.UP PT, R180, R193, 0x1, RZ ;  /* 0x04200000c1b47989 */ /* 0x000e6800000e00ff */
[----:B------:R-:W0:Y:S01]  /*5440*/  SHFL.UP PT, R183, R184, 0x2, RZ ;  /* 0x04400000b8b77989 */ /* 0x000e2200000e00ff */
[----:B-1----:R-:W-:-:S05]  /*5450*/  @P0 FMUL.FTZ R193, R193, R180 ;  /* 0x000000b4c1c10220 */ /* 0x002fca0000410000 */
[----:B------:R-:W1:Y:S01]  /*5460*/  SHFL.UP PT, R182, R193, 0x2, RZ ;  /* 0x04400000c1b67989 */ /* 0x000e6200000e00ff */
[----:B0-----:R-:W-:Y:S01]  /*5470*/  FFMA.FTZ R183, R193, R183, R184 ;  /* 0x000000b7c1b77223 */ /* 0x001fe200000100b8 */
[----:B------:R-:W-:Y:S01]  /*5480*/  ISETP.GE.AND P0, PT, R73, 0x2, PT ;  /* 0x000000024900780c */ /* 0x000fe20003f06270 */
[----:B------:R-:W-:-:S03]  /*5490*/  HFMA2 R180, -RZ, RZ, 0, 0 ;  /* 0x00000000ffb47431 */ /* 0x000fc600000001ff */
[----:B------:R-:W-:-:S09]  /*54a0*/  FSEL R186, R184, R183, !P0 ;  /* 0x000000b7b8ba7208 */ /* 0x000fd20004000000 */
[----:B-1----:R-:W-:-:S05]  /*54b0*/  @P0 FMUL.FTZ R193, R193, R182 ;  /* 0x000000b6c1c10220 */ /* 0x002fca0000410000 */
[----:B------:R-:W-:Y:S01]  /*54c0*/  SHFL.UP PT, R188, R193, 0x4, RZ ;  /* 0x04800000c1bc7989 */ /* 0x000fe200000e00ff */
[----:B------:R-:W-:-:S03]  /*54d0*/  ISETP.GE.AND P0, PT, R73, 0x4, PT ;  /* 0x000000044900780c */ /* 0x000fc60003f06270 */
[----:B------:R-:W-:Y:S01]  /*54e0*/  STS.U16 [R75+0x420], R16 ;  /* 0x000420104b007388 */ /* 0x000fe20000000400 */
[----:B------:R-:W-:Y:S01]  /*54f0*/  IMAD.MOV.U32 R182, RZ, RZ, RZ ;  /* 0x000000ffffb67224 */ /* 0x000fe200078e00ff */
[----:B------:R-:W-:Y:S02]  /*5500*/  MOV R184, RZ ;  /* 0x000000ff00b87202 */ /* 0x000fe40000000f00 */
[----:B---3--:R-:W-:Y:S02]  /*5510*/  @!P5 PRMT R184, R179, 0x5410, RZ ;  /* 0x00005410b3b8d816 */ /* 0x008fe400000000ff */
[----:B------:R-:W-:Y:S02]  /*5520*/  PRMT R179, R150, 0x7632, R179 ;  /* 0x0000763296b37816 */ /* 0x000fe400000000b3 */
[----:B--2---:R-:W-:Y:S01]  /*5530*/  @!P6 PRMT R184, R184, 0x5410, R181 ;  /* 0x00005410b8b8e816 */ /* 0x004fe200000000b5 */
[----:B------:R-:W0:Y:S01]  /*5540*/  S2UR UR8, SR_CgaCtaId ;  /* 0x00000000000879c3 */ /* 0x000e220000008800 */
[----:B------:R-:W-:-:S02]  /*5550*/  UMOV UR4, 0x400 ;  /* 0x0000040000047882 */ /* 0x000fc40000000000 */
[----:B0-----:R-:W-:Y:S01]  /*5560*/  ULEA UR4, UR8, UR4, 0x18 ;  /* 0x0000000408047291 */ /* 0x001fe2000f8ec0ff */
[----:B----4-:R-:W-:Y:S02]  /*5570*/  @!P3 PRMT R182, R23, 0x5410, RZ ;  /* 0x0000541017b6b816 */ /* 0x010fe400000000ff */
[----:B------:R-:W-:Y:S02]  /*5580*/  PRMT R23, R18, 0x7632, R23 ;  /* 0x0000763212177816 */ /* 0x000fe40000000017 */
[--C-:B------:R-:W-:Y:S02]  /*5590*/  @!P4 PRMT R182, R182, 0x5410, R177.reuse ;  /* 0x00005410b6b6c816 */ /* 0x100fe400000000b1 */
[----:B------:R-:W-:Y:S02]  /*55a0*/  PRMT R177, R22, 0x7632, R177 ;  /* 0x0000763216b17816 */ /* 0x000fe400000000b1 */
[----:B-----5:R-:W-:Y:S02]  /*55b0*/  @!P1 PRMT R180, R17, 0x5410, RZ ;  /* 0x0000541011b49816 */ /* 0x020fe400000000ff */
[----:B------:R-:W0:Y:S02]  /*55c0*/  SHFL.UP PT, R17, R186, 0x4, RZ ;  /* 0x04800000ba117989 */ /* 0x000e2400000e00ff */
[----:B------:R-:W-:-:S02]  /*55d0*/  @!P2 PRMT R180, R180, 0x5410, R19 ;  /* 0x00005410b4b4a816 */ /* 0x000fc40000000013 */
[----:B------:R-:W-:-:S05]  /*55e0*/  PRMT R19, R16, 0x7632, R19 ;  /* 0x0000763210137816 */ /* 0x000fca0000000013 */
[----:B------:R-:W-:Y:S01]  /*55f0*/  STS.U16 [R76+0x460], R19 ;  /* 0x000460134c007388 */ /* 0x000fe20000000400 */
[----:B0-----:R-:W-:-:S05]  /*5600*/  FFMA.FTZ R17, R193, R17, R186 ;  /* 0x00000011c1117223 */ /* 0x001fca00000100ba */
[----:B------:R-:W-:Y:S01]  /*5610*/  FSEL R186, R186, R17, !P0 ;  /* 0x00000011baba7208 */ /* 0x000fe20004000000 */
[----:B------:R-:W-:-:S04]  /*5620*/  @P0 FMUL.FTZ R193, R193, R188 ;  /* 0x000000bcc1c10220 */ /* 0x000fc80000410000 */
[----:B------:R-:W0:Y:S04]  /*5630*/  SHFL.UP PT, R19, R186, 0x8, RZ ;  /* 0x05000000ba137989 */ /* 0x000e2800000e00ff */
[----:B------:R-:W-:Y:S04]  /*5640*/  STS.U16 [R77+0x4a0], R18 ;  /* 0x0004a0124d007388 */ /* 0x000fe80000000400 */
[----:B------:R-:W1:Y:S01]  /*5650*/  SHFL.UP PT, R18, R193, 0x8, RZ ;  /* 0x05000000c1127989 */ /* 0x000e6200000e00ff */
[----:B------:R-:W-:Y:S02]  /*5660*/  ISETP.GE.AND P1, PT, R73, 0x8, PT ;  /* 0x000000084900780c */ /* 0x000fe40003f26270 */
[----:B------:R-:W-:Y:S01]  /*5670*/  PRMT R16, R154, 0x7632, R16 ;  /* 0x000076329a107816 */ /* 0x000fe20000000010 */
[----:B------:R-:W-:Y:S01]  /*5680*/  STS.U16 [R78+0x4e0], R23 ;  /* 0x0004e0174e007388 */ /* 0x000fe20000000400 */
[----:B------:R-:W-:-:S03]  /*5690*/  PRMT R17, R180, 0x7632, R17 ;  /* 0x00007632b4117816 */ /* 0x000fc60000000011 */
[----:B------:R2:W-:Y:S04]  /*56a0*/  STS.U16 [R79+0x520], R22 ;  /* 0x000520164f007388 */ /* 0x0005e80000000400 */
[----:B------:R-:W-:Y:S04]  /*56b0*/  STS.U16 [R80+0x560], R177 ;  /* 0x000560b150007388 */ /* 0x000fe80000000400 */
[----:B------:R-:W-:Y:S01]  /*56c0*/  STS.U16 [R81+0x5a0], R150 ;  /* 0x0005a09651007388 */ /* 0x000fe20000000400 */
[----:B0-----:R-:W-:Y:S01]  /*56d0*/  FFMA.FTZ R19, R193, R19, R186 ;  /* 0x00000013c1137223 */ /* 0x001fe200000100ba */
[----:B--2---:R-:W-:-:S02]  /*56e0*/  PRMT R22, R182, 0x7632, R22 ;  /* 0x00007632b6167816 */ /* 0x004fc40000000016 */
[----:B------:R-:W-:Y:S01]  /*56f0*/  STS.U16 [R82+0x5e0], R179 ;  /* 0x0005e0b352007388 */ /* 0x000fe20000000400 */
[----:B------:R-:W-:-:S03]  /*5700*/  PRMT R23, R184, 0x7632, R23 ;  /* 0x00007632b8177816 */ /* 0x000fc60000000017 */
[----:B------:R-:W-:Y:S01]  /*5710*/  STS.U16 [R83+0x620], R154 ;  /* 0x0006209a53007388 */ /* 0x000fe20000000400 */
[----:B-1----:R-:W-:Y:S01]  /*5720*/  @P1 FMUL.FTZ R193, R193, R18 ;  /* 0x00000012c1c11220 */ /* 0x002fe20000410000 */
[----:B------:R-:W-:Y:S02]  /*5730*/  FSEL R192, R186, R19, !P1 ;  /* 0x00000013bac07208 */ /* 0x000fe40004800000 */
[----:B------:R0:W-:Y:S01]  /*5740*/  STS.U16 [R84+0x660], R16 ;  /* 0x0006601054007388 */ /* 0x0001e20000000400 */
[----:B------:R-:W-:-:S03]  /*5750*/  ISETP.NE.AND P0, PT, R29, RZ, PT ;  /* 0x000000ff1d00720c */ /* 0x000fc60003f05270 */
[----:B------:R-:W-:Y:S04]  /*5760*/  STS.U16 [R85+0x6a0], R180 ;  /* 0x0006a0b455007388 */ /* 0x000fe80000000400 */
[----:B------:R1:W-:Y:S04]  /*5770*/  STS.U16 [R86+0x6e0], R17 ;  /* 0x0006e01156007388 */ /* 0x0003e80000000400 */
[----:B------:R-:W-:Y:S04]  /*5780*/  STS.U16 [R87+0x720], R182 ;  /* 0x000720b657007388 */ /* 0x000fe80000000400 */
[----:B------:R-:W-:Y:S01]  /*5790*/  STS.U16 [R88+0x760], R22 ;  /* 0x0007601658007388 */ /* 0x000fe20000000400 */
[----:B------:R-:W-:-:S03]  /*57a0*/  ISETP.NE.OR P0, PT, R25, RZ, !P0 ;  /* 0x000000ff1900720c */ /* 0x000fc60004705670 */
[----:B------:R-:W-:Y:S04]  /*57b0*/  STS.U16 [R89+0x7a0], R184 ;  /* 0x0007a0b859007388 */ /* 0x000fe80000000400 */
[----:B------:R-:W-:Y:S01]  /*57c0*/  STS.U16 [R90+0x7e0], R23 ;  /* 0x0007e0175a007388 */ /* 0x000fe20000000400 */
[----:B0-----:R-:W-:Y:S02]  /*57d0*/  IMAD.MOV.U32 R16, RZ, RZ, 0x3f800000 ;  /* 0x3f800000ff107424 */ /* 0x001fe400078e00ff */
[----:B-1----:R-:W-:Y:S01]  /*57e0*/  HFMA2 R17, -RZ, RZ, 0, 0 ;  /* 0x00000000ff117431 */ /* 0x002fe200000001ff */
[----:B------:R-:W-:Y:S01]  /*57f0*/  NOP ;  /* 0x0000000000007918 */ /* 0x000fe20000000000 */
[----:B------:R-:W0:Y:S04]  /*5800*/  SHFL.UP PT, R22, R193, 0x10, RZ ;  /* 0x06000000c1167989 */ /* 0x000e2800000e00ff */
[----:B------:R-:W1:Y:S04]  /*5810*/  SHFL.UP PT, R23, R192, 0x10, RZ ;  /* 0x06000000c0177989 */ /* 0x000e6800000e00ff */
[----:B------:R-:W2:Y:S01]  /*5820*/  @!P0 LDS.64 R16, [UR5] ;  /* 0x00000005ff108984 */ /* 0x000ea20008000a00 */
[----:B------:R-:W-:-:S03]  /*5830*/  ISETP.NE.AND P0, PT, R73, 0x1f, PT ;  /* 0x0000001f4900780c */ /* 0x000fc60003f05270 */
[----:B------:R-:W-:Y:S04]  /*5840*/  LDS.U16 R150, [R91+0x420] ;  /* 0x000420005b967984 */ /* 0x000fe80000000400 */
[----:B------:R-:W-:Y:S04]  /*5850*/  LDS.U16 R154, [R91+0x422] ;  /* 0x000422005b9a7984 */ /* 0x000fe80000000400 */
[----:B------:R-:W-:Y:S01]  /*5860*/  LDS.U16 R177, [R91+0x424] ;  /* 0x000424005bb17984 */ /* 0x000fe20000000400 */
[----:B0-----:R-:W-:-:S03]  /*5870*/  FMUL.FTZ R22, R193, R22 ;  /* 0x00000016c1167220 */ /* 0x001fc60000410000 */
[----:B------:R-:W-:Y:S01]  /*5880*/  LDS.U16 R179, [R91+0x426] ;  /* 0x000426005bb37984 */ /* 0x000fe20000000400 */
[----:B-1----:R-:W-:-:S03]  /*5890*/  FFMA.FTZ R23, R193, R23, R192 ;  /* 0x00000017c1177223 */ /* 0x002fc600000100c0 */
        /* <DEDUP_REMOVED lines=12> */
[----:B------:R-:W-:Y:S01]  /*5960*/  @!P0 STS.64 [UR4+0x840], R22 ;  /* 0x00084016ff008988 */ /* 0x000fe20008000a04 */
[----:B------:R-:W-:Y:S01]  /*5970*/  BAR.SYNC.DEFER_BLOCKING 0x0 ;  /* 0x0000000000007b1d */ /* 0x000fe20000010000 */
[----:B------:R-:W-:-:S02]  /*5980*/  ISETP.NE.AND P1, PT, R73, RZ, PT ;  /* 0x000000ff4900720c */ /* 0x000fc40003f25270 */
        /* <DEDUP_REMOVED lines=21> */
[----:B------:R-:W-:Y:S01]  /*5ae0*/  LEA R143, P2, R6, R14, 0x1 ;  /* 0x0000000e068f7211 */ /* 0x000fe200078408ff */
[----:B------:R-:W-:Y:S02]  /*5af0*/  BSSY.RECONVERGENT B0, `(.L_x_4043) ;  /* 0x0000010000007945 */ /* 0x000fe40003800200 */
[----:B------:R-:W-:Y:S01]  /*5b00*/  FFMA.FTZ R155, R155, R153, R160 ;  /* 0x000000999b9b7223 */ /* 0x000fe200000100a0 */
[----:B------:R-:W-:Y:S01]  /*5b10*/  IMAD.X R21, R21, 0x1, R9, P1 ;  /* 0x0000000115157824 */ /* 0x000fe200008e0609 */
[----:B------:R-:W-:Y:S01]  /*5b20*/  IADD3.X R144, PT, PT, R15, R49, RZ, P2, !PT ;  /* 0x000000310f907210 */ /* 0x000fe200017fe4ff */
[----:B------:R-:W-:Y:S02]  /*5b30*/  IMAD.U32 R23, R150, 0x10000, RZ ;  /* 0x0001000096177824 */ /* 0x000fe400078e00ff */
        /* <DEDUP_REMOVED lines=11> */
.L_x_4044:
[----:B------:R-:W-:Y:S05]  /*5bf0*/  BSYNC.RECONVERGENT B0 ;  /* 0x0000000000007941 */ /* 0x000fea0003800200 */
.L_x_4043:
[----:B------:R-:W-:Y:S01]  /*5c00*/  FFMA.FTZ R157, R157, R159, R164 ;  /* 0x0000009f9d9d7223 */ /* 0x000fe200000100a4 */
[----:B0-----:R-:W-:Y:S01]  /*5c10*/  SHF.L.U32 R14, R179, 0x10, RZ ;  /* 0x00000010b30e7819 */ /* 0x001fe200000006ff */
[----:B------:R-:W-:Y:S01]  /*5c20*/  IMAD.U32 R15, R180, 0x10000, RZ ;  /* 0x00010000b40f7824 */ /* 0x000fe200078e00ff */
[----:B------:R-:W-:Y:S01]  /*5c30*/  SHF.L.U32 R16, R183, 0x10, RZ ;  /* 0x00000010b7107819 */ /* 0x000fe200000006ff */
[----:B------:R-:W-:Y:S01]  /*5c40*/  FFMA.FTZ R161, R161, R157, R166 ;  /* 0x0000009da1a17223 */ /* 0x000fe200000100a6 */
[----:B------:R-:W-:Y:S01]  /*5c50*/  UIADD3 UR6, UPT, UPT, UR6, 0x1, URZ ;  /* 0x0000000106067890 */ /* 0x000fe2000fffe0ff */
[----:B------:R-:W-:Y:S01]  /*5c60*/  FFMA.FTZ R117, R14, R149, R117 ;  /* 0x000000950e757223 */ /* 0x000fe20000010075 */
[----:B------:R-:W-:Y:S01]  /*5c70*/  SHF.L.U32 R14, R181, 0x10, RZ ;  /* 0x00000010b50e7819 */ /* 0x000fe200000006ff */
[----:B------:R-:W-:Y:S01]  /*5c80*/  FFMA.FTZ R163, R163, R161, R168 ;  /* 0x000000a1a3a37223 */ /* 0x000fe200000100a8 */
[----:B------:R-:W-:Y:S01]  /*5c90*/  FFMA.FTZ R116, R15, R151, R116 ;  /* 0x000000970f747223 */ /* 0x000fe20000010074 */
[----:B------:R-:W-:-:S02]  /*5ca0*/  IMAD.U32 R15, R182, 0x10000, RZ ;  /* 0x00010000b60f7824 */ /* 0x000fc400078e00ff */
[----:B------:R-:W-:Y:S01]  /*5cb0*/  FFMA.FTZ R121, R16, R159, R121 ;  /* 0x0000009f10797223 */ /* 0x000fe20000010079 */
[----:B------:R-:W-:Y:S01]  /*5cc0*/  FFMA.FTZ R165, R165, R163, R170 ;  /* 0x000000a3a5a57223 */ /* 0x000fe200000100aa */
[----:B------:R-:W-:Y:S01]  /*5cd0*/  FFMA.FTZ R119, R14, R153, R119 ;  /* 0x000000990e777223 */ /* 0x000fe20000010077 */
[----:B------:R-:W-:Y:S01]  /*5ce0*/  SHF.L.U32 R14, R185, 0x10, RZ ;  /* 0x00000010b90e7819 */ /* 0x000fe200000006ff */
[----:B------:R-:W-:Y:S01]  /*5cf0*/  UISETP.NE.AND UP0, UPT, UR6, URZ, UPT ;  /* 0x000000ff0600728c */ /* 0x000fe2000bf05270 */
[----:B------:R-:W-:Y:S01]  /*5d00*/  FFMA.FTZ R167, R167, R165, R172 ;  /* 0x000000a5a7a77223 */ /* 0x000fe200000100ac */
[----:B------:R-:W-:Y:S01]  /*5d10*/  SHF.L.U32 R16, R187, 0x10, RZ ;  /* 0x00000010bb107819 */ /* 0x000fe200000006ff */
[----:B------:R-:W-:Y:S01]  /*5d20*/  FFMA.FTZ R118, R15, R155, R118 ;  /* 0x0000009b0f767223 */ /* 0x000fe20000010076 */
[----:B------:R-:W-:Y:S02]  /*5d30*/  IMAD.U32 R17, R184, 0x10000, RZ ;  /* 0x00010000b8117824 */ /* 0x000fe400078e00ff */
[----:B------:R-:W-:Y:S01]  /*5d40*/  FFMA.FTZ R169, R169, R167, R174 ;  /* 0x000000a7a9a97223 */ /* 0x000fe200000100ae */
[----:B------:R-:W-:-:S02]  /*5d50*/  IMAD.U32 R15, R186, 0x10000, RZ ;  /* 0x00010000ba0f7824 */ /* 0x000fc400078e00ff */
[----:B------:R-:W-:Y:S01]  /*5d60*/  FFMA.FTZ R123, R14, R161, R123 ;  /* 0x000000a10e7b7223 */ /* 0x000fe2000001007b */
[----:B------:R-:W-:Y:S01]  /*5d70*/  FFMA.FTZ R125, R16, R165, R125 ;  /* 0x000000a5107d7223 */ /* 0x000fe2000001007d */
[----:B------:R-:W-:Y:S01]  /*5d80*/  FFMA.FTZ R171, R171, R169, R176 ;  /* 0x000000a9abab7223 */ /* 0x000fe200000100b0 */
[----:B------:R-:W-:Y:S01]  /*5d90*/  SHF.L.U32 R154, R154, 0x10, RZ ;  /* 0x000000109a9a7819 */ /* 0x000fe200000006ff */
[----:B------:R-:W-:Y:S01]  /*5da0*/  FFMA.FTZ R120, R17, R157, R120 ;  /* 0x0000009d11787223 */ /* 0x000fe20000010078 */
[----:B------:R-:W-:Y:S01]  /*5db0*/  FFMA.FTZ R122, R15, R163, R122 ;  /* 0x000000a30f7a7223 */ /* 0x000fe2000001007a */
[----:B------:R-:W-:Y:S01]  /*5dc0*/  SHF.L.U32 R14, R189, 0x10, RZ ;  /* 0x00000010bd0e7819 */ /* 0x000fe200000006ff */
[----:B------:R-:W-:Y:S01]  /*5dd0*/  IMAD.U32 R177, R177, 0x10000, RZ ;  /* 0x00010000b1b17824 */ /* 0x000fe200078e00ff */
[----:B------:R-:W-:Y:S01]  /*5de0*/  LEA R141, P0, R10, R141, 0x2 ;  /* 0x0000008d0a8d7211 */ /* 0x000fe200078010ff */
[----:B------:R-:W-:Y:S01]  /*5df0*/  IMAD.U32 R17, R188, 0x10000, RZ ;  /* 0x00010000bc117824 */ /* 0x000fe200078e00ff */
[----:B------:R-:W-:Y:S01]  /*5e00*/  SHF.L.U32 R16, R191, 0x10, RZ ;  /* 0x00000010bf107819 */ /* 0x000fe200000006ff */
[----:B------:R-:W-:Y:S01]  /*5e10*/  FFMA.FTZ R173, R173, R171, R178 ;  /* 0x000000abadad7223 */ /* 0x000fe200000100b2 */
[----:B------:R-:W-:-:S02]  /*5e20*/  IMAD.U32 R15, R190, 0x10000, RZ ;  /* 0x00010000be0f7824 */ /* 0x000fc400078e00ff */
        /* <DEDUP_REMOVED lines=8> */
[----:B------:R-:W-:Y:S01]  /*5eb0*/  IADD3 R131, PT, PT, R131, 0x1, RZ ;  /* 0x0000000183837810 */ /* 0x000fe20007ffe0ff */
[----:B------:R-:W-:Y:S01]  /*5ec0*/  UIADD3 UR5, UPT, UPT, UR5, 0x8, URZ ;  /* 0x0000000805057890 */ /* 0x000fe2000fffe0ff */
[----:B------:R-:W-:Y:S11]  /*5ed0*/  BRA.U UP0, `(.L_x_4045) ;  /* 0xffffffe1007c7547 */ /* 0x000ff6000b83ffff */
.L_x_4042:
[----:B------:R-:W-:Y:S01]  /*5ee0*/  ISETP.NE.AND P0, PT, R25, RZ, PT ;  /* 0x000000ff1900720c */ /* 0x000fe20003f05270 */
[----:B------:R-:W-:Y:S01]  /*5ef0*/  BAR.SYNC.DEFER_BLOCKING 0x0 ;  /* 0x0000000000007b1d */ /* 0x000fe20000010000 */
[----:B------:R-:W-:Y:S02]  /*5f00*/  F2FP.BF16.F32.PACK_AB R104, R115, R104 ;  /* 0x000000687368723e */ /* 0x000fe400000010ff */
[----:B------:R-:W-:Y:S02]  /*5f10*/  F2FP.BF16.F32.PACK_AB R114, R117, R114 ;  /* 0x000000727572723e */ /* 0x000fe400000010ff */
[----:B------:R-:W-:Y:S02]  /*5f20*/  F2FP.BF16.F32.PACK_AB R120, R123, R120 ;  /* 0x000000787b78723e */ /* 0x000fe400000010ff */
[----:B------:R-:W-:Y:S02]  /*5f30*/  PRMT R12, R104, 0x7632, R12 ;  /* 0x00007632680c7816 */ /* 0x000fe4000000000c */
[----:B------:R-:W-:-:S02]  /*5f40*/  PRMT R14, R114, 0x7632, R14 ;  /* 0x00007632720e7816 */ /* 0x000fc4000000000e */
        /* <DEDUP_REMOVED lines=18> */
[----:B0-----:R-:W-:-:S03]  /*6070*/  @!P0 IMAD.IADD R16, R13, 0x1, -R72 ;  /* 0x000000010d108824 */ /* 0x001fc600078e0a48 */
        /* <DEDUP_REMOVED lines=72> */
[----:B------:R-:W-:Y:S01]  /*6500*/  IADD3 R70, P2, PT, R70, 0x400, RZ ;  /* 0x0000040046467810 */ /* 0x000fe20007f5e0ff */
[----:B------:R-:W-:Y:S02]  /*6510*/  IMAD.X R50, RZ, RZ, R50, P3 ;  /* 0x000000ffff327224 */ /* 0x000fe400018e0632 */
[----:B------:R1:W-:Y:S01]  /*6520*/  @!P4 STG.E.U16 desc[UR18][R12.64+0x340], R91 ;  /* 0x0003405b0c00c986 */ /* 0x0003e2000c101512 */
[----:B------:R-:W-:Y:S02]  /*6530*/  IADD3 R47, P4, PT, R47, 0x400, RZ ;  /* 0x000004002f2f7810 */ /* 0x000fe40007f9e0ff */
[----:B------:R-:W-:-:S02]  /*6540*/  IADD3.X R71, PT, PT, RZ, R71, RZ, P2, !PT ;  /* 0x00000047ff477210 */ /* 0x000fc400017fe4ff */
[----:B------:R-:W-:Y:S01]  /*6550*/  IADD3.X R48, PT, PT, RZ, R48, RZ, P4, !PT ;  /* 0x00000030ff307210 */ /* 0x000fe200027fe4ff */
[----:B------:R-:W-:Y:S08]  /*6560*/  @P0 BRA `(.L_x_4046) ;  /* 0xffffffa400180947 */ /* 0x000ff0000383ffff */
[----:B------:R-:W-:Y:S05]  /*6570*/  EXIT ;  /* 0x000000000000794d */ /* 0x000fea0003800000 */
.L_x_4047:
        /* <DEDUP_REMOVED lines=16> */
.L_x_5116:


//--------------------- .text._Z25selective_scan_fwd_kernelI32Selective_Scan_fwd_kernel_traitsILi32ELi16ELi1ELb0ELb1ELb1ELb1EN3c108BFloat16EfEEv13SSMParamsBase --------------------------
	.section	.text._Z25selective_scan_fwd_kernelI32Selective_Scan_fwd_kernel_traitsILi32ELi16ELi1ELb0ELb1ELb1ELb1EN3c108BFloat16EfEEv13SSMParamsBase,"ax",@progbits
	.align	128
        .global         _Z25selective_scan_fwd_kernelI32Selective_Scan_fwd_kernel_traitsILi32ELi16ELi1ELb0ELb1ELb1ELb1EN3c108BFloat16EfEEv13SSMParamsBase
        .type           _Z25selective_scan_fwd_kernelI32Selective_Scan_fwd_kernel_traitsILi32ELi16ELi1ELb0ELb1ELb1ELb1EN3c108BFloat16EfEEv13SSMParamsBase,@function
        .size           _Z25selective_scan_fwd_kernelI32Selective_Scan_fwd_kernel_traitsILi32ELi16ELi1ELb0ELb1ELb1ELb1EN3c108BFloat16EfEEv13SSMParamsBase,(.L_x_5117 - _Z25selective_scan_fwd_kernelI32Selective_Scan_fwd_kernel_traitsILi32ELi16ELi1ELb0ELb1ELb1ELb1EN3c108BFloat16EfEEv13SSMParamsBase)
        .other          _Z25selective_scan_fwd_kernelI32Selective_Scan_fwd_kernel_traitsILi32ELi16ELi1ELb0ELb1ELb1ELb1EN3c108BFloat16EfEEv13SSMParamsBase,@"STO_CUDA_ENTRY STV_DEFAULT"
_Z25selective_scan_fwd_kernelI32Selective_Scan_fwd_kernel_traitsILi32ELi16ELi1ELb0ELb1ELb1ELb1EN3c108BFloat16EfEEv13SSMParamsBase:
.text._Z25selective_scan_fwd_kernelI32Selective_Scan_fwd_kernel_traitsILi32ELi16ELi1ELb0ELb1ELb1ELb1EN3c108BFloat16EfEEv13SSMParamsBase:
        /* <DEDUP_REMOVED lines=26> */
[----:B0-----:R-:W-:Y:S01]  /*01a0*/  VIADD R6, R8, 0xffffffe ;  /* 0x0ffffffe08067836 */ /* 0x001fe20000000000 */
[----:B------:R-:W-:-:S03]  /*01b0*/  @P1 LEA.HI.X R5, R0, R5, RZ, 0x2, P3 ;  /* 0x0000000500051211 */ /* 0x000fc600018f14ff */
[----:B------:R0:W4:Y:S02]  /*01c0*/  F2I.FTZ.U32.TRUNC.NTZ R7, R6 ;  /* 0x0000000600077305 */ /* 0x000124000021f000 */
[----:B------:R2:W5:Y:S01]  /*01d0*/  @P1 LDG.E R23, desc[UR18][R4.64] ;  /* 0x0000001204171981 */ /* 0x000562000c1e1900 */
[----:B---3--:R-:W-:Y:S01]  /*01e0*/  IABS R2, R0 ;  /* 0x0000000000027213 */ /* 0x008fe20000000000 */
[----:B------:R-:W3:Y:S01]  /*01f0*/  LDC R19, c[0x0][0x384] ;  /* 0x0000e100ff137b82 */ /* 0x000ee20000000800 */
[----:B0-----:R-:W-:-:S07]  /*0200*/  HFMA2 R6, -RZ, RZ, 0, 0 ;  /* 0x00000000ff067431 */ /* 0x001fce00000001ff */
[----:B------:R-:W0:Y:S01]  /*0210*/  LDC.64 R14, c[0x0][0x3e8] ;  /* 0x0000fa00ff0e7b82 */ /* 0x000e220000000a00 */
[----:B----4-:R-:W-:-:S04]  /*0220*/  IMAD.MOV R10, RZ, RZ, -R7 ;  /* 0x000000ffff0a7224 */ /* 0x010fc800078e0a07 */
[----:B------:R-:W-:-:S03]  /*0230*/  IMAD R3, R10, R9, RZ ;  /* 0x000000090a037224 */ /* 0x000fc600078e02ff */
[----:B------:R-:W4:Y:S01]  /*0240*/  LDC.64 R16, c[0x0][0x450] ;  /* 0x00011400ff107b82 */ /* 0x000f220000000a00 */
[----:B------:R-:W-:-:S06]  /*0250*/  IMAD.HI.U32 R7, R7, R3, R6 ;  /* 0x0000000307077227 */ /* 0x000fcc00078e0006 */
[----:B------:R-:W-:-:S04]  /*0260*/  IMAD.HI.U32 R7, R7, R2, RZ ;  /* 0x0000000207077227 */ /* 0x000fc800078e00ff */
[----:B------:R-:W-:-:S04]  /*0270*/  IMAD.MOV R3, RZ, RZ, -R7 ;  /* 0x000000ffff037224 */ /* 0x000fc800078e0a07 */
[----:B------:R-:W-:-:S05]  /*0280*/  IMAD R2, R9, R3, R2 ;  /* 0x0000000309027224 */ /* 0x000fca00078e0202 */
[----:B------:R-:W-:-:S13]  /*0290*/  ISETP.GT.U32.AND P1, PT, R9, R2, PT ;  /* 0x000000020900720c */ /* 0x000fda0003f24070 */
[----:B------:R-:W-:-:S05]  /*02a0*/  @!P1 IMAD.IADD R2, R2, 0x1, -R9 ;  /* 0x0000000102029824 */ /* 0x000fca00078e0a09 */
[----:B------:R-:W-:Y:S02]  /*02b0*/  ISETP.GE.U32.AND P0, PT, R2, R9, PT ;  /* 0x000000090200720c */ /* 0x000fe40003f06070 */
[----:B------:R-:W-:Y:S02]  /*02c0*/  LOP3.LUT R2, R0, R11, RZ, 0x3c, !PT ;  /* 0x0000000b00027212 */ /* 0x000fe400078e3cff */
[----:B------:R-:W-:Y:S02]  /*02d0*/  @!P1 IADD3 R7, PT, PT, R7, 0x1, RZ ;  /* 0x0000000107079810 */ /* 0x000fe40007ffe0ff */
[----:B------:R-:W-:Y:S02]  /*02e0*/  ISETP.GE.AND P2, PT, R2, RZ, PT ;  /* 0x000000ff0200720c */ /* 0x000fe40003f46270 */
[----:B------:R-:W-:Y:S01]  /*02f0*/  ISETP.NE.AND P1, PT, R11, RZ, PT ;  /* 0x000000ff0b00720c */ /* 0x000fe20003f25270 */
[----:B------:R-:W-:-:S04]  /*0300*/  UIMAD.WIDE.U32 UR4, UR20, UR8, URZ ;  /* 0x00000008140472a5 */ /* 0x000fc8000f8e00ff */
[----:B------:R-:W-:Y:S01]  /*0310*/  @P0 VIADD R7, R7, 0x1 ;  /* 0x0000000107070836 */ /* 0x000fe20000000000 */
[----:B------:R-:W-:-:S05]  /*0320*/  UIMAD UR9, UR20, UR9, UR5 ;  /* 0x00000009140972a4 */ /* 0x000fca000f8e0205 */
[----:B------:R-:W-:Y:S02]  /*0330*/  @!P2 IMAD.MOV R7, RZ, RZ, -R7 ;  /* 0x000000ffff07a224 */ /* 0x000fe400078e0a07 */
[----:B------:R-:W-:Y:S02]  /*0340*/  @!P1 LOP3.LUT R7, RZ, R11, RZ, 0x33, !PT ;  /* 0x0000000bff079212 */ /* 0x000fe400078e33ff */
[----:B------:R-:W0:Y:S01]  /*0350*/  LDC.64 R10, c[0x0][0x448] ;  /* 0x00011200ff0a7b82 */ /* 0x000e220000000a00 */
[----:B------:R-:W-:Y:S01]  /*0360*/  ISETP.GE.AND P0, PT, R21, 0x1, PT ;  /* 0x000000011500780c */ /* 0x000fe20003f06270 */
[----:B------:R-:W-:Y:S01]  /*0370*/  UIMAD.WIDE.U32 UR6, UR20, UR12, URZ ;  /* 0x0000000c140672a5 */ /* 0x000fe2000f8e00ff */
[----:B------:R-:W-:Y:S01]  /*0380*/  MOV R2, UR4 ;  /* 0x0000000400027c02 */ /* 0x000fe20008000f00 */
[----:B------:R-:W-:Y:S02]  /*0390*/  IMAD.U32 R3, RZ, RZ, UR5 ;  /* 0x00000005ff037e24 */ /* 0x000fe4000f8e00ff */
[----:B------:R-:W-:Y:S01]  /*03a0*/  IMAD.U32 R3, RZ, RZ, UR9 ;  /* 0x00000009ff037e24 */ /* 0x000fe2000f8e00ff */
[----:B------:R-:W-:-:S02]  /*03b0*/  UIMAD UR8, UR20, UR13, UR7 ;  /* 0x0000000d140872a4 */ /* 0x000fc4000f8e0207 */
[----:B------:R-:W-:Y:S01]  /*03c0*/  UIMAD.WIDE.U32 UR4, UR20, UR16, URZ ;  /* 0x00000010140472a5 */ /* 0x000fe2000f8e00ff */
[----:B------:R-:W-:Y:S01]  /*03d0*/  IMAD.WIDE.U32 R2, R0, UR10, R2 ;  /* 0x0000000a00027c25 */ /* 0x000fe2000f8e0002 */
[----:B--2---:R-:W-:-:S03]  /*03e0*/  MOV R4, UR6 ;  /* 0x0000000600047c02 */ /* 0x004fc60008000f00 */
[----:B------:R-:W-:Y:S02]  /*03f0*/  IMAD.U32 R5, RZ, RZ, UR7 ;  /* 0x00000007ff057e24 */ /* 0x000fe4000f8e00ff */
[----:B------:R-:W-:Y:S01]  /*0400*/  IMAD.U32 R5, RZ, RZ, UR8 ;  /* 0x00000008ff057e24 */ /* 0x000fe2000f8e00ff */
[----:B------:R-:W-:Y:S01]  /*0410*/  UIMAD UR8, UR20, UR17, UR5 ;  /* 0x00000011140872a4 */ /* 0x000fe2000f8e0205 */
[----:B------:R-:W-:Y:S01]  /*0420*/  IMAD R48, R0, UR11, R3 ;  /* 0x0000000b00307c24 */ /* 0x000fe2000f8e0203 */
[----:B------:R-:W2:Y:S02]  /*0430*/  LDCU.64 UR10, c[0x0][0x3d0] ;  /* 0x00007a00ff0a77ac */ /* 0x000ea40008000a00 */
[----:B-1234-:R-:W-:Y:S08]  /*0440*/  @!P0 EXIT ;  /* 0x000000000000894d */ /* 0x01eff00003800000 */
[----:B------:R-:W1:Y:S01]  /*0450*/  S2R R24, SR_TID.X ;  /* 0x0000000000187919 */ /* 0x000e620000002100 */
[----:B------:R-:W2:Y:S01]  /*0460*/  LDC.64 R32, c[0x0][0x440] ;  /* 0x00011000ff207b82 */ /* 0x000ea20000000a00 */
[----:B------:R-:W-:Y:S01]  /*0470*/  SHF.R.S32.HI R9, RZ, 0x1f, R7 ;  /* 0x0000001fff097819 */ /* 0x000fe20000011407 */
[----:B------:R-:W3:Y:S01]  /*0480*/  LDCU.64 UR12, c[0x0][0x3a0] ;  /* 0x00007400ff0c77ac */ /* 0x000ee20008000a00 */
[----:B------:R-:W-:Y:S01]  /*0490*/  LEA R30, P0, R2, R30, 0x1 ;  /* 0x0000001e021e7211 */ /* 0x000fe200078008ff */
[----:B------:R-:W-:Y:S01]  /*04a0*/  IMAD.WIDE.U32 R4, R0, UR14, R4 ;  /* 0x0000000e00047c25 */ /* 0x000fe2000f8e0004 */
[----:B------:R-:W-:Y:S01]  /*04b0*/  MOV R69, RZ ;  /* 0x000000ff00457202 */ /* 0x000fe20000000f00 */
[----:B------:R-:W-:Y:S01]  /*04c0*/  UMOV UR5, UR8 ;  /* 0x0000000800057c82 */ /* 0x000fe20008000000 */
[----:B------:R-:W-:Y:S01]  /*04d0*/  LEA.HI.X R48, R2, R31, R48, 0x1, P0 ;  /* 0x0000001f02307211 */ /* 0x000fe200000f0c30 */
[-C--:B------:R-:W-:Y:S01]  /*04e0*/  IMAD R6, R9, R12.reuse, RZ ;  /* 0x0000000c09067224 */ /* 0x080fe200078e02ff */
[----:B------:R-:W-:Y:S01]  /*04f0*/  UIMAD.WIDE.U32 UR6, UR20, UR10, URZ ;  /* 0x0000000a140672a5 */ /* 0x000fe2000f8e00ff */
[----:B------:R-:W-:Y:S01]  /*0500*/  IMAD.WIDE.U32 R2, R7, R12, UR4 ;  /* 0x0000000407027e25 */ /* 0x000fe2000f8e000c */
[----:B------:R-:W4:Y:S01]  /*0510*/  LDCU UR9, c[0x0][0x38c] ;  /* 0x00007180ff0977ac */ /* 0x000f220008000800 */
[----:B------:R-:W-:-:S02]  /*0520*/  LEA R66, P1, R4, R66, 0x1 ;  /* 0x0000004204427211 */ /* 0x000fc400078208ff */
[----:B------:R-:W-:Y:S01]  /*0530*/  IMAD R31, R7, R13, R6 ;  /* 0x0000000d071f7224 */ /* 0x000fe200078e0206 */
[----:B------:R-:W-:Y:S01]  /*0540*/  UIMAD UR7, UR20, UR11, UR7 ;  /* 0x0000000b140772a4 */ /* 0x000fe2000f8e0207 */
[----:B------:R-:W-:Y:S01]  /*0550*/  IMAD R68, R0, UR15, R5 ;  /* 0x0000000f00447c24 */ /* 0x000fe2000f8e0205 */
[----:B0-----:R-:W-:Y:S01]  /*0560*/  LEA R29, P0, R2, R10, 0x1 ;  /* 0x0000000a021d7211 */ /* 0x001fe200078008ff */
[-C--:B------:R-:W-:Y:S01]  /*0570*/  IMAD R6, R9, R14.reuse, RZ ;  /* 0x0000000e09067224 */ /* 0x080fe200078e02ff */
[----:B------:R-:W-:Y:S01]  /*0580*/  IADD3 R31, PT, PT, R3, R31, RZ ;  /* 0x0000001f031f7210 */ /* 0x000fe20007ffe0ff */
[----:B---3--:R-:W-:Y:S01]  /*0590*/  IMAD.WIDE.U32 R26, R0, UR12, RZ ;  /* 0x0000000c001a7c25 */ /* 0x008fe2000f8e00ff */
[----:B------:R-:W-:Y:S02]  /*05a0*/  LEA.HI.X R68, R4, R67, R68, 0x1, P1 ;  /* 0x0000004304447211 */ /* 0x000fe400008f0c44 */
[----:B------:R-:W-:Y:S01]  /*05b0*/  LEA.HI.X R31, R2, R11, R31, 0x1, P0 ;  /* 0x0000000b021f7211 */ /* 0x000fe200000f0c1f */
[C---:B------:R-:W-:Y:S01]  /*05c0*/  IMAD.WIDE.U32 R4, R7.reuse, R14, UR6 ;  /* 0x0000000607047e25 */ /* 0x040fe2000f8e000e */
[----:B--2---:R-:W-:Y:S01]  /*05d0*/  LEA R25, P2, R26, R32, 0x2 ;  /* 0x000000201a197211 */ /* 0x004fe200078410ff */
[----:B------:R-:W0:Y:S02]  /*05e0*/  LDCU.U8 UR7, c[0x0][0x39e] ;  /* 0x000073c0ff0777ac */ /* 0x000e240008000000 */
[----:B------:R-:W-:Y:S01]  /*05f0*/  IMAD R67, R7, R15, R6 ;  /* 0x0000000f07437224 */ /* 0x000fe200078e0206 */
[----:B------:R-:W-:Y:S01]  /*0600*/  LEA R65, P1, R4, R16, 0x1 ;  /* 0x0000001004417211 */ /* 0x000fe200078208ff */
[----:B------:R-:W-:-:S02]  /*0610*/  IMAD R6, R19, UR20, R0 ;  /* 0x0000001413067c24 */ /* 0x000fc4000f8e0200 */
[----:B-1----:R-:W-:Y:S02]  /*0620*/  IMAD.SHL.U32 R28, R24, 0x10, RZ ;  /* 0x00000010181c7824 */ /* 0x002fe400078e00ff */
[----:B------:R-:W-:Y:S02]  /*0630*/  IMAD R7, R0, UR13, R27 ;  /* 0x0000000d00077c24 */ /* 0x000fe4000f8e021b */
[----:B------:R-:W-:Y:S01]  /*0640*/  IMAD.IADD R67, R5, 0x1, R67 ;  /* 0x0000000105437824 */ /* 0x000fe200078e0243 */
[----:B------:R-:W-:Y:S01]  /*0650*/  LOP3.LUT R3, R28, 0x3e00, RZ, 0xc0, !PT ;  /* 0x00003e001c037812 */ /* 0x000fe200078ec0ff */
[----:B------:R-:W-:Y:S01]  /*0660*/  IMAD R6, R6, R21, RZ ;  /* 0x0000001506067224 */ /* 0x000fe200078e02ff */
[----:B------:R-:W-:Y:S01]  /*0670*/  LEA.HI.X R26, R26, R33, R7, 0x2, P2 ;  /* 0x000000211a1a7211 */ /* 0x000fe200010f1407 */
[----:B------:R-:W-:Y:S01]  /*0680*/  VIADD R32, R28, 0x1 ;  /* 0x000000011c207836 */ /* 0x000fe20000000000 */
[----:B------:R-:W-:Y:S01]  /*0690*/  LOP3.LUT R46, R3, 0x1f, R24, 0xf8, !PT ;  /* 0x0000001f032e7812 */ /* 0x000fe200078ef818 */
[----:B----4-:R-:W-:Y:S01]  /*06a0*/  IMAD R27, R6, UR9, RZ ;  /* 0x00000009061b7c24 */ /* 0x010fe2000f8e02ff */
[----:B------:R-:W-:Y:S01]  /*06b0*/  LEA.HI.X R67, R4, R17, R67, 0x1, P1 ;  /* 0x0000001104437211 */ /* 0x000fe200008f0c43 */
[C---:B------:R-:W-:Y:S01]  /*06c0*/  VIADD R33, R28.reuse, 0x2 ;  /* 0x000000021c217836 */ /* 0x040fe20000000000 */
[----:B------:R-:W-:Y:S01]  /*06d0*/  IADD3 R34, PT, PT, R28, 0x3, RZ ;  /* 0x000000031c227810 */ /* 0x000fe20007ffe0ff */
[----:B------:R-:W-:Y:S01]  /*06e0*/  IMAD.WIDE.U32 R2, R46, 0x2, RZ ;  /* 0x000000022e027825 */ /* 0x000fe200078e00ff */
[----:B------:R-:W-:-:S02]  /*06f0*/  IADD3 R37, PT, PT, R28, 0x6, RZ ;  /* 0x000000061c257810 */ /* 0x000fc40007ffe0ff */
        /* <DEDUP_REMOVED lines=27> */
.L_x_4084:
[----:B0-----:R-:W0:Y:S01]  /*08b0*/  LDCU UR4, c[0x0][0x388] ;  /* 0x00007100ff0477ac */ /* 0x001e220008000800 */
[----:B------:R-:W-:Y:S01]  /*08c0*/  IMAD.SHL.U32 R5, R46, 0x2, RZ ;  /* 0x000000022e057824 */ /* 0x000fe200078e00ff */
[----:B------:R-:W-:Y:S01]  /*08d0*/  PRMT R9, RZ, 0x7610, R9 ;  /* 0x00007610ff097816 */ /* 0x000fe20000000009 */
[----:B------:R-:W-:Y:S01]  /*08e0*/  IMAD.SHL.U32 R84, R69, 0x200, RZ ;  /* 0x0000020045547824 */ /* 0x000fe200078e00ff */
        /* <DEDUP_REMOVED lines=58> */
[C---:B------:R-:W-:Y:S01]  /*0c90*/  IADD3 R6, PT, PT, R83.reuse, 0x40, RZ ;  /* 0x0000004053067810 */ /* 0x040fe20007ffe0ff */
[----:B------:R-:W-:-:S03]  /*0ca0*/  VIADD R74, R83, 0x80 ;  /* 0x00000080534a7836 */ /* 0x000fc60000000000 */
[-C--:B------:R-:W-:Y:S02]  /*0cb0*/  LEA.HI.SX32 R20, R20, R83.reuse, 0x1b ;  /* 0x0000005314147211 */ /* 0x080fe400078fdaff */
[-C--:B------:R-:W-:Y:S02]  /*0cc0*/  LEA.HI.SX32 R6, R6, R83.reuse, 0x1b ;  /* 0x0000005306067211 */ /* 0x080fe400078fdaff */
[----:B------:R-:W-:Y:S01]  /*0cd0*/  LEA R70, R20, UR4, 0x1 ;  /* 0x0000000414467c11 */ /* 0x000fe2000f8e08ff */
[C---:B------:R-:W-:Y:S01]  /*0ce0*/  VIADD R20, R83.reuse, 0x60 ;  /* 0x0000006053147836 */ /* 0x040fe20000000000 */
[C---:B------:R-:W-:Y:S02]  /*0cf0*/  IADD3 R76, PT, PT, R83.reuse, 0xa0, RZ ;  /* 0x000000a0534c7810 */ /* 0x040fe40007ffe0ff */
[----:B------:R-:W-:Y:S01]  /*0d00*/  LEA R77, R6, UR4, 0x1 ;  /* 0x00000004064d7c11 */ /* 0x000fe2000f8e08ff */
[C---:B------:R-:W-:Y:S01]  /*0d10*/  VIADD R6, R83.reuse, 0xe0 ;  /* 0x000000e053067836 */ /* 0x040fe20000000000 */
[CC--:B------:R-:W-:Y:S01]  /*0d20*/  LEA.HI.SX32 R72, R83.reuse, R83.reuse, 0x1b ;  /* 0x0000005353487211 */ /* 0x0c0fe200078fdaff */
[----:B------:R-:W-:Y:S01]  /*0d30*/  VIADD R78, R83, 0xc0 ;  /* 0x000000c0534e7836 */ /* 0x000fe20000000000 */
[----:B------:R-:W-:-:S02]  /*0d40*/  LEA.HI.SX32 R74, R74, R83, 0x1b ;  /* 0x000000534a4a7211 */ /* 0x000fc400078fdaff */
[-C--:B------:R-:W-:Y:S02]  /*0d50*/  LEA.HI.SX32 R7, R76, R83.reuse, 0x1b ;  /* 0x000000534c077211 */ /* 0x080fe400078fdaff */
[----:B------:R-:W-:Y:S02]  /*0d60*/  IADD3 R82, PT, PT, R83, 0x160, RZ ;  /* 0x0000016053527810 */ /* 0x000fe40007ffe0ff */
[-C--:B------:R-:W-:Y:S02]  /*0d70*/  LEA.HI.SX32 R20, R20, R83.reuse, 0x1b ;  /* 0x0000005314147211 */ /* 0x080fe400078fdaff */
[----:B------:R-:W-:Y:S02]  /*0d80*/  LEA.HI.SX32 R6, R6, R83, 0x1b ;  /* 0x0000005306067211 */ /* 0x000fe400078fdaff */
[----:B------:R-:W-:Y:S02]  /*0d90*/  LEA R72, R72, UR4, 0x1 ;  /* 0x0000000448487c11 */ /* 0x000fe4000f8e08ff */
[----:B------:R-:W-:-:S02]  /*0da0*/  LEA R75, R74, UR4, 0x1 ;  /* 0x000000044a4b7c11 */ /* 0x000fc4000f8e08ff */
[----:B------:R-:W-:Y:S02]  /*0db0*/  LEA R74, R7, UR4, 0x1 ;  /* 0x00000004074a7c11 */ /* 0x000fe4000f8e08ff */
[-C--:B------:R-:W-:Y:S02]  /*0dc0*/  LEA.HI.SX32 R73, R78, R83.reuse, 0x1b ;  /* 0x000000534e497211 */ /* 0x080fe400078fdaff */
[-C--:B------:R-:W-:Y:S02]  /*0dd0*/  LEA.HI.SX32 R7, R82, R83.reuse, 0x1b ;  /* 0x0000005352077211 */ /* 0x080fe400078fdaff */
[----:B------:R-:W-:Y:S02]  /*0de0*/  LEA R76, R20, UR4, 0x1 ;  /* 0x00000004144c7c11 */ /* 0x000fe4000f8e08ff */
[----:B------:R-:W-:Y:S01]  /*0df0*/  LEA R82, R6, UR4, 0x1 ;  /* 0x0000000406527c11 */ /* 0x000fe2000f8e08ff */
[----:B------:R-:W-:Y:S01]  /*0e00*/  VIADD R6, R83, 0x180 ;  /* 0x0000018053067836 */ /* 0x000fe20000000000 */
[----:B------:R-:W-:Y:S01]  /*0e10*/  LEA R73, R73, UR4, 0x1 ;  /* 0x0000000449497c11 */ /* 0x000fe2000f8e08ff */
[C---:B------:R-:W-:Y:S01]  /*0e20*/  VIADD R78, R83.reuse, 0x120 ;  /* 0x00000120534e7836 */ /* 0x040fe20000000000 */
[C---:B------:R-:W-:Y:S01]  /*0e30*/  IADD3 R20, PT, PT, R83.reuse, 0x100, RZ ;  /* 0x0000010053147810 */ /* 0x040fe20007ffe0ff */
[----:B------:R-:W-:Y:S01]  /*0e40*/  VIADD R80, R83, 0x140 ;  /* 0x0000014053507836 */ /* 0x000fe20000000000 */
[----:B------:R-:W-:-:S02]  /*0e50*/  LEA.HI.SX32 R6, R6, R83, 0x1b ;  /* 0x0000005306067211 */ /* 0x000fc400078fdaff */
[-C--:B------:R-:W-:Y:S02]  /*0e60*/  LEA.HI.SX32 R20, R20, R83.reuse, 0x1b ;  /* 0x0000005314147211 */ /* 0x080fe400078fdaff */
[-C--:B------:R-:W-:Y:S02]  /*0e70*/  LEA.HI.SX32 R78, R78, R83.reuse, 0x1b ;  /* 0x000000534e4e7211 */ /* 0x080fe400078fdaff */
[----:B------:R-:W-:Y:S02]  /*0e80*/  LEA.HI.SX32 R79, R80, R83, 0x1b ;  /* 0x00000053504f7211 */ /* 0x000fe400078fdaff */
[----:B------:R-:W-:Y:S01]  /*0e90*/  LEA R85, R6, UR4, 0x1 ;  /* 0x0000000406557c11 */ /* 0x000fe2000f8e08ff */
[----:B------:R-:W-:Y:S01]  /*0ea0*/  IMAD.SHL.U32 R6, R83, 0x10, RZ ;  /* 0x0000001053067824 */ /* 0x000fe200078e00ff */
[----:B------:R-:W-:Y:S02]  /*0eb0*/  LEA R81, R20, UR4, 0x1 ;  /* 0x0000000414517c11 */ /* 0x000fe4000f8e08ff */
[----:B------:R-:W-:-:S02]  /*0ec0*/  LEA R80, R78, UR4, 0x1 ;  /* 0x000000044e507c11 */ /* 0x000fc4000f8e08ff */
[----:B------:R-:W-:Y:S02]  /*0ed0*/  LEA R79, R79, UR4, 0x1 ;  /* 0x000000044f4f7c11 */ /* 0x000fe4000f8e08ff */
[----:B------:R-:W-:Y:S02]  /*0ee0*/  LEA R78, R7, UR4, 0x1 ;  /* 0x00000004074e7c11 */ /* 0x000fe4000f8e08ff */
        /* <DEDUP_REMOVED lines=21> */
[----:B0-----:R-:W-:Y:S02]  /*1040*/  IADD3 R10, PT, PT, R83, 0x1c0, RZ ;  /* 0x000001c0530a7810 */ /* 0x001fe40007ffe0ff */
[----:B------:R-:W-:-:S02]  /*1050*/  LEA.HI.SX32 R8, R8, R83, 0x1b ;  /* 0x0000005308087211 */ /* 0x000fc400078fdaff */
[----:B------:R-:W-:Y:S01]  /*1060*/  LEA.HI.SX32 R10, R10, R83, 0x1b ;  /* 0x000000530a0a7211 */ /* 0x000fe200078fdaff */
[----:B-1----:R-:W-:Y:S01]  /*1070*/  VIADD R12, R83, 0x1e0 ;  /* 0x000001e0530c7836 */ /* 0x002fe20000000000 */
[----:B------:R-:W-:Y:S01]  /*1080*/  STS.U16 [R82+0x1c0], R17 ;  /* 0x0001c01152007388 */ /* 0x000fe20000000400 */
[----:B------:R-:W-:-:S03]  /*1090*/  LEA R86, R8, UR4, 0x1 ;  /* 0x0000000408567c11 */ /* 0x000fc6000f8e08ff */
[----:B------:R-:W-:Y:S01]  /*10a0*/  LEA.HI.SX32 R12, R12, R83, 0x1b ;  /* 0x000000530c0c7211 */ /* 0x000fe200078fdaff */
[----:B------:R-:W-:Y:S01]  /*10b0*/  STS.U16 [R81+0x200], R14 ;  /* 0x0002000e51007388 */ /* 0x000fe20000000400 */
[----:B------:R-:W-:Y:S02]  /*10c0*/  LEA R87, R10, UR4, 0x1 ;  /* 0x000000040a577c11 */ /* 0x000fe4000f8e08ff */
[----:B------:R-:W-:Y:S01]  /*10d0*/  LEA R88, R12, UR4, 0x1 ;  /* 0x000000040c587c11 */ /* 0x000fe2000f8e08ff */
        /* <DEDUP_REMOVED lines=31> */
[-C--:B------:R-:W-:Y:S02]  /*12d0*/  ISETP.GE.AND P1, PT, R51, R71.reuse, PT ;  /* 0x000000473300720c */ /* 0x080fe40003f26270 */
[----:B------:R-:W-:Y:S01]  /*12e0*/  PRMT R90, RZ, 0x7610, R90 ;  /* 0x00007610ff5a7816 */ /* 0x000fe2000000005a */
[----:B------:R-:W4:Y:S01]  /*12f0*/  @!P2 LDG.E.U16 R103, desc[UR18][R4.64+0x2c0] ;  /* 0x0002c0120467a981 */ /* 0x000f22000c1e1500 */
[----:B------:R-:W-:Y:S02]  /*1300*/  PRMT R105, RZ, 0x7610, R105 ;  /* 0x00007610ff697816 */ /* 0x000fe40000000069 */
[----:B------:R-:W-:Y:S01]  /*1310*/  PRMT R102, RZ, 0x7610, R102 ;  /* 0x00007610ff667816 */ /* 0x000fe20000000066 */
[----:B------:R-:W4:Y:S04]  /*1320*/  @!P3 LDG.E.U16 R98, desc[UR18][R4.64+0x300] ;  /* 0x000300120462b981 */ /* 0x000f28000c1e1500 */
[----:B------:R-:W4:Y:S01]  /*1330*/  @!P0 LDG.E.U16 R12, desc[UR18][R4.64+0x80] ;  /* 0x00008012040c8981 */ /* 0x000f22000c1e1500 */
[----:B------:R-:W-:-:S03]  /*1340*/  ISETP.GE.AND P0, PT, R52, R71, PT ;  /* 0x000000473400720c */ /* 0x000fc60003f06270 */
[----:B------:R-:W4:Y:S01]  /*1350*/  @!P1 LDG.E.U16 R93, desc[UR18][R4.64+0xc0] ;  /* 0x0000c012045d9981 */ /* 0x000f22000c1e1500 */
[-C--:B------:R-:W-:Y:S02]  /*1360*/  ISETP.GE.AND P1, PT, R53, R71.reuse, PT ;  /* 0x000000473500720c */ /* 0x080fe40003f26270 */
[----:B------:R-:W-:Y:S01]  /*1370*/  PRMT R107, RZ, 0x7610, R107 ;  /* 0x00007610ff6b7816 */ /* 0x000fe2000000006b */
        /* <DEDUP_REMOVED lines=55> */
[----:B------:R-:W-:Y:S01]  /*16f0*/  ISETP.EQ.OR P0, PT, RZ, UR7, P0 ;  /* 0x00000007ff007c0c */ /* 0x000fe20008702670 */
[----:B--2---:R-:W-:Y:S01]  /*1700*/  IMAD.U32 R92, R92, 0x10000, RZ ;  /* 0x000100005c5c7824 */ /* 0x004fe200078e00ff */
[----:B---3--:R-:W-:Y:S01]  /*1710*/  SHF.L.U32 R108, R93, 0x10, RZ ;  /* 0x000000105d6c7819 */ /* 0x008fe200000006ff */
[----:B----4-:R-:W-:Y:S02]  /*1720*/  IMAD.U32 R106, R91, 0x10000, RZ ;  /* 0x000100005b6a7824 */ /* 0x010fe400078e00ff */
[----:B0-----:R-:W-:Y:S02]  /*1730*/  IMAD.U32 R94, R94, 0x10000, RZ ;  /* 0x000100005e5e7824 */ /* 0x001fe400078e00ff */
[--C-:B------:R-:W-:Y:S01]  /*1740*/  FADD.FTZ R91, R92, R23.reuse ;  /* 0x000000175c5b7221 */ /* 0x100fe20000010000 */
[--C-:B------:R-:W-:Y:S01]  /*1750*/  FADD.FTZ R90, R106, R23.reuse ;  /* 0x000000176a5a7221 */ /* 0x100fe20000010000 */
[--C-:B------:R-:W-:Y:S01]  /*1760*/  FADD.FTZ R92, R108, R23.reuse ;  /* 0x000000176c5c7221 */ /* 0x100fe20000010000 */
[----:B------:R-:W-:Y:S01]  /*1770*/  FADD.FTZ R93, R94, R23 ;  /* 0x000000175e5d7221 */ /* 0x000fe20000010000 */
[----:B------:R-:W-:Y:S01]  /*1780*/  IMAD.U32 R96, R96, 0x10000, RZ ;  /* 0x0001000060607824 */ /* 0x000fe200078e00ff */
        /* <DEDUP_REMOVED lines=37> */
.L_x_4049:
[----:B------:R-:W-:Y:S05]  /*19e0*/  BSYNC.RECONVERGENT B0 ;  /* 0x0000000000007941 */ /* 0x000fea0003800200 */
.L_x_4048:
        /* <DEDUP_REMOVED lines=37> */
.L_x_4051:
[----:B------:R-:W-:Y:S05]  /*1c40*/  BSYNC.RECONVERGENT B0 ;  /* 0x0000000000007941 */ /* 0x000fea0003800200 */
.L_x_4050:
        /* <DEDUP_REMOVED lines=35> */
.L_x_4053:
[----:B------:R-:W-:Y:S05]  /*1e80*/  BSYNC.RECONVERGENT B0 ;  /* 0x0000000000007941 */ /* 0x000fea0003800200 */
.L_x_4052:
        /* <DEDUP_REMOVED lines=37> */
.L_x_4055:
[----:B------:R-:W-:Y:S05]  /*20e0*/  BSYNC.RECONVERGENT B0 ;  /* 0x0000000000007941 */ /* 0x000fea0003800200 */
.L_x_4054:
        /* <DEDUP_REMOVED lines=35> */
.L_x_4057:
[----:B------:R-:W-:Y:S05]  /*2320*/  BSYNC.RECONVERGENT B0 ;  /* 0x0000000000007941 */ /* 0x000fea0003800200 */
.L_x_4056:
        /* <DEDUP_REMOVED lines=37> */
.L_x_4059:
[----:B------:R-:W-:Y:S05]  /*2580*/  BSYNC.RECONVERGENT B0 ;  /* 0x0000000000007941 */ /* 0x000fea0003800200 */
.L_x_4058:
        /* <DEDUP_REMOVED lines=35> */
.L_x_4061:
[----:B------:R-:W-:Y:S05]  /*27c0*/  BSYNC.RECONVERGENT B0 ;  /* 0x0000000000007941 */ /* 0x000fea0003800200 */
.L_x_4060:
        /* <DEDUP_REMOVED lines=37> */
.L_x_4063:
[----:B------:R-:W-:Y:S05]  /*2a20*/  BSYNC.RECONVERGENT B0 ;  /* 0x0000000000007941 */ /* 0x000fea0003800200 */
.L_x_4062:
        /* <DEDUP_REMOVED lines=37> */
.L_x_4065:
[----:B------:R-:W-:Y:S05]  /*2c80*/  BSYNC.RECONVERGENT B0 ;  /* 0x0000000000007941 */ /* 0x000fea0003800200 */
.L_x_4064:
        /* <DEDUP_REMOVED lines=41> */
.L_x_4067:
[----:B------:R-:W-:Y:S05]  /*2f20*/  BSYNC.RECONVERGENT B0 ;  /* 0x0000000000007941 */ /* 0x000fea0003800200 */
.L_x_4066:
        /* <DEDUP_REMOVED lines=39> */
.L_x_4069:
[----:B------:R-:W-:Y:S05]  /*31a0*/  BSYNC.RECONVERGENT B0 ;  /* 0x0000000000007941 */ /* 0x000fea0003800200 */
.L_x_4068:
        /* <DEDUP_REMOVED lines=44> */
.L_x_4071:
[----:B------:R-:W-:Y:S05]  /*3470*/  BSYNC.RECONVERGENT B0 ;  /* 0x0000000000007941 */ /* 0x000fea0003800200 */
.L_x_4070:
        /* <DEDUP_REMOVED lines=32> */
.L_x_4073:
[----:B------:R-:W-:Y:S05]  /*3680*/  BSYNC.RECONVERGENT B0 ;  /* 0x0000000000007941 */ /* 0x000fea0003800200 */
.L_x_4072:
        /* <DEDUP_REMOVED lines=32> */
.L_x_4075:
[----:B------:R-:W-:Y:S05]  /*3890*/  BSYNC.RECONVERGENT B0 ;  /* 0x0000000000007941 */ /* 0x000fea0003800200 */
.L_x_4074:
        /* <DEDUP_REMOVED lines=32> */
.L_x_4077:
[----:B------:R-:W-:Y:S05]  /*3aa0*/  BSYNC.RECONVERGENT B0 ;  /* 0x0000000000007941 */ /* 0x000fea0003800200 */
.L_x_4076:
        /* <DEDUP_REMOVED lines=32> */
.L_x_4079:
[----:B------:R-:W-:Y:S05]  /*3cb0*/  BSYNC.RECONVERGENT B0 ;  /* 0x0000000000007941 */ /* 0x000fea0003800200 */
.L_x_4078:
        /* <DEDUP_REMOVED lines=20> */
[----:B------:R-:W0:Y:S01]  /*3e00*/  LDC.64 R6, c[0x0][0x3e0] ;  /* 0x0000f800ff067b82 */ /* 0x000e220000000a00 */
[----:B------:R-:W-:Y:S01]  /*3e10*/  FMUL.FTZ R134, R135, R104 ;  /* 0x0000006887867220 */ /* 0x000fe20000410000 */
[----:B------:R-:W-:Y:S01]  /*3e20*/  FMUL.FTZ R133, R11, R101 ;  /* 0x000000650b857220 */ /* 0x000fe20000410000 */
[----:B------:R-:W-:Y:S01]  /*3e30*/  FMUL.FTZ R135, R10, R103 ;  /* 0x000000670a877220 */ /* 0x000fe20000410000 */
[----:B------:R-:W-:Y:S01]  /*3e40*/  ISETP.GE.AND P0, PT, R46, R71, PT ;  /* 0x000000472e00720c */ /* 0x000fe20003f06270 */
[----:B------:R-:W-:Y:S01]  /*3e50*/  FMUL.FTZ R128, R18, R93 ;  /* 0x0000005d12807220 */ /* 0x000fe20000410000 */
[----:B------:R-:W-:Y:S01]  /*3e60*/  LOP3.LUT R175, R175, 0xfffffdff, RZ, 0xc0, !PT ;  /* 0xfffffdffafaf7812 */ /* 0x000fe200078ec0ff */
[----:B------:R-:W-:Y:S01]  /*3e70*/  IMAD R140, R69, R12, RZ ;  /* 0x0000000c458c7224 */ /* 0x000fe200078e02ff */
[----:B------:R-:W1:Y:S01]  /*3e80*/  LDC.64 R4, c[0x0][0x3a8] ;  /* 0x0000ea00ff047b82 */ /* 0x000e620000000a00 */
[----:B------:R-:W-:Y:S01]  /*3e90*/  IADD3 R143, P1, PT, R29, R64, RZ ;  /* 0x000000401d8f7210 */ /* 0x000fe20007f3e0ff */
[----:B------:R-:W-:Y:S01]  /*3ea0*/  FMUL.FTZ R127, R19, R92 ;  /* 0x0000005c137f7220 */ /* 0x000fe20000410000 */
[----:B------:R-:W-:Y:S01]  /*3eb0*/  VIMNMX R12, PT, PT, R12, 0x1, !PT ;  /* 0x000000010c0c7848 */ /* 0x000fe20007fe0100 */
[----:B------:R-:W-:Y:S01]  /*3ec0*/  FMUL.FTZ R138, R139, R106 ;  /* 0x0000006a8b8a7220 */ /* 0x000fe20000410000 */
[----:B------:R-:W-:Y:S01]  /*3ed0*/  FMUL.FTZ R107, R107, R95 ;  /* 0x0000005f6b6b7220 */ /* 0x000fe20000410000 */
[----:B------:R-:W-:Y:S01]  /*3ee0*/  FMUL.FTZ R124, R21, R90 ;  /* 0x0000005a157c7220 */ /* 0x000fe20000410000 */
[----:B------:R-:W-:Y:S01]  /*3ef0*/  FMUL.FTZ R126, R20, R91 ;  /* 0x0000005b147e7220 */ /* 0x000fe20000410000 */
[----:B------:R-:W2:Y:S01]  /*3f00*/  LDC.64 R8, c[0x0][0x3c0] ;  /* 0x0000f000ff087b82 */ /* 0x000ea20000000a00 */
[----:B------:R-:W-:Y:S01]  /*3f10*/  @P0 LOP3.LUT R175, R175, 0x200, RZ, 0xfc, !PT ;  /* 0x00000200afaf0812 */ /* 0x000fe200078efcff */
[----:B------:R-:W-:Y:S01]  /*3f20*/  FMUL.FTZ R109, R109, R96 ;  /* 0x000000606d6d7220 */ /* 0x000fe20000410000 */
[----:B------:R-:W-:Y:S01]  /*3f30*/  IADD3 R18, P0, PT, R65, R64, RZ ;  /* 0x0000004041127210 */ /* 0x000fe20007f1e0ff */
[----:B------:R-:W-:Y:S01]  /*3f40*/  FMUL.FTZ R130, R15, R97 ;  /* 0x000000610f827220 */ /* 0x000fe20000410000 */
[----:B------:R-:W-:Y:S01]  /*3f50*/  FMUL.FTZ R131, R17, R98 ;  /* 0x0000006211837220 */ /* 0x000fe20000410000 */
[----:B------:R-:W-:Y:S01]  /*3f60*/  FMUL.FTZ R132, R132, R99 ;  /* 0x0000006384847220 */ /* 0x000fe20000410000 */
[----:B------:R-:W-:Y:S01]  /*3f70*/  FMUL.FTZ R136, R13, R100 ;  /* 0x000000640d887220 */ /* 0x000fe20000410000 */
[----:B------:R-:W3:Y:S01]  /*3f80*/  LDC.64 R10, c[0x0][0x480] ;  /* 0x00012000ff0a7b82 */ /* 0x000ee20000000a00 */
[----:B------:R-:W-:Y:S01]  /*3f90*/  FMUL.FTZ R137, R137, R102 ;  /* 0x0000006689897220 */ /* 0x000fe20000410000 */
[----:B------:R-:W-:Y:S01]  /*3fa0*/  IMAD.MOV.U32 R139, RZ, RZ, R25 ;  /* 0x000000ffff8b7224 */ /* 0x000fe200078e0019 */
[----:B------:R-:W-:Y:S01]  /*3fb0*/  IADD3 R141, PT, PT, -R12, RZ, RZ ;  /* 0x000000ff0c8d7210 */ /* 0x000fe20007ffe1ff */
[----:B------:R-:W-:Y:S01]  /*3fc0*/  IMAD.MOV.U32 R142, RZ, RZ, R26 ;  /* 0x000000ffff8e7224 */ /* 0x000fe200078e001a */
[----:B0-----:R-:W-:Y:S01]  /*3fd0*/  SHF.L.U64.HI R7, R6, 0x1, R7 ;  /* 0x0000000106077819 */ /* 0x001fe20000010207 */
[C---:B------:R-:W-:Y:S01]  /*3fe0*/  IMAD.X R19, R3.reuse, 0x1, R67, P0 ;  /* 0x0000000103137824 */ /* 0x040fe200000e0643 */
[----:B------:R-:W-:Y:S01]  /*3ff0*/  UIADD3 UR5, UPT, UPT, UR4, 0x860, URZ ;  /* 0x0000086004057890 */ /* 0x000fe2000fffe0ff */
[----:B------:R-:W-:Y:S01]  /*4000*/  IMAD.X R146, R3, 0x1, R31, P1 ;  /* 0x0000000103927824 */ /* 0x000fe200008e061f */
[----:B-1----:R-:W-:-:S02]  /*4010*/  SHF.L.U64.HI R5, R4, 0x2, R5 ;  /* 0x0000000204057819 */ /* 0x002fc40000010205 */
[----:B--2---:R-:W-:-:S08]  /*4020*/  SHF.L.U64.HI R9, R8, 0x1, R9 ;  /* 0x0000000108097819 */ /* 0x004fd00000010209 */
.L_x_4083:
        /* <DEDUP_REMOVED lines=10> */
[----:B------:R-:W4:Y:S04]  /*40d0*/  @!P5 LDG.E.U16 R16, desc[UR18][R12.64+-0x1c0] ;  /* 0xfffe40120c10d981 */ /* 0x000f28000c1e1500 */
[----:B------:R-:W5:Y:S04]  /*40e0*/  @!P4 LDG.E.U16 R21, desc[UR18][R12.64+-0x180] ;  /* 0xfffe80120c15c981 */ /* 0x000f68000c1e1500 */
[----:B------:R-:W3:Y:S04]  /*40f0*/  @!P3 LDG.E.U16 R143, desc[UR18][R12.64+-0x140] ;  /* 0xfffec0120c8fb981 */ /* 0x000ee8000c1e1500 */
[----:B------:R-:W3:Y:S04]  /*4100*/  @!P2 LDG.E.U16 R144, desc[UR18][R12.64+-0x100] ;  /* 0xffff00120c90a981 */ /* 0x000ee8000c1e1500 */
[----:B------:R-:W3:Y:S01]  /*4110*/  @!P0 LDG.E.U16 R146, desc[UR18][R12.64+-0x80] ;  /* 0xffff80120c928981 */ /* 0x000ee2000c1e1500 */
[----:B------:R-:W-:-:S03]  /*4120*/  ISETP.GE.AND P0, PT, R55, R71, PT ;  /* 0x000000473700720c */ /* 0x000fc60003f06270 */
[----:B------:R-:W3:Y:S10]  /*4130*/  @!P1 LDG.E.U16 R145, desc[UR18][R12.64+-0xc0] ;  /* 0xffff40120c919981 */ /* 0x000ef4000c1e1500 */
[----:B------:R-:W3:Y:S01]  /*4140*/  @!P0 LDG.E.U16 R147, desc[UR18][R12.64+-0x40] ;  /* 0xffffc0120c938981 */ /* 0x000ee2000c1e1500 */
[----:B------:R-:W-:-:S02]  /*4150*/  ISETP.GE.AND P0, PT, R56, R71, PT ;  /* 0x000000473800720c */ /* 0x000fc40003f06270 */
[-C--:B------:R-:W-:Y:S02]  /*4160*/  ISETP.GE.AND P1, PT, R58, R71.reuse, PT ;  /* 0x000000473a00720c */ /* 0x080fe40003f26270 */
[-C--:B------:R-:W-:Y:S02]  /*4170*/  ISETP.GE.AND P3, PT, R60, R71.reuse, PT ;  /* 0x000000473c00720c */ /* 0x080fe40003f66270 */
[-C--:B------:R-:W-:Y:S02]  /*4180*/  ISETP.GE.AND P2, PT, R59, R71.reuse, PT ;  /* 0x000000473b00720c */ /* 0x080fe40003f46270 */
[----:B------:R-:W-:-:S05]  /*4190*/  ISETP.GE.AND P5, PT, R62, R71, PT ;  /* 0x000000473e00720c */ /* 0x000fca0003fa6270 */
[----:B------:R-:W3:Y:S01]  /*41a0*/  @!P0 LDG.E.U16 R148, desc[UR18][R12.64] ;  /* 0x000000120c948981 */ /* 0x000ee2000c1e1500 */
[-C--:B------:R-:W-:Y:S02]  /*41b0*/  ISETP.GE.AND P0, PT, R57, R71.reuse, PT ;  /* 0x000000473900720c */ /* 0x080fe40003f06270 */
[-C--:B------:R-:W-:Y:S01]  /*41c0*/  ISETP.GE.AND P4, PT, R61, R71.reuse, PT ;  /* 0x000000473d00720c */ /* 0x080fe20003f86270 */
[----:B------:R-:W3:Y:S01]  /*41d0*/  @!P1 LDG.E.U16 R150, desc[UR18][R12.64+0x80] ;  /* 0x000080120c969981 */ /* 0x000ee2000c1e1500 */
[----:B------:R-:W-:-:S03]  /*41e0*/  ISETP.GE.AND P6, PT, R63, R71, PT ;  /* 0x000000473f00720c */ /* 0x000fc60003fc6270 */
[----:B------:R-:W3:Y:S04]  /*41f0*/  @!P3 LDG.E.U16 R152, desc[UR18][R12.64+0x100] ;  /* 0x000100120c98b981 */ /* 0x000ee8000c1e1500 */
[----:B------:R-:W3:Y:S04]  /*4200*/  @!P2 LDG.E.U16 R151, desc[UR18][R12.64+0xc0] ;  /* 0x0000c0120c97a981 */ /* 0x000ee8000c1e1500 */
[----:B------:R-:W3:Y:S04]  /*4210*/  @!P0 LDG.E.U16 R149, desc[UR18][R12.64+0x40] ;  /* 0x000040120c958981 */ /* 0x000ee8000c1e1500 */
[----:B------:R-:W3:Y:S04]  /*4220*/  @!P5 LDG.E.U16 R154, desc[UR18][R12.64+0x180] ;  /* 0x000180120c9ad981 */ /* 0x000ee8000c1e1500 */
[----:B------:R-:W3:Y:S04]  /*4230*/  @!P4 LDG.E.U16 R153, desc[UR18][R12.64+0x140] ;  /* 0x000140120c99c981 */ /* 0x000ee8000c1e1500 */
[----:B------:R-:W3:Y:S01]  /*4240*/  @!P6 LDG.E.U16 R155, desc[UR18][R12.64+0x1c0] ;  /* 0x0001c0120c9be981 */ /* 0x000ee2000c1e1500 */
[----:B------:R-:W-:-:S02]  /*4250*/  P2R R158, PR, RZ, 0x2 ;  /* 0x00000002ff9e7803 */ /* 0x000fc40000000000 */
[----:B------:R-:W-:Y:S02]  /*4260*/  LOP3.LUT P1, RZ, R175, 0x200, RZ, 0xc0, !PT ;  /* 0x00000200afff7812 */ /* 0x000fe4000782c0ff */
[----:B------:R-:W-:Y:S02]  /*4270*/  P2R R159, PR, RZ, 0x1 ;  /* 0x00000001ff9f7803 */ /* 0x000fe40000000000 */
[----:B------:R-:W-:Y:S01]  /*4280*/  ISETP.GE.AND P0, PT, R49, R71, PT ;  /* 0x000000473100720c */ /* 0x000fe20003f06270 */
[----:B------:R-:W-:Y:S02]  /*4290*/  HFMA2 R17, -RZ, RZ, 0, 0 ;  /* 0x00000000ff117431 */ /* 0x000fe400000001ff */
[----:B------:R-:W-:Y:S01]  /*42a0*/  IMAD.MOV.U32 R20, RZ, RZ, RZ ;  /* 0x000000ffff147224 */ /* 0x000fe200078e00ff */
[----:B------:R-:W-:Y:S01]  /*42b0*/  MOV R15, R142 ;  /* 0x0000008e000f7202 */ /* 0x000fe20000000f00 */
[----:B------:R-:W-:-:S05]  /*42c0*/  IMAD.MOV.U32 R14, RZ, RZ, R139 ;  /* 0x000000ffff0e7224 */ /* 0x000fca00078e008b */
[----:B------:R0:W3:Y:S01]  /*42d0*/  LDG.E R156, desc[UR18][R14.64] ;  /* 0x000000120e9c7981 */ /* 0x0000e2000c1e1900 */
[----:B------:R-:W-:Y:S01]  /*42e0*/  P2R R157, PR, RZ, 0x4 ;  /* 0x00000004ff9d7803 */ /* 0x000fe20000000000 */
[----:B0-----:R-:W-:Y:S01]  /*42f0*/  IMAD.MOV.U32 R14, RZ, RZ, RZ ;  /* 0x000000ffff0e7224 */ /* 0x001fe200078e00ff */
[-C--:B------:R-:W-:Y:S02]  /*4300*/  ISETP.GE.AND P2, PT, R53, R71.reuse, PT ;  /* 0x000000473500720c */ /* 0x080fe40003f46270 */
[----:B--2---:R-:W-:Y:S02]  /*4310*/  @!P1 PRMT R17, R160, 0x5410, RZ ;  /* 0x00005410a0119816 */ /* 0x004fe400000000ff */
[-C--:B------:R-:W-:Y:S02]  /*4320*/  ISETP.GE.AND P1, PT, R50, R71.reuse, PT ;  /* 0x000000473200720c */ /* 0x080fe40003f26270 */
[----:B----4-:R-:W-:Y:S02]  /*4330*/  @!P0 PRMT R17, R17, 0x5410, R16 ;  /* 0x0000541011118816 */ /* 0x010fe40000000010 */
[----:B------:R-:W-:-:S09]  /*4340*/  ISETP.GE.AND P0, PT, R51, R71, PT ;  /* 0x000000473300720c */ /* 0x000fd20003f06270 */
[----:B-----5:R-:W-:-:S04]  /*4350*/  @!P1 PRMT R20, R21, 0x5410, RZ ;  /* 0x0000541015149816 */ /* 0x020fc800000000ff */
[----:B---3--:R-:W-:Y:S02]  /*4360*/  @!P0 PRMT R20, R20, 0x5410, R143 ;  /* 0x0000541014148816 */ /* 0x008fe4000000008f */
[-C--:B------:R-:W-:Y:S02]  /*4370*/  ISETP.GE.AND P0, PT, R52, R71.reuse, PT ;  /* 0x000000473400720c */ /* 0x080fe40003f06270 */
[----:B------:R-:W-:Y:S01]  /*4380*/  ISETP.GE.AND P1, PT, R54, R71, PT ;  /* 0x000000473600720c */ /* 0x000fe20003f26270 */
[----:B------:R-:W-:-:S10]  /*4390*/  HFMA2 R16, -RZ, RZ, 0, 0 ;  /* 0x00000000ff107431 */ /* 0x000fd400000001ff */
[----:B------:R-:W-:Y:S02]  /*43a0*/  @!P0 PRMT R16, R144, 0x5410, RZ ;  /* 0x0000541090108816 */ /* 0x000fe400000000ff */
[----:B------:R-:W-:Y:S02]  /*43b0*/  ISETP.GE.AND P0, PT, R55, R71, PT ;  /* 0x000000473700720c */ /* 0x000fe40003f06270 */
[----:B------:R-:W-:-:S11]  /*43c0*/  @!P1 PRMT R14, R146, 0x5410, RZ ;  /* 0x00005410920e9816 */ /* 0x000fd600000000ff */
[----:B------:R-:W-:Y:S02]  /*43d0*/  @!P0 PRMT R14, R14, 0x5410, R147 ;  /* 0x000054100e0e8816 */ /* 0x000fe40000000093 */
[----:B------:R-:W-:Y:S02]  /*43e0*/  ISETP.GE.AND P0, PT, R56, R71, PT ;  /* 0x000000473800720c */ /* 0x000fe40003f06270 */
[----:B------:R-:W-:Y:S02]  /*43f0*/  ISETP.NE.AND P1, PT, R158, RZ, PT ;  /* 0x000000ff9e00720c */ /* 0x000fe40003f25270 */
[----:B------:R-:W-:Y:S02]  /*4400*/  MOV R144, RZ ;  /* 0x000000ff00907202 */ /* 0x000fe40000000f00 */
[----:B------:R-:W-:Y:S02]  /*4410*/  @!P2 PRMT R16, R16, 0x5410, R145 ;  /* 0x000054101010a816 */ /* 0x000fe40000000091 */
[----:B------:R-:W-:-:S05]  /*4420*/  ISETP.NE.AND P2, PT, R157, RZ, PT ;  /* 0x000000ff9d00720c */ /* 0x000fca0003f45270 */
[----:B------:R-:W-:Y:S02]  /*4430*/  @!P0 PRMT R144, R148, 0x5410, RZ ;  /* 0x0000541094908816 */ /* 0x000fe400000000ff */
[----:B------:R-:W-:Y:S02]  /*4440*/  ISETP.NE.AND P0, PT, R159, RZ, PT ;  /* 0x000000ff9f00720c */ /* 0x000fe40003f05270 */
[----:B------:R-:W-:Y:S02]  /*4450*/  PRMT R15, R17, 0x7632, R15 ;  /* 0x00007632110f7816 */ /* 0x000fe4000000000f */
[----:B------:R-:W-:Y:S01]  /*4460*/  PRMT R21, R20, 0x7632, R21 ;  /* 0x0000763214157816 */ /* 0x000fe20000000015 */
[----:B------:R0:W-:Y:S04]  /*4470*/  STS.U16 [R72], R17 ;  /* 0x0000001148007388 */ /* 0x0001e80000000400 */
[----:B------:R-:W-:Y:S04]  /*4480*/  STS.U16 [R70+0x40], R15 ;  /* 0x0000400f46007388 */ /* 0x000fe80000000400 */
[----:B------:R1:W-:Y:S01]  /*4490*/  STS.U16 [R77+0x80], R20 ;  /* 0x000080144d007388 */ /* 0x0003e20000000400 */
[----:B0-----:R-:W-:-:S03]  /*44a0*/  PRMT R17, R16, 0x7632, R17 ;  /* 0x0000763210117816 */ /* 0x001fc60000000011 */
[----:B------:R-:W-:Y:S01]  /*44b0*/  STS.U16 [R76+0xc0], R21 ;  /* 0x0000c0154c007388 */ /* 0x000fe20000000400 */
[----:B------:R-:W-:-:S03]  /*44c0*/  @!P0 PRMT R144, R144, 0x5410, R149 ;  /* 0x0000541090908816 */ /* 0x000fc60000000095 */
[----:B------:R0:W-:Y:S01]  /*44d0*/  STS.U16 [R75+0x100], R16 ;  /* 0x000100104b007388 */ /* 0x0001e20000000400 */
[----:B-1----:R-:W-:Y:S01]  /*44e0*/  IMAD.MOV.U32 R20, RZ, RZ, RZ ;  /* 0x000000ffff147224 */ /* 0x002fe200078e00ff */
[----:B------:R-:W-:Y:S01]  /*44f0*/  @!P1 PRMT R20, R150, 0x5410, RZ ;  /* 0x0000541096149816 */ /* 0x000fe200000000ff */
[----:B------:R-:W-:Y:S01]  /*4500*/  IMAD.MOV.U32 R146, RZ, RZ, RZ ;  /* 0x000000ffff927224 */ /* 0x000fe200078e00ff */
[----:B------:R-:W-:Y:S02]  /*4510*/  PRMT R143, R14, 0x7632, R143 ;  /* 0x000076320e8f7816 */ /* 0x000fe4000000008f */
[----:B------:R-:W-:Y:S01]  /*4520*/  @!P2 PRMT R20, R20, 0x5410, R151 ;  /* 0x000054101414a816 */ /* 0x000fe20000000097 */
[----:B0-----:R-:W-:Y:S01]  /*4530*/  HFMA2 R16, -RZ, RZ, 0, 0 ;  /* 0x00000000ff107431 */ /* 0x001fe200000001ff */
[----:B------:R-:W-:Y:S02]  /*4540*/  @!P3 PRMT R16, R152, 0x5410, RZ ;  /* 0x000054109810b816 */ /* 0x000fe400000000ff */
[----:B------:R-:W-:-:S02]  /*4550*/  @!P5 PRMT R146, R154, 0x5410, RZ ;  /* 0x000054109a92d816 */ /* 0x000fc400000000ff */
[----:B------:R-:W-:Y:S01]  /*4560*/  P2R R147, PR, RZ, 0x2 ;  /* 0x00000002ff937803 */ /* 0x000fe20000000000 */
[----:B------:R-:W-:Y:S01]  /*4570*/  STS.U16 [R74+0x140], R17 ;  /* 0x000140114a007388 */ /* 0x000fe20000000400 */
[----:B------:R-:W-:Y:S02]  /*4580*/  PRMT R15, R144, 0x7632, R15 ;  /* 0x00007632900f7816 */ /* 0x000fe4000000000f */
[----:B------:R-:W-:Y:S02]  /*4590*/  @!P4 PRMT R16, R16, 0x5410, R153 ;  /* 0x000054101010c816 */ /* 0x000fe40000000099 */
[----:B------:R-:W-:Y:S01]  /*45a0*/  ISETP.GE.AND P1, PT, R46, R71, PT ;  /* 0x000000472e00720c */ /* 0x000fe20003f26270 */
[----:B------:R-:W-:Y:S01]  /*45b0*/  STS.U16 [R73+0x180], R14 ;  /* 0x0001800e49007388 */ /* 0x000fe20000000400 */
[----:B------:R-:W-:Y:S02]  /*45c0*/  PRMT R21, R20, 0x7632, R21 ;  /* 0x0000763214157816 */ /* 0x000fe40000000015 */
[----:B------:R-:W-:Y:S01]  /*45d0*/  @!P6 PRMT R146, R146, 0x5410, R155 ;  /* 0x000054109292e816 */ /* 0x000fe2000000009b */
[----:B------:R0:W-:Y:S04]  /*45e0*/  STS.U16 [R82+0x1c0], R143 ;  /* 0x0001c08f52007388 */ /* 0x0001e80000000400 */
[----:B------:R1:W-:Y:S04]  /*45f0*/  STS.U16 [R81+0x200], R144 ;  /* 0x0002009051007388 */ /* 0x0003e80000000400 */
[----:B------:R2:W-:Y:S01]  /*4600*/  STS.U16 [R80+0x240], R15 ;  /* 0x0002400f50007388 */ /* 0x0005e20000000400 */
[----:B0-----:R-:W-:-:S03]  /*4610*/  PRMT R143, R16, 0x7632, R143 ;  /* 0x00007632108f7816 */ /* 0x001fc6000000008f */
[----:B------:R-:W-:Y:S01]  /*4620*/  STS.U16 [R79+0x280], R20 ;  /* 0x000280144f007388 */ /* 0x000fe20000000400 */
[----:B-1----:R-:W-:-:S03]  /*4630*/  PRMT R144, R146, 0x7632, R144 ;  /* 0x0000763292907816 */ /* 0x002fc60000000090 */
[----:B------:R-:W-:Y:S04]  /*4640*/  STS.U16 [R78+0x2c0], R21 ;  /* 0x0002c0154e007388 */ /* 0x000fe80000000400 */
[----:B------:R0:W-:Y:S01]  /*4650*/  STS.U16 [R85+0x300], R16 ;  /* 0x0003001055007388 */ /* 0x0001e20000000400 */
[----:B------:R-:W-:-:S03]  /*4660*/  P2R R148, PR, RZ, 0x1 ;  /* 0x00000001ff947803 */ /* 0x000fc60000000000 */
[----:B------:R1:W-:Y:S01]  /*4670*/  STS.U16 [R86+0x340], R143 ;  /* 0x0003408f56007388 */ /* 0x0003e20000000400 */
[----:B------:R-:W-:-:S03]  /*4680*/  ISETP.GE.AND P0, PT, R50, R71, PT ;  /* 0x000000473200720c */ /* 0x000fc60003f06270 */
[----:B------:R-:W-:Y:S04]  /*4690*/  STS.U16 [R87+0x380], R146 ;  /* 0x0003809257007388 */ /* 0x000fe80000000400 */
[----:B------:R-:W-:Y:S01]  /*46a0*/  STS.U16 [R88+0x3c0], R144 ;  /* 0x0003c09058007388 */ /* 0x000fe20000000400 */
[----:B------:R-:W-:-:S03]  /*46b0*/  NOP ;  /* 0x0000000000007918 */ /* 0x000fc60000000000 */
[----:B------:R-:W3:Y:S04]  /*46c0*/  @!P1 LDG.E.U16 R14, desc[UR18][R18.64+-0x200] ;  /* 0xfffe0012120e9981 */ /* 0x000ee8000c1e1500 */
[----:B------:R-:W4:Y:S01]  /*46d0*/  @!P0 LDG.E.U16 R17, desc[UR18][R18.64+-0x180] ;  /* 0xfffe801212118981 */ /* 0x000f22000c1e1500 */
[----:B--2---:R-:W-:Y:S01]  /*46e0*/  MOV R15, RZ ;  /* 0x000000ff000f7202 */ /* 0x004fe20000000f00 */
[----:B0-----:R-:W-:Y:S01]  /*46f0*/  HFMA2 R16, -RZ, RZ, 0, 0 ;  /* 0x00000000ff107431 */ /* 0x001fe200000001ff */
[----:B------:R-:W-:Y:S02]  /*4700*/  P2R R145, PR, RZ, 0x4 ;  /* 0x00000004ff917803 */ /* 0x000fe40000000000 */
[----:B------:R-:W-:Y:S01]  /*4710*/  MOV R150, RZ ;  /* 0x000000ff00967202 */ /* 0x000fe20000000f00 */
[----:B------:R-:W-:Y:S01]  /*4720*/  FMUL.FTZ R21, R156, 1.4426950216293334961 ;  /* 0x3fb8aa3b9c157820 */ /* 0x000fe20000410000 */
[----:B------:R-:W2:Y:S04]  /*4730*/  @!P3 LDG.E.U16 R177, desc[UR18][R18.64+0x100] ;  /* 0x0001001212b1b981 */ /* 0x000ea8000c1e1500 */
[----:B------:R-:W5:Y:S04]  /*4740*/  @!P4 LDG.E.U16 R179, desc[UR18][R18.64+0x140] ;  /* 0x0001401212b3c981 */ /* 0x000f68000c1e1500 */
[----:B------:R-:W5:Y:S04]  /*4750*/  @!P5 LDG.E.U16 R181, desc[UR18][R18.64+0x180] ;  /* 0x0001801212b5d981 */ /* 0x000f68000c1e1500 */
[----:B------:R-:W5:Y:S01]  /*4760*/  @!P6 LDG.E.U16 R183, desc[UR18][R18.64+0x1c0] ;  /* 0x0001c01212b7e981 */ /* 0x000f62000c1e1500 */
[----:B---3--:R-:W-:-:S02]  /*4770*/  @!P1 PRMT R15, R14, 0x5410, RZ ;  /* 0x000054100e0f9816 */ /* 0x008fc400000000ff */
[----:B------:R-:W-:Y:S01]  /*4780*/  ISETP.GE.AND P1, PT, R52, R71, PT ;  /* 0x000000473400720c */ /* 0x000fe20003f26270 */
[----:B------:R-:W-:Y:S01]  /*4790*/  IMAD.MOV.U32 R14, RZ, RZ, RZ ;  /* 0x000000ffff0e7224 */ /* 0x000fe200078e00ff */
[----:B----4-:R-:W-:-:S11]  /*47a0*/  @!P0 PRMT R14, R17, 0x5410, RZ ;  /* 0x00005410110e8816 */ /* 0x010fd600000000ff */
[----:B------:R-:W3:Y:S01]  /*47b0*/  @!P1 LDG.E.U16 R17, desc[UR18][R18.64+-0x100] ;  /* 0xffff001212119981 */ /* 0x000ee2000c1e1500 */
[----:B------:R-:W-:-:S13]  /*47c0*/  ISETP.GE.AND P0, PT, R49, R71, PT ;  /* 0x000000473100720c */ /* 0x000fda0003f06270 */
[----:B------:R-:W4:Y:S01]  /*47d0*/  @!P0 LDG.E.U16 R20, desc[UR18][R18.64+-0x1c0] ;  /* 0xfffe401212148981 */ /* 0x000f22000c1e1500 */
[----:B---3--:R-:W-:Y:S02]  /*47e0*/  @!P1 PRMT R16, R17, 0x5410, RZ ;  /* 0x0000541011109816 */ /* 0x008fe400000000ff */
[----:B------:R-:W-:-:S13]  /*47f0*/  ISETP.GE.AND P1, PT, R51, R71, PT ;  /* 0x000000473300720c */ /* 0x000fda0003f26270 */
[----:B------:R-:W3:Y:S01]  /*4800*/  @!P1 LDG.E.U16 R17, desc[UR18][R18.64+-0x140] ;  /* 0xfffec01212119981 */ /* 0x000ee2000c1e1500 */
[----:B----4-:R-:W-:Y:S02]  /*4810*/  @!P0 PRMT R15, R15, 0x5410, R20 ;  /* 0x000054100f0f8816 */ /* 0x010fe40000000014 */
[-C--:B------:R-:W-:Y:S02]  /*4820*/  ISETP.GE.AND P0, PT, R53, R71.reuse, PT ;  /* 0x000000473500720c */ /* 0x080fe40003f06270 */
[----:B------:R-:W-:Y:S02]  /*4830*/  ISETP.GE.AND P2, PT, R54, R71, PT ;  /* 0x000000473600720c */ /* 0x000fe40003f46270 */
[----:B---3--:R-:W-:-:S09]  /*4840*/  @!P1 PRMT R14, R14, 0x5410, R17 ;  /* 0x000054100e0e9816 */ /* 0x008fd20000000011 */
[----:B------:R-:W3:Y:S01]  /*4850*/  @!P0 LDG.E.U16 R17, desc[UR18][R18.64+-0xc0] ;  /* 0xffff401212118981 */ /* 0x000ee2000c1e1500 */
[-C--:B------:R-:W-:Y:S02]  /*4860*/  ISETP.GE.AND P1, PT, R55, R71.reuse, PT ;  /* 0x000000473700720c */ /* 0x080fe40003f26270 */
[----:B---3--:R-:W-:Y:S02]  /*4870*/  @!P0 PRMT R16, R16, 0x5410, R17 ;  /* 0x0000541010108816 */ /* 0x008fe40000000011 */
[----:B------:R-:W3:Y:S01]  /*4880*/  @!P2 LDG.E.U16 R17, desc[UR18][R18.64+-0x80] ;  /* 0xffff80121211a981 */ /* 0x000ee2000c1e1500 */
[----:B------:R-:W-:Y:S01]  /*4890*/  IMAD.MOV.U32 R20, RZ, RZ, RZ ;  /* 0x000000ffff147224 */ /* 0x000fe200078e00ff */
[----:B------:R-:W-:Y:S02]  /*48a0*/  ISETP.GE.AND P0, PT, R56, R71, PT ;  /* 0x000000473800720c */ /* 0x000fe40003f06270 */
[----:B---3--:R-:W-:-:S05]  /*48b0*/  @!P2 PRMT R20, R17, 0x5410, RZ ;  /* 0x000054101114a816 */ /* 0x008fca00000000ff */
[----:B------:R-:W3:Y:S02]  /*48c0*/  @!P1 LDG.E.U16 R17, desc[UR18][R18.64+-0x40] ;  /* 0xffffc01212119981 */ /* 0x000ee4000c1e1500 */
[----:B---3--:R-:W-:-:S04]  /*48d0*/  @!P1 PRMT R20, R20, 0x5410, R17 ;  /* 0x0000541014149816 */ /* 0x008fc80000000011 */
[----:B------:R-:W3:Y:S02]  /*48e0*/  @!P0 LDG.E.U16 R17, desc[UR18][R18.64] ;  /* 0x0000001212118981 */ /* 0x000ee4000c1e1500 */
[----:B---3--:R-:W-:Y:S02]  /*48f0*/  @!P0 PRMT R150, R17, 0x5410, RZ ;  /* 0x0000541011968816 */ /* 0x008fe400000000ff */
[----:B------:R-:W-:-:S13]  /*4900*/  ISETP.NE.AND P0, PT, R148, RZ, PT ;  /* 0x000000ff9400720c */ /* 0x000fda0003f05270 */
[----:B------:R-:W3:Y:S01]  /*4910*/  @!P0 LDG.E.U16 R17, desc[UR18][R18.64+0x40] ;  /* 0x0000401212118981 */ /* 0x000ee2000c1e1500 */
[----:B------:R-:W-:Y:S01]  /*4920*/  ISETP.NE.AND P2, PT, R145, RZ, PT ;  /* 0x000000ff9100720c */ /* 0x000fe20003f45270 */
[----:B------:R-:W-:-:S04]  /*4930*/  FMUL.FTZ R145, R21, R95 ;  /* 0x0000005f15917220 */ /* 0x000fc80000410000 */
[----:B-1----:R-:W0:Y:S01]  /*4940*/  MUFU.EX2 R143, R145 ;  /* 0x00000091008f7308 */ /* 0x002e220000000800 */
[----:B------:R-:W-:Y:S01]  /*4950*/  ISETP.NE.AND P1, PT, R147, RZ, PT ;  /* 0x000000ff9300720c */ /* 0x000fe20003f25270 */
[----:B------:R-:W-:-:S06]  /*4960*/  FMUL.FTZ R147, R21, R90 ;  /* 0x0000005a15937220 */ /* 0x000fcc0000410000 */
[----:B------:R-:W1:Y:S01]  /*4970*/  MUFU.EX2 R147, R147 ;  /* 0x0000009300937308 */ /* 0x000e620000000800 */
[C---:B------:R-:W-:Y:S01]  /*4980*/  FMUL.FTZ R149, R21.reuse, R91 ;  /* 0x0000005b15957220 */ /* 0x040fe20000410000 */
[----:B------:R-:W-:-:S05]  /*4990*/  FMUL.FTZ R151, R21, R92 ;  /* 0x0000005c15977220 */ /* 0x000fca0000410000 */
[----:B------:R-:W4:Y:S04]  /*49a0*/  MUFU.EX2 R149, R149 ;  /* 0x0000009500957308 */ /* 0x000f280000000800 */
[----:B------:R-:W2:Y:S01]  /*49b0*/  MUFU.EX2 R151, R151 ;  /* 0x0000009700977308 */ /* 0x000ea20000000800 */
[----:B---3--:R-:W-:Y:S02]  /*49c0*/  @!P0 PRMT R150, R150, 0x5410, R17 ;  /* 0x0000541096968816 */ /* 0x008fe40000000011 */
[----:B------:R-:W3:Y:S02]  /*49d0*/  LDS.U16 R17, [R89] ;  /* 0x0000000059117984 */ /* 0x000ee40000000400 */
[----:B---3--:R-:W-:Y:S02]  /*49e0*/  IMAD.U32 R144, R17, 0x10000, RZ ;  /* 0x0001000011907824 */ /* 0x008fe400078e00ff */
[----:B------:R-:W3:Y:S01]  /*49f0*/  LDS.U16 R17, [R89+0x2] ;  /* 0x0000020059117984 */ /* 0x000ee20000000400 */
[----:B------:R-:W-:Y:S01]  /*4a00*/  ISETP.GE.U32.AND P0, PT, R28, R71, PT ;  /* 0x000000471c00720c */ /* 0x000fe20003f06070 */
[----:B------:R-:W-:-:S03]  /*4a10*/  FMUL.FTZ R144, R107, R144 ;  /* 0x000000906b907220 */ /* 0x000fc60000410000 */
[----:B0-----:R-:W-:Y:S02]  /*4a20*/  FSEL R143, R143, 1, !P0 ;  /* 0x3f8000008f8f7808 */ /* 0x001fe40004000000 */
[----:B------:R-:W-:Y:S02]  /*4a30*/  FSEL R144, R144, RZ, !P0 ;  /* 0x000000ff90907208 */ /* 0x000fe40004000000 */
[----:B------:R-:W-:Y:S02]  /*4a40*/  ISETP.GE.U32.AND P0, PT, R32, R71, PT ;  /* 0x000000472000720c */ /* 0x000fe40003f06070 */
[----:B---3--:R-:W-:-:S05]  /*4a50*/  SHF.L.U32 R17, R17, 0x10, RZ ;  /* 0x0000001011117819 */ /* 0x008fca00000006ff */
[----:B------:R-:W-:-:S05]  /*4a60*/  FMUL.FTZ R17, R124, R17 ;  /* 0x000000117c117220 */ /* 0x000fca0000410000 */
[----:B------:R-:W-:Y:S02]  /*4a70*/  FSEL R146, R17, RZ, !P0 ;  /* 0x000000ff11927208 */ /* 0x000fe40004000000 */
[----:B------:R-:W0:Y:S01]  /*4a80*/  LDS.U16 R17, [R89+0x4] ;  /* 0x0000040059117984 */ /* 0x000e220000000400 */
[----:B-1----:R-:W-:Y:S02]  /*4a90*/  FSEL R145, R147, 1, !P0 ;  /* 0x3f80000093917808 */ /* 0x002fe40004000000 */
[----:B------:R-:W-:Y:S01]  /*4aa0*/  ISETP.GE.U32.AND P0, PT, R33, R71, PT ;  /* 0x000000472100720c */ /* 0x000fe20003f06070 */
[----:B0-----:R-:W-:-:S04]  /*4ab0*/  IMAD.U32 R17, R17, 0x10000, RZ ;  /* 0x0001000011117824 */ /* 0x001fc800078e00ff */
[----:B------:R-:W-:-:S05]  /*4ac0*/  FMUL.FTZ R17, R126, R17 ;  /* 0x000000117e117220 */ /* 0x000fca0000410000 */
[----:B------:R-:W-:Y:S02]  /*4ad0*/  FSEL R148, R17, RZ, !P0 ;  /* 0x000000ff11947208 */ /* 0x000fe40004000000 */
[----:B------:R-:W0:Y:S02]  /*4ae0*/  LDS.U16 R17, [R89+0x6] ;  /* 0x0000060059117984 */ /* 0x000e240000000400 */
[----:B0-----:R-:W-:Y:S02]  /*4af0*/  SHF.L.U32 R152, R17, 0x10, RZ ;  /* 0x0000001011987819 */ /* 0x001fe400000006ff */
[----:B------:R-:W0:Y:S01]  /*4b00*/  LDS.U16 R17, [R89+0x8] ;  /* 0x0000080059117984 */ /* 0x000e220000000400 */
[----:B----4-:R-:W-:Y:S02]  /*4b10*/  FSEL R147, R149, 1, !P0 ;  /* 0x3f80000095937808 */ /* 0x010fe40004000000 */
[----:B------:R-:W-:Y:S01]  /*4b20*/  FMUL.FTZ R152, R127, R152 ;  /* 0x000000987f987220 */ /* 0x000fe20000410000 */
[----:B------:R-:W-:-:S04]  /*4b30*/  ISETP.GE.U32.AND P0, PT, R34, R71, PT ;  /* 0x000000472200720c */ /* 0x000fc80003f06070 */
[----:B--2---:R-:W-:Y:S02]  /*4b40*/  FSEL R149, R151, 1, !P0 ;  /* 0x3f80000097957808 */ /* 0x004fe40004000000 */
[----:B------:R-:W-:Y:S02]  /*4b50*/  FSEL R152, R152, RZ, !P0 ;  /* 0x000000ff98987208 */ /* 0x000fe40004000000 */
[----:B------:R-:W-:Y:S01]  /*4b60*/  ISETP.GE.U32.AND P0, PT, R35, R71, PT ;  /* 0x000000472300720c */ /* 0x000fe20003f06070 */
[----:B0-----:R-:W-:-:S04]  /*4b70*/  IMAD.U32 R17, R17, 0x10000, RZ ;  /* 0x0001000011117824 */ /* 0x001fc800078e00ff */
[----:B------:R-:W-:-:S05]  /*4b80*/  FMUL.FTZ R17, R128, R17 ;  /* 0x0000001180117220 */ /* 0x000fca0000410000 */
[----:B------:R-:W-:Y:S02]  /*4b90*/  FSEL R154, R17, RZ, !P0 ;  /* 0x000000ff119a7208 */ /* 0x000fe40004000000 */
[----:B------:R-:W0:Y:S02]  /*4ba0*/  LDS.U16 R17, [R89+0xa] ;  /* 0x00000a0059117984 */ /* 0x000e240000000400 */
[----:B0-----:R-:W-:Y:S02]  /*4bb0*/  SHF.L.U32 R156, R17, 0x10, RZ ;  /* 0x00000010119c7819 */ /* 0x001fe400000006ff */
[----:B------:R-:W0:Y:S01]  /*4bc0*/  LDS.U16 R17, [R89+0xc] ;  /* 0x00000c0059117984 */ /* 0x000e220000000400 */
[C---:B------:R-:W-:Y:S01]  /*4bd0*/  FMUL.FTZ R153, R21.reuse, R93 ;  /* 0x0000005d15997220 */ /* 0x040fe20000410000 */
[----:B------:R-:W-:-:S05]  /*4be0*/  FMUL.FTZ R155, R21, R94 ;  /* 0x0000005e159b7220 */ /* 0x000fca0000410000 */
[----:B------:R-:W1:Y:S01]  /*4bf0*/  MUFU.EX2 R153, R153 ;  /* 0x0000009900997308 */ /* 0x000e620000000800 */
[----:B------:R-:W-:-:S03]  /*4c00*/  FMUL.FTZ R159, R21, R96 ;  /* 0x00000060159f7220 */ /* 0x000fc60000410000 */
[----:B------:R-:W2:Y:S01]  /*4c10*/  MUFU.EX2 R155, R155 ;  /* 0x0000009b009b7308 */ /* 0x000ea20000000800 */
[----:B0-----:R-:W-:Y:S02]  /*4c20*/  IMAD.U32 R158, R17, 0x10000, RZ ;  /* 0x00010000119e7824 */ /* 0x001fe400078e00ff */
[----:B------:R-:W0:Y:S01]  /*4c30*/  LDS.U16 R17, [R89+0xe] ;  /* 0x00000e0059117984 */ /* 0x000e220000000400 */
[----:B------:R-:W3:Y:S01]  /*4c40*/  MUFU.EX2 R157, R159 ;  /* 0x0000009f009d7308 */ /* 0x000ee20000000800 */
[----:B-1----:R-:W-:Y:S01]  /*4c50*/  FSEL R151, R153, 1, !P0 ;  /* 0x3f80000099977808 */ /* 0x002fe20004000000 */
[----:B------:R-:W-:Y:S01]  /*4c60*/  FMUL.FTZ R156, R129, R156 ;  /* 0x0000009c819c7220 */ /* 0x000fe20000410000 */
[----:B------:R-:W-:Y:S01]  /*4c70*/  ISETP.GE.U32.AND P0, PT, R36, R71, PT ;  /* 0x000000472400720c */ /* 0x000fe20003f06070 */
[----:B------:R-:W-:-:S03]  /*4c80*/  FMUL.FTZ R158, R109, R158 ;  /* 0x0000009e6d9e7220 */ /* 0x000fc60000410000 */
[----:B--2---:R-:W-:Y:S02]  /*4c90*/  FSEL R153, R155, 1, !P0 ;  /* 0x3f8000009b997808 */ /* 0x004fe40004000000 */
[----:B------:R-:W-:Y:S02]  /*4ca0*/  FSEL R156, R156, RZ, !P0 ;  /* 0x000000ff9c9c7208 */ /* 0x000fe40004000000 */
[----:B------:R-:W-:-:S04]  /*4cb0*/  ISETP.GE.U32.AND P0, PT, R37, R71, PT ;  /* 0x000000472500720c */ /* 0x000fc80003f06070 */
[----:B---3--:R-:W-:Y:S02]  /*4cc0*/  FSEL R157, R157, 1, !P0 ;  /* 0x3f8000009d9d7808 */ /* 0x008fe40004000000 */
[----:B------:R-:W-:Y:S02]  /*4cd0*/  FSEL R160, R158, RZ, !P0 ;  /* 0x000000ff9ea07208 */ /* 0x000fe40004000000 */
[----:B------:R-:W-:Y:S02]  /*4ce0*/  ISETP.GE.U32.AND P0, PT, R38, R71, PT ;  /* 0x000000472600720c */ /* 0x000fe40003f06070 */
[----:B0-----:R-:W-:-:S05]  /*4cf0*/  SHF.L.U32 R17, R17, 0x10, RZ ;  /* 0x0000001011117819 */ /* 0x001fca00000006ff */
[----:B------:R-:W-:-:S05]  /*4d00*/  FMUL.FTZ R17, R130, R17 ;  /* 0x0000001182117220 */ /* 0x000fca0000410000 */
[----:B------:R-:W-:Y:S02]  /*4d10*/  FSEL R158, R17, RZ, !P0 ;  /* 0x000000ff119e7208 */ /* 0x000fe40004000000 */
[----:B------:R-:W0:Y:S01]  /*4d20*/  LDS.U16 R17, [R89+0x10] ;  /* 0x0000100059117984 */ /* 0x000e220000000400 */
[C---:B------:R-:W-:Y:S01]  /*4d30*/  FMUL.FTZ R161, R21.reuse, R97 ;  /* 0x0000006115a17220 */ /* 0x040fe20000410000 */
[----:B------:R-:W-:-:S03]  /*4d40*/  FMUL.FTZ R163, R21, R98 ;  /* 0x0000006215a37220 */ /* 0x000fc60000410000 */
[----:B------:R-:W1:Y:S01]  /*4d50*/  MUFU.EX2 R155, R161 ;  /* 0x000000a1009b7308 */ /* 0x000e620000000800 */
[----:B0-----:R-:W-:Y:S02]  /*4d60*/  IMAD.U32 R162, R17, 0x10000, RZ ;  /* 0x0001000011a27824 */ /* 0x001fe400078e00ff */
[----:B------:R-:W0:Y:S01]  /*4d70*/  LDS.U16 R17, [R89+0x12] ;  /* 0x0000120059117984 */ /* 0x000e220000000400 */
[----:B------:R-:W2:Y:S01]  /*4d80*/  MUFU.EX2 R159, R163 ;  /* 0x000000a3009f7308 */ /* 0x000ea20000000800 */
[----:B-1----:R-:W-:Y:S01]  /*4d90*/  FSEL R155, R155, 1, !P0 ;  /* 0x3f8000009b9b7808 */ /* 0x002fe20004000000 */
[----:B------:R-:W-:Y:S01]  /*4da0*/  FMUL.FTZ R162, R131, R162 ;  /* 0x000000a283a27220 */ /* 0x000fe20000410000 */
[----:B------:R-:W-:-:S04]  /*4db0*/  ISETP.GE.U32.AND P0, PT, R39, R71, PT ;  /* 0x000000472700720c */ /* 0x000fc80003f06070 */
[----:B------:R-:W-:Y:S02]  /*4dc0*/  FSEL R162, R162, RZ, !P0 ;  /* 0x000000ffa2a27208 */ /* 0x000fe40004000000 */
[----:B--2---:R-:W-:Y:S02]  /*4dd0*/  FSEL R159, R159, 1, !P0 ;  /* 0x3f8000009f9f7808 */ /* 0x004fe40004000000 */
        /* <DEDUP_REMOVED lines=51> */
[----:B------:R-:W-:Y:S01]  /*5110*/  FSEL R176, R17, RZ, !P0 ;  /* 0x000000ff11b07208 */ /* 0x000fe20004000000 */
        /* <DEDUP_REMOVED lines=10> */
[----:B------:R-:W-:Y:S01]  /*51c0*/  FMUL.FTZ R21, R21, R106 ;  /* 0x0000006a15157220 */ /* 0x000fe20000410000 */
[----:B------:R-:W-:Y:S02]  /*51d0*/  FMUL.FTZ R178, R149, R178 ;  /* 0x000000b295b27220 */ /* 0x000fe40000410000 */
[----:B------:R-:W-:Y:S02]  /*51e0*/  FFMA.FTZ R17, R161, R17, R164 ;  /* 0x00000011a1117223 */ /* 0x000fe400000100a4 */
[----:B------:R-:W-:Y:S01]  /*51f0*/  FMUL.FTZ R178, R151, R178 ;  /* 0x000000b297b27220 */ /* 0x000fe20000410000 */
[----:B------:R-:W0:Y:S01]  /*5200*/  MUFU.EX2 R21, R21 ;  /* 0x0000001500157308 */ /* 0x000e220000000800 */
[----:B------:R-:W-:Y:S02]  /*5210*/  FFMA.FTZ R17, R163, R17, R166 ;  /* 0x00000011a3117223 */ /* 0x000fe400000100a6 */
[----:B------:R-:W-:-:S02]  /*5220*/  FMUL.FTZ R178, R153, R178 ;  /* 0x000000b299b27220 */ /* 0x000fc40000410000 */
[----:B------:R-:W-:Y:S02]  /*5230*/  FFMA.FTZ R17, R165, R17, R168 ;  /* 0x00000011a5117223 */ /* 0x000fe400000100a8 */
[----:B------:R-:W-:Y:S02]  /*5240*/  FMUL.FTZ R178, R157, R178 ;  /* 0x000000b29db27220 */ /* 0x000fe40000410000 */
[----:B------:R-:W-:Y:S02]  /*5250*/  FFMA.FTZ R17, R167, R17, R170 ;  /* 0x00000011a7117223 */ /* 0x000fe400000100aa */
[----:B------:R-:W-:Y:S02]  /*5260*/  FMUL.FTZ R178, R155, R178 ;  /* 0x000000b29bb27220 */ /* 0x000fe40000410000 */
[----:B------:R-:W-:Y:S01]  /*5270*/  FFMA.FTZ R17, R169, R17, R172 ;  /* 0x00000011a9117223 */ /* 0x000fe200000100ac */
[----:B0-----:R-:W-:Y:S01]  /*5280*/  FSEL R173, R21, 1, !P0 ;  /* 0x3f80000015ad7808 */ /* 0x001fe20004000000 */
[----:B------:R-:W-:-:S02]  /*5290*/  FMUL.FTZ R178, R159, R178 ;  /* 0x000000b29fb27220 */ /* 0x000fc40000410000 */
[----:B------:R-:W-:Y:S01]  /*52a0*/  FFMA.FTZ R17, R171, R17, R174 ;  /* 0x00000011ab117223 */ /* 0x000fe200000100ae */
[----:B------:R-:W-:Y:S01]  /*52b0*/  ISETP.GE.AND P0, PT, R83, 0x1, PT ;  /* 0x000000015300780c */ /* 0x000fe20003f06270 */
[----:B------:R-:W-:Y:S01]  /*52c0*/  FMUL.FTZ R178, R161, R178 ;  /* 0x000000b2a1b27220 */ /* 0x000fe20000410000 */
[----:B------:R-:W2:Y:S01]  /*52d0*/  @!P2 LDG.E.U16 R21, desc[UR18][R18.64+0xc0] ;  /* 0x0000c0121215a981 */ /* 0x000ea2000c1e1500 */
[----:B------:R-:W-:Y:S02]  /*52e0*/  FFMA.FTZ R180, R173, R17, R176 ;  /* 0x00000011adb47223 */ /* 0x000fe400000100b0 */
[----:B------:R-:W-:-:S03]  /*52f0*/  FMUL.FTZ R178, R163, R178 ;  /* 0x000000b2a3b27220 */ /* 0x000fc60000410000 */
[----:B------:R-:W0:Y:S01]  /*5300*/  SHFL.UP PT, R17, R180, 0x1, RZ ;  /* 0x04200000b4117989 */ /* 0x000e2200000e00ff */
[----:B------:R-:W-:-:S04]  /*5310*/  FMUL.FTZ R178, R165, R178 ;  /* 0x000000b2a5b27220 */ /* 0x000fc80000410000 */
[----:B------:R-:W-:-:S04]  /*5320*/  FMUL.FTZ R178, R167, R178 ;  /* 0x000000b2a7b27220 */ /* 0x000fc80000410000 */
[----:B------:R-:W-:-:S04]  /*5330*/  FMUL.FTZ R178, R169, R178 ;  /* 0x000000b2a9b27220 */ /* 0x000fc80000410000 */
[----:B------:R-:W-:-:S04]  /*5340*/  FMUL.FTZ R178, R171, R178 ;  /* 0x000000b2abb27220 */ /* 0x000fc80000410000 */
[----:B------:R-:W-:-:S04]  /*5350*/  FMUL.FTZ R193, R173, R178 ;  /* 0x000000b2adc17220 */ /* 0x000fc80000410000 */
[----:B0-----:R-:W-:-:S05]  /*5360*/  FFMA.FTZ R17, R193, R17, R180 ;  /* 0x00000011c1117223 */ /* 0x001fca00000100b4 */
[----:B------:R-:W-:Y:S02]  /*5370*/  FSEL R182, R180, R17, !P0 ;  /* 0x00000011b4b67208 */ /* 0x000fe40004000000 */
[----:B------:R-:W3:Y:S04]  /*5380*/  @!P1 LDG.E.U16 R17, desc[UR18][R18.64+0x80] ;  /* 0x0000801212119981 */ /* 0x000ee8000c1e1500 */
[----:B------:R-:W0:Y:S04]  /*5390*/  SHFL.UP PT, R178, R193, 0x1, RZ ;  /* 0x04200000c1b27989 */ /* 0x000e2800000e00ff */
[----:B------:R-:W1:Y:S01]  /*53a0*/  SHFL.UP PT, R184, R182, 0x2, RZ ;  /* 0x04400000b6b87989 */ /* 0x000e6200000e00ff */
[----:B0-----:R-:W-:-:S05]  /*53b0*/  @P0 FMUL.FTZ R193, R193, R178 ;  /* 0x000000b2c1c10220 */ /* 0x001fca0000410000 */
[----:B------:R-:W0:Y:S01]  /*53c0*/  SHFL.UP PT, R180, R193, 0x2, RZ ;  /* 0x04400000c1b47989 */ /* 0x000e2200000e00ff */
[----:B------:R-:W-:Y:S01]  /*53d0*/  IMAD.MOV.U32 R178, RZ, RZ, RZ ;  /* 0x000000ffffb27224 */ /* 0x000fe200078e00ff */
[----:B------:R-:W-:Y:S02]  /*53e0*/  ISETP.GE.AND P0, PT, R83, 0x2, PT ;  /* 0x000000025300780c */ /* 0x000fe40003f06270 */
[----:B------:R-:W-:Y:S01]  /*53f0*/  STS.U16 [R72+0x420], R15 ;  /* 0x0004200f48007388 */ /* 0x000fe20000000400 */
[----:B------:R-:W4:Y:S01]  /*5400*/  S2UR UR6, SR_CgaCtaId ;  /* 0x00000000000679c3 */ /* 0x000f220000008800 */
[----:B------:R-:W-:Y:S02]  /*5410*/  UMOV UR4, 0x400 ;  /* 0x0000040000047882 */ /* 0x000fe40000000000 */
[----:B----4-:R-:W-:Y:S01]  /*5420*/  ULEA UR4, UR6, UR4, 0x18 ;  /* 0x0000000406047291 */ /* 0x010fe2000f8ec0ff */
[----:B------:R-:W-:Y:S01]  /*5430*/  BSSY.RECONVERGENT B0, `(.L_x_4081) ;  /* 0x0000072000007945 */ /* 0x000fe20003800200 */
[----:B---3--:R-:W-:Y:S01]  /*5440*/  @!P1 PRMT R178, R17, 0x5410, RZ ;  /* 0x0000541011b29816 */ /* 0x008fe200000000ff */
[----:B-1----:R-:W-:-:S05]  /*5450*/  FFMA.FTZ R17, R193, R184, R182 ;  /* 0x000000b8c1117223 */ /* 0x002fca00000100b6 */
[----:B------:R-:W-:-:S05]  /*5460*/  FSEL R184, R182, R17, !P0 ;  /* 0x00000011b6b87208 */ /* 0x000fca0004000000 */
[----:B------:R-:W1:Y:S01]  /*5470*/  SHFL.UP PT, R17, R184, 0x4, RZ ;  /* 0x04800000b8117989 */ /* 0x000e6200000e00ff */
[----:B0-----:R-:W-:-:S05]  /*5480*/  @P0 FMUL.FTZ R193, R193, R180 ;  /* 0x000000b4c1c10220 */ /* 0x001fca0000410000 */
[----:B------:R-:W0:Y:S01]  /*5490*/  SHFL.UP PT, R186, R193, 0x4, RZ ;  /* 0x04800000c1ba7989 */ /* 0x000e2200000e00ff */
[----:B------:R-:W-:Y:S01]  /*54a0*/  ISETP.GE.AND P0, PT, R83, 0x4, PT ;  /* 0x000000045300780c */ /* 0x000fe20003f06270 */
[----:B------:R-:W-:Y:S01]  /*54b0*/  HFMA2 R180, -RZ, RZ, 0, 0 ;  /* 0x00000000ffb47431 */ /* 0x000fe200000001ff */
[--C-:B--2---:R-:W-:Y:S02]  /*54c0*/  @!P2 PRMT R178, R178, 0x5410, R21.reuse ;  /* 0x00005410b2b2a816 */ /* 0x104fe40000000015 */
[----:B------:R-:W-:Y:S02]  /*54d0*/  PRMT R21, R15, 0x7632, R21 ;  /* 0x000076320f157816 */ /* 0x000fe40000000015 */
[----:B------:R-:W-:Y:S02]  /*54e0*/  @!P3 PRMT R180, R177, 0x5410, RZ ;  /* 0x00005410b1b4b816 */ /* 0x000fe400000000ff */
[----:B------:R-:W-:Y:S01]  /*54f0*/  PRMT R177, R14, 0x7632, R177 ;  /* 0x000076320eb17816 */ /* 0x000fe200000000b1 */
[----:B-1----:R-:W-:-:S05]  /*5500*/  FFMA.FTZ R17, R193, R17, R184 ;  /* 0x00000011c1117223 */ /* 0x002fca00000100b8 */
[----:B------:R-:W-:Y:S01]  /*5510*/  FSEL R184, R184, R17, !P0 ;  /* 0x00000011b8b87208 */ /* 0x000fe20004000000 */
[----:B0-----:R-:W-:Y:S01]  /*5520*/  @P0 FMUL.FTZ R193, R193, R186 ;  /* 0x000000bac1c10220 */ /* 0x001fe20000410000 */
[----:B------:R-:W-:Y:S01]  /*5530*/  STS.U16 [R70+0x460], R21 ;  /* 0x0004601546007388 */ /* 0x000fe20000000400 */
[----:B-----5:R-:W-:-:S03]  /*5540*/  @!P4 PRMT R180, R180, 0x5410, R179 ;  /* 0x00005410b4b4c816 */ /* 0x020fc600000000b3 */
[----:B------:R-:W0:Y:S01]  /*5550*/  SHFL.UP PT, R17, R184, 0x8, RZ ;  /* 0x05000000b8117989 */ /* 0x000e2200000e00ff */
[----:B------:R-:W-:-:S03]  /*5560*/  PRMT R179, R16, 0x7632, R179 ;  /* 0x0000763210b37816 */ /* 0x000fc600000000b3 */
[----:B------:R-:W-:Y:S04]  /*5570*/  STS.U16 [R77+0x4a0], R14 ;  /* 0x0004a00e4d007388 */ /* 0x000fe80000000400 */
[----:B------:R-:W-:Y:S04]  /*5580*/  STS.U16 [R76+0x4e0], R177 ;  /* 0x0004e0b14c007388 */ /* 0x000fe80000000400 */
[----:B------:R-:W-:Y:S04]  /*5590*/  STS.U16 [R75+0x520], R16 ;  /* 0x000520104b007388 */ /* 0x000fe80000000400 */
[----:B------:R-:W1:Y:S01]  /*55a0*/  SHFL.UP PT, R16, R193, 0x8, RZ ;  /* 0x05000000c1107989 */ /* 0x000e6200000e00ff */
[----:B------:R-:W-:Y:S01]  /*55b0*/  ISETP.GE.AND P1, PT, R83, 0x8, PT ;  /* 0x000000085300780c */ /* 0x000fe20003f26270 */
[----:B------:R-:W-:Y:S01]  /*55c0*/  IMAD.MOV.U32 R182, RZ, RZ, RZ ;  /* 0x000000ffffb67224 */ /* 0x000fe200078e00ff */
[----:B------:R-:W-:-:S02]  /*55d0*/  @!P5 PRMT R182, R181, 0x5410, RZ ;  /* 0x00005410b5b6d816 */ /* 0x000fc400000000ff */
[----:B------:R-:W-:Y:S01]  /*55e0*/  PRMT R181, R20, 0x7632, R181 ;  /* 0x0000763214b57816 */ /* 0x000fe200000000b5 */
[----:B------:R-:W-:Y:S01]  /*55f0*/  STS.U16 [R74+0x560], R179 ;  /* 0x000560b34a007388 */ /* 0x000fe20000000400 */
[----:B------:R-:W-:Y:S01]  /*5600*/  PRMT R15, R150, 0x7632, R15 ;  /* 0x00007632960f7816 */ /* 0x000fe2000000000f */
[----:B0-----:R-:W-:Y:S01]  /*5610*/  FFMA.FTZ R17, R193, R17, R184 ;  /* 0x00000011c1117223 */ /* 0x001fe200000100b8 */
[----:B------:R-:W-:Y:S01]  /*5620*/  PRMT R21, R178, 0x7632, R21 ;  /* 0x00007632b2157816 */ /* 0x000fe20000000015 */
[----:B------:R0:W-:Y:S04]  /*5630*/  STS.U16 [R73+0x5a0], R20 ;  /* 0x0005a01449007388 */ /* 0x0001e80000000400 */
[----:B------:R-:W-:Y:S01]  /*5640*/  STS.U16 [R82+0x5e0], R181 ;  /* 0x0005e0b552007388 */ /* 0x000fe20000000400 */
[----:B------:R-:W-:-:S03]  /*5650*/  FSEL R192, R184, R17, !P1 ;  /* 0x00000011b8c07208 */ /* 0x000fc60004800000 */
[----:B------:R-:W-:Y:S01]  /*5660*/  STS.U16 [R81+0x620], R150 ;  /* 0x0006209651007388 */ /* 0x000fe20000000400 */
[----:B0-----:R-:W-:-:S03]  /*5670*/  PRMT R20, R180, 0x7632, R20 ;  /* 0x00007632b4147816 */ /* 0x001fc60000000014 */
[----:B------:R0:W-:Y:S01]  /*5680*/  STS.U16 [R80+0x660], R15 ;  /* 0x0006600f50007388 */ /* 0x0001e20000000400 */
[----:B-1----:R-:W-:Y:S01]  /*5690*/  @P1 FMUL.FTZ R193, R193, R16 ;  /* 0x00000010c1c11220 */ /* 0x002fe20000410000 */
[----:B------:R-:W-:Y:S02]  /*56a0*/  ISETP.NE.AND P0, PT, R69, RZ, PT ;  /* 0x000000ff4500720c */ /* 0x000fe40003f05270 */
[----:B------:R-:W-:Y:S04]  /*56b0*/  STS.U16 [R79+0x6a0], R178 ;  /* 0x0006a0b24f007388 */ /* 0x000fe80000000400 */
[----:B------:R-:W-:Y:S01]  /*56c0*/  STS.U16 [R78+0x6e0], R21 ;  /* 0x0006e0154e007388 */ /* 0x000fe20000000400 */
[----:B------:R-:W-:-:S03]  /*56d0*/  ISETP.NE.OR P0, PT, R24, RZ, !P0 ;  /* 0x000000ff1800720c */ /* 0x000fc60004705670 */
[----:B------:R-:W-:Y:S04]  /*56e0*/  STS.U16 [R85+0x720], R180 ;  /* 0x000720b455007388 */ /* 0x000fe80000000400 */
[----:B------:R-:W-:Y:S01]  /*56f0*/  STS.U16 [R86+0x760], R20 ;  /* 0x0007601456007388 */ /* 0x000fe20000000400 */
[----:B------:R-:W-:-:S03]  /*5700*/  @!P6 PRMT R182, R182, 0x5410, R183 ;  /* 0x00005410b6b6e816 */ /* 0x000fc600000000b7 */
[----:B------:R-:W1:Y:S04]  /*5710*/  SHFL.UP PT, R20, R193, 0x10, RZ ;  /* 0x06000000c1147989 */ /* 0x000e6800000e00ff */
[----:B------:R-:W2:Y:S01]  /*5720*/  SHFL.UP PT, R21, R192, 0x10, RZ ;  /* 0x06000000c0157989 */ /* 0x000ea200000e00ff */
[----:B------:R-:W-:Y:S01]  /*5730*/  PRMT R177, R182, 0x7632, R177 ;  /* 0x00007632b6b17816 */ /* 0x000fe200000000b1 */
[----:B0-----:R-:W-:Y:S01]  /*5740*/  IMAD.MOV.U32 R15, RZ, RZ, RZ ;  /* 0x000000ffff0f7224 */ /* 0x001fe200078e00ff */
[----:B------:R-:W-:Y:S01]  /*5750*/  MOV R14, 0x3f800000 ;  /* 0x3f800000000e7802 */ /* 0x000fe20000000f00 */
[----:B------:R-:W-:Y:S04]  /*5760*/  STS.U16 [R87+0x7a0], R182 ;  /* 0x0007a0b657007388 */ /* 0x000fe80000000400 */
[----:B------:R-:W-:Y:S01]  /*5770*/  STS.U16 [R88+0x7e0], R177 ;  /* 0x0007e0b158007388 */ /* 0x000fe20000000400 */
[----:B------:R-:W-:-:S03]  /*5780*/  NOP ;  /* 0x0000000000007918 */ /* 0x000fc60000000000 */
[----:B------:R-:W0:Y:S01]  /*5790*/  @!P0 LDS.64 R14, [UR5] ;  /* 0x00000005ff0e8984 */ /* 0x000e220008000a00 */
[----:B------:R-:W-:-:S03]  /*57a0*/  ISETP.NE.AND P0, PT, R83, 0x1f, PT ;  /* 0x0000001f5300780c */ /* 0x000fc60003f05270 */
[----:B------:R-:W-:Y:S01]  /*57b0*/  LDS.U16 R150, [R89+0x420] ;  /* 0x0004200059967984 */ /* 0x000fe20000000400 */
[----:B-1----:R-:W-:-:S03]  /*57c0*/  FMUL.FTZ R20, R193, R20 ;  /* 0x00000014c1147220 */ /* 0x002fc60000410000 */
[----:B------:R-:W-:Y:S01]  /*57d0*/  LDS.U16 R177, [R89+0x422] ;  /* 0x0004220059b17984 */ /* 0x000fe20000000400 */
        /* <DEDUP_REMOVED lines=19> */
[----:B0-----:R-:W-:Y:S04]  /*5910*/  @!P1 STS.64 [UR4+0x850], R14 ;  /* 0x0008500eff009988 */ /* 0x001fe80008000a04 */
        /* <DEDUP_REMOVED lines=12> */
[----:B------:R-:W-:Y:S01]  /*59e0*/  FFMA.FTZ R145, R145, R194, R146 ;  /* 0x000000c291917223 */ /* 0x000fe20000010092 */
[----:B------:R-:W-:-:S03]  /*59f0*/  ISETP.NE.AND P2, PT, R24, RZ, PT ;  /* 0x000000ff1800720c */ /* 0x000fc60003f45270 */
[----:B------:R-:W-:-:S04]  /*5a00*/  FFMA.FTZ R147, R147, R145, R148 ;  /* 0x0000009193937223 */ /* 0x000fc80000010094 */
[----:B------:R-:W-:Y:S01]  /*5a10*/  FFMA.FTZ R149, R149, R147, R152 ;  /* 0x0000009395957223 */ /* 0x000fe20000010098 */
[----:B------:R-:W-:-:S03]  /*5a20*/  LEA R143, P1, R8, R12, 0x1 ;  /* 0x0000000c088f7211 */ /* 0x000fc600078208ff */
[----:B------:R-:W-:Y:S01]  /*5a30*/  FFMA.FTZ R151, R151, R149, R154 ;  /* 0x0000009597977223 */ /* 0x000fe2000001009a */
[----:B------:R-:W-:-:S03]  /*5a40*/  LEA R18, P0, R6, R18, 0x1 ;  /* 0x0000001206127211 */ /* 0x000fc600078008ff */
[----:B------:R-:W-:Y:S01]  /*5a50*/  FFMA.FTZ R153, R153, R151, R156 ;  /* 0x0000009799997223 */ /* 0x000fe2000001009c */
[----:B------:R-:W-:Y:S01]  /*5a60*/  IADD3.X R19, PT, PT, R19, R7, RZ, P0, !PT ;  /* 0x0000000713137210 */ /* 0x000fe200007fe4ff */
[----:B------:R-:W-:Y:S01]  /*5a70*/  IMAD.X R146, R13, 0x1, R9, P1 ;  /* 0x000000010d927824 */ /* 0x000fe200008e0609 */
[----:B------:R-:W-:Y:S01]  /*5a80*/  SHF.L.U32 R21, R150, 0x10, RZ ;  /* 0x0000001096157819 */ /* 0x000fe200000006ff */
[----:B------:R-:W-:Y:S01]  /*5a90*/  FFMA.FTZ R157, R157, R153, R160 ;  /* 0x000000999d9d7223 */ /* 0x000fe200000100a0 */
[----:B------:R-:W-:Y:S02]  /*5aa0*/  IMAD.U32 R20, R177, 0x10000, RZ ;  /* 0x00010000b1147824 */ /* 0x000fe400078e00ff */
        /* <DEDUP_REMOVED lines=10> */
.L_x_4082:
[----:B------:R-:W-:Y:S05]  /*5b50*/  BSYNC.RECONVERGENT B0 ;  /* 0x0000000000007941 */ /* 0x000fea0003800200 */
.L_x_4081:
[----:B------:R-:W-:Y:S01]  /*5b60*/  FFMA.FTZ R155, R155, R157, R158 ;  /* 0x0000009d9b9b7223 */ /* 0x000fe2000001009e */
[----:B0-----:R-:W-:Y:S01]  /*5b70*/  SHF.L.U32 R13, R178, 0x10, RZ ;  /* 0x00000010b20d7819 */ /* 0x001fe200000006ff */
[----:B------:R-:W-:Y:S01]  /*5b80*/  IMAD.U32 R12, R179, 0x10000, RZ ;  /* 0x00010000b30c7824 */ /* 0x000fe200078e00ff */
[----:B------:R-:W-:Y:S01]  /*5b90*/  SHF.L.U32 R15, R180, 0x10, RZ ;  /* 0x00000010b40f7819 */ /* 0x000fe200000006ff */
[----:B------:R-:W-:Y:S01]  /*5ba0*/  FFMA.FTZ R159, R159, R155, R162 ;  /* 0x0000009b9f9f7223 */ /* 0x000fe200000100a2 */
[----:B------:R-:W-:Y:S02]  /*5bb0*/  VIADD R141, R141, 0x1 ;  /* 0x000000018d8d7836 */ /* 0x000fe40000000000 */
[----:B------:R-:W-:Y:S01]  /*5bc0*/  FFMA.FTZ R110, R13, R147, R110 ;  /* 0x000000930d6e7223 */ /* 0x000fe2000001006e */
[----:B------:R-:W-:Y:S01]  /*5bd0*/  FFMA.FTZ R113, R12, R149, R113 ;  /* 0x000000950c717223 */ /* 0x000fe20000010071 */
[----:B------:R-:W-:Y:S01]  /*5be0*/  FFMA.FTZ R161, R161, R159, R164 ;  /* 0x0000009fa1a17223 */ /* 0x000fe200000100a4 */
[----:B------:R-:W-:Y:S01]  /*5bf0*/  SHF.L.U32 R13, R182, 0x10, RZ ;  /* 0x00000010b60d7819 */ /* 0x000fe200000006ff */
[----:B------:R-:W-:Y:S01]  /*5c00*/  IMAD.U32 R14, R181, 0x10000, RZ ;  /* 0x00010000b50e7824 */ /* 0x000fe200078e00ff */
[----:B------:R-:W-:Y:S01]  /*5c10*/  ISETP.NE.AND P0, PT, R141, RZ, PT ;  /* 0x000000ff8d00720c */ /* 0x000fe20003f05270 */
        /* <DEDUP_REMOVED lines=8> */
[----:B------:R-:W-:Y:S01]  /*5ca0*/  FFMA.FTZ R167, R167, R165, R170 ;  /* 0x000000a5a7a77223 */ /* 0x000fe200000100aa */
[----:B------:R-:W-:Y:S01]  /*5cb0*/  IMAD.U32 R14, R185, 0x10000, RZ ;  /* 0x00010000b90e7824 */ /* 0x000fe200078e00ff */
[----:B------:R-:W-:Y:S01]  /*5cc0*/  SHF.L.U32 R13, R186, 0x10, RZ ;  /* 0x00000010ba0d7819 */ /* 0x000fe200000006ff */
[----:B------:R-:W-:Y:S02]  /*5cd0*/  IMAD.U32 R12, R187, 0x10000, RZ ;  /* 0x00010000bb0c7824 */ /* 0x000fe400078e00ff */
[----:B------:R-:W-:Y:S01]  /*5ce0*/  FFMA.FTZ R169, R169, R167, R172 ;  /* 0x000000a7a9a97223 */ /* 0x000fe200000100ac */
[----:B------:R-:W-:Y:S01]  /*5cf0*/  FFMA.FTZ R116, R15, R159, R116 ;  /* 0x0000009f0f747223 */ /* 0x000fe20000010074 */
[----:B------:R-:W-:Y:S01]  /*5d00*/  FFMA.FTZ R119, R14, R161, R119 ;  /* 0x000000a10e777223 */ /* 0x000fe20000010077 */
[----:B------:R-:W-:Y:S01]  /*5d10*/  FFMA.FTZ R121, R12, R165, R121 ;  /* 0x000000a50c797223 */ /* 0x000fe20000010079 */
[----:B------:R-:W-:Y:S01]  /*5d20*/  FFMA.FTZ R171, R171, R169, R174 ;  /* 0x000000a9abab7223 */ /* 0x000fe200000100ae */
[----:B------:R-:W-:Y:S01]  /*5d30*/  SHF.L.U32 R15, R188, 0x10, RZ ;  /* 0x00000010bc0f7819 */ /* 0x000fe200000006ff */
[----:B------:R-:W-:Y:S01]  /*5d40*/  FFMA.FTZ R118, R13, R163, R118 ;  /* 0x000000a30d767223 */ /* 0x000fe20000010076 */
[----:B------:R-:W-:Y:S01]  /*5d50*/  SHF.L.U32 R12, R189, 0x10, RZ ;  /* 0x00000010bd0c7819 */ /* 0x000fe200000006ff */
[----:B------:R-:W-:Y:S01]  /*5d60*/  FFMA.FTZ R173, R173, R171, R176 ;  /* 0x000000abadad7223 */ /* 0x000fe200000100b0 */
[----:B------:R-:W-:Y:S01]  /*5d70*/  SHF.L.U32 R14, R191, 0x10, RZ ;  /* 0x00000010bf0e7819 */ /* 0x000fe200000006ff */
[----:B------:R-:W-:Y:S01]  /*5d80*/  IMAD.U32 R13, R190, 0x10000, RZ ;  /* 0x00010000be0d7824 */ /* 0x000fe200078e00ff */
[----:B------:R-:W-:Y:S01]  /*5d90*/  LEA R139, P1, R4, R139, 0x2 ;  /* 0x0000008b048b7211 */ /* 0x000fe200078210ff */
[----:B------:R-:W-:Y:S01]  /*5da0*/  UIADD3 UR5, UPT, UPT, UR5, 0x8, URZ ;  /* 0x0000000805057890 */ /* 0x000fe2000fffe0ff */
        /* <DEDUP_REMOVED lines=8> */
[----:B------:R-:W-:Y:S06]  /*5e30*/  @P0 BRA `(.L_x_4083) ;  /* 0xffffffe0007c0947 */ /* 0x000fec000383ffff */
.L_x_4080:
        /* <DEDUP_REMOVED lines=8> */
[C---:B------:R-:W-:Y:S02]  /*5ec0*/  PRMT R8, R5.reuse, 0x7610, R8 ;  /* 0x0000761005087816 */ /* 0x040fe40000000008 */
[C---:B------:R-:W-:Y:S01]  /*5ed0*/  PRMT R10, R4.reuse, 0x7610, R10 ;  /* 0x00007610040a7816 */ /* 0x040fe2000000000a */
[----:B------:R-:W2:Y:S01]  /*5ee0*/  LDC.64 R128, c[0x0][0x418] ;  /* 0x00010600ff807b82 */ /* 0x000ea20000000a00 */
[----:B------:R-:W-:Y:S02]  /*5ef0*/  PRMT R11, R4, 0x7632, R11 ;  /* 0x00007632040b7816 */ /* 0x000fe4000000000b */
[----:B------:R-:W-:-:S02]  /*5f00*/  PRMT R9, R5, 0x7632, R9 ;  /* 0x0000763205097816 */ /* 0x000fc40000000009 */
[----:B------:R-:W-:Y:S02]  /*5f10*/  F2FP.BF16.F32.PACK_AB R4, R117, R114 ;  /* 0x000000727504723e */ /* 0x000fe400000010ff */
[----:B------:R-:W-:Y:S02]  /*5f20*/  F2FP.BF16.F32.PACK_AB R5, R119, R116 ;  /* 0x000000747705723e */ /* 0x000fe400000010ff */
        /* <DEDUP_REMOVED lines=8> */
[----:B---3--:R-:W-:Y:S02]  /*5fb0*/  PRMT R7, R4, 0x7632, R7 ;  /* 0x0000763204077816 */ /* 0x008fe40000000007 */
[----:B------:R-:W-:Y:S01]  /*5fc0*/  F2FP.BF16.F32.PACK_AB R4, R123, R120 ;  /* 0x000000787b04723e */ /* 0x000fe200000010ff */
[----:B------:R3:W-:Y:S01]  /*5fd0*/  STS.U16 [R89+0xc], R12 ;  /* 0x00000c0c59007388 */ /* 0x0007e20000000400 */
[----:B----4-:R-:W-:Y:S02]  /*5fe0*/  F2FP.BF16.F32.PACK_AB R6, R121, R118 ;  /* 0x000000767906723e */ /* 0x010fe400000010ff */
[----:B------:R-:W-:Y:S01]  /*5ff0*/  PRMT R16, R4, 0x7632, R16 ;  /* 0x0000763204107816 */ /* 0x000fe20000000010 */
[----:B------:R-:W-:Y:S01]  /*6000*/  STS.U16 [R89+0x4], R8 ;  /* 0x0000040859007388 */ /* 0x000fe20000000400 */
[----:B-----5:R-:W-:-:S03]  /*6010*/  PRMT R10, R6, 0x7632, R10 ;  /* 0x00007632060a7816 */ /* 0x020fc6000000000a */
[----:B------:R4:W-:Y:S01]  /*6020*/  STS.U16 [R89+0x6], R9 ;  /* 0x0000060959007388 */ /* 0x0009e20000000400 */
[----:B---3--:R-:W-:-:S03]  /*6030*/  PRMT R12, R5, 0x7632, R12 ;  /* 0x00007632050c7816 */ /* 0x008fc6000000000c */
[----:B------:R-:W-:Y:S04]  /*6040*/  STS.U16 [R89+0xa], R11 ;  /* 0x00000a0b59007388 */ /* 0x000fe80000000400 */
[----:B------:R-:W-:Y:S01]  /*6050*/  STS.U16 [R89+0xe], R7 ;  /* 0x00000e0759007388 */ /* 0x000fe20000000400 */
[----:B----4-:R-:W3:Y:S03]  /*6060*/  LDC.64 R8, c[0x0][0x420] ;  /* 0x00010800ff087b82 */ /* 0x010ee60000000a00 */
[----:B------:R-:W-:Y:S04]  /*6070*/  STS.U16 [R89+0x10], R13 ;  /* 0x0000100d59007388 */ /* 0x000fe80000000400 */
[----:B------:R-:W-:Y:S04]  /*6080*/  STS.U16 [R89+0x12], R14 ;  /* 0x0000120e59007388 */ /* 0x000fe80000000400 */
[----:B------:R-:W-:Y:S04]  /*6090*/  STS.U16 [R89+0x14], R6 ;  /* 0x0000140659007388 */ /* 0x000fe80000000400 */
[----:B------:R-:W-:Y:S04]  /*60a0*/  STS.U16 [R89+0x16], R10 ;  /* 0x0000160a59007388 */ /* 0x000fe80000000400 */
[----:B------:R4:W-:Y:S04]  /*60b0*/  STS.U16 [R89+0x18], R4 ;  /* 0x0000180459007388 */ /* 0x0009e80000000400 */
[----:B------:R-:W-:Y:S04]  /*60c0*/  STS.U16 [R89+0x1a], R16 ;  /* 0x00001a1059007388 */ /* 0x000fe80000000400 */
[----:B------:R5:W-:Y:S01]  /*60d0*/  STS.U16 [R89+0x1c], R5 ;  /* 0x00001c0559007388 */ /* 0x000be20000000400 */
[----:B----4-:R-:W-:-:S03]  /*60e0*/  IMAD.MOV.U32 R4, RZ, RZ, R84 ;  /* 0x000000ffff047224 */ /* 0x010fc600078e0054 */
[----:B------:R-:W-:Y:S01]  /*60f0*/  STS.U16 [R89+0x1e], R12 ;  /* 0x00001e0c59007388 */ /* 0x000fe20000000400 */
[----:B------:R-:W-:-:S03]  /*6100*/  NOP ;  /* 0x0000000000007918 */ /* 0x000fc60000000000 */
[----:B------:R-:W-:Y:S01]  /*6110*/  LDS.U16 R11, [R72] ;  /* 0x00000000480b7984 */ /* 0x000fe20000000400 */
[----:B-----5:R-:W-:-:S03]  /*6120*/  HFMA2 R5, -RZ, RZ, 0, 0 ;  /* 0x00000000ff057431 */ /* 0x020fc600000001ff */
[----:B------:R-:W-:Y:S01]  /*6130*/  LDS.U16 R13, [R70+0x40] ;  /* 0x00004000460d7984 */ /* 0x000fe20000000400 */
[----:B---3--:R-:W-:-:S03]  /*6140*/  IMAD.WIDE.U32 R6, R8, UR20, R4 ;  /* 0x0000001408067c25 */ /* 0x008fc6000f8e0004 */
[----:B------:R-:W-:Y:S01]  /*6150*/  LDS.U16 R15, [R77+0x80] ;  /* 0x000080004d0f7984 */ /* 0x000fe20000000400 */
[----:B------:R-:W-:-:S03]  /*6160*/  IMAD R7, R9, UR20, R7 ;  /* 0x0000001409077c24 */ /* 0x000fc6000f8e0207 */
[----:B------:R-:W-:Y:S01]  /*6170*/  LDS.U16 R17, [R76+0xc0] ;  /* 0x0000c0004c117984 */ /* 0x000fe20000000400 */
[----:B0-----:R-:W-:-:S03]  /*6180*/  IMAD.WIDE.U32 R6, R0, R126, R6 ;  /* 0x0000007e00067225 */ /* 0x001fc600078e0006 */
[----:B------:R-:W-:Y:S01]  /*6190*/  LDS.U16 R19, [R75+0x100] ;  /* 0x000100004b137984 */ /* 0x000fe20000000400 */
[----:B------:R-:W-:Y:S01]  /*61a0*/  IMAD R7, R0, R127, R7 ;  /* 0x0000007f00077224 */ /* 0x000fe200078e0207 */
[----:B------:R-:W-:Y:S02]  /*61b0*/  IADD3 R6, P1, PT, R46, R6, RZ ;  /* 0x000000062e067210 */ /* 0x000fe40007f3e0ff */
[----:B------:R-:W-:Y:S01]  /*61c0*/  LDS.U16 R21, [R74+0x140] ;  /* 0x000140004a157984 */ /* 0x000fe20000000400 */
[----:B------:R-:W0:Y:S03]  /*61d0*/  LDC.64 R126, c[0x0][0x410] ;  /* 0x00010400ff7e7b82 */ /* 0x000e260000000a00 */
[----:B------:R-:W-:Y:S01]  /*61e0*/  LDS.U16 R83, [R73+0x180] ;  /* 0x0001800049537984 */ /* 0x000fe20000000400 */
[----:B------:R-:W-:Y:S01]  /*61f0*/  IMAD.X R7, RZ, RZ, R7, P1 ;  /* 0x000000ffff077224 */ /* 0x000fe200008e0607 */
[----:B-1----:R-:W-:-:S02]  /*6200*/  LEA R8, P1, R6, UR8, 0x1 ;  /* 0x0000000806087c11 */ /* 0x002fc4000f8208ff */
[----:B------:R-:W-:Y:S02]  /*6210*/  LDS.U16 R91, [R82+0x1c0] ;  /* 0x0001c000525b7984 */ /* 0x000fe40000000400 */
[----:B------:R-:W-:Y:S01]  /*6220*/  LEA.HI.X R9, R6, UR9, R7, 0x1, P1 ;  /* 0x0000000906097c11 */ /* 0x000fe200088f0c07 */
[----:B------:R-:W1:Y:S01]  /*6230*/  LDCU.64 UR8, c[0x0][0x488] ;  /* 0x00009100ff0877ac */ /* 0x000e620008000a00 */
        /* <DEDUP_REMOVED lines=120> */
[----:B------:R-:W-:Y:S04]  /*69c0*/  LDS.U16 R11, [R89+0xa] ;  /* 0x00000a00590b7984 */ /* 0x000fe80000000400 */
        /* <DEDUP_REMOVED lines=13> */
[----:B--2---:R-:W-:Y:S01]  /*6aa0*/  IMAD.U32 R84, R8, 0x10000, RZ ;  /* 0x0001000008547824 */ /* 0x004fe200078e00ff */
[----:B---3--:R-:W-:Y:S01]  /*6ab0*/  SHF.L.U32 R90, R9, 0x10, RZ ;  /* 0x00000010095a7819 */ /* 0x008fe200000006ff */
[----:B----4-:R-:W-:Y:S01]  /*6ac0*/  IMAD.U32 R91, R10, 0x10000, RZ ;  /* 0x000100000a5b7824 */ /* 0x010fe200078e00ff */
[----:B------:R-:W-:Y:S01]  /*6ad0*/  SHF.L.U32 R92, R11, 0x10, RZ ;  /* 0x000000100b5c7819 */ /* 0x000fe200000006ff */
[----:B------:R-:W-:Y:S01]  /*6ae0*/  FMUL.FTZ R21, R20, -1.4426950216293334961 ;  /* 0xbfb8aa3b14157820 */ /* 0x000fe20000410000 */
[----:B------:R-:W-:Y:S01]  /*6af0*/  FMUL.FTZ R9, R84, -1.4426950216293334961 ;  /* 0xbfb8aa3b54097820 */ /* 0x000fe20000410000 */
[----:B------:R-:W-:Y:S01]  /*6b00*/  FMUL.FTZ R10, R90, -1.4426950216293334961 ;  /* 0xbfb8aa3b5a0a7820 */ /* 0x000fe20000410000 */
[----:B-----5:R-:W-:Y:S01]  /*6b10*/  IMAD.U32 R93, R12, 0x10000, RZ ;  /* 0x000100000c5d7824 */ /* 0x020fe200078e00ff */
[----:B------:R-:W-:Y:S01]  /*6b20*/  SHF.L.U32 R18, R18, 0x10, RZ ;  /* 0x0000001012127819 */ /* 0x000fe200000006ff */
        /* <DEDUP_REMOVED lines=9> */
[----:B------:R-:W-:Y:S01]  /*6bc0*/  IMAD.U32 R100, R7, 0x10000, RZ ;  /* 0x0001000007647824 */ /* 0x000fe200078e00ff */
[----:B------:R-:W0:Y:S01]  /*6bd0*/  MUFU.EX2 R9, R9 ;  /* 0x0000000900097308 */ /* 0x000e220000000800 */
[----:B------:R-:W-:Y:S01]  /*6be0*/  SHF.L.U32 R96, R15, 0x10, RZ ;  /* 0x000000100f607819 */ /* 0x000fe200000006ff */
[----:B------:R-:W-:Y:S01]  /*6bf0*/  FMUL.FTZ R7, R99, -1.4426950216293334961 ;  /* 0xbfb8aa3b63077820 */ /* 0x000fe20000410000 */
[----:B------:R-:W-:Y:S01]  /*6c00*/  FMUL.FTZ R101, R100, -1.4426950216293334961 ;  /* 0xbfb8aa3b64657820 */ /* 0x000fe20000410000 */
[----:B------:R-:W-:Y:S02]  /*6c10*/  IMAD.U32 R95, R14, 0x10000, RZ ;  /* 0x000100000e5f7824 */ /* 0x000fe400078e00ff */
[----:B------:R-:W-:Y:S01]  /*6c20*/  FMUL.FTZ R103, R102, -1.4426950216293334961 ;  /* 0xbfb8aa3b66677820 */ /* 0x000fe20000410000 */
[----:B------:R-:W-:Y:S01]  /*6c30*/  IMAD.U32 R97, R16, 0x10000, RZ ;  /* 0x0001000010617824 */ /* 0x000fe200078e00ff */
[----:B------:R-:W1:Y:S01]  /*6c40*/  MUFU.EX2 R10, R10 ;  /* 0x0000000a000a7308 */ /* 0x000e620000000800 */
[----:B------:R-:W-:Y:S01]  /*6c50*/  FMUL.FTZ R6, R98, -1.4426950216293334961 ;  /* 0xbfb8aa3b62067820 */ /* 0x000fe20000410000 */
[----:B------:R-:W-:Y:S01]  /*6c60*/  FMUL.FTZ R13, R93, -1.4426950216293334961 ;  /* 0xbfb8aa3b5d0d7820 */ /* 0x000fe20000410000 */
[----:B------:R-:W-:Y:S01]  /*6c70*/  FMUL.FTZ R14, R94, -1.4426950216293334961 ;  /* 0xbfb8aa3b5e0e7820 */ /* 0x000fe20000410000 */
[----:B------:R-:W3:Y:S01]  /*6c80*/  MUFU.EX2 R8, R8 ;  /* 0x0000000800087308 */ /* 0x000ee20000000800 */
[----:B------:R-:W-:Y:S01]  /*6c90*/  FMUL.FTZ R15, R95, -1.4426950216293334961 ;  /* 0xbfb8aa3b5f0f7820 */ /* 0x000fe20000410000 */
[----:B------:R-:W-:Y:S01]  /*6ca0*/  FMUL.FTZ R16, R96, -1.4426950216293334961 ;  /* 0xbfb8aa3b60107820 */ /* 0x000fe20000410000 */
[----:B------:R-:W-:Y:S01]  /*6cb0*/  FMUL.FTZ R17, R97, -1.4426950216293334961 ;  /* 0xbfb8aa3b61117820 */ /* 0x000fe20000410000 */
[----:B------:R-:W4:Y:S04]  /*6cc0*/  MUFU.EX2 R11, R11 ;  /* 0x0000000b000b7308 */ /* 0x000f280000000800 */
[----:B------:R-:W5:Y:S04]  /*6cd0*/  MUFU.EX2 R12, R12 ;  /* 0x0000000c000c7308 */ /* 0x000f680000000800 */
[----:B------:R-:W-:Y:S04]  /*6ce0*/  MUFU.EX2 R7, R7 ;  /* 0x0000000700077308 */ /* 0x000fe80000000800 */
[----:B------:R-:W5:Y:S04]  /*6cf0*/  MUFU.EX2 R19, R19 ;  /* 0x0000001300137308 */ /* 0x000f680000000800 */
[----:B------:R-:W5:Y:S04]  /*6d00*/  MUFU.EX2 R101, R101 ;  /* 0x0000006500657308 */ /* 0x000f680000000800 */
[----:B------:R-:W5:Y:S04]  /*6d10*/  MUFU.EX2 R103, R103 ;  /* 0x0000006700677308 */ /* 0x000f680000000800 */
[----:B------:R-:W-:Y:S04]  /*6d20*/  MUFU.EX2 R6, R6 ;  /* 0x0000000600067308 */ /* 0x000fe80000000800 */
        /* <DEDUP_REMOVED lines=21> */
[----:B------:R-:W-:-:S05]  /*6e80*/  FADD.FTZ R17, R17, 1 ;  /* 0x3f80000011117421 */ /* 0x000fca0000010000 */
[----:B------:R0:W2:Y:S08]  /*6e90*/  MUFU.RCP R104, R8 ;  /* 0x0000000800687308 */ /* 0x0000b00000001000 */
[----:B------:R-:W3:Y:S01]  /*6ea0*/  MUFU.RCP R9, R9 ;  /* 0x0000000900097308 */ /* 0x000ee20000001000 */
[----:B0-----:R-:W-:-:S07]  /*6eb0*/  FADD.FTZ R8, R6, 1 ;  /* 0x3f80000006087421 */ /* 0x001fce0000010000 */
[----:B------:R-:W0:Y:S08]  /*6ec0*/  MUFU.RCP R106, R11 ;  /* 0x0000000b006a7308 */ /* 0x000e300000001000 */
        /* <DEDUP_REMOVED lines=13> */
[----:B--2---:R-:W-:Y:S01]  /*6fa0*/  FMUL.FTZ R6, R83, R104 ;  /* 0x0000006853067220 */ /* 0x004fe20000410000 */
[----:B---3--:R-:W-:Y:S01]  /*6fb0*/  FMUL.FTZ R9, R84, R9 ;  /* 0x0000000954097220 */ /* 0x008fe20000410000 */
[----:B------:R-:W-:Y:S01]  /*6fc0*/  FMUL.FTZ R90, R90, R105 ;  /* 0x000000695a5a7220 */ /* 0x000fe20000410000 */
[----:B0-----:R-:W-:Y:S01]  /*6fd0*/  FMUL.FTZ R91, R91, R106 ;  /* 0x0000006a5b5b7220 */ /* 0x001fe20000410000 */
        /* <DEDUP_REMOVED lines=49> */
[----:B------:R0:W-:Y:S04]  /*72f0*/  STS.U16 [R89+0x8], R91 ;  /* 0x0000085b59007388 */ /* 0x0001e80000000400 */
[----:B------:R1:W-:Y:S04]  /*7300*/  STS.U16 [R89+0xc], R93 ;  /* 0x00000c5d59007388 */ /* 0x0003e80000000400 */
[----:B------:R-:W-:Y:S01]  /*7310*/  STS.U16 [R89+0xe], R6 ;  /* 0x00000e0659007388 */ /* 0x000fe20000000400 */
[----:B0-----:R-:W0:Y:S03]  /*7320*/  LDC.64 R90, c[0x0][0x430] ;  /* 0x00010c00ff5a7b82 */ /* 0x001e260000000a00 */
[----:B------:R-:W-:Y:S04]  /*7330*/  STS.U16 [R89+0x10], R95 ;  /* 0x0000105f59007388 */ /* 0x000fe80000000400 */
[----:B------:R-:W-:Y:S01]  /*7340*/  STS.U16 [R89+0x12], R7 ;  /* 0x0000120759007388 */ /* 0x000fe20000000400 */
[----:B-1----:R-:W1:Y:S03]  /*7350*/  LDC.64 R92, c[0x0][0x438] ;  /* 0x00010e00ff5c7b82 */ /* 0x002e660000000a00 */
        /* <DEDUP_REMOVED lines=31> */
[----:B------:R-:W-:-:S05]  /*7550*/  IADD3 R5, P0, PT, R46, R4, RZ ;  /* 0x000000042e057210 */ /* 0x000fca0007f1e0ff */
[----:B------:R-:W-:Y:S01]  /*7560*/  IMAD.X R8, RZ, RZ, R8, P0 ;  /* 0x000000ffff087224 */ /* 0x000fe200000e0608 */
[C---:B---3--:R-:W-:Y:S01]  /*7570*/  LEA R4, P0, R5.reuse, UR4, 0x1 ;  /* 0x0000000405047c11 */ /* 0x048fe2000f8008ff */
[----:B------:R-:W1:Y:S03]  /*7580*/  LDCU UR4, c[0x0][0x394] ;  /* 0x00007280ff0477ac */ /* 0x000e660008000800 */
[----:B------:R-:W-:Y:S02]  /*7590*/  LEA.HI.X R5, R5, UR5, R8, 0x1, P0 ;  /* 0x0000000505057c11 */ /* 0x000fe400080f0c08 */
[-C--:B0-----:R-:W-:Y:S02]  /*75a0*/  ISETP.GE.AND P1, PT, R46, R6.reuse, PT ;  /* 0x000000062e00720c */ /* 0x081fe40003f26270 */
[-C--:B------:R-:W-:Y:S02]  /*75b0*/  ISETP.GE.AND P5, PT, R55, R6.reuse, PT ;  /* 0x000000063700720c */ /* 0x080fe40003fa6270 */
[----:B------:R-:W-:-:S02]  /*75c0*/  ISETP.GE.AND P6, PT, R56, R6, PT ;  /* 0x000000063800720c */ /* 0x000fc40003fc6270 */
        /* <DEDUP_REMOVED lines=36> */
[----:B------:R-:W-:Y:S01]  /*7810*/  IADD3.X R67, PT, PT, RZ, R67, RZ, P2, !PT ;  /* 0x00000043ff437210 */ /* 0x000fe200017fe4ff */
[----:B------:R-:W-:Y:S01]  /*7820*/  IMAD.X R68, RZ, RZ, R68, P3 ;  /* 0x000000ffff447224 */ /* 0x000fe200018e0644 */
[----:B------:R-:W-:Y:S01]  /*7830*/  IADD3.X R48, PT, PT, RZ, R48, RZ, P4, !PT ;  /* 0x00000030ff307210 */ /* 0x000fe200027fe4ff */
[----:B------:R-:W-:Y:S08]  /*7840*/  @!P0 BRA `(.L_x_4084) ;  /* 0xffffff9000188947 */ /* 0x000ff0000383ffff */
[----:B------:R-:W-:Y:S05]  /*7850*/  EXIT ;  /* 0x000000000000794d */ /* 0x000fea0003800000 */
.L_x_4085:
        /* <DEDUP_REMOVED lines=10> */
.L_x_5117:


//--------------------- .text._Z25selective_scan_fwd_kernelI32Selective_Scan_fwd_kernel_traitsILi32ELi16ELi1ELb1ELb0ELb0ELb0EN3c108BFloat16EfEEv13SSMParamsBase --------------------------
	.section	.text._Z25selective_scan_fwd_kernelI32Selective_Scan_fwd_kernel_traitsILi32ELi16ELi1ELb1ELb0ELb0ELb0EN3c108BFloat16EfEEv13SSMParamsBase,"ax",@progbits
	.align	128
        .global         _Z25selective_scan_fwd_kernelI32Selective_Scan_fwd_kernel_traitsILi32ELi16ELi1ELb1ELb0ELb0ELb0EN3c108BFloat16EfEEv13SSMParamsBase
        .type           _Z25selective_scan_fwd_kernelI32Selective_Scan_fwd_kernel_traitsILi32ELi16ELi1ELb1ELb0ELb0ELb0EN3c108BFloat16EfEEv13SSMParamsBase,@function
        .size           _Z25selective_scan_fwd_kernelI32Selective_Scan_fwd_kernel_traitsILi32ELi16ELi1ELb1ELb0ELb0ELb0EN3c108BFloat16EfEEv13SSMParamsBase,(.L_x_5118 - _Z25selective_scan_fwd_kernelI32Selective_Scan_fwd_kernel_traitsILi32ELi16ELi1ELb1ELb0ELb0ELb0EN3c108BFloat16EfEEv13SSMParamsBase)
        .other          _Z25selective_scan_fwd_kernelI32Selective_Scan_fwd_kernel_traitsILi32ELi16ELi1ELb1ELb0ELb0ELb0EN3c108BFloat16EfEEv13SSMParamsBase,@"STO_CUDA_ENTRY STV_DEFAULT"
_Z25selective_scan_fwd_kernelI32Selective_Scan_fwd_kernel_traitsILi32ELi16ELi1ELb1ELb0ELb0ELb0EN3c108BFloat16EfEEv13SSMParamsBase:
.text._Z25selective_scan_fwd_kernelI32Selective_Scan_fwd_kernel_traitsILi32ELi16ELi1ELb1ELb0ELb0ELb0EN3c108BFloat16EfEEv13SSMParamsBase:
        /* <DEDUP_REMOVED lines=29> */
[----:B--2---:R-:W-:-:S02]  /*01d0*/  MOV R2, UR4 ;  /* 0x0000000400027c02 */ /* 0x004fc40008000f00 */
[----:B------:R-:W-:Y:S02]  /*01e0*/  MOV R3, UR5 ;  /* 0x0000000500037c02 */ /* 0x000fe40008000f00 */
[----:B0-----:R-:W-:Y:S02]  /*01f0*/  MOV R4, UR6 ;  /* 0x0000000600047c02 */ /* 0x001fe40008000f00 */
[----:B------:R-:W-:Y:S01]  /*0200*/  MOV R5, UR7 ;  /* 0x0000000700057c02 */ /* 0x000fe20008000f00 */
[----:B------:R-:W-:Y:S06]  /*0210*/  @!P0 EXIT ;  /* 0x000000000000894d */ /* 0x000fec0003800000 */
[----:B------:R-:W0:Y:S01]  /*0220*/  S2R R35, SR_TID.X ;  /* 0x0000000000237919 */ /* 0x000e220000002100 */
[----:B------:R-:W2:Y:S01]  /*0230*/  LDC.64 R18, c[0x0][0x448] ;  /* 0x00011200ff127b82 */ /* 0x000ea20000000a00 */
[----:B------:R-:W3:Y:S01]  /*0240*/  LDCU.64 UR6, c[0x0][0x3b8] ;  /* 0x00007700ff0677ac */ /* 0x000ee20008000a00 */
[----:B------:R-:W-:Y:S02]  /*0250*/  MOV R5, UR8 ;  /* 0x0000000800057c02 */ /* 0x000fe40008000f00 */
[----:B------:R-:W-:Y:S01]  /*0260*/  MOV R3, UR9 ;  /* 0x0000000900037c02 */ /* 0x000fe20008000f00 */
[----:B------:R-:W2:Y:S01]  /*0270*/  LDCU.64 UR8, c[0x0][0x3d8] ;  /* 0x00007b00ff0877ac */ /* 0x000ea20008000a00 */
[----:B------:R-:W-:Y:S01]  /*0280*/  MOV R43, RZ ;  /* 0x000000ff002b7202 */ /* 0x000fe20000000f00 */
[C---:B------:R-:W-:Y:S01]  /*0290*/  IMAD.WIDE.U32 R4, R11.reuse, UR14, R4 ;  /* 0x0000000e0b047c25 */ /* 0x040fe2000f8e0004 */
[----:B------:R-:W0:Y:S01]  /*02a0*/  LDC.64 R14, c[0x0][0x428] ;  /* 0x00010a00ff0e7b82 */ /* 0x000e220000000a00 */
[----:B------:R-:W2:Y:S02]  /*02b0*/  LDCU UR4, c[0x0][0x38c] ;  /* 0x00007180ff0477ac */ /* 0x000ea40008000800 */
[C---:B------:R-:W-:Y:S01]  /*02c0*/  IMAD R49, R11.reuse, UR15, R5 ;  /* 0x0000000f0b317c24 */ /* 0x040fe2000f8e0205 */
[----:B-1----:R-:W-:Y:S01]  /*02d0*/  LEA R48, P1, R4, R12, 0x1 ;  /* 0x0000000c04307211 */ /* 0x002fe200078208ff */
[----:B------:R-:W-:-:S03]  /*02e0*/  IMAD.WIDE.U32 R2, R11, UR10, R2 ;  /* 0x0000000a0b027c25 */ /* 0x000fc6000f8e0002 */
[----:B------:R-:W1:Y:S01]  /*02f0*/  LDC.64 R22, c[0x0][0x3a0] ;  /* 0x0000e800ff167b82 */ /* 0x000e620000000a00 */
[C---:B------:R-:W-:Y:S01]  /*0300*/  IMAD R47, R11.reuse, UR11, R3 ;  /* 0x0000000b0b2f7c24 */ /* 0x040fe2000f8e0203 */
[----:B------:R-:W-:Y:S01]  /*0310*/  LEA.HI.X R49, R4, R13, R49, 0x1, P1 ;  /* 0x0000000d04317211 */ /* 0x000fe200008f0c31 */
[----:B---3--:R-:W-:Y:S01]  /*0320*/  IMAD.WIDE.U32 R4, R11, UR6, RZ ;  /* 0x000000060b047c25 */ /* 0x008fe2000f8e00ff */
[----:B------:R-:W-:-:S03]  /*0330*/  LEA R46, P0, R2, R8, 0x1 ;  /* 0x00000008022e7211 */ /* 0x000fc600078008ff */
[C---:B------:R-:W-:Y:S01]  /*0340*/  IMAD R39, R11.reuse, UR7, R5 ;  /* 0x000000070b277c24 */ /* 0x040fe2000f8e0205 */
[----:B------:R-:W3:Y:S01]  /*0350*/  LDC.64 R20, c[0x0][0x450] ;  /* 0x00011400ff147b82 */ /* 0x000ee20000000a00 */
[----:B------:R-:W-:Y:S01]  /*0360*/  LEA.HI.X R47, R2, R9, R47, 0x1, P0 ;  /* 0x00000009022f7211 */ /* 0x000fe200000f0c2f */
[----:B----4-:R-:W-:Y:S01]  /*0370*/  IMAD R3, R6, UR18, R11 ;  /* 0x0000001206037c24 */ /* 0x010fe2000f8e020b */
[C---:B--2---:R-:W-:Y:S01]  /*0380*/  LEA R36, P0, R4.reuse, R18, 0x2 ;  /* 0x0000001204247211 */ /* 0x044fe200078010ff */
[C---:B------:R-:W-:Y:S01]  /*0390*/  IMAD.WIDE.U32 R40, R11.reuse, UR8, RZ ;  /* 0x000000080b287c25 */ /* 0x040fe2000f8e00ff */
[----:B------:R-:W-:Y:S02]  /*03a0*/  UISETP.LT.AND UP0, UPT, UR4, 0x1, UPT ;  /* 0x000000010400788c */ /* 0x000fe4000bf01270 */
[----:B------:R-:W-:Y:S01]  /*03b0*/  LEA.HI.X R39, R4, R19, R39, 0x2, P0 ;  /* 0x0000001304277211 */ /* 0x000fe200000f1427 */
[----:B------:R-:W2:Y:S01]  /*03c0*/  LDC.64 R24, c[0x0][0x440] ;  /* 0x00011000ff187b82 */ /* 0x000ea20000000a00 */
[----:B0-----:R-:W-:Y:S01]  /*03d0*/  IMAD.WIDE.U32 R6, R11, R14, RZ ;  /* 0x0000000e0b067225 */ /* 0x001fe200078e00ff */
[----:B------:R-:W-:-:S03]  /*03e0*/  SHF.L.U32 R4, R35, 0x1, RZ ;  /* 0x0000000123047819 */ /* 0x000fc600000006ff */
[----:B------:R-:W-:Y:S01]  /*03f0*/  IMAD R7, R11, R15, R7 ;  /* 0x0000000f0b077224 */ /* 0x000fe200078e0207 */
[----:B------:R-:W-:Y:S01]  /*0400*/  LOP3.LUT R4, R4, 0x7c0, RZ, 0xc0, !PT ;  /* 0x000007c004047812 */ /* 0x000fe200078ec0ff */
[----:B------:R-:W-:Y:S01]  /*0410*/  IMAD R44, R3, R44, RZ ;  /* 0x0000002c032c7224 */ /* 0x000fe200078e02ff */
[----:B------:R-:W0:Y:S01]  /*0420*/  LDC.64 R16, c[0x0][0x420] ;  /* 0x00010800ff107b82 */ /* 0x000e220000000a00 */
[----:B-1----:R-:W-:Y:S01]  /*0430*/  IMAD.WIDE.U32 R8, R11, R22, RZ ;  /* 0x000000160b087225 */ /* 0x002fe200078e00ff */
[----:B------:R-:W-:-:S03]  /*0440*/  LOP3.LUT R50, R4, 0x1f, R35, 0xf8, !PT ;  /* 0x0000001f04327812 */ /* 0x000fc600078ef823 */
[C---:B------:R-:W-:Y:S02]  /*0450*/  IMAD R5, R11.reuse, R23, R9 ;  /* 0x000000170b057224 */ /* 0x040fe400078e0209 */
[----:B------:R-:W-:Y:S01]  /*0460*/  IMAD R11, R11, UR9, R41 ;  /* 0x000000090b0b7c24 */ /* 0x000fe2000f8e0229 */
[----:B------:R-:W1:Y:S01]  /*0470*/  LDC.64 R32, c[0x0][0x3c0] ;  /* 0x0000f000ff207b82 */ /* 0x000e620000000a00 */
[----:B---3--:R-:W-:Y:S01]  /*0480*/  LEA R37, P1, R40, R20, 0x2 ;  /* 0x0000001428257211 */ /* 0x008fe200078210ff */
[----:B------:R-:W-:Y:S01]  /*0490*/  IMAD R44, R44, UR4, RZ ;  /* 0x000000042c2c7c24 */ /* 0x000fe2000f8e02ff */
[----:B------:R-:W-:Y:S02]  /*04a0*/  USEL UR4, UR4, 0x1, !UP0 ;  /* 0x0000000104047887 */ /* 0x000fe4000c000000 */
[----:B------:R-:W-:Y:S01]  /*04b0*/  LEA.HI.X R40, R40, R21, R11, 0x2, P1 ;  /* 0x0000001528287211 */ /* 0x000fe200008f140b */
[----:B------:R-:W3:Y:S02]  /*04c0*/  LDCU.U8 UR9, c[0x0][0x39e] ;  /* 0x000073c0ff0977ac */ /* 0x000ee40008000000 */
[----:B------:R-:W4:Y:S01]  /*04d0*/  LDC.64 R30, c[0x0][0x3e0] ;  /* 0x0000f800ff1e7b82 */ /* 0x000f220000000a00 */
[----:B--2---:R-:W-:Y:S01]  /*04e0*/  LEA R38, P2, R8, R24, 0x2 ;  /* 0x0000001808267211 */ /* 0x004fe200078410ff */
[----:B------:R-:W-:-:S03]  /*04f0*/  UIADD3 UR6, UPT, UPT, -UR4, URZ, URZ ;  /* 0x000000ff04067290 */ /* 0x000fc6000fffe1ff */
[----:B------:R-:W-:-:S03]  /*0500*/  LEA.HI.X R41, R8, R25, R5, 0x2, P2 ;  /* 0x0000001908297211 */ /* 0x000fc600010f1405 */
[----:B------:R-:W2:Y:S01]  /*0510*/  LDC.64 R28, c[0x0][0x3a8] ;  /* 0x0000ea00ff1c7b82 */ /* 0x000ea20000000a00 */
[----:B0-----:R-:W-:-:S04]  /*0520*/  IMAD.WIDE.U32 R2, R16, UR18, R6 ;  /* 0x0000001210027c25 */ /* 0x001fc8000f8e0006 */
[----:B------:R-:W-:Y:S01]  /*0530*/  IMAD R42, R17, UR18, R3 ;  /* 0x00000012112a7c24 */ /* 0x000fe2000f8e0203 */
[----:B-1----:R-:W-:Y:S02]  /*0540*/  SHF.L.U64.HI R33, R32, 0x2, R33 ;  /* 0x0000000220217819 */ /* 0x002fe40000010221 */
[----:B----4-:R-:W-:Y:S02]  /*0550*/  SHF.L.U64.HI R31, R30, 0x2, R31 ;  /* 0x000000021e1f7819 */ /* 0x010fe4000001021f */
[----:B--23--:R-:W-:-:S07]  /*0560*/  SHF.L.U64.HI R45, R28, 0x2, R29 ;  /* 0x000000021c2d7819 */ /* 0x00cfce000001021d */
.L_x_4122:
[----:B------:R-:W-:Y:S01]  /*0570*/  BAR.SYNC.DEFER_BLOCKING 0x0 ;  /* 0x0000000000007b1d */ /* 0x000fe20000010000 */
[----:B0-----:R-:W-:-:S07]  /*0580*/  IMAD.WIDE.U32 R4, R50, 0x10, R46 ;  /* 0x0000001032047825 */ /* 0x001fce00078e002e */
[----:B------:R-:W0:Y:S01]  /*0590*/  S2UR UR5, SR_CgaCtaId ;  /* 0x00000000000579c3 */ /* 0x000e220000008800 */
[----:B------:R-:W1:Y:S01]  /*05a0*/  S2R R52, SR_LANEID ;  /* 0x0000000000347919 */ /* 0x000e620000000000 */
[----:B------:R-:W-:Y:S01]  /*05b0*/  UMOV UR4, 0x400 ;  /* 0x0000040000047882 */ /* 0x000fe20000000000 */
[----:B------:R-:W-:-:S05]  /*05c0*/  IMAD.WIDE.U32 R54, R50, 0x10, R48 ;  /* 0x0000001032367825 */ /* 0x000fca00078e0030 */
[----:B------:R-:W2:Y:S01]  /*05d0*/  LDC R82, c[0x0][0x38c] ;  /* 0x0000e300ff527b82 */ /* 0x000ea20000000800 */
[----:B------:R-:W3:Y:S04]  /*05e0*/  LDG.E.128 R12, desc[UR16][R4.64] ;  /* 0x00000010040c7981 */ /* 0x000ee8000c1e1d00 */
[----:B------:R-:W4:Y:S01]  /*05f0*/  LDG.E.128 R24, desc[UR16][R4.64+0x200] ;  /* 0x0002001004187981 */ /* 0x000f22000c1e1d00 */
[----:B0-----:R-:W-:-:S06]  /*0600*/  ULEA UR4, UR5, UR4, 0x18 ;  /* 0x0000000405047291 */ /* 0x001fcc000f8ec0ff */
[----:B-1----:R-:W-:-:S04]  /*0610*/  LEA R29, R52, UR4, 0x4 ;  /* 0x00000004341d7c11 */ /* 0x002fc8000f8e20ff */
        /* <DEDUP_REMOVED lines=67> */
.L_x_4087:
[----:B------:R-:W-:Y:S05]  /*0a50*/  BSYNC.RECONVERGENT B0 ;  /* 0x0000000000007941 */ /* 0x000fea0003800200 */
.L_x_4086:
[----:B------:R-:W-:Y:S01]  /*0a60*/  ISETP.EQ.OR P5, PT, RZ, UR9, P5 ;  /* 0x00000009ff007c0c */ /* 0x000fe2000afa2670 */
[----:B------:R-:W-:Y:S01]  /*0a70*/  BSSY.RECONVERGENT B0, `(.L_x_4088) ;  /* 0x0000026000007945 */ /* 0x000fe20003800200 */
[----:B------:R-:W-:Y:S02]  /*0a80*/  SHF.L.U32 R25, R25, 0x10, RZ ;  /* 0x0000001019197819 */ /* 0x000fe400000006ff */
[C---:B------:R-:W-:Y:S02]  /*0a90*/  SHF.L.U32 R69, R4.reuse, 0x10, RZ ;  /* 0x0000001004457819 */ /* 0x040fe400000006ff */
        /* <DEDUP_REMOVED lines=35> */
.L_x_4089:
[----:B------:R-:W-:Y:S05]  /*0cd0*/  BSYNC.RECONVERGENT B0 ;  /* 0x0000000000007941 */ /* 0x000fea0003800200 */
.L_x_4088:
        /* <DEDUP_REMOVED lines=39> */
.L_x_4091:
[----:B------:R-:W-:Y:S05]  /*0f50*/  BSYNC.RECONVERGENT B0 ;  /* 0x0000000000007941 */ /* 0x000fea0003800200 */
.L_x_4090:
        /* <DEDUP_REMOVED lines=41> */
.L_x_4093:
[----:B------:R-:W-:Y:S05]  /*11f0*/  BSYNC.RECONVERGENT B0 ;  /* 0x0000000000007941 */ /* 0x000fea0003800200 */
.L_x_4092:
        /* <DEDUP_REMOVED lines=39> */
.L_x_4095:
[----:B------:R-:W-:Y:S05]  /*1470*/  BSYNC.RECONVERGENT B0 ;  /* 0x0000000000007941 */ /* 0x000fea0003800200 */
.L_x_4094:
        /* <DEDUP_REMOVED lines=41> */
.L_x_4097:
[----:B------:R-:W-:Y:S05]  /*1710*/  BSYNC.RECONVERGENT B0 ;  /* 0x0000000000007941 */ /* 0x000fea0003800200 */
.L_x_4096:
        /* <DEDUP_REMOVED lines=39> */
.L_x_4099:
[----:B------:R-:W-:Y:S05]  /*1990*/  BSYNC.RECONVERGENT B0 ;  /* 0x0000000000007941 */ /* 0x000fea0003800200 */
.L_x_4098:
[----:B------:R-:W-:Y:S01]  /*19a0*/  ISETP.EQ.OR P5, PT, RZ, UR9, P5 ;  /* 0x00000009ff007c0c */ /* 0x000fe2000afa2670 */
[----:B------:R-:W-:Y:S01]  /*19b0*/  BSSY.RECONVERGENT B0, `(.L_x_4100) ;  /* 0x0000028000007945 */ /* 0x000fe20003800200 */
[----:B------:R-:W-:Y:S02]  /*19c0*/  SHF.L.U32 R53, R53, 0x10, RZ ;  /* 0x0000001035357819 */ /* 0x000fe400000006ff */
[----:B------:R-:W-:Y:S02]  /*19d0*/  SHF.L.U32 R81, R5, 0x10, RZ ;  /* 0x0000001005517819 */ /* 0x000fe400000006ff */
[----:B------:R-:W-:Y:S01]  /*19e0*/  FSETP.GTU.FTZ.AND P0, PT, R12, 20, PT ;  /* 0x41a000000c00780b */ /* 0x000fe20003f1c000 */
[----:B------:R-:W-:Y:S01]  /*19f0*/  FADD.FTZ R53, R53, R34 ;  /* 0x0000002235357221 */ /* 0x000fe20000010000 */
        /* <DEDUP_REMOVED lines=35> */
.L_x_4101:
[----:B------:R-:W-:Y:S05]  /*1c30*/  BSYNC.RECONVERGENT B0 ;  /* 0x0000000000007941 */ /* 0x000fea0003800200 */
.L_x_4100:
        /* <DEDUP_REMOVED lines=40> */
.L_x_4103:
[----:B------:R-:W-:Y:S05]  /*1ec0*/  BSYNC.RECONVERGENT B0 ;  /* 0x0000000000007941 */ /* 0x000fea0003800200 */
.L_x_4102:
        /* <DEDUP_REMOVED lines=41> */
.L_x_4105:
[----:B------:R-:W-:Y:S05]  /*2160*/  BSYNC.RECONVERGENT B0 ;  /* 0x0000000000007941 */ /* 0x000fea0003800200 */
.L_x_4104:
        /* <DEDUP_REMOVED lines=39> */
.L_x_4107:
[----:B------:R-:W-:Y:S05]  /*23e0*/  BSYNC.RECONVERGENT B0 ;  /* 0x0000000000007941 */ /* 0x000fea0003800200 */
.L_x_4106:
        /* <DEDUP_REMOVED lines=43> */
.L_x_4109:
[----:B------:R-:W-:Y:S05]  /*26a0*/  BSYNC.RECONVERGENT B0 ;  /* 0x0000000000007941 */ /* 0x000fea0003800200 */
.L_x_4108:
        /* <DEDUP_REMOVED lines=32> */
.L_x_4111:
[----:B------:R-:W-:Y:S05]  /*28b0*/  BSYNC.RECONVERGENT B0 ;  /* 0x0000000000007941 */ /* 0x000fea0003800200 */
.L_x_4110:
        /* <DEDUP_REMOVED lines=32> */
.L_x_4113:
[----:B------:R-:W-:Y:S05]  /*2ac0*/  BSYNC.RECONVERGENT B0 ;  /* 0x0000000000007941 */ /* 0x000fea0003800200 */
.L_x_4112:
        /* <DEDUP_REMOVED lines=32> */
.L_x_4115:
[----:B------:R-:W-:Y:S05]  /*2cd0*/  BSYNC.RECONVERGENT B0 ;  /* 0x0000000000007941 */ /* 0x000fea0003800200 */
.L_x_4114:
        /* <DEDUP_REMOVED lines=32> */
.L_x_4117:
[----:B------:R-:W-:Y:S05]  /*2ee0*/  BSYNC.RECONVERGENT B0 ;  /* 0x0000000000007941 */ /* 0x000fea0003800200 */
.L_x_4116:
[----:B------:R-:W-:Y:S01]  /*2ef0*/  BAR.SYNC.DEFER_BLOCKING 0x0 ;  /* 0x0000000000007b1d */ /* 0x000fe20000010000 */
[----:B------:R-:W-:Y:S01]  /*2f00*/  FMUL.FTZ R70, R83, R16 ;  /* 0x0000001053467220 */ /* 0x000fe20000410000 */
[----:B------:R-:W-:Y:S01]  /*2f10*/  FMUL.FTZ R72, R81, R22 ;  /* 0x0000001651487220 */ /* 0x000fe20000410000 */
        /* <DEDUP_REMOVED lines=20> */
[----:B------:R-:W-:Y:S01]  /*3060*/  MOV R89, R38 ;  /* 0x0000002600597202 */ /* 0x000fe20000000f00 */
[----:B------:R-:W-:Y:S01]  /*3070*/  UIADD3 UR4, UPT, UPT, UR4, 0x450, URZ ;  /* 0x0000045004047890 */ /* 0x000fe2000fffe0ff */
[----:B------:R-:W-:Y:S01]  /*3080*/  ISETP.EQ.AND P0, PT, R35, RZ, P0 ;  /* 0x000000ff2300720c */ /* 0x000fe20000702270 */
[----:B------:R-:W-:Y:S01]  /*3090*/  UMOV UR5, UR6 ;  /* 0x0000000600057c82 */ /* 0x000fe20008000000 */
[----:B------:R-:W-:Y:S02]  /*30a0*/  MOV R82, R41 ;  /* 0x0000002900527202 */ /* 0x000fe40000000f00 */
[----:B------:R-:W-:-:S02]  /*30b0*/  MOV R91, R37 ;  /* 0x00000025005b7202 */ /* 0x000fc40000000f00 */
[----:B------:R-:W-:Y:S02]  /*30c0*/  MOV R86, R40 ;  /* 0x0000002800567202 */ /* 0x000fe40000000f00 */
[----:B------:R-:W-:Y:S02]  /*30d0*/  MOV R93, R36 ;  /* 0x00000024005d7202 */ /* 0x000fe40000000f00 */
[----:B------:R-:W-:-:S07]  /*30e0*/  MOV R88, R39 ;  /* 0x0000002700587202 */ /* 0x000fce0000000f00 */
.L_x_4121:
[----:B------:R-:W-:Y:S02]  /*30f0*/  MOV R6, R89 ;  /* 0x0000005900067202 */ /* 0x000fe40000000f00 */
[----:B------:R-:W-:-:S05]  /*3100*/  MOV R7, R82 ;  /* 0x0000005200077202 */ /* 0x000fca0000000f00 */
[----:B0-----:R1:W2:Y:S02]  /*3110*/  LDG.E R8, desc[UR16][R6.64] ;  /* 0x0000001006087981 */ /* 0x0012a4000c1e1900 */
[----:B-1----:R-:W-:Y:S02]  /*3120*/  MOV R6, R93 ;  /* 0x0000005d00067202 */ /* 0x002fe40000000f00 */
[----:B------:R-:W-:-:S05]  /*3130*/  MOV R7, R88 ;  /* 0x0000005800077202 */ /* 0x000fca0000000f00 */
[----:B------:R1:W3:Y:S02]  /*3140*/  LDG.E R96, desc[UR16][R6.64] ;  /* 0x0000001006607981 */ /* 0x0002e4000c1e1900 */
[----:B-1----:R-:W-:Y:S02]  /*3150*/  MOV R6, R91 ;  /* 0x0000005b00067202 */ /* 0x002fe40000000f00 */
[----:B------:R-:W-:-:S05]  /*3160*/  MOV R7, R86 ;  /* 0x0000005600077202 */ /* 0x000fca0000000f00 */
[----:B------:R1:W3:Y:S01]  /*3170*/  LDG.E R103, desc[UR16][R6.64] ;  /* 0x0000001006677981 */ /* 0x0002e2000c1e1900 */
[C---:B------:R-:W-:Y:S01]  /*3180*/  ISETP.GE.AND P1, PT, R52.reuse, 0x1, PT ;  /* 0x000000013400780c */ /* 0x040fe20003f26270 */
[----:B------:R-:W4:Y:S01]  /*3190*/  S2UR UR8, SR_CgaCtaId ;  /* 0x00000000000879c3 */ /* 0x000f220000008800 */
[----:B------:R-:W-:Y:S01]  /*31a0*/  UMOV UR7, 0x400 ;  /* 0x0000040000077882 */ /* 0x000fe20000000000 */
[----:B------:R-:W-:Y:S01]  /*31b0*/  ISETP.NE.AND P2, PT, R52, RZ, PT ;  /* 0x000000ff3400720c */ /* 0x000fe20003f45270 */
[----:B--2---:R-:W-:-:S04]  /*31c0*/  FMUL.FTZ R8, R8, 1.4426950216293334961 ;  /* 0x3fb8aa3b08087820 */ /* 0x004fc80000410000 */
[C---:B------:R-:W-:Y:S01]  /*31d0*/  FMUL.FTZ R95, R8.reuse, R16 ;  /* 0x00000010085f7220 */ /* 0x040fe20000410000 */
[C---:B------:R-:W-:Y:S01]  /*31e0*/  FMUL.FTZ R92, R8.reuse, R19 ;  /* 0x00000013085c7220 */ /* 0x040fe20000410000 */
[C---:B------:R-:W-:Y:S01]  /*31f0*/  FMUL.FTZ R97, R8.reuse, R22 ;  /* 0x0000001608617220 */ /* 0x040fe20000410000 */
[C---:B------:R-:W-:Y:S01]  /*3200*/  FMUL.FTZ R94, R8.reuse, R18 ;  /* 0x00000012085e7220 */ /* 0x040fe20000410000 */
[C---:B------:R-:W-:Y:S01]  /*3210*/  FMUL.FTZ R99, R8.reuse, R24 ;  /* 0x0000001808637220 */ /* 0x040fe20000410000 */
[C---:B------:R-:W-:Y:S01]  /*3220*/  FMUL.FTZ R90, R8.reuse, R20 ;  /* 0x00000014085a7220 */ /* 0x040fe20000410000 */
[----:B------:R-:W2:Y:S01]  /*3230*/  MUFU.EX2 R95, R95 ;  /* 0x0000005f005f7308 */ /* 0x000ea20000000800 */
[----:B------:R-:W-:-:S03]  /*3240*/  FMUL.FTZ R98, R8, R17 ;  /* 0x0000001108627220 */ /* 0x000fc60000410000 */
[----:B------:R-:W5:Y:S04]  /*3250*/  MUFU.EX2 R92, R92 ;  /* 0x0000005c005c7308 */ /* 0x000f680000000800 */
[----:B------:R-:W0:Y:S04]  /*3260*/  MUFU.EX2 R97, R97 ;  /* 0x0000006100617308 */ /* 0x000e280000000800 */
[----:B------:R-:W1:Y:S01]  /*3270*/  MUFU.EX2 R94, R94 ;  /* 0x0000005e005e7308 */ /* 0x000e620000000800 */
[----:B--2---:R-:W-:-:S03]  /*3280*/  FFMA.FTZ R9, R69, R95, R70 ;  /* 0x0000005f45097223 */ /* 0x004fc60000010046 */
[----:B------:R-:W2:Y:S01]  /*3290*/  MUFU.EX2 R99, R99 ;  /* 0x0000006300637308 */ /* 0x000ea20000000800 */
[----:B------:R-:W-:Y:S01]  /*32a0*/  FMUL.FTZ R101, R8, R26 ;  /* 0x0000001a08657220 */ /* 0x000fe20000410000 */
[----:B-----5:R-:W-:Y:S02]  /*32b0*/  FFMA.FTZ R9, R92, R9, R71 ;  /* 0x000000095c097223 */ /* 0x020fe40000010047 */
[----:B------:R-:W5:Y:S01]  /*32c0*/  MUFU.EX2 R90, R90 ;  /* 0x0000005a005a7308 */ /* 0x000f620000000800 */
[C---:B------:R-:W-:Y:S01]  /*32d0*/  FMUL.FTZ R100, R8.reuse, R21 ;  /* 0x0000001508647220 */ /* 0x040fe20000410000 */
[----:B0-----:R-:W-:Y:S02]  /*32e0*/  FFMA.FTZ R9, R97, R9, R72 ;  /* 0x0000000961097223 */ /* 0x001fe40000010048 */
[----:B------:R-:W0:Y:S01]  /*32f0*/  MUFU.EX2 R98, R98 ;  /* 0x0000006200627308 */ /* 0x000e220000000800 */
[----:B------:R-:W-:Y:S01]  /*3300*/  FMUL.FTZ R105, R8, R53 ;  /* 0x0000003508697220 */ /* 0x000fe20000410000 */
[----:B-1----:R-:W-:-:S02]  /*3310*/  FFMA.FTZ R9, R94, R9, R73 ;  /* 0x000000095e097223 */ /* 0x002fc40000010049 */
[----:B------:R-:W1:Y:S01]  /*3320*/  MUFU.EX2 R101, R101 ;  /* 0x0000006500657308 */ /* 0x000e620000000800 */
[C---:B------:R-:W-:Y:S01]  /*3330*/  FMUL.FTZ R102, R8.reuse, R23 ;  /* 0x0000001708667220 */ /* 0x040fe20000410000 */
[----:B--2---:R-:W-:Y:S02]  /*3340*/  FFMA.FTZ R10, R99, R9, R74 ;  /* 0x00000009630a7223 */ /* 0x004fe4000001004a */
[----:B------:R-:W2:Y:S01]  /*3350*/  MUFU.EX2 R100, R100 ;  /* 0x0000006400647308 */ /* 0x000ea20000000800 */
[----:B------:R-:W-:Y:S01]  /*3360*/  FMUL.FTZ R107, R8, R56 ;  /* 0x00000038086b7220 */ /* 0x000fe20000410000 */
[----:B-----5:R-:W-:Y:S02]  /*3370*/  FMUL.FTZ R9, R90, R95 ;  /* 0x0000005f5a097220 */ /* 0x020fe40000410000 */
[----:B------:R-:W5:Y:S01]  /*3380*/  MUFU.EX2 R105, R105 ;  /* 0x0000006900697308 */ /* 0x000f620000000800 */
[----:B0-----:R-:W-:Y:S01]  /*3390*/  FFMA.FTZ R10, R98, R10, R75 ;  /* 0x0000000a620a7223 */ /* 0x001fe2000001004b */
[----:B------:R-:W-:-:S02]  /*33a0*/  FMUL.FTZ R6, R92, R9 ;  /* 0x000000095c067220 */ /* 0x000fc40000410000 */
[----:B------:R-:W0:Y:S01]  /*33b0*/  MUFU.EX2 R102, R102 ;  /* 0x0000006600667308 */ /* 0x000e220000000800 */
[C---:B------:R-:W-:Y:S01]  /*33c0*/  FMUL.FTZ R104, R8.reuse, R25 ;  /* 0x0000001908687220 */ /* 0x040fe20000410000 */
[----:B-1----:R-:W-:Y:S01]  /*33d0*/  FFMA.FTZ R10, R101, R10, R76 ;  /* 0x0000000a650a7223 */ /* 0x002fe2000001004c */
[----:B------:R-:W-:Y:S01]  /*33e0*/  FMUL.FTZ R7, R97, R6 ;  /* 0x0000000661077220 */ /* 0x000fe20000410000 */
[----:B------:R-:W1:Y:S01]  /*33f0*/  MUFU.EX2 R107, R107 ;  /* 0x0000006b006b7308 */ /* 0x000e620000000800 */
[----:B------:R-:W-:Y:S01]  /*3400*/  FMUL.FTZ R106, R8, R65 ;  /* 0x00000041086a7220 */ /* 0x000fe20000410000 */
[----:B--2---:R-:W-:Y:S01]  /*3410*/  FFMA.FTZ R10, R100, R10, R77 ;  /* 0x0000000a640a7223 */ /* 0x004fe2000001004d */
[----:B------:R-:W-:Y:S01]  /*3420*/  FMUL.FTZ R6, R94, R7 ;  /* 0x000000075e067220 */ /* 0x000fe20000410000 */
[----:B------:R-:W2:Y:S01]  /*3430*/  MUFU.EX2 R104, R104 ;  /* 0x0000006800687308 */ /* 0x000ea20000000800 */
[C---:B------:R-:W-:Y:S01]  /*3440*/  FMUL.FTZ R109, R8.reuse, R12 ;  /* 0x0000000c086d7220 */ /* 0x040fe20000410000 */
[----:B-----5:R-:W-:Y:S01]  /*3450*/  FFMA.FTZ R10, R105, R10, R78 ;  /* 0x0000000a690a7223 */ /* 0x020fe2000001004e */
[----:B------:R-:W-:Y:S01]  /*3460*/  FMUL.FTZ R7, R99, R6 ;  /* 0x0000000663077220 */ /* 0x000fe20000410000 */
[----:B------:R-:W5:Y:S01]  /*3470*/  MUFU.EX2 R106, R106 ;  /* 0x0000006a006a7308 */ /* 0x000f620000000800 */
[----:B------:R-:W-:Y:S01]  /*3480*/  FMUL.FTZ R108, R8, R67 ;  /* 0x00000043086c7220 */ /* 0x000fe20000410000 */
[----:B0-----:R-:W-:Y:S01]  /*3490*/  FFMA.FTZ R10, R102, R10, R79 ;  /* 0x0000000a660a7223 */ /* 0x001fe2000001004f */
[----:B------:R-:W-:Y:S01]  /*34a0*/  FMUL.FTZ R6, R98, R7 ;  /* 0x0000000762067220 */ /* 0x000fe20000410000 */
[----:B------:R-:W0:Y:S02]  /*34b0*/  MUFU.EX2 R109, R109 ;  /* 0x0000006d006d7308 */ /* 0x000e240000000800 */
[----:B-1----:R-:W-:Y:S01]  /*34c0*/  FFMA.FTZ R10, R107, R10, R80 ;  /* 0x0000000a6b0a7223 */ /* 0x002fe20000010050 */
[----:B------:R-:W-:Y:S01]  /*34d0*/  FMUL.FTZ R7, R101, R6 ;  /* 0x0000000665077220 */ /* 0x000fe20000410000 */
[----:B------:R-:W1:Y:S02]  /*34e0*/  MUFU.EX2 R108, R108 ;  /* 0x0000006c006c7308 */ /* 0x000e640000000800 */
[----:B--2---:R-:W-:Y:S01]  /*34f0*/  FFMA.FTZ R10, R104, R10, R81 ;  /* 0x0000000a680a7223 */ /* 0x004fe20000010051 */
[----:B------:R-:W-:-:S03]  /*3500*/  FMUL.FTZ R6, R100, R7 ;  /* 0x0000000764067220 */ /* 0x000fc60000410000 */
[----:B-----5:R-:W-:Y:S01]  /*3510*/  FFMA.FTZ R10, R106, R10, R83 ;  /* 0x0000000a6a0a7223 */ /* 0x020fe20000010053 */
[----:B------:R-:W-:-:S03]  /*3520*/  FMUL.FTZ R7, R105, R6 ;  /* 0x0000000669077220 */ /* 0x000fc60000410000 */
[----:B0-----:R-:W-:Y:S01]  /*3530*/  FFMA.FTZ R10, R109, R10, R84 ;  /* 0x0000000a6d0a7223 */ /* 0x001fe20000010054 */
[----:B------:R-:W-:-:S03]  /*3540*/  FMUL.FTZ R6, R102, R7 ;  /* 0x0000000766067220 */ /* 0x000fc60000410000 */
[----:B-1----:R-:W-:Y:S01]  /*3550*/  FFMA.FTZ R10, R108, R10, R85 ;  /* 0x0000000a6c0a7223 */ /* 0x002fe20000010055 */
        /* <DEDUP_REMOVED lines=25> */
[----:B------:R-:W-:Y:S02]  /*36f0*/  HFMA2 R6, -RZ, RZ, 1.875, 0 ;  /* 0x3f800000ff067431 */ /* 0x000fe400000001ff */
[----:B0-----:R-:W-:-:S10]  /*3700*/  FFMA.FTZ R9, R111, R9, R8 ;  /* 0x000000096f097223 */ /* 0x001fd40000010008 */
[----:B-1----:R-:W-:Y:S01]  /*3710*/  @P1 FMUL.FTZ R111, R111, R110 ;  /* 0x0000006e6f6f1220 */ /* 0x002fe20000410000 */
[----:B------:R-:W-:-:S04]  /*3720*/  FSEL R110, R8, R9, !P1 ;  /* 0x00000009086e7208 */ /* 0x000fc80004800000 */
[----:B------:R-:W0:Y:S04]  /*3730*/  SHFL.UP PT, R10, R111, 0x10, RZ ;  /* 0x060000006f0a7989 */ /* 0x000e2800000e00ff */
[----:B------:R-:W1:Y:S01]  /*3740*/  SHFL.UP PT, R11, R110, 0x10, RZ ;  /* 0x060000006e0b7989 */ /* 0x000e6200000e00ff */
[----:B------:R-:W-:Y:S02]  /*3750*/  MOV R7, RZ ;  /* 0x000000ff00077202 */ /* 0x000fe40000000f00 */
[----:B------:R-:W-:-:S04]  /*3760*/  ISETP.NE.AND P1, PT, R52, 0x1f, PT ;  /* 0x0000001f3400780c */ /* 0x000fc80003f25270 */
[----:B------:R-:W2:Y:S01]  /*3770*/  @P0 LDS.64 R6, [UR4] ;  /* 0x00000004ff060984 */ /* 0x000ea20008000a00 */
[----:B----4-:R-:W-:Y:S01]  /*3780*/  ULEA UR7, UR8, UR7, 0x18 ;  /* 0x0000000708077291 */ /* 0x010fe2000f8ec0ff */
[C---:B0-----:R-:W-:Y:S01]  /*3790*/  FMUL.FTZ R10, R111.reuse, R10 ;  /* 0x0000000a6f0a7220 */ /* 0x041fe20000410000 */
[----:B-1----:R-:W-:-:S07]  /*37a0*/  FFMA.FTZ R11, R111, R11, R110 ;  /* 0x0000000b6f0b7223 */ /* 0x002fce000001006e */
[----:B------:R-:W-:Y:S01]  /*37b0*/  @!P1 STS.64 [UR7+0x430], R10 ;  /* 0x0004300aff009988 */ /* 0x000fe20008000a07 */
[----:B------:R-:W-:Y:S01]  /*37c0*/  BAR.SYNC.DEFER_BLOCKING 0x0 ;  /* 0x0000000000007b1d */ /* 0x000fe20000010000 */
[----:B------:R-:W-:-:S05]  /*37d0*/  ISETP.NE.AND P3, PT, R35, RZ, PT ;  /* 0x000000ff2300720c */ /* 0x000fca0003f65270 */
        /* <DEDUP_REMOVED lines=28> */
[----:B------:R-:W-:Y:S01]  /*39a0*/  IADD3 R7, P1, PT, R44, R87, RZ ;  /* 0x000000572c077210 */ /* 0x000fe20007f3e0ff */
[----:B------:R-:W-:-:S03]  /*39b0*/  FMUL.FTZ R8, R8, R6 ;  /* 0x0000000608087220 */ /* 0x000fc60000410000 */
[----:B------:R-:W-:Y:S02]  /*39c0*/  LEA.HI.X.SX32 R90, R44, RZ, 0x1, P1 ;  /* 0x000000ff2c5a7211 */ /* 0x000fe400008f0eff */
[C---:B------:R-:W-:Y:S01]  /*39d0*/  LEA R10, P1, R7.reuse, R4, 0x3 ;  /* 0x00000004070a7211 */ /* 0x040fe200078218ff */
[----:B------:R0:W-:Y:S03]  /*39e0*/  STS.64 [UR4], R8 ;  /* 0x00000008ff007988 */ /* 0x0001e60008000a04 */
[----:B------:R-:W-:-:S05]  /*39f0*/  LEA.HI.X R11, R7, R5, R90, 0x3, P1 ;  /* 0x00000005070b7211 */ /* 0x000fca00008f1c5a */
[----:B------:R0:W-:Y:S04]  /*3a00*/  STG.E.64 desc[UR16][R10.64], R8 ;  /* 0x000000080a007986 */ /* 0x0001e8000c101b10 */
.L_x_4120:
[----:B------:R-:W-:Y:S05]  /*3a10*/  BSYNC.RECONVERGENT B0 ;  /* 0x0000000000007941 */ /* 0x000fea0003800200 */
.L_x_4119:
        /* <DEDUP_REMOVED lines=12> */
[-C--:B------:R-:W-:Y:S01]  /*3ae0*/  FFMA.FTZ R109, R109, R7.reuse, R84 ;  /* 0x000000076d6d7223 */ /* 0x080fe20000010054 */
        /* <DEDUP_REMOVED lines=14> */
[----:B------:R-:W-:Y:S01]  /*3bd0*/  UIADD3 UR4, UPT, UPT, UR4, 0x8, URZ ;  /* 0x0000000804047890 */ /* 0x000fe2000fffe0ff */
[----:B------:R-:W-:-:S02]  /*3be0*/  IADD3.X R86, PT, PT, R86, R31, RZ, P2, !PT ;  /* 0x0000001f56567210 */ /* 0x000fc400017fe4ff */
[----:B------:R-:W-:Y:S02]  /*3bf0*/  IADD3.X R82, PT, PT, R82, R45, RZ, P3, !PT ;  /* 0x0000002d52527210 */ /* 0x000fe40001ffe4ff */
[----:B------:R-:W-:Y:S01]  /*3c00*/  IADD3 R87, PT, PT, R87, 0x1, RZ ;  /* 0x0000000157577810 */ /* 0x000fe20007ffe0ff */
[----:B------:R-:W-:Y:S06]  /*3c10*/  BRA.U UP0, `(.L_x_4121) ;  /* 0xfffffff500347547 */ /* 0x000fec000b83ffff */
.L_x_4118:
[----:B------:R-:W-:Y:S01]  /*3c20*/  BAR.SYNC.DEFER_BLOCKING 0x0 ;  /* 0x0000000000007b1d */ /* 0x000fe20000010000 */
[----:B------:R-:W-:Y:S02]  /*3c30*/  F2FP.BF16.F32.PACK_AB R7, R68, R55 ;  /* 0x000000374407723e */ /* 0x000fe400000010ff */
[----:B------:R-:W-:Y:S02]  /*3c40*/  F2FP.BF16.F32.PACK_AB R6, R66, R15 ;  /* 0x0000000f4206723e */ /* 0x000fe400000010ff */
[----:B------:R-:W-:-:S03]  /*3c50*/  F2FP.BF16.F32.PACK_AB R5, R63, R14 ;  /* 0x0000000e3f05723e */ /* 0x000fc600000010ff */
[----:B------:R-:W1:Y:S01]  /*3c60*/  LDC.64 R24, c[0x0][0x478] ;  /* 0x00011e00ff187b82 */ /* 0x000e620000000a00 */
[----:B------:R-:W-:Y:S01]  /*3c70*/  F2FP.BF16.F32.PACK_AB R4, R64, R13 ;  /* 0x0000000d4004723e */ /* 0x000fe200000010ff */
[----:B------:R-:W2:Y:S01]  /*3c80*/  LDCU UR4, c[0x0][0x394] ;  /* 0x00007280ff0477ac */ /* 0x000ea20008000800 */
[----:B0-----:R-:W-:Y:S02]  /*3c90*/  F2FP.BF16.F32.PACK_AB R11, R62, R61 ;  /* 0x0000003d3e0b723e */ /* 0x001fe400000010ff */
        /* <DEDUP_REMOVED lines=13> */
[C---:B-1----:R-:W-:Y:S02]  /*3d70*/  LEA R20, P0, R21.reuse, R24, 0x1 ;  /* 0x0000001815147211 */ /* 0x042fe400078008ff */
[----:B------:R-:W-:Y:S01]  /*3d80*/  IADD3.X R47, PT, PT, RZ, R47, RZ, P2, !PT ;  /* 0x0000002fff2f7210 */ /* 0x000fe200017fe4ff */
[----:B------:R-:W1:Y:S01]  /*3d90*/  LDS.128 R16, [R29+0x200] ;  /* 0x000200001d107984 */ /* 0x000e620000000c00 */
[----:B------:R-:W-:Y:S02]  /*3da0*/  LEA.HI.X R21, R21, R25, R22, 0x1, P0 ;  /* 0x0000001915157211 */ /* 0x000fe400000f0c16 */
[----:B--2---:R-:W-:Y:S01]  /*3db0*/  ISETP.GE.AND P0, PT, R43, UR4, PT ;  /* 0x000000042b007c0c */ /* 0x004fe2000bf06270 */
[----:B0-----:R-:W-:-:S05]  /*3dc0*/  IMAD.WIDE.U32 R4, R50, 0x10, R20 ;  /* 0x0000001032047825 */ /* 0x001fca00078e0014 */
[----:B---3--:R0:W-:Y:S04]  /*3dd0*/  STG.E.128 desc[UR16][R4.64], R12 ;  /* 0x0000000c04007986 */ /* 0x0081e8000c101d10 */
[----:B-1----:R0:W-:Y:S03]  /*3de0*/  STG.E.128 desc[UR16][R4.64+0x200], R16 ;  /* 0x0002001004007986 */ /* 0x0021e6000c101d10 */
[----:B------:R-:W-:Y:S05]  /*3df0*/  @!P0 BRA `(.L_x_4122) ;  /* 0xffffffc400dc8947 */ /* 0x000fea000383ffff */
[----:B------:R-:W-:Y:S05]  /*3e00*/  EXIT ;  /* 0x000000000000794d */ /* 0x000fea0003800000 */
.L_x_4123:
        /* <DEDUP_REMOVED lines=15> */
.L_x_5118:


//--------------------- .text._Z25selective_scan_fwd_kernelI32Selective_Scan_fwd_kernel_traitsILi32ELi16ELi1ELb1ELb0ELb0ELb1EN3c108BFloat16EfEEv13SSMParamsBase --------------------------
	.section	.text._Z25selective_scan_fwd_kernelI32Selective_Scan_fwd_kernel_traitsILi32ELi16ELi1ELb1ELb0ELb0ELb1EN3c108BFloat16EfEEv13SSMParamsBase,"ax",@progbits
	.align	128
        .global         _Z25selective_scan_fwd_kernelI32Selective_Scan_fwd_kernel_traitsILi32ELi16ELi1ELb1ELb0ELb0ELb1EN3c108BFloat16EfEEv13SSMParamsBase
        .type           _Z25selective_scan_fwd_kernelI32Selective_Scan_fwd_kernel_traitsILi32ELi16ELi1ELb1ELb0ELb0ELb1EN3c108BFloat16EfEEv13SSMParamsBase,@function
        .size           _Z25selective_scan_fwd_kernelI32Selective_Scan_fwd_kernel_traitsILi32ELi16ELi1ELb1ELb0ELb0ELb1EN3c108BFloat16EfEEv13SSMParamsBase,(.L_x_5119 - _Z25selective_scan_fwd_kernelI32Selective_Scan_fwd_kernel_traitsILi32ELi16ELi1ELb1ELb0ELb0ELb1EN3c108BFloat16EfEEv13SSMParamsBase)
        .other          _Z25selective_scan_fwd_kernelI32Selective_Scan_fwd_kernel_traitsILi32ELi16ELi1ELb1ELb0ELb0ELb1EN3c108BFloat16EfEEv13SSMParamsBase,@"STO_CUDA_ENTRY STV_DEFAULT"
_Z25selective_scan_fwd_kernelI32Selective_Scan_fwd_kernel_traitsILi32ELi16ELi1ELb1ELb0ELb0ELb1EN3c108BFloat16EfEEv13SSMParamsBase:
.text._Z25selective_scan_fwd_kernelI32Selective_Scan_fwd_kernel_traitsILi32ELi16ELi1ELb1ELb0ELb0ELb1EN3c108BFloat16EfEEv13SSMParamsBase:
        /* <DEDUP_REMOVED lines=75> */
.L_x_4160:
        /* <DEDUP_REMOVED lines=75> */
.L_x_4125:
[----:B------:R-:W-:Y:S05]  /*0960*/  BSYNC.RECONVERGENT B0 ;  /* 0x0000000000007941 */ /* 0x000fea0003800200 */
.L_x_4124:
[----:B------:R-:W-:Y:S01]  /*0970*/  ISETP.EQ.OR P5, PT, RZ, UR7, P5 ;  /* 0x00000007ff007c0c */ /* 0x000fe2000afa2670 */
[----:B------:R-:W-:Y:S01]  /*0980*/  BSSY.RECONVERGENT B0, `(.L_x_4126) ;  /* 0x0000026000007945 */ /* 0x000fe20003800200 */
[----:B------:R-:W-:Y:S02]  /*0990*/  SHF.L.U32 R8, R9, 0x10, RZ ;  /* 0x0000001009087819 */ /* 0x000fe400000006ff */
[C---:B------:R-:W-:Y:S02]  /*09a0*/  SHF.L.U32 R67, R16.reuse, 0x10, RZ ;  /* 0x0000001010437819 */ /* 0x040fe400000006ff */
[----:B------:R-:W-:Y:S01]  /*09b0*/  PRMT R2, R16, 0x7632, R2 ;  /* 0x0000763210027816 */ /* 0x000fe20000000002 */
[----:B------:R-:W-:Y:S01]  /*09c0*/  FADD.FTZ R16, R8, R43 ;  /* 0x0000002b08107221 */ /* 0x000fe20000010000 */
[----:B------:R-:W-:Y:S02]  /*09d0*/  FSETP.GTU.FTZ.AND P1, PT, R26, 20, PT ;  /* 0x41a000001a00780b */ /* 0x000fe40003f3c000 */
[----:B------:R-:W-:-:S03]  /*09e0*/  ISETP.EQ.OR P3, PT, RZ, UR7, P3 ;  /* 0x00000007ff007c0c */ /* 0x000fc60009f62670 */
        /* <DEDUP_REMOVED lines=31> */
.L_x_4127:
[----:B------:R-:W-:Y:S05]  /*0be0*/  BSYNC.RECONVERGENT B0 ;  /* 0x0000000000007941 */ /* 0x000fea0003800200 */
.L_x_4126:
[----:B------:R-:W-:Y:S01]  /*0bf0*/  SHF.L.U32 R8, R5, 0x10, RZ ;  /* 0x0000001005087819 */ /* 0x000fe200000006ff */
[----:B------:R-:W-:Y:S01]  /*0c00*/  BSSY.RECONVERGENT B0, `(.L_x_4128) ;  /* 0x0000026000007945 */ /* 0x000fe20003800200 */
[C---:B------:R-:W-:Y:S02]  /*0c10*/  SHF.L.U32 R69, R17.reuse, 0x10, RZ ;  /* 0x0000001011457819 */ /* 0x040fe400000006ff */
[----:B------:R-:W-:Y:S01]  /*0c20*/  PRMT R3, R17, 0x7632, R3 ;  /* 0x0000763211037816 */ /* 0x000fe20000000003 */
[----:B------:R-:W-:Y:S01]  /*0c30*/  FADD.FTZ R17, R8, R43 ;  /* 0x0000002b08117221 */ /* 0x000fe20000010000 */
[----:B------:R-:W-:Y:S02]  /*0c40*/  FSETP.GTU.FTZ.AND P5, PT, R16, 20, PT ;  /* 0x41a000001000780b */ /* 0x000fe40003fbc000 */
[----:B------:R-:W-:Y:S02]  /*0c50*/  SHF.L.U32 R71, R18, 0x10, RZ ;  /* 0x0000001012477819 */ /* 0x000fe400000006ff */
        /* <DEDUP_REMOVED lines=32> */
.L_x_4129:
[----:B------:R-:W-:Y:S05]  /*0e60*/  BSYNC.RECONVERGENT B0 ;  /* 0x0000000000007941 */ /* 0x000fea0003800200 */
.L_x_4128:
[----:B------:R-:W-:Y:S01]  /*0e70*/  ISETP.EQ.OR P5, PT, RZ, UR7, P5 ;  /* 0x00000007ff007c0c */ /* 0x000fe2000afa2670 */
[----:B------:R-:W-:Y:S01]  /*0e80*/  BSSY.RECONVERGENT B0, `(.L_x_4130) ;  /* 0x0000028000007945 */ /* 0x000fe20003800200 */
[----:B------:R-:W-:Y:S02]  /*0e90*/  SHF.L.U32 R10, R27, 0x10, RZ ;  /* 0x000000101b0a7819 */ /* 0x000fe400000006ff */
[----:B------:R-:W-:Y:S02]  /*0ea0*/  PRMT R8, R18, 0x7632, R8 ;  /* 0x0000763212087816 */ /* 0x000fe40000000008 */
[----:B------:R-:W-:Y:S01]  /*0eb0*/  FSETP.GTU.FTZ.AND P3, PT, R17, 20, PT ;  /* 0x41a000001100780b */ /* 0x000fe20003f7c000 */
[----:B------:R-:W-:Y:S01]  /*0ec0*/  FADD.FTZ R18, R10, R43 ;  /* 0x0000002b0a127221 */ /* 0x000fe20000010000 */
[----:B------:R-:W-:Y:S02]  /*0ed0*/  ISETP.EQ.OR P2, PT, RZ, UR7, P2 ;  /* 0x00000007ff007c0c */ /* 0x000fe40009742670 */
        /* <DEDUP_REMOVED lines=34> */
.L_x_4131:
[----:B------:R-:W-:Y:S05]  /*1100*/  BSYNC.RECONVERGENT B0 ;  /* 0x0000000000007941 */ /* 0x000fea0003800200 */
.L_x_4130:
        /* <DEDUP_REMOVED lines=39> */
.L_x_4133:
[----:B------:R-:W-:Y:S05]  /*1380*/  BSYNC.RECONVERGENT B0 ;  /* 0x0000000000007941 */ /* 0x000fea0003800200 */
.L_x_4132:
        /* <DEDUP_REMOVED lines=41> */
.L_x_4135:
[----:B------:R-:W-:Y:S05]  /*1620*/  BSYNC.RECONVERGENT B0 ;  /* 0x0000000000007941 */ /* 0x000fea0003800200 */
.L_x_4134:
        /* <DEDUP_REMOVED lines=39> */
.L_x_4137:
[----:B------:R-:W-:Y:S05]  /*18a0*/  BSYNC.RECONVERGENT B0 ;  /* 0x0000000000007941 */ /* 0x000fea0003800200 */
.L_x_4136:
        /* <DEDUP_REMOVED lines=41> */
.L_x_4139:
[----:B------:R-:W-:Y:S05]  /*1b40*/  BSYNC.RECONVERGENT B0 ;  /* 0x0000000000007941 */ /* 0x000fea0003800200 */
.L_x_4138:
        /* <DEDUP_REMOVED lines=40> */
.L_x_4141:
[----:B------:R-:W-:Y:S05]  /*1dd0*/  BSYNC.RECONVERGENT B0 ;  /* 0x0000000000007941 */ /* 0x000fea0003800200 */
.L_x_4140:
        /* <DEDUP_REMOVED lines=41> */
.L_x_4143:
[----:B------:R-:W-:Y:S05]  /*2070*/  BSYNC.RECONVERGENT B0 ;  /* 0x0000000000007941 */ /* 0x000fea0003800200 */
.L_x_4142:
        /* <DEDUP_REMOVED lines=39> */
.L_x_4145:
[----:B------:R-:W-:Y:S05]  /*22f0*/  BSYNC.RECONVERGENT B0 ;  /* 0x0000000000007941 */ /* 0x000fea0003800200 */
.L_x_4144:
        /* <DEDUP_REMOVED lines=43> */
.L_x_4147:
[----:B------:R-:W-:Y:S05]  /*25b0*/  BSYNC.RECONVERGENT B0 ;  /* 0x0000000000007941 */ /* 0x000fea0003800200 */
.L_x_4146:
        /* <DEDUP_REMOVED lines=32> */
.L_x_4149:
[----:B------:R-:W-:Y:S05]  /*27c0*/  BSYNC.RECONVERGENT B0 ;  /* 0x0000000000007941 */ /* 0x000fea0003800200 */
.L_x_4148:
        /* <DEDUP_REMOVED lines=32> */
.L_x_4151:
[----:B------:R-:W-:Y:S05]  /*29d0*/  BSYNC.RECONVERGENT B0 ;  /* 0x0000000000007941 */ /* 0x000fea0003800200 */
.L_x_4150:
        /* <DEDUP_REMOVED lines=32> */
.L_x_4153:
[----:B------:R-:W-:Y:S05]  /*2be0*/  BSYNC.RECONVERGENT B0 ;  /* 0x0000000000007941 */ /* 0x000fea0003800200 */
.L_x_4152:
        /* <DEDUP_REMOVED lines=32> */
.L_x_4155:
[----:B------:R-:W-:Y:S05]  /*2df0*/  BSYNC.RECONVERGENT B0 ;  /* 0x0000000000007941 */ /* 0x000fea0003800200 */
.L_x_4154:
[----:B------:R-:W-:Y:S01]  /*2e00*/  BAR.SYNC.DEFER_BLOCKING 0x0 ;  /* 0x0000000000007b1d */ /* 0x000fe20000010000 */
[CC--:B------:R-:W-:Y:S01]  /*2e10*/  FMUL.FTZ R61, R14.reuse, R44.reuse ;  /* 0x0000002c0e3d7220 */ /* 0x0c0fe20000410000 */
        /* <DEDUP_REMOVED lines=36> */
.L_x_4159:
[----:B------:R-:W-:Y:S02]  /*3060*/  MOV R10, R85 ;  /* 0x00000055000a7202 */ /* 0x000fe40000000f00 */
[----:B------:R-:W-:-:S05]  /*3070*/  MOV R11, R86 ;  /* 0x00000056000b7202 */ /* 0x000fca0000000f00 */
[----:B------:R0:W2:Y:S02]  /*3080*/  LDG.E R13, desc[UR16][R10.64] ;  /* 0x000000100a0d7981 */ /* 0x0000a4000c1e1900 */
[----:B0-----:R-:W-:Y:S02]  /*3090*/  MOV R10, R89 ;  /* 0x00000059000a7202 */ /* 0x001fe40000000f00 */
[----:B------:R-:W-:-:S05]  /*30a0*/  MOV R11, R90 ;  /* 0x0000005a000b7202 */ /* 0x000fca0000000f00 */
[----:B------:R0:W4:Y:S02]  /*30b0*/  LDG.E R95, desc[UR16][R10.64] ;  /* 0x000000100a5f7981 */ /* 0x000124000c1e1900 */
[----:B0-----:R-:W-:Y:S02]  /*30c0*/  MOV R10, R87 ;  /* 0x00000057000a7202 */ /* 0x001fe40000000f00 */
[----:B------:R-:W-:-:S05]  /*30d0*/  MOV R11, R88 ;  /* 0x00000058000b7202 */ /* 0x000fca0000000f00 */
[----:B------:R0:W4:Y:S01]  /*30e0*/  LDG.E R100, desc[UR16][R10.64] ;  /* 0x000000100a647981 */ /* 0x000122000c1e1900 */
[C---:B------:R-:W-:Y:S01]  /*30f0*/  ISETP.GE.AND P1, PT, R21.reuse, 0x1, PT ;  /* 0x000000011500780c */ /* 0x040fe20003f26270 */
[----:B------:R-:W1:Y:S01]  /*3100*/  S2UR UR6, SR_CgaCtaId ;  /* 0x00000000000679c3 */ /* 0x000e620000008800 */
        /* <DEDUP_REMOVED lines=9> */
[----:B------:R-:W2:Y:S04]  /*31a0*/  MUFU.EX2 R91, R91 ;  /* 0x0000005b005b7308 */ /* 0x000ea80000000800 */
[----:B------:R-:W5:Y:S04]  /*31b0*/  MUFU.EX2 R94, R94 ;  /* 0x0000005e005e7308 */ /* 0x000f680000000800 */
[----:B------:R-:W3:Y:S01]  /*31c0*/  MUFU.EX2 R93, R93 ;  /* 0x0000005d005d7308 */ /* 0x000ee20000000800 */
[----:B------:R-:W-:-:S03]  /*31d0*/  FMUL.FTZ R98, R13, R22 ;  /* 0x000000160d627220 */ /* 0x000fc60000410000 */
[----:B------:R-:W0:Y:S01]  /*31e0*/  MUFU.EX2 R96, R96 ;  /* 0x0000006000607308 */ /* 0x000e220000000800 */
[----:B--2---:R-:W-:-:S03]  /*31f0*/  FFMA.FTZ R12, R67, R91, R68 ;  /* 0x0000005b430c7223 */ /* 0x004fc60000010044 */
[----:B------:R-:W2:Y:S01]  /*3200*/  MUFU.EX2 R97, R97 ;  /* 0x0000006100617308 */ /* 0x000ea20000000800 */
[C---:B------:R-:W-:Y:S01]  /*3210*/  FMUL.FTZ R99, R13.reuse, R27 ;  /* 0x0000001b0d637220 */ /* 0x040fe20000410000 */
[----:B-----5:R-:W-:Y:S02]  /*3220*/  FFMA.FTZ R12, R94, R12, R69 ;  /* 0x0000000c5e0c7223 */ /* 0x020fe40000010045 */
[----:B------:R-:W5:Y:S01]  /*3230*/  MUFU.EX2 R92, R92 ;  /* 0x0000005c005c7308 */ /* 0x000f620000000800 */
[----:B------:R-:W-:Y:S01]  /*3240*/  FMUL.FTZ R104, R13, R26 ;  /* 0x0000001a0d687220 */ /* 0x000fe20000410000 */
[----:B---3--:R-:W-:Y:S02]  /*3250*/  FFMA.FTZ R12, R93, R12, R70 ;  /* 0x0000000c5d0c7223 */ /* 0x008fe40000010046 */
[----:B------:R-:W3:Y:S01]  /*3260*/  MUFU.EX2 R98, R98 ;  /* 0x0000006200627308 */ /* 0x000ee20000000800 */
[----:B------:R-:W-:Y:S01]  /*3270*/  FMUL.FTZ R101, R13, R64 ;  /* 0x000000400d657220 */ /* 0x000fe20000410000 */
[----:B0-----:R-:W-:-:S02]  /*3280*/  FFMA.FTZ R12, R96, R12, R71 ;  /* 0x0000000c600c7223 */ /* 0x001fc40000010047 */
[----:B------:R-:W0:Y:S01]  /*3290*/  MUFU.EX2 R99, R99 ;  /* 0x0000006300637308 */ /* 0x000e220000000800 */
[----:B------:R-:W-:Y:S01]  /*32a0*/  FMUL.FTZ R102, R13, R17 ;  /* 0x000000110d667220 */ /* 0x000fe20000410000 */
[----:B--2---:R-:W-:Y:S02]  /*32b0*/  FFMA.FTZ R12, R97, R12, R72 ;  /* 0x0000000c610c7223 */ /* 0x004fe40000010048 */
[----:B------:R-:W2:Y:S01]  /*32c0*/  MUFU.EX2 R104, R104 ;  /* 0x0000006800687308 */ /* 0x000ea20000000800 */
[----:B------:R-:W-:Y:S01]  /*32d0*/  FMUL.FTZ R103, R13, R63 ;  /* 0x0000003f0d677220 */ /* 0x000fe20000410000 */
[----:B-----5:R-:W-:Y:S02]  /*32e0*/  FMUL.FTZ R15, R92, R91 ;  /* 0x0000005b5c0f7220 */ /* 0x020fe40000410000 */
[----:B------:R-:W5:Y:S01]  /*32f0*/  MUFU.EX2 R101, R101 ;  /* 0x0000006500657308 */ /* 0x000f620000000800 */
[----:B---3--:R-:W-:Y:S01]  /*3300*/  FFMA.FTZ R12, R98, R12, R73 ;  /* 0x0000000c620c7223 */ /* 0x008fe20000010049 */
[----:B------:R-:W-:-:S02]  /*3310*/  FMUL.FTZ R10, R94, R15 ;  /* 0x0000000f5e0a7220 */ /* 0x000fc40000410000 */
[----:B------:R-:W3:Y:S01]  /*3320*/  MUFU.EX2 R102, R102 ;  /* 0x0000006600667308 */ /* 0x000ee20000000800 */
[----:B------:R-:W-:Y:S01]  /*3330*/  FMUL.FTZ R106, R13, R19 ;  /* 0x000000130d6a7220 */ /* 0x000fe20000410000 */
[----:B0-----:R-:W-:Y:S01]  /*3340*/  FFMA.FTZ R12, R99, R12, R74 ;  /* 0x0000000c630c7223 */ /* 0x001fe2000001004a */
[----:B------:R-:W-:Y:S01]  /*3350*/  FMUL.FTZ R11, R93, R10 ;  /* 0x0000000a5d0b7220 */ /* 0x000fe20000410000 */
[----:B------:R-:W0:Y:S01]  /*3360*/  MUFU.EX2 R103, R103 ;  /* 0x0000006700677308 */ /* 0x000e220000000800 */
[C---:B------:R-:W-:Y:S01]  /*3370*/  FMUL.FTZ R105, R13.reuse, R65 ;  /* 0x000000410d697220 */ /* 0x040fe20000410000 */
[----:B--2---:R-:W-:Y:S01]  /*3380*/  FFMA.FTZ R12, R104, R12, R75 ;  /* 0x0000000c680c7223 */ /* 0x004fe2000001004b */
[----:B------:R-:W-:Y:S01]  /*3390*/  FMUL.FTZ R10, R96, R11 ;  /* 0x0000000b600a7220 */ /* 0x000fe20000410000 */
[----:B------:R-:W2:Y:S01]  /*33a0*/  MUFU.EX2 R106, R106 ;  /* 0x0000006a006a7308 */ /* 0x000ea20000000800 */
[----:B------:R-:W-:Y:S01]  /*33b0*/  FMUL.FTZ R107, R13, R62 ;  /* 0x0000003e0d6b7220 */ /* 0x000fe20000410000 */
[----:B-----5:R-:W-:Y:S01]  /*33c0*/  FFMA.FTZ R12, R101, R12, R76 ;  /* 0x0000000c650c7223 */ /* 0x020fe2000001004c */
[----:B------:R-:W-:Y:S01]  /*33d0*/  FMUL.FTZ R11, R97, R10 ;  /* 0x0000000a610b7220 */ /* 0x000fe20000410000 */
[----:B------:R-:W5:Y:S01]  /*33e0*/  MUFU.EX2 R105, R105 ;  /* 0x0000006900697308 */ /* 0x000f620000000800 */
[----:B------:R-:W-:Y:S01]  /*33f0*/  FMUL.FTZ R108, R13, R66 ;  /* 0x000000420d6c7220 */ /* 0x000fe20000410000 */
[----:B---3--:R-:W-:Y:S01]  /*3400*/  FFMA.FTZ R12, R102, R12, R77 ;  /* 0x0000000c660c7223 */ /* 0x008fe2000001004d */
[----:B------:R-:W-:Y:S01]  /*3410*/  FMUL.FTZ R10, R98, R11 ;  /* 0x0000000b620a7220 */ /* 0x000fe20000410000 */
[----:B------:R-:W3:Y:S02]  /*3420*/  MUFU.EX2 R107, R107 ;  /* 0x0000006b006b7308 */ /* 0x000ee40000000800 */
[----:B0-----:R-:W-:Y:S01]  /*3430*/  FFMA.FTZ R12, R103, R12, R78 ;  /* 0x0000000c670c7223 */ /* 0x001fe2000001004e */
[----:B------:R-:W-:Y:S01]  /*3440*/  FMUL.FTZ R11, R99, R10 ;  /* 0x0000000a630b7220 */ /* 0x000fe20000410000 */
[----:B------:R-:W0:Y:S02]  /*3450*/  MUFU.EX2 R108, R108 ;  /* 0x0000006c006c7308 */ /* 0x000e240000000800 */
[----:B--2---:R-:W-:Y:S01]  /*3460*/  FFMA.FTZ R12, R106, R12, R79 ;  /* 0x0000000c6a0c7223 */ /* 0x004fe2000001004f */
[----:B------:R-:W-:-:S03]  /*3470*/  FMUL.FTZ R10, R104, R11 ;  /* 0x0000000b680a7220 */ /* 0x000fc60000410000 */
[----:B-----5:R-:W-:Y:S01]  /*3480*/  FFMA.FTZ R12, R105, R12, R80 ;  /* 0x0000000c690c7223 */ /* 0x020fe20000010050 */
[----:B------:R-:W-:-:S03]  /*3490*/  FMUL.FTZ R11, R101, R10 ;  /* 0x0000000a650b7220 */ /* 0x000fc60000410000 */
[----:B---3--:R-:W-:Y:S01]  /*34a0*/  FFMA.FTZ R12, R107, R12, R82 ;  /* 0x0000000c6b0c7223 */ /* 0x008fe20000010052 */
[----:B------:R-:W-:-:S03]  /*34b0*/  FMUL.FTZ R10, R102, R11 ;  /* 0x0000000b660a7220 */ /* 0x000fc60000410000 */
[----:B0-----:R-:W-:Y:S01]  /*34c0*/  FFMA.FTZ R12, R108, R12, R83 ;  /* 0x0000000c6c0c7223 */ /* 0x001fe20000010053 */
[----:B------:R-:W-:-:S04]  /*34d0*/  FMUL.FTZ R11, R103, R10 ;  /* 0x0000000a670b7220 */ /* 0x000fc80000410000 */
[----:B------:R-:W0:Y:S01]  /*34e0*/  SHFL.UP PT, R13, R12, 0x1, RZ ;  /* 0x042000000c0d7989 */ /* 0x000e2200000e00ff */
[----:B------:R-:W-:-:S04]  /*34f0*/  FMUL.FTZ R10, R106, R11 ;  /* 0x0000000b6a0a7220 */ /* 0x000fc80000410000 */
[----:B------:R-:W-:-:S04]  /*3500*/  FMUL.FTZ R10, R105, R10 ;  /* 0x0000000a690a7220 */ /* 0x000fc80000410000 */
[----:B------:R-:W-:-:S04]  /*3510*/  FMUL.FTZ R109, R107, R10 ;  /* 0x0000000a6b6d7220 */ /* 0x000fc80000410000 */
[----:B------:R-:W-:-:S05]  /*3520*/  FMUL.FTZ R109, R108, R109 ;  /* 0x0000006d6c6d7220 */ /* 0x000fca0000410000 */
        /* <DEDUP_REMOVED lines=12> */
[----:B------:R-:W-:Y:S01]  /*35f0*/  ISETP.GE.AND P1, PT, R21, 0x4, PT ;  /* 0x000000041500780c */ /* 0x000fe20003f26270 */
[----:B0-----:R-:W-:-:S05]  /*3600*/  FFMA.FTZ R11, R109, R11, R12 ;  /* 0x0000000b6d0b7223 */ /* 0x001fca000001000c */
[----:B------:R-:W-:-:S07]  /*3610*/  FSEL R14, R12, R11, !P1 ;  /* 0x0000000b0c0e7208 */ /* 0x000fce0004800000 */
[----:B--2---:R-:W-:Y:S01]  /*3620*/  @P1 FMUL.FTZ R109, R109, R10 ;  /* 0x0000000a6d6d1220 */ /* 0x004fe20000410000 */
[----:B------:R-:W0:Y:S04]  /*3630*/  SHFL.UP PT, R13, R14, 0x8, RZ ;  /* 0x050000000e0d7989 */ /* 0x000e2800000e00ff */
[----:B------:R-:W2:Y:S01]  /*3640*/  SHFL.UP PT, R110, R109, 0x8, RZ ;  /* 0x050000006d6e7989 */ /* 0x000ea200000e00ff */
[----:B------:R-:W-:Y:S01]  /*3650*/  ISETP.GE.AND P1, PT, R21, 0x8, PT ;  /* 0x000000081500780c */ /* 0x000fe20003f26270 */
[----:B------:R-:W-:Y:S02]  /*3660*/  HFMA2 R10, -RZ, RZ, 1.875, 0 ;  /* 0x3f800000ff0a7431 */ /* 0x000fe400000001ff */
[----:B0-----:R-:W-:-:S10]  /*3670*/  FFMA.FTZ R13, R109, R13, R14 ;  /* 0x0000000d6d0d7223 */ /* 0x001fd4000001000e */
[----:B--2---:R-:W-:Y:S01]  /*3680*/  @P1 FMUL.FTZ R109, R109, R110 ;  /* 0x0000006e6d6d1220 */ /* 0x004fe20000410000 */
[----:B------:R-:W-:-:S04]  /*3690*/  FSEL R110, R14, R13, !P1 ;  /* 0x0000000d0e6e7208 */ /* 0x000fc80004800000 */
[----:B------:R-:W0:Y:S04]  /*36a0*/  SHFL.UP PT, R12, R109, 0x10, RZ ;  /* 0x060000006d0c7989 */ /* 0x000e2800000e00ff */
[----:B------:R-:W2:Y:S01]  /*36b0*/  SHFL.UP PT, R15, R110, 0x10, RZ ;  /* 0x060000006e0f7989 */ /* 0x000ea200000e00ff */
[----:B------:R-:W-:Y:S02]  /*36c0*/  MOV R11, RZ ;  /* 0x000000ff000b7202 */ /* 0x000fe40000000f00 */
[----:B------:R-:W-:-:S04]  /*36d0*/  ISETP.NE.AND P1, PT, R21, 0x1f, PT ;  /* 0x0000001f1500780c */ /* 0x000fc80003f25270 */
[----:B------:R-:W3:Y:S01]  /*36e0*/  @P0 LDS.64 R10, [UR5] ;  /* 0x00000005ff0a0984 */ /* 0x000ee20008000a00 */
[----:B-1----:R-:W-:Y:S01]  /*36f0*/  ULEA UR4, UR6, UR4, 0x18 ;  /* 0x0000000406047291 */ /* 0x002fe2000f8ec0ff */
[C---:B0-----:R-:W-:Y:S01]  /*3700*/  FMUL.FTZ R14, R109.reuse, R12 ;  /* 0x0000000c6d0e7220 */ /* 0x041fe20000410000 */
[----:B--2---:R-:W-:-:S07]  /*3710*/  FFMA.FTZ R15, R109, R15, R110 ;  /* 0x0000000f6d0f7223 */ /* 0x004fce000001006e */
[----:B------:R-:W-:Y:S01]  /*3720*/  @!P1 STS.64 [UR4+0x430], R14 ;  /* 0x0004300eff009988 */ /* 0x000fe20008000a04 */
[----:B------:R-:W-:Y:S01]  /*3730*/  BAR.SYNC.DEFER_BLOCKING 0x0 ;  /* 0x0000000000007b1d */ /* 0x000fe20000010000 */
[----:B------:R-:W-:-:S05]  /*3740*/  ISETP.NE.AND P3, PT, R42, RZ, PT ;  /* 0x000000ff2a00720c */ /* 0x000fca0003f65270 */
        /* <DEDUP_REMOVED lines=35> */
.L_x_4158:
[----:B------:R-:W-:Y:S05]  /*3980*/  BSYNC.RECONVERGENT B0 ;  /* 0x0000000000007941 */ /* 0x000fea0003800200 */
.L_x_4157:
[----:B------:R-:W-:Y:S01]  /*3990*/  FFMA.FTZ R102, R102, R100, R77 ;  /* 0x0000006466667223 */ /* 0x000fe2000001004d */
[----:B------:R-:W-:Y:S01]  /*39a0*/  IADD3 R81, PT, PT, R81, 0x1, RZ ;  /* 0x0000000151517810 */ /* 0x000fe20007ffe0ff */
[----:B------:R-:W-:Y:S01]  /*39b0*/  UIADD3 UR5, UPT, UPT, UR5, 0x8, URZ ;  /* 0x0000000805057890 */ /* 0x000fe2000fffe0ff */
[----:B------:R-:W-:Y:S01]  /*39c0*/  LEA R89, P2, R4, R89, 0x2 ;  /* 0x0000005904597211 */ /* 0x000fe200078410ff */
[----:B------:R-:W-:Y:S01]  /*39d0*/  FFMA.FTZ R103, R103, R102, R78 ;  /* 0x0000006667677223 */ /* 0x000fe2000001004e */
[----:B------:R-:W-:Y:S01]  /*39e0*/  ISETP.NE.AND P1, PT, R81, RZ, PT ;  /* 0x000000ff5100720c */ /* 0x000fe20003f25270 */
[C---:B------:R-:W-:Y:S01]  /*39f0*/  FFMA.FTZ R46, R95.reuse, R111, R46 ;  /* 0x0000006f5f2e7223 */ /* 0x040fe2000001002e */
[----:B------:R-:W-:Y:S01]  /*3a00*/  LEA R87, P3, R6, R87, 0x2 ;  /* 0x0000005706577211 */ /* 0x000fe200078610ff */
        /* <DEDUP_REMOVED lines=8> */
[----:B0-----:R-:W-:Y:S01]  /*3a90*/  FFMA.FTZ R12, R107, R10, R82 ;  /* 0x0000000a6b0c7223 */ /* 0x001fe20000010052 */
        /* <DEDUP_REMOVED lines=12> */
[----:B------:R-:W-:Y:S02]  /*3b60*/  IADD3.X R88, PT, PT, R88, R7, RZ, P3, !PT ;  /* 0x0000000758587210 */ /* 0x000fe40001ffe4ff */
[----:B------:R-:W-:Y:S02]  /*3b70*/  IADD3.X R86, PT, PT, R86, R9, RZ, P4, !PT ;  /* 0x0000000956567210 */ /* 0x000fe400027fe4ff */
[----:B------:R-:W-:Y:S01]  /*3b80*/  IADD3 R84, PT, PT, R84, 0x1, RZ ;  /* 0x0000000154547810 */ /* 0x000fe20007ffe0ff */
[----:B------:R-:W-:Y:S06]  /*3b90*/  @P1 BRA `(.L_x_4159) ;  /* 0xfffffff400301947 */ /* 0x000fec000383ffff */
.L_x_4156:
        /* <DEDUP_REMOVED lines=61> */
[----:B------:R-:W0:Y:S01]  /*3f70*/  MUFU.EX2 R15, R15 ;  /* 0x0000000f000f7308 */ /* 0x000e220000000800 */
        /* <DEDUP_REMOVED lines=8> */
[----:B------:R-:W-:Y:S01]  /*4000*/  SHF.L.U32 R7, R27, 0x10, RZ ;  /* 0x000000101b077819 */ /* 0x000fe200000006ff */
[----:B------:R2:W3:Y:S01]  /*4010*/  MUFU.EX2 R64, R10 ;  /* 0x0000000a00407308 */ /* 0x0004e20000000800 */
[----:B------:R-:W-:-:S02]  /*4020*/  PRMT R11, R24, 0x7632, R11 ;  /* 0x00007632180b7816 */ /* 0x000fc4000000000b */
[----:B------:R-:W-:Y:S01]  /*4030*/  SHF.L.U32 R21, R21, 0x10, RZ ;  /* 0x0000001015157819 */ /* 0x000fe200000006ff */
[----:B------:R4:W5:Y:S01]  /*4040*/  MUFU.EX2 R63, R9 ;  /* 0x00000009003f7308 */ /* 0x0009620000000800 */
[----:B-1----:R-:W-:Y:S01]  /*4050*/  FMUL.FTZ R8, R20, -1.4426950216293334961 ;  /* 0xbfb8aa3b14087820 */ /* 0x002fe20000410000 */
[----:B------:R-:W-:Y:S01]  /*4060*/  PRMT R23, R23, 0x7632, R23 ;  /* 0x0000763217177816 */ /* 0x000fe20000000017 */
[----:B------:R-:W-:Y:S01]  /*4070*/  FMUL.FTZ R67, R7, -1.4426950216293334961 ;  /* 0xbfb8aa3b07437820 */ /* 0x000fe20000410000 */
[----:B------:R-:W-:Y:S01]  /*4080*/  PRMT R27, R27, 0x7632, R27 ;  /* 0x000076321b1b7816 */ /* 0x000fe2000000001b */
[----:B------:R-:W1:Y:S01]  /*4090*/  MUFU.EX2 R17, R16 ;  /* 0x0000001000117308 */ /* 0x000e620000000800 */
[----:B--2---:R-:W-:Y:S01]  /*40a0*/  PRMT R10, R25, 0x7632, R10 ;  /* 0x00007632190a7816 */ /* 0x004fe2000000000a */
[----:B0-----:R-:W-:Y:S01]  /*40b0*/  FADD.FTZ R15, R15, 1 ;  /* 0x3f8000000f0f7421 */ /* 0x001fe20000010000 */
[----:B------:R-:W-:Y:S01]  /*40c0*/  SHF.L.U32 R22, R22, 0x10, RZ ;  /* 0x0000001016167819 */ /* 0x000fe200000006ff */
[----:B------:R0:W-:Y:S01]  /*40d0*/  MUFU.EX2 R65, R18 ;  /* 0x0000001200417308 */ /* 0x0001e20000000800 */
[----:B----4-:R-:W-:Y:S01]  /*40e0*/  PRMT R9, R26, 0x7632, R9 ;  /* 0x000076321a097816 */ /* 0x010fe20000000009 */
[----:B---3--:R-:W-:Y:S01]  /*40f0*/  FADD.FTZ R64, R64, 1 ;  /* 0x3f80000040407421 */ /* 0x008fe20000010000 */
[----:B------:R-:W-:Y:S01]  /*4100*/  SHF.L.U32 R11, R11, 0x10, RZ ;  /* 0x000000100b0b7819 */ /* 0x000fe200000006ff */
[----:B------:R2:W3:Y:S01]  /*4110*/  MUFU.EX2 R16, R8 ;  /* 0x0000000800107308 */ /* 0x0004e20000000800 */
[----:B------:R-:W-:Y:S01]  /*4120*/  SHF.L.U32 R10, R10, 0x10, RZ ;  /* 0x000000100a0a7819 */ /* 0x000fe200000006ff */
[----:B-----5:R-:W-:Y:S01]  /*4130*/  FADD.FTZ R63, R63, 1 ;  /* 0x3f8000003f3f7421 */ /* 0x020fe20000010000 */
[----:B------:R-:W-:Y:S01]  /*4140*/  SHF.L.U32 R24, R23, 0x10, RZ ;  /* 0x0000001017187819 */ /* 0x000fe200000006ff */
[----:B------:R-:W-:Y:S01]  /*4150*/  FMUL.FTZ R23, R22, -1.4426950216293334961 ;  /* 0xbfb8aa3b16177820 */ /* 0x000fe20000410000 */
[----:B0-----:R-:W-:Y:S01]  /*4160*/  FMUL.FTZ R18, R21, -1.4426950216293334961 ;  /* 0xbfb8aa3b15127820 */ /* 0x001fe20000410000 */
[----:B------:R-:W-:Y:S01]  /*4170*/  SHF.L.U32 R6, R26, 0x10, RZ ;  /* 0x000000101a067819 */ /* 0x000fe200000006ff */
[----:B------:R-:W-:Y:S01]  /*4180*/  FMUL.FTZ R26, R11, -1.4426950216293334961 ;  /* 0xbfb8aa3b0b1a7820 */ /* 0x000fe20000410000 */
[----:B------:R-:W-:Y:S01]  /*4190*/  SHF.L.U32 R9, R9, 0x10, RZ ;  /* 0x0000001009097819 */ /* 0x000fe200000006ff */
[----:B------:R-:W-:Y:S01]  /*41a0*/  FMUL.FTZ R25, R24, -1.4426950216293334961 ;  /* 0xbfb8aa3b18197820 */ /* 0x000fe20000410000 */
[----:B--2---:R-:W-:Y:S01]  /*41b0*/  SHF.L.U32 R8, R27, 0x10, RZ ;  /* 0x000000101b087819 */ /* 0x004fe200000006ff */
[----:B------:R-:W-:Y:S01]  /*41c0*/  FMUL.FTZ R27, R10, -1.4426950216293334961 ;  /* 0xbfb8aa3b0a1b7820 */ /* 0x000fe20000410000 */
[----:B------:R-:W-:Y:S01]  /*41d0*/  FMUL.FTZ R66, R6, -1.4426950216293334961 ;  /* 0xbfb8aa3b06427820 */ /* 0x000fe20000410000 */
[----:B------:R0:W2:Y:S01]  /*41e0*/  MUFU.EX2 R68, R67 ;  /* 0x0000004300447308 */ /* 0x0000a20000000800 */
[----:B-1----:R-:W-:Y:S01]  /*41f0*/  FADD.FTZ R17, R17, 1 ;  /* 0x3f80000011117421 */ /* 0x002fe20000010000 */
[----:B------:R-:W-:Y:S01]  /*4200*/  FMUL.FTZ R69, R8, -1.4426950216293334961 ;  /* 0xbfb8aa3b08457820 */ /* 0x000fe20000410000 */
[----:B---3--:R-:W-:Y:S01]  /*4210*/  FADD.FTZ R16, R16, 1 ;  /* 0x3f80000010107421 */ /* 0x008fe20000010000 */
[----:B------:R-:W1:Y:S01]  /*4220*/  MUFU.EX2 R18, R18 ;  /* 0x0000001200127308 */ /* 0x000e620000000800 */
[----:B------:R-:W-:Y:S01]  /*4230*/  FADD.FTZ R65, R65, 1 ;  /* 0x3f80000041417421 */ /* 0x000fe20000010000 */
[----:B------:R-:W-:-:S02]  /*4240*/  FADD.FTZ R19, R19, 1 ;  /* 0x3f80000013137421 */ /* 0x000fc40000010000 */
[----:B------:R-:W3:Y:S01]  /*4250*/  MUFU.EX2 R23, R23 ;  /* 0x0000001700177308 */ /* 0x000ee20000000800 */
[----:B0-----:R-:W-:-:S03]  /*4260*/  FMUL.FTZ R67, R9, -1.4426950216293334961 ;  /* 0xbfb8aa3b09437820 */ /* 0x001fc60000410000 */
[----:B------:R-:W0:Y:S01]  /*4270*/  MUFU.EX2 R26, R26 ;  /* 0x0000001a001a7308 */ /* 0x000e220000000800 */
[----:B--2---:R-:W-:-:S03]  /*4280*/  FADD.FTZ R68, R68, 1 ;  /* 0x3f80000044447421 */ /* 0x004fc60000010000 */
[----:B------:R-:W2:Y:S01]  /*4290*/  MUFU.EX2 R27, R27 ;  /* 0x0000001b001b7308 */ /* 0x000ea20000000800 */
[----:B-1----:R-:W-:-:S03]  /*42a0*/  FADD.FTZ R18, R18, 1 ;  /* 0x3f80000012127421 */ /* 0x002fc60000010000 */
[----:B------:R-:W1:Y:S01]  /*42b0*/  MUFU.EX2 R25, R25 ;  /* 0x0000001900197308 */ /* 0x000e620000000800 */
[----:B---3--:R-:W-:-:S03]  /*42c0*/  FADD.FTZ R23, R23, 1 ;  /* 0x3f80000017177421 */ /* 0x008fc60000010000 */
[----:B------:R-:W3:Y:S01]  /*42d0*/  MUFU.EX2 R69, R69 ;  /* 0x0000004500457308 */ /* 0x000ee20000000800 */
[----:B0-----:R-:W-:-:S03]  /*42e0*/  FADD.FTZ R26, R26, 1 ;  /* 0x3f8000001a1a7421 */ /* 0x001fc60000010000 */
[----:B------:R-:W0:Y:S01]  /*42f0*/  MUFU.EX2 R66, R66 ;  /* 0x0000004200427308 */ /* 0x000e220000000800 */
[----:B--2---:R-:W-:-:S03]  /*4300*/  FADD.FTZ R27, R27, 1 ;  /* 0x3f8000001b1b7421 */ /* 0x004fc60000010000 */
[----:B------:R-:W2:Y:S01]  /*4310*/  MUFU.RCP R15, R15 ;  /* 0x0000000f000f7308 */ /* 0x000ea20000001000 */
[----:B-1----:R-:W-:Y:S01]  /*4320*/  FADD.FTZ R25, R25, 1 ;  /* 0x3f80000019197421 */ /* 0x002fe20000010000 */
[----:B---3--:R-:W-:-:S06]  /*4330*/  FADD.FTZ R69, R69, 1 ;  /* 0x3f80000045457421 */ /* 0x008fcc0000010000 */
[----:B------:R-:W1:Y:S01]  /*4340*/  MUFU.EX2 R67, R67 ;  /* 0x0000004300437308 */ /* 0x000e620000000800 */
[----:B0-----:R-:W-:-:S03]  /*4350*/  FADD.FTZ R66, R66, 1 ;  /* 0x3f80000042427421 */ /* 0x001fc60000010000 */
[----:B------:R-:W0:Y:S01]  /*4360*/  MUFU.RCP R71, R17 ;  /* 0x0000001100477308 */ /* 0x000e220000001000 */
[----:B--2---:R-:W-:-:S07]  /*4370*/  FMUL.FTZ R15, R62, R15 ;  /* 0x0000000f3e0f7220 */ /* 0x004fce0000410000 */
[----:B------:R-:W2:Y:S01]  /*4380*/  MUFU.RCP R17, R16 ;  /* 0x0000001000117308 */ /* 0x000ea20000001000 */
[----:B-1----:R-:W-:Y:S01]  /*4390*/  FADD.FTZ R67, R67, 1 ;  /* 0x3f80000043437421 */ /* 0x002fe20000010000 */
[----:B------:R-:W-:-:S06]  /*43a0*/  FMUL.FTZ R15, R15, R46 ;  /* 0x0000002e0f0f7220 */ /* 0x000fcc0000410000 */
[----:B------:R-:W1:Y:S01]  /*43b0*/  MUFU.RCP R18, R18 ;  /* 0x0000001200127308 */ /* 0x000e620000001000 */
[----:B0-----:R-:W-:-:S04]  /*43c0*/  FMUL.FTZ R14, R14, R71 ;  /* 0x000000470e0e7220 */ /* 0x001fc80000410000 */
[----:B------:R-:W-:-:S03]  /*43d0*/  FMUL.FTZ R14, R14, R47 ;  /* 0x0000002f0e0e7220 */ /* 0x000fc60000410000 */
[----:B------:R-:W-:Y:S01]  /*43e0*/  MUFU.RCP R73, R64 ;  /* 0x0000004000497308 */ /* 0x000fe20000001000 */
[----:B--2---:R-:W-:-:S04]  /*43f0*/  FMUL.FTZ R20, R20, R17 ;  /* 0x0000001114147220 */ /* 0x004fc80000410000 */
[----:B------:R-:W-:-:S03]  /*4400*/  FMUL.FTZ R20, R20, R55 ;  /* 0x0000003714147220 */ /* 0x000fc60000410000 */
[----:B------:R-:W0:Y:S01]  /*4410*/  MUFU.RCP R72, R65 ;  /* 0x0000004100487308 */ /* 0x000e220000001000 */
[----:B-1----:R-:W-:-:S04]  /*4420*/  FMUL.FTZ R21, R21, R18 ;  /* 0x0000001215157220 */ /* 0x002fc80000410000 */
        /* <DEDUP_REMOVED lines=12> */
[----:B0-----:R-:W-:-:S04]  /*44f0*/  FMUL.FTZ R18, R7, R68 ;  /* 0x0000004407127220 */ /* 0x001fc80000410000 */
[----:B------:R-:W-:-:S03]  /*4500*/  FMUL.FTZ R18, R18, R53 ;  /* 0x0000003512127220 */ /* 0x000fc60000410000 */
[----:B------:R0:W3:Y:S08]  /*4510*/  MUFU.RCP R70, R19 ;  /* 0x0000001300467308 */ /* 0x0000f00000001000 */
[----:B------:R-:W4:Y:S01]  /*4520*/  MUFU.RCP R63, R63 ;  /* 0x0000003f003f7308 */ /* 0x000f220000001000 */
[----:B0-----:R-:W-:Y:S01]  /*4530*/  FMUL.FTZ R19, R4, R73 ;  /* 0x0000004904137220 */ /* 0x001fe20000410000 */
[----:B-1----:R-:W-:Y:S01]  /*4540*/  FMUL.FTZ R4, R11, R26 ;  /* 0x0000001a0b047220 */ /* 0x002fe20000410000 */
[----:B--2---:R-:W-:-:S02]  /*4550*/  FMUL.FTZ R5, R10, R27 ;  /* 0x0000001b0a057220 */ /* 0x004fc40000410000 */
[----:B------:R-:W-:-:S03]  /*4560*/  FMUL.FTZ R19, R19, R50 ;  /* 0x0000003213137220 */ /* 0x000fc60000410000 */
[----:B------:R-:W0:Y:S01]  /*4570*/  MUFU.RCP R25, R25 ;  /* 0x0000001900197308 */ /* 0x000e220000001000 */
[----:B---3--:R-:W-:-:S04]  /*4580*/  FMUL.FTZ R13, R13, R70 ;  /* 0x000000460d0d7220 */ /* 0x008fc80000410000 */
[----:B------:R-:W-:-:S03]  /*4590*/  FMUL.FTZ R13, R13, R48 ;  /* 0x000000300d0d7220 */ /* 0x000fc60000410000 */
[----:B------:R-:W1:Y:S01]  /*45a0*/  MUFU.RCP R62, R67 ;  /* 0x00000043003e7308 */ /* 0x000e620000001000 */
[----:B----4-:R-:W-:-:S04]  /*45b0*/  FMUL.FTZ R12, R12, R63 ;  /* 0x0000003f0c0c7220 */ /* 0x010fc80000410000 */
[----:B------:R-:W-:-:S03]  /*45c0*/  FMUL.FTZ R12, R12, R49 ;  /* 0x000000310c0c7220 */ /* 0x000fc60000410000 */
[----:B------:R-:W2:Y:S01]  /*45d0*/  MUFU.RCP R69, R69 ;  /* 0x0000004500457308 */ /* 0x000ea20000001000 */
[----:B0-----:R-:W-:Y:S02]  /*45e0*/  FMUL.FTZ R17, R24, R25 ;  /* 0x0000001918117220 */ /* 0x001fe40000410000 */
[----:B------:R-:W0:Y:S02]  /*45f0*/  LDC.64 R24, c[0x0][0x490] ;  /* 0x00012400ff187b82 */ /* 0x000e240000000a00 */
[----:B------:R-:W-:Y:S01]  /*4600*/  FMUL.FTZ R17, R17, R56 ;  /* 0x0000003811117220 */ /* 0x000fe20000410000 */
[----:B-1----:R-:W-:Y:S01]  /*4610*/  FMUL.FTZ R6, R9, R62 ;  /* 0x0000003e09067220 */ /* 0x002fe20000410000 */
[----:B------:R-:W-:Y:S01]  /*4620*/  FMUL.FTZ R9, R5, R58 ;  /* 0x0000003a05097220 */ /* 0x000fe20000410000 */
[----:B------:R-:W-:Y:S02]  /*4630*/  F2FP.BF16.F32.PACK_AB R5, R21, R14 ;  /* 0x0000000e1505723e */ /* 0x000fe400000010ff */
[----:B------:R-:W-:Y:S01]  /*4640*/  FMUL.FTZ R10, R6, R61 ;  /* 0x0000003d060a7220 */ /* 0x000fe20000410000 */
[----:B------:R-:W-:-:S02]  /*4650*/  F2FP.BF16.F32.PACK_AB R6, R22, R13 ;  /* 0x0000000d1606723e */ /* 0x000fc400000010ff */
[----:B------:R-:W-:Y:S01]  /*4660*/  F2FP.BF16.F32.PACK_AB R9, R9, R16 ;  /* 0x000000100909723e */ /* 0x000fe200000010ff */
[----:B--2---:R-:W-:Y:S01]  /*4670*/  FMUL.FTZ R7, R8, R69 ;  /* 0x0000004508077220 */ /* 0x004fe20000410000 */
[----:B------:R-:W-:Y:S01]  /*4680*/  FMUL.FTZ R8, R4, R59 ;  /* 0x0000003b04087220 */ /* 0x000fe20000410000 */
[----:B------:R-:W-:Y:S02]  /*4690*/  F2FP.BF16.F32.PACK_AB R4, R20, R15 ;  /* 0x0000000f1404723e */ /* 0x000fe400000010ff */
[----:B------:R-:W-:Y:S01]  /*46a0*/  FMUL.FTZ R11, R7, R60 ;  /* 0x0000003c070b7220 */ /* 0x000fe20000410000 */
[----:B------:R-:W1:Y:S01]  /*46b0*/  LDC.64 R20, c[0x0][0x430] ;  /* 0x00010c00ff147b82 */ /* 0x000e620000000a00 */
[----:B------:R-:W-:-:S07]  /*46c0*/  F2FP.BF16.F32.PACK_AB R7, R17, R12 ;  /* 0x0000000c1107723e */ /* 0x000fce00000010ff */
[----:B------:R-:W-:Y:S01]  /*46d0*/  BAR.SYNC.DEFER_BLOCKING 0x0 ;  /* 0x0000000000007b1d */ /* 0x000fe20000010000 */
[----:B------:R-:W-:Y:S02]  /*46e0*/  F2FP.BF16.F32.PACK_AB R10, R10, R23 ;  /* 0x000000170a0a723e */ /* 0x000fe400000010ff */
[----:B------:R-:W-:Y:S02]  /*46f0*/  F2FP.BF16.F32.PACK_AB R11, R11, R18 ;  /* 0x000000120b0b723e */ /* 0x000fe400000010ff */
[----:B------:R-:W-:-:S03]  /*4700*/  F2FP.BF16.F32.PACK_AB R8, R8, R19 ;  /* 0x000000130808723e */ /* 0x000fc600000010ff */
[----:B------:R-:W2:Y:S01]  /*4710*/  LDC.64 R22, c[0x0][0x438] ;  /* 0x00010e00ff167b82 */ /* 0x000ea20000000a00 */
[----:B-1----:R-:W-:Y:S01]  /*4720*/  IMAD.WIDE.U32 R2, R20, UR18, R2 ;  /* 0x0000001214027c25 */ /* 0x002fe2000f8e0002 */
[----:B------:R0:W-:Y:S03]  /*4730*/  STS.128 [R0], R4 ;  /* 0x0000000400007388 */ /* 0x0001e60000000c00 */
[----:B------:R-:W-:Y:S01]  /*4740*/  IMAD R3, R21, UR18, R3 ;  /* 0x0000001215037c24 */ /* 0x000fe2000f8e0203 */
        /* <DEDUP_REMOVED lines=14> */
.L_x_4161:
        /* <DEDUP_REMOVED lines=13> */
.L_x_5119:


//--------------------- .text._Z25selective_scan_fwd_kernelI32Selective_Scan_fwd_kernel_traitsILi32ELi16ELi1ELb1ELb0ELb1ELb0EN3c108BFloat16EfEEv13SSMParamsBase --------------------------
	.section	.text._Z25selective_scan_fwd_kernelI32Selective_Scan_fwd_kernel_traitsILi32ELi16ELi1ELb1ELb0ELb1ELb0EN3c108BFloat16EfEEv13SSMParamsBase,"ax",@progbits
	.align	128
        .global         _Z25selective_scan_fwd_kernelI32Selective_Scan_fwd_kernel_traitsILi32ELi16ELi1ELb1ELb0ELb1ELb0EN3c108BFloat16EfEEv13SSMParamsBase
        .type           _Z25selective_scan_fwd_kernelI32Selective_Scan_fwd_kernel_traitsILi32ELi16ELi1ELb1ELb0ELb1ELb0EN3c108BFloat16EfEEv13SSMParamsBase,@function
        .size           _Z25selective_scan_fwd_kernelI32Selective_Scan_fwd_kernel_traitsILi32ELi16ELi1ELb1ELb0ELb1ELb0EN3c108BFloat16EfEEv13SSMParamsBase,(.L_x_5120 - _Z25selective_scan_fwd_kernelI32Selective_Scan_fwd_kernel_traitsILi32ELi16ELi1ELb1ELb0ELb1ELb0EN3c108BFloat16EfEEv13SSMParamsBase)
        .other          _Z25selective_scan_fwd_kernelI32Selective_Scan_fwd_kernel_traitsILi32ELi16ELi1ELb1ELb0ELb1ELb0EN3c108BFloat16EfEEv13SSMParamsBase,@"STO_CUDA_ENTRY STV_DEFAULT"
_Z25selective_scan_fwd_kernelI32Selective_Scan_fwd_kernel_traitsILi32ELi16ELi1ELb1ELb0ELb1ELb0EN3c108BFloat16EfEEv13SSMParamsBase:
.text._Z25selective_scan_fwd_kernelI32Selective_Scan_fwd_kernel_traitsILi32ELi16ELi1ELb1ELb0ELb1ELb0EN3c108BFloat16EfEEv13SSMParamsBase:
        /* <DEDUP_REMOVED lines=39> */
[----:B------:R-:W-:Y:S01]  /*0270*/  ISETP.GT.U32.AND P1, PT, R11, R6, PT ;  /* 0x000000060b00720c */ /* 0x000fe20003f24070 */
[----:B------:R-:W-:Y:S02]  /*0280*/  UIMAD.WIDE.U32 UR4, UR18, UR8, URZ ;  /* 0x00000008120472a5 */ /* 0x000fe4000f8e00ff */
[----:B------:R-:W-:Y:S01]  /*0290*/  UIMAD UR8, UR18, UR13, UR7 ;  /* 0x0000000d120872a4 */ /* 0x000fe2000f8e0207 */
[----:B------:R-:W4:Y:S01]  /*02a0*/  LDCU.64 UR12, c[0x0][0x3d0] ;  /* 0x00007a00ff0c77ac */ /* 0x000f220008000a00 */
[----:B------:R-:W-:Y:S01]  /*02b0*/  ISETP.GE.AND P3, PT, R19, 0x1, PT ;  /* 0x000000011300780c */ /* 0x000fe20003f66270 */
[----:B------:R-:W-:-:S07]  /*02c0*/  UIMAD UR9, UR18, UR9, UR5 ;  /* 0x00000009120972a4 */ /* 0x000fce000f8e0205 */
[-C--:B------:R-:W-:Y:S02]  /*02d0*/  @!P1 IADD3 R6, PT, PT, R6, -R11.reuse, RZ ;  /* 0x8000000b06069210 */ /* 0x080fe40007ffe0ff */
[----:B------:R-:W-:Y:S02]  /*02e0*/  MOV R3, UR5 ;  /* 0x0000000500037c02 */ /* 0x000fe40008000f00 */
[----:B------:R-:W-:Y:S02]  /*02f0*/  ISETP.GE.U32.AND P0, PT, R6, R11, PT ;  /* 0x0000000b0600720c */ /* 0x000fe40003f06070 */
[----:B------:R-:W-:Y:S02]  /*0300*/  MOV R2, UR4 ;  /* 0x0000000400027c02 */ /* 0x000fe40008000f00 */
[----:B------:R-:W-:Y:S02]  /*0310*/  MOV R3, UR9 ;  /* 0x0000000900037c02 */ /* 0x000fe40008000f00 */
[----:B---3--:R-:W-:Y:S01]  /*0320*/  MOV R5, UR7 ;  /* 0x0000000700057c02 */ /* 0x008fe20008000f00 */
[C---:B------:R-:W-:Y:S01]  /*0330*/  IMAD.WIDE.U32 R2, R9.reuse, UR10, R2 ;  /* 0x0000000a09027c25 */ /* 0x040fe2000f8e0002 */
[----:B------:R-:W-:Y:S01]  /*0340*/  LOP3.LUT R6, R9, R10, RZ, 0x3c, !PT ;  /* 0x0000000a09067212 */ /* 0x000fe200078e3cff */
[----:B----4-:R-:W-:Y:S01]  /*0350*/  UIMAD.WIDE.U32 UR4, UR18, UR12, URZ ;  /* 0x0000000c120472a5 */ /* 0x010fe2000f8e00ff */
[----:B------:R-:W-:Y:S01]  /*0360*/  @!P1 IADD3 R7, PT, PT, R7, 0x1, RZ ;  /* 0x0000000107079810 */ /* 0x000fe20007ffe0ff */
[----:B------:R-:W-:Y:S01]  /*0370*/  IMAD R45, R9, UR11, R3 ;  /* 0x0000000b092d7c24 */ /* 0x000fe2000f8e0203 */
[----:B------:R-:W-:-:S02]  /*0380*/  MOV R4, UR6 ;  /* 0x0000000600047c02 */ /* 0x000fc40008000f00 */
[----:B------:R-:W-:Y:S02]  /*0390*/  MOV R5, UR8 ;  /* 0x0000000800057c02 */ /* 0x000fe40008000f00 */
[----:B------:R-:W-:Y:S02]  /*03a0*/  ISETP.GE.AND P2, PT, R6, RZ, PT ;  /* 0x000000ff0600720c */ /* 0x000fe40003f46270 */
[----:B------:R-:W-:Y:S02]  /*03b0*/  ISETP.NE.AND P1, PT, R10, RZ, PT ;  /* 0x000000ff0a00720c */ /* 0x000fe40003f25270 */
[----:B------:R-:W-:Y:S01]  /*03c0*/  @P0 IADD3 R7, PT, PT, R7, 0x1, RZ ;  /* 0x0000000107070810 */ /* 0x000fe20007ffe0ff */
[----:B012---:R-:W-:Y:S10]  /*03d0*/  @!P3 EXIT ;  /* 0x000000000000b94d */ /* 0x007ff40003800000 */
[----:B------:R-:W0:Y:S01]  /*03e0*/  LDC.64 R16, c[0x0][0x450] ;  /* 0x00011400ff107b82 */ /* 0x000e220000000a00 */
[----:B------:R-:W1:Y:S01]  /*03f0*/  S2R R31, SR_TID.X ;  /* 0x00000000001f7919 */ /* 0x000e620000002100 */
[----:B------:R-:W-:Y:S01]  /*0400*/  @!P2 IADD3 R7, PT, PT, -R7, RZ, RZ ;  /* 0x000000ff0707a210 */ /* 0x000fe20007ffe1ff */
[----:B------:R-:W2:Y:S01]  /*0410*/  LDCU.64 UR6, c[0x0][0x3b8] ;  /* 0x00007700ff0677ac */ /* 0x000ea20008000a00 */
[----:B------:R-:W-:Y:S01]  /*0420*/  @!P1 LOP3.LUT R7, RZ, R10, RZ, 0x33, !PT ;  /* 0x0000000aff079212 */ /* 0x000fe200078e33ff */
[C---:B------:R-:W-:Y:S01]  /*0430*/  IMAD.WIDE.U32 R4, R9.reuse, UR14, R4 ;  /* 0x0000000e09047c25 */ /* 0x040fe2000f8e0004 */
[C---:B------:R-:W-:Y:S01]  /*0440*/  LEA R41, P0, R2.reuse, R12, 0x1 ;  /* 0x0000000c02297211 */ /* 0x040fe200078008ff */
[----:B------:R-:W3:Y:S01]  /*0450*/  LDCU.64 UR8, c[0x0][0x3a0] ;  /* 0x00007400ff0877ac */ /* 0x000ee20008000a00 */
[----:B------:R-:W4:Y:S01]  /*0460*/  LDC.64 R20, c[0x0][0x428] ;  /* 0x00010a00ff147b82 */ /* 0x000f220000000a00 */
[----:B------:R-:W-:Y:S01]  /*0470*/  SHF.R.S32.HI R3, RZ, 0x1f, R7 ;  /* 0x0000001fff037819 */ /* 0x000fe20000011407 */
[----:B------:R-:W-:Y:S01]  /*0480*/  IMAD R47, R9, UR15, R5 ;  /* 0x0000000f092f7c24 */ /* 0x000fe2000f8e0205 */
[----:B------:R-:W-:Y:S01]  /*0490*/  UIMAD UR5, UR18, UR13, UR5 ;  /* 0x0000000d120572a4 */ /* 0x000fe2000f8e0205 */
[----:B------:R-:W-:-:S02]  /*04a0*/  LEA.HI.X R45, R2, R13, R45, 0x1, P0 ;  /* 0x0000000d022d7211 */ /* 0x000fc400000f0c2d */
[----:B------:R-:W-:Y:S01]  /*04b0*/  IMAD R6, R3, R50, RZ ;  /* 0x0000003203067224 */ /* 0x000fe200078e02ff */
[C---:B------:R-:W-:Y:S01]  /*04c0*/  LEA R43, P0, R4.reuse, R14, 0x1 ;  /* 0x0000000e042b7211 */ /* 0x040fe200078008ff */
[----:B------:R-:W1:Y:S01]  /*04d0*/  LDC.64 R22, c[0x0][0x440] ;  /* 0x00011000ff167b82 */ /* 0x000e620000000a00 */
[C---:B------:R-:W-:Y:S01]  /*04e0*/  IMAD.WIDE.U32 R2, R7.reuse, R50, UR4 ;  /* 0x0000000407027e25 */ /* 0x040fe2000f8e0032 */
[----:B------:R-:W1:Y:S01]  /*04f0*/  LDCU UR4, c[0x0][0x38c] ;  /* 0x00007180ff0477ac */ /* 0x000e620008000800 */
[----:B------:R-:W-:Y:S02]  /*0500*/  LEA.HI.X R47, R4, R15, R47, 0x1, P0 ;  /* 0x0000000f042f7211 */ /* 0x000fe400000f0c2f */
[----:B------:R-:W-:Y:S01]  /*0510*/  IMAD R51, R7, R51, R6 ;  /* 0x0000003307337224 */ /* 0x000fe200078e0206 */
[----:B------:R-:W-:Y:S01]  /*0520*/  MOV R39, RZ ;  /* 0x000000ff00277202 */ /* 0x000fe20000000f00 */
[----:B--2---:R-:W-:Y:S01]  /*0530*/  IMAD.WIDE.U32 R34, R9, UR6, RZ ;  /* 0x0000000609227c25 */ /* 0x004fe2000f8e00ff */
[----:B------:R-:W2:Y:S01]  /*0540*/  LDC.64 R10, c[0x0][0x420] ;  /* 0x00010800ff0a7b82 */ /* 0x000ea20000000a00 */
[----:B0-----:R-:W-:-:S02]  /*0550*/  LEA R49, P0, R2, R16, 0x1 ;  /* 0x0000001002317211 */ /* 0x001fc400078008ff */
[----:B------:R-:W-:Y:S01]  /*0560*/  IADD3 R51, PT, PT, R3, R51, RZ ;  /* 0x0000003303337210 */ /* 0x000fe20007ffe0ff */
[C---:B------:R-:W-:Y:S01]  /*0570*/  IMAD R7, R9.reuse, UR7, R35 ;  /* 0x0000000709077c24 */ /* 0x040fe2000f8e0223 */
[----:B------:R-:W0:Y:S02]  /*0580*/  LDCU.U8 UR7, c[0x0][0x39e] ;  /* 0x000073c0ff0777ac */ /* 0x000e240008000000 */
[----:B------:R-:W-:Y:S01]  /*0590*/  LEA.HI.X R51, R2, R17, R51, 0x1, P0 ;  /* 0x0000001102337211 */ /* 0x000fe200000f0c33 */
[----:B------:R-:W0:Y:S01]  /*05a0*/  LDC R8, c[0x0][0x384] ;  /* 0x0000e100ff087b82 */ /* 0x000e220000000800 */
[----:B----4-:R-:W-:-:S04]  /*05b0*/  IMAD.WIDE.U32 R4, R9, R20, RZ ;  /* 0x0000001409047225 */ /* 0x010fc800078e00ff */
[----:B---3--:R-:W-:-:S03]  /*05c0*/  IMAD.WIDE.U32 R2, R9, UR8, RZ ;  /* 0x0000000809027c25 */ /* 0x008fc6000f8e00ff */
[----:B------:R-:W3:Y:S01]  /*05d0*/  LDC.64 R12, c[0x0][0x448] ;  /* 0x00011200ff0c7b82 */ /* 0x000ee20000000a00 */
[C---:B------:R-:W-:Y:S01]  /*05e0*/  IMAD R5, R9.reuse, R21, R5 ;  /* 0x0000001509057224 */ /* 0x040fe200078e0205 */
[----:B-1----:R-:W-:Y:S01]  /*05f0*/  LEA R33, P1, R2, R22, 0x2 ;  /* 0x0000001602217211 */ /* 0x002fe200078210ff */
[----:B------:R-:W-:Y:S01]  /*0600*/  IMAD R35, R9, UR9, R3 ;  /* 0x0000000909237c24 */ /* 0x000fe2000f8e0203 */
[----:B------:R-:W-:-:S04]  /*0610*/  SHF.L.U32 R3, R31, 0x1, RZ ;  /* 0x000000011f037819 */ /* 0x000fc800000006ff */
[----:B------:R-:W1:Y:S01]  /*0620*/  S2UR UR5, SR_CgaCtaId ;  /* 0x00000000000579c3 */ /* 0x000e620000008800 */
[----:B--2---:R-:W-:Y:S01]  /*0630*/  IMAD.WIDE.U32 R20, R10, UR18, R4 ;  /* 0x000000120a147c25 */ /* 0x004fe2000f8e0004 */
[----:B------:R-:W-:Y:S02]  /*0640*/  LOP3.LUT R4, R3, 0x7c0, RZ, 0xc0, !PT ;  /* 0x000007c003047812 */ /* 0x000fe400078ec0ff */
[----:B------:R-:W-:Y:S01]  /*0650*/  LEA.HI.X R35, R2, R23, R35, 0x2, P1 ;  /* 0x0000001702237211 */ /* 0x000fe200008f1423 */
[----:B------:R-:W-:Y:S01]  /*0660*/  IMAD R36, R11, UR18, R21 ;  /* 0x000000120b247c24 */ /* 0x000fe2000f8e0215 */
[----:B------:R-:W-:Y:S01]  /*0670*/  LOP3.LUT R2, R4, 0x1f, R31, 0xf8, !PT ;  /* 0x0000001f04027812 */ /* 0x000fe200078ef81f */
[----:B0-----:R-:W-:-:S04]  /*0680*/  IMAD R6, R8, UR18, R9 ;  /* 0x0000001208067c24 */ /* 0x001fc8000f8e0209 */
[----:B------:R-:W-:-:S04]  /*0690*/  IMAD.WIDE.U32 R2, R2, 0x10, RZ ;  /* 0x0000001002027825 */ /* 0x000fc800078e00ff */
[----:B------:R-:W-:Y:S01]  /*06a0*/  IMAD R6, R6, R19, RZ ;  /* 0x0000001306067224 */ /* 0x000fe200078e02ff */
[----:B---3--:R-:W-:Y:S02]  /*06b0*/  LEA R32, P0, R34, R12, 0x2 ;  /* 0x0000000c22207211 */ /* 0x008fe400078010ff */
[----:B------:R-:W-:Y:S01]  /*06c0*/  LOP3.LUT R38, R2, 0x200, RZ, 0xfc, !PT ;  /* 0x0000020002267812 */ /* 0x000fe200078efcff */
[----:B------:R-:W-:Y:S01]  /*06d0*/  IMAD R37, R6, UR4, RZ ;  /* 0x0000000406257c24 */ /* 0x000fe2000f8e02ff */
[----:B------:R-:W-:Y:S01]  /*06e0*/  LEA.HI.X R34, R34, R13, R7, 0x2, P0 ;  /* 0x0000000d22227211 */ /* 0x000fe200000f1407 */
[----:B------:R-:W-:Y:S02]  /*06f0*/  UMOV UR4, 0x400 ;  /* 0x0000040000047882 */ /* 0x000fe40000000000 */
[----:B-1----:R-:W-:-:S12]  /*0700*/  ULEA UR4, UR5, UR4, 0x18 ;  /* 0x0000000405047291 */ /* 0x002fd8000f8ec0ff */
.L_x_4198:
        /* <DEDUP_REMOVED lines=9> */
[----:B-1----:R-:W-:-:S04]  /*07a0*/  LEA R53, R40, UR4, 0x4 ;  /* 0x0000000428357c11 */ /* 0x002fc8000f8e20ff */
        /* <DEDUP_REMOVED lines=67> */
.L_x_4163:
[----:B------:R-:W-:Y:S05]  /*0be0*/  BSYNC.RECONVERGENT B0 ;  /* 0x0000000000007941 */ /* 0x000fea0003800200 */
.L_x_4162:
        /* <DEDUP_REMOVED lines=39> */
.L_x_4165:
[----:B------:R-:W-:Y:S05]  /*0e60*/  BSYNC.RECONVERGENT B0 ;  /* 0x0000000000007941 */ /* 0x000fea0003800200 */
.L_x_4164:
        /* <DEDUP_REMOVED lines=39> */
.L_x_4167:
[----:B------:R-:W-:Y:S05]  /*10e0*/  BSYNC.RECONVERGENT B0 ;  /* 0x0000000000007941 */ /* 0x000fea0003800200 */
.L_x_4166:
        /* <DEDUP_REMOVED lines=41> */
.L_x_4169:
[----:B------:R-:W-:Y:S05]  /*1380*/  BSYNC.RECONVERGENT B0 ;  /* 0x0000000000007941 */ /* 0x000fea0003800200 */
.L_x_4168:
        /* <DEDUP_REMOVED lines=39> */
.L_x_4171:
[----:B------:R-:W-:Y:S05]  /*1600*/  BSYNC.RECONVERGENT B0 ;  /* 0x0000000000007941 */ /* 0x000fea0003800200 */
.L_x_4170:
        /* <DEDUP_REMOVED lines=41> */
.L_x_4173:
[----:B------:R-:W-:Y:S05]  /*18a0*/  BSYNC.RECONVERGENT B0 ;  /* 0x0000000000007941 */ /* 0x000fea0003800200 */
.L_x_4172:
        /* <DEDUP_REMOVED lines=39> */
.L_x_4175:
[----:B------:R-:W-:Y:S05]  /*1b20*/  BSYNC.RECONVERGENT B0 ;  /* 0x0000000000007941 */ /* 0x000fea0003800200 */
.L_x_4174:
        /* <DEDUP_REMOVED lines=41> */
.L_x_4177:
[----:B------:R-:W-:Y:S05]  /*1dc0*/  BSYNC.RECONVERGENT B0 ;  /* 0x0000000000007941 */ /* 0x000fea0003800200 */
.L_x_4176:
        /* <DEDUP_REMOVED lines=40> */
.L_x_4179:
[----:B------:R-:W-:Y:S05]  /*2050*/  BSYNC.RECONVERGENT B0 ;  /* 0x0000000000007941 */ /* 0x000fea0003800200 */
.L_x_4178:
        /* <DEDUP_REMOVED lines=41> */
.L_x_4181:
[----:B------:R-:W-:Y:S05]  /*22f0*/  BSYNC.RECONVERGENT B0 ;  /* 0x0000000000007941 */ /* 0x000fea0003800200 */
.L_x_4180:
        /* <DEDUP_REMOVED lines=39> */
.L_x_4183:
[----:B------:R-:W-:Y:S05]  /*2570*/  BSYNC.RECONVERGENT B0 ;  /* 0x0000000000007941 */ /* 0x000fea0003800200 */
.L_x_4182:
        /* <DEDUP_REMOVED lines=43> */
.L_x_4185:
[----:B------:R-:W-:Y:S05]  /*2830*/  BSYNC.RECONVERGENT B0 ;  /* 0x0000000000007941 */ /* 0x000fea0003800200 */
.L_x_4184:
        /* <DEDUP_REMOVED lines=32> */
.L_x_4187:
[----:B------:R-:W-:Y:S05]  /*2a40*/  BSYNC.RECONVERGENT B0 ;  /* 0x0000000000007941 */ /* 0x000fea0003800200 */
.L_x_4186:
        /* <DEDUP_REMOVED lines=32> */
.L_x_4189:
[----:B------:R-:W-:Y:S05]  /*2c50*/  BSYNC.RECONVERGENT B0 ;  /* 0x0000000000007941 */ /* 0x000fea0003800200 */
.L_x_4188:
        /* <DEDUP_REMOVED lines=32> */
.L_x_4191:
[----:B------:R-:W-:Y:S05]  /*2e60*/  BSYNC.RECONVERGENT B0 ;  /* 0x0000000000007941 */ /* 0x000fea0003800200 */
.L_x_4190:
        /* <DEDUP_REMOVED lines=32> */
.L_x_4193:
[----:B------:R-:W-:Y:S05]  /*3070*/  BSYNC.RECONVERGENT B0 ;  /* 0x0000000000007941 */ /* 0x000fea0003800200 */
.L_x_4192:
        /* <DEDUP_REMOVED lines=22> */
[----:B------:R-:W-:Y:S01]  /*31e0*/  IADD3 R28, P1, PT, R49, R38, RZ ;  /* 0x00000026311c7210 */ /* 0x000fe20007f3e0ff */
[----:B------:R-:W-:Y:S01]  /*31f0*/  IMAD R98, R39, R22, RZ ;  /* 0x0000001627627224 */ /* 0x000fe200078e02ff */
        /* <DEDUP_REMOVED lines=9> */
[----:B------:R-:W-:-:S07]  /*3290*/  IADD3.X R29, PT, PT, R3, R51, RZ, P1, !PT ;  /* 0x00000033031d7210 */ /* 0x000fce0000ffe4ff */
[----:B------:R-:W3:Y:S01]  /*32a0*/  LDC.64 R12, c[0x0][0x480] ;  /* 0x00012000ff0c7b82 */ /* 0x000ee20000000a00 */
[----:B0-----:R-:W-:Y:S02]  /*32b0*/  SHF.L.U64.HI R15, R14, 0x1, R15 ;  /* 0x000000010e0f7819 */ /* 0x001fe4000001020f */
[----:B-1----:R-:W-:Y:S02]  /*32c0*/  SHF.L.U64.HI R17, R16, 0x2, R17 ;  /* 0x0000000210117819 */ /* 0x002fe40000010211 */
[----:B--2---:R-:W-:-:S07]  /*32d0*/  SHF.L.U64.HI R19, R18, 0x2, R19 ;  /* 0x0000000212137819 */ /* 0x004fce0000010213 */
.L_x_4197:
[----:B------:R-:W-:Y:S02]  /*32e0*/  MOV R22, R99 ;  /* 0x0000006300167202 */ /* 0x000fe40000000f00 */
[----:B------:R-:W-:-:S05]  /*32f0*/  MOV R23, R100 ;  /* 0x0000006400177202 */ /* 0x000fca0000000f00 */
[----:B------:R0:W2:Y:S02]  /*3300*/  LDG.E R24, desc[UR16][R22.64] ;  /* 0x0000001016187981 */ /* 0x0000a4000c1e1900 */
[----:B0-----:R-:W-:Y:S02]  /*3310*/  MOV R22, R28 ;  /* 0x0000001c00167202 */ /* 0x001fe40000000f00 */
[----:B------:R-:W-:-:S05]  /*3320*/  MOV R23, R29 ;  /* 0x0000001d00177202 */ /* 0x000fca0000000f00 */
[----:B------:R-:W4:Y:S04]  /*3330*/  LDG.E.128 R4, desc[UR16][R22.64+-0x200] ;  /* 0xfffe001016047981 */ /* 0x000f28000c1e1d00 */
[----:B------:R-:W5:Y:S01]  /*3340*/  LDG.E.128 R8, desc[UR16][R22.64] ;  /* 0x0000001016087981 */ /* 0x000f62000c1e1d00 */
[C---:B------:R-:W-:Y:S01]  /*3350*/  ISETP.GE.AND P1, PT, R40.reuse, 0x1, PT ;  /* 0x000000012800780c */ /* 0x040fe20003f26270 */
[----:B------:R-:W0:Y:S01]  /*3360*/  S2UR UR6, SR_CgaCtaId ;  /* 0x00000000000679c3 */ /* 0x000e220000008800 */
[----:B------:R-:W-:Y:S01]  /*3370*/  UMOV UR4, 0x400 ;  /* 0x0000040000047882 */ /* 0x000fe20000000000 */
[----:B------:R-:W-:Y:S01]  /*3380*/  ISETP.NE.AND P2, PT, R40, RZ, PT ;  /* 0x000000ff2800720c */ /* 0x000fe20003f45270 */
        /* <DEDUP_REMOVED lines=8> */
[----:B------:R-:W0:Y:S04]  /*3410*/  MUFU.EX2 R103, R103 ;  /* 0x0000006700677308 */ /* 0x000e280000000800 */
[----:B------:R-:W1:Y:S01]  /*3420*/  MUFU.EX2 R108, R108 ;  /* 0x0000006c006c7308 */ /* 0x000e620000000800 */
[----:B----4-:R0:W-:Y:S03]  /*3430*/  STS.128 [R53], R4 ;  /* 0x0000000435007388 */ /* 0x0101e60000000c00 */
[----:B------:R-:W2:Y:S01]  /*3440*/  MUFU.EX2 R105, R105 ;  /* 0x0000006900697308 */ /* 0x000ea20000000800 */
[C---:B------:R-:W-:Y:S01]  /*3450*/  FMUL.FTZ R110, R25.reuse, R50 ;  /* 0x00000032196e7220 */ /* 0x040fe20000410000 */
[----:B-----5:R-:W-:Y:S02]  /*3460*/  STS.128 [R53+0x200], R8 ;  /* 0x0002000835007388 */ /* 0x020fe40000000c00 */
[----:B------:R-:W4:Y:S01]  /*3470*/  MUFU.EX2 R104, R104 ;  /* 0x0000006800687308 */ /* 0x000f220000000800 */
[----:B------:R-:W-:-:S03]  /*3480*/  FMUL.FTZ R109, R25, R59 ;  /* 0x0000003b196d7220 */ /* 0x000fc60000410000 */
[----:B------:R-:W5:Y:S01]  /*3490*/  MUFU.EX2 R107, R107 ;  /* 0x0000006b006b7308 */ /* 0x000f620000000800 */
[----:B------:R-:W-:-:S03]  /*34a0*/  FMUL.FTZ R116, R25, R54 ;  /* 0x0000003619747220 */ /* 0x000fc60000410000 */
[----:B------:R-:W-:Y:S01]  /*34b0*/  MUFU.EX2 R112, R112 ;  /* 0x0000007000707308 */ /* 0x000fe20000000800 */
[----:B0-----:R-:W-:-:S03]  /*34c0*/  FFMA.FTZ R6, R81, R103, R82 ;  /* 0x0000006751067223 */ /* 0x001fc60000010052 */
[----:B------:R-:W0:Y:S01]  /*34d0*/  MUFU.EX2 R110, R110 ;  /* 0x0000006e006e7308 */ /* 0x000e220000000800 */
[C---:B------:R-:W-:Y:S01]  /*34e0*/  FMUL.FTZ R111, R25.reuse, R61 ;  /* 0x0000003d196f7220 */ /* 0x040fe20000410000 */
[----:B------:R-:W-:Y:S01]  /*34f0*/  MOV R4, R101 ;  /* 0x0000006500047202 */ /* 0x000fe20000000f00 */
[----:B-1----:R-:W-:Y:S01]  /*3500*/  FFMA.FTZ R6, R108, R6, R83 ;  /* 0x000000066c067223 */ /* 0x002fe20000010053 */
[----:B------:R-:W1:Y:S01]  /*3510*/  MUFU.EX2 R109, R109 ;  /* 0x0000006d006d7308 */ /* 0x000e620000000800 */
[----:B------:R-:W-:Y:S01]  /*3520*/  MOV R5, R102 ;  /* 0x0000006600057202 */ /* 0x000fe20000000f00 */
[----:B------:R-:W-:Y:S01]  /*3530*/  FMUL.FTZ R114, R25, R56 ;  /* 0x0000003819727220 */ /* 0x000fe20000410000 */
[----:B--2---:R-:W-:Y:S01]  /*3540*/  FFMA.FTZ R6, R105, R6, R84 ;  /* 0x0000000669067223 */ /* 0x004fe20000010054 */
[----:B------:R-:W2:Y:S01]  /*3550*/  MUFU.EX2 R116, R116 ;  /* 0x0000007400747308 */ /* 0x000ea20000000800 */
[----:B------:R-:W-:Y:S02]  /*3560*/  NOP ;  /* 0x0000000000007918 */ /* 0x000fe40000000000 */
[----:B----4-:R-:W-:Y:S01]  /*3570*/  FFMA.FTZ R6, R104, R6, R85 ;  /* 0x0000000668067223 */ /* 0x010fe20000010055 */
[----:B------:R-:W4:Y:S01]  /*3580*/  MUFU.EX2 R111, R111 ;  /* 0x0000006f006f7308 */ /* 0x000f220000000800 */
[----:B------:R3:W4:Y:S01]  /*3590*/  LDG.E R106, desc[UR16][R4.64] ;  /* 0x00000010046a7981 */ /* 0x000722000c1e1900 */
[----:B------:R-:W-:Y:S01]  /*35a0*/  FMUL.FTZ R113, R25, R66 ;  /* 0x0000004219717220 */ /* 0x000fe20000410000 */
[----:B-----5:R-:W-:Y:S01]  /*35b0*/  FFMA.FTZ R6, R107, R6, R86 ;  /* 0x000000066b067223 */ /* 0x020fe20000010056 */
[----:B------:R-:W5:Y:S01]  /*35c0*/  MUFU.EX2 R114, R114 ;  /* 0x0000007200727308 */ /* 0x000f620000000800 */
[C---:B------:R-:W-:Y:S01]  /*35d0*/  FMUL.FTZ R118, R25.reuse, R58 ;  /* 0x0000003a19767220 */ /* 0x040fe20000410000 */
[C---:B------:R-:W-:Y:S01]  /*35e0*/  FMUL.FTZ R115, R25.reuse, R67 ;  /* 0x0000004319737220 */ /* 0x040fe20000410000 */
[----:B0-----:R-:W-:Y:S01]  /*35f0*/  FFMA.FTZ R6, R110, R6, R87 ;  /* 0x000000066e067223 */ /* 0x001fe20000010057 */
[----:B------:R-:W0:Y:S01]  /*3600*/  MUFU.EX2 R113, R113 ;  /* 0x0000007100717308 */ /* 0x000e220000000800 */
[C---:B------:R-:W-:Y:S01]  /*3610*/  FMUL.FTZ R120, R25.reuse, R60 ;  /* 0x0000003c19787220 */ /* 0x040fe20000410000 */
[----:B------:R-:W-:Y:S01]  /*3620*/  FMUL.FTZ R117, R25, R72 ;  /* 0x0000004819757220 */ /* 0x000fe20000410000 */
[----:B---3--:R-:W-:Y:S01]  /*3630*/  FMUL.FTZ R5, R112, R103 ;  /* 0x0000006770057220 */ /* 0x008fe20000410000 */
[----:B-1----:R-:W-:Y:S01]  /*3640*/  FFMA.FTZ R6, R109, R6, R88 ;  /* 0x000000066d067223 */ /* 0x002fe20000010058 */
[----:B------:R-:W1:Y:S01]  /*3650*/  MUFU.EX2 R118, R118 ;  /* 0x0000007600767308 */ /* 0x000e620000000800 */
[----:B------:R-:W-:-:S02]  /*3660*/  HFMA2 R24, -RZ, RZ, 1.875, 0 ;  /* 0x3f800000ff187431 */ /* 0x000fc400000001ff */
[----:B------:R-:W-:Y:S01]  /*3670*/  FMUL.FTZ R4, R108, R5 ;  /* 0x000000056c047220 */ /* 0x000fe20000410000 */
[----:B--2---:R-:W-:Y:S01]  /*3680*/  FFMA.FTZ R6, R116, R6, R89 ;  /* 0x0000000674067223 */ /* 0x004fe20000010059 */
[----:B------:R-:W2:Y:S01]  /*3690*/  MUFU.EX2 R115, R115 ;  /* 0x0000007300737308 */ /* 0x000ea20000000800 */
[----:B------:R-:W-:Y:S01]  /*36a0*/  MOV R25, RZ ;  /* 0x000000ff00197202 */ /* 0x000fe20000000f00 */
[----:B------:R-:W-:Y:S01]  /*36b0*/  FMUL.FTZ R5, R105, R4 ;  /* 0x0000000469057220 */ /* 0x000fe20000410000 */
[----:B----4-:R-:W-:Y:S01]  /*36c0*/  FFMA.FTZ R6, R111, R6, R90 ;  /* 0x000000066f067223 */ /* 0x010fe2000001005a */
[----:B------:R-:W3:Y:S01]  /*36d0*/  MUFU.EX2 R120, R120 ;  /* 0x0000007800787308 */ /* 0x000ee20000000800 */
[----:B------:R-:W-:Y:S01]  /*36e0*/  ISETP.NE.AND P3, PT, R31, RZ, PT ;  /* 0x000000ff1f00720c */ /* 0x000fe20003f65270 */
[----:B------:R-:W-:Y:S01]  /*36f0*/  FMUL.FTZ R4, R104, R5 ;  /* 0x0000000568047220 */ /* 0x000fe20000410000 */
[----:B-----5:R-:W-:Y:S01]  /*3700*/  FFMA.FTZ R6, R114, R6, R91 ;  /* 0x0000000672067223 */ /* 0x020fe2000001005b */
[----:B------:R-:W4:Y:S01]  /*3710*/  MUFU.EX2 R117, R117 ;  /* 0x0000007500757308 */ /* 0x000f220000000800 */
[----:B------:R-:W-:Y:S01]  /*3720*/  @P0 LDS.64 R24, [UR5] ;  /* 0x00000005ff180984 */ /* 0x000fe20008000a00 */
[----:B------:R-:W-:Y:S01]  /*3730*/  FMUL.FTZ R5, R107, R4 ;  /* 0x000000046b057220 */ /* 0x000fe20000410000 */
[----:B0-----:R-:W-:Y:S01]  /*3740*/  FFMA.FTZ R6, R113, R6, R92 ;  /* 0x0000000671067223 */ /* 0x001fe2000001005c */
[----:B------:R-:W-:Y:S02]  /*3750*/  BSSY.RECONVERGENT B0, `(.L_x_4195) ;  /* 0x000007a000007945 */ /* 0x000fe40003800200 */
[----:B------:R-:W-:Y:S01]  /*3760*/  FMUL.FTZ R4, R110, R5 ;  /* 0x000000056e047220 */ /* 0x000fe20000410000 */
[----:B-1----:R-:W-:-:S03]  /*3770*/  FFMA.FTZ R6, R118, R6, R93 ;  /* 0x0000000676067223 */ /* 0x002fc6000001005d */
[----:B------:R-:W-:Y:S01]  /*3780*/  FMUL.FTZ R5, R109, R4 ;  /* 0x000000046d057220 */ /* 0x000fe20000410000 */
[----:B--2---:R-:W-:-:S03]  /*3790*/  FFMA.FTZ R6, R115, R6, R94 ;  /* 0x0000000673067223 */ /* 0x004fc6000001005e */
[----:B------:R-:W-:Y:S01]  /*37a0*/  FMUL.FTZ R4, R116, R5 ;  /* 0x0000000574047220 */ /* 0x000fe20000410000 */
[----:B---3--:R-:W-:-:S03]  /*37b0*/  FFMA.FTZ R6, R120, R6, R95 ;  /* 0x0000000678067223 */ /* 0x008fc6000001005f */
[----:B------:R-:W-:Y:S01]  /*37c0*/  FMUL.FTZ R5, R111, R4 ;  /* 0x000000046f057220 */ /* 0x000fe20000410000 */
[----:B----4-:R-:W-:-:S03]  /*37d0*/  FFMA.FTZ R6, R117, R6, R96 ;  /* 0x0000000675067223 */ /* 0x010fc60000010060 */
[----:B------:R-:W-:Y:S02]  /*37e0*/  FMUL.FTZ R4, R114, R5 ;  /* 0x0000000572047220 */ /* 0x000fe40000410000 */
[----:B------:R-:W0:Y:S02]  /*37f0*/  SHFL.UP PT, R7, R6, 0x1, RZ ;  /* 0x0420000006077989 */ /* 0x000e2400000e00ff */
[----:B------:R-:W-:-:S04]  /*3800*/  FMUL.FTZ R5, R113, R4 ;  /* 0x0000000471057220 */ /* 0x000fc80000410000 */
        /* <DEDUP_REMOVED lines=24> */
[----:B------:R-:W-:Y:S02]  /*3990*/  FSEL R122, R8, R5, !P1 ;  /* 0x00000005087a7208 */ /* 0x000fe40004800000 */
[----:B------:R-:W-:Y:S01]  /*39a0*/  LDS.128 R8, [R42+0x10] ;  /* 0x000010002a087984 */ /* 0x000fe20000000c00 */
[----:B-1----:R-:W-:Y:S01]  /*39b0*/  @P1 FMUL.FTZ R119, R119, R4 ;  /* 0x0000000477771220 */ /* 0x002fe20000410000 */
[----:B------:R-:W-:Y:S02]  /*39c0*/  ISETP.NE.AND P1, PT, R40, 0x1f, PT ;  /* 0x0000001f2800780c */ /* 0x000fe40003f25270 */
[----:B------:R-:W0:Y:S04]  /*39d0*/  SHFL.UP PT, R29, R122, 0x10, RZ ;  /* 0x060000007a1d7989 */ /* 0x000e2800000e00ff */
[----:B------:R-:W1:Y:S04]  /*39e0*/  SHFL.UP PT, R28, R119, 0x10, RZ ;  /* 0x06000000771c7989 */ /* 0x000e6800000e00ff */
[----:B------:R-:W2:Y:S01]  /*39f0*/  LDS.128 R4, [R42] ;  /* 0x000000002a047984 */ /* 0x000ea20000000c00 */
[C---:B0-----:R-:W-:Y:S01]  /*3a00*/  FFMA.FTZ R29, R119.reuse, R29, R122 ;  /* 0x0000001d771d7223 */ /* 0x041fe2000001007a */
[----:B-1----:R-:W-:-:S05]  /*3a10*/  FMUL.FTZ R28, R119, R28 ;  /* 0x0000001c771c7220 */ /* 0x002fca0000410000 */
[----:B------:R0:W-:Y:S01]  /*3a20*/  @!P1 STS.64 [UR4+0x430], R28 ;  /* 0x0004301cff009988 */ /* 0x0001e20008000a04 */
[----:B------:R-:W-:Y:S01]  /*3a30*/  BAR.SYNC.DEFER_BLOCKING 0x0 ;  /* 0x0000000000007b1d */ /* 0x000fe20000010000 */
[----:B------:R-:W-:Y:S02]  /*3a40*/  ISETP.GE.AND P1, PT, R40, 0x10, PT ;  /* 0x000000102800780c */ /* 0x000fe40003f26270 */
[----:B------:R-:W-:Y:S02]  /*3a50*/  SHF.L.U32 R127, R8, 0x10, RZ ;  /* 0x00000010087f7819 */ /* 0x000fe400000006ff */
[----:B------:R-:W-:Y:S02]  /*3a60*/  FSEL R121, R119, R28, !P1 ;  /* 0x0000001c77797208 */ /* 0x000fe40004800000 */
[----:B------:R-:W-:Y:S02]  /*3a70*/  FSEL R122, R122, R29, !P1 ;  /* 0x0000001d7a7a7208 */ /* 0x000fe40004800000 */
[----:B0-----:R-:W-:Y:S01]  /*3a80*/  LEA R28, P1, R14, R22, 0x1 ;  /* 0x000000160e1c7211 */ /* 0x001fe200078208ff */
[----:B------:R0:W1:Y:S01]  /*3a90*/  SHFL.UP PT, R119, R121, 0x1, RZ ;  /* 0x0420000079777989 */ /* 0x00006200000e00ff */
[----:B--2---:R-:W-:-:S02]  /*3aa0*/  SHF.L.U32 R125, R7, 0x10, RZ ;  /* 0x00000010077d7819 */ /* 0x004fc400000006ff */
[----:B------:R-:W-:Y:S01]  /*3ab0*/  IADD3.X R29, PT, PT, R23, R15, RZ, P1, !PT ;  /* 0x0000000f171d7210 */ /* 0x000fe20000ffe4ff */
[----:B------:R2:W3:Y:S01]  /*3ac0*/  SHFL.UP PT, R124, R122, 0x1, RZ ;  /* 0x042000007a7c7989 */ /* 0x0004e200000e00ff */
[----:B------:R-:W-:Y:S02]  /*3ad0*/  ISETP.NE.AND P1, PT, R31, RZ, PT ;  /* 0x000000ff1f00720c */ /* 0x000fe40003f25270 */
[----:B------:R-:W-:Y:S02]  /*3ae0*/  PRMT R22, R4, 0x7632, R22 ;  /* 0x0000763204167816 */ /* 0x000fe40000000016 */
[----:B0-----:R-:W-:Y:S02]  /*3af0*/  PRMT R121, R6, 0x7632, R121 ;  /* 0x0000763206797816 */ /* 0x001fe40000000079 */
[----:B------:R-:W-:Y:S02]  /*3b00*/  SHF.L.U32 R23, R4, 0x10, RZ ;  /* 0x0000001004177819 */ /* 0x000fe400000006ff */
[C---:B--2---:R-:W-:Y:S01]  /*3b10*/  PRMT R122, R10.reuse, 0x7632, R122 ;  /* 0x000076320a7a7816 */ /* 0x044fe2000000007a */
[----:B------:R-:W-:Y:S01]  /*3b20*/  @!P2 STS.64 [UR4+0x440], R24 ;  /* 0x00044018ff00a988 */ /* 0x000fe20008000a04 */
[----:B------:R-:W-:-:S02]  /*3b30*/  SHF.L.U32 R133, R10, 0x10, RZ ;  /* 0x000000100a857819 */ /* 0x000fc400000006ff */
[----:B------:R-:W-:Y:S01]  /*3b40*/  PRMT R4, R5, 0x7632, R4 ;  /* 0x0000763205047816 */ /* 0x000fe20000000004 */
[----:B------:R-:W0:Y:S01]  /*3b50*/  LDS.64 R26, [UR4+0x430] ;  /* 0x00043004ff1a7984 */ /* 0x000e220008000a00 */
[----:B------:R-:W-:Y:S02]  /*3b60*/  PRMT R10, R11, 0x7632, R10 ;  /* 0x000076320b0a7816 */ /* 0x000fe4000000000a */
[----:B------:R-:W-:Y:S01]  /*3b70*/  SHF.L.U32 R129, R9, 0x10, RZ ;  /* 0x0000001009817819 */ /* 0x000fe200000006ff */
[----:B------:R-:W-:Y:S01]  /*3b80*/  BAR.SYNC.DEFER_BLOCKING 0x0 ;  /* 0x0000000000007b1d */ /* 0x000fe20000010000 */
[----:B------:R-:W-:Y:S02]  /*3b90*/  SHF.L.U32 R135, R11, 0x10, RZ ;  /* 0x000000100b877819 */ /* 0x000fe400000006ff */
[----:B-1----:R-:W-:Y:S02]  /*3ba0*/  @!P2 MOV R119, R24 ;  /* 0x000000180077a202 */ /* 0x002fe40000000f00 */
[----:B------:R-:W-:-:S02]  /*3bb0*/  SHF.L.U32 R121, R121, 0x10, RZ ;  /* 0x0000001079797819 */ /* 0x000fc400000006ff */
[-C--:B---3--:R-:W-:Y:S02]  /*3bc0*/  @!P2 MOV R124, R25.reuse ;  /* 0x00000019007ca202 */ /* 0x088fe40000000f00 */
[----:B------:R-:W-:Y:S01]  /*3bd0*/  SHF.L.U32 R137, R10, 0x10, RZ ;  /* 0x000000100a897819 */ /* 0x000fe200000006ff */
[----:B------:R-:W1:Y:S01]  /*3be0*/  @P3 LDS R123, [UR4+0x444] ;  /* 0x00044404ff7b3984 */ /* 0x000e620008000800 */
[----:B0-----:R-:W-:Y:S01]  /*3bf0*/  FFMA.FTZ R27, R26, R25, R27 ;  /* 0x000000191a1b7223 */ /* 0x001fe2000001001b */
[-C--:B------:R-:W-:Y:S01]  /*3c00*/  FMUL.FTZ R23, R23, R106.reuse ;  /* 0x0000006a17177220 */ /* 0x080fe20000410000 */
[-C--:B------:R-:W-:Y:S01]  /*3c10*/  FMUL.FTZ R127, R127, R106.reuse ;  /* 0x0000006a7f7f7220 */ /* 0x080fe20000410000 */
[-C--:B------:R-:W-:Y:S01]  /*3c20*/  FMUL.FTZ R133, R133, R106.reuse ;  /* 0x0000006a85857220 */ /* 0x080fe20000410000 */
[-C--:B------:R-:W-:Y:S01]  /*3c30*/  FMUL.FTZ R10, R121, R106.reuse ;  /* 0x0000006a790a7220 */ /* 0x080fe20000410000 */
[----:B------:R-:W-:Y:S01]  /*3c40*/  FMUL.FTZ R137, R137, R106 ;  /* 0x0000006a89897220 */ /* 0x000fe20000410000 */
[----:B-1----:R-:W-:Y:S01]  /*3c50*/  @P3 FFMA.FTZ R124, R123, R119, R124 ;  /* 0x000000777b7c3223 */ /* 0x002fe2000001007c */
[----:B------:R-:W-:-:S02]  /*3c60*/  SHF.L.U32 R123, R6, 0x10, RZ ;  /* 0x00000010067b7819 */ /* 0x000fc400000006ff */
[----:B------:R-:W-:Y:S01]  /*3c70*/  PRMT R6, R7, 0x7632, R6 ;  /* 0x0000763207067816 */ /* 0x000fe20000000006 */
[----:B------:R-:W-:Y:S01]  /*3c80*/  FFMA.FTZ R7, R112, R124, R81 ;  /* 0x0000007c70077223 */ /* 0x000fe20000010051 */
[----:B------:R-:W-:Y:S01]  /*3c90*/  PRMT R112, R8, 0x7632, R112 ;  /* 0x0000763208707816 */ /* 0x000fe20000000070 */
[-C--:B------:R-:W-:Y:S01]  /*3ca0*/  FMUL.FTZ R123, R123, R106.reuse ;  /* 0x0000006a7b7b7220 */ /* 0x080fe20000410000 */
[----:B------:R-:W-:Y:S01]  /*3cb0*/  PRMT R8, R9, 0x7632, R8 ;  /* 0x0000763209087816 */ /* 0x000fe20000000008 */
[----:B------:R-:W-:Y:S01]  /*3cc0*/  FFMA.FTZ R124, R103, R7, R82 ;  /* 0x00000007677c7223 */ /* 0x000fe20000010052 */
[----:B------:R-:W-:Y:S01]  /*3cd0*/  SHF.L.U32 R103, R112, 0x10, RZ ;  /* 0x0000001070677819 */ /* 0x000fe200000006ff */
[----:B------:R-:W-:Y:S01]  /*3ce0*/  FMUL.FTZ R112, R135, R106 ;  /* 0x0000006a87707220 */ /* 0x000fe20000410000 */
[----:B------:R-:W-:Y:S01]  /*3cf0*/  SHF.L.U32 R119, R5, 0x10, RZ ;  /* 0x0000001005777819 */ /* 0x000fe200000006ff */
[----:B------:R-:W-:Y:S01]  /*3d00*/  FFMA.FTZ R126, R108, R124, R83 ;  /* 0x0000007c6c7e7223 */ /* 0x000fe20000010053 */
[----:B------:R-:W-:Y:S01]  /*3d10*/  SHF.L.U32 R5, R22, 0x10, RZ ;  /* 0x0000001016057819 */ /* 0x000fe200000006ff */
[----:B------:R-:W-:Y:S01]  /*3d20*/  FMUL.FTZ R22, R125, R106 ;  /* 0x0000006a7d167220 */ /* 0x000fe20000410000 */
[----:B------:R-:W-:Y:S01]  /*3d30*/  SHF.L.U32 R9, R4, 0x10, RZ ;  /* 0x0000001004097819 */ /* 0x000fe200000006ff */
[----:B------:R-:W-:Y:S01]  /*3d40*/  FFMA.FTZ R139, R105, R126, R84 ;  /* 0x0000007e698b7223 */ /* 0x000fe20000010054 */
[----:B------:R-:W-:Y:S01]  /*3d50*/  SHF.L.U32 R105, R122, 0x10, RZ ;  /* 0x000000107a697819 */ /* 0x000fe200000006ff */
[-C--:B------:R-:W-:Y:S01]  /*3d60*/  FMUL.FTZ R108, R129, R106.reuse ;  /* 0x0000006a816c7220 */ /* 0x080fe20000410000 */
[----:B------:R-:W-:Y:S01]  /*3d70*/  SHF.L.U32 R11, R6, 0x10, RZ ;  /* 0x00000010060b7819 */ /* 0x000fe200000006ff */
[----:B------:R-:W-:Y:S01]  /*3d80*/  FFMA.FTZ R141, R104, R139, R85 ;  /* 0x0000008b688d7223 */ /* 0x000fe20000010055 */
[----:B------:R-:W-:Y:S01]  /*3d90*/  SHF.L.U32 R131, R8, 0x10, RZ ;  /* 0x0000001008837819 */ /* 0x000fe200000006ff */
[-C--:B------:R-:W-:Y:S01]  /*3da0*/  FMUL.FTZ R104, R103, R106.reuse ;  /* 0x0000006a67687220 */ /* 0x080fe20000410000 */
[-C--:B------:R-:W-:Y:S01]  /*3db0*/  FMUL.FTZ R8, R119, R106.reuse ;  /* 0x0000006a77087220 */ /* 0x080fe20000410000 */
[----:B------:R-:W-:Y:S01]  /*3dc0*/  FFMA.FTZ R122, R107, R141, R86 ;  /* 0x0000008d6b7a7223 */ /* 0x000fe20000010056 */
[-C--:B------:R-:W-:Y:S01]  /*3dd0*/  FMUL.FTZ R6, R5, R106.reuse ;  /* 0x0000006a05067220 */ /* 0x080fe20000410000 */
[-C--:B------:R-:W-:Y:S01]  /*3de0*/  FMUL.FTZ R9, R9, R106.reuse ;  /* 0x0000006a09097220 */ /* 0x080fe20000410000 */
[----:B------:R-:W-:Y:S01]  /*3df0*/  FMUL.FTZ R11, R11, R106 ;  /* 0x0000006a0b0b7220 */ /* 0x000fe20000410000 */
[----:B------:R-:W-:Y:S01]  /*3e00*/  FFMA.FTZ R128, R110, R122, R87 ;  /* 0x0000007a6e807223 */ /* 0x000fe20000010057 */
[-C--:B------:R-:W-:Y:S01]  /*3e10*/  FMUL.FTZ R131, R131, R106.reuse ;  /* 0x0000006a83837220 */ /* 0x080fe20000410000 */
[----:B------:R-:W-:-:S02]  /*3e20*/  FMUL.FTZ R110, R105, R106 ;  /* 0x0000006a696e7220 */ /* 0x000fc40000410000 */
[----:B------:R-:W-:-:S04]  /*3e30*/  FFMA.FTZ R109, R109, R128, R88 ;  /* 0x000000806d6d7223 */ /* 0x000fc80000010058 */
[----:B------:R-:W-:-:S04]  /*3e40*/  FFMA.FTZ R103, R116, R109, R89 ;  /* 0x0000006d74677223 */ /* 0x000fc80000010059 */
        /* <DEDUP_REMOVED lines=10> */
.L_x_4196:
[----:B------:R-:W-:Y:S05]  /*3ef0*/  BSYNC.RECONVERGENT B0 ;  /* 0x0000000000007941 */ /* 0x000fea0003800200 */
.L_x_4195:
        /* <DEDUP_REMOVED lines=8> */
[----:B0-----:R-:W-:Y:S01]  /*3f80*/  FFMA.FTZ R5, R118, R113, R93 ;  /* 0x0000007176057223 */ /* 0x001fe2000001005d */
        /* <DEDUP_REMOVED lines=20> */
[----:B------:R-:W-:Y:S01]  /*40d0*/  IADD3 R98, PT, PT, R98, 0x1, RZ ;  /* 0x0000000162627810 */ /* 0x000fe20007ffe0ff */
[----:B------:R-:W-:Y:S06]  /*40e0*/  @P1 BRA `(.L_x_4197) ;  /* 0xfffffff0007c1947 */ /* 0x000fec000383ffff */
.L_x_4194:
        /* <DEDUP_REMOVED lines=34> */
.L_x_4199:
        /* <DEDUP_REMOVED lines=15> */
.L_x_5120:


//--------------------- .text._Z25selective_scan_fwd_kernelI32Selective_Scan_fwd_kernel_traitsILi32ELi16ELi1ELb1ELb0ELb1ELb1EN3c108BFloat16EfEEv13SSMParamsBase --------------------------
	.section	.text._Z25selective_scan_fwd_kernelI32Selective_Scan_fwd_kernel_traitsILi32ELi16ELi1ELb1ELb0ELb1ELb1EN3c108BFloat16EfEEv13SSMParamsBase,"ax",@progbits
	.align	128
        .global         _Z25selective_scan_fwd_kernelI32Selective_Scan_fwd_kernel_traitsILi32ELi16ELi1ELb1ELb0ELb1ELb1EN3c108BFloat16EfEEv13SSMParamsBase
        .type           _Z25selective_scan_fwd_kernelI32Selective_Scan_fwd_kernel_traitsILi32ELi16ELi1ELb1ELb0ELb1ELb1EN3c108BFloat16EfEEv13SSMParamsBase,@function
        .size           _Z25selective_scan_fwd_kernelI32Selective_Scan_fwd_kernel_traitsILi32ELi16ELi1ELb1ELb0ELb1ELb1EN3c108BFloat16EfEEv13SSMParamsBase,(.L_x_5121 - _Z25selective_scan_fwd_kernelI32Selective_Scan_fwd_kernel_traitsILi32ELi16ELi1ELb1ELb0ELb1ELb1EN3c108BFloat16EfEEv13SSMParamsBase)
        .other          _Z25selective_scan_fwd_kernelI32Selective_Scan_fwd_kernel_traitsILi32ELi16ELi1ELb1ELb0ELb1ELb1EN3c108BFloat16EfEEv13SSMParamsBase,@"STO_CUDA_ENTRY STV_DEFAULT"
_Z25selective_scan_fwd_kernelI32Selective_Scan_fwd_kernel_traitsILi32ELi16ELi1ELb1ELb0ELb1ELb1EN3c108BFloat16EfEEv13SSMParamsBase:
.text._Z25selective_scan_fwd_kernelI32Selective_Scan_fwd_kernel_traitsILi32ELi16ELi1ELb1ELb0ELb1ELb1EN3c108BFloat16EfEEv13SSMParamsBase:
        /* <DEDUP_REMOVED lines=50> */
[----:B------:R-:W-:Y:S02]  /*0320*/  LOP3.LUT R5, R19, R8, RZ, 0x3c, !PT ;  /* 0x0000000813057212 */ /* 0x000fe400078e3cff */
[----:B------:R-:W-:Y:S02]  /*0330*/  @!P1 IADD3 R0, PT, PT, R0, 0x1, RZ ;  /* 0x0000000100009810 */ /* 0x000fe40007ffe0ff */
[----:B------:R-:W-:Y:S01]  /*0340*/  MOV R3, UR6 ;  /* 0x0000000600037c02 */ /* 0x000fe20008000f00 */
[----:B------:R-:W-:Y:S01]  /*0350*/  UIMAD.WIDE.U32 UR6, UR20, UR16, URZ ;  /* 0x00000010140672a5 */ /* 0x000fe2000f8e00ff */
[----:B------:R-:W-:Y:S02]  /*0360*/  ISETP.GE.AND P2, PT, R5, RZ, PT ;  /* 0x000000ff0500720c */ /* 0x000fe40003f46270 */
[----:B------:R-:W-:-:S02]  /*0370*/  MOV R6, UR4 ;  /* 0x0000000400067c02 */ /* 0x000fc40008000f00 */
[----:B------:R-:W-:Y:S02]  /*0380*/  MOV R7, UR5 ;  /* 0x0000000500077c02 */ /* 0x000fe40008000f00 */
[----:B------:R-:W-:Y:S02]  /*0390*/  MOV R5, UR8 ;  /* 0x0000000800057c02 */ /* 0x000fe40008000f00 */
[----:B------:R-:W-:Y:S02]  /*03a0*/  @P0 IADD3 R0, PT, PT, R0, 0x1, RZ ;  /* 0x0000000100000810 */ /* 0x000fe40007ffe0ff */
[----:B------:R-:W-:Y:S01]  /*03b0*/  ISETP.NE.AND P0, PT, R8, RZ, PT ;  /* 0x000000ff0800720c */ /* 0x000fe20003f05270 */
[----:B012---:R-:W-:-:S12]  /*03c0*/  @!P3 EXIT ;  /* 0x000000000000b94d */ /* 0x007fd80003800000 */
[----:B------:R-:W0:Y:S01]  /*03d0*/  S2R R16, SR_TID.X ;  /* 0x0000000000107919 */ /* 0x000e220000002100 */
[C---:B------:R-:W-:Y:S01]  /*03e0*/  IMAD.WIDE.U32 R2, R19.reuse, UR10, R2 ;  /* 0x0000000a13027c25 */ /* 0x040fe2000f8e0002 */
[----:B------:R-:W-:Y:S01]  /*03f0*/  @!P2 IADD3 R0, PT, PT, -R0, RZ, RZ ;  /* 0x000000ff0000a210 */ /* 0x000fe20007ffe1ff */
[----:B------:R-:W-:Y:S01]  /*0400*/  UIMAD UR7, UR20, UR17, UR7 ;  /* 0x00000011140772a4 */ /* 0x000fe2000f8e0207 */
[----:B------:R-:W-:Y:S01]  /*0410*/  MOV R4, R6 ;  /* 0x0000000600047202 */ /* 0x000fe20000000f00 */
[C---:B------:R-:W-:Y:S01]  /*0420*/  IMAD R23, R19.reuse, UR11, R3 ;  /* 0x0000000b13177c24 */ /* 0x040fe2000f8e0203 */
[----:B------:R-:W-:Y:S01]  /*0430*/  @!P0 LOP3.LUT R0, RZ, R8, RZ, 0x33, !PT ;  /* 0x00000008ff008212 */ /* 0x000fe200078e33ff */
[----:B------:R-:W1:Y:S01]  /*0440*/  LDC R26, c[0x0][0x384] ;  /* 0x0000e100ff1a7b82 */ /* 0x000e620000000800 */
[C---:B------:R-:W-:Y:S01]  /*0450*/  LEA R9, P0, R2.reuse, R10, 0x1 ;  /* 0x0000000a02097211 */ /* 0x040fe200078008ff */
[C---:B------:R-:W-:Y:S01]  /*0460*/  IMAD.WIDE.U32 R4, R19.reuse, UR14, R4 ;  /* 0x0000000e13047c25 */ /* 0x040fe2000f8e0004 */
[----:B------:R-:W-:Y:S01]  /*0470*/  SHF.R.S32.HI R3, RZ, 0x1f, R0 ;  /* 0x0000001fff037819 */ /* 0x000fe20000011400 */
[----:B------:R-:W2:Y:S01]  /*0480*/  LDCU.64 UR8, c[0x0][0x3b8] ;  /* 0x00007700ff0877ac */ /* 0x000ea20008000a00 */
[----:B------:R-:W-:Y:S01]  /*0490*/  LEA.HI.X R23, R2, R11, R23, 0x1, P0 ;  /* 0x0000000b02177211 */ /* 0x000fe200000f0c17 */
[----:B------:R-:W-:Y:S01]  /*04a0*/  IMAD R22, R19, UR15, R5 ;  /* 0x0000000f13167c24 */ /* 0x000fe2000f8e0205 */
[----:B------:R-:W-:Y:S01]  /*04b0*/  LEA R8, P0, R4, R14, 0x1 ;  /* 0x0000000e04087211 */ /* 0x000fe200078008ff */
[-C--:B------:R-:W-:Y:S01]  /*04c0*/  IMAD R5, R3, R12.reuse, RZ ;  /* 0x0000000c03057224 */ /* 0x080fe200078e02ff */
[----:B------:R-:W3:Y:S01]  /*04d0*/  LDC.64 R28, c[0x0][0x448] ;  /* 0x00011200ff1c7b82 */ /* 0x000ee20000000a00 */
[----:B------:R-:W4:Y:S01]  /*04e0*/  LDCU.64 UR10, c[0x0][0x3a0] ;  /* 0x00007400ff0a77ac */ /* 0x000f220008000a00 */
[----:B------:R-:W-:Y:S01]  /*04f0*/  IMAD.WIDE.U32 R2, R0, R12, UR6 ;  /* 0x0000000600027e25 */ /* 0x000fe2000f8e000c */
[----:B------:R-:W-:Y:S01]  /*0500*/  LEA.HI.X R22, R4, R15, R22, 0x1, P0 ;  /* 0x0000000f04167211 */ /* 0x000fe200000f0c16 */
[----:B------:R-:W3:Y:S02]  /*0510*/  LDCU UR4, c[0x0][0x38c] ;  /* 0x00007180ff0477ac */ /* 0x000ee40008000800 */
[----:B------:R-:W-:Y:S01]  /*0520*/  IMAD R5, R0, R13, R5 ;  /* 0x0000000d00057224 */ /* 0x000fe200078e0205 */
[----:B------:R-:W-:Y:S01]  /*0530*/  LEA R20, P1, R2, R24, 0x1 ;  /* 0x0000001802147211 */ /* 0x000fe200078208ff */
[----:B------:R-:W3:Y:S01]  /*0540*/  LDC.64 R30, c[0x0][0x440] ;  /* 0x00011000ff1e7b82 */ /* 0x000ee20000000a00 */
[----:B------:R-:W-:Y:S01]  /*0550*/  MOV R10, RZ ;  /* 0x000000ff000a7202 */ /* 0x000fe20000000f00 */
[----:B------:R-:W1:Y:S01]  /*0560*/  LDCU.U8 UR7, c[0x0][0x39e] ;  /* 0x000073c0ff0777ac */ /* 0x000e620008000000 */
[----:B------:R-:W-:Y:S01]  /*0570*/  IADD3 R21, PT, PT, R3, R5, RZ ;  /* 0x0000000503157210 */ /* 0x000fe20007ffe0ff */
[----:B--2---:R-:W-:-:S03]  /*0580*/  IMAD.WIDE.U32 R6, R19, UR8, RZ ;  /* 0x0000000813067c25 */ /* 0x004fc6000f8e00ff */
[----:B------:R-:W-:Y:S01]  /*0590*/  LEA.HI.X R21, R2, R25, R21, 0x1, P1 ;  /* 0x0000001902157211 */ /* 0x000fe200008f0c15 */
[----:B------:R-:W2:Y:S01]  /*05a0*/  S2UR UR5, SR_CgaCtaId ;  /* 0x00000000000579c3 */ /* 0x000ea20000008800 */
[----:B0-----:R-:W-:Y:S01]  /*05b0*/  SHF.L.U32 R2, R16, 0x1, RZ ;  /* 0x0000000110027819 */ /* 0x001fe200000006ff */
[----:B-1----:R-:W-:Y:S02]  /*05c0*/  IMAD R0, R26, UR20, R19 ;  /* 0x000000141a007c24 */ /* 0x002fe4000f8e0213 */
[----:B----4-:R-:W-:Y:S01]  /*05d0*/  IMAD.WIDE.U32 R12, R19, UR10, RZ ;  /* 0x0000000a130c7c25 */ /* 0x010fe2000f8e00ff */
[----:B------:R-:W-:-:S03]  /*05e0*/  LOP3.LUT R3, R2, 0x7c0, RZ, 0xc0, !PT ;  /* 0x000007c002037812 */ /* 0x000fc600078ec0ff */
[----:B------:R-:W-:Y:S01]  /*05f0*/  IMAD R5, R19, UR9, R7 ;  /* 0x0000000913057c24 */ /* 0x000fe2000f8e0207 */
[----:B------:R-:W-:Y:S01]  /*0600*/  LOP3.LUT R3, R3, 0x1f, R16, 0xf8, !PT ;  /* 0x0000001f03037812 */ /* 0x000fe200078ef810 */
[----:B------:R-:W-:Y:S01]  /*0610*/  IMAD R4, R19, UR11, R13 ;  /* 0x0000000b13047c24 */ /* 0x000fe2000f8e020d */
[----:B---3--:R-:W-:Y:S01]  /*0620*/  LEA R15, P0, R6, R28, 0x2 ;  /* 0x0000001c060f7211 */ /* 0x008fe200078010ff */
[----:B------:R-:W-:Y:S01]  /*0630*/  IMAD R0, R0, R27, RZ ;  /* 0x0000001b00007224 */ /* 0x000fe200078e02ff */
[----:B------:R-:W-:Y:S01]  /*0640*/  MOV R7, R23 ;  /* 0x0000001700077202 */ /* 0x000fe20000000f00 */
[----:B------:R-:W-:Y:S01]  /*0650*/  IMAD.WIDE.U32 R52, R3, 0x10, RZ ;  /* 0x0000001003347825 */ /* 0x000fe200078e00ff */
[----:B------:R-:W-:Y:S02]  /*0660*/  LEA.HI.X R13, R6, R29, R5, 0x2, P0 ;  /* 0x0000001d060d7211 */ /* 0x000fe400000f1405 */
[----:B------:R-:W-:Y:S01]  /*0670*/  LEA R14, P1, R12, R30, 0x2 ;  /* 0x0000001e0c0e7211 */ /* 0x000fe200078210ff */
[----:B------:R-:W-:Y:S01]  /*0680*/  IMAD R11, R0, UR4, RZ ;  /* 0x00000004000b7c24 */ /* 0x000fe2000f8e02ff */
[----:B------:R-:W-:Y:S01]  /*0690*/  MOV R6, R22 ;  /* 0x0000001600067202 */ /* 0x000fe20000000f00 */
[----:B------:R-:W-:Y:S01]  /*06a0*/  UMOV UR4, 0x400 ;  /* 0x0000040000047882 */ /* 0x000fe20000000000 */
[----:B------:R-:W-:-:S02]  /*06b0*/  LEA.HI.X R12, R12, R31, R4, 0x2, P1 ;  /* 0x0000001f0c0c7211 */ /* 0x000fc400008f1404 */
[----:B------:R-:W-:Y:S01]  /*06c0*/  LOP3.LUT R5, R52, 0x200, RZ, 0xfc, !PT ;  /* 0x0000020034057812 */ /* 0x000fe200078efcff */
[----:B--2---:R-:W-:Y:S01]  /*06d0*/  ULEA UR4, UR5, UR4, 0x18 ;  /* 0x0000000405047291 */ /* 0x004fe2000f8ec0ff */
[----:B------:R-:W-:Y:S02]  /*06e0*/  MOV R4, R20 ;  /* 0x0000001400047202 */ /* 0x000fe40000000f00 */
[----:B------:R-:W-:-:S09]  /*06f0*/  MOV R3, R21 ;  /* 0x0000001500037202 */ /* 0x000fd20000000f00 */
.L_x_4236:
        /* <DEDUP_REMOVED lines=77> */
.L_x_4201:
[----:B------:R-:W-:Y:S05]  /*0bd0*/  BSYNC.RECONVERGENT B0 ;  /* 0x0000000000007941 */ /* 0x000fea0003800200 */
.L_x_4200:
        /* <DEDUP_REMOVED lines=39> */
.L_x_4203:
[----:B------:R-:W-:Y:S05]  /*0e50*/  BSYNC.RECONVERGENT B0 ;  /* 0x0000000000007941 */ /* 0x000fea0003800200 */
.L_x_4202:
        /* <DEDUP_REMOVED lines=39> */
.L_x_4205:
[----:B------:R-:W-:Y:S05]  /*10d0*/  BSYNC.RECONVERGENT B0 ;  /* 0x0000000000007941 */ /* 0x000fea0003800200 */
.L_x_4204:
        /* <DEDUP_REMOVED lines=41> */
.L_x_4207:
[----:B------:R-:W-:Y:S05]  /*1370*/  BSYNC.RECONVERGENT B0 ;  /* 0x0000000000007941 */ /* 0x000fea0003800200 */
.L_x_4206:
        /* <DEDUP_REMOVED lines=39> */
.L_x_4209:
[----:B------:R-:W-:Y:S05]  /*15f0*/  BSYNC.RECONVERGENT B0 ;  /* 0x0000000000007941 */ /* 0x000fea0003800200 */
.L_x_4208:
        /* <DEDUP_REMOVED lines=41> */
.L_x_4211:
[----:B------:R-:W-:Y:S05]  /*1890*/  BSYNC.RECONVERGENT B0 ;  /* 0x0000000000007941 */ /* 0x000fea0003800200 */
.L_x_4210:
        /* <DEDUP_REMOVED lines=39> */
.L_x_4213:
[----:B------:R-:W-:Y:S05]  /*1b10*/  BSYNC.RECONVERGENT B0 ;  /* 0x0000000000007941 */ /* 0x000fea0003800200 */
.L_x_4212:
        /* <DEDUP_REMOVED lines=41> */
.L_x_4215:
[----:B------:R-:W-:Y:S05]  /*1db0*/  BSYNC.RECONVERGENT B0 ;  /* 0x0000000000007941 */ /* 0x000fea0003800200 */
.L_x_4214:
        /* <DEDUP_REMOVED lines=40> */
.L_x_4217:
[----:B------:R-:W-:Y:S05]  /*2040*/  BSYNC.RECONVERGENT B0 ;  /* 0x0000000000007941 */ /* 0x000fea0003800200 */
.L_x_4216:
        /* <DEDUP_REMOVED lines=41> */
.L_x_4219:
[----:B------:R-:W-:Y:S05]  /*22e0*/  BSYNC.RECONVERGENT B0 ;  /* 0x0000000000007941 */ /* 0x000fea0003800200 */
.L_x_4218:
        /* <DEDUP_REMOVED lines=39> */
.L_x_4221:
[----:B------:R-:W-:Y:S05]  /*2560*/  BSYNC.RECONVERGENT B0 ;  /* 0x0000000000007941 */ /* 0x000fea0003800200 */
.L_x_4220:
        /* <DEDUP_REMOVED lines=43> */
.L_x_4223:
[----:B------:R-:W-:Y:S05]  /*2820*/  BSYNC.RECONVERGENT B0 ;  /* 0x0000000000007941 */ /* 0x000fea0003800200 */
.L_x_4222:
        /* <DEDUP_REMOVED lines=32> */
.L_x_4225:
[----:B------:R-:W-:Y:S05]  /*2a30*/  BSYNC.RECONVERGENT B0 ;  /* 0x0000000000007941 */ /* 0x000fea0003800200 */
.L_x_4224:
        /* <DEDUP_REMOVED lines=32> */
.L_x_4227:
[----:B------:R-:W-:Y:S05]  /*2c40*/  BSYNC.RECONVERGENT B0 ;  /* 0x0000000000007941 */ /* 0x000fea0003800200 */
.L_x_4226:
        /* <DEDUP_REMOVED lines=32> */
.L_x_4229:
[----:B------:R-:W-:Y:S05]  /*2e50*/  BSYNC.RECONVERGENT B0 ;  /* 0x0000000000007941 */ /* 0x000fea0003800200 */
.L_x_4228:
        /* <DEDUP_REMOVED lines=32> */
.L_x_4231:
[----:B------:R-:W-:Y:S05]  /*3060*/  BSYNC.RECONVERGENT B0 ;  /* 0x0000000000007941 */ /* 0x000fea0003800200 */
.L_x_4230:
        /* <DEDUP_REMOVED lines=38> */
.L_x_4235:
[----:B------:R-:W-:Y:S02]  /*32d0*/  MOV R70, R95 ;  /* 0x0000005f00467202 */ /* 0x000fe40000000f00 */
[----:B------:R-:W-:-:S05]  /*32e0*/  MOV R71, R96 ;  /* 0x0000006000477202 */ /* 0x000fca0000000f00 */
[----:B0-----:R0:W2:Y:S01]  /*32f0*/  LDG.E R70, desc[UR18][R70.64] ;  /* 0x0000001246467981 */ /* 0x0010a2000c1e1900 */
[----:B------:R-:W-:Y:S02]  /*3300*/  MOV R116, R73 ;  /* 0x0000004900747202 */ /* 0x000fe40000000f00 */
[----:B------:R-:W-:-:S05]  /*3310*/  MOV R117, R72 ;  /* 0x0000004800757202 */ /* 0x000fca0000000f00 */
[----:B------:R-:W4:Y:S04]  /*3320*/  LDG.E.128 R32, desc[UR18][R116.64+-0x200] ;  /* 0xfffe001274207981 */ /* 0x000f28000c1e1d00 */
[----:B------:R-:W5:Y:S01]  /*3330*/  LDG.E.128 R36, desc[UR18][R116.64] ;  /* 0x0000001274247981 */ /* 0x000f62000c1e1d00 */
[C---:B------:R-:W-:Y:S01]  /*3340*/  ISETP.GE.AND P1, PT, R40.reuse, 0x1, PT ;  /* 0x000000012800780c */ /* 0x040fe20003f26270 */
[----:B------:R-:W1:Y:S01]  /*3350*/  S2UR UR6, SR_CgaCtaId ;  /* 0x00000000000679c3 */ /* 0x000e620000008800 */
[----:B0-----:R-:W-:Y:S01]  /*3360*/  MOV R71, RZ ;  /* 0x000000ff00477202 */ /* 0x001fe20000000f00 */
[----:B------:R-:W-:Y:S01]  /*3370*/  UMOV UR4, 0x400 ;  /* 0x0000040000047882 */ /* 0x000fe20000000000 */
[----:B------:R-:W-:Y:S01]  /*3380*/  ISETP.NE.AND P2, PT, R40, RZ, PT ;  /* 0x000000ff2800720c */ /* 0x000fe20003f45270 */
[----:B-1----:R-:W-:Y:S01]  /*3390*/  ULEA UR4, UR6, UR4, 0x18 ;  /* 0x0000000406047291 */ /* 0x002fe2000f8ec0ff */
[----:B--2---:R-:W-:-:S04]  /*33a0*/  FMUL.FTZ R72, R70, 1.4426950216293334961 ;  /* 0x3fb8aa3b46487820 */ /* 0x004fc80000410000 */
[C---:B------:R-:W-:Y:S01]  /*33b0*/  FMUL.FTZ R100, R72.reuse, R41 ;  /* 0x0000002948647220 */ /* 0x040fe20000410000 */
[C---:B------:R-:W-:Y:S01]  /*33c0*/  FMUL.FTZ R112, R72.reuse, R44 ;  /* 0x0000002c48707220 */ /* 0x040fe20000410000 */
[C---:B------:R-:W-:Y:S01]  /*33d0*/  FMUL.FTZ R114, R72.reuse, R47 ;  /* 0x0000002f48727220 */ /* 0x040fe20000410000 */
[C---:B------:R-:W-:Y:S01]  /*33e0*/  FMUL.FTZ R108, R72.reuse, R43 ;  /* 0x0000002b486c7220 */ /* 0x040fe20000410000 */
[C---:B------:R-:W-:Y:S01]  /*33f0*/  FMUL.FTZ R109, R72.reuse, R55 ;  /* 0x00000037486d7220 */ /* 0x040fe20000410000 */
[----:B----4-:R0:W-:Y:S01]  /*3400*/  STS.128 [R2], R32 ;  /* 0x0000002002007388 */ /* 0x0101e20000000c00 */
[----:B------:R-:W0:Y:S01]  /*3410*/  MUFU.EX2 R100, R100 ;  /* 0x0000006400647308 */ /* 0x000e220000000800 */
[C---:B------:R-:W-:Y:S02]  /*3420*/  FMUL.FTZ R99, R72.reuse, R45 ;  /* 0x0000002d48637220 */ /* 0x040fe40000410000 */
[----:B-----5:R-:W-:Y:S01]  /*3430*/  STS.128 [R2+0x200], R36 ;  /* 0x0002002402007388 */ /* 0x020fe20000000c00 */
[----:B------:R-:W1:Y:S04]  /*3440*/  MUFU.EX2 R112, R112 ;  /* 0x0000007000707308 */ /* 0x000e680000000800 */
[----:B------:R-:W2:Y:S01]  /*3450*/  MUFU.EX2 R114, R114 ;  /* 0x0000007200727308 */ /* 0x000ea20000000800 */
[----:B------:R-:W-:-:S03]  /*3460*/  FMUL.FTZ R110, R72, R42 ;  /* 0x0000002a486e7220 */ /* 0x000fc60000410000 */
[----:B------:R-:W4:Y:S01]  /*3470*/  MUFU.EX2 R108, R108 ;  /* 0x0000006c006c7308 */ /* 0x000f220000000800 */
[----:B0-----:R-:W-:-:S03]  /*3480*/  FFMA.FTZ R34, R77, R100, R78 ;  /* 0x000000644d227223 */ /* 0x001fc6000001004e */
[----:B------:R-:W0:Y:S01]  /*3490*/  MUFU.EX2 R109, R109 ;  /* 0x0000006d006d7308 */ /* 0x000e220000000800 */
[C---:B------:R-:W-:Y:S01]  /*34a0*/  FMUL.FTZ R111, R72.reuse, R57 ;  /* 0x00000039486f7220 */ /* 0x040fe20000410000 */
[----:B------:R-:W-:Y:S01]  /*34b0*/  FMUL.FTZ R113, R72, R46 ;  /* 0x0000002e48717220 */ /* 0x000fe20000410000 */
[----:B-1----:R-:W-:Y:S01]  /*34c0*/  FFMA.FTZ R35, R112, R34, R79 ;  /* 0x0000002270237223 */ /* 0x002fe2000001004f */
[----:B------:R-:W-:Y:S01]  /*34d0*/  MUFU.EX2 R99, R99 ;  /* 0x0000006300637308 */ /* 0x000fe20000000800 */
[----:B------:R-:W-:Y:S01]  /*34e0*/  FMUL.FTZ R107, R72, R59 ;  /* 0x0000003b486b7220 */ /* 0x000fe20000410000 */
[----:B------:R-:W-:Y:S02]  /*34f0*/  MOV R32, R97 ;  /* 0x0000006100207202 */ /* 0x000fe40000000f00 */
[----:B------:R-:W1:Y:S01]  /*3500*/  MUFU.EX2 R110, R110 ;  /* 0x0000006e006e7308 */ /* 0x000e620000000800 */
[----:B--2---:R-:W-:Y:S01]  /*3510*/  FFMA.FTZ R35, R114, R35, R80 ;  /* 0x0000002372237223 */ /* 0x004fe20000010050 */
[----:B------:R-:W-:Y:S01]  /*3520*/  MOV R33, R98 ;  /* 0x0000006200217202 */ /* 0x000fe20000000f00 */
[----:B------:R-:W-:Y:S01]  /*3530*/  FMUL.FTZ R101, R72, R54 ;  /* 0x0000003648657220 */ /* 0x000fe20000410000 */
[----:B------:R-:W2:Y:S01]  /*3540*/  MUFU.EX2 R111, R111 ;  /* 0x0000006f006f7308 */ /* 0x000ea20000000800 */
[----:B----4-:R-:W-:Y:S01]  /*3550*/  FFMA.FTZ R35, R108, R35, R81 ;  /* 0x000000236c237223 */ /* 0x010fe20000010051 */
[----:B------:R-:W-:-:S02]  /*3560*/  NOP ;  /* 0x0000000000007918 */ /* 0x000fc40000000000 */
[----:B------:R-:W4:Y:S01]  /*3570*/  MUFU.EX2 R113, R113 ;  /* 0x0000007100717308 */ /* 0x000f220000000800 */
[----:B0-----:R-:W-:Y:S01]  /*3580*/  FFMA.FTZ R35, R109, R35, R82 ;  /* 0x000000236d237223 */ /* 0x001fe20000010052 */
[----:B------:R0:W5:Y:S01]  /*3590*/  LDG.E R115, desc[UR18][R32.64] ;  /* 0x0000001220737981 */ /* 0x000162000c1e1900 */
[----:B------:R-:W-:Y:S01]  /*35a0*/  FMUL.FTZ R102, R72, R68 ;  /* 0x0000004448667220 */ /* 0x000fe20000410000 */
[----:B------:R-:W3:Y:S01]  /*35b0*/  MUFU.EX2 R107, R107 ;  /* 0x0000006b006b7308 */ /* 0x000ee20000000800 */
[----:B-1----:R-:W-:Y:S01]  /*35c0*/  FFMA.FTZ R35, R110, R35, R83 ;  /* 0x000000236e237223 */ /* 0x002fe20000010053 */
[C---:B------:R-:W-:Y:S01]  /*35d0*/  FMUL.FTZ R103, R72.reuse, R56 ;  /* 0x0000003848677220 */ /* 0x040fe20000410000 */
[C---:B------:R-:W-:Y:S01]  /*35e0*/  FMUL.FTZ R104, R72.reuse, R69 ;  /* 0x0000004548687220 */ /* 0x040fe20000410000 */
[----:B------:R-:W1:Y:S01]  /*35f0*/  MUFU.EX2 R101, R101 ;  /* 0x0000006500657308 */ /* 0x000e620000000800 */
[C---:B------:R-:W-:Y:S01]  /*3600*/  FMUL.FTZ R105, R72.reuse, R58 ;  /* 0x0000003a48697220 */ /* 0x040fe20000410000 */
[----:B------:R-:W-:Y:S01]  /*3610*/  FMUL.FTZ R106, R72, R76 ;  /* 0x0000004c486a7220 */ /* 0x000fe20000410000 */
[----:B------:R-:W-:-:S02]  /*3620*/  HFMA2 R70, -RZ, RZ, 1.875, 0 ;  /* 0x3f800000ff467431 */ /* 0x000fc400000001ff */
[----:B0-----:R-:W-:Y:S01]  /*3630*/  FMUL.FTZ R33, R99, R100 ;  /* 0x0000006463217220 */ /* 0x001fe20000410000 */
[----:B--2---:R-:W-:Y:S01]  /*3640*/  FFMA.FTZ R32, R111, R35, R84 ;  /* 0x000000236f207223 */ /* 0x004fe20000010054 */
[----:B------:R-:W0:Y:S01]  /*3650*/  MUFU.EX2 R102, R102 ;  /* 0x0000006600667308 */ /* 0x000e220000000800 */
[----:B------:R-:W-:Y:S01]  /*3660*/  ISETP.NE.AND P3, PT, R16, RZ, PT ;  /* 0x000000ff1000720c */ /* 0x000fe20003f65270 */
[----:B------:R-:W-:Y:S01]  /*3670*/  FMUL.FTZ R33, R112, R33 ;  /* 0x0000002170217220 */ /* 0x000fe20000410000 */
[----:B----4-:R-:W-:Y:S01]  /*3680*/  FFMA.FTZ R34, R113, R32, R85 ;  /* 0x0000002071227223 */ /* 0x010fe20000010055 */
[----:B------:R-:W2:Y:S01]  /*3690*/  MUFU.EX2 R103, R103 ;  /* 0x0000006700677308 */ /* 0x000ea20000000800 */
[----:B------:R-:W-:Y:S01]  /*36a0*/  @P0 LDS.64 R70, [UR5] ;  /* 0x00000005ff460984 */ /* 0x000fe20008000a00 */
[----:B------:R-:W-:Y:S01]  /*36b0*/  FMUL.FTZ R33, R114, R33 ;  /* 0x0000002172217220 */ /* 0x000fe20000410000 */
[----:B---3--:R-:W-:Y:S01]  /*36c0*/  FFMA.FTZ R34, R107, R34, R86 ;  /* 0x000000226b227223 */ /* 0x008fe20000010056 */
[----:B------:R-:W3:Y:S01]  /*36d0*/  MUFU.EX2 R104, R104 ;  /* 0x0000006800687308 */ /* 0x000ee20000000800 */
[----:B------:R-:W-:Y:S01]  /*36e0*/  BSSY.RECONVERGENT B0, `(.L_x_4233) ;  /* 0x0000080000007945 */ /* 0x000fe20003800200 */
[----:B------:R-:W-:Y:S01]  /*36f0*/  FMUL.FTZ R32, R108, R33 ;  /* 0x000000216c207220 */ /* 0x000fe20000410000 */
[----:B-1----:R-:W-:Y:S01]  /*3700*/  FFMA.FTZ R35, R101, R34, R87 ;  /* 0x0000002265237223 */ /* 0x002fe20000010057 */
[----:B------:R-:W1:Y:S02]  /*3710*/  MUFU.EX2 R105, R105 ;  /* 0x0000006900697308 */ /* 0x000e640000000800 */
[----:B------:R-:W-:Y:S01]  /*3720*/  FMUL.FTZ R33, R109, R32 ;  /* 0x000000206d217220 */ /* 0x000fe20000410000 */
[----:B0-----:R-:W-:Y:S01]  /*3730*/  FFMA.FTZ R34, R102, R35, R88 ;  /* 0x0000002366227223 */ /* 0x001fe20000010058 */
[----:B------:R-:W0:Y:S02]  /*3740*/  MUFU.EX2 R106, R106 ;  /* 0x0000006a006a7308 */ /* 0x000e240000000800 */
[----:B------:R-:W-:Y:S01]  /*3750*/  FMUL.FTZ R32, R110, R33 ;  /* 0x000000216e207220 */ /* 0x000fe20000410000 */
[----:B--2---:R-:W-:-:S03]  /*3760*/  FFMA.FTZ R33, R103, R34, R89 ;  /* 0x0000002267217223 */ /* 0x004fc60000010059 */
[----:B------:R-:W-:Y:S01]  /*3770*/  FMUL.FTZ R32, R111, R32 ;  /* 0x000000206f207220 */ /* 0x000fe20000410000 */
[----:B---3--:R-:W-:-:S03]  /*3780*/  FFMA.FTZ R34, R104, R33, R90 ;  /* 0x0000002168227223 */ /* 0x008fc6000001005a */
[----:B------:R-:W-:Y:S01]  /*3790*/  FMUL.FTZ R32, R113, R32 ;  /* 0x0000002071207220 */ /* 0x000fe20000410000 */
[----:B-1----:R-:W-:-:S03]  /*37a0*/  FFMA.FTZ R35, R105, R34, R91 ;  /* 0x0000002269237223 */ /* 0x002fc6000001005b */
[----:B------:R-:W-:Y:S01]  /*37b0*/  FMUL.FTZ R32, R107, R32 ;  /* 0x000000206b207220 */ /* 0x000fe20000410000 */
[----:B0-----:R-:W-:-:S03]  /*37c0*/  FFMA.FTZ R34, R106, R35, R92 ;  /* 0x000000236a227223 */ /* 0x001fc6000001005c */
        /* <DEDUP_REMOVED lines=39> */
[----:B------:R-:W-:Y:S02]  /*3a40*/  PRMT R123, R39, 0x7632, R123 ;  /* 0x00007632277b7816 */ /* 0x000fe4000000007b */
[----:B------:R-:W-:Y:S02]  /*3a50*/  FSEL R119, R119, R72, !P1 ;  /* 0x0000004877777208 */ /* 0x000fe40004800000 */
[----:B------:R-:W-:Y:S02]  /*3a60*/  FSEL R122, R118, R73, !P1 ;  /* 0x00000049767a7208 */ /* 0x000fe40004800000 */
[----:B0-----:R-:W-:Y:S01]  /*3a70*/  LEA R73, P1, R62, R116, 0x1 ;  /* 0x000000743e497211 */ /* 0x001fe200078208ff */
[----:B------:R0:W1:Y:S01]  /*3a80*/  SHFL.UP PT, R118, R119, 0x1, RZ ;  /* 0x0420000077767989 */ /* 0x00006200000e00ff */
[----:B--2---:R-:W-:-:S02]  /*3a90*/  PRMT R116, R32, 0x7632, R116 ;  /* 0x0000763220747816 */ /* 0x004fc40000000074 */
[----:B------:R-:W-:Y:S01]  /*3aa0*/  IADD3.X R72, PT, PT, R117, R63, RZ, P1, !PT ;  /* 0x0000003f75487210 */ /* 0x000fe20000ffe4ff */
[----:B------:R2:W3:Y:S01]  /*3ab0*/  SHFL.UP PT, R120, R122, 0x1, RZ ;  /* 0x042000007a787989 */ /* 0x0004e200000e00ff */
[----:B------:R-:W-:Y:S02]  /*3ac0*/  ISETP.NE.AND P1, PT, R16, RZ, PT ;  /* 0x000000ff1000720c */ /* 0x000fe40003f25270 */
[----:B------:R-:W-:Y:S02]  /*3ad0*/  PRMT R117, R33, 0x7632, R117 ;  /* 0x0000763221757816 */ /* 0x000fe40000000075 */
[----:B0-----:R-:W-:Y:S02]  /*3ae0*/  SHF.L.U32 R119, R34, 0x10, RZ ;  /* 0x0000001022777819 */ /* 0x001fe400000006ff */
[----:B------:R-:W-:Y:S02]  /*3af0*/  SHF.L.U32 R32, R32, 0x10, RZ ;  /* 0x0000001020207819 */ /* 0x000fe400000006ff */
[----:B--2---:R-:W-:Y:S01]  /*3b00*/  SHF.L.U32 R122, R37, 0x10, RZ ;  /* 0x00000010257a7819 */ /* 0x004fe200000006ff */
[----:B------:R-:W-:Y:S01]  /*3b10*/  @!P2 STS.64 [UR4+0x440], R70 ;  /* 0x00044046ff00a988 */ /* 0x000fe20008000a04 */
[----:B------:R-:W-:-:S02]  /*3b20*/  SHF.L.U32 R33, R33, 0x10, RZ ;  /* 0x0000001021217819 */ /* 0x000fc400000006ff */
[----:B------:R-:W-:Y:S01]  /*3b30*/  SHF.L.U32 R39, R39, 0x10, RZ ;  /* 0x0000001027277819 */ /* 0x000fe200000006ff */
[----:B------:R-:W0:Y:S01]  /*3b40*/  LDS.64 R74, [UR4+0x430] ;  /* 0x00043004ff4a7984 */ /* 0x000e220008000a00 */
[----:B------:R-:W-:Y:S02]  /*3b50*/  SHF.L.U32 R116, R116, 0x10, RZ ;  /* 0x0000001074747819 */ /* 0x000fe400000006ff */
[----:B------:R-:W-:Y:S01]  /*3b60*/  SHF.L.U32 R117, R117, 0x10, RZ ;  /* 0x0000001075757819 */ /* 0x000fe200000006ff */
[----:B------:R-:W-:Y:S01]  /*3b70*/  BAR.SYNC.DEFER_BLOCKING 0x0 ;  /* 0x0000000000007b1d */ /* 0x000fe20000010000 */
[----:B------:R-:W-:Y:S02]  /*3b80*/  SHF.L.U32 R123, R123, 0x10, RZ ;  /* 0x000000107b7b7819 */ /* 0x000fe400000006ff */
[----:B-1----:R-:W-:Y:S02]  /*3b90*/  @!P2 MOV R118, R70 ;  /* 0x000000460076a202 */ /* 0x002fe40000000f00 */
[-C--:B---3--:R-:W-:Y:S01]  /*3ba0*/  @!P2 MOV R120, R71.reuse ;  /* 0x000000470078a202 */ /* 0x088fe20000000f00 */
[----:B------:R-:W1:Y:S01]  /*3bb0*/  @P3 LDS R121, [UR4+0x444] ;  /* 0x00044404ff793984 */ /* 0x000e620008000800 */
[----:B0-----:R-:W-:Y:S01]  /*3bc0*/  FFMA.FTZ R75, R74, R71, R75 ;  /* 0x000000474a4b7223 */ /* 0x001fe2000001004b */
[-C--:B-----5:R-:W-:Y:S01]  /*3bd0*/  FMUL.FTZ R32, R32, R115.reuse ;  /* 0x0000007320207220 */ /* 0x0a0fe20000410000 */
[-C--:B------:R-:W-:Y:S01]  /*3be0*/  FMUL.FTZ R33, R33, R115.reuse ;  /* 0x0000007321217220 */ /* 0x080fe20000410000 */
[-C--:B------:R-:W-:Y:S01]  /*3bf0*/  FMUL.FTZ R119, R119, R115.reuse ;  /* 0x0000007377777220 */ /* 0x080fe20000410000 */
[-C--:B------:R-:W-:Y:S01]  /*3c00*/  FMUL.FTZ R122, R122, R115.reuse ;  /* 0x000000737a7a7220 */ /* 0x080fe20000410000 */
[-C--:B------:R-:W-:Y:S01]  /*3c10*/  FMUL.FTZ R39, R39, R115.reuse ;  /* 0x0000007327277220 */ /* 0x080fe20000410000 */
[-C--:B------:R-:W-:Y:S01]  /*3c20*/  FMUL.FTZ R116, R116, R115.reuse ;  /* 0x0000007374747220 */ /* 0x080fe20000410000 */
[-C--:B------:R-:W-:Y:S01]  /*3c30*/  FMUL.FTZ R117, R117, R115.reuse ;  /* 0x0000007375757220 */ /* 0x080fe20000410000 */
[----:B------:R-:W-:Y:S01]  /*3c40*/  FMUL.FTZ R123, R123, R115 ;  /* 0x000000737b7b7220 */ /* 0x000fe20000410000 */
[----:B-1----:R-:W-:Y:S01]  /*3c50*/  @P3 FFMA.FTZ R120, R121, R118, R120 ;  /* 0x0000007679783223 */ /* 0x002fe20000010078 */
[----:B------:R-:W-:-:S02]  /*3c60*/  PRMT R118, R34, 0x7632, R118 ;  /* 0x0000763222767816 */ /* 0x000fc40000000076 */
[----:B------:R-:W-:Y:S01]  /*3c70*/  PRMT R121, R37, 0x7632, R121 ;  /* 0x0000763225797816 */ /* 0x000fe20000000079 */
[----:B------:R-:W-:Y:S01]  /*3c80*/  FFMA.FTZ R99, R99, R120, R77 ;  /* 0x0000007863637223 */ /* 0x000fe2000001004d */
[C---:B------:R-:W-:Y:S02]  /*3c90*/  PRMT R34, R35.reuse, 0x7632, R34 ;  /* 0x0000763223227816 */ /* 0x040fe40000000022 */
[----:B------:R-:W-:Y:S01]  /*3ca0*/  PRMT R120, R36, 0x7632, R120 ;  /* 0x0000763224787816 */ /* 0x000fe20000000078 */
[----:B------:R-:W-:Y:S01]  /*3cb0*/  FFMA.FTZ R100, R100, R99, R78 ;  /* 0x0000006364647223 */ /* 0x000fe2000001004e */
[----:B------:R-:W-:Y:S02]  /*3cc0*/  PRMT R37, R38, 0x7632, R37 ;  /* 0x0000763226257816 */ /* 0x000fe40000000025 */
[----:B------:R-:W-:Y:S01]  /*3cd0*/  SHF.L.U32 R35, R35, 0x10, RZ ;  /* 0x0000001023237819 */ /* 0x000fe200000006ff */
[----:B------:R-:W-:Y:S01]  /*3ce0*/  FFMA.FTZ R112, R112, R100, R79 ;  /* 0x0000006470707223 */ /* 0x000fe2000001004f */
[----:B------:R-:W-:-:S02]  /*3cf0*/  SHF.L.U32 R36, R36, 0x10, RZ ;  /* 0x0000001024247819 */ /* 0x000fc400000006ff */
        /* <DEDUP_REMOVED lines=12> */
[----:B------:R-:W-:Y:S01]  /*3dc0*/  FMUL.FTZ R118, R118, R115 ;  /* 0x0000007376767220 */ /* 0x000fe20000410000 */
[----:B------:R-:W-:Y:S01]  /*3dd0*/  FFMA.FTZ R110, R110, R109, R83 ;  /* 0x0000006d6e6e7223 */ /* 0x000fe20000010053 */
[-C--:B------:R-:W-:Y:S01]  /*3de0*/  FMUL.FTZ R34, R34, R115.reuse ;  /* 0x0000007322227220 */ /* 0x080fe20000410000 */
[-C--:B------:R-:W-:Y:S01]  /*3df0*/  FMUL.FTZ R120, R120, R115.reuse ;  /* 0x0000007378787220 */ /* 0x080fe20000410000 */
[-C--:B------:R-:W-:Y:S01]  /*3e00*/  FMUL.FTZ R121, R121, R115.reuse ;  /* 0x0000007379797220 */ /* 0x080fe20000410000 */
[----:B------:R-:W-:Y:S01]  /*3e10*/  FFMA.FTZ R111, R111, R110, R84 ;  /* 0x0000006e6f6f7223 */ /* 0x000fe20000010054 */
[----:B------:R-:W-:-:S03]  /*3e20*/  FMUL.FTZ R37, R37, R115 ;  /* 0x0000007325257220 */ /* 0x000fc60000410000 */
        /* <DEDUP_REMOVED lines=11> */
.L_x_4234:
[----:B------:R-:W-:Y:S05]  /*3ee0*/  BSYNC.RECONVERGENT B0 ;  /* 0x0000000000007941 */ /* 0x000fea0003800200 */
.L_x_4233:
[----:B------:R-:W-:Y:S01]  /*3ef0*/  FFMA.FTZ R101, R101, R107, R87 ;  /* 0x0000006b65657223 */ /* 0x000fe20000010057 */
[----:B------:R-:W-:Y:S01]  /*3f00*/  IADD3 R94, PT, PT, R94, 0x1, RZ ;  /* 0x000000015e5e7810 */ /* 0x000fe20007ffe0ff */
[----:B------:R-:W-:Y:S01]  /*3f10*/  FFMA.FTZ R50, R112, R33, R50 ;  /* 0x0000002170327223 */ /* 0x000fe20000010032 */
[----:B------:R-:W-:Y:S01]  /*3f20*/  LEA R97, P2, R64, R97, 0x2 ;  /* 0x0000006140617211 */ /* 0x000fe200078410ff */
[----:B------:R-:W-:Y:S01]  /*3f30*/  FFMA.FTZ R102, R102, R101, R88 ;  /* 0x0000006566667223 */ /* 0x000fe20000010058 */
[----:B------:R-:W-:Y:S01]  /*3f40*/  ISETP.NE.AND P1, PT, R94, RZ, PT ;  /* 0x000000ff5e00720c */ /* 0x000fe20003f25270 */
[----:B------:R-:W-:Y:S01]  /*3f50*/  UIADD3 UR5, UPT, UPT, UR5, 0x8, URZ ;  /* 0x0000000805057890 */ /* 0x000fe2000fffe0ff */
        /* <DEDUP_REMOVED lines=24> */
.L_x_4232:
[----:B------:R-:W-:Y:S01]  /*40e0*/  BAR.SYNC.DEFER_BLOCKING 0x0 ;  /* 0x0000000000007b1d */ /* 0x000fe20000010000 */
[----:B------:R-:W-:Y:S01]  /*40f0*/  F2FP.BF16.F32.PACK_AB R35, R24, R48 ;  /* 0x000000301823723e */ /* 0x000fe200000010ff */
        /* <DEDUP_REMOVED lines=13> */
[----:B------:R-:W-:Y:S04]  /*41d0*/  STS.128 [R0], R32 ;  /* 0x0000002000007388 */ /* 0x000fe80000000c00 */
[----:B------:R-:W-:Y:S01]  /*41e0*/  STS.128 [R0+0x10], R36 ;  /* 0x0000102400007388 */ /* 0x000fe20000000c00 */
[----:B------:R-:W-:-:S03]  /*41f0*/  NOP ;  /* 0x0000000000007918 */ /* 0x000fc60000000000 */
[----:B------:R-:W5:Y:S01]  /*4200*/  LDS.128 R32, [R2] ;  /* 0x0000000002207984 */ /* 0x000f620000000c00 */
[----:B------:R-:W0:Y:S01]  /*4210*/  LDC.64 R58, c[0x0][0x478] ;  /* 0x00011e00ff3a7b82 */ /* 0x000e220000000a00 */
[----:B-1----:R-:W-:Y:S02]  /*4220*/  IMAD.WIDE.U32 R40, R44, UR20, R54 ;  /* 0x000000142c287c25 */ /* 0x002fe4000f8e0036 */
[----:B------:R-:W1:Y:S02]  /*4230*/  LDS.128 R36, [R2+0x200] ;  /* 0x0002000002247984 */ /* 0x000e640000000c00 */
[----:B------:R-:W-:Y:S02]  /*4240*/  IMAD R41, R45, UR20, R41 ;  /* 0x000000142d297c24 */ /* 0x000fe4000f8e0229 */
[----:B---3--:R-:W-:Y:S01]  /*4250*/  IMAD.WIDE.U32 R42, R56, UR20, R54 ;  /* 0x00000014382a7c25 */ /* 0x008fe2000f8e0036 */
[----:B------:R-:W3:Y:S03]  /*4260*/  LDC.64 R60, c[0x0][0x418] ;  /* 0x00010600ff3c7b82 */ /* 0x000ee60000000a00 */
[----:B----4-:R-:W-:-:S04]  /*4270*/  IMAD.WIDE.U32 R40, R19, R46, R40 ;  /* 0x0000002e13287225 */ /* 0x010fc800078e0028 */
[----:B------:R-:W-:Y:S01]  /*4280*/  IMAD R43, R57, UR20, R43 ;  /* 0x00000014392b7c24 */ /* 0x000fe2000f8e022b */
[----:B------:R-:W4:Y:S01]  /*4290*/  LDC.64 R62, c[0x0][0x488] ;  /* 0x00012200ff3e7b82 */ /* 0x000f220000000a00 */
[----:B------:R-:W-:Y:S01]  /*42a0*/  IMAD R41, R19, R47, R41 ;  /* 0x0000002f13297224 */ /* 0x000fe200078e0229 */
[----:B0-----:R-:W-:-:S04]  /*42b0*/  LEA R57, P0, R40, R58, 0x1 ;  /* 0x0000003a28397211 */ /* 0x001fc800078008ff */
[----:B------:R-:W-:Y:S02]  /*42c0*/  LEA.HI.X R41, R40, R59, R41, 0x1, P0 ;  /* 0x0000003b28297211 */ /* 0x000fe400000f0c29 */
[----:B------:R-:W-:Y:S01]  /*42d0*/  IADD3 R56, P0, PT, R52, R57, RZ ;  /* 0x0000003934387210 */ /* 0x000fe20007f1e0ff */
[----:B---3--:R-:W-:-:S03]  /*42e0*/  IMAD.WIDE.U32 R42, R19, R60, R42 ;  /* 0x0000003c132a7225 */ /* 0x008fc600078e002a */
[----:B------:R-:W-:Y:S01]  /*42f0*/  IADD3.X R57, PT, PT, R53, R41, RZ, P0, !PT ;  /* 0x0000002935397210 */ /* 0x000fe200007fe4ff */
[----:B------:R-:W-:-:S04]  /*4300*/  IMAD R43, R19, R61, R43 ;  /* 0x0000003d132b7224 */ /* 0x000fc800078e022b */
[----:B-----5:R0:W-:Y:S01]  /*4310*/  STG.E.128 desc[UR18][R56.64], R32 ;  /* 0x0000002038007986 */ /* 0x0201e2000c101d12 */
[----:B----4-:R-:W-:-:S03]  /*4320*/  LEA R61, P1, R42, R62, 0x1 ;  /* 0x0000003e2a3d7211 */ /* 0x010fc600078208ff */
[----:B-1----:R1:W-:Y:S01]  /*4330*/  STG.E.128 desc[UR18][R56.64+0x200], R36 ;  /* 0x0002002438007986 */ /* 0x0023e2000c101d12 */
[----:B------:R-:W-:Y:S01]  /*4340*/  LEA.HI.X R43, R42, R63, R43, 0x1, P1 ;  /* 0x0000003f2a2b7211 */ /* 0x000fe200008f0c2b */
[----:B------:R-:W-:Y:S01]  /*4350*/  BAR.SYNC.DEFER_BLOCKING 0x0 ;  /* 0x0000000000007b1d */ /* 0x000fe20000010000 */
[----:B------:R-:W-:-:S04]  /*4360*/  IADD3 R60, P1, PT, R52, R61, RZ ;  /* 0x0000003d343c7210 */ /* 0x000fc80007f3e0ff */
[----:B------:R-:W-:-:S05]  /*4370*/  IADD3.X R61, PT, PT, R53, R43, RZ, P1, !PT ;  /* 0x0000002b353d7210 */ /* 0x000fca0000ffe4ff */
[----:B0-----:R-:W3:Y:S04]  /*4380*/  LDG.E.128 R32, desc[UR18][R60.64] ;  /* 0x000000123c207981 */ /* 0x001ee8000c1e1d00 */
[----:B-1----:R-:W4:Y:S01]  /*4390*/  LDG.E.128 R36, desc[UR18][R60.64+0x200] ;  /* 0x000200123c247981 */ /* 0x002f22000c1e1d00 */
[----:B------:R-:W-:Y:S02]  /*43a0*/  IADD3 R10, PT, PT, R10, 0x1, RZ ;  /* 0x000000010a0a7810 */ /* 0x000fe40007ffe0ff */
[----:B------:R-:W-:Y:S02]  /*43b0*/  IADD3 R4, P1, PT, R4, 0x400, RZ ;  /* 0x0000040004047810 */ /* 0x000fe40007f3e0ff */
[----:B------:R-:W-:Y:S02]  /*43c0*/  IADD3 R8, P2, PT, R8, 0x400, RZ ;  /* 0x0000040008087810 */ /* 0x000fe40007f5e0ff */
[----:B------:R-:W-:-:S02]  /*43d0*/  IADD3 R9, P3, PT, R9, 0x400, RZ ;  /* 0x0000040009097810 */ /* 0x000fc40007f7e0ff */
[----:B------:R-:W-:Y:S02]  /*43e0*/  IADD3.X R3, PT, PT, RZ, R3, RZ, P1, !PT ;  /* 0x00000003ff037210 */ /* 0x000fe40000ffe4ff */
[----:B------:R-:W-:Y:S02]  /*43f0*/  IADD3.X R6, PT, PT, RZ, R6, RZ, P2, !PT ;  /* 0x00000006ff067210 */ /* 0x000fe400017fe4ff */
[----:B------:R-:W-:Y:S01]  /*4400*/  IADD3.X R7, PT, PT, RZ, R7, RZ, P3, !PT ;  /* 0x00000007ff077210 */ /* 0x000fe20001ffe4ff */
[----:B---3--:R-:W-:Y:S04]  /*4410*/  STS.128 [R2], R32 ;  /* 0x0000002002007388 */ /* 0x008fe80000000c00 */
[----:B----4-:R-:W-:Y:S01]  /*4420*/  STS.128 [R2+0x200], R36 ;  /* 0x0002002402007388 */ /* 0x010fe20000000c00 */
        /* <DEDUP_REMOVED lines=10> */
[----:B------:R0:W-:Y:S01]  /*44d0*/  MUFU.EX2 R64, R38 ;  /* 0x0000002600407308 */ /* 0x0001e20000000800 */
[----:B------:R-:W-:Y:S01]  /*44e0*/  PRMT R41, R40, 0x7632, R41 ;  /* 0x0000763228297816 */ /* 0x000fe20000000029 */
[----:B------:R-:W-:Y:S01]  /*44f0*/  FMUL.FTZ R37, R56, -1.4426950216293334961 ;  /* 0xbfb8aa3b38257820 */ /* 0x000fe20000410000 */
[----:B------:R-:W-:Y:S01]  /*4500*/  SHF.L.U32 R59, R40, 0x10, RZ ;  /* 0x00000010283b7819 */ /* 0x000fe200000006ff */
[----:B------:R-:W-:Y:S01]  /*4510*/  FMUL.FTZ R36, R57, -1.4426950216293334961 ;  /* 0xbfb8aa3b39247820 */ /* 0x000fe20000410000 */
[C---:B------:R-:W-:Y:S01]  /*4520*/  PRMT R40, R41.reuse, 0x7632, R40 ;  /* 0x0000763229287816 */ /* 0x040fe20000000028 */
[----:B------:R-:W1:Y:S01]  /*4530*/  MUFU.EX2 R61, R37 ;  /* 0x00000025003d7308 */ /* 0x000e620000000800 */
[----:B------:R-:W-:Y:S01]  /*4540*/  SHF.L.U32 R41, R41, 0x10, RZ ;  /* 0x0000001029297819 */ /* 0x000fe200000006ff */
[----:B------:R-:W-:Y:S01]  /*4550*/  FMUL.FTZ R63, R58, -1.4426950216293334961 ;  /* 0xbfb8aa3b3a3f7820 */ /* 0x000fe20000410000 */
[C---:B0-----:R-:W-:Y:S01]  /*4560*/  PRMT R38, R45.reuse, 0x7632, R38 ;  /* 0x000076322d267816 */ /* 0x041fe20000000026 */
[----:B------:R0:W-:Y:S01]  /*4570*/  MUFU.EX2 R60, R36 ;  /* 0x00000024003c7308 */ /* 0x0001e20000000800 */
[----:B------:R-:W-:Y:S01]  /*4580*/  SHF.L.U32 R33, R45, 0x10, RZ ;  /* 0x000000102d217819 */ /* 0x000fe200000006ff */
[----:B------:R-:W-:Y:S01]  /*4590*/  FMUL.FTZ R62, R59, -1.4426950216293334961 ;  /* 0xbfb8aa3b3b3e7820 */ /* 0x000fe20000410000 */
[----:B------:R-:W-:Y:S01]  /*45a0*/  PRMT R39, R44, 0x7632, R39 ;  /* 0x000076322c277816 */ /* 0x000fe20000000027 */
[----:B------:R3:W-:Y:S01]  /*45b0*/  MUFU.EX2 R68, R67 ;  /* 0x0000004300447308 */ /* 0x0007e20000000800 */
[----:B------:R-:W-:Y:S01]  /*45c0*/  SHF.L.U32 R35, R47, 0x10, RZ ;  /* 0x000000102f237819 */ /* 0x000fe200000006ff */
[----:B------:R-:W-:Y:S01]  /*45d0*/  FMUL.FTZ R65, R33, -1.4426950216293334961 ;  /* 0xbfb8aa3b21417820 */ /* 0x000fe20000410000 */
[----:B------:R-:W-:Y:S01]  /*45e0*/  SHF.L.U32 R40, R40, 0x10, RZ ;  /* 0x0000001028287819 */ /* 0x000fe200000006ff */
[----:B------:R-:W-:Y:S01]  /*45f0*/  MUFU.EX2 R63, R63 ;  /* 0x0000003f003f7308 */ /* 0x000fe20000000800 */
[----:B0-----:R-:W-:Y:S01]  /*4600*/  FMUL.FTZ R36, R41, -1.4426950216293334961 ;  /* 0xbfb8aa3b29247820 */ /* 0x001fe20000410000 */
[----:B------:R-:W-:Y:S01]  /*4610*/  SHF.L.U32 R38, R38, 0x10, RZ ;  /* 0x0000001026267819 */ /* 0x000fe200000006ff */
[----:B------:R-:W-:Y:S01]  /*4620*/  FMUL.FTZ R69, R35, -1.4426950216293334961 ;  /* 0xbfb8aa3b23457820 */ /* 0x000fe20000410000 */
[----:B------:R-:W-:Y:S01]  /*4630*/  PRMT R43, R43, 0x7632, R43 ;  /* 0x000076322b2b7816 */ /* 0x000fe2000000002b */
[----:B------:R0:W-:Y:S01]  /*4640*/  MUFU.EX2 R44, R36 ;  /* 0x00000024002c7308 */ /* 0x0001e20000000800 */
[----:B---3--:R-:W-:Y:S01]  /*4650*/  PRMT R67, R47, 0x7632, R67 ;  /* 0x000076322f437816 */ /* 0x008fe20000000043 */
[----:B------:R-:W-:Y:S01]  /*4660*/  FMUL.FTZ R45, R40, -1.4426950216293334961 ;  /* 0xbfb8aa3b282d7820 */ /* 0x000fe20000410000 */
[----:B------:R-:W-:Y:S01]  /*4670*/  PRMT R37, R46, 0x7632, R37 ;  /* 0x000076322e257816 */ /* 0x000fe20000000025 */
[----:B------:R3:W4:Y:S01]  /*4680*/  MUFU.EX2 R66, R65 ;  /* 0x0000004100427308 */ /* 0x0007220000000800 */
[----:B------:R-:W-:Y:S01]  /*4690*/  SHF.L.U32 R39, R39, 0x10, RZ ;  /* 0x0000001027277819 */ /* 0x000fe200000006ff */
[----:B-1----:R-:W-:Y:S01]  /*46a0*/  FADD.FTZ R61, R61, 1 ;  /* 0x3f8000003d3d7421 */ /* 0x002fe20000010000 */
[----:B------:R-:W-:Y:S01]  /*46b0*/  PRMT R42, R42, 0x7632, R42 ;  /* 0x000076322a2a7816 */ /* 0x000fe2000000002a */
[----:B------:R1:W5:Y:S01]  /*46c0*/  MUFU.EX2 R70, R69 ;  /* 0x0000004500467308 */ /* 0x0003620000000800 */
[----:B0-----:R-:W-:Y:S01]  /*46d0*/  SHF.L.U32 R36, R67, 0x10, RZ ;  /* 0x0000001043247819 */ /* 0x001fe200000006ff */
[----:B------:R-:W-:Y:S01]  /*46e0*/  FMUL.FTZ R67, R38, -1.4426950216293334961 ;  /* 0xbfb8aa3b26437820 */ /* 0x000fe20000410000 */
[----:B------:R-:W-:Y:S01]  /*46f0*/  SHF.L.U32 R43, R43, 0x10, RZ ;  /* 0x000000102b2b7819 */ /* 0x000fe200000006ff */
[----:B------:R-:W0:Y:S01]  /*4700*/  MUFU.EX2 R45, R45 ;  /* 0x0000002d002d7308 */ /* 0x000e220000000800 */
[----:B------:R-:W-:Y:S01]  /*4710*/  SHF.L.U32 R37, R37, 0x10, RZ ;  /* 0x0000001025257819 */ /* 0x000fe200000006ff */
[----:B---3--:R-:W-:Y:S01]  /*4720*/  FMUL.FTZ R65, R39, -1.4426950216293334961 ;  /* 0xbfb8aa3b27417820 */ /* 0x008fe20000410000 */
[----:B------:R-:W-:Y:S01]  /*4730*/  SHF.L.U32 R42, R42, 0x10, RZ ;  /* 0x000000102a2a7819 */ /* 0x000fe200000006ff */
[----:B------:R-:W-:Y:S01]  /*4740*/  FMUL.FTZ R71, R36, -1.4426950216293334961 ;  /* 0xbfb8aa3b24477820 */ /* 0x000fe20000410000 */
[----:B------:R-:W-:Y:S01]  /*4750*/  FMUL.FTZ R47, R43, -1.4426950216293334961 ;  /* 0xbfb8aa3b2b2f7820 */ /* 0x000fe20000410000 */
[----:B-1----:R-:W-:Y:S01]  /*4760*/  FMUL.FTZ R69, R37, -1.4426950216293334961 ;  /* 0xbfb8aa3b25457820 */ /* 0x002fe20000410000 */
[----:B------:R-:W1:Y:S01]  /*4770*/  MUFU.EX2 R67, R67 ;  /* 0x0000004300437308 */ /* 0x000e620000000800 */
[----:B------:R-:W-:Y:S01]  /*4780*/  FMUL.FTZ R46, R42, -1.4426950216293334961 ;  /* 0xbfb8aa3b2a2e7820 */ /* 0x000fe20000410000 */
[----:B------:R-:W-:Y:S01]  /*4790*/  FADD.FTZ R64, R64, 1 ;  /* 0x3f80000040407421 */ /* 0x000fe20000010000 */
[----:B----4-:R-:W-:Y:S01]  /*47a0*/  FADD.FTZ R66, R66, 1 ;  /* 0x3f80000042427421 */ /* 0x010fe20000010000 */
[----:B------:R-:W3:Y:S01]  /*47b0*/  MUFU.EX2 R65, R65 ;  /* 0x0000004100417308 */ /* 0x000ee20000000800 */
[----:B-----5:R-:W-:Y:S01]  /*47c0*/  FADD.FTZ R70, R70, 1 ;  /* 0x3f80000046467421 */ /* 0x020fe20000010000 */
[----:B------:R-:W-:Y:S01]  /*47d0*/  FADD.FTZ R44, R44, 1 ;  /* 0x3f8000002c2c7421 */ /* 0x000fe20000010000 */
[----:B------:R-:W-:Y:S01]  /*47e0*/  FADD.FTZ R60, R60, 1 ;  /* 0x3f8000003c3c7421 */ /* 0x000fe20000010000 */
[----:B------:R-:W4:Y:S01]  /*47f0*/  MUFU.EX2 R71, R71 ;  /* 0x0000004700477308 */ /* 0x000f220000000800 */
[----:B0-----:R-:W-:Y:S01]  /*4800*/  FADD.FTZ R45, R45, 1 ;  /* 0x3f8000002d2d7421 */ /* 0x001fe20000010000 */
[----:B------:R-:W-:Y:S01]  /*4810*/  FADD.FTZ R68, R68, 1 ;  /* 0x3f80000044447421 */ /* 0x000fe20000010000 */
[----:B------:R-:W-:Y:S01]  /*4820*/  FADD.FTZ R63, R63, 1 ;  /* 0x3f8000003f3f7421 */ /* 0x000fe20000010000 */
[----:B------:R-:W-:Y:S01]  /*4830*/  MUFU.RCP R75, R61 ;  /* 0x0000003d004b7308 */ /* 0x000fe20000001000 */
[----:B-1----:R-:W-:Y:S01]  /*4840*/  FADD.FTZ R67, R67, 1 ;  /* 0x3f80000043437421 */ /* 0x002fe20000010000 */
[----:B---3--:R-:W-:-:S06]  /*4850*/  FADD.FTZ R65, R65, 1 ;  /* 0x3f80000041417421 */ /* 0x008fcc0000010000 */
[----:B------:R-:W0:Y:S01]  /*4860*/  MUFU.EX2 R62, R62 ;  /* 0x0000003e003e7308 */ /* 0x000e220000000800 */
[----:B----4-:R-:W-:-:S03]  /*4870*/  FADD.FTZ R71, R71, 1 ;  /* 0x3f80000047477421 */ /* 0x010fc60000010000 */
[----:B------:R-:W-:Y:S04]  /*4880*/  MUFU.EX2 R47, R47 ;  /* 0x0000002f002f7308 */ /* 0x000fe80000000800 */
[----:B------:R-:W1:Y:S04]  /*4890*/  MUFU.EX2 R69, R69 ;  /* 0x0000004500457308 */ /* 0x000e680000000800 */
[----:B------:R-:W3:Y:S01]  /*48a0*/  MUFU.EX2 R46, R46 ;  /* 0x0000002e002e7308 */ /* 0x000ee20000000800 */
[----:B0-----:R-:W-:-:S03]  /*48b0*/  FADD.FTZ R62, R62, 1 ;  /* 0x3f8000003e3e7421 */ /* 0x001fc60000010000 */
[----:B------:R-:W0:Y:S01]  /*48c0*/  MUFU.RCP R77, R64 ;  /* 0x00000040004d7308 */ /* 0x000e220000001000 */
[----:B-1----:R-:W-:-:S07]  /*48d0*/  FADD.FTZ R69, R69, 1 ;  /* 0x3f80000045457421 */ /* 0x002fce0000010000 */
[----:B------:R-:W-:Y:S01]  /*48e0*/  MUFU.RCP R72, R44 ;  /* 0x0000002c00487308 */ /* 0x000fe20000001000 */
[----:B---3--:R-:W-:-:S07]  /*48f0*/  FADD.FTZ R46, R46, 1 ;  /* 0x3f8000002e2e7421 */ /* 0x008fce0000010000 */
[----:B------:R1:W-:Y:S01]  /*4900*/  MUFU.RCP R74, R60 ;  /* 0x0000003c004a7308 */ /* 0x0003e20000001000 */
[----:B0-----:R-:W-:-:S04]  /*4910*/  FMUL.FTZ R32, R32, R77 ;  /* 0x0000004d20207220 */ /* 0x001fc80000410000 */
[----:B------:R-:W-:-:S03]  /*4920*/  FMUL.FTZ R32, R32, R31 ;  /* 0x0000001f20207220 */ /* 0x000fc60000410000 */
[----:B------:R-:W0:Y:S01]  /*4930*/  MUFU.RCP R66, R66 ;  /* 0x0000004200427308 */ /* 0x000e220000001000 */
[----:B-1----:R-:W-:Y:S01]  /*4940*/  FADD.FTZ R60, R47, 1 ;  /* 0x3f8000002f3c7421 */ /* 0x002fe20000010000 */
[----:B------:R-:W-:-:S04]  /*4950*/  FMUL.FTZ R47, R56, R75 ;  /* 0x0000004b382f7220 */ /* 0x000fc80000410000 */
[----:B------:R-:W-:Y:S02]  /*4960*/  FMUL.FTZ R47, R47, R48 ;  /* 0x000000302f2f7220 */ /* 0x000fe40000410000 */
[----:B------:R-:W-:Y:S08]  /*4970*/  MUFU.RCP R61, R45 ;  /* 0x0000002d003d7308 */ /* 0x000ff00000001000 */
[----:B------:R-:W-:Y:S01]  /*4980*/  MUFU.RCP R79, R68 ;  /* 0x00000044004f7308 */ /* 0x000fe20000001000 */
[----:B0-----:R-:W-:-:S04]  /*4990*/  FMUL.FTZ R33, R33, R66 ;  /* 0x0000004221217220 */ /* 0x001fc80000410000 */
[----:B------:R-:W-:-:S03]  /*49a0*/  FMUL.FTZ R33, R33, R30 ;  /* 0x0000001e21217220 */ /* 0x000fc60000410000 */
[----:B------:R-:W0:Y:S08]  /*49b0*/  MUFU.RCP R70, R70 ;  /* 0x0000004600467308 */ /* 0x000e300000001000 */
[----:B------:R-:W-:Y:S08]  /*49c0*/  MUFU.RCP R64, R65 ;  /* 0x0000004100407308 */ /* 0x000ff00000001000 */
[----:B------:R-:W1:Y:S01]  /*49d0*/  MUFU.RCP R67, R67 ;  /* 0x0000004300437308 */ /* 0x000e620000001000 */
[----:B0-----:R-:W-:-:S04]  /*49e0*/  FMUL.FTZ R35, R35, R70 ;  /* 0x0000004623237220 */ /* 0x001fc80000410000 */
[----:B------:R-:W-:-:S03]  /*49f0*/  FMUL.FTZ R35, R35, R28 ;  /* 0x0000001c23237220 */ /* 0x000fc60000410000 */
[----:B------:R-:W0:Y:S08]  /*4a00*/  MUFU.RCP R56, R69 ;  /* 0x0000004500387308 */ /* 0x000e300000001000 */
[----:B------:R-:W3:Y:S01]  /*4a10*/  MUFU.RCP R63, R63 ;  /* 0x0000003f003f7308 */ /* 0x000ee20000001000 */
[----:B-1----:R-:W-:-:S04]  /*4a20*/  FMUL.FTZ R31, R38, R67 ;  /* 0x00000043261f7220 */ /* 0x002fc80000410000 */
[----:B------:R-:W-:-:S03]  /*4a30*/  FMUL.FTZ R28, R31, R22 ;  /* 0x000000161f1c7220 */ /* 0x000fc60000410000 */
[----:B------:R-:W1:Y:S01]  /*4a40*/  MUFU.RCP R71, R71 ;  /* 0x0000004700477308 */ /* 0x000e620000001000 */
[----:B0-----:R-:W-:-:S04]  /*4a50*/  FMUL.FTZ R30, R37, R56 ;  /* 0x00000038251e7220 */ /* 0x001fc80000410000 */
[----:B------:R-:W-:-:S03]  /*4a60*/  FMUL.FTZ R31, R30, R21 ;  /* 0x000000151e1f7220 */ /* 0x000fc60000410000 */
[----:B------:R-:W0:Y:S01]  /*4a70*/  MUFU.RCP R62, R62 ;  /* 0x0000003e003e7308 */ /* 0x000e220000001000 */
[----:B---3--:R-:W-:Y:S01]  /*4a80*/  FMUL.FTZ R45, R58, R63 ;  /* 0x0000003f3a2d7220 */ /* 0x008fe20000410000 */
[----:B------:R-:W-:-:S03]  /*4a90*/  FMUL.FTZ R58, R57, R74 ;  /* 0x0000004a393a7220 */ /* 0x000fc60000410000 */
[----:B------:R-:W-:Y:S01]  /*4aa0*/  FMUL.FTZ R45, R45, R50 ;  /* 0x000000322d2d7220 */ /* 0x000fe20000410000 */
[----:B------:R-:W-:Y:S02]  /*4ab0*/  FMUL.FTZ R58, R58, R49 ;  /* 0x000000313a3a7220 */ /* 0x000fe40000410000 */
[----:B------:R3:W4:Y:S01]  /*4ac0*/  MUFU.RCP R73, R46 ;  /* 0x0000002e00497308 */ /* 0x0007220000001000 */
[----:B-1----:R-:W-:-:S04]  /*4ad0*/  FMUL.FTZ R37, R36, R71 ;  /* 0x0000004724257220 */ /* 0x002fc80000410000 */
[----:B------:R-:W-:Y:S01]  /*4ae0*/  FMUL.FTZ R30, R37, R20 ;  /* 0x00000014251e7220 */ /* 0x000fe20000410000 */
[----:B------:R-:W-:Y:S02]  /*4af0*/  F2FP.BF16.F32.PACK_AB R37, R28, R33 ;  /* 0x000000211c25723e */ /* 0x000fe400000010ff */
[----:B------:R-:W1:Y:S01]  /*4b00*/  MUFU.RCP R60, R60 ;  /* 0x0000003c003c7308 */ /* 0x000e620000001000 */
[----:B---3--:R-:W-:Y:S01]  /*4b10*/  FMUL.FTZ R46, R41, R72 ;  /* 0x00000048292e7220 */ /* 0x008fe20000410000 */
[----:B------:R-:W-:Y:S01]  /*4b20*/  FMUL.FTZ R41, R40, R61 ;  /* 0x0000003d28297220 */ /* 0x000fe20000410000 */
[----:B------:R-:W-:Y:S01]  /*4b30*/  FMUL.FTZ R40, R34, R79 ;  /* 0x0000004f22287220 */ /* 0x000fe20000410000 */
[----:B------:R-:W-:Y:S01]  /*4b40*/  FMUL.FTZ R34, R39, R64 ;  /* 0x0000004027227220 */ /* 0x000fe20000410000 */
[----:B0-----:R-:W-:Y:S01]  /*4b50*/  FMUL.FTZ R44, R59, R62 ;  /* 0x0000003e3b2c7220 */ /* 0x001fe20000410000 */
[----:B------:R-:W-:Y:S01]  /*4b60*/  FMUL.FTZ R27, R46, R27 ;  /* 0x0000001b2e1b7220 */ /* 0x000fe20000410000 */
[----:B------:R-:W-:Y:S01]  /*4b70*/  FMUL.FTZ R40, R40, R29 ;  /* 0x0000001d28287220 */ /* 0x000fe20000410000 */
[----:B------:R-:W-:Y:S01]  /*4b80*/  FMUL.FTZ R29, R34, R23 ;  /* 0x00000017221d7220 */ /* 0x000fe20000410000 */
[----:B------:R-:W-:Y:S01]  /*4b90*/  FMUL.FTZ R44, R44, R51 ;  /* 0x000000332c2c7220 */ /* 0x000fe20000410000 */
[----:B----4-:R-:W-:Y:S01]  /*4ba0*/  FMUL.FTZ R42, R42, R73 ;  /* 0x000000492a2a7220 */ /* 0x010fe20000410000 */
[----:B------:R-:W-:Y:S01]  /*4bb0*/  FMUL.FTZ R26, R41, R26 ;  /* 0x0000001a291a7220 */ /* 0x000fe20000410000 */
[----:B------:R-:W-:-:S02]  /*4bc0*/  F2FP.BF16.F32.PACK_AB R39, R30, R35 ;  /* 0x000000231e27723e */ /* 0x000fc400000010ff */
[----:B------:R-:W-:Y:S01]  /*4bd0*/  FMUL.FTZ R25, R42, R25 ;  /* 0x000000192a197220 */ /* 0x000fe20000410000 */
[----:B------:R-:W-:Y:S01]  /*4be0*/  F2FP.BF16.F32.PACK_AB R36, R29, R32 ;  /* 0x000000201d24723e */ /* 0x000fe200000010ff */
[----:B------:R-:W0:Y:S01]  /*4bf0*/  LDC.64 R34, c[0x0][0x438] ;  /* 0x00010e00ff227b82 */ /* 0x000e220000000a00 */
[----:B------:R-:W-:Y:S01]  /*4c00*/  F2FP.BF16.F32.PACK_AB R21, R26, R45 ;  /* 0x0000002d1a15723e */ /* 0x000fe200000010ff */
[----:B-1----:R-:W-:Y:S01]  /*4c10*/  FMUL.FTZ R43, R43, R60 ;  /* 0x0000003c2b2b7220 */ /* 0x002fe20000410000 */
[----:B------:R-:W-:Y:S02]  /*4c20*/  F2FP.BF16.F32.PACK_AB R22, R25, R58 ;  /* 0x0000003a1916723e */ /* 0x000fe400000010ff */
[----:B------:R-:W-:Y:S01]  /*4c30*/  F2FP.BF16.F32.PACK_AB R20, R27, R44 ;  /* 0x0000002c1b14723e */ /* 0x000fe200000010ff */
[----:B------:R-:W-:Y:S01]  /*4c40*/  FMUL.FTZ R24, R43, R24 ;  /* 0x000000182b187220 */ /* 0x000fe20000410000 */
[----:B------:R-:W-:Y:S01]  /*4c50*/  F2FP.BF16.F32.PACK_AB R38, R31, R40 ;  /* 0x000000281f26723e */ /* 0x000fe200000010ff */
[----:B------:R-:W-:Y:S03]  /*4c60*/  BAR.SYNC.DEFER_BLOCKING 0x0 ;  /* 0x0000000000007b1d */ /* 0x000fe60000010000 */
[----:B------:R-:W-:-:S05]  /*4c70*/  F2FP.BF16.F32.PACK_AB R23, R24, R47 ;  /* 0x0000002f1817723e */ /* 0x000fca00000010ff */
[----:B------:R-:W1:Y:S08]  /*4c80*/  LDC.64 R32, c[0x0][0x430] ;  /* 0x00010c00ff207b82 */ /* 0x000e700000000a00 */
[----:B------:R-:W3:Y:S01]  /*4c90*/  LDC.64 R40, c[0x0][0x490] ;  /* 0x00012400ff287b82 */ /* 0x000ee20000000a00 */
[----:B------:R3:W-:Y:S04]  /*4ca0*/  STS.128 [R0], R20 ;  /* 0x0000001400007388 */ /* 0x0007e80000000c00 */
[----:B------:R-:W-:Y:S01]  /*4cb0*/  STS.128 [R0+0x10], R36 ;  /* 0x0000102400007388 */ /* 0x000fe20000000c00 */
[----:B------:R-:W-:-:S03]  /*4cc0*/  NOP ;  /* 0x0000000000007918 */ /* 0x000fc60000000000 */
[----:B------:R-:W4:Y:S01]  /*4cd0*/  LDS.128 R24, [R2] ;  /* 0x0000000002187984 */ /* 0x000f220000000c00 */
[----:B-1----:R-:W-:-:S03]  /*4ce0*/  IMAD.WIDE.U32 R54, R32, UR20, R54 ;  /* 0x0000001420367c25 */ /* 0x002fc6000f8e0036 */
[----:B------:R-:W1:Y:S01]  /*4cf0*/  LDS.128 R28, [R2+0x200] ;  /* 0x00020000021c7984 */ /* 0x000e620000000c00 */
[----:B------:R-:W-:Y:S02]  /*4d00*/  IMAD R55, R33, UR20, R55 ;  /* 0x0000001421377c24 */ /* 0x000fe4000f8e0237 */
[----:B0-----:R-:W-:-:S04]  /*4d10*/  IMAD.WIDE.U32 R32, R19, R34, R54 ;  /* 0x0000002213207225 */ /* 0x001fc800078e0036 */
[----:B------:R-:W-:Y:S01]  /*4d20*/  IMAD R33, R19, R35, R33 ;  /* 0x0000002313217224 */ /* 0x000fe200078e0221 */
[----:B---3--:R-:W-:-:S04]  /*4d30*/  LEA R21, P0, R32, R40, 0x1 ;  /* 0x0000002820157211 */ /* 0x008fc800078008ff */
[----:B------:R-:W-:Y:S02]  /*4d40*/  LEA.HI.X R33, R32, R41, R33, 0x1, P0 ;  /* 0x0000002920217211 */ /* 0x000fe400000f0c21 */
[----:B------:R-:W-:-:S04]  /*4d50*/  IADD3 R20, P0, PT, R52, R21, RZ ;  /* 0x0000001534147210 */ /* 0x000fc80007f1e0ff */
[----:B------:R-:W-:Y:S02]  /*4d60*/  IADD3.X R21, PT, PT, R53, R33, RZ, P0, !PT ;  /* 0x0000002135157210 */ /* 0x000fe400007fe4ff */
[----:B--2---:R-:W-:-:S03]  /*4d70*/  ISETP.GE.AND P0, PT, R10, UR5, PT ;  /* 0x000000050a007c0c */ /* 0x004fc6000bf06270 */
[----:B----4-:R0:W-:Y:S04]  /*4d80*/  STG.E.128 desc[UR18][R20.64], R24 ;  /* 0x0000001814007986 */ /* 0x0101e8000c101d12 */
[----:B-1----:R0:W-:Y:S06]  /*4d90*/  STG.E.128 desc[UR18][R20.64+0x200], R28 ;  /* 0x0002001c14007986 */ /* 0x0021ec000c101d12 */
[----:B------:R-:W-:Y:S05]  /*4da0*/  @!P0 BRA `(.L_x_4236) ;  /* 0xffffffb800548947 */ /* 0x000fea000383ffff */
[----:B------:R-:W-:Y:S05]  /*4db0*/  EXIT ;  /* 0x000000000000794d */ /* 0x000fea0003800000 */
.L_x_4237:
        /* <DEDUP_REMOVED lines=12> */
.L_x_5121:


//--------------------- .text._Z25selective_scan_fwd_kernelI32Selective_Scan_fwd_kernel_traitsILi32ELi16ELi1ELb1ELb1ELb0ELb0EN3c108BFloat16EfEEv13SSMParamsBase --------------------------
	.section	.text._Z25selective_scan_fwd_kernelI32Selective_Scan_fwd_kernel_traitsILi32ELi16ELi1ELb1ELb1ELb0ELb0EN3c108BFloat16EfEEv13SSMParamsBase,"ax",@progbits
	.align	128
        .global         _Z25selective_scan_fwd_kernelI32Selective_Scan_fwd_kernel_traitsILi32ELi16ELi1ELb1ELb1ELb0ELb0EN3c108BFloat16EfEEv13SSMParamsBase
        .type           _Z25selective_scan_fwd_kernelI32Selective_Scan_fwd_kernel_traitsILi32ELi16ELi1ELb1ELb1ELb0ELb0EN3c108BFloat16EfEEv13SSMParamsBase,@function
        .size           _Z25selective_scan_fwd_kernelI32Selective_Scan_fwd_kernel_traitsILi32ELi16ELi1ELb1ELb1ELb0ELb0EN3c108BFloat16EfEEv13SSMParamsBase,(.L_x_5122 - _Z25selective_scan_fwd_kernelI32Selective_Scan_fwd_kernel_traitsILi32ELi16ELi1ELb1ELb1ELb0ELb0EN3c108BFloat16EfEEv13SSMParamsBase)
        .other          _Z25selective_scan_fwd_kernelI32Selective_Scan_fwd_kernel_traitsILi32ELi16ELi1ELb1ELb1ELb0ELb0EN3c108BFloat16EfEEv13SSMParamsBase,@"STO_CUDA_ENTRY STV_DEFAULT"
_Z25selective_scan_fwd_kernelI32Selective_Scan_fwd_kernel_traitsILi32ELi16ELi1ELb1ELb1ELb0ELb0EN3c108BFloat16EfEEv13SSMParamsBase:
.text._Z25selective_scan_fwd_kernelI32Selective_Scan_fwd_kernel_traitsILi32ELi16ELi1ELb1ELb1ELb0ELb0EN3c108BFloat16EfEEv13SSMParamsBase:
        /* <DEDUP_REMOVED lines=113> */
.L_x_4274:
[----:B------:R-:W-:Y:S01]  /*0710*/  BAR.SYNC.DEFER_BLOCKING 0x0 ;  /* 0x0000000000007b1d */ /* 0x000fe20000010000 */
[----:B------:R-:W-:-:S04]  /*0720*/  IADD3 R8, P0, PT, R2, R45, RZ ;  /* 0x0000002d02087210 */ /* 0x000fc80007f1e0ff */
[----:B------:R-:W-:-:S03]  /*0730*/  IADD3.X R9, PT, PT, R3, R49, RZ, P0, !PT ;  /* 0x0000003103097210 */ /* 0x000fc600007fe4ff */
[----:B------:R-:W0:Y:S02]  /*0740*/  LDC R30, c[0x0][0x38c] ;  /* 0x0000e300ff1e7b82 */ /* 0x000e240000000800 */
[----:B-1----:R-:W2:Y:S04]  /*0750*/  LDG.E.128 R16, desc[UR16][R8.64] ;  /* 0x0000001008107981 */ /* 0x002ea8000c1e1d00 */
        /* <DEDUP_REMOVED lines=72> */
.L_x_4239:
[----:B------:R-:W-:Y:S05]  /*0be0*/  BSYNC.RECONVERGENT B0 ;  /* 0x0000000000007941 */ /* 0x000fea0003800200 */
.L_x_4238:
        /* <DEDUP_REMOVED lines=37> */
.L_x_4241:
[----:B------:R-:W-:Y:S05]  /*0e40*/  BSYNC.RECONVERGENT B0 ;  /* 0x0000000000007941 */ /* 0x000fea0003800200 */
.L_x_4240:
        /* <DEDUP_REMOVED lines=36> */
.L_x_4243:
[----:B------:R-:W-:Y:S05]  /*1090*/  BSYNC.RECONVERGENT B0 ;  /* 0x0000000000007941 */ /* 0x000fea0003800200 */
.L_x_4242:
        /* <DEDUP_REMOVED lines=37> */
.L_x_4245:
[----:B------:R-:W-:Y:S05]  /*12f0*/  BSYNC.RECONVERGENT B0 ;  /* 0x0000000000007941 */ /* 0x000fea0003800200 */
.L_x_4244:
        /* <DEDUP_REMOVED lines=36> */
.L_x_4247:
[----:B------:R-:W-:Y:S05]  /*1540*/  BSYNC.RECONVERGENT B0 ;  /* 0x0000000000007941 */ /* 0x000fea0003800200 */
.L_x_4246:
        /* <DEDUP_REMOVED lines=38> */
.L_x_4249:
[----:B------:R-:W-:Y:S05]  /*17b0*/  BSYNC.RECONVERGENT B0 ;  /* 0x0000000000007941 */ /* 0x000fea0003800200 */
.L_x_4248:
[----:B------:R-:W-:Y:S01]  /*17c0*/  SHF.L.U32 R17, R11, 0x10, RZ ;  /* 0x000000100b117819 */ /* 0x000fe200000006ff */
[----:B------:R-:W-:Y:S01]  /*17d0*/  BSSY.RECONVERGENT B0, `(.L_x_4250) ;  /* 0x0000026000007945 */ /* 0x000fe20003800200 */
[----:B------:R-:W-:Y:S02]  /*17e0*/  PRMT R8, R13, 0x7632, R8 ;  /* 0x000076320d087816 */ /* 0x000fe40000000008 */
        /* <DEDUP_REMOVED lines=36> */
.L_x_4251:
[----:B------:R-:W-:Y:S05]  /*1a30*/  BSYNC.RECONVERGENT B0 ;  /* 0x0000000000007941 */ /* 0x000fea0003800200 */
.L_x_4250:
        /* <DEDUP_REMOVED lines=41> */
.L_x_4253:
[----:B------:R-:W-:Y:S05]  /*1cd0*/  BSYNC.RECONVERGENT B0 ;  /* 0x0000000000007941 */ /* 0x000fea0003800200 */
.L_x_4252:
        /* <DEDUP_REMOVED lines=40> */
.L_x_4255:
[----:B------:R-:W-:Y:S05]  /*1f60*/  BSYNC.RECONVERGENT B0 ;  /* 0x0000000000007941 */ /* 0x000fea0003800200 */
.L_x_4254:
        /* <DEDUP_REMOVED lines=41> */
.L_x_4257:
[----:B------:R-:W-:Y:S05]  /*2200*/  BSYNC.RECONVERGENT B0 ;  /* 0x0000000000007941 */ /* 0x000fea0003800200 */
.L_x_4256:
[----:B------:R-:W-:Y:S01]  /*2210*/  SHF.L.U32 R17, R18, 0x10, RZ ;  /* 0x0000001012117819 */ /* 0x000fe200000006ff */
[----:B------:R-:W-:Y:S01]  /*2220*/  BSSY.RECONVERGENT B0, `(.L_x_4258) ;  /* 0x0000026000007945 */ /* 0x000fe20003800200 */
[C---:B------:R-:W-:Y:S02]  /*2230*/  SHF.L.U32 R15, R7.reuse, 0x10, RZ ;  /* 0x00000010070f7819 */ /* 0x040fe400000006ff */
[----:B------:R-:W-:Y:S01]  /*2240*/  PRMT R12, R7, 0x7632, R12 ;  /* 0x00007632070c7816 */ /* 0x000fe2000000000c */
[----:B------:R-:W-:Y:S01]  /*2250*/  FADD.FTZ R68, R17, R34 ;  /* 0x0000002211447221 */ /* 0x000fe20000010000 */
[----:B------:R-:W-:Y:S02]  /*2260*/  FSETP.GTU.FTZ.AND P2, PT, R67, 20, PT ;  /* 0x41a000004300780b */ /* 0x000fe40003f5c000 */
        /* <DEDUP_REMOVED lines=33> */
.L_x_4259:
[----:B------:R-:W-:Y:S05]  /*2480*/  BSYNC.RECONVERGENT B0 ;  /* 0x0000000000007941 */ /* 0x000fea0003800200 */
.L_x_4258:
        /* <DEDUP_REMOVED lines=43> */
.L_x_4261:
[----:B------:R-:W-:Y:S05]  /*2740*/  BSYNC.RECONVERGENT B0 ;  /* 0x0000000000007941 */ /* 0x000fea0003800200 */
.L_x_4260:
        /* <DEDUP_REMOVED lines=32> */
.L_x_4263:
[----:B------:R-:W-:Y:S05]  /*2950*/  BSYNC.RECONVERGENT B0 ;  /* 0x0000000000007941 */ /* 0x000fea0003800200 */
.L_x_4262:
        /* <DEDUP_REMOVED lines=32> */
.L_x_4265:
[----:B------:R-:W-:Y:S05]  /*2b60*/  BSYNC.RECONVERGENT B0 ;  /* 0x0000000000007941 */ /* 0x000fea0003800200 */
.L_x_4264:
        /* <DEDUP_REMOVED lines=32> */
.L_x_4267:
[----:B------:R-:W-:Y:S05]  /*2d70*/  BSYNC.RECONVERGENT B0 ;  /* 0x0000000000007941 */ /* 0x000fea0003800200 */
.L_x_4266:
        /* <DEDUP_REMOVED lines=32> */
.L_x_4269:
[----:B------:R-:W-:Y:S05]  /*2f80*/  BSYNC.RECONVERGENT B0 ;  /* 0x0000000000007941 */ /* 0x000fea0003800200 */
.L_x_4268:
        /* <DEDUP_REMOVED lines=20> */
[----:B------:R-:W-:Y:S01]  /*30d0*/  IMAD R102, R43, R30, RZ ;  /* 0x0000001e2b667224 */ /* 0x000fe200078e02ff */
[----:B------:R-:W-:Y:S01]  /*30e0*/  IADD3 R101, PT, PT, -R30, RZ, RZ ;  /* 0x000000ff1e657210 */ /* 0x000fe20007ffe1ff */
[----:B------:R-:W-:Y:S01]  /*30f0*/  FMUL.FTZ R85, R85, R48 ;  /* 0x0000003055557220 */ /* 0x000fe20000410000 */
[----:B------:R-:W-:Y:S01]  /*3100*/  ISETP.NE.AND P0, PT, R43, RZ, PT ;  /* 0x000000ff2b00720c */ /* 0x000fe20003f05270 */
        /* <DEDUP_REMOVED lines=19> */
[----:B------:R-:W3:Y:S01]  /*3240*/  LDC.64 R28, c[0x0][0x480] ;  /* 0x00012000ff1c7b82 */ /* 0x000ee20000000a00 */
[----:B------:R-:W-:Y:S01]  /*3250*/  MOV R33, R39 ;  /* 0x0000002700217202 */ /* 0x000fe20000000f00 */
[----:B------:R-:W-:Y:S01]  /*3260*/  UIADD3 UR5, UPT, UPT, UR4, 0x450, URZ ;  /* 0x0000045004057890 */ /* 0x000fe2000fffe0ff */
[----:B------:R-:W-:-:S02]  /*3270*/  ISETP.EQ.AND P0, PT, R35, RZ, P0 ;  /* 0x000000ff2300720c */ /* 0x000fc40000702270 */
[----:B------:R-:W-:Y:S02]  /*3280*/  MOV R103, R36 ;  /* 0x0000002400677202 */ /* 0x000fe40000000f00 */
[----:B------:R-:W-:Y:S02]  /*3290*/  MOV R104, R38 ;  /* 0x0000002600687202 */ /* 0x000fe40000000f00 */
[----:B------:R-:W-:Y:S02]  /*32a0*/  IADD3.X R31, PT, PT, R3, R55, RZ, P1, !PT ;  /* 0x00000037031f7210 */ /* 0x000fe40000ffe4ff */
[----:B0-----:R-:W-:Y:S02]  /*32b0*/  SHF.L.U64.HI R23, R22, 0x1, R23 ;  /* 0x0000000116177819 */ /* 0x001fe40000010217 */
[----:B-1----:R-:W-:Y:S02]  /*32c0*/  SHF.L.U64.HI R25, R24, 0x2, R25 ;  /* 0x0000000218197819 */ /* 0x002fe40000010219 */
[----:B--2---:R-:W-:-:S07]  /*32d0*/  SHF.L.U64.HI R106, R26, 0x2, R27 ;  /* 0x000000021a6a7819 */ /* 0x004fce000001021b */
.L_x_4273:
[----:B0-----:R-:W2:Y:S04]  /*32e0*/  LDG.E.128 R4, desc[UR16][R30.64+-0x200] ;  /* 0xfffe00101e047981 */ /* 0x001ea8000c1e1d00 */
[----:B------:R-:W4:Y:S04]  /*32f0*/  LDG.E.128 R8, desc[UR16][R30.64] ;  /* 0x000000101e087981 */ /* 0x000f28000c1e1d00 */
[----:B------:R-:W3:Y:S01]  /*3300*/  LDG.E R27, desc[UR16][R32.64] ;  /* 0x00000010201b7981 */ /* 0x000ee2000c1e1900 */
[----:B------:R-:W-:Y:S01]  /*3310*/  ISETP.GE.AND P1, PT, R44, 0x1, PT ;  /* 0x000000012c00780c */ /* 0x000fe20003f26270 */
[----:B------:R-:W0:Y:S01]  /*3320*/  S2UR UR6, SR_CgaCtaId ;  /* 0x00000000000679c3 */ /* 0x000e220000008800 */
[----:B------:R-:W-:Y:S01]  /*3330*/  UMOV UR4, 0x400 ;  /* 0x0000040000047882 */ /* 0x000fe20000000000 */
[----:B--2---:R1:W-:Y:S04]  /*3340*/  STS.128 [R57], R4 ;  /* 0x0000000439007388 */ /* 0x0043e80000000c00 */
[----:B----4-:R2:W-:Y:S01]  /*3350*/  STS.128 [R57+0x200], R8 ;  /* 0x0002000839007388 */ /* 0x0105e20000000c00 */
[----:B------:R-:W-:-:S03]  /*3360*/  NOP ;  /* 0x0000000000007918 */ /* 0x000fc60000000000 */
[----:B------:R-:W4:Y:S01]  /*3370*/  LDS.128 R12, [R46] ;  /* 0x000000002e0c7984 */ /* 0x000f220000000c00 */
[----:B---3--:R-:W-:-:S03]  /*3380*/  FMUL.FTZ R111, R27, 1.4426950216293334961 ;  /* 0x3fb8aa3b1b6f7820 */ /* 0x008fc60000410000 */
[----:B------:R-:W3:Y:S01]  /*3390*/  LDS.128 R16, [R46+0x10] ;  /* 0x000010002e107984 */ /* 0x000ee20000000c00 */
[C---:B------:R-:W-:Y:S01]  /*33a0*/  FMUL.FTZ R107, R111.reuse, R56 ;  /* 0x000000386f6b7220 */ /* 0x040fe20000410000 */
[C---:B------:R-:W-:Y:S01]  /*33b0*/  FMUL.FTZ R113, R111.reuse, R50 ;  /* 0x000000326f717220 */ /* 0x040fe20000410000 */
[----:B-1----:R-:W-:Y:S01]  /*33c0*/  MOV R4, R103 ;  /* 0x0000006700047202 */ /* 0x002fe20000000f00 */
[----:B------:R-:W-:Y:S01]  /*33d0*/  FMUL.FTZ R105, R111, R48 ;  /* 0x000000306f697220 */ /* 0x000fe20000410000 */
[----:B--2---:R-:W1:Y:S01]  /*33e0*/  MUFU.EX2 R10, R107 ;  /* 0x0000006b000a7308 */ /* 0x004e620000000800 */
[----:B------:R-:W-:-:S03]  /*33f0*/  MOV R5, R104 ;  /* 0x0000006800057202 */ /* 0x000fc60000000f00 */
[----:B------:R-:W2:Y:S02]  /*3400*/  MUFU.EX2 R11, R113 ;  /* 0x00000071000b7308 */ /* 0x000ea40000000800 */
[----:B------:R0:W5:Y:S02]  /*3410*/  LDG.E R27, desc[UR16][R4.64] ;  /* 0x00000010041b7981 */ /* 0x000164000c1e1900 */
[----:B------:R-:W-:Y:S01]  /*3420*/  MUFU.EX2 R105, R105 ;  /* 0x0000006900697308 */ /* 0x000fe20000000800 */
[C---:B----4-:R-:W-:Y:S02]  /*3430*/  PRMT R7, R12.reuse, 0x7632, R7 ;  /* 0x000076320c077816 */ /* 0x050fe40000000007 */
[----:B------:R-:W-:Y:S01]  /*3440*/  SHF.L.U32 R108, R12, 0x10, RZ ;  /* 0x000000100c6c7819 */ /* 0x000fe200000006ff */
[----:B------:R-:W-:Y:S01]  /*3450*/  FMUL.FTZ R12, R111, R59 ;  /* 0x0000003b6f0c7220 */ /* 0x000fe20000410000 */
[C---:B------:R-:W-:Y:S02]  /*3460*/  PRMT R9, R13.reuse, 0x7632, R9 ;  /* 0x000076320d097816 */ /* 0x040fe40000000009 */
[----:B------:R-:W-:Y:S01]  /*3470*/  SHF.L.U32 R110, R13, 0x10, RZ ;  /* 0x000000100d6e7819 */ /* 0x000fe200000006ff */
[----:B------:R-:W-:Y:S01]  /*3480*/  FMUL.FTZ R13, R111, R52 ;  /* 0x000000346f0d7220 */ /* 0x000fe20000410000 */
[----:B------:R-:W-:Y:S01]  /*3490*/  SHF.L.U32 R7, R7, 0x10, RZ ;  /* 0x0000001007077819 */ /* 0x000fe200000006ff */
[----:B------:R-:W4:Y:S01]  /*34a0*/  MUFU.EX2 R12, R12 ;  /* 0x0000000c000c7308 */ /* 0x000f220000000800 */
[----:B------:R-:W-:-:S02]  /*34b0*/  PRMT R109, R14, 0x7632, R109 ;  /* 0x000076320e6d7816 */ /* 0x000fc4000000006d */
[----:B------:R-:W-:Y:S01]  /*34c0*/  SHF.L.U32 R112, R14, 0x10, RZ ;  /* 0x000000100e707819 */ /* 0x000fe200000006ff */
[----:B------:R-:W-:Y:S01]  /*34d0*/  FMUL.FTZ R14, R111, R61 ;  /* 0x0000003d6f0e7220 */ /* 0x000fe20000410000 */
[C---:B---3--:R-:W-:Y:S02]  /*34e0*/  PRMT R117, R16.reuse, 0x7632, R117 ;  /* 0x0000763210757816 */ /* 0x048fe40000000075 */
[----:B------:R-:W-:Y:S01]  /*34f0*/  SHF.L.U32 R118, R16, 0x10, RZ ;  /* 0x0000001010767819 */ /* 0x000fe200000006ff */
[----:B------:R-:W-:Y:S01]  /*3500*/  FMUL.FTZ R16, R85, R108 ;  /* 0x0000006c55107220 */ /* 0x000fe20000410000 */
[C---:B------:R-:W-:Y:S02]  /*3510*/  PRMT R120, R17.reuse, 0x7632, R120 ;  /* 0x0000763211787816 */ /* 0x040fe40000000078 */
[----:B------:R-:W-:Y:S01]  /*3520*/  SHF.L.U32 R122, R17, 0x10, RZ ;  /* 0x00000010117a7819 */ /* 0x000fe200000006ff */
[----:B------:R-:W-:Y:S01]  /*3530*/  FMUL.FTZ R17, R86, R7 ;  /* 0x0000000756117220 */ /* 0x000fe20000410000 */
[----:B------:R-:W3:Y:S01]  /*3540*/  MUFU.EX2 R13, R13 ;  /* 0x0000000d000d7308 */ /* 0x000ee20000000800 */
[----:B------:R-:W-:Y:S01]  /*3550*/  PRMT R114, R15, 0x7632, R114 ;  /* 0x000076320f727816 */ /* 0x000fe20000000072 */
[----:B------:R-:W-:Y:S01]  /*3560*/  FMUL.FTZ R108, R87, R110 ;  /* 0x0000006e576c7220 */ /* 0x000fe20000410000 */
[----:B------:R-:W-:Y:S01]  /*3570*/  SHF.L.U32 R116, R15, 0x10, RZ ;  /* 0x000000100f747819 */ /* 0x000fe200000006ff */
[----:B------:R-:W-:Y:S01]  /*3580*/  FMUL.FTZ R15, R111, R54 ;  /* 0x000000366f0f7220 */ /* 0x000fe20000410000 */
[----:B------:R-:W-:Y:S01]  /*3590*/  SHF.L.U32 R9, R9, 0x10, RZ ;  /* 0x0000001009097819 */ /* 0x000fe200000006ff */
[----:B-1----:R-:W-:Y:S01]  /*35a0*/  FFMA.FTZ R7, R16, R10, R17 ;  /* 0x0000000a10077223 */ /* 0x002fe20000010011 */
[----:B------:R-:W1:Y:S01]  /*35b0*/  MUFU.EX2 R14, R14 ;  /* 0x0000000e000e7308 */ /* 0x000e620000000800 */
[----:B0-----:R-:W-:-:S02]  /*35c0*/  PRMT R5, R18, 0x7632, R5 ;  /* 0x0000763212057816 */ /* 0x001fc40000000005 */
[----:B------:R-:W-:Y:S01]  /*35d0*/  SHF.L.U32 R8, R18, 0x10, RZ ;  /* 0x0000001012087819 */ /* 0x000fe200000006ff */
[----:B------:R-:W-:Y:S01]  /*35e0*/  FMUL.FTZ R18, R111, R63 ;  /* 0x0000003f6f127220 */ /* 0x000fe20000410000 */
[----:B------:R-:W-:Y:S01]  /*35f0*/  FMUL.FTZ R107, R88, R9 ;  /* 0x00000009586b7220 */ /* 0x000fe20000410000 */
[----:B--2---:R-:W-:Y:S01]  /*3600*/  FFMA.FTZ R7, R11, R7, R108 ;  /* 0x000000070b077223 */ /* 0x004fe2000001006c */
[----:B------:R-:W0:Y:S01]  /*3610*/  MUFU.EX2 R15, R15 ;  /* 0x0000000f000f7308 */ /* 0x000e220000000800 */
[----:B------:R-:W-:Y:S01]  /*3620*/  PRMT R4, R19, 0x7632, R4 ;  /* 0x0000763213047816 */ /* 0x000fe20000000004 */
[----:B------:R-:W-:Y:S01]  /*3630*/  FMUL.FTZ R112, R89, R112 ;  /* 0x0000007059707220 */ /* 0x000fe20000410000 */
[----:B------:R-:W-:Y:S01]  /*3640*/  SHF.L.U32 R6, R19, 0x10, RZ ;  /* 0x0000001013067819 */ /* 0x000fe200000006ff */
[----:B------:R-:W-:Y:S01]  /*3650*/  FMUL.FTZ R19, R111, R58 ;  /* 0x0000003a6f137220 */ /* 0x000fe20000410000 */
[----:B------:R-:W-:Y:S01]  /*3660*/  SHF.L.U32 R113, R109, 0x10, RZ ;  /* 0x000000106d717819 */ /* 0x000fe200000006ff */
[----:B----4-:R-:W-:Y:S01]  /*3670*/  FFMA.FTZ R7, R12, R7, R107 ;  /* 0x000000070c077223 */ /* 0x010fe2000001006b */
[----:B------:R-:W2:Y:S01]  /*3680*/  MUFU.EX2 R18, R18 ;  /* 0x0000001200127308 */ /* 0x000ea20000000800 */
[----:B------:R-:W-:-:S02]  /*3690*/  FMUL.FTZ R119, R111, R65 ;  /* 0x000000416f777220 */ /* 0x000fc40000410000 */
[----:B------:R-:W-:Y:S01]  /*36a0*/  FMUL.FTZ R113, R90, R113 ;  /* 0x000000715a717220 */ /* 0x000fe20000410000 */
[----:B---3--:R-:W-:Y:S01]  /*36b0*/  FFMA.FTZ R7, R13, R7, R112 ;  /* 0x000000070d077223 */ /* 0x008fe20000010070 */
[----:B------:R-:W3:Y:S01]  /*36c0*/  MUFU.EX2 R19, R19 ;  /* 0x0000001300137308 */ /* 0x000ee20000000800 */
[----:B------:R-:W-:Y:S01]  /*36d0*/  FMUL.FTZ R121, R111, R60 ;  /* 0x0000003c6f797220 */ /* 0x000fe20000410000 */
[----:B------:R-:W-:Y:S01]  /*36e0*/  SHF.L.U32 R115, R114, 0x10, RZ ;  /* 0x0000001072737819 */ /* 0x000fe200000006ff */
[----:B------:R-:W-:Y:S01]  /*36f0*/  FMUL.FTZ R116, R91, R116 ;  /* 0x000000745b747220 */ /* 0x000fe20000410000 */
[----:B-1----:R-:W-:Y:S01]  /*3700*/  FFMA.FTZ R7, R14, R7, R113 ;  /* 0x000000070e077223 */ /* 0x002fe20000010071 */
[----:B------:R1:W4:Y:S01]  /*3710*/  MUFU.EX2 R110, R119 ;  /* 0x00000077006e7308 */ /* 0x0003220000000800 */
[----:B------:R-:W-:Y:S01]  /*3720*/  FMUL.FTZ R126, R105, R10 ;  /* 0x0000000a697e7220 */ /* 0x000fe20000410000 */
[----:B------:R-:W-:Y:S02]  /*3730*/  FMUL.FTZ R115, R92, R115 ;  /* 0x000000735c737220 */ /* 0x000fe40000410000 */
[----:B------:R0:W4:Y:S01]  /*3740*/  MUFU.EX2 R109, R121 ;  /* 0x00000079006d7308 */ /* 0x0001220000000800 */
[----:B------:R-:W-:Y:S01]  /*3750*/  FMUL.FTZ R123, R111, R66 ;  /* 0x000000426f7b7220 */ /* 0x000fe20000410000 */
[----:B------:R-:W-:Y:S01]  /*3760*/  FMUL.FTZ R118, R93, R118 ;  /* 0x000000765d767220 */ /* 0x000fe20000410000 */
[----:B------:R-:W-:Y:S01]  /*3770*/  FMUL.FTZ R124, R111, R62 ;  /* 0x0000003e6f7c7220 */ /* 0x000fe20000410000 */
[----:B-1----:R-:W-:Y:S01]  /*3780*/  SHF.L.U32 R119, R117, 0x10, RZ ;  /* 0x0000001075777819 */ /* 0x002fe200000006ff */
[----:B0-----:R-:W-:Y:S01]  /*3790*/  FFMA.FTZ R121, R15, R7, R116 ;  /* 0x000000070f797223 */ /* 0x001fe20000010074 */
[----:B------:R-:W-:Y:S01]  /*37a0*/  FMUL.FTZ R7, R11, R126 ;  /* 0x0000007e0b077220 */ /* 0x000fe20000410000 */
[C---:B------:R-:W-:Y:S01]  /*37b0*/  FMUL.FTZ R125, R111.reuse, R67 ;  /* 0x000000436f7d7220 */ /* 0x040fe20000410000 */
[C---:B------:R-:W-:Y:S01]  /*37c0*/  FMUL.FTZ R127, R111.reuse, R64 ;  /* 0x000000406f7f7220 */ /* 0x040fe20000410000 */
[----:B--2---:R-:W-:Y:S01]  /*37d0*/  FFMA.FTZ R121, R18, R121, R115 ;  /* 0x0000007912797223 */ /* 0x004fe20000010073 */
[----:B------:R-:W-:Y:S01]  /*37e0*/  FMUL.FTZ R9, R111, R68 ;  /* 0x000000446f097220 */ /* 0x000fe20000410000 */
[----:B------:R-:W-:Y:S01]  /*37f0*/  FMUL.FTZ R126, R12, R7 ;  /* 0x000000070c7e7220 */ /* 0x000fe20000410000 */
[----:B------:R0:W1:Y:S01]  /*3800*/  MUFU.EX2 R111, R123 ;  /* 0x0000007b006f7308 */ /* 0x0000620000000800 */
[----:B------:R-:W-:Y:S01]  /*3810*/  FMUL.FTZ R119, R94, R119 ;  /* 0x000000775e777220 */ /* 0x000fe20000410000 */
[----:B---3--:R-:W-:Y:S01]  /*3820*/  FFMA.FTZ R121, R19, R121, R118 ;  /* 0x0000007913797223 */ /* 0x008fe20000010076 */
[----:B------:R-:W-:Y:S01]  /*3830*/  SHF.L.U32 R7, R120, 0x10, RZ ;  /* 0x0000001078077819 */ /* 0x000fe200000006ff */
[----:B------:R2:W3:Y:S01]  /*3840*/  MUFU.EX2 R114, R124 ;  /* 0x0000007c00727308 */ /* 0x0004e20000000800 */
[----:B------:R-:W-:Y:S01]  /*3850*/  FMUL.FTZ R120, R95, R122 ;  /* 0x0000007a5f787220 */ /* 0x000fe20000410000 */
[----:B0-----:R-:W-:Y:S01]  /*3860*/  FMUL.FTZ R123, R13, R126 ;  /* 0x0000007e0d7b7220 */ /* 0x001fe20000410000 */
[----:B----4-:R-:W-:Y:S01]  /*3870*/  FFMA.FTZ R126, R110, R121, R119 ;  /* 0x000000796e7e7223 */ /* 0x010fe20000010077 */
[----:B------:R1:W0:Y:S01]  /*3880*/  MUFU.EX2 R117, R125 ;  /* 0x0000007d00757308 */ /* 0x0002220000000800 */
[----:B------:R-:W-:Y:S01]  /*3890*/  FMUL.FTZ R122, R96, R7 ;  /* 0x00000007607a7220 */ /* 0x000fe20000410000 */
[----:B--2---:R-:W-:Y:S01]  /*38a0*/  FMUL.FTZ R124, R14, R123 ;  /* 0x0000007b0e7c7220 */ /* 0x004fe20000410000 */
[----:B------:R-:W-:Y:S01]  /*38b0*/  FFMA.FTZ R126, R109, R126, R120 ;  /* 0x0000007e6d7e7223 */ /* 0x000fe20000010078 */
[----:B------:R-:W2:Y:S01]  /*38c0*/  MUFU.EX2 R121, R127 ;  /* 0x0000007f00797308 */ /* 0x000ea20000000800 */
[----:B------:R-:W-:Y:S01]  /*38d0*/  SHF.L.U32 R5, R5, 0x10, RZ ;  /* 0x0000001005057819 */ /* 0x000fe200000006ff */
[----:B------:R-:W-:Y:S01]  /*38e0*/  FMUL.FTZ R7, R15, R124 ;  /* 0x0000007c0f077220 */ /* 0x000fe20000410000 */
[----:B------:R-:W-:Y:S01]  /*38f0*/  FMUL.FTZ R123, R97, R8 ;  /* 0x00000008617b7220 */ /* 0x000fe20000410000 */
[----:B-1----:R-:W-:Y:S01]  /*3900*/  FFMA.FTZ R125, R111, R126, R122 ;  /* 0x0000007e6f7d7223 */ /* 0x002fe2000001007a */
[----:B------:R-:W1:Y:S01]  /*3910*/  MUFU.EX2 R124, R9 ;  /* 0x00000009007c7308 */ /* 0x000e620000000800 */
[----:B------:R-:W-:Y:S01]  /*3920*/  FMUL.FTZ R8, R18, R7 ;  /* 0x0000000712087220 */ /* 0x000fe20000410000 */
[----:B------:R-:W-:Y:S01]  /*3930*/  FMUL.FTZ R126, R98, R5 ;  /* 0x00000005627e7220 */ /* 0x000fe20000410000 */
[----:B---3--:R-:W-:Y:S01]  /*3940*/  FFMA.FTZ R7, R114, R125, R123 ;  /* 0x0000007d72077223 */ /* 0x008fe2000001007b */
[----:B------:R-:W-:Y:S01]  /*3950*/  SHF.L.U32 R125, R4, 0x10, RZ ;  /* 0x00000010047d7819 */ /* 0x000fe200000006ff */
[----:B------:R-:W-:Y:S01]  /*3960*/  FMUL.FTZ R5, R19, R8 ;  /* 0x0000000813057220 */ /* 0x000fe20000410000 */
[----:B------:R-:W-:Y:S01]  /*3970*/  FMUL.FTZ R128, R99, R6 ;  /* 0x0000000663807220 */ /* 0x000fe20000410000 */
[----:B0-----:R-:W-:-:S02]  /*3980*/  FFMA.FTZ R7, R117, R7, R126 ;  /* 0x0000000775077223 */ /* 0x001fc4000001007e */
[----:B------:R-:W-:Y:S01]  /*3990*/  FMUL.FTZ R4, R110, R5 ;  /* 0x000000056e047220 */ /* 0x000fe20000410000 */
[----:B------:R-:W-:Y:S01]  /*39a0*/  FMUL.FTZ R125, R100, R125 ;  /* 0x0000007d647d7220 */ /* 0x000fe20000410000 */
[----:B--2---:R-:W-:Y:S02]  /*39b0*/  FFMA.FTZ R7, R121, R7, R128 ;  /* 0x0000000779077223 */ /* 0x004fe40000010080 */
[----:B------:R-:W-:Y:S02]  /*39c0*/  FMUL.FTZ R4, R109, R4 ;  /* 0x000000046d047220 */ /* 0x000fe40000410000 */
[----:B-1----:R-:W-:Y:S02]  /*39d0*/  FFMA.FTZ R6, R124, R7, R125 ;  /* 0x000000077c067223 */ /* 0x002fe4000001007d */
[----:B------:R-:W-:-:S03]  /*39e0*/  FMUL.FTZ R5, R111, R4 ;  /* 0x000000046f057220 */ /* 0x000fc60000410000 */
        /* <DEDUP_REMOVED lines=33> */
[----:B------:R-:W-:Y:S01]  /*3c00*/  ULEA UR4, UR6, UR4, 0x18 ;  /* 0x0000000406047291 */ /* 0x000fe2000f8ec0ff */
[C---:B0-----:R-:W-:Y:S01]  /*3c10*/  FMUL.FTZ R8, R127.reuse, R6 ;  /* 0x000000067f087220 */ /* 0x041fe20000410000 */
[----:B-1----:R-:W-:-:S07]  /*3c20*/  FFMA.FTZ R9, R127, R9, R130 ;  /* 0x000000097f097223 */ /* 0x002fce0000010082 */
        /* <DEDUP_REMOVED lines=25> */
[----:B------:R-:W-:Y:S01]  /*3dc0*/  LEA R30, P2, R22, R30, 0x1 ;  /* 0x0000001e161e7211 */ /* 0x000fe200078408ff */
[----:B------:R-:W-:Y:S02]  /*3dd0*/  BSSY.RECONVERGENT B0, `(.L_x_4271) ;  /* 0x000000e000007945 */ /* 0x000fe40003800200 */
[----:B------:R-:W-:Y:S01]  /*3de0*/  FFMA.FTZ R118, R19, R18, R118 ;  /* 0x0000001213767223 */ /* 0x000fe20000010076 */
[----:B------:R-:W-:Y:S01]  /*3df0*/  IADD3.X R31, PT, PT, R31, R23, RZ, P2, !PT ;  /* 0x000000171f1f7210 */ /* 0x000fe200017fe4ff */
        /* <DEDUP_REMOVED lines=11> */
.L_x_4272:
[----:B------:R-:W-:Y:S05]  /*3eb0*/  BSYNC.RECONVERGENT B0 ;  /* 0x0000000000007941 */ /* 0x000fea0003800200 */
.L_x_4271:
[----:B------:R-:W-:Y:S01]  /*3ec0*/  FFMA.FTZ R109, R109, R119, R120 ;  /* 0x000000776d6d7223 */ /* 0x000fe20000010078 */
[----:B------:R-:W-:Y:S01]  /*3ed0*/  IADD3 R101, PT, PT, R101, 0x1, RZ ;  /* 0x0000000165657810 */ /* 0x000fe20007ffe0ff */
[----:B------:R-:W-:Y:S01]  /*3ee0*/  UIADD3 UR5, UPT, UPT, UR5, 0x8, URZ ;  /* 0x0000000805057890 */ /* 0x000fe2000fffe0ff */
[----:B------:R-:W-:Y:S01]  /*3ef0*/  LEA R103, P2, R24, R103, 0x2 ;  /* 0x0000006718677211 */ /* 0x000fe200078410ff */
[----:B------:R-:W-:Y:S01]  /*3f00*/  FFMA.FTZ R122, R111, R109, R122 ;  /* 0x0000006d6f7a7223 */ /* 0x000fe2000001007a */
[----:B------:R-:W-:Y:S01]  /*3f10*/  ISETP.NE.AND P1, PT, R101, RZ, PT ;  /* 0x000000ff6500720c */ /* 0x000fe20003f25270 */
[C---:B-----5:R-:W-:Y:S01]  /*3f20*/  FFMA.FTZ R69, R27.reuse, R16, R69 ;  /* 0x000000101b457223 */ /* 0x060fe20000010045 */
[----:B------:R-:W-:Y:S01]  /*3f30*/  LEA R32, P3, R26, R32, 0x2 ;  /* 0x000000201a207211 */ /* 0x000fe200078610ff */
[----:B------:R-:W-:Y:S01]  /*3f40*/  FFMA.FTZ R114, R114, R122, R123 ;  /* 0x0000007a72727223 */ /* 0x000fe2000001007b */
[C---:B------:R-:W-:Y:S01]  /*3f50*/  FFMA.FTZ R80, R27.reuse, R17, R80 ;  /* 0x000000111b507223 */ /* 0x040fe20000010050 */
        /* <DEDUP_REMOVED lines=19> */
[----:B------:R-:W-:Y:S01]  /*4090*/  IADD3 R102, PT, PT, R102, 0x1, RZ ;  /* 0x0000000166667810 */ /* 0x000fe20007ffe0ff */
[----:B------:R-:W-:Y:S06]  /*40a0*/  @P1 BRA `(.L_x_4273) ;  /* 0xfffffff0008c1947 */ /* 0x000fec000383ffff */
.L_x_4270:
[----:B------:R-:W-:Y:S01]  /*40b0*/  BAR.SYNC.DEFER_BLOCKING 0x0 ;  /* 0x0000000000007b1d */ /* 0x000fe20000010000 */
[----:B------:R-:W-:Y:S02]  /*40c0*/  F2FP.BF16.F32.PACK_AB R11, R77, R72 ;  /* 0x000000484d0b723e */ /* 0x000fe400000010ff */
[----:B------:R-:W-:Y:S02]  /*40d0*/  F2FP.BF16.F32.PACK_AB R10, R78, R71 ;  /* 0x000000474e0a723e */ /* 0x000fe400000010ff */
[----:B0-----:R-:W-:-:S03]  /*40e0*/  F2FP.BF16.F32.PACK_AB R9, R79, R70 ;  /* 0x000000464f09723e */ /* 0x001fc600000010ff */
        /* <DEDUP_REMOVED lines=30> */
.L_x_4275:
        /* <DEDUP_REMOVED lines=11> */
.L_x_5122:


//--------------------- .text._Z25selective_scan_fwd_kernelI32Selective_Scan_fwd_kernel_traitsILi32ELi16ELi1ELb1ELb1ELb0ELb1EN3c108BFloat16EfEEv13SSMParamsBase --------------------------
	.section	.text._Z25selective_scan_fwd_kernelI32Selective_Scan_fwd_kernel_traitsILi32ELi16ELi1ELb1ELb1ELb0ELb1EN3c108BFloat16EfEEv13SSMParamsBase,"ax",@progbits
	.align	128
        .global         _Z25selective_scan_fwd_kernelI32Selective_Scan_fwd_kernel_traitsILi32ELi16ELi1ELb1ELb1ELb0ELb1EN3c108BFloat16EfEEv13SSMParamsBase
        .type           _Z25selective_scan_fwd_kernelI32Selective_Scan_fwd_kernel_traitsILi32ELi16ELi1ELb1ELb1ELb0ELb1EN3c108BFloat16EfEEv13SSMParamsBase,@function
        .size           _Z25selective_scan_fwd_kernelI32Selective_Scan_fwd_kernel_traitsILi32ELi16ELi1ELb1ELb1ELb0ELb1EN3c108BFloat16EfEEv13SSMParamsBase,(.L_x_5123 - _Z25selective_scan_fwd_kernelI32Selective_Scan_fwd_kernel_traitsILi32ELi16ELi1ELb1ELb1ELb0ELb1EN3c108BFloat16EfEEv13SSMParamsBase)
        .other          _Z25selective_scan_fwd_kernelI32Selective_Scan_fwd_kernel_traitsILi32ELi16ELi1ELb1ELb1ELb0ELb1EN3c108BFloat16EfEEv13SSMParamsBase,@"STO_CUDA_ENTRY STV_DEFAULT"
_Z25selective_scan_fwd_kernelI32Selective_Scan_fwd_kernel_traitsILi32ELi16ELi1ELb1ELb1ELb0ELb1EN3c108BFloat16EfEEv13SSMParamsBase:
.text._Z25selective_scan_fwd_kernelI32Selective_Scan_fwd_kernel_traitsILi32ELi16ELi1ELb1ELb1ELb0ELb1EN3c108BFloat16EfEEv13SSMParamsBase:
        /* <DEDUP_REMOVED lines=33> */
[----:B----4-:R-:W-:-:S03]  /*0210*/  IABS R5, R0 ;  /* 0x0000000000057213 */ /* 0x010fc60000000000 */
[----:B------:R-:W-:-:S06]  /*0220*/  IMAD.HI.U32 R7, R7, R3, R6 ;  /* 0x0000000307077227 */ /* 0x000fcc00078e0006 */
[----:B------:R-:W-:-:S05]  /*0230*/  IMAD.HI.U32 R4, R7, R5, RZ ;  /* 0x0000000507047227 */ /* 0x000fca00078e00ff */
[----:B------:R-:W-:-:S05]  /*0240*/  IADD3 R2, PT, PT, -R4, RZ, RZ ;  /* 0x000000ff04027210 */ /* 0x000fca0007ffe1ff */
[----:B------:R-:W-:-:S05]  /*0250*/  IMAD R5, R10, R2, R5 ;  /* 0x000000020a057224 */ /* 0x000fca00078e0205 */
[----:B------:R-:W-:Y:S01]  /*0260*/  ISETP.GT.U32.AND P1, PT, R10, R5, PT ;  /* 0x000000050a00720c */ /* 0x000fe20003f24070 */
[----:B------:R-:W-:Y:S01]  /*0270*/  UIMAD.WIDE.U32 UR4, UR20, UR8, URZ ;  /* 0x00000008140472a5 */ /* 0x000fe2000f8e00ff */
[----:B------:R-:W-:-:S11]  /*0280*/  ISETP.GE.AND P3, PT, R19, 0x1, PT ;  /* 0x000000011300780c */ /* 0x000fd60003f66270 */
[----:B------:R-:W-:-:S04]  /*0290*/  @!P1 IADD3 R5, PT, PT, R5, -R10, RZ ;  /* 0x8000000a05059210 */ /* 0x000fc80007ffe0ff */
[----:B------:R-:W-:Y:S02]  /*02a0*/  ISETP.GE.U32.AND P0, PT, R5, R10, PT ;  /* 0x0000000a0500720c */ /* 0x000fe40003f06070 */
[----:B------:R-:W0:Y:S01]  /*02b0*/  LDC.64 R10, c[0x0][0x460] ;  /* 0x00011800ff0a7b82 */ /* 0x000e220000000a00 */
[----:B------:R-:W-:Y:S01]  /*02c0*/  UIMAD UR6, UR20, UR9, UR5 ;  /* 0x00000009140672a4 */ /* 0x000fe2000f8e0205 */
[----:B------:R-:W-:Y:S02]  /*02d0*/  MOV R2, UR4 ;  /* 0x0000000400027c02 */ /* 0x000fe40008000f00 */
[----:B------:R-:W-:Y:S01]  /*02e0*/  MOV R3, UR5 ;  /* 0x0000000500037c02 */ /* 0x000fe20008000f00 */
[----:B------:R-:W-:Y:S01]  /*02f0*/  UIMAD.WIDE.U32 UR4, UR20, UR12, URZ ;  /* 0x0000000c140472a5 */ /* 0x000fe2000f8e00ff */
[----:B------:R-:W-:Y:S02]  /*0300*/  LOP3.LUT R6, R0, R9, RZ, 0x3c, !PT ;  /* 0x0000000900067212 */ /* 0x000fe400078e3cff */
[----:B------:R-:W-:Y:S01]  /*0310*/  @!P1 IADD3 R4, PT, PT, R4, 0x1, RZ ;  /* 0x0000000104049810 */ /* 0x000fe20007ffe0ff */
[----:B------:R-:W-:Y:S01]  /*0320*/  UIMAD UR8, UR20, UR13, UR5 ;  /* 0x0000000d140872a4 */ /* 0x000fe2000f8e0205 */
[----:B------:R-:W-:Y:S01]  /*0330*/  MOV R3, UR6 ;  /* 0x0000000600037c02 */ /* 0x000fe20008000f00 */
[----:B------:R-:W-:Y:S01]  /*0340*/  UIMAD.WIDE.U32 UR6, UR20, UR16, URZ ;  /* 0x00000010140672a5 */ /* 0x000fe2000f8e00ff */
[----:B------:R-:W-:-:S02]  /*0350*/  ISETP.GE.AND P2, PT, R6, RZ, PT ;  /* 0x000000ff0600720c */ /* 0x000fc40003f46270 */
[----:B------:R-:W-:Y:S02]  /*0360*/  @P0 IADD3 R4, PT, PT, R4, 0x1, RZ ;  /* 0x0000000104040810 */ /* 0x000fe40007ffe0ff */
[----:B------:R-:W-:Y:S02]  /*0370*/  MOV R6, UR4 ;  /* 0x0000000400067c02 */ /* 0x000fe40008000f00 */
[----:B------:R-:W-:Y:S02]  /*0380*/  MOV R7, UR5 ;  /* 0x0000000500077c02 */ /* 0x000fe40008000f00 */
[----:B------:R-:W-:Y:S02]  /*0390*/  MOV R5, UR8 ;  /* 0x0000000800057c02 */ /* 0x000fe40008000f00 */
[----:B------:R-:W-:Y:S02]  /*03a0*/  ISETP.NE.AND P0, PT, R9, RZ, PT ;  /* 0x000000ff0900720c */ /* 0x000fe40003f05270 */
[----:B------:R-:W-:Y:S01]  /*03b0*/  MOV R8, R4 ;  /* 0x0000000400087202 */ /* 0x000fe20000000f00 */
[----:B-12---:R-:W-:Y:S10]  /*03c0*/  @!P3 EXIT ;  /* 0x000000000000b94d */ /* 0x006ff40003800000 */
[----:B------:R-:W1:Y:S01]  /*03d0*/  S2R R34, SR_TID.X ;  /* 0x0000000000227919 */ /* 0x000e620000002100 */
[----:B------:R-:W-:Y:S01]  /*03e0*/  @!P2 IADD3 R8, PT, PT, -R8, RZ, RZ ;  /* 0x000000ff0808a210 */ /* 0x000fe20007ffe1ff */
[C---:B------:R-:W-:Y:S01]  /*03f0*/  IMAD.WIDE.U32 R2, R0.reuse, UR10, R2 ;  /* 0x0000000a00027c25 */ /* 0x040fe2000f8e0002 */
[----:B------:R-:W-:Y:S01]  /*0400*/  @!P0 LOP3.LUT R8, RZ, R9, RZ, 0x33, !PT ;  /* 0x00000009ff088212 */ /* 0x000fe200078e33ff */
[----:B------:R-:W-:Y:S01]  /*0410*/  UIMAD UR7, UR20, UR17, UR7 ;  /* 0x00000011140772a4 */ /* 0x000fe2000f8e0207 */
[----:B------:R-:W-:Y:S01]  /*0420*/  MOV R4, R6 ;  /* 0x0000000600047202 */ /* 0x000fe20000000f00 */
[----:B------:R-:W2:Y:S01]  /*0430*/  LDC R9, c[0x0][0x384] ;  /* 0x0000e100ff097b82 */ /* 0x000ea20000000800 */
[C---:B------:R-:W-:Y:S01]  /*0440*/  IMAD R45, R0.reuse, UR11, R3 ;  /* 0x0000000b002d7c24 */ /* 0x040fe2000f8e0203 */
[----:B------:R-:W-:Y:S01]  /*0450*/  SHF.R.S32.HI R3, RZ, 0x1f, R8 ;  /* 0x0000001fff037819 */ /* 0x000fe20000011408 */
[----:B------:R-:W3:Y:S01]  /*0460*/  LDCU.64 UR10, c[0x0][0x3a0] ;  /* 0x00007400ff0a77ac */ /* 0x000ee20008000a00 */
[----:B------:R-:W-:Y:S01]  /*0470*/  IMAD.WIDE.U32 R4, R0, UR14, R4 ;  /* 0x0000000e00047c25 */ /* 0x000fe2000f8e0004 */
[----:B0-----:R-:W-:Y:S01]  /*0480*/  LEA R41, P0, R2, R10, 0x1 ;  /* 0x0000000a02297211 */ /* 0x001fe200078008ff */
[----:B------:R-:W0:Y:S02]  /*0490*/  LDCU.64 UR8, c[0x0][0x3d8] ;  /* 0x00007b00ff0877ac */ /* 0x000e240008000a00 */
[----:B------:R-:W-:Y:S01]  /*04a0*/  IMAD R47, R0, UR15, R5 ;  /* 0x0000000f002f7c24 */ /* 0x000fe2000f8e0205 */
[----:B------:R-:W4:Y:S01]  /*04b0*/  LDC.64 R20, c[0x0][0x450] ;  /* 0x00011400ff147b82 */ /* 0x000f220000000a00 */
[-C--:B------:R-:W-:Y:S01]  /*04c0*/  IMAD R5, R3, R14.reuse, RZ ;  /* 0x0000000e03057224 */ /* 0x080fe200078e02ff */
[----:B------:R-:W-:Y:S01]  /*04d0*/  LEA.HI.X R45, R2, R11, R45, 0x1, P0 ;  /* 0x0000000b022d7211 */ /* 0x000fe200000f0c2d */
[----:B------:R-:W-:Y:S01]  /*04e0*/  IMAD.WIDE.U32 R2, R8, R14, UR6 ;  /* 0x0000000608027e25 */ /* 0x000fe2000f8e000e */
[----:B------:R-:W4:Y:S01]  /*04f0*/  LDCU UR4, c[0x0][0x38c] ;  /* 0x00007180ff0477ac */ /* 0x000f220008000800 */
[----:B------:R-:W-:-:S02]  /*0500*/  LEA R43, P0, R4, R12, 0x1 ;  /* 0x0000000c042b7211 */ /* 0x000fc400078008ff */
[----:B------:R-:W-:Y:S01]  /*0510*/  IMAD R5, R8, R15, R5 ;  /* 0x0000000f08057224 */ /* 0x000fe200078e0205 */
[----:B------:R-:W4:Y:S01]  /*0520*/  LDC.64 R22, c[0x0][0x440] ;  /* 0x00011000ff167b82 */ /* 0x000f220000000a00 */
[----:B------:R-:W-:Y:S01]  /*0530*/  LEA R49, P1, R2, R16, 0x1 ;  /* 0x0000001002317211 */ /* 0x000fe200078208ff */
[----:B------:R-:W2:Y:S01]  /*0540*/  LDCU.U8 UR7, c[0x0][0x39e] ;  /* 0x000073c0ff0777ac */ /* 0x000ea20008000000 */
[----:B------:R-:W-:Y:S01]  /*0550*/  LEA.HI.X R47, R4, R13, R47, 0x1, P0 ;  /* 0x0000000d042f7211 */ /* 0x000fe200000f0c2f */
[----:B---3--:R-:W-:Y:S01]  /*0560*/  IMAD.WIDE.U32 R38, R0, UR10, RZ ;  /* 0x0000000a00267c25 */ /* 0x008fe2000f8e00ff */
[----:B------:R-:W-:Y:S02]  /*0570*/  IADD3 R51, PT, PT, R3, R5, RZ ;  /* 0x0000000503337210 */ /* 0x000fe40007ffe0ff */
[----:B------:R-:W-:Y:S01]  /*0580*/  MOV R40, RZ ;  /* 0x000000ff00287202 */ /* 0x000fe20000000f00 */
[----:B------:R-:W3:Y:S01]  /*0590*/  S2UR UR5, SR_CgaCtaId ;  /* 0x00000000000579c3 */ /* 0x000ee20000008800 */
[----:B-1----:R-:W-:Y:S01]  /*05a0*/  SHF.L.U32 R3, R34, 0x1, RZ ;  /* 0x0000000122037819 */ /* 0x002fe200000006ff */
[----:B0-----:R-:W-:Y:S01]  /*05b0*/  IMAD.WIDE.U32 R6, R0, UR8, RZ ;  /* 0x0000000800067c25 */ /* 0x001fe2000f8e00ff */
[----:B------:R-:W-:-:S02]  /*05c0*/  LEA.HI.X R51, R2, R17, R51, 0x1, P1 ;  /* 0x0000001102337211 */ /* 0x000fc400008f0c33 */
[----:B------:R-:W-:Y:S01]  /*05d0*/  LOP3.LUT R3, R3, 0x7c0, RZ, 0xc0, !PT ;  /* 0x000007c003037812 */ /* 0x000fe200078ec0ff */
[----:B--2---:R-:W-:Y:S02]  /*05e0*/  IMAD R2, R9, UR20, R0 ;  /* 0x0000001409027c24 */ /* 0x004fe4000f8e0200 */
[----:B------:R-:W-:Y:S01]  /*05f0*/  IMAD R4, R0, UR11, R39 ;  /* 0x0000000b00047c24 */ /* 0x000fe2000f8e0227 */
[----:B------:R-:W-:Y:S01]  /*0600*/  LOP3.LUT R3, R3, 0x1f, R34, 0xf8, !PT ;  /* 0x0000001f03037812 */ /* 0x000fe200078ef822 */
[----:B------:R-:W-:Y:S01]  /*0610*/  IMAD R2, R2, R19, RZ ;  /* 0x0000001302027224 */ /* 0x000fe200078e02ff */
[----:B----4-:R-:W-:Y:S01]  /*0620*/  LEA R35, P0, R6, R20, 0x2 ;  /* 0x0000001406237211 */ /* 0x010fe200078010ff */
[----:B------:R-:W-:Y:S02]  /*0630*/  IMAD R37, R0, UR9, R7 ;  /* 0x0000000900257c24 */ /* 0x000fe4000f8e0207 */
[----:B------:R-:W-:Y:S01]  /*0640*/  IMAD R39, R2, UR4, RZ ;  /* 0x0000000402277c24 */ /* 0x000fe2000f8e02ff */
[----:B------:R-:W-:Y:S01]  /*0650*/  UMOV UR4, 0x400 ;  /* 0x0000040000047882 */ /* 0x000fe20000000000 */
[----:B------:R-:W-:Y:S01]  /*0660*/  IMAD.WIDE.U32 R2, R3, 0x10, RZ ;  /* 0x0000001003027825 */ /* 0x000fe200078e00ff */
[----:B------:R-:W-:-:S02]  /*0670*/  LEA R36, P1, R38, R22, 0x2 ;  /* 0x0000001626247211 */ /* 0x000fc400078210ff */
[----:B------:R-:W-:Y:S02]  /*0680*/  LEA.HI.X R37, R6, R21, R37, 0x2, P0 ;  /* 0x0000001506257211 */ /* 0x000fe400000f1425 */
[----:B------:R-:W-:Y:S02]  /*0690*/  LEA.HI.X R38, R38, R23, R4, 0x2, P1 ;  /* 0x0000001726267211 */ /* 0x000fe400008f1404 */
[----:B------:R-:W-:Y:S01]  /*06a0*/  LOP3.LUT R42, R2, 0x200, RZ, 0xfc, !PT ;  /* 0x00000200022a7812 */ /* 0x000fe200078efcff */
[----:B---3--:R-:W-:-:S12]  /*06b0*/  ULEA UR4, UR5, UR4, 0x18 ;  /* 0x0000000405047291 */ /* 0x008fd8000f8ec0ff */
.L_x_4312:
        /* <DEDUP_REMOVED lines=77> */
.L_x_4277:
[----:B------:R-:W-:Y:S05]  /*0b90*/  BSYNC.RECONVERGENT B0 ;  /* 0x0000000000007941 */ /* 0x000fea0003800200 */
.L_x_4276:
        /* <DEDUP_REMOVED lines=37> */
.L_x_4279:
[----:B------:R-:W-:Y:S05]  /*0df0*/  BSYNC.RECONVERGENT B0 ;  /* 0x0000000000007941 */ /* 0x000fea0003800200 */
.L_x_4278:
        /* <DEDUP_REMOVED lines=36> */
.L_x_4281:
[----:B------:R-:W-:Y:S05]  /*1040*/  BSYNC.RECONVERGENT B0 ;  /* 0x0000000000007941 */ /* 0x000fea0003800200 */
.L_x_4280:
        /* <DEDUP_REMOVED lines=37> */
.L_x_4283:
[----:B------:R-:W-:Y:S05]  /*12a0*/  BSYNC.RECONVERGENT B0 ;  /* 0x0000000000007941 */ /* 0x000fea0003800200 */
.L_x_4282:
        /* <DEDUP_REMOVED lines=36> */
.L_x_4285:
[----:B------:R-:W-:Y:S05]  /*14f0*/  BSYNC.RECONVERGENT B0 ;  /* 0x0000000000007941 */ /* 0x000fea0003800200 */
.L_x_4284:
        /* <DEDUP_REMOVED lines=38> */
.L_x_4287:
[----:B------:R-:W-:Y:S05]  /*1760*/  BSYNC.RECONVERGENT B0 ;  /* 0x0000000000007941 */ /* 0x000fea0003800200 */
.L_x_4286:
[----:B------:R-:W-:Y:S01]  /*1770*/  SHF.L.U32 R62, R11, 0x10, RZ ;  /* 0x000000100b3e7819 */ /* 0x000fe200000006ff */
[----:B------:R-:W-:Y:S01]  /*1780*/  BSSY.RECONVERGENT B0, `(.L_x_4288) ;  /* 0x0000026000007945 */ /* 0x000fe20003800200 */
[C---:B------:R-:W-:Y:S02]  /*1790*/  PRMT R8, R13.reuse, 0x7632, R8 ;  /* 0x000076320d087816 */ /* 0x040fe40000000008 */
        /* <DEDUP_REMOVED lines=36> */
.L_x_4289:
[----:B------:R-:W-:Y:S05]  /*19e0*/  BSYNC.RECONVERGENT B0 ;  /* 0x0000000000007941 */ /* 0x000fea0003800200 */
.L_x_4288:
        /* <DEDUP_REMOVED lines=41> */
.L_x_4291:
[----:B------:R-:W-:Y:S05]  /*1c80*/  BSYNC.RECONVERGENT B0 ;  /* 0x0000000000007941 */ /* 0x000fea0003800200 */
.L_x_4290:
        /* <DEDUP_REMOVED lines=40> */
.L_x_4293:
[----:B------:R-:W-:Y:S05]  /*1f10*/  BSYNC.RECONVERGENT B0 ;  /* 0x0000000000007941 */ /* 0x000fea0003800200 */
.L_x_4292:
        /* <DEDUP_REMOVED lines=41> */
.L_x_4295:
[----:B------:R-:W-:Y:S05]  /*21b0*/  BSYNC.RECONVERGENT B0 ;  /* 0x0000000000007941 */ /* 0x000fea0003800200 */
.L_x_4294:
        /* <DEDUP_REMOVED lines=39> */
.L_x_4297:
[----:B------:R-:W-:Y:S05]  /*2430*/  BSYNC.RECONVERGENT B0 ;  /* 0x0000000000007941 */ /* 0x000fea0003800200 */
.L_x_4296:
        /* <DEDUP_REMOVED lines=43> */
.L_x_4299:
[----:B------:R-:W-:Y:S05]  /*26f0*/  BSYNC.RECONVERGENT B0 ;  /* 0x0000000000007941 */ /* 0x000fea0003800200 */
.L_x_4298:
        /* <DEDUP_REMOVED lines=32> */
.L_x_4301:
[----:B------:R-:W-:Y:S05]  /*2900*/  BSYNC.RECONVERGENT B0 ;  /* 0x0000000000007941 */ /* 0x000fea0003800200 */
.L_x_4300:
        /* <DEDUP_REMOVED lines=32> */
.L_x_4303:
[----:B------:R-:W-:Y:S05]  /*2b10*/  BSYNC.RECONVERGENT B0 ;  /* 0x0000000000007941 */ /* 0x000fea0003800200 */
.L_x_4302:
        /* <DEDUP_REMOVED lines=32> */
.L_x_4305:
[----:B------:R-:W-:Y:S05]  /*2d20*/  BSYNC.RECONVERGENT B0 ;  /* 0x0000000000007941 */ /* 0x000fea0003800200 */
.L_x_4304:
        /* <DEDUP_REMOVED lines=32> */
.L_x_4307:
[----:B------:R-:W-:Y:S05]  /*2f30*/  BSYNC.RECONVERGENT B0 ;  /* 0x0000000000007941 */ /* 0x000fea0003800200 */
.L_x_4306:
        /* <DEDUP_REMOVED lines=53> */
.L_x_4311:
        /* <DEDUP_REMOVED lines=189> */
.L_x_4310:
[----:B------:R-:W-:Y:S05]  /*3e60*/  BSYNC.RECONVERGENT B0 ;  /* 0x0000000000007941 */ /* 0x000fea0003800200 */
.L_x_4309:
        /* <DEDUP_REMOVED lines=31> */
.L_x_4308:
        /* <DEDUP_REMOVED lines=17> */
[----:B------:R-:W-:-:S03]  /*4170*/  NOP ;  /* 0x0000000000007918 */ /* 0x000fc60000000000 */
[----:B0-----:R-:W0:Y:S01]  /*4180*/  LDS.128 R8, [R44] ;  /* 0x000000002c087984 */ /* 0x001e220000000c00 */
[----:B------:R-:W5:Y:S03]  /*4190*/  LDC.64 R28, c[0x0][0x410] ;  /* 0x00010400ff1c7b82 */ /* 0x000f660000000a00 */
[----:B------:R-:W2:Y:S01]  /*41a0*/  LDS.128 R4, [R44+0x200] ;  /* 0x000200002c047984 */ /* 0x000ea20000000c00 */
[----:B-1----:R-:W-:-:S04]  /*41b0*/  IMAD.WIDE.U32 R12, R22, UR20, R20 ;  /* 0x00000014160c7c25 */ /* 0x002fc8000f8e0014 */
[----:B------:R-:W-:Y:S01]  /*41c0*/  IMAD R13, R23, UR20, R13 ;  /* 0x00000014170d7c24 */ /* 0x000fe2000f8e020d */
[----:B------:R-:W1:Y:S01]  /*41d0*/  LDC.64 R30, c[0x0][0x418] ;  /* 0x00010600ff1e7b82 */ /* 0x000e620000000a00 */
[----:B---3--:R-:W-:-:S04]  /*41e0*/  IMAD.WIDE.U32 R12, R0, R24, R12 ;  /* 0x00000018000c7225 */ /* 0x008fc800078e000c */
[----:B------:R-:W-:Y:S01]  /*41f0*/  IMAD R13, R0, R25, R13 ;  /* 0x00000019000d7224 */ /* 0x000fe200078e020d */
[C---:B----4-:R-:W-:Y:S02]  /*4200*/  LEA R23, P0, R12.reuse, R26, 0x1 ;  /* 0x0000001a0c177211 */ /* 0x050fe400078008ff */
[----:B------:R-:W3:Y:S02]  /*4210*/  LDC.64 R52, c[0x0][0x488] ;  /* 0x00012200ff347b82 */ /* 0x000ee40000000a00 */
[----:B------:R-:W-:Y:S02]  /*4220*/  LEA.HI.X R13, R12, R27, R13, 0x1, P0 ;  /* 0x0000001b0c0d7211 */ /* 0x000fe400000f0c0d */
[----:B------:R-:W-:Y:S01]  /*4230*/  IADD3 R22, P0, PT, R2, R23, RZ ;  /* 0x0000001702167210 */ /* 0x000fe20007f1e0ff */
[----:B-----5:R-:W-:-:S03]  /*4240*/  IMAD.WIDE.U32 R14, R28, UR20, R20 ;  /* 0x000000141c0e7c25 */ /* 0x020fc6000f8e0014 */
[----:B------:R-:W-:Y:S01]  /*4250*/  IADD3.X R23, PT, PT, R3, R13, RZ, P0, !PT ;  /* 0x0000000d03177210 */ /* 0x000fe200007fe4ff */
[----:B------:R-:W-:Y:S02]  /*4260*/  IMAD R15, R29, UR20, R15 ;  /* 0x000000141d0f7c24 */ /* 0x000fe4000f8e020f */
[----:B-1----:R-:W-:-:S04]  /*4270*/  IMAD.WIDE.U32 R14, R0, R30, R14 ;  /* 0x0000001e000e7225 */ /* 0x002fc800078e000e */
[----:B------:R-:W-:Y:S01]  /*4280*/  IMAD R15, R0, R31, R15 ;  /* 0x0000001f000f7224 */ /* 0x000fe200078e020f */
[----:B0-----:R-:W-:Y:S01]  /*4290*/  STG.E.128 desc[UR18][R22.64], R8 ;  /* 0x0000000816007986 */ /* 0x001fe2000c101d12 */
[----:B---3--:R-:W-:-:S03]  /*42a0*/  LEA R25, P1, R14, R52, 0x1 ;  /* 0x000000340e197211 */ /* 0x008fc600078208ff */
[----:B--2---:R-:W-:Y:S01]  /*42b0*/  STG.E.128 desc[UR18][R22.64+0x200], R4 ;  /* 0x0002000416007986 */ /* 0x004fe2000c101d12 */
[----:B------:R-:W-:Y:S01]  /*42c0*/  LEA.HI.X R15, R14, R53, R15, 0x1, P1 ;  /* 0x000000350e0f7211 */ /* 0x000fe200008f0c0f */
[----:B------:R-:W-:Y:S01]  /*42d0*/  BAR.SYNC.DEFER_BLOCKING 0x0 ;  /* 0x0000000000007b1d */ /* 0x000fe20000010000 */
[----:B------:R-:W-:-:S04]  /*42e0*/  IADD3 R24, P1, PT, R2, R25, RZ ;  /* 0x0000001902187210 */ /* 0x000fc80007f3e0ff */
[----:B------:R-:W-:-:S05]  /*42f0*/  IADD3.X R25, PT, PT, R3, R15, RZ, P1, !PT ;  /* 0x0000000f03197210 */ /* 0x000fca0000ffe4ff */
        /* <DEDUP_REMOVED lines=18> */
[----:B------:R-:W-:Y:S01]  /*4420*/  SHF.L.U32 R8, R17, 0x10, RZ ;  /* 0x0000001011087819 */ /* 0x000fe200000006ff */
[----:B------:R-:W-:Y:S01]  /*4430*/  FMUL.FTZ R11, R22, -1.4426950216293334961 ;  /* 0xbfb8aa3b160b7820 */ /* 0x000fe20000410000 */
[----:B-1----:R-:W-:Y:S01]  /*4440*/  SHF.L.U32 R52, R15, 0x10, RZ ;  /* 0x000000100f347819 */ /* 0x002fe200000006ff */
[----:B------:R-:W-:Y:S01]  /*4450*/  MUFU.EX2 R10, R7 ;  /* 0x00000007000a7308 */ /* 0x000fe20000000800 */
[----:B------:R-:W-:Y:S01]  /*4460*/  SHF.L.U32 R26, R16, 0x10, RZ ;  /* 0x00000010101a7819 */ /* 0x000fe200000006ff */
[----:B------:R-:W-:Y:S01]  /*4470*/  FMUL.FTZ R5, R8, -1.4426950216293334961 ;  /* 0xbfb8aa3b08057820 */ /* 0x000fe20000410000 */
[----:B------:R-:W-:Y:S01]  /*4480*/  PRMT R17, R17, 0x7632, R17 ;  /* 0x0000763211117816 */ /* 0x000fe20000000011 */
[----:B------:R-:W-:Y:S01]  /*4490*/  FMUL.FTZ R48, R52, -1.4426950216293334961 ;  /* 0xbfb8aa3b34307820 */ /* 0x000fe20000410000 */
[----:B------:R-:W-:Y:S01]  /*44a0*/  SHF.L.U32 R30, R14, 0x10, RZ ;  /* 0x000000100e1e7819 */ /* 0x000fe200000006ff */
[----:B------:R0:W-:Y:S01]  /*44b0*/  MUFU.EX2 R23, R11 ;  /* 0x0000000b00177308 */ /* 0x0001e20000000800 */
[----:B------:R-:W-:Y:S01]  /*44c0*/  PRMT R16, R16, 0x7632, R16 ;  /* 0x0000763210107816 */ /* 0x000fe20000000010 */
[----:B------:R-:W-:Y:S01]  /*44d0*/  FMUL.FTZ R4, R26, -1.4426950216293334961 ;  /* 0xbfb8aa3b1a047820 */ /* 0x000fe20000410000 */
[C---:B------:R-:W-:Y:S01]  /*44e0*/  PRMT R14, R13.reuse, 0x7632, R14 ;  /* 0x000076320d0e7816 */ /* 0x040fe2000000000e */
[----:B------:R-:W-:Y:S01]  /*44f0*/  MUFU.EX2 R53, R48 ;  /* 0x0000003000357308 */ /* 0x000fe20000000800 */
[----:B------:R-:W-:Y:S01]  /*4500*/  SHF.L.U32 R18, R18, 0x10, RZ ;  /* 0x0000001012127819 */ /* 0x000fe200000006ff */
[----:B------:R-:W-:Y:S01]  /*4510*/  FMUL.FTZ R31, R30, -1.4426950216293334961 ;  /* 0xbfb8aa3b1e1f7820 */ /* 0x000fe20000410000 */
[----:B------:R-:W-:Y:S01]  /*4520*/  SHF.L.U32 R24, R12, 0x10, RZ ;  /* 0x000000100c187819 */ /* 0x000fe200000006ff */
[----:B------:R1:W-:Y:S01]  /*4530*/  MUFU.EX2 R6, R5 ;  /* 0x0000000500067308 */ /* 0x0003e20000000800 */
[----:B------:R-:W-:Y:S01]  /*4540*/  SHF.L.U32 R27, R13, 0x10, RZ ;  /* 0x000000100d1b7819 */ /* 0x000fe200000006ff */
[----:B0-----:R-:W-:Y:S01]  /*4550*/  FMUL.FTZ R11, R18, -1.4426950216293334961 ;  /* 0xbfb8aa3b120b7820 */ /* 0x001fe20000410000 */
[----:B------:R-:W-:Y:S01]  /*4560*/  PRMT R19, R19, 0x7632, R19 ;  /* 0x0000763213137816 */ /* 0x000fe20000000013 */
[----:B------:R-:W0:Y:S01]  /*4570*/  MUFU.EX2 R4, R4 ;  /* 0x0000000400047308 */ /* 0x000e220000000800 */
[----:B------:R-:W-:Y:S01]  /*4580*/  PRMT R12, R12, 0x7632, R12 ;  /* 0x000076320c0c7816 */ /* 0x000fe2000000000c */
[----:B------:R-:W-:Y:S01]  /*4590*/  FMUL.FTZ R28, R27, -1.4426950216293334961 ;  /* 0xbfb8aa3b1b1c7820 */ /* 0x000fe20000410000 */
[----:B------:R-:W-:Y:S01]  /*45a0*/  SHF.L.U32 R17, R17, 0x10, RZ ;  /* 0x0000001011117819 */ /* 0x000fe200000006ff */
[----:B------:R-:W-:Y:S01]  /*45b0*/  FMUL.FTZ R25, R24, -1.4426950216293334961 ;  /* 0xbfb8aa3b18197820 */ /* 0x000fe20000410000 */
[----:B------:R-:W-:Y:S01]  /*45c0*/  PRMT R50, R15, 0x7632, R50 ;  /* 0x000076320f327816 */ /* 0x000fe20000000032 */
[----:B------:R-:W2:Y:S01]  /*45d0*/  MUFU.EX2 R11, R11 ;  /* 0x0000000b000b7308 */ /* 0x000ea20000000800 */
[----:B------:R-:W-:Y:S01]  /*45e0*/  SHF.L.U32 R16, R16, 0x10, RZ ;  /* 0x0000001010107819 */ /* 0x000fe200000006ff */
[----:B------:R-:W-:Y:S01]  /*45f0*/  FMUL.FTZ R7, R17, -1.4426950216293334961 ;  /* 0xbfb8aa3b11077820 */ /* 0x000fe20000410000 */
[C---:B------:R-:W-:Y:S01]  /*4600*/  PRMT R29, R14.reuse, 0x7632, R29 ;  /* 0x000076320e1d7816 */ /* 0x040fe2000000001d */
[----:B------:R-:W3:Y:S01]  /*4610*/  MUFU.EX2 R28, R28 ;  /* 0x0000001c001c7308 */ /* 0x000ee20000000800 */
[----:B------:R-:W-:Y:S01]  /*4620*/  SHF.L.U32 R15, R14, 0x10, RZ ;  /* 0x000000100e0f7819 */ /* 0x000fe200000006ff */
[----:B-1----:R-:W-:Y:S01]  /*4630*/  FMUL.FTZ R5, R16, -1.4426950216293334961 ;  /* 0xbfb8aa3b10057820 */ /* 0x002fe20000410000 */
[----:B------:R-:W-:Y:S01]  /*4640*/  SHF.L.U32 R19, R19, 0x10, RZ ;  /* 0x0000001013137819 */ /* 0x000fe200000006ff */
[----:B------:R-:W1:Y:S01]  /*4650*/  MUFU.EX2 R7, R7 ;  /* 0x0000000700077308 */ /* 0x000e620000000800 */
[----:B------:R-:W-:Y:S01]  /*4660*/  SHF.L.U32 R13, R12, 0x10, RZ ;  /* 0x000000100c0d7819 */ /* 0x000fe200000006ff */
[----:B0-----:R-:W-:Y:S01]  /*4670*/  FADD.FTZ R4, R4, 1 ;  /* 0x3f80000004047421 */ /* 0x001fe20000010000 */
[----:B------:R-:W-:Y:S01]  /*4680*/  SHF.L.U32 R54, R50, 0x10, RZ ;  /* 0x0000001032367819 */ /* 0x000fe200000006ff */
[----:B------:R-:W-:Y:S01]  /*4690*/  FMUL.FTZ R12, R19, -1.4426950216293334961 ;  /* 0xbfb8aa3b130c7820 */ /* 0x000fe20000410000 */
[----:B------:R-:W-:Y:S01]  /*46a0*/  SHF.L.U32 R48, R29, 0x10, RZ ;  /* 0x000000101d307819 */ /* 0x000fe200000006ff */
[----:B------:R-:W-:Y:S01]  /*46b0*/  FMUL.FTZ R29, R15, -1.4426950216293334961 ;  /* 0xbfb8aa3b0f1d7820 */ /* 0x000fe20000410000 */
[----:B------:R-:W-:Y:S01]  /*46c0*/  FMUL.FTZ R14, R13, -1.4426950216293334961 ;  /* 0xbfb8aa3b0d0e7820 */ /* 0x000fe20000410000 */
[----:B------:R-:W-:Y:S01]  /*46d0*/  FMUL.FTZ R55, R54, -1.4426950216293334961 ;  /* 0xbfb8aa3b36377820 */ /* 0x000fe20000410000 */
[----:B------:R-:W0:Y:S01]  /*46e0*/  MUFU.EX2 R5, R5 ;  /* 0x0000000500057308 */ /* 0x000e220000000800 */
[----:B------:R-:W-:Y:S01]  /*46f0*/  FMUL.FTZ R50, R48, -1.4426950216293334961 ;  /* 0xbfb8aa3b30327820 */ /* 0x000fe20000410000 */
[----:B------:R-:W-:Y:S01]  /*4700*/  FADD.FTZ R10, R10, 1 ;  /* 0x3f8000000a0a7421 */ /* 0x000fe20000010000 */
[----:B--2---:R-:W-:Y:S01]  /*4710*/  FADD.FTZ R11, R11, 1 ;  /* 0x3f8000000b0b7421 */ /* 0x004fe20000010000 */
[----:B------:R-:W2:Y:S01]  /*4720*/  MUFU.EX2 R29, R29 ;  /* 0x0000001d001d7308 */ /* 0x000ea20000000800 */
[----:B------:R-:W-:Y:S01]  /*4730*/  FADD.FTZ R6, R6, 1 ;  /* 0x3f80000006067421 */ /* 0x000fe20000010000 */
[----:B---3--:R-:W-:Y:S01]  /*4740*/  FADD.FTZ R28, R28, 1 ;  /* 0x3f8000001c1c7421 */ /* 0x008fe20000010000 */
[----:B-1----:R-:W-:Y:S01]  /*4750*/  FADD.FTZ R7, R7, 1 ;  /* 0x3f80000007077421 */ /* 0x002fe20000010000 */
[----:B------:R-:W1:Y:S01]  /*4760*/  MUFU.EX2 R25, R25 ;  /* 0x0000001900197308 */ /* 0x000e620000000800 */
[----:B------:R-:W-:Y:S01]  /*4770*/  FADD.FTZ R23, R23, 1 ;  /* 0x3f80000017177421 */ /* 0x000fe20000010000 */
[----:B------:R-:W-:-:S02]  /*4780*/  FADD.FTZ R53, R53, 1 ;  /* 0x3f80000035357421 */ /* 0x000fc40000010000 */
[----:B------:R-:W3:Y:S01]  /*4790*/  MUFU.EX2 R31, R31 ;  /* 0x0000001f001f7308 */ /* 0x000ee20000000800 */
[----:B0-----:R-:W-:-:S03]  /*47a0*/  FADD.FTZ R5, R5, 1 ;  /* 0x3f80000005057421 */ /* 0x001fc60000010000 */
        /* <DEDUP_REMOVED lines=8> */
[----:B------:R-:W-:Y:S01]  /*4830*/  MUFU.RCP R57, R4 ;  /* 0x0000000400397308 */ /* 0x000fe20000001000 */
[----:B--2---:R-:W-:Y:S01]  /*4840*/  FADD.FTZ R14, R14, 1 ;  /* 0x3f8000000e0e7421 */ /* 0x004fe20000010000 */
[----:B-1----:R-:W-:-:S06]  /*4850*/  FADD.FTZ R55, R55, 1 ;  /* 0x3f80000037377421 */ /* 0x002fcc0000010000 */
[----:B------:R-:W0:Y:S01]  /*4860*/  MUFU.RCP R61, R6 ;  /* 0x00000006003d7308 */ /* 0x000e220000001000 */
[----:B---3--:R-:W-:-:S07]  /*4870*/  FADD.FTZ R50, R50, 1 ;  /* 0x3f80000032327421 */ /* 0x008fce0000010000 */
        /* <DEDUP_REMOVED lines=10> */
[----:B------:R2:W3:Y:S01]  /*4920*/  MUFU.RCP R59, R5 ;  /* 0x00000005003b7308 */ /* 0x0004e20000001000 */
[----:B0-----:R-:W-:Y:S01]  /*4930*/  FMUL.FTZ R18, R18, R11 ;  /* 0x0000000b12127220 */ /* 0x001fe20000410000 */
[----:B------:R-:W-:-:S03]  /*4940*/  F2FP.BF16.F32.PACK_AB R17, R17, R8 ;  /* 0x000000081111723e */ /* 0x000fc600000010ff */
[----:B------:R-:W-:-:S03]  /*4950*/  FMUL.FTZ R18, R18, R75 ;  /* 0x0000004b12127220 */ /* 0x000fc60000410000 */
[----:B------:R-:W0:Y:S01]  /*4960*/  MUFU.RCP R6, R29 ;  /* 0x0000001d00067308 */ /* 0x000e220000001000 */
[----:B--2---:R-:W-:Y:S01]  /*4970*/  FMUL.FTZ R5, R26, R57 ;  /* 0x000000391a057220 */ /* 0x004fe20000410000 */
[----:B-1----:R-:W-:Y:S01]  /*4980*/  FMUL.FTZ R27, R27, R28 ;  /* 0x0000001c1b1b7220 */ /* 0x002fe20000410000 */
[----:B------:R-:W-:Y:S02]  /*4990*/  F2FP.BF16.F32.PACK_AB R18, R18, R9 ;  /* 0x000000091212723e */ /* 0x000fe400000010ff */
        /* <DEDUP_REMOVED lines=8> */
[----:B------:R-:W-:-:S03]  /*4a20*/  FMUL.FTZ R4, R4, R77 ;  /* 0x0000004d04047220 */ /* 0x000fc60000410000 */
[----:B------:R-:W0:Y:S01]  /*4a30*/  MUFU.RCP R31, R31 ;  /* 0x0000001f001f7308 */ /* 0x000e220000001000 */
[----:B-1----:R-:W-:Y:S01]  /*4a40*/  FMUL.FTZ R22, R22, R23 ;  /* 0x0000001716167220 */ /* 0x002fe20000410000 */
[----:B------:R-:W-:Y:S02]  /*4a50*/  F2FP.BF16.F32.PACK_AB R9, R4, R27 ;  /* 0x0000001b0409723e */ /* 0x000fe400000010ff */
[----:B------:R-:W1:Y:S01]  /*4a60*/  LDC.64 R4, c[0x0][0x430] ;  /* 0x00010c00ff047b82 */ /* 0x000e620000000a00 */
[----:B------:R-:W-:-:S03]  /*4a70*/  FMUL.FTZ R22, R22, R63 ;  /* 0x0000003f16167220 */ /* 0x000fc60000410000 */
[----:B------:R-:W3:Y:S01]  /*4a80*/  MUFU.RCP R53, R53 ;  /* 0x0000003500357308 */ /* 0x000ee20000001000 */
[----:B--2---:R-:W-:-:S04]  /*4a90*/  FMUL.FTZ R24, R24, R25 ;  /* 0x0000001918187220 */ /* 0x004fc80000410000 */
[----:B------:R-:W-:-:S03]  /*4aa0*/  FMUL.FTZ R24, R24, R69 ;  /* 0x0000004518187220 */ /* 0x000fc60000410000 */
[----:B------:R-:W2:Y:S01]  /*4ab0*/  MUFU.RCP R12, R12 ;  /* 0x0000000c000c7308 */ /* 0x000ea20000001000 */
[----:B0-----:R-:W-:-:S04]  /*4ac0*/  FMUL.FTZ R30, R30, R31 ;  /* 0x0000001f1e1e7220 */ /* 0x001fc80000410000 */
[----:B------:R-:W-:-:S03]  /*4ad0*/  FMUL.FTZ R30, R30, R71 ;  /* 0x000000471e1e7220 */ /* 0x000fc60000410000 */
[----:B------:R-:W0:Y:S01]  /*4ae0*/  MUFU.RCP R14, R14 ;  /* 0x0000000e000e7308 */ /* 0x000e220000001000 */
[----:B---3--:R-:W-:Y:S01]  /*4af0*/  FMUL.FTZ R11, R52, R53 ;  /* 0x00000035340b7220 */ /* 0x008fe20000410000 */
[----:B-1----:R-:W-:-:S04]  /*4b00*/  IMAD.WIDE.U32 R20, R4, UR20, R20 ;  /* 0x0000001404147c25 */ /* 0x002fc8000f8e0014 */
[----:B------:R-:W-:Y:S02]  /*4b10*/  FMUL.FTZ R11, R11, R72 ;  /* 0x000000480b0b7220 */ /* 0x000fe40000410000 */
[----:B------:R-:W1:Y:S01]  /*4b20*/  MUFU.RCP R7, R50 ;  /* 0x0000003200077308 */ /* 0x000e620000001000 */
[----:B------:R-:W-:Y:S02]  /*4b30*/  IMAD R21, R5, UR20, R21 ;  /* 0x0000001405157c24 */ /* 0x000fe4000f8e0215 */
[----:B--2---:R-:W-:-:S04]  /*4b40*/  FMUL.FTZ R19, R19, R12 ;  /* 0x0000000c13137220 */ /* 0x004fc80000410000 */
[----:B------:R-:W-:Y:S01]  /*4b50*/  FMUL.FTZ R19, R19, R76 ;  /* 0x0000004c13137220 */ /* 0x000fe20000410000 */
[----:B------:R-:W2:Y:S01]  /*4b60*/  MUFU.RCP R55, R55 ;  /* 0x0000003700377308 */ /* 0x000ea20000001000 */
[----:B0-----:R-:W-:-:S03]  /*4b70*/  FMUL.FTZ R13, R13, R14 ;  /* 0x0000000e0d0d7220 */ /* 0x001fc60000410000 */
[----:B------:R-:W-:Y:S01]  /*4b80*/  F2FP.BF16.F32.PACK_AB R19, R19, R22 ;  /* 0x000000161313723e */ /* 0x000fe200000010ff */
[----:B------:R-:W-:Y:S01]  /*4b90*/  BAR.SYNC.DEFER_BLOCKING 0x0 ;  /* 0x0000000000007b1d */ /* 0x000fe20000010000 */
[----:B------:R-:W-:Y:S01]  /*4ba0*/  FMUL.FTZ R13, R13, R78 ;  /* 0x0000004e0d0d7220 */ /* 0x000fe20000410000 */
[----:B-1----:R-:W-:-:S04]  /*4bb0*/  FMUL.FTZ R7, R48, R7 ;  /* 0x0000000730077220 */ /* 0x002fc80000410000 */
[----:B------:R-:W-:Y:S02]  /*4bc0*/  F2FP.BF16.F32.PACK_AB R8, R13, R24 ;  /* 0x000000180d08723e */ /* 0x000fe400000010ff */
[----:B------:R-:W0:Y:S01]  /*4bd0*/  LDC.64 R22, c[0x0][0x490] ;  /* 0x00012400ff167b82 */ /* 0x000e220000000a00 */
[----:B------:R-:W-:Y:S01]  /*4be0*/  FMUL.FTZ R7, R7, R80 ;  /* 0x0000005007077220 */ /* 0x000fe20000410000 */
[----:B--2---:R-:W-:-:S04]  /*4bf0*/  FMUL.FTZ R54, R54, R55 ;  /* 0x0000003736367220 */ /* 0x004fc80000410000 */
[----:B------:R-:W-:Y:S02]  /*4c00*/  F2FP.BF16.F32.PACK_AB R10, R7, R30 ;  /* 0x0000001e070a723e */ /* 0x000fe400000010ff */
[----:B------:R-:W1:Y:S01]  /*4c10*/  LDC.64 R6, c[0x0][0x438] ;  /* 0x00010e00ff067b82 */ /* 0x000e620000000a00 */
[----:B------:R-:W-:-:S05]  /*4c20*/  FMUL.FTZ R54, R54, R79 ;  /* 0x0000004f36367220 */ /* 0x000fca0000410000 */
[----:B------:R-:W-:Y:S01]  /*4c30*/  F2FP.BF16.F32.PACK_AB R11, R54, R11 ;  /* 0x0000000b360b723e */ /* 0x000fe200000010ff */
[----:B------:R-:W-:Y:S04]  /*4c40*/  STS.128 [R46], R16 ;  /* 0x000000102e007388 */ /* 0x000fe80000000c00 */
        /* <DEDUP_REMOVED lines=15> */
.L_x_4313:
        /* <DEDUP_REMOVED lines=12> */
.L_x_5123:


//--------------------- .text._Z25selective_scan_fwd_kernelI32Selective_Scan_fwd_kernel_traitsILi32ELi16ELi1ELb1ELb1ELb1ELb0EN3c108BFloat16EfEEv13SSMParamsBase --------------------------
	.section	.text._Z25selective_scan_fwd_kernelI32Selective_Scan_fwd_kernel_traitsILi32ELi16ELi1ELb1ELb1ELb1ELb0EN3c108BFloat16EfEEv13SSMParamsBase,"ax",@progbits
	.align	128
        .global         _Z25selective_scan_fwd_kernelI32Selective_Scan_fwd_kernel_traitsILi32ELi16ELi1ELb1ELb1ELb1ELb0EN3c108BFloat16EfEEv13SSMParamsBase
        .type           _Z25selective_scan_fwd_kernelI32Selective_Scan_fwd_kernel_traitsILi32ELi16ELi1ELb1ELb1ELb1ELb0EN3c108BFloat16EfEEv13SSMParamsBase,@function
        .size           _Z25selective_scan_fwd_kernelI32Selective_Scan_fwd_kernel_traitsILi32ELi16ELi1ELb1ELb1ELb1ELb0EN3c108BFloat16EfEEv13SSMParamsBase,(.L_x_5124 - _Z25selective_scan_fwd_kernelI32Selective_Scan_fwd_kernel_traitsILi32ELi16ELi1ELb1ELb1ELb1ELb0EN3c108BFloat16EfEEv13SSMParamsBase)
        .other          _Z25selective_scan_fwd_kernelI32Selective_Scan_fwd_kernel_traitsILi32ELi16ELi1ELb1ELb1ELb1ELb0EN3c108BFloat16EfEEv13SSMParamsBase,@"STO_CUDA_ENTRY STV_DEFAULT"
_Z25selective_scan_fwd_kernelI32Selective_Scan_fwd_kernel_traitsILi32ELi16ELi1ELb1ELb1ELb1ELb0EN3c108BFloat16EfEEv13SSMParamsBase:
.text._Z25selective_scan_fwd_kernelI32Selective_Scan_fwd_kernel_traitsILi32ELi16ELi1ELb1ELb1ELb1ELb0EN3c108BFloat16EfEEv13SSMParamsBase:
        /* <DEDUP_REMOVED lines=28> */
[----:B------:R3:W3:Y:S01]  /*01c0*/  F2I.FTZ.U32.TRUNC.NTZ R7, R6 ;  /* 0x0000000600077305 */ /* 0x0006e2000021f000 */
[----:B----4-:R-:W-:Y:S02]  /*01d0*/  IABS R2, R58 ;  /* 0x0000003a00027213 */ /* 0x010fe40000000000 */
        /* <DEDUP_REMOVED lines=12> */
[----:B------:R-:W3:Y:S01]  /*02a0*/  LDC.64 R8, c[0x0][0x460] ;  /* 0x00011800ff087b82 */ /* 0x000ee20000000a00 */
[----:B------:R-:W-:Y:S02]  /*02b0*/  @!P1 IADD3 R7, PT, PT, R7, 0x1, RZ ;  /* 0x0000000107079810 */ /* 0x000fe40007ffe0ff */
[----:B------:R-:W-:Y:S02]  /*02c0*/  ISETP.GE.AND P2, PT, R0, RZ, PT ;  /* 0x000000ff0000720c */ /* 0x000fe40003f46270 */
[----:B------:R-:W-:-:S05]  /*02d0*/  ISETP.NE.AND P1, PT, R11, RZ, PT ;  /* 0x000000ff0b00720c */ /* 0x000fca0003f25270 */
[----:B------:R-:W-:-:S06]  /*02e0*/  @P0 IADD3 R7, PT, PT, R7, 0x1, RZ ;  /* 0x0000000107070810 */ /* 0x000fcc0007ffe0ff */
[----:B------:R-:W-:Y:S02]  /*02f0*/  @!P2 IADD3 R7, PT, PT, -R7, RZ, RZ ;  /* 0x000000ff0707a210 */ /* 0x000fe40007ffe1ff */
[----:B------:R-:W-:Y:S02]  /*0300*/  @!P1 LOP3.LUT R7, RZ, R11, RZ, 0x33, !PT ;  /* 0x0000000bff079212 */ /* 0x000fe400078e33ff */
[----:B------:R-:W1:Y:S01]  /*0310*/  LDC.64 R10, c[0x0][0x468] ;  /* 0x00011a00ff0a7b82 */ /* 0x000e620000000a00 */
[----:B0-----:R-:W-:Y:S01]  /*0320*/  ISETP.GE.AND P0, PT, R19, 0x1, PT ;  /* 0x000000011300780c */ /* 0x001fe20003f06270 */
[----:B------:R-:W-:Y:S02]  /*0330*/  UIMAD.WIDE.U32 UR4, UR20, UR8, URZ ;  /* 0x00000008140472a5 */ /* 0x000fe4000f8e00ff */
[----:B------:R-:W-:Y:S02]  /*0340*/  UIMAD.WIDE.U32 UR6, UR20, UR12, URZ ;  /* 0x0000000c140672a5 */ /* 0x000fe4000f8e00ff */
[----:B------:R-:W-:-:S02]  /*0350*/  UIMAD UR9, UR20, UR9, UR5 ;  /* 0x00000009140972a4 */ /* 0x000fc4000f8e0205 */
[----:B------:R-:W-:Y:S01]  /*0360*/  UIMAD UR8, UR20, UR13, UR7 ;  /* 0x0000000d140872a4 */ /* 0x000fe2000f8e0207 */
[----:B------:R-:W-:Y:S01]  /*0370*/  MOV R2, UR4 ;  /* 0x0000000400027c02 */ /* 0x000fe20008000f00 */
[----:B------:R-:W0:Y:S01]  /*0380*/  LDCU.64 UR12, c[0x0][0x3d0] ;  /* 0x00007a00ff0c77ac */ /* 0x000e220008000a00 */
[----:B------:R-:W-:Y:S01]  /*0390*/  MOV R3, UR5 ;  /* 0x0000000500037c02 */ /* 0x000fe20008000f00 */
[----:B------:R-:W-:Y:S01]  /*03a0*/  UIMAD.WIDE.U32 UR4, UR20, UR16, URZ ;  /* 0x00000010140472a5 */ /* 0x000fe2000f8e00ff */
[----:B----4-:R-:W-:Y:S02]  /*03b0*/  MOV R5, UR7 ;  /* 0x0000000700057c02 */ /* 0x010fe40008000f00 */
[----:B------:R-:W-:Y:S01]  /*03c0*/  MOV R5, UR8 ;  /* 0x0000000800057c02 */ /* 0x000fe20008000f00 */
[----:B------:R-:W-:Y:S01]  /*03d0*/  UIMAD UR8, UR20, UR17, UR5 ;  /* 0x00000011140872a4 */ /* 0x000fe2000f8e0205 */
[----:B------:R-:W-:Y:S02]  /*03e0*/  MOV R4, UR6 ;  /* 0x0000000600047c02 */ /* 0x000fe40008000f00 */
[----:B------:R-:W-:Y:S01]  /*03f0*/  MOV R3, UR9 ;  /* 0x0000000900037c02 */ /* 0x000fe20008000f00 */
[----:B0-2---:R-:W-:Y:S08]  /*0400*/  @!P0 EXIT ;  /* 0x000000000000894d */ /* 0x005ff00003800000 */
[----:B------:R-:W0:Y:S01]  /*0410*/  S2R R54, SR_TID.X ;  /* 0x0000000000367919 */ /* 0x000e220000002100 */
[C---:B------:R-:W-:Y:S01]  /*0420*/  IMAD.WIDE.U32 R2, R58.reuse, UR10, R2 ;  /* 0x0000000a3a027c25 */ /* 0x040fe2000f8e0002 */
[----:B------:R-:W2:Y:S01]  /*0430*/  LDC R17, c[0x0][0x384] ;  /* 0x0000e100ff117b82 */ /* 0x000ea20000000800 */
[----:B------:R-:W-:Y:S01]  /*0440*/  UMOV UR5, UR8 ;  /* 0x0000000800057c82 */ /* 0x000fe20008000000 */
[----:B------:R-:W-:Y:S01]  /*0450*/  UIMAD.WIDE.U32 UR6, UR20, UR12, URZ ;  /* 0x0000000c140672a5 */ /* 0x000fe2000f8e00ff */
[C---:B------:R-:W-:Y:S01]  /*0460*/  IMAD R0, R58.reuse, UR11, R3 ;  /* 0x0000000b3a007c24 */ /* 0x040fe2000f8e0203 */
[----:B------:R-:W-:Y:S01]  /*0470*/  SHF.R.S32.HI R3, RZ, 0x1f, R7 ;  /* 0x0000001fff037819 */ /* 0x000fe20000011407 */
[----:B------:R-:W-:Y:S01]  /*0480*/  IMAD.WIDE.U32 R4, R58, UR14, R4 ;  /* 0x0000000e3a047c25 */ /* 0x000fe2000f8e0004 */
[----:B---3--:R-:W-:Y:S01]  /*0490*/  LEA R55, P0, R2, R8, 0x1 ;  /* 0x0000000802377211 */ /* 0x008fe200078008ff */
[----:B------:R-:W3:Y:S01]  /*04a0*/  LDCU.64 UR10, c[0x0][0x3a0] ;  /* 0x00007400ff0a77ac */ /* 0x000ee20008000a00 */
[----:B------:R-:W4:Y:S01]  /*04b0*/  LDC.64 R14, c[0x0][0x450] ;  /* 0x00011400ff0e7b82 */ /* 0x000f220000000a00 */
[C---:B------:R-:W-:Y:S01]  /*04c0*/  IMAD R6, R3.reuse, R44, RZ ;  /* 0x0000002c03067224 */ /* 0x040fe200078e02ff */
[----:B------:R-:W-:Y:S01]  /*04d0*/  MOV R46, RZ ;  /* 0x000000ff002e7202 */ /* 0x000fe20000000f00 */
[----:B------:R-:W-:Y:S01]  /*04e0*/  IMAD R49, R58, UR15, R5 ;  /* 0x0000000f3a317c24 */ /* 0x000fe2000f8e0205 */
[----:B------:R-:W-:Y:S01]  /*04f0*/  LEA.HI.X R5, R2, R9, R0, 0x1, P0 ;  /* 0x0000000902057211 */ /* 0x000fe200000f0c00 */
[----:B-1----:R-:W-:Y:S01]  /*0500*/  IMAD R8, R3, R42, RZ ;  /* 0x0000002a03087224 */ /* 0x002fe200078e02ff */
[----:B------:R-:W-:Y:S01]  /*0510*/  UIMAD UR7, UR20, UR13, UR7 ;  /* 0x0000000d140772a4 */ /* 0x000fe2000f8e0207 */
[C---:B------:R-:W-:Y:S01]  /*0520*/  IMAD R45, R7.reuse, R45, R6 ;  /* 0x0000002d072d7224 */ /* 0x040fe200078e0206 */
[----:B------:R-:W1:Y:S01]  /*0530*/  LDC.64 R20, c[0x0][0x440] ;  /* 0x00011000ff147b82 */ /* 0x000e620000000a00 */
[----:B------:R-:W-:Y:S01]  /*0540*/  IMAD.WIDE.U32 R2, R7, R44, UR4 ;  /* 0x0000000407027e25 */ /* 0x000fe2000f8e002c */
[----:B------:R-:W-:Y:S01]  /*0550*/  LEA R53, P0, R4, R10, 0x1 ;  /* 0x0000000a04357211 */ /* 0x000fe200078008ff */
[----:B------:R-:W-:-:S02]  /*0560*/  UMOV UR4, 0x400 ;  /* 0x0000040000047882 */ /* 0x000fc40000000000 */
[C---:B------:R-:W-:Y:S01]  /*0570*/  IMAD R43, R7.reuse, R43, R8 ;  /* 0x0000002b072b7224 */ /* 0x040fe200078e0208 */
[----:B------:R-:W-:Y:S01]  /*0580*/  LEA R44, P1, R2, R12, 0x1 ;  /* 0x0000000c022c7211 */ /* 0x000fe200078208ff */
[----:B------:R-:W-:Y:S01]  /*0590*/  IMAD.WIDE.U32 R6, R7, R42, UR6 ;  /* 0x0000000607067e25 */ /* 0x000fe2000f8e002a */
[----:B------:R-:W-:Y:S01]  /*05a0*/  IADD3 R45, PT, PT, R3, R45, RZ ;  /* 0x0000002d032d7210 */ /* 0x000fe20007ffe0ff */
[----:B------:R-:W1:Y:S01]  /*05b0*/  S2UR UR5, SR_CgaCtaId ;  /* 0x00000000000579c3 */ /* 0x000e620000008800 */
[----:B------:R-:W1:Y:S01]  /*05c0*/  LDCU UR6, c[0x0][0x38c] ;  /* 0x00007180ff0677ac */ /* 0x000e620008000800 */
[----:B---3--:R-:W-:Y:S01]  /*05d0*/  IMAD.WIDE.U32 R50, R58, UR10, RZ ;  /* 0x0000000a3a327c25 */ /* 0x008fe2000f8e00ff */
[----:B------:R-:W-:Y:S02]  /*05e0*/  LEA.HI.X R45, R2, R13, R45, 0x1, P1 ;  /* 0x0000000d022d7211 */ /* 0x000fe400008f0c2d */
[----:B0-----:R-:W-:Y:S01]  /*05f0*/  SHF.L.U32 R2, R54, 0x1, RZ ;  /* 0x0000000136027819 */ /* 0x001fe200000006ff */
[----:B--2---:R-:W-:Y:S01]  /*0600*/  IMAD R0, R17, UR20, R58 ;  /* 0x0000001411007c24 */ /* 0x004fe2000f8e023a */
[----:B------:R-:W-:Y:S01]  /*0610*/  LEA.HI.X R49, R4, R11, R49, 0x1, P0 ;  /* 0x0000000b04317211 */ /* 0x000fe200000f0c31 */
[----:B------:R-:W-:Y:S01]  /*0620*/  IMAD R4, R58, UR11, R51 ;  /* 0x0000000b3a047c24 */ /* 0x000fe2000f8e0233 */
[----:B------:R-:W-:Y:S01]  /*0630*/  LOP3.LUT R3, R2, 0x7c0, RZ, 0xc0, !PT ;  /* 0x000007c002037812 */ /* 0x000fe200078ec0ff */
[----:B------:R-:W-:Y:S01]  /*0640*/  IMAD R0, R0, R19, RZ ;  /* 0x0000001300007224 */ /* 0x000fe200078e02ff */
[----:B----4-:R-:W-:Y:S01]  /*0650*/  LEA R42, P2, R6, R14, 0x1 ;  /* 0x0000000e062a7211 */ /* 0x010fe200078408ff */
[----:B------:R-:W0:Y:S01]  /*0660*/  LDCU.U8 UR7, c[0x0][0x39e] ;  /* 0x000073c0ff0777ac */ /* 0x000e220008000000 */
[----:B------:R-:W-:-:S02]  /*0670*/  LOP3.LUT R3, R3, 0x1f, R54, 0xf8, !PT ;  /* 0x0000001f03037812 */ /* 0x000fc400078ef836 */
[----:B------:R-:W-:Y:S02]  /*0680*/  IADD3 R43, PT, PT, R7, R43, RZ ;  /* 0x0000002b072b7210 */ /* 0x000fe40007ffe0ff */
[----:B-1----:R-:W-:Y:S01]  /*0690*/  LEA R52, P0, R50, R20, 0x2 ;  /* 0x0000001432347211 */ /* 0x002fe200078010ff */
[----:B------:R-:W-:Y:S01]  /*06a0*/  IMAD.WIDE.U32 R2, R3, 0x10, RZ ;  /* 0x0000001003027825 */ /* 0x000fe200078e00ff */
[----:B------:R-:W-:Y:S02]  /*06b0*/  LEA.HI.X R43, R6, R15, R43, 0x1, P2 ;  /* 0x0000000f062b7211 */ /* 0x000fe400010f0c2b */
[----:B------:R-:W-:Y:S01]  /*06c0*/  LEA.HI.X R50, R50, R21, R4, 0x2, P0 ;  /* 0x0000001532327211 */ /* 0x000fe200000f1404 */
[----:B------:R-:W-:Y:S01]  /*06d0*/  IMAD R48, R0, UR6, RZ ;  /* 0x0000000600307c24 */ /* 0x000fe2000f8e02ff */
[----:B------:R-:W-:Y:S01]  /*06e0*/  MOV R51, R5 ;  /* 0x0000000500337202 */ /* 0x000fe20000000f00 */
[----:B------:R-:W-:Y:S01]  /*06f0*/  ULEA UR4, UR5, UR4, 0x18 ;  /* 0x0000000405047291 */ /* 0x000fe2000f8ec0ff */
[----:B------:R-:W-:-:S11]  /*0700*/  LOP3.LUT R47, R2, 0x200, RZ, 0xfc, !PT ;  /* 0x00000200022f7812 */ /* 0x000fd600078efcff */
.L_x_4350:
        /* <DEDUP_REMOVED lines=9> */
[----:B----4-:R-:W-:-:S04]  /*07a0*/  LEA R40, R41, UR4, 0x4 ;  /* 0x0000000429287c11 */ /* 0x010fc8000f8e20ff */
        /* <DEDUP_REMOVED lines=67> */
.L_x_4315:
[----:B------:R-:W-:Y:S05]  /*0be0*/  BSYNC.RECONVERGENT B0 ;  /* 0x0000000000007941 */ /* 0x000fea0003800200 */
.L_x_4314:
        /* <DEDUP_REMOVED lines=37> */
.L_x_4317:
[----:B------:R-:W-:Y:S05]  /*0e40*/  BSYNC.RECONVERGENT B0 ;  /* 0x0000000000007941 */ /* 0x000fea0003800200 */
.L_x_4316:
        /* <DEDUP_REMOVED lines=36> */
.L_x_4319:
[----:B------:R-:W-:Y:S05]  /*1090*/  BSYNC.RECONVERGENT B0 ;  /* 0x0000000000007941 */ /* 0x000fea0003800200 */
.L_x_4318:
        /* <DEDUP_REMOVED lines=37> */
.L_x_4321:
[----:B------:R-:W-:Y:S05]  /*12f0*/  BSYNC.RECONVERGENT B0 ;  /* 0x0000000000007941 */ /* 0x000fea0003800200 */
.L_x_4320:
        /* <DEDUP_REMOVED lines=36> */
.L_x_4323:
[----:B------:R-:W-:Y:S05]  /*1540*/  BSYNC.RECONVERGENT B0 ;  /* 0x0000000000007941 */ /* 0x000fea0003800200 */
.L_x_4322:
        /* <DEDUP_REMOVED lines=38> */
.L_x_4325:
[----:B------:R-:W-:Y:S05]  /*17b0*/  BSYNC.RECONVERGENT B0 ;  /* 0x0000000000007941 */ /* 0x000fea0003800200 */
.L_x_4324:
        /* <DEDUP_REMOVED lines=39> */
.L_x_4327:
[----:B------:R-:W-:Y:S05]  /*1a30*/  BSYNC.RECONVERGENT B0 ;  /* 0x0000000000007941 */ /* 0x000fea0003800200 */
.L_x_4326:
        /* <DEDUP_REMOVED lines=41> */
.L_x_4329:
[----:B------:R-:W-:Y:S05]  /*1cd0*/  BSYNC.RECONVERGENT B0 ;  /* 0x0000000000007941 */ /* 0x000fea0003800200 */
.L_x_4328:
        /* <DEDUP_REMOVED lines=40> */
.L_x_4331:
[----:B------:R-:W-:Y:S05]  /*1f60*/  BSYNC.RECONVERGENT B0 ;  /* 0x0000000000007941 */ /* 0x000fea0003800200 */
.L_x_4330:
        /* <DEDUP_REMOVED lines=41> */
.L_x_4333:
[----:B------:R-:W-:Y:S05]  /*2200*/  BSYNC.RECONVERGENT B0 ;  /* 0x0000000000007941 */ /* 0x000fea0003800200 */
.L_x_4332:
        /* <DEDUP_REMOVED lines=39> */
.L_x_4335:
[----:B------:R-:W-:Y:S05]  /*2480*/  BSYNC.RECONVERGENT B0 ;  /* 0x0000000000007941 */ /* 0x000fea0003800200 */
.L_x_4334:
        /* <DEDUP_REMOVED lines=43> */
.L_x_4337:
[----:B------:R-:W-:Y:S05]  /*2740*/  BSYNC.RECONVERGENT B0 ;  /* 0x0000000000007941 */ /* 0x000fea0003800200 */
.L_x_4336:
        /* <DEDUP_REMOVED lines=32> */
.L_x_4339:
[----:B------:R-:W-:Y:S05]  /*2950*/  BSYNC.RECONVERGENT B0 ;  /* 0x0000000000007941 */ /* 0x000fea0003800200 */
.L_x_4338:
        /* <DEDUP_REMOVED lines=32> */
.L_x_4341:
[----:B------:R-:W-:Y:S05]  /*2b60*/  BSYNC.RECONVERGENT B0 ;  /* 0x0000000000007941 */ /* 0x000fea0003800200 */
.L_x_4340:
        /* <DEDUP_REMOVED lines=32> */
.L_x_4343:
[----:B------:R-:W-:Y:S05]  /*2d70*/  BSYNC.RECONVERGENT B0 ;  /* 0x0000000000007941 */ /* 0x000fea0003800200 */
.L_x_4342:
        /* <DEDUP_REMOVED lines=32> */
.L_x_4345:
[----:B------:R-:W-:Y:S05]  /*2f80*/  BSYNC.RECONVERGENT B0 ;  /* 0x0000000000007941 */ /* 0x000fea0003800200 */
.L_x_4344:
        /* <DEDUP_REMOVED lines=43> */
[----:B------:R-:W3:Y:S01]  /*3240*/  LDC.64 R28, c[0x0][0x480] ;  /* 0x00012000ff1c7b82 */ /* 0x000ee20000000a00 */
[----:B------:R-:W-:Y:S01]  /*3250*/  MOV R38, R52 ;  /* 0x0000003400267202 */ /* 0x000fe20000000f00 */
[----:B------:R-:W-:Y:S01]  /*3260*/  UIADD3 UR5, UPT, UPT, UR4, 0x860, URZ ;  /* 0x0000086004057890 */ /* 0x000fe2000fffe0ff */
[----:B------:R-:W-:-:S02]  /*3270*/  ISETP.EQ.AND P0, PT, R54, RZ, P0 ;  /* 0x000000ff3600720c */ /* 0x000fc40000702270 */
[----:B------:R-:W-:Y:S02]  /*3280*/  MOV R39, R50 ;  /* 0x0000003200277202 */ /* 0x000fe40000000f00 */
[C---:B------:R-:W-:Y:S02]  /*3290*/  IADD3.X R37, PT, PT, R3.reuse, R45, RZ, P1, !PT ;  /* 0x0000002d03257210 */ /* 0x040fe40000ffe4ff */
[----:B------:R-:W-:Y:S02]  /*32a0*/  IADD3.X R17, PT, PT, R3, R43, RZ, P2, !PT ;  /* 0x0000002b03117210 */ /* 0x000fe400017fe4ff */
[----:B0-----:R-:W-:Y:S02]  /*32b0*/  SHF.L.U64.HI R31, R30, 0x1, R31 ;  /* 0x000000011e1f7819 */ /* 0x001fe4000001021f */
[----:B-1----:R-:W-:Y:S02]  /*32c0*/  SHF.L.U64.HI R33, R32, 0x1, R33 ;  /* 0x0000000120217819 */ /* 0x002fe40000010221 */
[----:B--2---:R-:W-:-:S07]  /*32d0*/  SHF.L.U64.HI R110, R34, 0x2, R35 ;  /* 0x00000002226e7819 */ /* 0x004fce0000010223 */
.L_x_4349:
[----:B------:R-:W2:Y:S04]  /*32e0*/  LDG.E.128 R20, desc[UR18][R36.64+-0x200] ;  /* 0xfffe001224147981 */ /* 0x000ea8000c1e1d00 */
[----:B------:R-:W4:Y:S04]  /*32f0*/  LDG.E.128 R24, desc[UR18][R36.64] ;  /* 0x0000001224187981 */ /* 0x000f28000c1e1d00 */
[----:B------:R-:W5:Y:S01]  /*3300*/  LDG.E R35, desc[UR18][R38.64] ;  /* 0x0000001226237981 */ /* 0x000f62000c1e1900 */
[----:B------:R-:W-:Y:S01]  /*3310*/  ISETP.GE.AND P1, PT, R41, 0x1, PT ;  /* 0x000000012900780c */ /* 0x000fe20003f26270 */
[----:B------:R-:W0:Y:S02]  /*3320*/  S2UR UR6, SR_CgaCtaId ;  /* 0x00000000000679c3 */ /* 0x000e240000008800 */
[----:B--2---:R1:W-:Y:S04]  /*3330*/  STS.128 [R40], R20 ;  /* 0x0000001428007388 */ /* 0x0043e80000000c00 */
[----:B----4-:R2:W-:Y:S01]  /*3340*/  STS.128 [R40+0x200], R24 ;  /* 0x0002001828007388 */ /* 0x0105e20000000c00 */
[----:B------:R-:W-:-:S03]  /*3350*/  NOP ;  /* 0x0000000000007918 */ /* 0x000fc60000000000 */
[----:B------:R-:W4:Y:S01]  /*3360*/  LDS.128 R12, [R0] ;  /* 0x00000000000c7984 */ /* 0x000f220000000c00 */
[----:B-1----:R-:W-:Y:S02]  /*3370*/  MOV R20, R16 ;  /* 0x0000001000147202 */ /* 0x002fe40000000f00 */
[----:B------:R-:W-:Y:S02]  /*3380*/  MOV R21, R17 ;  /* 0x0000001100157202 */ /* 0x000fe40000000f00 */
[----:B------:R-:W1:Y:S04]  /*3390*/  LDS.128 R16, [R0+0x10] ;  /* 0x0000100000107984 */ /* 0x000e680000000c00 */
[----:B------:R-:W3:Y:S04]  /*33a0*/  LDG.E.128 R4, desc[UR18][R20.64+-0x200] ;  /* 0xfffe001214047981 */ /* 0x000ee8000c1e1d00 */
[----:B------:R-:W3:Y:S01]  /*33b0*/  LDG.E.128 R8, desc[UR18][R20.64] ;  /* 0x0000001214087981 */ /* 0x000ee2000c1e1d00 */
[----:B-----5:R-:W-:Y:S01]  /*33c0*/  FMUL.FTZ R112, R35, 1.4426950216293334961 ;  /* 0x3fb8aa3b23707820 */ /* 0x020fe20000410000 */
[----:B------:R-:W-:Y:S01]  /*33d0*/  UMOV UR4, 0x400 ;  /* 0x0000040000047882 */ /* 0x000fe20000000000 */
[----:B------:R-:W-:Y:S01]  /*33e0*/  ISETP.NE.AND P2, PT, R41, RZ, PT ;  /* 0x000000ff2900720c */ /* 0x000fe20003f45270 */
[----:B0-----:R-:W-:Y:S01]  /*33f0*/  ULEA UR4, UR6, UR4, 0x18 ;  /* 0x0000000406047291 */ /* 0x001fe2000f8ec0ff */
[C---:B------:R-:W-:Y:S01]  /*3400*/  FMUL.FTZ R109, R112.reuse, R59 ;  /* 0x0000003b706d7220 */ /* 0x040fe20000410000 */
[C---:B------:R-:W-:Y:S01]  /*3410*/  FMUL.FTZ R35, R112.reuse, R63 ;  /* 0x0000003f70237220 */ /* 0x040fe20000410000 */
[C---:B--2---:R-:W-:Y:S01]  /*3420*/  FMUL.FTZ R24, R112.reuse, R62 ;  /* 0x0000003e70187220 */ /* 0x044fe20000410000 */
[C---:B------:R-:W-:Y:S01]  /*3430*/  FMUL.FTZ R26, R112.reuse, R69 ;  /* 0x00000045701a7220 */ /* 0x040fe20000410000 */
[----:B------:R0:W-:Y:S01]  /*3440*/  MUFU.EX2 R22, R109 ;  /* 0x0000006d00167308 */ /* 0x0001e20000000800 */
[C---:B------:R-:W-:Y:S01]  /*3450*/  FMUL.FTZ R111, R112.reuse, R64 ;  /* 0x00000040706f7220 */ /* 0x040fe20000410000 */
[C---:B------:R-:W-:Y:S01]  /*3460*/  FMUL.FTZ R117, R112.reuse, R72 ;  /* 0x0000004870757220 */ /* 0x040fe20000410000 */
[C---:B------:R-:W-:Y:S01]  /*3470*/  FMUL.FTZ R119, R112.reuse, R68 ;  /* 0x0000004470777220 */ /* 0x040fe20000410000 */
[----:B------:R2:W5:Y:S01]  /*3480*/  MUFU.EX2 R23, R35 ;  /* 0x0000002300177308 */ /* 0x0005620000000800 */
[C---:B------:R-:W-:Y:S01]  /*3490*/  FMUL.FTZ R121, R112.reuse, R73 ;  /* 0x0000004970797220 */ /* 0x040fe20000410000 */
[C---:B------:R-:W-:Y:S01]  /*34a0*/  FMUL.FTZ R126, R112.reuse, R70 ;  /* 0x00000046707e7220 */ /* 0x040fe20000410000 */
[C---:B------:R-:W-:Y:S01]  /*34b0*/  FMUL.FTZ R131, R112.reuse, R74 ;  /* 0x0000004a70837220 */ /* 0x040fe20000410000 */
[----:B------:R-:W1:Y:S01]  /*34c0*/  MUFU.EX2 R24, R24 ;  /* 0x0000001800187308 */ /* 0x000e620000000800 */
[----:B0-----:R-:W-:Y:S01]  /*34d0*/  FMUL.FTZ R109, R112, R61 ;  /* 0x0000003d706d7220 */ /* 0x001fe20000410000 */
[----:B------:R-:W-:Y:S01]  /*34e0*/  ISETP.NE.AND P3, PT, R54, RZ, PT ;  /* 0x000000ff3600720c */ /* 0x000fe20003f65270 */
[----:B------:R-:W-:Y:S01]  /*34f0*/  BSSY.RECONVERGENT B0, `(.L_x_4347) ;  /* 0x00000b4000007945 */ /* 0x000fe20003800200 */
[----:B------:R-:W-:Y:S01]  /*3500*/  MUFU.EX2 R26, R26 ;  /* 0x0000001a001a7308 */ /* 0x000fe20000000800 */
[----:B--2---:R-:W-:Y:S01]  /*3510*/  FMUL.FTZ R35, R112, R65 ;  /* 0x0000004170237220 */ /* 0x004fe20000410000 */
[----:B----4-:R-:W-:-:S02]  /*3520*/  PRMT R25, R12, 0x7632, R25 ;  /* 0x000076320c197816 */ /* 0x010fc40000000019 */
[----:B------:R-:W-:Y:S01]  /*3530*/  SHF.L.U32 R128, R12, 0x10, RZ ;  /* 0x000000100c807819 */ /* 0x000fe200000006ff */
[----:B------:R-:W-:Y:S01]  /*3540*/  MUFU.EX2 R109, R109 ;  /* 0x0000006d006d7308 */ /* 0x000fe20000000800 */
[----:B------:R-:W-:Y:S01]  /*3550*/  SHF.L.U32 R25, R25, 0x10, RZ ;  /* 0x0000001019197819 */ /* 0x000fe200000006ff */
[----:B-----5:R-:W-:Y:S01]  /*3560*/  FMUL.FTZ R133, R23, R22 ;  /* 0x0000001617857220 */ /* 0x020fe20000410000 */
[C---:B------:R-:W-:Y:S01]  /*3570*/  PRMT R27, R13.reuse, 0x7632, R27 ;  /* 0x000076320d1b7816 */ /* 0x040fe2000000001b */
[----:B------:R-:W0:Y:S01]  /*3580*/  MUFU.EX2 R35, R35 ;  /* 0x0000002300237308 */ /* 0x000e220000000800 */
[----:B------:R-:W-:Y:S01]  /*3590*/  SHF.L.U32 R114, R13, 0x10, RZ ;  /* 0x000000100d727819 */ /* 0x000fe200000006ff */
[----:B------:R-:W-:Y:S01]  /*35a0*/  FMUL.FTZ R128, R91, R128 ;  /* 0x000000805b807220 */ /* 0x000fe20000410000 */
[C---:B-1----:R-:W-:Y:S01]  /*35b0*/  PRMT R12, R19.reuse, 0x7632, R12 ;  /* 0x00007632130c7816 */ /* 0x042fe2000000000c */
[----:B------:R-:W-:Y:S01]  /*35c0*/  FMUL.FTZ R123, R92, R25 ;  /* 0x000000195c7b7220 */ /* 0x000fe20000410000 */
[----:B------:R-:W-:Y:S01]  /*35d0*/  SHF.L.U32 R122, R19, 0x10, RZ ;  /* 0x00000010137a7819 */ /* 0x000fe200000006ff */
[----:B------:R-:W-:Y:S01]  /*35e0*/  FMUL.FTZ R19, R112, R67 ;  /* 0x0000004370137220 */ /* 0x000fe20000410000 */
[----:B------:R-:W-:Y:S01]  /*35f0*/  SHF.L.U32 R27, R27, 0x10, RZ ;  /* 0x000000101b1b7819 */ /* 0x000fe200000006ff */
[----:B------:R-:W-:Y:S01]  /*3600*/  FMUL.FTZ R125, R93, R114 ;  /* 0x000000725d7d7220 */ /* 0x000fe20000410000 */
[----:B------:R-:W-:Y:S01]  /*3610*/  PRMT R13, R18, 0x7632, R13 ;  /* 0x00007632120d7816 */ /* 0x000fe2000000000d */
[----:B------:R-:W-:Y:S01]  /*3620*/  FFMA.FTZ R25, R128, R22, R123 ;  /* 0x0000001680197223 */ /* 0x000fe2000001007b */
[----:B------:R-:W-:Y:S01]  /*3630*/  SHF.L.U32 R120, R18, 0x10, RZ ;  /* 0x0000001012787819 */ /* 0x000fe200000006ff */
[----:B------:R-:W-:Y:S01]  /*3640*/  FMUL.FTZ R18, R112, R60 ;  /* 0x0000003c70127220 */ /* 0x000fe20000410000 */
[----:B------:R-:W1:Y:S01]  /*3650*/  MUFU.EX2 R19, R19 ;  /* 0x0000001300137308 */ /* 0x000e620000000800 */
[----:B------:R-:W-:Y:S01]  /*3660*/  PRMT R113, R14, 0x7632, R113 ;  /* 0x000076320e717816 */ /* 0x000fe20000000071 */
[----:B------:R-:W-:Y:S01]  /*3670*/  FMUL.FTZ R130, R94, R27 ;  /* 0x0000001b5e827220 */ /* 0x000fe20000410000 */
[----:B------:R-:W-:Y:S01]  /*3680*/  SHF.L.U32 R132, R14, 0x10, RZ ;  /* 0x000000100e847819 */ /* 0x000fe200000006ff */
[----:B------:R-:W-:Y:S01]  /*3690*/  FFMA.FTZ R27, R24, R25, R125 ;  /* 0x00000019181b7223 */ /* 0x000fe2000001007d */
[----:B------:R-:W2:Y:S01]  /*36a0*/  MUFU.EX2 R18, R18 ;  /* 0x0000001200127308 */ /* 0x000ea20000000800 */
[----:B------:R-:W-:Y:S01]  /*36b0*/  SHF.L.U32 R113, R113, 0x10, RZ ;  /* 0x0000001071717819 */ /* 0x000fe200000006ff */
[----:B------:R-:W-:Y:S01]  /*36c0*/  FMUL.FTZ R120, R103, R120 ;  /* 0x0000007867787220 */ /* 0x000fe20000410000 */
[----:B------:R-:W-:Y:S01]  /*36d0*/  FMUL.FTZ R132, R95, R132 ;  /* 0x000000845f847220 */ /* 0x000fe20000410000 */
[----:B0-----:R-:W-:Y:S01]  /*36e0*/  FFMA.FTZ R114, R35, R27, R130 ;  /* 0x0000001b23727223 */ /* 0x001fe20000010082 */
[C---:B------:R-:W-:Y:S01]  /*36f0*/  PRMT R115, R15.reuse, 0x7632, R115 ;  /* 0x000076320f737816 */ /* 0x040fe20000000073 */
[----:B------:R-:W-:Y:S01]  /*3700*/  FMUL.FTZ R134, R96, R113 ;  /* 0x0000007160867220 */ /* 0x000fe20000410000 */
[----:B------:R-:W-:Y:S01]  /*3710*/  SHF.L.U32 R116, R15, 0x10, RZ ;  /* 0x000000100f747819 */ /* 0x000fe200000006ff */
[----:B------:R-:W-:Y:S01]  /*3720*/  FFMA.FTZ R114, R109, R114, R132 ;  /* 0x000000726d727223 */ /* 0x000fe20000010084 */
[C---:B------:R-:W-:Y:S01]  /*3730*/  PRMT R15, R16.reuse, 0x7632, R15 ;  /* 0x00007632100f7816 */ /* 0x040fe2000000000f */
[----:B------:R-:W0:Y:S01]  /*3740*/  MUFU.EX2 R111, R111 ;  /* 0x0000006f006f7308 */ /* 0x000e220000000800 */
[----:B------:R-:W-:Y:S01]  /*3750*/  SHF.L.U32 R124, R16, 0x10, RZ ;  /* 0x00000010107c7819 */ /* 0x000fe200000006ff */
[C---:B------:R-:W-:Y:S01]  /*3760*/  FMUL.FTZ R16, R112.reuse, R71 ;  /* 0x0000004770107220 */ /* 0x040fe20000410000 */
[----:B------:R-:W-:Y:S01]  /*3770*/  SHF.L.U32 R115, R115, 0x10, RZ ;  /* 0x0000001073737819 */ /* 0x000fe200000006ff */
[----:B------:R-:W-:Y:S01]  /*3780*/  FMUL.FTZ R129, R97, R116 ;  /* 0x0000007461817220 */ /* 0x000fe20000410000 */
[----:B-1----:R-:W-:Y:S01]  /*3790*/  FFMA.FTZ R114, R19, R114, R134 ;  /* 0x0000007213727223 */ /* 0x002fe20000010086 */
[C---:B------:R-:W-:Y:S01]  /*37a0*/  PRMT R14, R17.reuse, 0x7632, R14 ;  /* 0x00007632110e7816 */ /* 0x040fe2000000000e */
[----:B------:R1:W4:Y:S01]  /*37b0*/  MUFU.EX2 R25, R16 ;  /* 0x0000001000197308 */ /* 0x0003220000000800 */
[----:B------:R-:W-:Y:S01]  /*37c0*/  SHF.L.U32 R118, R17, 0x10, RZ ;  /* 0x0000001011767819 */ /* 0x000fe200000006ff */
[----:B------:R-:W-:Y:S01]  /*37d0*/  FMUL.FTZ R17, R112, R66 ;  /* 0x0000004270117220 */ /* 0x000fe20000410000 */
[----:B------:R-:W-:Y:S01]  /*37e0*/  FMUL.FTZ R127, R98, R115 ;  /* 0x00000073627f7220 */ /* 0x000fe20000410000 */
[----:B--2---:R-:W-:Y:S01]  /*37f0*/  FFMA.FTZ R114, R18, R114, R129 ;  /* 0x0000007212727223 */ /* 0x004fe20000010081 */
[----:B------:R-:W-:Y:S01]  /*3800*/  SHF.L.U32 R15, R15, 0x10, RZ ;  /* 0x000000100f0f7819 */ /* 0x000fe200000006ff */
[----:B------:R2:W5:Y:S01]  /*3810*/  MUFU.EX2 R27, R17 ;  /* 0x00000011001b7308 */ /* 0x0005620000000800 */
[----:B------:R-:W-:Y:S01]  /*3820*/  FMUL.FTZ R124, R99, R124 ;  /* 0x0000007c637c7220 */ /* 0x000fe20000410000 */
[----:B------:R-:W-:Y:S01]  /*3830*/  FMUL.FTZ R118, R101, R118 ;  /* 0x0000007665767220 */ /* 0x000fe20000410000 */
[----:B-1----:R-:W-:Y:S01]  /*3840*/  FMUL.FTZ R16, R24, R133 ;  /* 0x0000008518107220 */ /* 0x002fe20000410000 */
[----:B------:R1:W5:Y:S01]  /*3850*/  MUFU.EX2 R112, R117 ;  /* 0x0000007500707308 */ /* 0x0003620000000800 */
[----:B------:R-:W-:Y:S01]  /*3860*/  FMUL.FTZ R116, R100, R15 ;  /* 0x0000000f64747220 */ /* 0x000fe20000410000 */
[----:B------:R-:W-:Y:S01]  /*3870*/  SHF.L.U32 R13, R13, 0x10, RZ ;  /* 0x000000100d0d7819 */ /* 0x000fe200000006ff */
[----:B------:R-:W-:Y:S01]  /*3880*/  FMUL.FTZ R16, R35, R16 ;  /* 0x0000001023107220 */ /* 0x000fe20000410000 */
[----:B------:R-:W5:Y:S01]  /*3890*/  MUFU.EX2 R113, R119 ;  /* 0x0000007700717308 */ /* 0x000f620000000800 */
[----:B--2---:R-:W-:Y:S01]  /*38a0*/  FFMA.FTZ R17, R26, R114, R127 ;  /* 0x000000721a117223 */ /* 0x004fe2000001007f */
[----:B------:R-:W-:Y:S01]  /*38b0*/  FMUL.FTZ R122, R105, R122 ;  /* 0x0000007a697a7220 */ /* 0x000fe20000410000 */
[----:B------:R-:W-:Y:S01]  /*38c0*/  FMUL.FTZ R16, R109, R16 ;  /* 0x000000106d107220 */ /* 0x000fe20000410000 */
[----:B------:R2:W2:Y:S01]  /*38d0*/  MUFU.EX2 R114, R121 ;  /* 0x0000007900727308 */ /* 0x0004a20000000800 */
[----:B0-----:R-:W-:Y:S01]  /*38e0*/  FFMA.FTZ R17, R111, R17, R124 ;  /* 0x000000116f117223 */ /* 0x001fe2000001007c */
[----:B-1----:R-:W-:Y:S01]  /*38f0*/  SHF.L.U32 R117, R14, 0x10, RZ ;  /* 0x000000100e757819 */ /* 0x002fe200000006ff */
[----:B------:R-:W-:Y:S01]  /*3900*/  FMUL.FTZ R15, R19, R16 ;  /* 0x00000010130f7220 */ /* 0x000fe20000410000 */
[----:B------:R0:W1:Y:S01]  /*3910*/  MUFU.EX2 R115, R126 ;  /* 0x0000007e00737308 */ /* 0x0000620000000800 */
[----:B----4-:R-:W-:-:S02]  /*3920*/  FFMA.FTZ R17, R25, R17, R116 ;  /* 0x0000001119117223 */ /* 0x010fc40000010074 */
[----:B------:R-:W-:Y:S01]  /*3930*/  FMUL.FTZ R117, R102, R117 ;  /* 0x0000007566757220 */ /* 0x000fe20000410000 */
[----:B------:R-:W-:Y:S01]  /*3940*/  FMUL.FTZ R15, R18, R15 ;  /* 0x0000000f120f7220 */ /* 0x000fe20000410000 */
[----:B-----5:R-:W-:Y:S01]  /*3950*/  FFMA.FTZ R17, R27, R17, R118 ;  /* 0x000000111b117223 */ /* 0x020fe20000010076 */
[----:B------:R-:W4:Y:S01]  /*3960*/  MUFU.EX2 R119, R131 ;  /* 0x0000008300777308 */ /* 0x000f220000000800 */
[----:B--2---:R-:W-:Y:S01]  /*3970*/  FMUL.FTZ R121, R104, R13 ;  /* 0x0000000d68797220 */ /* 0x004fe20000410000 */
[----:B------:R-:W-:Y:S01]  /*3980*/  FMUL.FTZ R14, R26, R15 ;  /* 0x0000000f1a0e7220 */ /* 0x000fe20000410000 */
[----:B------:R-:W-:Y:S01]  /*3990*/  FFMA.FTZ R17, R112, R17, R117 ;  /* 0x0000001170117223 */ /* 0x000fe20000010075 */
[----:B------:R-:W-:Y:S02]  /*39a0*/  SHF.L.U32 R13, R12, 0x10, RZ ;  /* 0x000000100c0d7819 */ /* 0x000fe400000006ff */
[----:B------:R-:W-:Y:S01]  /*39b0*/  FMUL.FTZ R14, R111, R14 ;  /* 0x0000000e6f0e7220 */ /* 0x000fe20000410000 */
[----:B------:R-:W-:-:S02]  /*39c0*/  FFMA.FTZ R17, R113, R17, R120 ;  /* 0x0000001171117223 */ /* 0x000fc40000010078 */
[----:B0-----:R-:W-:Y:S01]  /*39d0*/  FMUL.FTZ R126, R106, R13 ;  /* 0x0000000d6a7e7220 */ /* 0x001fe20000410000 */
[----:B------:R-:W-:Y:S01]  /*39e0*/  FMUL.FTZ R14, R25, R14 ;  /* 0x0000000e190e7220 */ /* 0x000fe20000410000 */
[----:B------:R-:W-:-:S03]  /*39f0*/  FFMA.FTZ R17, R114, R17, R121 ;  /* 0x0000001172117223 */ /* 0x000fc60000010079 */
[----:B------:R-:W-:Y:S01]  /*3a00*/  FMUL.FTZ R13, R27, R14 ;  /* 0x0000000e1b0d7220 */ /* 0x000fe20000410000 */
[----:B-1----:R-:W-:-:S03]  /*3a10*/  FFMA.FTZ R17, R115, R17, R122 ;  /* 0x0000001173117223 */ /* 0x002fc6000001007a */
[----:B------:R-:W-:Y:S01]  /*3a20*/  FMUL.FTZ R12, R112, R13 ;  /* 0x0000000d700c7220 */ /* 0x000fe20000410000 */
[----:B----4-:R-:W-:-:S03]  /*3a30*/  FFMA.FTZ R14, R119, R17, R126 ;  /* 0x00000011770e7223 */ /* 0x010fc6000001007e */
        /* <DEDUP_REMOVED lines=22> */
[----:B------:R-:W-:Y:S01]  /*3ba0*/  HFMA2 R12, -RZ, RZ, 1.875, 0 ;  /* 0x3f800000ff0c7431 */ /* 0x000fe200000001ff */
[----:B------:R-:W-:Y:S01]  /*3bb0*/  MOV R13, RZ ;  /* 0x000000ff000d7202 */ /* 0x000fe20000000f00 */
[----:B------:R-:W0:Y:S04]  /*3bc0*/  SHFL.UP PT, R15, R16, 0x8, RZ ;  /* 0x05000000100f7989 */ /* 0x000e2800000e00ff */
[----:B------:R-:W1:Y:S01]  /*3bd0*/  SHFL.UP PT, R136, R131, 0x8, RZ ;  /* 0x0500000083887989 */ /* 0x000e6200000e00ff */
[----:B0-----:R-:W-:-:S05]  /*3be0*/  FFMA.FTZ R15, R131, R15, R16 ;  /* 0x0000000f830f7223 */ /* 0x001fca0000010010 */
[----:B-1----:R-:W-:Y:S01]  /*3bf0*/  @P1 FMUL.FTZ R131, R131, R136 ;  /* 0x0000008883831220 */ /* 0x002fe20000410000 */
[----:B------:R-:W-:Y:S02]  /*3c00*/  FSEL R136, R16, R15, !P1 ;  /* 0x0000000f10887208 */ /* 0x000fe40004800000 */
[----:B------:R-:W-:Y:S02]  /*3c10*/  ISETP.NE.AND P1, PT, R41, 0x1f, PT ;  /* 0x0000001f2900780c */ /* 0x000fe40003f25270 */
[----:B------:R-:W0:Y:S04]  /*3c20*/  SHFL.UP PT, R16, R131, 0x10, RZ ;  /* 0x0600000083107989 */ /* 0x000e2800000e00ff */
[----:B------:R-:W1:Y:S01]  /*3c30*/  SHFL.UP PT, R17, R136, 0x10, RZ ;  /* 0x0600000088117989 */ /* 0x000e6200000e00ff */
[C---:B0-----:R-:W-:Y:S01]  /*3c40*/  FMUL.FTZ R16, R131.reuse, R16 ;  /* 0x0000001083107220 */ /* 0x041fe20000410000 */
[----:B-1----:R-:W-:-:S02]  /*3c50*/  FFMA.FTZ R17, R131, R17, R136 ;  /* 0x0000001183117223 */ /* 0x002fc40000010088 */
[----:B---3--:R-:W-:Y:S04]  /*3c60*/  STS.128 [R40+0x420], R4 ;  /* 0x0004200428007388 */ /* 0x008fe80000000c00 */
[----:B------:R-:W-:Y:S01]  /*3c70*/  STS.128 [R40+0x620], R8 ;  /* 0x0006200828007388 */ /* 0x000fe20000000c00 */
[----:B------:R-:W-:-:S03]  /*3c80*/  NOP ;  /* 0x0000000000007918 */ /* 0x000fc60000000000 */
[----:B------:R-:W0:Y:S04]  /*3c90*/  @P0 LDS.64 R12, [UR5] ;  /* 0x00000005ff0c0984 */ /* 0x000e280008000a00 */
[----:B------:R-:W-:Y:S04]  /*3ca0*/  LDS.128 R4, [R0+0x420] ;  /* 0x0004200000047984 */ /* 0x000fe80000000c00 */
[----:B------:R-:W-:Y:S04]  /*3cb0*/  LDS.128 R8, [R0+0x430] ;  /* 0x0004300000087984 */ /* 0x000fe80000000c00 */
[----:B------:R-:W-:Y:S01]  /*3cc0*/  @!P1 STS.64 [UR4+0x840], R16 ;  /* 0x00084010ff009988 */ /* 0x000fe20008000a04 */
[----:B------:R-:W-:Y:S01]  /*3cd0*/  BAR.SYNC.DEFER_BLOCKING 0x0 ;  /* 0x0000000000007b1d */ /* 0x000fe20000010000 */
[----:B------:R-:W-:-:S04]  /*3ce0*/  ISETP.GE.AND P1, PT, R41, 0x10, PT ;  /* 0x000000102900780c */ /* 0x000fc80003f26270 */
[----:B------:R-:W-:Y:S02]  /*3cf0*/  FSEL R131, R131, R16, !P1 ;  /* 0x0000001083837208 */ /* 0x000fe40004800000 */
[----:B------:R-:W-:Y:S02]  /*3d00*/  FSEL R136, R136, R17, !P1 ;  /* 0x0000001188887208 */ /* 0x000fe40004800000 */
[----:B------:R-:W-:Y:S01]  /*3d10*/  LEA R36, P1, R30, R36, 0x1 ;  /* 0x000000241e247211 */ /* 0x000fe200078208ff */
[----:B------:R-:W1:Y:S03]  /*3d20*/  SHFL.UP PT, R138, R131, 0x1, RZ ;  /* 0x04200000838a7989 */ /* 0x000e6600000e00ff */
[----:B------:R-:W-:Y:S01]  /*3d30*/  IADD3.X R37, PT, PT, R37, R31, RZ, P1, !PT ;  /* 0x0000001f25257210 */ /* 0x000fe20000ffe4ff */
[----:B------:R-:W2:Y:S01]  /*3d40*/  SHFL.UP PT, R133, R136, 0x1, RZ ;  /* 0x0420000088857989 */ /* 0x000ea200000e00ff */
[----:B------:R-:W-:-:S03]  /*3d50*/  ISETP.NE.AND P1, PT, R54, RZ, PT ;  /* 0x000000ff3600720c */ /* 0x000fc60003f25270 */
[----:B0-----:R-:W-:Y:S04]  /*3d60*/  @!P2 STS.64 [UR4+0x850], R12 ;  /* 0x0008500cff00a988 */ /* 0x001fe80008000a04 */
[----:B------:R-:W0:Y:S01]  /*3d70*/  LDS.64 R14, [UR4+0x840] ;  /* 0x00084004ff0e7984 */ /* 0x000e220008000a00 */
[----:B------:R-:W-:Y:S01]  /*3d80*/  BAR.SYNC.DEFER_BLOCKING 0x0 ;  /* 0x0000000000007b1d */ /* 0x000fe20000010000 */
[----:B-1----:R-:W-:Y:S02]  /*3d90*/  @!P2 MOV R138, R12 ;  /* 0x0000000c008aa202 */ /* 0x002fe40000000f00 */
[----:B--2---:R-:W-:Y:S02]  /*3da0*/  @!P2 MOV R133, R13 ;  /* 0x0000000d0085a202 */ /* 0x004fe40000000f00 */
[----:B------:R-:W-:-:S02]  /*3db0*/  LEA R16, P2, R32, R20, 0x1 ;  /* 0x0000001420107211 */ /* 0x000fc400078408ff */
[----:B------:R-:W-:Y:S02]  /*3dc0*/  PRMT R20, R5, 0x7632, R20 ;  /* 0x0000763205147816 */ /* 0x000fe40000000014 */
[----:B------:R-:W-:Y:S02]  /*3dd0*/  IADD3.X R17, PT, PT, R21, R33, RZ, P2, !PT ;  /* 0x0000002115117210 */ /* 0x000fe400017fe4ff */
[----:B------:R-:W-:Y:S01]  /*3de0*/  PRMT R21, R6, 0x7632, R21 ;  /* 0x0000763206157816 */ /* 0x000fe20000000015 */
[----:B------:R-:W1:Y:S01]  /*3df0*/  @P3 LDS R140, [UR4+0x854] ;  /* 0x00085404ff8c3984 */ /* 0x000e620008000800 */
[----:B0-----:R-:W-:Y:S01]  /*3e00*/  FFMA.FTZ R15, R14, R13, R15 ;  /* 0x0000000d0e0f7223 */ /* 0x001fe2000001000f */
[----:B-1----:R-:W-:-:S04]  /*3e10*/  @P3 FFMA.FTZ R133, R140, R138, R133 ;  /* 0x0000008a8c853223 */ /* 0x002fc80000010085 */
[----:B------:R-:W-:-:S04]  /*3e20*/  FFMA.FTZ R23, R23, R133, R128 ;  /* 0x0000008517177223 */ /* 0x000fc80000010080 */
[--C-:B------:R-:W-:Y:S01]  /*3e30*/  FFMA.FTZ R128, R22, R23, R123.reuse ;  /* 0x0000001716807223 */ /* 0x100fe2000001007b */
[----:B------:R-:W-:Y:S02]  /*3e40*/  PRMT R123, R11, 0x7632, R123 ;  /* 0x000076320b7b7816 */ /* 0x000fe4000000007b */
[----:B------:R-:W-:Y:S01]  /*3e50*/  SHF.L.U32 R22, R5, 0x10, RZ ;  /* 0x0000001005167819 */ /* 0x000fe200000006ff */
[----:B------:R-:W-:Y:S01]  /*3e60*/  FFMA.FTZ R125, R24, R128, R125 ;  /* 0x00000080187d7223 */ /* 0x000fe2000001007d */
[----:B------:R-:W-:Y:S02]  /*3e70*/  SHF.L.U32 R24, R7, 0x10, RZ ;  /* 0x0000001007187819 */ /* 0x000fe400000006ff */
[----:B------:R-:W-:Y:S01]  /*3e80*/  SHF.L.U32 R11, R11, 0x10, RZ ;  /* 0x000000100b0b7819 */ /* 0x000fe200000006ff */
[----:B------:R-:W-:Y:S01]  /*3e90*/  FFMA.FTZ R130, R35, R125, R130 ;  /* 0x0000007d23827223 */ /* 0x000fe20000010082 */
[----:B------:R-:W-:Y:S02]  /*3ea0*/  SHF.L.U32 R35, R6, 0x10, RZ ;  /* 0x0000001006237819 */ /* 0x000fe400000006ff */
[----:B------:R-:W-:Y:S01]  /*3eb0*/  PRMT R6, R7, 0x7632, R6 ;  /* 0x0000763207067816 */ /* 0x000fe20000000006 */
[----:B------:R-:W-:Y:S01]  /*3ec0*/  FFMA.FTZ R132, R109, R130, R132 ;  /* 0x000000826d847223 */ /* 0x000fe20000010084 */
[----:B------:R-:W-:-:S02]  /*3ed0*/  PRMT R7, R8, 0x7632, R7 ;  /* 0x0000763208077816 */ /* 0x000fc40000000007 */
        /* <DEDUP_REMOVED lines=8> */
[----:B------:R-:W-:-:S02]  /*3f60*/  PRMT R26, R9, 0x7632, R26 ;  /* 0x00007632091a7816 */ /* 0x000fc4000000001a */
[----:B------:R-:W-:Y:S01]  /*3f70*/  SHF.L.U32 R9, R9, 0x10, RZ ;  /* 0x0000001009097819 */ /* 0x000fe200000006ff */
[----:B------:R-:W-:Y:S01]  /*3f80*/  FFMA.FTZ R111, R111, R127, R124 ;  /* 0x0000007f6f6f7223 */ /* 0x000fe2000001007c */
[----:B------:R-:W-:Y:S01]  /*3f90*/  SHF.L.U32 R18, R18, 0x10, RZ ;  /* 0x0000001012127819 */ /* 0x000fe200000006ff */
        /* <DEDUP_REMOVED lines=9> */
.L_x_4348:
[----:B------:R-:W-:Y:S05]  /*4030*/  BSYNC.RECONVERGENT B0 ;  /* 0x0000000000007941 */ /* 0x000fea0003800200 */
.L_x_4347:
[----:B------:R-:W-:Y:S01]  /*4040*/  FFMA.FTZ R25, R25, R111, R116 ;  /* 0x0000006f19197223 */ /* 0x000fe20000010074 */
[----:B------:R-:W-:Y:S01]  /*4050*/  IADD3 R108, PT, PT, R108, 0x1, RZ ;  /* 0x000000016c6c7810 */ /* 0x000fe20007ffe0ff */
[----:B------:R-:W-:Y:S01]  /*4060*/  UIADD3 UR5, UPT, UPT, UR5, 0x8, URZ ;  /* 0x0000000805057890 */ /* 0x000fe2000fffe0ff */
[----:B0-----:R-:W-:Y:S01]  /*4070*/  SHF.L.U32 R5, R20, 0x10, RZ ;  /* 0x0000001014057819 */ /* 0x001fe200000006ff */
[----:B------:R-:W-:Y:S01]  /*4080*/  FFMA.FTZ R27, R27, R25, R118 ;  /* 0x000000191b1b7223 */ /* 0x000fe20000010076 */
[----:B------:R-:W-:Y:S01]  /*4090*/  ISETP.NE.AND P1, PT, R108, RZ, PT ;  /* 0x000000ff6c00720c */ /* 0x000fe20003f25270 */
[----:B------:R-:W-:Y:S01]  /*40a0*/  FFMA.FTZ R78, R19, R23, R78 ;  /* 0x00000017134e7223 */ /* 0x000fe2000001004e */
[----:B------:R-:W-:Y:S01]  /*40b0*/  SHF.L.U32 R4, R21, 0x10, RZ ;  /* 0x0000001015047819 */ /* 0x000fe200000006ff */
[----:B------:R-:W-:Y:S01]  /*40c0*/  FFMA.FTZ R112, R112, R27, R117 ;  /* 0x0000001b70707223 */ /* 0x000fe20000010075 */
[----:B------:R-:W-:Y:S01]  /*40d0*/  FFMA.FTZ R86, R5, R130, R86 ;  /* 0x0000008205567223 */ /* 0x000fe20000010056 */
[----:B------:R-:W-:Y:S01]  /*40e0*/  SHF.L.U32 R5, R6, 0x10, RZ ;  /* 0x0000001006057819 */ /* 0x000fe200000006ff */
[----:B------:R-:W-:Y:S01]  /*40f0*/  FFMA.FTZ R85, R18, R128, R85 ;  /* 0x0000008012557223 */ /* 0x000fe20000010055 */
[----:B------:R-:W-:Y:S01]  /*4100*/  FFMA.FTZ R113, R113, R112, R120 ;  /* 0x0000007071717223 */ /* 0x000fe20000010078 */
[----:B------:R-:W-:Y:S01]  /*4110*/  FFMA.FTZ R83, R4, R134, R83 ;  /* 0x0000008604537223 */ /* 0x000fe20000010053 */
[----:B------:R-:W-:Y:S01]  /*4120*/  SHF.L.U32 R7, R7, 0x10, RZ ;  /* 0x0000001007077819 */ /* 0x000fe200000006ff */
[----:B------:R-:W-:Y:S01]  /*4130*/  FFMA.FTZ R77, R22, R125, R77 ;  /* 0x0000007d164d7223 */ /* 0x000fe2000001004d */
[----:B------:R-:W-:Y:S01]  /*4140*/  FFMA.FTZ R114, R114, R113, R121 ;  /* 0x0000007172727223 */ /* 0x000fe20000010079 */
[----:B------:R-:W-:Y:S01]  /*4150*/  SHF.L.U32 R26, R26, 0x10, RZ ;  /* 0x000000101a1a7819 */ /* 0x000fe200000006ff */
[----:B------:R-:W-:Y:S01]  /*4160*/  FFMA.FTZ R76, R35, R132, R76 ;  /* 0x00000084234c7223 */ /* 0x000fe2000001004c */
[----:B------:R-:W-:Y:S01]  /*4170*/  SHF.L.U32 R109, R109, 0x10, RZ ;  /* 0x000000106d6d7819 */ /* 0x000fe200000006ff */
[----:B------:R-:W-:Y:S01]  /*4180*/  FFMA.FTZ R115, R115, R114, R122 ;  /* 0x0000007273737223 */ /* 0x000fe2000001007a */
[----:B------:R-:W-:Y:S01]  /*4190*/  SHF.L.U32 R4, R123, 0x10, RZ ;  /* 0x000000107b047819 */ /* 0x000fe200000006ff */
        /* <DEDUP_REMOVED lines=13> */
[----:B------:R-:W-:Y:S01]  /*4270*/  IADD3 R107, PT, PT, R107, 0x1, RZ ;  /* 0x000000016b6b7810 */ /* 0x000fe20007ffe0ff */
[----:B------:R-:W-:Y:S06]  /*4280*/  @P1 BRA `(.L_x_4349) ;  /* 0xfffffff000141947 */ /* 0x000fec000383ffff */
.L_x_4346:
        /* <DEDUP_REMOVED lines=42> */
.L_x_4351:
        /* <DEDUP_REMOVED lines=13> */
.L_x_5124:


//--------------------- .text._Z25selective_scan_fwd_kernelI32Selective_Scan_fwd_kernel_traitsILi32ELi16ELi1ELb1ELb1ELb1ELb1EN3c108BFloat16EfEEv13SSMParamsBase --------------------------
	.section	.text._Z25selective_scan_fwd_kernelI32Selective_Scan_fwd_kernel_traitsILi32ELi16ELi1ELb1ELb1ELb1ELb1EN3c108BFloat16EfEEv13SSMParamsBase,"ax",@progbits
	.align	128
        .global         _Z25selective_scan_fwd_kernelI32Selective_Scan_fwd_kernel_traitsILi32ELi16ELi1ELb1ELb1ELb1ELb1EN3c108BFloat16EfEEv13SSMParamsBase
        .type           _Z25selective_scan_fwd_kernelI32Selective_Scan_fwd_kernel_traitsILi32ELi16ELi1ELb1ELb1ELb1ELb1EN3c108BFloat16EfEEv13SSMParamsBase,@function
        .size           _Z25selective_scan_fwd_kernelI32Selective_Scan_fwd_kernel_traitsILi32ELi16ELi1ELb1ELb1ELb1ELb1EN3c108BFloat16EfEEv13SSMParamsBase,(.L_x_5125 - _Z25selective_scan_fwd_kernelI32Selective_Scan_fwd_kernel_traitsILi32ELi16ELi1ELb1ELb1ELb1ELb1EN3c108BFloat16EfEEv13SSMParamsBase)
        .other          _Z25selective_scan_fwd_kernelI32Selective_Scan_fwd_kernel_traitsILi32ELi16ELi1ELb1ELb1ELb1ELb1EN3c108BFloat16EfEEv13SSMParamsBase,@"STO_CUDA_ENTRY STV_DEFAULT"
_Z25selective_scan_fwd_kernelI32Selective_Scan_fwd_kernel_traitsILi32ELi16ELi1ELb1ELb1ELb1ELb1EN3c108BFloat16EfEEv13SSMParamsBase:
.text._Z25selective_scan_fwd_kernelI32Selective_Scan_fwd_kernel_traitsILi32ELi16ELi1ELb1ELb1ELb1ELb1EN3c108BFloat16EfEEv13SSMParamsBase:
        /* <DEDUP_REMOVED lines=34> */
[----:B------:R-:W-:Y:S02]  /*0220*/  IMAD R3, R10, R9, RZ ;  /* 0x000000090a037224 */ /* 0x000fe400078e02ff */
[----:B------:R-:W3:Y:S02]  /*0230*/  LDC.64 R10, c[0x0][0x460] ;  /* 0x00011800ff0a7b82 */ /* 0x000ee40000000a00 */
        /* <DEDUP_REMOVED lines=29> */
[----:B0-23--:R-:W-:Y:S08]  /*0410*/  @!P0 EXIT ;  /* 0x000000000000894d */ /* 0x00dff00003800000 */
[----:B------:R-:W0:Y:S01]  /*0420*/  S2R R54, SR_TID.X ;  /* 0x0000000000367919 */ /* 0x000e220000002100 */
[C---:B------:R-:W-:Y:S01]  /*0430*/  IMAD.WIDE.U32 R2, R57.reuse, UR10, R2 ;  /* 0x0000000a39027c25 */ /* 0x040fe2000f8e0002 */
[----:B------:R-:W2:Y:S01]  /*0440*/  LDC R14, c[0x0][0x384] ;  /* 0x0000e100ff0e7b82 */ /* 0x000ea20000000800 */
[----:B------:R-:W-:Y:S01]  /*0450*/  UMOV UR5, UR8 ;  /* 0x0000000800057c82 */ /* 0x000fe20008000000 */
[----:B------:R-:W-:Y:S01]  /*0460*/  UIMAD.WIDE.U32 UR6, UR20, UR12, URZ ;  /* 0x0000000c140672a5 */ /* 0x000fe2000f8e00ff */
[C---:B------:R-:W-:Y:S01]  /*0470*/  IMAD R49, R57.reuse, UR11, R3 ;  /* 0x0000000b39317c24 */ /* 0x040fe2000f8e0203 */
[----:B------:R-:W-:Y:S01]  /*0480*/  SHF.R.S32.HI R3, RZ, 0x1f, R7 ;  /* 0x0000001fff037819 */ /* 0x000fe20000011407 */
[----:B------:R-:W3:Y:S01]  /*0490*/  LDCU.64 UR10, c[0x0][0x3a0] ;  /* 0x00007400ff0a77ac */ /* 0x000ee20008000a00 */
[C---:B------:R-:W-:Y:S01]  /*04a0*/  LEA R53, P0, R2.reuse, R10, 0x1 ;  /* 0x0000000a02357211 */ /* 0x040fe200078008ff */
[----:B------:R-:W-:Y:S01]  /*04b0*/  IMAD.WIDE.U32 R4, R57, UR14, R4 ;  /* 0x0000000e39047c25 */ /* 0x000fe2000f8e0004 */
[----:B------:R-:W4:Y:S01]  /*04c0*/  LDC.64 R12, c[0x0][0x450] ;  /* 0x00011400ff0c7b82 */ /* 0x000f220000000a00 */
[----:B------:R-:W-:Y:S01]  /*04d0*/  UIMAD UR7, UR20, UR13, UR7 ;  /* 0x0000000d140772a4 */ /* 0x000fe2000f8e0207 */
[----:B------:R-:W-:Y:S01]  /*04e0*/  LEA.HI.X R49, R2, R11, R49, 0x1, P0 ;  /* 0x0000000b02317211 */ /* 0x000fe200000f0c31 */
[C---:B------:R-:W-:Y:S01]  /*04f0*/  IMAD R0, R3.reuse, R42, RZ ;  /* 0x0000002a03007224 */ /* 0x040fe200078e02ff */
[----:B------:R-:W-:Y:S01]  /*0500*/  MOV R46, RZ ;  /* 0x000000ff002e7202 */ /* 0x000fe20000000f00 */
[----:B-1----:R-:W-:-:S02]  /*0510*/  IMAD R6, R3, R40, RZ ;  /* 0x0000002803067224 */ /* 0x002fc400078e02ff */
[C---:B------:R-:W-:Y:S01]  /*0520*/  IMAD R43, R7.reuse, R43, R0 ;  /* 0x0000002b072b7224 */ /* 0x040fe200078e0200 */
[----:B------:R-:W1:Y:S01]  /*0530*/  LDC.64 R16, c[0x0][0x440] ;  /* 0x00011000ff107b82 */ /* 0x000e620000000a00 */
[----:B------:R-:W-:Y:S01]  /*0540*/  IMAD.WIDE.U32 R2, R7, R42, UR4 ;  /* 0x0000000407027e25 */ /* 0x000fe2000f8e002a */
[----:B------:R-:W-:-:S03]  /*0550*/  UMOV UR4, 0x400 ;  /* 0x0000040000047882 */ /* 0x000fc60000000000 */
[C---:B------:R-:W-:Y:S01]  /*0560*/  IMAD R41, R7.reuse, R41, R6 ;  /* 0x0000002907297224 */ /* 0x040fe200078e0206 */
[C---:B------:R-:W-:Y:S01]  /*0570*/  LEA R44, P1, R2.reuse, R44, 0x1 ;  /* 0x0000002c022c7211 */ /* 0x040fe200078208ff */
[----:B------:R-:W-:Y:S01]  /*0580*/  IMAD.WIDE.U32 R6, R7, R40, UR6 ;  /* 0x0000000607067e25 */ /* 0x000fe2000f8e0028 */
[----:B------:R-:W-:Y:S01]  /*0590*/  IADD3 R43, PT, PT, R3, R43, RZ ;  /* 0x0000002b032b7210 */ /* 0x000fe20007ffe0ff */
[----:B------:R-:W1:Y:S01]  /*05a0*/  S2UR UR5, SR_CgaCtaId ;  /* 0x00000000000579c3 */ /* 0x000e620000008800 */
[----:B------:R-:W1:Y:S01]  /*05b0*/  LDCU UR6, c[0x0][0x38c] ;  /* 0x00007180ff0677ac */ /* 0x000e620008000800 */
[C---:B------:R-:W-:Y:S01]  /*05c0*/  IMAD R47, R57.reuse, UR15, R5 ;  /* 0x0000000f392f7c24 */ /* 0x040fe2000f8e0205 */
[----:B------:R-:W-:Y:S01]  /*05d0*/  LEA.HI.X R43, R2, R45, R43, 0x1, P1 ;  /* 0x0000002d022b7211 */ /* 0x000fe200008f0c2b */
[----:B---3--:R-:W-:Y:S01]  /*05e0*/  IMAD.WIDE.U32 R50, R57, UR10, RZ ;  /* 0x0000000a39327c25 */ /* 0x008fe2000f8e00ff */
[----:B0-----:R-:W-:Y:S01]  /*05f0*/  SHF.L.U32 R2, R54, 0x1, RZ ;  /* 0x0000000136027819 */ /* 0x001fe200000006ff */
[----:B------:R-:W0:Y:S01]  /*0600*/  LDCU.U8 UR7, c[0x0][0x39e] ;  /* 0x000073c0ff0777ac */ /* 0x000e220008000000 */
[----:B------:R-:W-:Y:S01]  /*0610*/  LEA R5, P0, R4, R8, 0x1 ;  /* 0x0000000804057211 */ /* 0x000fe200078008ff */
[----:B--2---:R-:W-:Y:S01]  /*0620*/  IMAD R0, R14, UR20, R57 ;  /* 0x000000140e007c24 */ /* 0x004fe2000f8e0239 */
[----:B------:R-:W-:-:S02]  /*0630*/  LOP3.LUT R3, R2, 0x7c0, RZ, 0xc0, !PT ;  /* 0x000007c002037812 */ /* 0x000fc400078ec0ff */
[----:B------:R-:W-:Y:S01]  /*0640*/  LEA.HI.X R47, R4, R9, R47, 0x1, P0 ;  /* 0x00000009042f7211 */ /* 0x000fe200000f0c2f */
[----:B------:R-:W-:Y:S01]  /*0650*/  IMAD R4, R57, UR11, R51 ;  /* 0x0000000b39047c24 */ /* 0x000fe2000f8e0233 */
[----:B------:R-:W-:Y:S01]  /*0660*/  LOP3.LUT R3, R3, 0x1f, R54, 0xf8, !PT ;  /* 0x0000001f03037812 */ /* 0x000fe200078ef836 */
[----:B------:R-:W-:Y:S01]  /*0670*/  IMAD R0, R0, R15, RZ ;  /* 0x0000000f00007224 */ /* 0x000fe200078e02ff */
[----:B----4-:R-:W-:Y:S02]  /*0680*/  LEA R42, P2, R6, R12, 0x1 ;  /* 0x0000000c062a7211 */ /* 0x010fe400078408ff */
[----:B------:R-:W-:Y:S01]  /*0690*/  IADD3 R41, PT, PT, R7, R41, RZ ;  /* 0x0000002907297210 */ /* 0x000fe20007ffe0ff */
[----:B------:R-:W-:Y:S01]  /*06a0*/  IMAD.WIDE.U32 R2, R3, 0x10, RZ ;  /* 0x0000001003027825 */ /* 0x000fe200078e00ff */
[----:B-1----:R-:W-:Y:S02]  /*06b0*/  LEA R52, P0, R50, R16, 0x2 ;  /* 0x0000001032347211 */ /* 0x002fe400078010ff */
[----:B------:R-:W-:Y:S01]  /*06c0*/  LEA.HI.X R41, R6, R13, R41, 0x1, P2 ;  /* 0x0000000d06297211 */ /* 0x000fe200010f0c29 */
[----:B------:R-:W-:Y:S01]  /*06d0*/  IMAD R48, R0, UR6, RZ ;  /* 0x0000000600307c24 */ /* 0x000fe2000f8e02ff */
[----:B------:R-:W-:Y:S01]  /*06e0*/  LEA.HI.X R50, R50, R17, R4, 0x2, P0 ;  /* 0x0000001132327211 */ /* 0x000fe200000f1404 */
[----:B------:R-:W-:Y:S01]  /*06f0*/  ULEA UR4, UR5, UR4, 0x18 ;  /* 0x0000000405047291 */ /* 0x000fe2000f8ec0ff */
[----:B------:R-:W-:-:S02]  /*0700*/  MOV R51, R5 ;  /* 0x0000000500337202 */ /* 0x000fc40000000f00 */
[----:B0-----:R-:W-:-:S09]  /*0710*/  LOP3.LUT R45, R2, 0x200, RZ, 0xfc, !PT ;  /* 0x00000200022d7812 */ /* 0x001fd200078efcff */
.L_x_4388:
        /* <DEDUP_REMOVED lines=77> */
.L_x_4353:
[----:B------:R-:W-:Y:S05]  /*0bf0*/  BSYNC.RECONVERGENT B0 ;  /* 0x0000000000007941 */ /* 0x000fea0003800200 */
.L_x_4352:
        /* <DEDUP_REMOVED lines=37> */
.L_x_4355:
[----:B------:R-:W-:Y:S05]  /*0e50*/  BSYNC.RECONVERGENT B0 ;  /* 0x0000000000007941 */ /* 0x000fea0003800200 */
.L_x_4354:
        /* <DEDUP_REMOVED lines=36> */
.L_x_4357:
[----:B------:R-:W-:Y:S05]  /*10a0*/  BSYNC.RECONVERGENT B0 ;  /* 0x0000000000007941 */ /* 0x000fea0003800200 */
.L_x_4356:
        /* <DEDUP_REMOVED lines=37> */
.L_x_4359:
[----:B------:R-:W-:Y:S05]  /*1300*/  BSYNC.RECONVERGENT B0 ;  /* 0x0000000000007941 */ /* 0x000fea0003800200 */
.L_x_4358:
        /* <DEDUP_REMOVED lines=36> */
.L_x_4361:
[----:B------:R-:W-:Y:S05]  /*1550*/  BSYNC.RECONVERGENT B0 ;  /* 0x0000000000007941 */ /* 0x000fea0003800200 */
.L_x_4360:
        /* <DEDUP_REMOVED lines=38> */
.L_x_4363:
[----:B------:R-:W-:Y:S05]  /*17c0*/  BSYNC.RECONVERGENT B0 ;  /* 0x0000000000007941 */ /* 0x000fea0003800200 */
.L_x_4362:
        /* <DEDUP_REMOVED lines=39> */
.L_x_4365:
[----:B------:R-:W-:Y:S05]  /*1a40*/  BSYNC.RECONVERGENT B0 ;  /* 0x0000000000007941 */ /* 0x000fea0003800200 */
.L_x_4364:
        /* <DEDUP_REMOVED lines=41> */
.L_x_4367:
[----:B------:R-:W-:Y:S05]  /*1ce0*/  BSYNC.RECONVERGENT B0 ;  /* 0x0000000000007941 */ /* 0x000fea0003800200 */
.L_x_4366:
        /* <DEDUP_REMOVED lines=40> */
.L_x_4369:
[----:B------:R-:W-:Y:S05]  /*1f70*/  BSYNC.RECONVERGENT B0 ;  /* 0x0000000000007941 */ /* 0x000fea0003800200 */
.L_x_4368:
        /* <DEDUP_REMOVED lines=41> */
.L_x_4371:
[----:B------:R-:W-:Y:S05]  /*2210*/  BSYNC.RECONVERGENT B0 ;  /* 0x0000000000007941 */ /* 0x000fea0003800200 */
.L_x_4370:
        /* <DEDUP_REMOVED lines=39> */
.L_x_4373:
[----:B------:R-:W-:Y:S05]  /*2490*/  BSYNC.RECONVERGENT B0 ;  /* 0x0000000000007941 */ /* 0x000fea0003800200 */
.L_x_4372:
        /* <DEDUP_REMOVED lines=43> */
.L_x_4375:
[----:B------:R-:W-:Y:S05]  /*2750*/  BSYNC.RECONVERGENT B0 ;  /* 0x0000000000007941 */ /* 0x000fea0003800200 */
.L_x_4374:
        /* <DEDUP_REMOVED lines=32> */
.L_x_4377:
[----:B------:R-:W-:Y:S05]  /*2960*/  BSYNC.RECONVERGENT B0 ;  /* 0x0000000000007941 */ /* 0x000fea0003800200 */
.L_x_4376:
        /* <DEDUP_REMOVED lines=32> */
.L_x_4379:
[----:B------:R-:W-:Y:S05]  /*2b70*/  BSYNC.RECONVERGENT B0 ;  /* 0x0000000000007941 */ /* 0x000fea0003800200 */
.L_x_4378:
        /* <DEDUP_REMOVED lines=32> */
.L_x_4381:
[----:B------:R-:W-:Y:S05]  /*2d80*/  BSYNC.RECONVERGENT B0 ;  /* 0x0000000000007941 */ /* 0x000fea0003800200 */
.L_x_4380:
        /* <DEDUP_REMOVED lines=32> */
.L_x_4383:
[----:B------:R-:W-:Y:S05]  /*2f90*/  BSYNC.RECONVERGENT B0 ;  /* 0x0000000000007941 */ /* 0x000fea0003800200 */
.L_x_4382:
        /* <DEDUP_REMOVED lines=22> */
[-C--:B------:R-:W-:Y:S01]  /*3100*/  IADD3 R36, P1, PT, R44, R45.reuse, RZ ;  /* 0x0000002d2c247210 */ /* 0x080fe20007f3e0ff */
        /* <DEDUP_REMOVED lines=30> */
.L_x_4387:
        /* <DEDUP_REMOVED lines=22> */
[----:B------:R0:W2:Y:S01]  /*3450*/  MUFU.EX2 R22, R109 ;  /* 0x0000006d00167308 */ /* 0x0000a20000000800 */
[C---:B------:R-:W-:Y:S01]  /*3460*/  FMUL.FTZ R111, R113.reuse, R64 ;  /* 0x00000040716f7220 */ /* 0x040fe20000410000 */
[C---:B------:R-:W-:Y:S01]  /*3470*/  FMUL.FTZ R119, R113.reuse, R76 ;  /* 0x0000004c71777220 */ /* 0x040fe20000410000 */
[C---:B------:R-:W-:Y:S01]  /*3480*/  FMUL.FTZ R121, R113.reuse, R68 ;  /* 0x0000004471797220 */ /* 0x040fe20000410000 */
[----:B------:R5:W-:Y:S01]  /*3490*/  MUFU.EX2 R23, R35 ;  /* 0x0000002300177308 */ /* 0x000be20000000800 */
[C---:B------:R-:W-:Y:S01]  /*34a0*/  FMUL.FTZ R126, R113.reuse, R89 ;  /* 0x00000059717e7220 */ /* 0x040fe20000410000 */
[C---:B------:R-:W-:Y:S01]  /*34b0*/  FMUL.FTZ R131, R113.reuse, R70 ;  /* 0x0000004671837220 */ /* 0x040fe20000410000 */
[C---:B------:R-:W-:Y:S01]  /*34c0*/  FMUL.FTZ R133, R113.reuse, R90 ;  /* 0x0000005a71857220 */ /* 0x040fe20000410000 */
[----:B------:R-:W2:Y:S01]  /*34d0*/  MUFU.EX2 R24, R24 ;  /* 0x0000001800187308 */ /* 0x000ea20000000800 */
[C---:B0-----:R-:W-:Y:S01]  /*34e0*/  FMUL.FTZ R109, R113.reuse, R61 ;  /* 0x0000003d716d7220 */ /* 0x041fe20000410000 */
[----:B------:R-:W-:Y:S01]  /*34f0*/  ISETP.NE.AND P3, PT, R54, RZ, PT ;  /* 0x000000ff3600720c */ /* 0x000fe20003f65270 */
[----:B------:R-:W-:Y:S01]  /*3500*/  BSSY.RECONVERGENT B0, `(.L_x_4385) ;  /* 0x00000b4000007945 */ /* 0x000fe20003800200 */
[----:B------:R-:W-:Y:S01]  /*3510*/  MUFU.EX2 R26, R26 ;  /* 0x0000001a001a7308 */ /* 0x000fe20000000800 */
[----:B-----5:R-:W-:Y:S01]  /*3520*/  FMUL.FTZ R35, R113, R65 ;  /* 0x0000004171237220 */ /* 0x020fe20000410000 */
[----:B----4-:R-:W-:-:S02]  /*3530*/  PRMT R25, R12, 0x7632, R25 ;  /* 0x000076320c197816 */ /* 0x010fc40000000019 */
[----:B------:R-:W-:Y:S01]  /*3540*/  SHF.L.U32 R128, R12, 0x10, RZ ;  /* 0x000000100c807819 */ /* 0x000fe200000006ff */
[----:B------:R-:W-:Y:S01]  /*3550*/  MUFU.EX2 R109, R109 ;  /* 0x0000006d006d7308 */ /* 0x000fe20000000800 */
[----:B------:R-:W-:Y:S02]  /*3560*/  SHF.L.U32 R25, R25, 0x10, RZ ;  /* 0x0000001019197819 */ /* 0x000fe400000006ff */
        /* <DEDUP_REMOVED lines=10> */
[C---:B------:R-:W-:Y:S01]  /*3610*/  PRMT R115, R15.reuse, 0x7632, R115 ;  /* 0x000076320f737816 */ /* 0x040fe20000000073 */
[----:B------:R-:W-:Y:S01]  /*3620*/  MUFU.EX2 R111, R111 ;  /* 0x0000006f006f7308 */ /* 0x000fe20000000800 */
[----:B------:R-:W-:Y:S01]  /*3630*/  SHF.L.U32 R116, R15, 0x10, RZ ;  /* 0x000000100f747819 */ /* 0x000fe200000006ff */
[----:B--2---:R-:W-:Y:S01]  /*3640*/  FFMA.FTZ R15, R128, R22, R123 ;  /* 0x00000016800f7223 */ /* 0x004fe2000001007b */
[C---:B------:R-:W-:Y:S01]  /*3650*/  PRMT R13, R18.reuse, 0x7632, R13 ;  /* 0x00007632120d7816 */ /* 0x040fe2000000000d */
[----:B------:R-:W1:Y:S01]  /*3660*/  MUFU.EX2 R19, R19 ;  /* 0x0000001300137308 */ /* 0x000e620000000800 */
[----:B------:R-:W-:Y:S01]  /*3670*/  SHF.L.U32 R120, R18, 0x10, RZ ;  /* 0x0000001012787819 */ /* 0x000fe200000006ff */
[----:B------:R-:W-:Y:S01]  /*3680*/  FMUL.FTZ R18, R113, R60 ;  /* 0x0000003c71127220 */ /* 0x000fe20000410000 */
[----:B------:R-:W-:Y:S01]  /*3690*/  PRMT R114, R14, 0x7632, R114 ;  /* 0x000076320e727816 */ /* 0x000fe20000000072 */
[----:B------:R-:W-:Y:S01]  /*36a0*/  FMUL.FTZ R130, R94, R27 ;  /* 0x0000001b5e827220 */ /* 0x000fe20000410000 */
[----:B------:R-:W-:Y:S01]  /*36b0*/  SHF.L.U32 R132, R14, 0x10, RZ ;  /* 0x000000100e847819 */ /* 0x000fe200000006ff */
[----:B------:R-:W-:Y:S01]  /*36c0*/  FFMA.FTZ R27, R24, R15, R125 ;  /* 0x0000000f181b7223 */ /* 0x000fe2000001007d */
[----:B------:R-:W-:Y:S01]  /*36d0*/  SHF.L.U32 R15, R114, 0x10, RZ ;  /* 0x00000010720f7819 */ /* 0x000fe200000006ff */
[----:B------:R-:W2:Y:S01]  /*36e0*/  MUFU.EX2 R18, R18 ;  /* 0x0000001200127308 */ /* 0x000ea20000000800 */
[C---:B------:R-:W-:Y:S01]  /*36f0*/  PRMT R117, R16.reuse, 0x7632, R117 ;  /* 0x0000763210757816 */ /* 0x040fe20000000075 */
[----:B------:R-:W-:Y:S01]  /*3700*/  FMUL.FTZ R132, R95, R132 ;  /* 0x000000845f847220 */ /* 0x000fe20000410000 */
[----:B0-----:R-:W-:Y:S01]  /*3710*/  FFMA.FTZ R112, R35, R27, R130 ;  /* 0x0000001b23707223 */ /* 0x001fe20000010082 */
[----:B------:R-:W-:Y:S01]  /*3720*/  SHF.L.U32 R124, R16, 0x10, RZ ;  /* 0x00000010107c7819 */ /* 0x000fe200000006ff */
[----:B------:R-:W-:Y:S01]  /*3730*/  FMUL.FTZ R16, R113, R75 ;  /* 0x0000004b71107220 */ /* 0x000fe20000410000 */
[----:B------:R-:W-:Y:S01]  /*3740*/  FMUL.FTZ R134, R96, R15 ;  /* 0x0000000f60867220 */ /* 0x000fe20000410000 */
[----:B------:R-:W-:Y:S01]  /*3750*/  FFMA.FTZ R15, R109, R112, R132 ;  /* 0x000000706d0f7223 */ /* 0x000fe20000010084 */
[C---:B------:R-:W-:Y:S01]  /*3760*/  PRMT R14, R17.reuse, 0x7632, R14 ;  /* 0x00007632110e7816 */ /* 0x040fe2000000000e */
[----:B------:R1:W0:Y:S01]  /*3770*/  MUFU.EX2 R25, R16 ;  /* 0x0000001000197308 */ /* 0x0002220000000800 */
[----:B------:R-:W-:Y:S01]  /*3780*/  SHF.L.U32 R118, R17, 0x10, RZ ;  /* 0x0000001011767819 */ /* 0x000fe200000006ff */
[----:B------:R-:W-:Y:S01]  /*3790*/  FMUL.FTZ R17, R113, R66 ;  /* 0x0000004271117220 */ /* 0x000fe20000410000 */
[----:B------:R-:W-:Y:S01]  /*37a0*/  SHF.L.U32 R115, R115, 0x10, RZ ;  /* 0x0000001073737819 */ /* 0x000fe200000006ff */
[----:B------:R-:W-:Y:S01]  /*37b0*/  FMUL.FTZ R129, R97, R116 ;  /* 0x0000007461817220 */ /* 0x000fe20000410000 */
[----:B------:R-:W-:Y:S01]  /*37c0*/  SHF.L.U32 R117, R117, 0x10, RZ ;  /* 0x0000001075757819 */ /* 0x000fe200000006ff */
[----:B------:R2:W4:Y:S01]  /*37d0*/  MUFU.EX2 R27, R17 ;  /* 0x00000011001b7308 */ /* 0x0005220000000800 */
[----:B------:R-:W-:Y:S01]  /*37e0*/  FMUL.FTZ R124, R99, R124 ;  /* 0x0000007c637c7220 */ /* 0x000fe20000410000 */
[----:B------:R-:W-:Y:S01]  /*37f0*/  FMUL.FTZ R127, R98, R115 ;  /* 0x00000073627f7220 */ /* 0x000fe20000410000 */
[----:B-1----:R-:W-:Y:S01]  /*3800*/  FFMA.FTZ R16, R19, R15, R134 ;  /* 0x0000000f13107223 */ /* 0x002fe20000010086 */
[----:B------:R-:W-:Y:S01]  /*3810*/  FMUL.FTZ R15, R23, R22 ;  /* 0x00000016170f7220 */ /* 0x000fe20000410000 */
[----:B------:R-:W1:Y:S01]  /*3820*/  MUFU.EX2 R112, R119 ;  /* 0x0000007700707308 */ /* 0x000e620000000800 */
[----:B------:R-:W-:Y:S01]  /*3830*/  FMUL.FTZ R116, R100, R117 ;  /* 0x0000007564747220 */ /* 0x000fe20000410000 */
[----:B------:R-:W-:Y:S01]  /*3840*/  SHF.L.U32 R117, R14, 0x10, RZ ;  /* 0x000000100e757819 */ /* 0x000fe200000006ff */
[----:B------:R-:W-:Y:S01]  /*3850*/  FMUL.FTZ R118, R101, R118 ;  /* 0x0000007665767220 */ /* 0x000fe20000410000 */
[----:B--2---:R-:W-:Y:S01]  /*3860*/  FFMA.FTZ R17, R18, R16, R129 ;  /* 0x0000001012117223 */ /* 0x004fe20000010081 */
[----:B------:R-:W-:Y:S01]  /*3870*/  FMUL.FTZ R16, R24, R15 ;  /* 0x0000000f18107220 */ /* 0x000fe20000410000 */
[----:B------:R2:W5:Y:S01]  /*3880*/  MUFU.EX2 R113, R121 ;  /* 0x0000007900717308 */ /* 0x0005620000000800 */
[----:B------:R-:W-:Y:S01]  /*3890*/  FMUL.FTZ R117, R102, R117 ;  /* 0x0000007566757220 */ /* 0x000fe20000410000 */
[----:B------:R-:W-:Y:S01]  /*38a0*/  FFMA.FTZ R17, R26, R17, R127 ;  /* 0x000000111a117223 */ /* 0x000fe2000001007f */
[----:B------:R-:W-:Y:S01]  /*38b0*/  FMUL.FTZ R16, R35, R16 ;  /* 0x0000001023107220 */ /* 0x000fe20000410000 */
[----:B------:R5:W5:Y:S01]  /*38c0*/  MUFU.EX2 R114, R126 ;  /* 0x0000007e00727308 */ /* 0x000b620000000800 */
[----:B------:R-:W-:Y:S01]  /*38d0*/  SHF.L.U32 R13, R13, 0x10, RZ ;  /* 0x000000100d0d7819 */ /* 0x000fe200000006ff */
[----:B------:R-:W-:Y:S01]  /*38e0*/  FFMA.FTZ R17, R111, R17, R124 ;  /* 0x000000116f117223 */ /* 0x000fe2000001007c */
[----:B------:R-:W-:Y:S01]  /*38f0*/  FMUL.FTZ R16, R109, R16 ;  /* 0x000000106d107220 */ /* 0x000fe20000410000 */
[----:B------:R-:W5:Y:S01]  /*3900*/  MUFU.EX2 R115, R131 ;  /* 0x0000008300737308 */ /* 0x000f620000000800 */
[----:B------:R-:W-:Y:S01]  /*3910*/  FMUL.FTZ R120, R103, R120 ;  /* 0x0000007867787220 */ /* 0x000fe20000410000 */
[----:B0-----:R-:W-:Y:S01]  /*3920*/  FFMA.FTZ R17, R25, R17, R116 ;  /* 0x0000001119117223 */ /* 0x001fe20000010074 */
[----:B------:R-:W-:Y:S01]  /*3930*/  FMUL.FTZ R15, R19, R16 ;  /* 0x00000010130f7220 */ /* 0x000fe20000410000 */
[----:B------:R-:W0:Y:S01]  /*3940*/  MUFU.EX2 R119, R133 ;  /* 0x0000008500777308 */ /* 0x000e220000000800 */
[----:B--2---:R-:W-:Y:S01]  /*3950*/  FMUL.FTZ R121, R104, R13 ;  /* 0x0000000d68797220 */ /* 0x004fe20000410000 */
[----:B----4-:R-:W-:Y:S01]  /*3960*/  FFMA.FTZ R17, R27, R17, R118 ;  /* 0x000000111b117223 */ /* 0x010fe20000010076 */
[----:B------:R-:W-:Y:S01]  /*3970*/  FMUL.FTZ R15, R18, R15 ;  /* 0x0000000f120f7220 */ /* 0x000fe20000410000 */
[----:B------:R-:W-:Y:S01]  /*3980*/  SHF.L.U32 R13, R12, 0x10, RZ ;  /* 0x000000100c0d7819 */ /* 0x000fe200000006ff */
[----:B------:R-:W-:Y:S01]  /*3990*/  FMUL.FTZ R122, R105, R122 ;  /* 0x0000007a697a7220 */ /* 0x000fe20000410000 */
[----:B-1----:R-:W-:Y:S01]  /*39a0*/  FFMA.FTZ R17, R112, R17, R117 ;  /* 0x0000001170117223 */ /* 0x002fe20000010075 */
[----:B------:R-:W-:-:S02]  /*39b0*/  FMUL.FTZ R14, R26, R15 ;  /* 0x0000000f1a0e7220 */ /* 0x000fc40000410000 */
[----:B-----5:R-:W-:Y:S01]  /*39c0*/  FMUL.FTZ R126, R106, R13 ;  /* 0x0000000d6a7e7220 */ /* 0x020fe20000410000 */
[----:B------:R-:W-:Y:S01]  /*39d0*/  FFMA.FTZ R17, R113, R17, R120 ;  /* 0x0000001171117223 */ /* 0x000fe20000010078 */
[----:B------:R-:W-:-:S03]  /*39e0*/  FMUL.FTZ R14, R111, R14 ;  /* 0x0000000e6f0e7220 */ /* 0x000fc60000410000 */
[----:B------:R-:W-:Y:S01]  /*39f0*/  FFMA.FTZ R17, R114, R17, R121 ;  /* 0x0000001172117223 */ /* 0x000fe20000010079 */
[----:B------:R-:W-:-:S03]  /*3a00*/  FMUL.FTZ R14, R25, R14 ;  /* 0x0000000e190e7220 */ /* 0x000fc60000410000 */
[----:B------:R-:W-:Y:S01]  /*3a10*/  FFMA.FTZ R17, R115, R17, R122 ;  /* 0x0000001173117223 */ /* 0x000fe2000001007a */
        /* <DEDUP_REMOVED lines=23> */
[----:B------:R-:W-:Y:S01]  /*3b90*/  MOV R13, RZ ;  /* 0x000000ff000d7202 */ /* 0x000fe20000000f00 */
[----:B-1----:R-:W-:Y:S01]  /*3ba0*/  @P1 FMUL.FTZ R131, R131, R12 ;  /* 0x0000000c83831220 */ /* 0x002fe20000410000 */
[----:B------:R-:W-:Y:S01]  /*3bb0*/  ISETP.GE.AND P1, PT, R59, 0x8, PT ;  /* 0x000000083b00780c */ /* 0x000fe20003f26270 */
[----:B------:R-:W0:Y:S01]  /*3bc0*/  SHFL.UP PT, R15, R16, 0x8, RZ ;  /* 0x05000000100f7989 */ /* 0x000e2200000e00ff */
[----:B------:R-:W-:-:S03]  /*3bd0*/  HFMA2 R12, -RZ, RZ, 1.875, 0 ;  /* 0x3f800000ff0c7431 */ /* 0x000fc600000001ff */
        /* <DEDUP_REMOVED lines=70> */
.L_x_4386:
[----:B------:R-:W-:Y:S05]  /*4040*/  BSYNC.RECONVERGENT B0 ;  /* 0x0000000000007941 */ /* 0x000fea0003800200 */
.L_x_4385:
        /* <DEDUP_REMOVED lines=37> */
.L_x_4384:
        /* <DEDUP_REMOVED lines=28> */
[----:B------:R-:W-:Y:S02]  /*4460*/  LEA.HI.X R13, R12, R27, R13, 0x1, P0 ;  /* 0x0000001b0c0d7211 */ /* 0x000fe400000f0c0d */
[----:B------:R-:W-:Y:S01]  /*4470*/  IADD3 R22, P0, PT, R2, R23, RZ ;  /* 0x0000001702167210 */ /* 0x000fe20007f1e0ff */
[----:B-----5:R-:W-:-:S03]  /*4480*/  IMAD.WIDE.U32 R14, R28, UR20, R20 ;  /* 0x000000141c0e7c25 */ /* 0x020fc6000f8e0014 */
[----:B------:R-:W-:Y:S01]  /*4490*/  IADD3.X R23, PT, PT, R3, R13, RZ, P0, !PT ;  /* 0x0000000d03177210 */ /* 0x000fe200007fe4ff */
[----:B------:R-:W-:Y:S02]  /*44a0*/  IMAD R15, R29, UR20, R15 ;  /* 0x000000141d0f7c24 */ /* 0x000fe4000f8e020f */
[----:B0-----:R-:W-:-:S04]  /*44b0*/  IMAD.WIDE.U32 R14, R57, R30, R14 ;  /* 0x0000001e390e7225 */ /* 0x001fc800078e000e */
[----:B------:R-:W-:Y:S01]  /*44c0*/  IMAD R15, R57, R31, R15 ;  /* 0x0000001f390f7224 */ /* 0x000fe200078e020f */
[----:B----4-:R-:W-:Y:S01]  /*44d0*/  STG.E.128 desc[UR18][R22.64], R8 ;  /* 0x0000000816007986 */ /* 0x010fe2000c101d12 */
[----:B--2---:R-:W-:-:S03]  /*44e0*/  LEA R25, P1, R14, R32, 0x1 ;  /* 0x000000200e197211 */ /* 0x004fc600078208ff */
[----:B-1----:R-:W-:Y:S01]  /*44f0*/  STG.E.128 desc[UR18][R22.64+0x200], R4 ;  /* 0x0002000416007986 */ /* 0x002fe2000c101d12 */
        /* <DEDUP_REMOVED lines=170> */
.L_x_4389:
        /* <DEDUP_REMOVED lines=14> */
.L_x_5125:


//--------------------- .text._Z25selective_scan_fwd_kernelI32Selective_Scan_fwd_kernel_traitsILi32ELi8ELi1ELb0ELb0ELb0ELb0EN3c108BFloat16EfEEv13SSMParamsBase --------------------------
	.section	.text._Z25selective_scan_fwd_kernelI32Selective_Scan_fwd_kernel_traitsILi32ELi8ELi1ELb0ELb0ELb0ELb0EN3c108BFloat16EfEEv13SSMParamsBase,"ax",@progbits
	.align	128
        .global         _Z25selective_scan_fwd_kernelI32Selective_Scan_fwd_kernel_traitsILi32ELi8ELi1ELb0ELb0ELb0ELb0EN3c108BFloat16EfEEv13SSMParamsBase
        .type           _Z25selective_scan_fwd_kernelI32Selective_Scan_fwd_kernel_traitsILi32ELi8ELi1ELb0ELb0ELb0ELb0EN3c108BFloat16EfEEv13SSMParamsBase,@function
        .size           _Z25selective_scan_fwd_kernelI32Selective_Scan_fwd_kernel_traitsILi32ELi8ELi1ELb0ELb0ELb0ELb0EN3c108BFloat16EfEEv13SSMParamsBase,(.L_x_5126 - _Z25selective_scan_fwd_kernelI32Selective_Scan_fwd_kernel_traitsILi32ELi8ELi1ELb0ELb0ELb0ELb0EN3c108BFloat16EfEEv13SSMParamsBase)
        .other          _Z25selective_scan_fwd_kernelI32Selective_Scan_fwd_kernel_traitsILi32ELi8ELi1ELb0ELb0ELb0ELb0EN3c108BFloat16EfEEv13SSMParamsBase,@"STO_CUDA_ENTRY STV_DEFAULT"
_Z25selective_scan_fwd_kernelI32Selective_Scan_fwd_kernel_traitsILi32ELi8ELi1ELb0ELb0ELb0ELb0EN3c108BFloat16EfEEv13SSMParamsBase:
.text._Z25selective_scan_fwd_kernelI32Selective_Scan_fwd_kernel_traitsILi32ELi8ELi1ELb0ELb0ELb0ELb0EN3c108BFloat16EfEEv13SSMParamsBase:
[----:B------:R-:W-:Y:S08]  /*0000*/  LDC R1, c[0x0][0x37c] ;  /* 0x0000df00ff017b82 */ /* 0x000ff00000000800 */
[----:B------:R-:W0:Y:S01]  /*0010*/  LDC.64 R2, c[0x0][0x458] ;  /* 0x00011600ff027b82 */ /* 0x000e220000000a00 */
[----:B------:R-:W1:Y:S01]  /*0020*/  S2R R17, SR_CTAID.Y ;  /* 0x0000000000117919 */ /* 0x000e620000002600 */
[----:B------:R-:W2:Y:S01]  /*0030*/  LDCU.64 UR16, c[0x0][0x358] ;  /* 0x00006b00ff1077ac */ /* 0x000ea20008000a00 */
[----:B------:R-:W-:-:S02]  /*0040*/  IMAD.MOV.U32 R0, RZ, RZ, RZ ;  /* 0x000000ffff007224 */ /* 0x000fc400078e00ff */
[----:B------:R-:W-:Y:S01]  /*0050*/  HFMA2 R20, -RZ, RZ, 0, 0 ;  /* 0x00000000ff147431 */ /* 0x000fe200000001ff */
        /* <DEDUP_REMOVED lines=23> */
[----:B--2---:R-:W-:Y:S01]  /*01d0*/  IMAD.U32 R2, RZ, RZ, UR4 ;  /* 0x00000004ff027e24 */ /* 0x004fe2000f8e00ff */
[----:B------:R-:W-:Y:S01]  /*01e0*/  MOV R3, UR5 ;  /* 0x0000000500037c02 */ /* 0x000fe20008000f00 */
[----:B0-----:R-:W-:Y:S01]  /*01f0*/  IMAD.U32 R4, RZ, RZ, UR6 ;  /* 0x00000006ff047e24 */ /* 0x001fe2000f8e00ff */
[----:B------:R-:W-:Y:S01]  /*0200*/  MOV R5, UR7 ;  /* 0x0000000700057c02 */ /* 0x000fe20008000f00 */
[----:B------:R-:W-:Y:S07]  /*0210*/  @!P0 EXIT ;  /* 0x000000000000894d */ /* 0x000fee0003800000 */
[----:B------:R-:W0:Y:S01]  /*0220*/  S2R R21, SR_TID.X ;  /* 0x0000000000157919 */ /* 0x000e220000002100 */
[----:B------:R-:W2:Y:S01]  /*0230*/  LDC.64 R14, c[0x0][0x428] ;  /* 0x00010a00ff0e7b82 */ /* 0x000ea20000000a00 */
[----:B------:R-:W-:Y:S01]  /*0240*/  MOV R5, UR8 ;  /* 0x0000000800057c02 */ /* 0x000fe20008000f00 */
[----:B------:R-:W-:Y:S01]  /*0250*/  IMAD.U32 R3, RZ, RZ, UR9 ;  /* 0x00000009ff037e24 */ /* 0x000fe2000f8e00ff */
[----:B------:R-:W3:Y:S01]  /*0260*/  LDCU.64 UR6, c[0x0][0x3b8] ;  /* 0x00007700ff0677ac */ /* 0x000ee20008000a00 */
[C---:B------:R-:W-:Y:S01]  /*0270*/  IMAD.WIDE.U32 R2, R17.reuse, UR10, R2 ;  /* 0x0000000a11027c25 */ /* 0x040fe2000f8e0002 */
[----:B------:R-:W0:Y:S03]  /*0280*/  LDCU.64 UR8, c[0x0][0x3d8] ;  /* 0x00007b00ff0877ac */ /* 0x000e260008000a00 */
[----:B------:R-:W0:Y:S01]  /*0290*/  LDC.64 R30, c[0x0][0x448] ;  /* 0x00011200ff1e7b82 */ /* 0x000e220000000a00 */
[C---:B------:R-:W-:Y:S01]  /*02a0*/  IMAD.WIDE.U32 R4, R17.reuse, UR14, R4 ;  /* 0x0000000e11047c25 */ /* 0x040fe2000f8e0004 */
[----:B-1----:R-:W-:Y:S01]  /*02b0*/  LEA R32, P0, R2, R6, 0x1 ;  /* 0x0000000602207211 */ /* 0x002fe200078008ff */
[----:B------:R-:W1:Y:S02]  /*02c0*/  LDCU UR4, c[0x0][0x38c] ;  /* 0x00007180ff0477ac */ /* 0x000e640008000800 */
[----:B------:R-:W-:Y:S01]  /*02d0*/  IMAD R42, R17, UR11, R3 ;  /* 0x0000000b112a7c24 */ /* 0x000fe2000f8e0203 */
[----:B------:R-:W-:-:S02]  /*02e0*/  LEA R33, P1, R4, R8, 0x1 ;  /* 0x0000000804217211 */ /* 0x000fc400078208ff */
[----:B------:R-:W0:Y:S01]  /*02f0*/  LDC.64 R22, c[0x0][0x3a0] ;  /* 0x0000e800ff167b82 */ /* 0x000e220000000a00 */
[----:B------:R-:W-:Y:S01]  /*0300*/  IMAD R43, R17, UR15, R5 ;  /* 0x0000000f112b7c24 */ /* 0x000fe2000f8e0205 */
[----:B------:R-:W-:Y:S01]  /*0310*/  LEA.HI.X R42, R2, R7, R42, 0x1, P0 ;  /* 0x00000007022a7211 */ /* 0x000fe200000f0c2a */
[----:B----4-:R-:W-:-:S03]  /*0320*/  IMAD R3, R10, UR18, R17 ;  /* 0x000000120a037c24 */ /* 0x010fc6000f8e0211 */
[----:B------:R-:W-:Y:S02]  /*0330*/  LEA.HI.X R43, R4, R9, R43, 0x1, P1 ;  /* 0x00000009042b7211 */ /* 0x000fe400008f0c2b */
[----:B------:R-:W4:Y:S01]  /*0340*/  LDC.64 R18, c[0x0][0x420] ;  /* 0x00010800ff127b82 */ /* 0x000f220000000a00 */
[----:B------:R-:W-:Y:S02]  /*0350*/  IMAD R29, R3, R12, RZ ;  /* 0x0000000c031d7224 */ /* 0x000fe400078e02ff */
[----:B---3--:R-:W-:Y:S01]  /*0360*/  IMAD.WIDE.U32 R12, R17, UR6, RZ ;  /* 0x00000006110c7c25 */ /* 0x008fe2000f8e00ff */
[----:B-1----:R-:W-:-:S03]  /*0370*/  UISETP.LT.AND UP0, UPT, UR4, 0x1, UPT ;  /* 0x000000010400788c */ /* 0x002fc6000bf01270 */
[C---:B--2---:R-:W-:Y:S01]  /*0380*/  IMAD.WIDE.U32 R10, R17.reuse, R14, RZ ;  /* 0x0000000e110a7225 */ /* 0x044fe200078e00ff */
[----:B------:R-:W1:Y:S01]  /*0390*/  LDC.64 R34, c[0x0][0x450] ;  /* 0x00011400ff227b82 */ /* 0x000e620000000a00 */
[----:B0-----:R-:W-:Y:S02]  /*03a0*/  LEA R24, P0, R12, R30, 0x2 ;  /* 0x0000001e0c187211 */ /* 0x001fe400078010ff */
[----:B------:R-:W-:Y:S01]  /*03b0*/  IMAD R11, R17, R15, R11 ;  /* 0x0000000f110b7224 */ /* 0x000fe200078e020b */
[----:B------:R-:W-:Y:S01]  /*03c0*/  SHF.L.U32 R30, R21, 0x3, RZ ;  /* 0x00000003151e7819 */ /* 0x000fe200000006ff */
[----:B------:R-:W-:-:S03]  /*03d0*/  IMAD.WIDE.U32 R26, R17, UR8, RZ ;  /* 0x00000008111a7c25 */ /* 0x000fc6000f8e00ff */
[----:B------:R-:W0:Y:S01]  /*03e0*/  LDC.64 R36, c[0x0][0x440] ;  /* 0x00011000ff247b82 */ /* 0x000e220000000a00 */
[----:B------:R-:W-:Y:S01]  /*03f0*/  IMAD.WIDE.U32 R14, R17, R22, RZ ;  /* 0x00000016110e7225 */ /* 0x000fe200078e00ff */
[----:B------:R-:W-:-:S03]  /*0400*/  IADD3 R39, PT, PT, R30, 0x6, RZ ;  /* 0x000000061e277810 */ /* 0x000fc60007ffe0ff */
[C---:B------:R-:W-:Y:S02]  /*0410*/  IMAD R25, R17.reuse, UR7, R13 ;  /* 0x0000000711197c24 */ /* 0x040fe4000f8e020d */
[C---:B------:R-:W-:Y:S01]  /*0420*/  IMAD R13, R17.reuse, R23, R15 ;  /* 0x00000017110d7224 */ /* 0x040fe200078e020f */
[----:B------:R-:W2:Y:S01]  /*0430*/  LDC.64 R8, c[0x0][0x3c0] ;  /* 0x0000f000ff087b82 */ /* 0x000ea20000000a00 */
[----:B----4-:R-:W-:Y:S01]  /*0440*/  IMAD.WIDE.U32 R2, R18, UR18, R10 ;  /* 0x0000001212027c25 */ /* 0x010fe2000f8e000a */
[----:B------:R-:W-:Y:S02]  /*0450*/  LOP3.LUT R10, R30, 0x1f00, RZ, 0xc0, !PT ;  /* 0x00001f001e0a7812 */ /* 0x000fe400078ec0ff */
[----:B------:R-:W-:Y:S01]  /*0460*/  LEA.HI.X R25, R12, R31, R25, 0x2, P0 ;  /* 0x0000001f0c197211 */ /* 0x000fe200000f1419 */
[----:B------:R-:W-:Y:S01]  /*0470*/  IMAD R17, R17, UR9, R27 ;  /* 0x0000000911117c24 */ /* 0x000fe2000f8e021b */
[----:B------:R-:W-:Y:S01]  /*0480*/  LOP3.LUT R41, R10, 0x1f, R21, 0xf8, !PT ;  /* 0x0000001f0a297812 */ /* 0x000fe200078ef815 */
[----:B------:R-:W-:Y:S01]  /*0490*/  IMAD R29, R29, UR4, RZ ;  /* 0x000000041d1d7c24 */ /* 0x000fe2000f8e02ff */
[----:B------:R-:W3:Y:S01]  /*04a0*/  LDC.64 R6, c[0x0][0x3e0] ;  /* 0x0000f800ff067b82 */ /* 0x000ee20000000a00 */
[C---:B-1----:R-:W-:Y:S01]  /*04b0*/  LEA R23, P1, R26.reuse, R34, 0x2 ;  /* 0x000000221a177211 */ /* 0x042fe200078210ff */
[----:B------:R-:W-:Y:S01]  /*04c0*/  USEL UR4, UR4, 0x1, !UP0 ;  /* 0x0000000104047887 */ /* 0x000fe2000c000000 */
[----:B------:R-:W-:Y:S01]  /*04d0*/  IMAD R28, R19, UR18, R3 ;  /* 0x00000012131c7c24 */ /* 0x000fe2000f8e0203 */
[----:B------:R-:W-:Y:S01]  /*04e0*/  LOP3.LUT R44, R41, 0x20, RZ, 0xfc, !PT ;  /* 0x00000020292c7812 */ /* 0x000fe200078efcff */
[----:B------:R-:W-:Y:S01]  /*04f0*/  IMAD.MOV.U32 R31, RZ, RZ, RZ ;  /* 0x000000ffff1f7224 */ /* 0x000fe200078e00ff */
[----:B------:R-:W-:Y:S01]  /*0500*/  LEA.HI.X R26, R26, R35, R17, 0x2, P1 ;  /* 0x000000231a1a7211 */ /* 0x000fe200008f1411 */
[----:B------:R-:W-:Y:S01]  /*0510*/  VIADD R34, R30, 0x1 ;  /* 0x000000011e227836 */ /* 0x000fe20000000000 */
[----:B------:R-:W1:Y:S01]  /*0520*/  LDC.64 R4, c[0x0][0x3a8] ;  /* 0x0000ea00ff047b82 */ /* 0x000e620000000a00 */
[----:B0-----:R-:W-:Y:S01]  /*0530*/  LEA R22, P2, R14, R36, 0x2 ;  /* 0x000000240e167211 */ /* 0x001fe200078410ff */
[C---:B------:R-:W-:Y:S01]  /*0540*/  VIADD R36, R30.reuse, 0x3 ;  /* 0x000000031e247836 */ /* 0x040fe20000000000 */
[C---:B------:R-:W-:Y:S01]  /*0550*/  IADD3 R35, PT, PT, R30.reuse, 0x2, RZ ;  /* 0x000000021e237810 */ /* 0x040fe20007ffe0ff */
[----:B------:R-:W-:Y:S01]  /*0560*/  VIADD R38, R30, 0x5 ;  /* 0x000000051e267836 */ /* 0x000fe20000000000 */
[----:B------:R-:W-:Y:S01]  /*0570*/  LEA.HI.X R27, R14, R37, R13, 0x2, P2 ;  /* 0x000000250e1b7211 */ /* 0x000fe200010f140d */
[C---:B------:R-:W-:Y:S01]  /*0580*/  VIADD R40, R30.reuse, 0x7 ;  /* 0x000000071e287836 */ /* 0x040fe20000000000 */
[----:B------:R-:W-:Y:S01]  /*0590*/  IADD3 R37, PT, PT, R30, 0x4, RZ ;  /* 0x000000041e257810 */ /* 0x000fe20007ffe0ff */
[----:B------:R-:W0:Y:S01]  /*05a0*/  LDCU.U8 UR9, c[0x0][0x39e] ;  /* 0x000073c0ff0977ac */ /* 0x000e220008000000 */
[----:B--2---:R-:W-:-:S02]  /*05b0*/  SHF.L.U64.HI R9, R8, 0x2, R9 ;  /* 0x0000000208097819 */ /* 0x004fc40000010209 */
[C---:B------:R-:W-:Y:S01]  /*05c0*/  LOP3.LUT R45, R41.reuse, 0x40, RZ, 0xfc, !PT ;  /* 0x00000040292d7812 */ /* 0x040fe200078efcff */
[----:B------:R-:W-:Y:S01]  /*05d0*/  UIADD3 UR7, UPT, UPT, -UR4, URZ, URZ ;  /* 0x000000ff04077290 */ /* 0x000fe2000fffe1ff */
[C---:B------:R-:W-:Y:S02]  /*05e0*/  LOP3.LUT R46, R41.reuse, 0x60, RZ, 0xfc, !PT ;  /* 0x00000060292e7812 */ /* 0x040fe400078efcff */
[C---:B------:R-:W-:Y:S02]  /*05f0*/  LOP3.LUT R47, R41.reuse, 0x80, RZ, 0xfc, !PT ;  /* 0x00000080292f7812 */ /* 0x040fe400078efcff */
[----:B---3--:R-:W-:Y:S02]  /*0600*/  SHF.L.U64.HI R7, R6, 0x2, R7 ;  /* 0x0000000206077819 */ /* 0x008fe40000010207 */
[C---:B------:R-:W-:Y:S02]  /*0610*/  LOP3.LUT R48, R41.reuse, 0xa0, RZ, 0xfc, !PT ;  /* 0x000000a029307812 */ /* 0x040fe400078efcff */
[----:B------:R-:W-:-:S02]  /*0620*/  LOP3.LUT R49, R41, 0xc0, RZ, 0xfc, !PT ;  /* 0x000000c029317812 */ /* 0x000fc400078efcff */
[----:B------:R-:W-:Y:S02]  /*0630*/  LOP3.LUT R50, R41, 0xe0, RZ, 0xfc, !PT ;  /* 0x000000e029327812 */ /* 0x000fe400078efcff */
[----:B01----:R-:W-:-:S07]  /*0640*/  SHF.L.U64.HI R5, R4, 0x2, R5 ;  /* 0x0000000204057819 */ /* 0x003fce0000010205 */
.L_x_4410:
[----:B0-----:R-:W0:Y:S01]  /*0650*/  LDCU UR4, c[0x0][0x388] ;  /* 0x00007100ff0477ac */ /* 0x001e220008000800 */
[----:B------:R-:W-:Y:S01]  /*0660*/  SHF.L.U32 R51, R31, 0x8, RZ ;  /* 0x000000081f337819 */ /* 0x000fe200000006ff */
[----:B------:R-:W-:Y:S01]  /*0670*/  IMAD.SHL.U32 R10, R41, 0x2, RZ ;  /* 0x00000002290a7824 */ /* 0x000fe200078e00ff */
[----:B------:R-:W-:Y:S02]  /*0680*/  PRMT R12, RZ, 0x7610, R12 ;  /* 0x00007610ff0c7816 */ /* 0x000fe4000000000c */
        /* <DEDUP_REMOVED lines=19> */
[----:B------:R-:W-:Y:S01]  /*07c0*/  PRMT R65, RZ, 0x7610, R65 ;  /* 0x00007610ff417816 */ /* 0x000fe20000000041 */
[----:B------:R-:W2:Y:S01]  /*07d0*/  @!P6 LDG.E.U16 R12, desc[UR16][R14.64] ;  /* 0x000000100e0ce981 */ /* 0x000ea2000c1e1500 */
[----:B------:R-:W-:-:S03]  /*07e0*/  ISETP.GE.AND P6, PT, R50, R13, PT ;  /* 0x0000000d3200720c */ /* 0x000fc60003fc6270 */
        /* <DEDUP_REMOVED lines=13> */
[----:B------:R-:W-:Y:S02]  /*08c0*/  PRMT R64, RZ, 0x7610, R64 ;  /* 0x00007610ff407816 */ /* 0x000fe40000000040 */
[C---:B0-----:R-:W-:Y:S01]  /*08d0*/  IADD3 R53, PT, PT, R56.reuse, 0x20, RZ ;  /* 0x0000002038357810 */ /* 0x041fe20007ffe0ff */
[C---:B------:R-:W-:Y:S01]  /*08e0*/  VIADD R57, R56.reuse, 0x40 ;  /* 0x0000004038397836 */ /* 0x040fe20000000000 */
[CC--:B------:R-:W-:Y:S01]  /*08f0*/  LEA.HI.SX32 R55, R56.reuse, R56.reuse, 0x1b ;  /* 0x0000003838377211 */ /* 0x0c0fe200078fdaff */
[C---:B------:R-:W-:Y:S01]  /*0900*/  VIADD R15, R56.reuse, 0x80 ;  /* 0x00000080380f7836 */ /* 0x040fe20000000000 */
[-C--:B------:R-:W-:Y:S02]  /*0910*/  LEA.HI.SX32 R53, R53, R56.reuse, 0x1b ;  /* 0x0000003835357211 */ /* 0x080fe400078fdaff */
[----:B------:R-:W-:Y:S02]  /*0920*/  IADD3 R59, PT, PT, R56, 0x60, RZ ;  /* 0x00000060383b7810 */ /* 0x000fe40007ffe0ff */
[----:B------:R-:W-:-:S02]  /*0930*/  LEA.HI.SX32 R57, R57, R56, 0x1b ;  /* 0x0000003839397211 */ /* 0x000fc400078fdaff */
[----:B------:R-:W-:Y:S02]  /*0940*/  LEA R55, R55, UR4, 0x1 ;  /* 0x0000000437377c11 */ /* 0x000fe4000f8e08ff */
[----:B------:R-:W-:Y:S02]  /*0950*/  LEA R54, R53, UR4, 0x1 ;  /* 0x0000000435367c11 */ /* 0x000fe4000f8e08ff */
[----:B------:R-:W-:Y:S01]  /*0960*/  LEA.HI.SX32 R52, R59, R56, 0x1b ;  /* 0x000000383b347211 */ /* 0x000fe200078fdaff */
[C---:B------:R-:W-:Y:S01]  /*0970*/  VIADD R59, R56.reuse, 0xc0 ;  /* 0x000000c0383b7836 */ /* 0x040fe20000000000 */
[----:B------:R-:W-:Y:S02]  /*0980*/  LEA R53, R57, UR4, 0x1 ;  /* 0x0000000439357c11 */ /* 0x000fe4000f8e08ff */
[C---:B------:R-:W-:Y:S02]  /*0990*/  IADD3 R57, PT, PT, R56.reuse, 0xa0, RZ ;  /* 0x000000a038397810 */ /* 0x040fe40007ffe0ff */
[----:B------:R-:W-:-:S02]  /*09a0*/  IADD3 R61, PT, PT, R56, 0xe0, RZ ;  /* 0x000000e0383d7810 */ /* 0x000fc40007ffe0ff */
[-C--:B------:R-:W-:Y:S02]  /*09b0*/  LEA.HI.SX32 R15, R15, R56.reuse, 0x1b ;  /* 0x000000380f0f7211 */ /* 0x080fe400078fdaff */
[-C--:B------:R-:W-:Y:S02]  /*09c0*/  LEA.HI.SX32 R58, R57, R56.reuse, 0x1b ;  /* 0x00000038393a7211 */ /* 0x080fe400078fdaff */
[-C--:B------:R-:W-:Y:S02]  /*09d0*/  LEA.HI.SX32 R59, R59, R56.reuse, 0x1b ;  /* 0x000000383b3b7211 */ /* 0x080fe400078fdaff */
[----:B------:R-:W-:Y:S02]  /*09e0*/  LEA R52, R52, UR4, 0x1 ;  /* 0x0000000434347c11 */ /* 0x000fe4000f8e08ff */
[----:B------:R-:W-:Y:S02]  /*09f0*/  LEA.HI.SX32 R60, R61, R56, 0x1b ;  /* 0x000000383d3c7211 */ /* 0x000fe400078fdaff */
[----:B------:R-:W-:-:S02]  /*0a00*/  LEA R57, R15, UR4, 0x1 ;  /* 0x000000040f397c11 */ /* 0x000fc4000f8e08ff */
[----:B------:R-:W-:Y:S02]  /*0a10*/  LEA R58, R58, UR4, 0x1 ;  /* 0x000000043a3a7c11 */ /* 0x000fe4000f8e08ff */
[----:B------:R-:W-:Y:S02]  /*0a20*/  LEA R59, R59, UR4, 0x1 ;  /* 0x000000043b3b7c11 */ /* 0x000fe4000f8e08ff */
[----:B------:R-:W-:Y:S02]  /*0a30*/  LEA R60, R60, UR4, 0x1 ;  /* 0x000000043c3c7c11 */ /* 0x000fe4000f8e08ff */
[----:B------:R-:W-:Y:S02]  /*0a40*/  PRMT R67, RZ, 0x7610, R67 ;  /* 0x00007610ff437816 */ /* 0x000fe40000000043 */
[----:B------:R-:W-:Y:S02]  /*0a50*/  PRMT R69, RZ, 0x7610, R69 ;  /* 0x00007610ff457816 */ /* 0x000fe40000000045 */
[----:B------:R-:W-:Y:S01]  /*0a60*/  PRMT R68, RZ, 0x7610, R68 ;  /* 0x00007610ff447816 */ /* 0x000fe20000000044 */
[----:B--2---:R0:W-:Y:S04]  /*0a70*/  STS.U16 [R55], R12 ;  /* 0x0000000c37007388 */ /* 0x0041e80000000400 */
[----:B---3--:R-:W-:Y:S01]  /*0a80*/  STS.U16 [R54+0x40], R17 ;  /* 0x0000401136007388 */ /* 0x008fe20000000400 */
[----:B0-----:R-:W-:-:S03]  /*0a90*/  IMAD.SHL.U32 R12, R56, 0x8, RZ ;  /* 0x00000008380c7824 */ /* 0x001fc600078e00ff */
[----:B----4-:R-:W-:Y:S02]  /*0aa0*/  STS.U16 [R53+0x80], R16 ;  /* 0x0000801035007388 */ /* 0x010fe40000000400 */
[----:B------:R-:W-:Y:S02]  /*0ab0*/  LEA.HI.SX32 R61, R12, R12, 0x1b ;  /* 0x0000000c0c3d7211 */ /* 0x000fe400078fdaff */
[----:B------:R-:W-:Y:S02]  /*0ac0*/  STS.U16 [R52+0xc0], R19 ;  /* 0x0000c01334007388 */ /* 0x000fe40000000400 */
[----:B------:R-:W-:Y:S02]  /*0ad0*/  LEA R61, R61, UR4, 0x1 ;  /* 0x000000043d3d7c11 */ /* 0x000fe4000f8e08ff */
        /* <DEDUP_REMOVED lines=26> */
[----:B------:R0:W4:Y:S02]  /*0c80*/  @!P6 LDG.E.U16 R63, desc[UR16][R10.64+0x1c0] ;  /* 0x0001c0100a3fe981 */ /* 0x000124000c1e1500 */
[----:B0-----:R-:W0:Y:S01]  /*0c90*/  LDC R10, c[0x0][0x38c] ;  /* 0x0000e300ff0a7b82 */ /* 0x001e220000000800 */
[----:B------:R-:W-:Y:S01]  /*0ca0*/  BSSY.RECONVERGENT B0, `(.L_x_4390) ;  /* 0x0000047000007945 */ /* 0x000fe20003800200 */
        /* <DEDUP_REMOVED lines=15> */
[----:B------:R-:W0:Y:S04]  /*0da0*/  LDS.U16 R72, [R61+0xc] ;  /* 0x00000c003d487984 */ /* 0x000e280000000400 */
[----:B------:R0:W0:Y:S01]  /*0db0*/  LDS.U16 R69, [R61+0xe] ;  /* 0x00000e003d457984 */ /* 0x0000220000000400 */
[----:B-1----:R-:W-:-:S05]  /*0dc0*/  SHF.L.U32 R71, R71, 0x10, RZ ;  /* 0x0000001047477819 */ /* 0x002fca00000006ff */
[----:B-----5:R-:W-:-:S05]  /*0dd0*/  FADD.FTZ R68, R71, R20 ;  /* 0x0000001447447221 */ /* 0x020fca0000010000 */
[----:B------:R-:W-:Y:S01]  /*0de0*/  FSETP.GTU.FTZ.AND P0, PT, R68, 20, PT ;  /* 0x41a000004400780b */ /* 0x000fe20003f1c000 */
[----:B--2---:R-:W-:-:S03]  /*0df0*/  IMAD.U32 R11, R11, 0x10000, RZ ;  /* 0x000100000b0b7824 */ /* 0x004fc600078e00ff */
[----:B------:R-:W-:Y:S01]  /*0e00*/  ISETP.EQ.OR P0, PT, RZ, UR9, P0 ;  /* 0x00000009ff007c0c */ /* 0x000fe20008702670 */
[----:B---3--:R-:W-:Y:S01]  /*0e10*/  IMAD.U32 R65, R65, 0x10000, RZ ;  /* 0x0001000041417824 */ /* 0x008fe200078e00ff */
[----:B------:R-:W-:Y:S02]  /*0e20*/  SHF.L.U32 R63, R64, 0x10, RZ ;  /* 0x00000010403f7819 */ /* 0x000fe400000006ff */
[----:B----4-:R-:W-:Y:S01]  /*0e30*/  SHF.L.U32 R73, R62, 0x10, RZ ;  /* 0x000000103e497819 */ /* 0x010fe200000006ff */
[--C-:B------:R-:W-:Y:S01]  /*0e40*/  FADD.FTZ R62, R11, R20.reuse ;  /* 0x000000140b3e7221 */ /* 0x100fe20000010000 */
[----:B0-----:R-:W-:Y:S02]  /*0e50*/  IMAD.U32 R67, R67, 0x10000, RZ ;  /* 0x0001000043437824 */ /* 0x001fe400078e00ff */
        /* <DEDUP_REMOVED lines=43> */
.L_x_4391:
[----:B------:R-:W-:Y:S05]  /*1110*/  BSYNC.RECONVERGENT B0 ;  /* 0x0000000000007941 */ /* 0x000fea0003800200 */
.L_x_4390:
        /* <DEDUP_REMOVED lines=35> */
.L_x_4393:
[----:B------:R-:W-:Y:S05]  /*1350*/  BSYNC.RECONVERGENT B0 ;  /* 0x0000000000007941 */ /* 0x000fea0003800200 */
.L_x_4392:
        /* <DEDUP_REMOVED lines=39> */
.L_x_4395:
[----:B------:R-:W-:Y:S05]  /*15d0*/  BSYNC.RECONVERGENT B0 ;  /* 0x0000000000007941 */ /* 0x000fea0003800200 */
.L_x_4394:
        /* <DEDUP_REMOVED lines=32> */
.L_x_4397:
[----:B------:R-:W-:Y:S05]  /*17e0*/  BSYNC.RECONVERGENT B0 ;  /* 0x0000000000007941 */ /* 0x000fea0003800200 */
.L_x_4396:
        /* <DEDUP_REMOVED lines=32> */
.L_x_4399:
[----:B------:R-:W-:Y:S05]  /*19f0*/  BSYNC.RECONVERGENT B0 ;  /* 0x0000000000007941 */ /* 0x000fea0003800200 */
.L_x_4398:
        /* <DEDUP_REMOVED lines=32> */
.L_x_4401:
[----:B------:R-:W-:Y:S05]  /*1c00*/  BSYNC.RECONVERGENT B0 ;  /* 0x0000000000007941 */ /* 0x000fea0003800200 */
.L_x_4400:
        /* <DEDUP_REMOVED lines=32> */
.L_x_4403:
[----:B------:R-:W-:Y:S05]  /*1e10*/  BSYNC.RECONVERGENT B0 ;  /* 0x0000000000007941 */ /* 0x000fea0003800200 */
.L_x_4402:
        /* <DEDUP_REMOVED lines=32> */
.L_x_4405:
[----:B------:R-:W-:Y:S05]  /*2020*/  BSYNC.RECONVERGENT B0 ;  /* 0x0000000000007941 */ /* 0x000fea0003800200 */
.L_x_4404:
[----:B------:R-:W-:Y:S01]  /*2030*/  ISETP.GE.AND P0, PT, R10, 0x1, PT ;  /* 0x000000010a00780c */ /* 0x000fe20003f06270 */
        /* <DEDUP_REMOVED lines=22> */
[----:B------:R-:W-:Y:S01]  /*21a0*/  ISETP.GE.U32.AND P5, PT, R39, R13, PT ;  /* 0x0000000d2700720c */ /* 0x000fe20003fa6070 */
[----:B------:R-:W-:Y:S01]  /*21b0*/  FMUL.FTZ R85, R18, R69 ;  /* 0x0000004512557220 */ /* 0x000fe20000410000 */
[----:B------:R-:W-:Y:S01]  /*21c0*/  ISETP.GE.U32.AND P6, PT, R40, R13, PT ;  /* 0x0000000d2800720c */ /* 0x000fe20003fc6070 */
[----:B------:R-:W-:Y:S01]  /*21d0*/  FMUL.FTZ R92, R19, R62 ;  /* 0x0000003e135c7220 */ /* 0x000fe20000410000 */
[----:B------:R-:W-:Y:S01]  /*21e0*/  P2R R103, PR, RZ, 0x20 ;  /* 0x00000020ff677803 */ /* 0x000fe20000000000 */
[----:B------:R-:W-:Y:S01]  /*21f0*/  FMUL.FTZ R90, R12, R63 ;  /* 0x0000003f0c5a7220 */ /* 0x000fe20000410000 */
[----:B------:R-:W-:Y:S01]  /*2200*/  FSEL R86, R86, RZ, !P5 ;  /* 0x000000ff56567208 */ /* 0x000fe20006800000 */
[----:B------:R-:W-:Y:S01]  /*2210*/  FMUL.FTZ R89, R79, R64 ;  /* 0x000000404f597220 */ /* 0x000fe20000410000 */
[----:B------:R-:W-:Y:S01]  /*2220*/  ISETP.NE.AND P5, PT, R31, RZ, PT ;  /* 0x000000ff1f00720c */ /* 0x000fe20003fa5270 */
[----:B------:R-:W-:Y:S01]  /*2230*/  FMUL.FTZ R88, R15, R65 ;  /* 0x000000410f587220 */ /* 0x000fe20000410000 */
[----:B------:R-:W-:Y:S01]  /*2240*/  P2R R102, PR, RZ, 0x40 ;  /* 0x00000040ff667803 */ /* 0x000fe20000000000 */
[----:B------:R-:W-:Y:S01]  /*2250*/  FMUL.FTZ R87, R81, R66 ;  /* 0x0000004251577220 */ /* 0x000fe20000410000 */
[----:B------:R-:W-:Y:S01]  /*2260*/  FSEL R85, R85, RZ, !P6 ;  /* 0x000000ff55557208 */ /* 0x000fe20007000000 */
[----:B------:R-:W-:Y:S01]  /*2270*/  IMAD.MOV.U32 R80, RZ, RZ, R27 ;  /* 0x000000ffff507224 */ /* 0x000fe200078e001b */
[----:B------:R-:W-:Y:S01]  /*2280*/  ISETP.NE.OR P6, PT, R21, RZ, !P5 ;  /* 0x000000ff1500720c */ /* 0x000fe20006fc5670 */
[----:B------:R-:W-:Y:S01]  /*2290*/  IMAD.MOV.U32 R82, RZ, RZ, R26 ;  /* 0x000000ffff527224 */ /* 0x000fe200078e001a */
[-C--:B------:R-:W-:Y:S01]  /*22a0*/  ISETP.GE.U32.AND P0, PT, R38, R13.reuse, PT ;  /* 0x0000000d2600720c */ /* 0x080fe20003f06070 */
[----:B------:R-:W-:Y:S01]  /*22b0*/  IMAD.MOV.U32 R84, RZ, RZ, R25 ;  /* 0x000000ffff547224 */ /* 0x000fe200078e0019 */
[-C--:B------:R-:W-:Y:S01]  /*22c0*/  ISETP.GE.U32.AND P1, PT, R37, R13.reuse, PT ;  /* 0x0000000d2500720c */ /* 0x080fe20003f26070 */
[----:B------:R-:W-:Y:S01]  /*22d0*/  UIADD3 UR5, UPT, UPT, UR4, 0x240, URZ ;  /* 0x0000024004057890 */ /* 0x000fe2000fffe0ff */
[-C--:B------:R-:W-:Y:S01]  /*22e0*/  ISETP.GE.U32.AND P2, PT, R36, R13.reuse, PT ;  /* 0x0000000d2400720c */ /* 0x080fe20003f46070 */
[----:B------:R-:W-:Y:S01]  /*22f0*/  UMOV UR6, UR7 ;  /* 0x0000000700067c82 */ /* 0x000fe20008000000 */
[----:B------:R-:W-:-:S02]  /*2300*/  ISETP.GE.U32.AND P3, PT, R35, R13, PT ;  /* 0x0000000d2300720c */ /* 0x000fc40003f66070 */
[-C--:B------:R-:W-:Y:S02]  /*2310*/  ISETP.GE.U32.AND P4, PT, R30, R13.reuse, PT ;  /* 0x0000000d1e00720c */ /* 0x080fe40003f86070 */
[----:B------:R-:W-:Y:S02]  /*2320*/  ISETP.GE.U32.AND P5, PT, R34, R13, PT ;  /* 0x0000000d2200720c */ /* 0x000fe40003fa6070 */
[----:B------:R-:W-:Y:S02]  /*2330*/  MOV R83, R22 ;  /* 0x0000001600537202 */ /* 0x000fe40000000f00 */
[----:B------:R-:W-:Y:S02]  /*2340*/  MOV R81, R23 ;  /* 0x0000001700517202 */ /* 0x000fe40000000f00 */
[----:B------:R-:W-:Y:S02]  /*2350*/  MOV R79, R24 ;  /* 0x00000018004f7202 */ /* 0x000fe40000000f00 */
[----:B------:R-:W-:-:S02]  /*2360*/  FSEL R87, R87, RZ, !P0 ;  /* 0x000000ff57577208 */ /* 0x000fc40004000000 */
[----:B------:R-:W-:Y:S02]  /*2370*/  FSEL R88, R88, RZ, !P1 ;  /* 0x000000ff58587208 */ /* 0x000fe40004800000 */
[----:B------:R-:W-:Y:S02]  /*2380*/  FSEL R89, R89, RZ, !P2 ;  /* 0x000000ff59597208 */ /* 0x000fe40005000000 */
[----:B------:R-:W-:Y:S02]  /*2390*/  FSEL R90, R90, RZ, !P3 ;  /* 0x000000ff5a5a7208 */ /* 0x000fe40005800000 */
[----:B------:R-:W-:Y:S02]  /*23a0*/  FSEL R91, R91, RZ, !P4 ;  /* 0x000000ff5b5b7208 */ /* 0x000fe40006000000 */
[----:B------:R-:W-:Y:S02]  /*23b0*/  FSEL R92, R92, RZ, !P5 ;  /* 0x000000ff5c5c7208 */ /* 0x000fe40006800000 */
[----:B------:R-:W-:-:S07]  /*23c0*/  P2R R104, PR, RZ, 0x40 ;  /* 0x00000040ff687803 */ /* 0x000fce0000000000 */
.L_x_4409:
[----:B------:R-:W-:Y:S01]  /*23d0*/  MOV R12, R83 ;  /* 0x00000053000c7202 */ /* 0x000fe20000000f00 */
[----:B------:R-:W-:Y:S01]  /*23e0*/  IMAD.MOV.U32 R13, RZ, RZ, R80 ;  /* 0x000000ffff0d7224 */ /* 0x000fe200078e0050 */
[----:B------:R-:W-:-:S04]  /*23f0*/  ISETP.NE.AND P6, PT, R102, RZ, PT ;  /* 0x000000ff6600720c */ /* 0x000fc80003fc5270 */
[----:B------:R-:W2:Y:S01]  /*2400*/  LDG.E R12, desc[UR16][R12.64] ;  /* 0x000000100c0c7981 */ /* 0x000ea2000c1e1900 */
[----:B------:R-:W-:Y:S02]  /*2410*/  P2R R100, PR, RZ, 0x40 ;  /* 0x00000040ff647803 */ /* 0x000fe40000000000 */
[----:B------:R-:W-:Y:S01]  /*2420*/  ISETP.NE.AND P6, PT, R103, RZ, PT ;  /* 0x000000ff6700720c */ /* 0x000fe20003fc5270 */
[----:B------:R-:W1:Y:S01]  /*2430*/  S2UR UR8, SR_CgaCtaId ;  /* 0x00000000000879c3 */ /* 0x000e620000008800 */
[----:B------:R-:W-:Y:S02]  /*2440*/  UMOV UR4, 0x400 ;  /* 0x0000040000047882 */ /* 0x000fe40000000000 */
[----:B-1----:R-:W-:Y:S01]  /*2450*/  ULEA UR4, UR8, UR4, 0x18 ;  /* 0x0000000408047291 */ /* 0x002fe2000f8ec0ff */
[----:B0-2---:R-:W-:-:S04]  /*2460*/  FMUL.FTZ R14, R12, 1.4426950216293334961 ;  /* 0x3fb8aa3b0c0e7820 */ /* 0x005fc80000410000 */
[C---:B------:R-:W-:Y:S01]  /*2470*/  FMUL.FTZ R16, R14.reuse, R62 ;  /* 0x0000003e0e107220 */ /* 0x040fe20000410000 */
[C---:B------:R-:W-:Y:S01]  /*2480*/  FMUL.FTZ R17, R14.reuse, R63 ;  /* 0x0000003f0e117220 */ /* 0x040fe20000410000 */
[----:B------:R-:W-:-:S04]  /*2490*/  FMUL.FTZ R18, R14, R64 ;  /* 0x000000400e127220 */ /* 0x000fc80000410000 */
[----:B------:R-:W1:Y:S01]  /*24a0*/  MUFU.EX2 R16, R16 ;  /* 0x0000001000107308 */ /* 0x000e620000000800 */
[----:B------:R-:W-:-:S03]  /*24b0*/  FMUL.FTZ R19, R14, R65 ;  /* 0x000000410e137220 */ /* 0x000fc60000410000 */
[----:B------:R-:W2:Y:S01]  /*24c0*/  MUFU.EX2 R17, R17 ;  /* 0x0000001100117308 */ /* 0x000ea20000000800 */
[----:B------:R-:W-:-:S03]  /*24d0*/  FMUL.FTZ R12, R14, R66 ;  /* 0x000000420e0c7220 */ /* 0x000fc60000410000 */
[----:B------:R-:W3:Y:S01]  /*24e0*/  MUFU.EX2 R18, R18 ;  /* 0x0000001200127308 */ /* 0x000ee20000000800 */
[C---:B------:R-:W-:Y:S01]  /*24f0*/  FMUL.FTZ R13, R14.reuse, R67 ;  /* 0x000000430e0d7220 */ /* 0x040fe20000410000 */
[----:B------:R-:W-:Y:S02]  /*2500*/  FMUL.FTZ R15, R14, R68 ;  /* 0x000000440e0f7220 */ /* 0x000fe40000410000 */
[----:B------:R-:W4:Y:S01]  /*2510*/  MUFU.EX2 R19, R19 ;  /* 0x0000001300137308 */ /* 0x000f220000000800 */
[----:B-1----:R-:W-:-:S03]  /*2520*/  FSEL R93, R16, 1, !P5 ;  /* 0x3f800000105d7808 */ /* 0x002fc60006800000 */
[----:B------:R-:W1:Y:S01]  /*2530*/  MUFU.EX2 R12, R12 ;  /* 0x0000000c000c7308 */ /* 0x000e620000000800 */
[----:B------:R-:W-:Y:S01]  /*2540*/  FMUL.FTZ R14, R14, R69 ;  /* 0x000000450e0e7220 */ /* 0x000fe20000410000 */
[----:B--2---:R-:W-:Y:S01]  /*2550*/  FSEL R95, R17, 1, !P3 ;  /* 0x3f800000115f7808 */ /* 0x004fe20005800000 */
[----:B------:R-:W-:Y:S01]  /*2560*/  FFMA.FTZ R16, R91, R93, R92 ;  /* 0x0000005d5b107223 */ /* 0x000fe2000001005c */
[----:B------:R-:W2:Y:S01]  /*2570*/  MUFU.EX2 R13, R13 ;  /* 0x0000000d000d7308 */ /* 0x000ea20000000800 */
[----:B---3--:R-:W-:-:S03]  /*2580*/  FSEL R94, R18, 1, !P2 ;  /* 0x3f800000125e7808 */ /* 0x008fc60005000000 */
[----:B------:R-:W3:Y:S01]  /*2590*/  MUFU.EX2 R15, R15 ;  /* 0x0000000f000f7308 */ /* 0x000ee20000000800 */
[----:B------:R-:W-:Y:S01]  /*25a0*/  FFMA.FTZ R16, R95, R16, R90 ;  /* 0x000000105f107223 */ /* 0x000fe2000001005a */
[----:B----4-:R-:W-:Y:S02]  /*25b0*/  FSEL R97, R19, 1, !P1 ;  /* 0x3f80000013617808 */ /* 0x010fe40004800000 */
[----:B------:R-:W4:Y:S01]  /*25c0*/  MUFU.EX2 R14, R14 ;  /* 0x0000000e000e7308 */ /* 0x000f220000000800 */
[----:B------:R-:W-:Y:S01]  /*25d0*/  FFMA.FTZ R16, R94, R16, R89 ;  /* 0x000000105e107223 */ /* 0x000fe20000010059 */
[----:B-1----:R-:W-:-:S03]  /*25e0*/  FSEL R96, R12, 1, !P0 ;  /* 0x3f8000000c607808 */ /* 0x002fc60004000000 */
[----:B------:R-:W-:Y:S01]  /*25f0*/  FFMA.FTZ R16, R97, R16, R88 ;  /* 0x0000001061107223 */ /* 0x000fe20000010058 */
[----:B--2---:R-:W-:Y:S02]  /*2600*/  FSEL R99, R13, 1, !P6 ;  /* 0x3f8000000d637808 */ /* 0x004fe40007000000 */
[----:B------:R-:W-:Y:S01]  /*2610*/  ISETP.NE.AND P6, PT, R100, RZ, PT ;  /* 0x000000ff6400720c */ /* 0x000fe20003fc5270 */
[----:B------:R-:W-:Y:S01]  /*2620*/  FFMA.FTZ R16, R96, R16, R87 ;  /* 0x0000001060107223 */ /* 0x000fe20000010057 */
[----:B---3--:R-:W-:-:S03]  /*2630*/  FSEL R98, R15, 1, !P4 ;  /* 0x3f8000000f627808 */ /* 0x008fc60006000000 */
[----:B------:R-:W-:Y:S01]  /*2640*/  FFMA.FTZ R16, R99, R16, R86 ;  /* 0x0000001063107223 */ /* 0x000fe20000010056 */
[----:B----4-:R-:W-:Y:S01]  /*2650*/  FSEL R100, R14, 1, !P6 ;  /* 0x3f8000000e647808 */ /* 0x010fe20007000000 */
[----:B------:R-:W-:-:S04]  /*2660*/  FMUL.FTZ R12, R98, R93 ;  /* 0x0000005d620c7220 */ /* 0x000fc80000410000 */
[----:B------:R-:W-:Y:S01]  /*2670*/  FMUL.FTZ R13, R95, R12 ;  /* 0x0000000c5f0d7220 */ /* 0x000fe20000410000 */
[----:B------:R-:W-:-:S03]  /*2680*/  FFMA.FTZ R16, R100, R16, R85 ;  /* 0x0000001064107223 */ /* 0x000fc60000010055 */
[----:B------:R-:W-:Y:S02]  /*2690*/  FMUL.FTZ R12, R94, R13 ;  /* 0x0000000d5e0c7220 */ /* 0x000fe40000410000 */
[----:B------:R-:W1:Y:S02]  /*26a0*/  SHFL.UP PT, R14, R16, 0x1, RZ ;  /* 0x04200000100e7989 */ /* 0x000e6400000e00ff */
[----:B------:R-:W-:-:S04]  /*26b0*/  FMUL.FTZ R13, R97, R12 ;  /* 0x0000000c610d7220 */ /* 0x000fc80000410000 */
[----:B------:R-:W-:-:S04]  /*26c0*/  FMUL.FTZ R12, R96, R13 ;  /* 0x0000000d600c7220 */ /* 0x000fc80000410000 */
[----:B------:R-:W-:-:S04]  /*26d0*/  FMUL.FTZ R13, R99, R12 ;  /* 0x0000000c630d7220 */ /* 0x000fc80000410000 */
[----:B------:R-:W-:-:S05]  /*26e0*/  FMUL.FTZ R17, R100, R13 ;  /* 0x0000000d64117220 */ /* 0x000fca0000410000 */
[----:B------:R-:W2:Y:S01]  /*26f0*/  SHFL.UP PT, R12, R17, 0x1, RZ ;  /* 0x04200000110c7989 */ /* 0x000ea200000e00ff */
[----:B------:R-:W-:Y:S01]  /*2700*/  ISETP.GE.AND P6, PT, R56, 0x1, PT ;  /* 0x000000013800780c */ /* 0x000fe20003fc6270 */
[----:B-1----:R-:W-:-:S05]  /*2710*/  FFMA.FTZ R13, R17, R14, R16 ;  /* 0x0000000e110d7223 */ /* 0x002fca0000010010 */
[----:B------:R-:W-:-:S05]  /*2720*/  FSEL R14, R16, R13, !P6 ;  /* 0x0000000d100e7208 */ /* 0x000fca0007000000 */
[----:B------:R-:W1:Y:S02]  /*2730*/  SHFL.UP PT, R13, R14, 0x2, RZ ;  /* 0x044000000e0d7989 */ /* 0x000e6400000e00ff */
[----:B--2---:R-:W-:-:S05]  /*2740*/  @P6 FMUL.FTZ R17, R17, R12 ;  /* 0x0000000c11116220 */ /* 0x004fca0000410000 */
        /* <DEDUP_REMOVED lines=16> */
[----:B------:R-:W-:-:S04]  /*2850*/  FSEL R16, R18, R13, !P6 ;  /* 0x0000000d12107208 */ /* 0x000fc80007000000 */
[----:B------:R-:W1:Y:S04]  /*2860*/  SHFL.UP PT, R14, R17, 0x10, RZ ;  /* 0x06000000110e7989 */ /* 0x000e6800000e00ff */
[----:B------:R-:W2:Y:S01]  /*2870*/  SHFL.UP PT, R15, R16, 0x10, RZ ;  /* 0x06000000100f7989 */ /* 0x000ea200000e00ff */
[----:B------:R-:W-:Y:S01]  /*2880*/  ISETP.GE.AND P6, PT, R56, 0x10, PT ;  /* 0x000000103800780c */ /* 0x000fe20003fc6270 */
[----:B------:R-:W-:Y:S02]  /*2890*/  HFMA2 R12, -RZ, RZ, 1.875, 0 ;  /* 0x3f800000ff0c7431 */ /* 0x000fe400000001ff */
[----:B------:R-:W-:Y:S02]  /*28a0*/  IMAD.MOV.U32 R13, RZ, RZ, RZ ;  /* 0x000000ffff0d7224 */ /* 0x000fe400078e00ff */
[C---:B-1----:R-:W-:Y:S01]  /*28b0*/  FMUL.FTZ R14, R17.reuse, R14 ;  /* 0x0000000e110e7220 */ /* 0x042fe20000410000 */
[----:B--2---:R-:W-:-:S04]  /*28c0*/  FFMA.FTZ R15, R17, R15, R16 ;  /* 0x0000000f110f7223 */ /* 0x004fc80000010010 */
[----:B------:R-:W-:Y:S02]  /*28d0*/  FSEL R105, R17, R14, !P6 ;  /* 0x0000000e11697208 */ /* 0x000fe40007000000 */
[----:B------:R-:W-:Y:S02]  /*28e0*/  FSEL R106, R16, R15, !P6 ;  /* 0x0000000f106a7208 */ /* 0x000fe40007000000 */
[----:B------:R-:W-:-:S13]  /*28f0*/  ISETP.NE.AND P6, PT, R104, RZ, PT ;  /* 0x000000ff6800720c */ /* 0x000fda0003fc5270 */
[----:B------:R-:W1:Y:S01]  /*2900*/  @!P6 LDS.64 R12, [UR5] ;  /* 0x00000005ff0ce984 */ /* 0x000e620008000a00 */
[----:B------:R-:W-:Y:S01]  /*2910*/  ISETP.NE.AND P6, PT, R56, 0x1f, PT ;  /* 0x0000001f3800780c */ /* 0x000fe20003fc5270 */
[----:B------:R-:W-:Y:S01]  /*2920*/  IMAD.MOV.U32 R16, RZ, RZ, R81 ;  /* 0x000000ffff107224 */ /* 0x000fe200078e0051 */
[----:B------:R-:W-:-:S05]  /*2930*/  MOV R17, R82 ;  /* 0x0000005200117202 */ /* 0x000fca0000000f00 */
[----:B------:R-:W2:Y:S06]  /*2940*/  LDG.E R16, desc[UR16][R16.64] ;  /* 0x0000001010107981 */ /* 0x000eac000c1e1900 */
[----:B------:R3:W-:Y:S02]  /*2950*/  @!P6 STS.64 [UR4+0x220], R14 ;  /* 0x0002200eff00e988 */ /* 0x0007e40008000a04 */
[----:B---3--:R-:W-:Y:S01]  /*2960*/  MOV R14, R79 ;  /* 0x0000004f000e7202 */ /* 0x008fe20000000f00 */
[----:B------:R-:W-:-:S05]  /*2970*/  IMAD.MOV.U32 R15, RZ, RZ, R84 ;  /* 0x000000ffff0f7224 */ /* 0x000fca00078e0054 */
[----:B------:R3:W2:Y:S01]  /*2980*/  LDG.E R101, desc[UR16][R14.64] ;  /* 0x000000100e657981 */ /* 0x0006a2000c1e1900 */
[----:B------:R-:W-:Y:S01]  /*2990*/  BAR.SYNC.DEFER_BLOCKING 0x0 ;  /* 0x0000000000007b1d */ /* 0x000fe20000010000 */
[----:B------:R-:W-:-:S04]  /*29a0*/  LEA R79, P6, R8, R79, 0x2 ;  /* 0x0000004f084f7211 */ /* 0x000fc800078c10ff */
[----:B------:R-:W-:Y:S02]  /*29b0*/  IADD3.X R84, PT, PT, R84, R9, RZ, P6, !PT ;  /* 0x0000000954547210 */ /* 0x000fe400037fe4ff */
[----:B------:R-:W-:Y:S01]  /*29c0*/  LEA R81, P6, R6, R81, 0x2 ;  /* 0x0000005106517211 */ /* 0x000fe200078c10ff */
[----:B------:R-:W4:Y:S04]  /*29d0*/  SHFL.UP PT, R108, R105, 0x1, RZ ;  /* 0x04200000696c7989 */ /* 0x000f2800000e00ff */
[----:B------:R-:W-:Y:S01]  /*29e0*/  IMAD.X R82, R82, 0x1, R7, P6 ;  /* 0x0000000152527824 */ /* 0x000fe200030e0607 */
[----:B------:R-:W5:Y:S01]  /*29f0*/  SHFL.UP PT, R107, R106, 0x1, RZ ;  /* 0x042000006a6b7989 */ /* 0x000f6200000e00ff */
[----:B------:R-:W-:-:S03]  /*2a00*/  ISETP.NE.AND P6, PT, R56, RZ, PT ;  /* 0x000000ff3800720c */ /* 0x000fc60003fc5270 */
[----:B------:R-:W0:Y:S10]  /*2a10*/  LDS.64 R18, [UR4+0x220] ;  /* 0x00022004ff127984 */ /* 0x000e340008000a00 */
[----:B-1----:R-:W-:Y:S01]  /*2a20*/  @!P6 STS.64 [UR4+0x230], R12 ;  /* 0x0002300cff00e988 */ /* 0x002fe20008000a04 */
[----:B----4-:R-:W-:Y:S01]  /*2a30*/  @!P6 MOV R108, R12 ;  /* 0x0000000c006ce202 */ /* 0x010fe20000000f00 */
[----:B-----5:R-:W-:Y:S01]  /*2a40*/  @!P6 IMAD.MOV.U32 R107, RZ, RZ, R13 ;  /* 0x000000ffff6be224 */ /* 0x020fe200078e000d */
[----:B------:R-:W-:Y:S01]  /*2a50*/  BAR.SYNC.DEFER_BLOCKING 0x0 ;  /* 0x0000000000007b1d */ /* 0x000fe20000010000 */
[----:B------:R-:W-:-:S13]  /*2a60*/  ISETP.NE.AND P6, PT, R21, RZ, PT ;  /* 0x000000ff1500720c */ /* 0x000fda0003fc5270 */
[----:B---3--:R-:W1:Y:S01]  /*2a70*/  @P6 LDS R14, [UR4+0x234] ;  /* 0x00023404ff0e6984 */ /* 0x008e620008000800 */
[----:B------:R-:W-:Y:S01]  /*2a80*/  BSSY.RECONVERGENT B0, `(.L_x_4407) ;  /* 0x0000015000007945 */ /* 0x000fe20003800200 */
[----:B0-----:R-:W-:Y:S01]  /*2a90*/  FFMA.FTZ R19, R18, R13, R19 ;  /* 0x0000000d12137223 */ /* 0x001fe20000010013 */
[----:B-1----:R-:W-:Y:S01]  /*2aa0*/  @P6 FFMA.FTZ R107, R14, R108, R107 ;  /* 0x0000006c0e6b6223 */ /* 0x002fe2000001006b */
[----:B------:R-:W-:-:S03]  /*2ab0*/  LEA R83, P6, R4, R83, 0x2 ;  /* 0x0000005304537211 */ /* 0x000fc600078c10ff */
[----:B------:R-:W-:Y:S01]  /*2ac0*/  FFMA.FTZ R98, R98, R107, R91 ;  /* 0x0000006b62627223 */ /* 0x000fe2000001005b */
[----:B------:R-:W-:Y:S02]  /*2ad0*/  IADD3.X R80, PT, PT, R80, R5, RZ, P6, !PT ;  /* 0x0000000550507210 */ /* 0x000fe400037fe4ff */
[----:B------:R-:W-:Y:S01]  /*2ae0*/  ISETP.NE.AND P6, PT, R21, RZ, PT ;  /* 0x000000ff1500720c */ /* 0x000fe20003fc5270 */
[----:B------:R-:W-:-:S04]  /*2af0*/  FFMA.FTZ R106, R93, R98, R92 ;  /* 0x000000625d6a7223 */ /* 0x000fc8000001005c */
[----:B------:R-:W-:-:S04]  /*2b00*/  FFMA.FTZ R95, R95, R106, R90 ;  /* 0x0000006a5f5f7223 */ /* 0x000fc8000001005a */
[----:B------:R-:W-:-:S04]  /*2b10*/  FFMA.FTZ R94, R94, R95, R89 ;  /* 0x0000005f5e5e7223 */ /* 0x000fc80000010059 */
[----:B------:R-:W-:Y:S01]  /*2b20*/  FFMA.FTZ R97, R97, R94, R88 ;  /* 0x0000005e61617223 */ /* 0x000fe20000010058 */
[----:B--2---:R-:W-:Y:S01]  /*2b30*/  FMUL.FTZ R101, R101, R16 ;  /* 0x0000001065657220 */ /* 0x004fe20000410000 */
        /* <DEDUP_REMOVED lines=9> */
.L_x_4408:
[----:B------:R-:W-:Y:S05]  /*2bd0*/  BSYNC.RECONVERGENT B0 ;  /* 0x0000000000007941 */ /* 0x000fea0003800200 */
.L_x_4407:
[----:B------:R-:W-:Y:S01]  /*2be0*/  UIADD3 UR6, UPT, UPT, UR6, 0x1, URZ ;  /* 0x0000000106067890 */ /* 0x000fe2000fffe0ff */
[----:B------:R-:W-:Y:S01]  /*2bf0*/  FFMA.FTZ R96, R96, R97, R87 ;  /* 0x0000006160607223 */ /* 0x000fe20000010057 */
[C---:B------:R-:W-:Y:S01]  /*2c00*/  FFMA.FTZ R70, R101.reuse, R98, R70 ;  /* 0x0000006265467223 */ /* 0x040fe20000010046 */
[----:B------:R-:W-:Y:S01]  /*2c10*/  FFMA.FTZ R71, R101, R106, R71 ;  /* 0x0000006a65477223 */ /* 0x000fe20000010047 */
[----:B------:R-:W-:Y:S01]  /*2c20*/  UISETP.NE.AND UP0, UPT, UR6, URZ, UPT ;  /* 0x000000ff0600728c */ /* 0x000fe2000bf05270 */
[----:B------:R-:W-:Y:S01]  /*2c30*/  FFMA.FTZ R99, R99, R96, R86 ;  /* 0x0000006063637223 */ /* 0x000fe20000010056 */
[C---:B------:R-:W-:Y:S01]  /*2c40*/  FFMA.FTZ R72, R101.reuse, R95, R72 ;  /* 0x0000005f65487223 */ /* 0x040fe20000010048 */
[C---:B------:R-:W-:Y:S01]  /*2c50*/  FFMA.FTZ R73, R101.reuse, R94, R73 ;  /* 0x0000005e65497223 */ /* 0x040fe20000010049 */
[C---:B------:R-:W-:Y:S01]  /*2c60*/  FFMA.FTZ R74, R101.reuse, R97, R74 ;  /* 0x00000061654a7223 */ /* 0x040fe2000001004a */
[-C--:B------:R-:W-:Y:S01]  /*2c70*/  FFMA.FTZ R100, R100, R99.reuse, R85 ;  /* 0x0000006364647223 */ /* 0x080fe20000010055 */
[C---:B------:R-:W-:Y:S01]  /*2c80*/  FFMA.FTZ R75, R101.reuse, R96, R75 ;  /* 0x00000060654b7223 */ /* 0x040fe2000001004b */
[----:B------:R-:W-:Y:S01]  /*2c90*/  FFMA.FTZ R76, R101, R99, R76 ;  /* 0x00000063654c7223 */ /* 0x000fe2000001004c */
[----:B------:R-:W-:-:S02]  /*2ca0*/  VIADD R78, R78, 0x1 ;  /* 0x000000014e4e7836 */ /* 0x000fc40000000000 */
[----:B------:R-:W-:Y:S01]  /*2cb0*/  FFMA.FTZ R77, R101, R100, R77 ;  /* 0x00000064654d7223 */ /* 0x000fe2000001004d */
[----:B------:R-:W-:Y:S01]  /*2cc0*/  UIADD3 UR5, UPT, UPT, UR5, 0x8, URZ ;  /* 0x0000000805057890 */ /* 0x000fe2000fffe0ff */
[----:B------:R-:W-:Y:S11]  /*2cd0*/  BRA.U UP0, `(.L_x_4409) ;  /* 0xfffffff500bc7547 */ /* 0x000ff6000b83ffff */
.L_x_4406:
[----:B------:R-:W-:Y:S01]  /*2ce0*/  BAR.SYNC.DEFER_BLOCKING 0x0 ;  /* 0x0000000000007b1d */ /* 0x000fe20000010000 */
[----:B------:R-:W-:Y:S01]  /*2cf0*/  ISETP.NE.AND P0, PT, R21, RZ, PT ;  /* 0x000000ff1500720c */ /* 0x000fe20003f05270 */
[----:B------:R-:W-:Y:S01]  /*2d00*/  VIADD R31, R31, 0x1 ;  /* 0x000000011f1f7836 */ /* 0x000fe20000000000 */
[----:B------:R-:W-:Y:S02]  /*2d10*/  F2FP.BF16.F32.PACK_AB R70, R71, R70 ;  /* 0x000000464746723e */ /* 0x000fe400000010ff */
[----:B------:R-:W-:Y:S02]  /*2d20*/  F2FP.BF16.F32.PACK_AB R72, R73, R72 ;  /* 0x000000484948723e */ /* 0x000fe400000010ff */
[----:B------:R-:W-:Y:S02]  /*2d30*/  F2FP.BF16.F32.PACK_AB R74, R75, R74 ;  /* 0x0000004a4b4a723e */ /* 0x000fe400000010ff */
[----:B------:R-:W-:Y:S02]  /*2d40*/  F2FP.BF16.F32.PACK_AB R76, R77, R76 ;  /* 0x0000004c4d4c723e */ /* 0x000fe400000010ff */
[----:B------:R-:W-:-:S02]  /*2d50*/  PRMT R11, R70, 0x7632, R11 ;  /* 0x00007632460b7816 */ /* 0x000fc4000000000b */
[----:B------:R-:W-:Y:S01]  /*2d60*/  PRMT R12, R72, 0x7632, R12 ;  /* 0x00007632480c7816 */ /* 0x000fe2000000000c */
[----:B------:R-:W1:Y:S01]  /*2d70*/  @!P0 LDC R10, c[0x0][0x388] ;  /* 0x0000e200ff0a8b82 */ /* 0x000e620000000800 */
[----:B0-----:R-:W-:Y:S02]  /*2d80*/  PRMT R14, R74, 0x7632, R14 ;  /* 0x000076324a0e7816 */ /* 0x001fe4000000000e */
[----:B------:R-:W-:Y:S01]  /*2d90*/  PRMT R18, R76, 0x7632, R18 ;  /* 0x000076324c127816 */ /* 0x000fe20000000012 */
[----:B------:R-:W-:Y:S04]  /*2da0*/  STS.U16 [R61], R70 ;  /* 0x000000463d007388 */ /* 0x000fe80000000400 */
[----:B------:R-:W-:Y:S04]  /*2db0*/  STS.U16 [R61+0x2], R11 ;  /* 0x0000020b3d007388 */ /* 0x000fe80000000400 */
[----:B------:R-:W-:Y:S04]  /*2dc0*/  STS.U16 [R61+0x4], R72 ;  /* 0x000004483d007388 */ /* 0x000fe80000000400 */
[----:B------:R-:W-:Y:S01]  /*2dd0*/  STS.U16 [R61+0x6], R12 ;  /* 0x0000060c3d007388 */ /* 0x000fe20000000400 */
[----:B-1----:R-:W-:-:S03]  /*2de0*/  @!P0 IADD3 R16, PT, PT, -R51, R10, RZ ;  /* 0x0000000a33108210 */ /* 0x002fc60007ffe1ff */
        /* <DEDUP_REMOVED lines=36> */
[----:B-1----:R-:W-:-:S03]  /*3030*/  ISETP.NE.AND P0, PT, R31, UR4, PT ;  /* 0x000000041f007c0c */ /* 0x002fc6000bf05270 */
[----:B------:R0:W-:Y:S01]  /*3040*/  @!P2 STG.E.U16 desc[UR16][R10.64+0xc0], R15 ;  /* 0x0000c00f0a00a986 */ /* 0x0001e2000c101510 */
[----:B------:R-:W-:-:S03]  /*3050*/  IADD3 R32, P2, PT, R32, 0x200, RZ ;  /* 0x0000020020207810 */ /* 0x000fc60007f5e0ff */
[----:B------:R0:W-:Y:S01]  /*3060*/  @!P1 STG.E.U16 desc[UR16][R10.64+0x40], R13 ;  /* 0x0000400d0a009986 */ /* 0x0001e2000c101510 */
[----:B------:R-:W-:Y:S01]  /*3070*/  IADD3 R33, P1, PT, R33, 0x200, RZ ;  /* 0x0000020021217810 */ /* 0x000fe20007f3e0ff */
[----:B------:R-:W-:-:S03]  /*3080*/  IMAD.X R42, RZ, RZ, R42, P2 ;  /* 0x000000ffff2a7224 */ /* 0x000fc600010e062a */
[----:B------:R-:W-:Y:S01]  /*3090*/  IADD3.X R43, PT, PT, RZ, R43, RZ, P1, !PT ;  /* 0x0000002bff2b7210 */ /* 0x000fe20000ffe4ff */
[----:B------:R-:W-:Y:S08]  /*30a0*/  @P0 BRA `(.L_x_4410) ;  /* 0xffffffd400680947 */ /* 0x000ff0000383ffff */
[----:B------:R-:W-:Y:S05]  /*30b0*/  EXIT ;  /* 0x000000000000794d */ /* 0x000fea0003800000 */
.L_x_4411:
        /* <DEDUP_REMOVED lines=12> */
.L_x_5126:


//--------------------- .text._Z25selective_scan_fwd_kernelI32Selective_Scan_fwd_kernel_traitsILi32ELi8ELi1ELb0ELb0ELb0ELb1EN3c108BFloat16EfEEv13SSMParamsBase --------------------------
	.section	.text._Z25selective_scan_fwd_kernelI32Selective_Scan_fwd_kernel_traitsILi32ELi8ELi1ELb0ELb0ELb0ELb1EN3c108BFloat16EfEEv13SSMParamsBase,"ax",@progbits
	.align	128
        .global         _Z25selective_scan_fwd_kernelI32Selective_Scan_fwd_kernel_traitsILi32ELi8ELi1ELb0ELb0ELb0ELb1EN3c108BFloat16EfEEv13SSMParamsBase
        .type           _Z25selective_scan_fwd_kernelI32Selective_Scan_fwd_kernel_traitsILi32ELi8ELi1ELb0ELb0ELb0ELb1EN3c108BFloat16EfEEv13SSMParamsBase,@function
        .size           _Z25selective_scan_fwd_kernelI32Selective_Scan_fwd_kernel_traitsILi32ELi8ELi1ELb0ELb0ELb0ELb1EN3c108BFloat16EfEEv13SSMParamsBase,(.L_x_5127 - _Z25selective_scan_fwd_kernelI32Selective_Scan_fwd_kernel_traitsILi32ELi8ELi1ELb0ELb0ELb0ELb1EN3c108BFloat16EfEEv13SSMParamsBase)
        .other          _Z25selective_scan_fwd_kernelI32Selective_Scan_fwd_kernel_traitsILi32ELi8ELi1ELb0ELb0ELb0ELb1EN3c108BFloat16EfEEv13SSMParamsBase,@"STO_CUDA_ENTRY STV_DEFAULT"
_Z25selective_scan_fwd_kernelI32Selective_Scan_fwd_kernel_traitsILi32ELi8ELi1ELb0ELb0ELb0ELb1EN3c108BFloat16EfEEv13SSMParamsBase:
.text._Z25selective_scan_fwd_kernelI32Selective_Scan_fwd_kernel_traitsILi32ELi8ELi1ELb0ELb0ELb0ELb1EN3c108BFloat16EfEEv13SSMParamsBase:
        /* <DEDUP_REMOVED lines=28> */
[----:B------:R-:W-:Y:S01]  /*01c0*/  IMAD.U32 R6, RZ, RZ, UR4 ;  /* 0x00000004ff067e24 */ /* 0x000fe2000f8e00ff */
[----:B------:R-:W-:Y:S01]  /*01d0*/  MOV R8, UR6 ;  /* 0x0000000600087c02 */ /* 0x000fe20008000f00 */
[----:B------:R-:W-:-:S02]  /*01e0*/  IMAD.U32 R7, RZ, RZ, UR5 ;  /* 0x00000005ff077e24 */ /* 0x000fc4000f8e00ff */
[----:B------:R-:W-:Y:S02]  /*01f0*/  IMAD.U32 R9, RZ, RZ, UR7 ;  /* 0x00000007ff097e24 */ /* 0x000fe4000f8e00ff */
[----:B--2---:R-:W-:Y:S01]  /*0200*/  IMAD.U32 R3, RZ, RZ, UR9 ;  /* 0x00000009ff037e24 */ /* 0x004fe2000f8e00ff */
[----:B0-----:R-:W-:Y:S01]  /*0210*/  MOV R5, UR8 ;  /* 0x0000000800057c02 */ /* 0x001fe20008000f00 */
[----:B------:R-:W-:Y:S06]  /*0220*/  @!P0 EXIT ;  /* 0x000000000000894d */ /* 0x000fec0003800000 */
[----:B------:R-:W-:Y:S01]  /*0230*/  IMAD.MOV.U32 R4, RZ, RZ, R8 ;  /* 0x000000ffff047224 */ /* 0x000fe200078e0008 */
[----:B------:R-:W0:Y:S01]  /*0240*/  LDC.64 R28, c[0x0][0x448] ;  /* 0x00011200ff1c7b82 */ /* 0x000e220000000a00 */
[----:B------:R-:W2:Y:S01]  /*0250*/  LDCU.64 UR4, c[0x0][0x3b8] ;  /* 0x00007700ff0477ac */ /* 0x000ea20008000a00 */
[----:B------:R-:W3:Y:S01]  /*0260*/  S2R R35, SR_TID.X ;  /* 0x0000000000237919 */ /* 0x000ee20000002100 */
[----:B------:R-:W-:Y:S01]  /*0270*/  IMAD.MOV.U32 R2, RZ, RZ, R6 ;  /* 0x000000ffff027224 */ /* 0x000fe200078e0006 */
[----:B------:R-:W0:Y:S01]  /*0280*/  LDCU.64 UR6, c[0x0][0x3d8] ;  /* 0x00007b00ff0677ac */ /* 0x000e220008000a00 */
[----:B------:R-:W-:-:S03]  /*0290*/  IMAD.WIDE.U32 R4, R19, UR14, R4 ;  /* 0x0000000e13047c25 */ /* 0x000fc6000f8e0004 */
[----:B------:R-:W3:Y:S01]  /*02a0*/  LDC.64 R8, c[0x0][0x428] ;  /* 0x00010a00ff087b82 */ /* 0x000ee20000000a00 */
[----:B------:R-:W0:Y:S01]  /*02b0*/  LDCU.U8 UR9, c[0x0][0x39e] ;  /* 0x000073c0ff0977ac */ /* 0x000e220008000000 */
[----:B------:R-:W-:Y:S01]  /*02c0*/  IMAD.WIDE.U32 R2, R19, UR10, R2 ;  /* 0x0000000a13027c25 */ /* 0x000fe2000f8e0002 */
[----:B-1----:R-:W-:-:S03]  /*02d0*/  LEA R39, P1, R4, R12, 0x1 ;  /* 0x0000000c04277211 */ /* 0x002fc600078208ff */
[C---:B------:R-:W-:Y:S01]  /*02e0*/  IMAD R48, R19.reuse, UR11, R3 ;  /* 0x0000000b13307c24 */ /* 0x040fe2000f8e0203 */
[----:B------:R-:W-:Y:S01]  /*02f0*/  LEA R38, P0, R2, R10, 0x1 ;  /* 0x0000000a02267211 */ /* 0x000fe200078008ff */
[----:B------:R-:W1:Y:S01]  /*0300*/  LDC.64 R40, c[0x0][0x450] ;  /* 0x00011400ff287b82 */ /* 0x000e620000000a00 */
[----:B----4-:R-:W-:Y:S02]  /*0310*/  IMAD R0, R0, UR18, R19 ;  /* 0x0000001200007c24 */ /* 0x010fe4000f8e0213 */
[C---:B--2---:R-:W-:Y:S01]  /*0320*/  IMAD.WIDE.U32 R6, R19.reuse, UR4, RZ ;  /* 0x0000000413067c25 */ /* 0x044fe2000f8e00ff */
[----:B------:R-:W2:Y:S01]  /*0330*/  LDCU UR4, c[0x0][0x38c] ;  /* 0x00007180ff0477ac */ /* 0x000ea20008000800 */
[----:B------:R-:W-:Y:S02]  /*0340*/  LEA.HI.X R48, R2, R11, R48, 0x1, P0 ;  /* 0x0000000b02307211 */ /* 0x000fe400000f0c30 */
[C---:B------:R-:W-:Y:S01]  /*0350*/  IMAD R49, R19.reuse, UR15, R5 ;  /* 0x0000000f13317c24 */ /* 0x040fe2000f8e0205 */
[----:B------:R-:W4:Y:S01]  /*0360*/  LDC.64 R22, c[0x0][0x438] ;  /* 0x00010e00ff167b82 */ /* 0x000f220000000a00 */
[----:B------:R-:W-:Y:S01]  /*0370*/  IMAD R0, R0, R15, RZ ;  /* 0x0000000f00007224 */ /* 0x000fe200078e02ff */
[----:B0-----:R-:W-:Y:S01]  /*0380*/  LEA R34, P0, R6, R28, 0x2 ;  /* 0x0000001c06227211 */ /* 0x001fe200078010ff */
[C---:B------:R-:W-:Y:S01]  /*0390*/  IMAD R33, R19.reuse, UR5, R7 ;  /* 0x0000000513217c24 */ /* 0x040fe2000f8e0207 */
[----:B------:R-:W-:Y:S01]  /*03a0*/  LEA.HI.X R49, R4, R13, R49, 0x1, P1 ;  /* 0x0000000d04317211 */ /* 0x000fe200008f0c31 */
[----:B------:R-:W-:-:S03]  /*03b0*/  IMAD.WIDE.U32 R14, R19, UR6, RZ ;  /* 0x00000006130e7c25 */ /* 0x000fc6000f8e00ff */
[----:B------:R-:W0:Y:S01]  /*03c0*/  LDC.64 R16, c[0x0][0x418] ;  /* 0x00010600ff107b82 */ /* 0x000e220000000a00 */
[----:B---3--:R-:W-:Y:S01]  /*03d0*/  IMAD.WIDE.U32 R2, R19, R8, RZ ;  /* 0x0000000813027225 */ /* 0x008fe200078e00ff */
[----:B------:R-:W-:-:S03]  /*03e0*/  LEA.HI.X R33, R6, R29, R33, 0x2, P0 ;  /* 0x0000001d06217211 */ /* 0x000fc600000f1421 */
[C---:B------:R-:W-:Y:S01]  /*03f0*/  IMAD R31, R19.reuse, UR7, R15 ;  /* 0x00000007131f7c24 */ /* 0x040fe2000f8e020f */
[----:B--2---:R-:W-:Y:S01]  /*0400*/  UISETP.LT.AND UP0, UPT, UR4, 0x1, UPT ;  /* 0x000000010400788c */ /* 0x004fe2000bf01270 */
[----:B------:R-:W-:Y:S01]  /*0410*/  IMAD R3, R19, R9, R3 ;  /* 0x0000000913037224 */ /* 0x000fe200078e0203 */
[----:B------:R-:W2:Y:S01]  /*0420*/  LDC.64 R20, c[0x0][0x420] ;  /* 0x00010800ff147b82 */ /* 0x000ea20000000a00 */
[----:B-1----:R-:W-:-:S04]  /*0430*/  LEA R32, P0, R14, R40, 0x2 ;  /* 0x000000280e207211 */ /* 0x002fc800078010ff */
[----:B------:R-:W-:-:S03]  /*0440*/  LEA.HI.X R31, R14, R41, R31, 0x2, P0 ;  /* 0x000000290e1f7211 */ /* 0x000fc600000f141f */
[----:B------:R-:W1:Y:S01]  /*0450*/  LDC.64 R24, c[0x0][0x430] ;  /* 0x00010c00ff187b82 */ /* 0x000e620000000a00 */
[----:B----4-:R-:W-:-:S04]  /*0460*/  IMAD.WIDE.U32 R6, R19, R22, RZ ;  /* 0x0000001613067225 */ /* 0x010fc800078e00ff */
[C---:B------:R-:W-:Y:S01]  /*0470*/  IMAD R15, R19.reuse, R23, R7 ;  /* 0x00000017130f7224 */ /* 0x040fe200078e0207 */
[----:B------:R-:W-:Y:S02]  /*0480*/  MOV R14, R6 ;  /* 0x00000006000e7202 */ /* 0x000fe40000000f00 */
[----:B------:R-:W3:Y:S01]  /*0490*/  LDC.64 R42, c[0x0][0x3a0] ;  /* 0x0000e800ff2a7b82 */ /* 0x000ee20000000a00 */
[----:B0-----:R-:W-:-:S04]  /*04a0*/  IMAD.WIDE.U32 R4, R19, R16, RZ ;  /* 0x0000001013047225 */ /* 0x001fc800078e00ff */
[----:B------:R-:W-:-:S03]  /*04b0*/  IMAD R5, R19, R17, R5 ;  /* 0x0000001113057224 */ /* 0x000fc600078e0205 */
[----:B------:R-:W0:Y:S01]  /*04c0*/  LDC.64 R44, c[0x0][0x440] ;  /* 0x00011000ff2c7b82 */ /* 0x000e220000000a00 */
[----:B--2---:R-:W-:-:S04]  /*04d0*/  IMAD.WIDE.U32 R6, R20, UR18, R2 ;  /* 0x0000001214067c25 */ /* 0x004fc8000f8e0002 */
[----:B------:R-:W-:-:S03]  /*04e0*/  IMAD R28, R21, UR18, R7 ;  /* 0x00000012151c7c24 */ /* 0x000fc6000f8e0207 */
[----:B------:R-:W2:Y:S01]  /*04f0*/  LDC.64 R26, c[0x0][0x410] ;  /* 0x00010400ff1a7b82 */ /* 0x000ea20000000a00 */
[----:B-1----:R-:W-:-:S04]  /*0500*/  IMAD.WIDE.U32 R2, R24, UR18, R14 ;  /* 0x0000001218027c25 */ /* 0x002fc8000f8e000e */
[----:B------:R-:W-:Y:S01]  /*0510*/  IMAD R24, R0, UR4, RZ ;  /* 0x0000000400187c24 */ /* 0x000fe2000f8e02ff */
[----:B------:R-:W-:Y:S01]  /*0520*/  SHF.L.U32 R0, R35, 0x3, RZ ;  /* 0x0000000323007819 */ /* 0x000fe200000006ff */
[----:B------:R-:W-:Y:S01]  /*0530*/  USEL UR4, UR4, 0x1, !UP0 ;  /* 0x0000000104047887 */ /* 0x000fe2000c000000 */
[----:B------:R-:W1:Y:S01]  /*0540*/  LDC.64 R12, c[0x0][0x3c0] ;  /* 0x0000f000ff0c7b82 */ /* 0x000e620000000a00 */
[C---:B---3--:R-:W-:Y:S01]  /*0550*/  IMAD.WIDE.U32 R16, R19.reuse, R42, RZ ;  /* 0x0000002a13107225 */ /* 0x048fe200078e00ff */
[C---:B------:R-:W-:Y:S01]  /*0560*/  LOP3.LUT R14, R0.reuse, 0x1f00, RZ, 0xc0, !PT ;  /* 0x00001f00000e7812 */ /* 0x040fe200078ec0ff */
[----:B------:R-:W-:Y:S01]  /*0570*/  UIADD3 UR7, UPT, UPT, -UR4, URZ, URZ ;  /* 0x000000ff04077290 */ /* 0x000fe2000fffe1ff */
[----:B------:R-:W-:Y:S01]  /*0580*/  IADD3 R41, PT, PT, R0, 0x2, RZ ;  /* 0x0000000200297810 */ /* 0x000fe20007ffe0ff */
[----:B------:R-:W-:Y:S01]  /*0590*/  IMAD R29, R19, R43, R17 ;  /* 0x0000002b131d7224 */ /* 0x000fe200078e0211 */
[----:B------:R-:W-:Y:S01]  /*05a0*/  LOP3.LUT R47, R14, 0x1f, R35, 0xf8, !PT ;  /* 0x0000001f0e2f7812 */ /* 0x000fe200078ef823 */
[----:B------:R-:W-:Y:S01]  /*05b0*/  VIADD R40, R0, 0x1 ;  /* 0x0000000100287836 */ /* 0x000fe20000000000 */
[----:B------:R-:W3:Y:S01]  /*05c0*/  LDC.64 R10, c[0x0][0x3e0] ;  /* 0x0000f800ff0a7b82 */ /* 0x000ee20000000a00 */
[----:B0-----:R-:W-:Y:S01]  /*05d0*/  LEA R30, P0, R16, R44, 0x2 ;  /* 0x0000002c101e7211 */ /* 0x001fe200078010ff */
[C---:B------:R-:W-:Y:S01]  /*05e0*/  VIADD R42, R0.reuse, 0x3 ;  /* 0x00000003002a7836 */ /* 0x040fe20000000000 */
[C---:B------:R-:W-:Y:S01]  /*05f0*/  IADD3 R43, PT, PT, R0.reuse, 0x4, RZ ;  /* 0x00000004002b7810 */ /* 0x040fe20007ffe0ff */
[----:B------:R-:W-:Y:S01]  /*0600*/  VIADD R44, R0, 0x5 ;  /* 0x00000005002c7836 */ /* 0x000fe20000000000 */
[----:B------:R-:W-:Y:S01]  /*0610*/  LEA.HI.X R29, R16, R45, R29, 0x2, P0 ;  /* 0x0000002d101d7211 */ /* 0x000fe200000f141d */
[C---:B------:R-:W-:Y:S01]  /*0620*/  VIADD R46, R0.reuse, 0x7 ;  /* 0x00000007002e7836 */ /* 0x040fe20000000000 */
        /* <DEDUP_REMOVED lines=8> */
[----:B-1----:R-:W-:Y:S01]  /*06b0*/  SHF.L.U64.HI R13, R12, 0x2, R13 ;  /* 0x000000020c0d7819 */ /* 0x002fe2000001020d */
[----:B------:R-:W-:Y:S01]  /*06c0*/  IMAD.MOV.U32 R25, RZ, RZ, RZ ;  /* 0x000000ffff197224 */ /* 0x000fe200078e00ff */
[C---:B------:R-:W-:Y:S02]  /*06d0*/  LOP3.LUT R53, R47.reuse, 0x80, RZ, 0xfc, !PT ;  /* 0x000000802f357812 */ /* 0x040fe400078efcff */
[C---:B------:R-:W-:Y:S02]  /*06e0*/  LOP3.LUT R54, R47.reuse, 0xa0, RZ, 0xfc, !PT ;  /* 0x000000a02f367812 */ /* 0x040fe400078efcff */
[----:B------:R-:W-:-:S02]  /*06f0*/  LOP3.LUT R55, R47, 0xc0, RZ, 0xfc, !PT ;  /* 0x000000c02f377812 */ /* 0x000fc400078efcff */
[----:B---3--:R-:W-:Y:S02]  /*0700*/  SHF.L.U64.HI R11, R10, 0x2, R11 ;  /* 0x000000020a0b7819 */ /* 0x008fe4000001020b */
[----:B------:R-:W-:Y:S02]  /*0710*/  LOP3.LUT R56, R47, 0xe0, RZ, 0xfc, !PT ;  /* 0x000000e02f387812 */ /* 0x000fe400078efcff */
[----:B0-----:R-:W-:-:S07]  /*0720*/  SHF.L.U64.HI R9, R8, 0x2, R9 ;  /* 0x0000000208097819 */ /* 0x001fce0000010209 */
.L_x_4432:
        /* <DEDUP_REMOVED lines=42> */
[C---:B------:R-:W-:Y:S01]  /*09d0*/  IADD3 R62, PT, PT, R69.reuse, 0x60, RZ ;  /* 0x00000060453e7810 */ /* 0x040fe20007ffe0ff */
[C---:B------:R-:W-:Y:S01]  /*09e0*/  VIADD R16, R69.reuse, 0x80 ;  /* 0x0000008045107836 */ /* 0x040fe20000000000 */
[-C--:B------:R-:W-:Y:S02]  /*09f0*/  LEA.HI.SX32 R22, R22, R69.reuse, 0x1b ;  /* 0x0000004516167211 */ /* 0x080fe400078fdaff */
[-C--:B------:R-:W-:Y:S01]  /*0a00*/  LEA.HI.SX32 R61, R62, R69.reuse, 0x1b ;  /* 0x000000453e3d7211 */ /* 0x080fe200078fdaff */
[----:B------:R-:W-:Y:S01]  /*0a10*/  VIADD R62, R69, 0xc0 ;  /* 0x000000c0453e7836 */ /* 0x000fe20000000000 */
[----:B------:R-:W-:-:S02]  /*0a20*/  LEA.HI.SX32 R16, R16, R69, 0x1b ;  /* 0x0000004510107211 */ /* 0x000fc400078fdaff */
[CC--:B------:R-:W-:Y:S02]  /*0a30*/  LEA.HI.SX32 R58, R69.reuse, R69.reuse, 0x1b ;  /* 0x00000045453a7211 */ /* 0x0c0fe400078fdaff */
[----:B------:R-:W-:Y:S02]  /*0a40*/  LEA R59, R22, UR4, 0x1 ;  /* 0x00000004163b7c11 */ /* 0x000fe4000f8e08ff */
[C---:B------:R-:W-:Y:S02]  /*0a50*/  IADD3 R22, PT, PT, R69.reuse, 0xa0, RZ ;  /* 0x000000a045167810 */ /* 0x040fe40007ffe0ff */
[-C--:B------:R-:W-:Y:S02]  /*0a60*/  LEA.HI.SX32 R60, R60, R69.reuse, 0x1b ;  /* 0x000000453c3c7211 */ /* 0x080fe400078fdaff */
[----:B------:R-:W-:Y:S02]  /*0a70*/  LEA.HI.SX32 R64, R62, R69, 0x1b ;  /* 0x000000453e407211 */ /* 0x000fe400078fdaff */
[----:B------:R-:W-:-:S02]  /*0a80*/  IADD3 R66, PT, PT, R69, 0xe0, RZ ;  /* 0x000000e045427810 */ /* 0x000fc40007ffe0ff */
[----:B------:R-:W-:Y:S01]  /*0a90*/  LEA R62, R16, UR4, 0x1 ;  /* 0x00000004103e7c11 */ /* 0x000fe2000f8e08ff */
[----:B------:R-:W-:Y:S01]  /*0aa0*/  IMAD.SHL.U32 R16, R69, 0x8, RZ ;  /* 0x0000000845107824 */ /* 0x000fe200078e00ff */
[----:B------:R-:W-:Y:S02]  /*0ab0*/  LEA R58, R58, UR4, 0x1 ;  /* 0x000000043a3a7c11 */ /* 0x000fe4000f8e08ff */
[-C--:B------:R-:W-:Y:S02]  /*0ac0*/  LEA.HI.SX32 R22, R22, R69.reuse, 0x1b ;  /* 0x0000004516167211 */ /* 0x080fe400078fdaff */
[----:B------:R-:W-:Y:S02]  /*0ad0*/  LEA R60, R60, UR4, 0x1 ;  /* 0x000000043c3c7c11 */ /* 0x000fe4000f8e08ff */
[----:B------:R-:W-:Y:S02]  /*0ae0*/  LEA R61, R61, UR4, 0x1 ;  /* 0x000000043d3d7c11 */ /* 0x000fe4000f8e08ff */
[----:B------:R-:W-:-:S02]  /*0af0*/  LEA.HI.SX32 R65, R66, R69, 0x1b ;  /* 0x0000004542417211 */ /* 0x000fc400078fdaff */
[----:B------:R-:W-:Y:S02]  /*0b00*/  LEA R63, R22, UR4, 0x1 ;  /* 0x00000004163f7c11 */ /* 0x000fe4000f8e08ff */
[----:B------:R-:W-:Y:S02]  /*0b10*/  LEA.HI.SX32 R66, R16, R16, 0x1b ;  /* 0x0000001010427211 */ /* 0x000fe400078fdaff */
[----:B------:R-:W-:Y:S02]  /*0b20*/  LEA R64, R64, UR4, 0x1 ;  /* 0x0000000440407c11 */ /* 0x000fe4000f8e08ff */
[----:B------:R-:W-:Y:S02]  /*0b30*/  LEA R65, R65, UR4, 0x1 ;  /* 0x0000000441417c11 */ /* 0x000fe4000f8e08ff */
[----:B------:R-:W-:Y:S02]  /*0b40*/  LEA R66, R66, UR4, 0x1 ;  /* 0x0000000442427c11 */ /* 0x000fe4000f8e08ff */
[----:B------:R-:W-:-:S02]  /*0b50*/  PRMT R77, RZ, 0x7610, R77 ;  /* 0x00007610ff4d7816 */ /* 0x000fc4000000004d */
[----:B------:R-:W-:Y:S01]  /*0b60*/  PRMT R74, RZ, 0x7610, R74 ;  /* 0x00007610ff4a7816 */ /* 0x000fe2000000004a */
[----:B--2---:R-:W-:Y:S04]  /*0b70*/  STS.U16 [R58], R19 ;  /* 0x000000133a007388 */ /* 0x004fe80000000400 */
[----:B---3--:R-:W-:Y:S04]  /*0b80*/  STS.U16 [R59+0x40], R18 ;  /* 0x000040123b007388 */ /* 0x008fe80000000400 */
[----:B----4-:R-:W-:Y:S04]  /*0b90*/  STS.U16 [R60+0x80], R21 ;  /* 0x000080153c007388 */ /* 0x010fe80000000400 */
        /* <DEDUP_REMOVED lines=48> */
[----:B-1----:R-:W-:-:S02]  /*0ea0*/  SHF.L.U32 R73, R76, 0x10, RZ ;  /* 0x000000104c497819 */ /* 0x002fc400000006ff */
[----:B--2---:R-:W-:-:S03]  /*0eb0*/  SHF.L.U32 R77, R75, 0x10, RZ ;  /* 0x000000104b4d7819 */ /* 0x004fc600000006ff */
[----:B-----5:R-:W-:-:S05]  /*0ec0*/  FADD.FTZ R75, R73, R36 ;  /* 0x00000024494b7221 */ /* 0x020fca0000010000 */
[----:B------:R-:W-:Y:S01]  /*0ed0*/  FSETP.GTU.FTZ.AND P0, PT, R75, 20, PT ;  /* 0x41a000004b00780b */ /* 0x000fe20003f1c000 */
[----:B---3--:R-:W-:-:S03]  /*0ee0*/  IMAD.U32 R15, R15, 0x10000, RZ ;  /* 0x000100000f0f7824 */ /* 0x008fc600078e00ff */
[----:B------:R-:W-:Y:S01]  /*0ef0*/  ISETP.EQ.OR P0, PT, RZ, UR9, P0 ;  /* 0x00000009ff007c0c */ /* 0x000fe20008702670 */
[--C-:B------:R-:W-:Y:S01]  /*0f00*/  FADD.FTZ R74, R15, R36.reuse ;  /* 0x000000240f4a7221 */ /* 0x100fe20000010000 */
[----:B----4-:R-:W-:Y:S01]  /*0f10*/  SHF.L.U32 R71, R71, 0x10, RZ ;  /* 0x0000001047477819 */ /* 0x010fe200000006ff */
[----:B0-----:R-:W-:Y:S02]  /*0f20*/  IMAD.U32 R81, R68, 0x10000, RZ ;  /* 0x0001000044517824 */ /* 0x001fe400078e00ff */
        /* <DEDUP_REMOVED lines=44> */
.L_x_4413:
[----:B------:R-:W-:Y:S05]  /*11f0*/  BSYNC.RECONVERGENT B0 ;  /* 0x0000000000007941 */ /* 0x000fea0003800200 */
.L_x_4412:
        /* <DEDUP_REMOVED lines=35> */
.L_x_4415:
[----:B------:R-:W-:Y:S05]  /*1430*/  BSYNC.RECONVERGENT B0 ;  /* 0x0000000000007941 */ /* 0x000fea0003800200 */
.L_x_4414:
        /* <DEDUP_REMOVED lines=40> */
.L_x_4417:
[----:B------:R-:W-:Y:S05]  /*16c0*/  BSYNC.RECONVERGENT B0 ;  /* 0x0000000000007941 */ /* 0x000fea0003800200 */
.L_x_4416:
        /* <DEDUP_REMOVED lines=32> */
.L_x_4419:
[----:B------:R-:W-:Y:S05]  /*18d0*/  BSYNC.RECONVERGENT B0 ;  /* 0x0000000000007941 */ /* 0x000fea0003800200 */
.L_x_4418:
        /* <DEDUP_REMOVED lines=32> */
.L_x_4421:
[----:B------:R-:W-:Y:S05]  /*1ae0*/  BSYNC.RECONVERGENT B0 ;  /* 0x0000000000007941 */ /* 0x000fea0003800200 */
.L_x_4420:
        /* <DEDUP_REMOVED lines=32> */
.L_x_4423:
[----:B------:R-:W-:Y:S05]  /*1cf0*/  BSYNC.RECONVERGENT B0 ;  /* 0x0000000000007941 */ /* 0x000fea0003800200 */
.L_x_4422:
        /* <DEDUP_REMOVED lines=32> */
.L_x_4425:
[----:B------:R-:W-:Y:S05]  /*1f00*/  BSYNC.RECONVERGENT B0 ;  /* 0x0000000000007941 */ /* 0x000fea0003800200 */
.L_x_4424:
        /* <DEDUP_REMOVED lines=32> */
.L_x_4427:
[----:B------:R-:W-:Y:S05]  /*2110*/  BSYNC.RECONVERGENT B0 ;  /* 0x0000000000007941 */ /* 0x000fea0003800200 */
.L_x_4426:
        /* <DEDUP_REMOVED lines=22> */
[----:B------:R-:W-:Y:S01]  /*2280*/  ISETP.GE.U32.AND P6, PT, R45, R67, PT ;  /* 0x000000432d00720c */ /* 0x000fe20003fc6070 */
[----:B------:R-:W-:Y:S01]  /*2290*/  FMUL.FTZ R92, R86, R75 ;  /* 0x0000004b565c7220 */ /* 0x000fe20000410000 */
[----:B------:R-:W-:Y:S01]  /*22a0*/  FMUL.FTZ R95, R22, R74 ;  /* 0x0000004a165f7220 */ /* 0x000fe20000410000 */
[----:B------:R-:W-:Y:S01]  /*22b0*/  FMUL.FTZ R94, R16, R73 ;  /* 0x00000049105e7220 */ /* 0x000fe20000410000 */
[----:B------:R-:W-:Y:S01]  /*22c0*/  P2R R108, PR, RZ, 0x40 ;  /* 0x00000040ff6c7803 */ /* 0x000fe20000000000 */
[----:B------:R-:W-:Y:S01]  /*22d0*/  FMUL.FTZ R96, R17, R72 ;  /* 0x0000004811607220 */ /* 0x000fe20000410000 */
[----:B------:R-:W-:Y:S01]  /*22e0*/  FSEL R99, R99, RZ, !P6 ;  /* 0x000000ff63637208 */ /* 0x000fe20007000000 */
[----:B------:R-:W-:Y:S01]  /*22f0*/  FMUL.FTZ R97, R18, R71 ;  /* 0x0000004712617220 */ /* 0x000fe20000410000 */
[----:B------:R-:W-:Y:S01]  /*2300*/  ISETP.NE.AND P6, PT, R25, RZ, PT ;  /* 0x000000ff1900720c */ /* 0x000fe20003fc5270 */
[----:B------:R-:W-:Y:S01]  /*2310*/  FMUL.FTZ R98, R19, R70 ;  /* 0x0000004613627220 */ /* 0x000fe20000410000 */
[----:B------:R-:W-:Y:S01]  /*2320*/  FMUL.FTZ R100, R88, R77 ;  /* 0x0000004d58647220 */ /* 0x000fe20000410000 */
[-C--:B------:R-:W-:Y:S01]  /*2330*/  ISETP.GE.U32.AND P0, PT, R0, R67.reuse, PT ;  /* 0x000000430000720c */ /* 0x080fe20003f06070 */
[----:B------:R-:W-:Y:S01]  /*2340*/  IMAD.MOV.U32 R86, RZ, RZ, R29 ;  /* 0x000000ffff567224 */ /* 0x000fe200078e001d */
[----:B------:R-:W-:Y:S01]  /*2350*/  ISETP.NE.OR P6, PT, R35, RZ, !P6 ;  /* 0x000000ff2300720c */ /* 0x000fe200077c5670 */
[----:B------:R-:W-:Y:S01]  /*2360*/  IMAD.MOV.U32 R88, RZ, RZ, R31 ;  /* 0x000000ffff587224 */ /* 0x000fe200078e001f */
[-C--:B------:R-:W-:Y:S01]  /*2370*/  ISETP.GE.U32.AND P1, PT, R40, R67.reuse, PT ;  /* 0x000000432800720c */ /* 0x080fe20003f26070 */
[----:B------:R-:W-:Y:S01]  /*2380*/  IMAD.MOV.U32 R90, RZ, RZ, R33 ;  /* 0x000000ffff5a7224 */ /* 0x000fe200078e0021 */
[----:B------:R-:W-:Y:S01]  /*2390*/  P2R R111, PR, RZ, 0x40 ;  /* 0x00000040ff6f7803 */ /* 0x000fe20000000000 */
[----:B------:R-:W-:Y:S01]  /*23a0*/  UIADD3 UR5, UPT, UPT, UR4, 0x240, URZ ;  /* 0x0000024004057890 */ /* 0x000fe2000fffe0ff */
[-C--:B------:R-:W-:Y:S01]  /*23b0*/  ISETP.GE.U32.AND P2, PT, R41, R67.reuse, PT ;  /* 0x000000432900720c */ /* 0x080fe20003f46070 */
[----:B------:R-:W-:Y:S01]  /*23c0*/  UMOV UR6, UR7 ;  /* 0x0000000700067c82 */ /* 0x000fe20008000000 */
[----:B------:R-:W-:-:S02]  /*23d0*/  ISETP.GE.U32.AND P3, PT, R42, R67, PT ;  /* 0x000000432a00720c */ /* 0x000fc40003f66070 */
[-C--:B------:R-:W-:Y:S02]  /*23e0*/  ISETP.GE.U32.AND P4, PT, R43, R67.reuse, PT ;  /* 0x000000432b00720c */ /* 0x080fe40003f86070 */
[-C--:B------:R-:W-:Y:S02]  /*23f0*/  ISETP.GE.U32.AND P5, PT, R44, R67.reuse, PT ;  /* 0x000000432c00720c */ /* 0x080fe40003fa6070 */
[----:B------:R-:W-:Y:S02]  /*2400*/  ISETP.GE.U32.AND P6, PT, R46, R67, PT ;  /* 0x000000432e00720c */ /* 0x000fe40003fc6070 */
[----:B------:R-:W-:Y:S02]  /*2410*/  MOV R93, R30 ;  /* 0x0000001e005d7202 */ /* 0x000fe40000000f00 */
[----:B------:R-:W-:Y:S02]  /*2420*/  MOV R91, R32 ;  /* 0x00000020005b7202 */ /* 0x000fe40000000f00 */
[----:B------:R-:W-:-:S02]  /*2430*/  MOV R89, R34 ;  /* 0x0000002200597202 */ /* 0x000fc40000000f00 */
[----:B------:R-:W-:Y:S02]  /*2440*/  FSEL R92, R92, RZ, !P0 ;  /* 0x000000ff5c5c7208 */ /* 0x000fe40004000000 */
[----:B------:R-:W-:Y:S02]  /*2450*/  FSEL R95, R95, RZ, !P1 ;  /* 0x000000ff5f5f7208 */ /* 0x000fe40004800000 */
[----:B------:R-:W-:Y:S02]  /*2460*/  FSEL R94, R94, RZ, !P2 ;  /* 0x000000ff5e5e7208 */ /* 0x000fe40005000000 */
[----:B------:R-:W-:Y:S02]  /*2470*/  FSEL R96, R96, RZ, !P3 ;  /* 0x000000ff60607208 */ /* 0x000fe40005800000 */
[----:B------:R-:W-:Y:S02]  /*2480*/  FSEL R97, R97, RZ, !P4 ;  /* 0x000000ff61617208 */ /* 0x000fe40006000000 */
[----:B------:R-:W-:-:S02]  /*2490*/  FSEL R98, R98, RZ, !P5 ;  /* 0x000000ff62627208 */ /* 0x000fc40006800000 */
[----:B------:R-:W-:Y:S02]  /*24a0*/  P2R R112, PR, RZ, 0x40 ;  /* 0x00000040ff707803 */ /* 0x000fe40000000000 */
[----:B0-----:R-:W-:-:S07]  /*24b0*/  FSEL R100, R100, RZ, !P6 ;  /* 0x000000ff64647208 */ /* 0x001fce0007000000 */
.L_x_4431:
[----:B------:R-:W-:Y:S01]  /*24c0*/  MOV R16, R93 ;  /* 0x0000005d00107202 */ /* 0x000fe20000000f00 */
[----:B------:R-:W-:Y:S01]  /*24d0*/  IMAD.MOV.U32 R17, RZ, RZ, R86 ;  /* 0x000000ffff117224 */ /* 0x000fe200078e0056 */
[----:B------:R-:W-:-:S04]  /*24e0*/  ISETP.NE.AND P6, PT, R112, RZ, PT ;  /* 0x000000ff7000720c */ /* 0x000fc80003fc5270 */
[----:B------:R-:W2:Y:S01]  /*24f0*/  LDG.E R16, desc[UR16][R16.64] ;  /* 0x0000001010107981 */ /* 0x000ea2000c1e1900 */
[----:B------:R-:W-:Y:S02]  /*2500*/  P2R R109, PR, RZ, 0x40 ;  /* 0x00000040ff6d7803 */ /* 0x000fe40000000000 */
[----:B------:R-:W-:Y:S01]  /*2510*/  ISETP.NE.AND P6, PT, R108, RZ, PT ;  /* 0x000000ff6c00720c */ /* 0x000fe20003fc5270 */
[----:B------:R-:W0:Y:S01]  /*2520*/  S2UR UR8, SR_CgaCtaId ;  /* 0x00000000000879c3 */ /* 0x000e220000008800 */
[----:B------:R-:W-:Y:S02]  /*2530*/  UMOV UR4, 0x400 ;  /* 0x0000040000047882 */ /* 0x000fe40000000000 */
[----:B0-----:R-:W-:Y:S01]  /*2540*/  ULEA UR4, UR8, UR4, 0x18 ;  /* 0x0000000408047291 */ /* 0x001fe2000f8ec0ff */
[----:B--2---:R-:W-:-:S04]  /*2550*/  FMUL.FTZ R18, R16, 1.4426950216293334961 ;  /* 0x3fb8aa3b10127820 */ /* 0x004fc80000410000 */
[C---:B------:R-:W-:Y:S01]  /*2560*/  FMUL.FTZ R20, R18.reuse, R74 ;  /* 0x0000004a12147220 */ /* 0x040fe20000410000 */
[C---:B------:R-:W-:Y:S01]  /*2570*/  FMUL.FTZ R21, R18.reuse, R73 ;  /* 0x0000004912157220 */ /* 0x040fe20000410000 */
[----:B------:R-:W-:-:S04]  /*2580*/  FMUL.FTZ R22, R18, R72 ;  /* 0x0000004812167220 */ /* 0x000fc80000410000 */
[----:B------:R-:W0:Y:S01]  /*2590*/  MUFU.EX2 R20, R20 ;  /* 0x0000001400147308 */ /* 0x000e220000000800 */
[----:B------:R-:W-:-:S03]  /*25a0*/  FMUL.FTZ R23, R18, R71 ;  /* 0x0000004712177220 */ /* 0x000fc60000410000 */
[----:B------:R-:W1:Y:S01]  /*25b0*/  MUFU.EX2 R21, R21 ;  /* 0x0000001500157308 */ /* 0x000e620000000800 */
[----:B------:R-:W-:-:S03]  /*25c0*/  FMUL.FTZ R16, R18, R70 ;  /* 0x0000004612107220 */ /* 0x000fc60000410000 */
[----:B------:R-:W2:Y:S01]  /*25d0*/  MUFU.EX2 R22, R22 ;  /* 0x0000001600167308 */ /* 0x000ea20000000800 */
[C---:B------:R-:W-:Y:S01]  /*25e0*/  FMUL.FTZ R17, R18.reuse, R76 ;  /* 0x0000004c12117220 */ /* 0x040fe20000410000 */
[----:B------:R-:W-:Y:S02]  /*25f0*/  FMUL.FTZ R19, R18, R75 ;  /* 0x0000004b12137220 */ /* 0x000fe40000410000 */
[----:B------:R-:W3:Y:S01]  /*2600*/  MUFU.EX2 R23, R23 ;  /* 0x0000001700177308 */ /* 0x000ee20000000800 */
[----:B0-----:R-:W-:-:S03]  /*2610*/  FSEL R102, R20, 1, !P1 ;  /* 0x3f80000014667808 */ /* 0x001fc60004800000 */
[----:B------:R-:W0:Y:S01]  /*2620*/  MUFU.EX2 R16, R16 ;  /* 0x0000001000107308 */ /* 0x000e220000000800 */
[----:B------:R-:W-:Y:S01]  /*2630*/  FMUL.FTZ R18, R18, R77 ;  /* 0x0000004d12127220 */ /* 0x000fe20000410000 */
[----:B-1----:R-:W-:Y:S01]  /*2640*/  FSEL R101, R21, 1, !P2 ;  /* 0x3f80000015657808 */ /* 0x002fe20005000000 */
[----:B------:R-:W-:Y:S01]  /*2650*/  FFMA.FTZ R20, R92, R102, R95 ;  /* 0x000000665c147223 */ /* 0x000fe2000001005f */
[----:B------:R-:W1:Y:S01]  /*2660*/  MUFU.EX2 R17, R17 ;  /* 0x0000001100117308 */ /* 0x000e620000000800 */
[----:B--2---:R-:W-:-:S03]  /*2670*/  FSEL R103, R22, 1, !P3 ;  /* 0x3f80000016677808 */ /* 0x004fc60005800000 */
[----:B------:R-:W2:Y:S01]  /*2680*/  MUFU.EX2 R19, R19 ;  /* 0x0000001300137308 */ /* 0x000ea20000000800 */
[----:B------:R-:W-:Y:S01]  /*2690*/  FFMA.FTZ R20, R101, R20, R94 ;  /* 0x0000001465147223 */ /* 0x000fe2000001005e */
[----:B---3--:R-:W-:Y:S02]  /*26a0*/  FSEL R104, R23, 1, !P4 ;  /* 0x3f80000017687808 */ /* 0x008fe40006000000 */
[----:B------:R-:W3:Y:S01]  /*26b0*/  MUFU.EX2 R18, R18 ;  /* 0x0000001200127308 */ /* 0x000ee20000000800 */
[----:B------:R-:W-:Y:S01]  /*26c0*/  FFMA.FTZ R20, R103, R20, R96 ;  /* 0x0000001467147223 */ /* 0x000fe20000010060 */
[----:B0-----:R-:W-:-:S03]  /*26d0*/  FSEL R105, R16, 1, !P5 ;  /* 0x3f80000010697808 */ /* 0x001fc60006800000 */
[----:B------:R-:W-:Y:S01]  /*26e0*/  FFMA.FTZ R20, R104, R20, R97 ;  /* 0x0000001468147223 */ /* 0x000fe20000010061 */
[----:B-1----:R-:W-:Y:S02]  /*26f0*/  FSEL R106, R17, 1, !P6 ;  /* 0x3f800000116a7808 */ /* 0x002fe40007000000 */
[----:B------:R-:W-:Y:S01]  /*2700*/  ISETP.NE.AND P6, PT, R109, RZ, PT ;  /* 0x000000ff6d00720c */ /* 0x000fe20003fc5270 */
[----:B------:R-:W-:Y:S01]  /*2710*/  FFMA.FTZ R20, R105, R20, R98 ;  /* 0x0000001469147223 */ /* 0x000fe20000010062 */
[----:B--2---:R-:W-:-:S03]  /*2720*/  FSEL R107, R19, 1, !P0 ;  /* 0x3f800000136b7808 */ /* 0x004fc60004000000 */
[----:B------:R-:W-:Y:S01]  /*2730*/  FFMA.FTZ R20, R106, R20, R99 ;  /* 0x000000146a147223 */ /* 0x000fe20000010063 */
[----:B---3--:R-:W-:Y:S01]  /*2740*/  FSEL R109, R18, 1, !P6 ;  /* 0x3f800000126d7808 */ /* 0x008fe20007000000 */
[----:B------:R-:W-:-:S04]  /*2750*/  FMUL.FTZ R16, R107, R102 ;  /* 0x000000666b107220 */ /* 0x000fc80000410000 */
        /* <DEDUP_REMOVED lines=33> */
[----:B------:R-:W-:Y:S01]  /*2970*/  ISETP.GE.AND P6, PT, R69, 0x10, PT ;  /* 0x000000104500780c */ /* 0x000fe20003fc6270 */
[----:B------:R-:W-:Y:S02]  /*2980*/  HFMA2 R16, -RZ, RZ, 1.875, 0 ;  /* 0x3f800000ff107431 */ /* 0x000fe400000001ff */
[----:B------:R-:W-:Y:S02]  /*2990*/  IMAD.MOV.U32 R17, RZ, RZ, RZ ;  /* 0x000000ffff117224 */ /* 0x000fe400078e00ff */
[C---:B0-----:R-:W-:Y:S01]  /*29a0*/  FMUL.FTZ R18, R21.reuse, R18 ;  /* 0x0000001215127220 */ /* 0x041fe20000410000 */
[----:B-1----:R-:W-:-:S04]  /*29b0*/  FFMA.FTZ R19, R21, R19, R20 ;  /* 0x0000001315137223 */ /* 0x002fc80000010014 */
[----:B------:R-:W-:Y:S02]  /*29c0*/  FSEL R113, R21, R18, !P6 ;  /* 0x0000001215717208 */ /* 0x000fe40007000000 */
[----:B------:R-:W-:Y:S02]  /*29d0*/  FSEL R114, R20, R19, !P6 ;  /* 0x0000001314727208 */ /* 0x000fe40007000000 */
[----:B------:R-:W-:-:S13]  /*29e0*/  ISETP.NE.AND P6, PT, R111, RZ, PT ;  /* 0x000000ff6f00720c */ /* 0x000fda0003fc5270 */
[----:B------:R-:W0:Y:S01]  /*29f0*/  @!P6 LDS.64 R16, [UR5] ;  /* 0x00000005ff10e984 */ /* 0x000e220008000a00 */
[----:B------:R-:W-:Y:S01]  /*2a00*/  ISETP.NE.AND P6, PT, R69, 0x1f, PT ;  /* 0x0000001f4500780c */ /* 0x000fe20003fc5270 */
[----:B------:R-:W-:Y:S01]  /*2a10*/  IMAD.MOV.U32 R20, RZ, RZ, R91 ;  /* 0x000000ffff147224 */ /* 0x000fe200078e005b */
[----:B------:R-:W-:-:S06]  /*2a20*/  MOV R21, R88 ;  /* 0x0000005800157202 */ /* 0x000fcc0000000f00 */
[----:B------:R-:W2:Y:S05]  /*2a30*/  LDG.E R21, desc[UR16][R20.64] ;  /* 0x0000001014157981 */ /* 0x000eaa000c1e1900 */
[----:B------:R1:W-:Y:S02]  /*2a40*/  @!P6 STS.64 [UR4+0x220], R18 ;  /* 0x00022012ff00e988 */ /* 0x0003e40008000a04 */
[----:B-1----:R-:W-:Y:S01]  /*2a50*/  MOV R18, R89 ;  /* 0x0000005900127202 */ /* 0x002fe20000000f00 */
[----:B------:R-:W-:-:S05]  /*2a60*/  IMAD.MOV.U32 R19, RZ, RZ, R90 ;  /* 0x000000ffff137224 */ /* 0x000fca00078e005a */
[----:B------:R1:W2:Y:S01]  /*2a70*/  LDG.E R110, desc[UR16][R18.64] ;  /* 0x00000010126e7981 */ /* 0x0002a2000c1e1900 */
[----:B------:R-:W-:Y:S01]  /*2a80*/  BAR.SYNC.DEFER_BLOCKING 0x0 ;  /* 0x0000000000007b1d */ /* 0x000fe20000010000 */
[----:B------:R-:W-:-:S04]  /*2a90*/  LEA R89, P6, R12, R89, 0x2 ;  /* 0x000000590c597211 */ /* 0x000fc800078c10ff */
[----:B------:R-:W-:Y:S02]  /*2aa0*/  IADD3.X R90, PT, PT, R90, R13, RZ, P6, !PT ;  /* 0x0000000d5a5a7210 */ /* 0x000fe400037fe4ff */
[----:B------:R-:W-:Y:S01]  /*2ab0*/  LEA R91, P6, R10, R91, 0x2 ;  /* 0x0000005b0a5b7211 */ /* 0x000fe200078c10ff */
[----:B------:R-:W3:Y:S04]  /*2ac0*/  SHFL.UP PT, R116, R113, 0x1, RZ ;  /* 0x0420000071747989 */ /* 0x000ee800000e00ff */
[----:B------:R-:W-:Y:S01]  /*2ad0*/  IMAD.X R88, R88, 0x1, R11, P6 ;  /* 0x0000000158587824 */ /* 0x000fe200030e060b */
[----:B------:R-:W4:Y:S01]  /*2ae0*/  SHFL.UP PT, R115, R114, 0x1, RZ ;  /* 0x0420000072737989 */ /* 0x000f2200000e00ff */
[----:B------:R-:W-:-:S03]  /*2af0*/  ISETP.NE.AND P6, PT, R69, RZ, PT ;  /* 0x000000ff4500720c */ /* 0x000fc60003fc5270 */
[----:B------:R-:W5:Y:S10]  /*2b00*/  LDS.64 R22, [UR4+0x220] ;  /* 0x00022004ff167984 */ /* 0x000f740008000a00 */
[----:B0-----:R-:W-:Y:S01]  /*2b10*/  @!P6 STS.64 [UR4+0x230], R16 ;  /* 0x00023010ff00e988 */ /* 0x001fe20008000a04 */
[----:B---3--:R-:W-:Y:S01]  /*2b20*/  @!P6 MOV R116, R16 ;  /* 0x000000100074e202 */ /* 0x008fe20000000f00 */
[----:B----4-:R-:W-:Y:S01]  /*2b30*/  @!P6 IMAD.MOV.U32 R115, RZ, RZ, R17 ;  /* 0x000000ffff73e224 */ /* 0x010fe200078e0011 */
[----:B------:R-:W-:Y:S01]  /*2b40*/  BAR.SYNC.DEFER_BLOCKING 0x0 ;  /* 0x0000000000007b1d */ /* 0x000fe20000010000 */
[----:B------:R-:W-:-:S13]  /*2b50*/  ISETP.NE.AND P6, PT, R35, RZ, PT ;  /* 0x000000ff2300720c */ /* 0x000fda0003fc5270 */
[----:B-1----:R-:W0:Y:S01]  /*2b60*/  @P6 LDS R18, [UR4+0x234] ;  /* 0x00023404ff126984 */ /* 0x002e220008000800 */
[----:B------:R-:W-:Y:S01]  /*2b70*/  BSSY.RECONVERGENT B0, `(.L_x_4429) ;  /* 0x0000015000007945 */ /* 0x000fe20003800200 */
[----:B-----5:R-:W-:Y:S01]  /*2b80*/  FFMA.FTZ R23, R22, R17, R23 ;  /* 0x0000001116177223 */ /* 0x020fe20000010017 */
[----:B0-----:R-:W-:Y:S01]  /*2b90*/  @P6 FFMA.FTZ R115, R18, R116, R115 ;  /* 0x0000007412736223 */ /* 0x001fe20000010073 */
        /* <DEDUP_REMOVED lines=18> */
.L_x_4430:
[----:B------:R-:W-:Y:S05]  /*2cc0*/  BSYNC.RECONVERGENT B0 ;  /* 0x0000000000007941 */ /* 0x000fea0003800200 */
.L_x_4429:
[----:B------:R-:W-:Y:S01]  /*2cd0*/  UIADD3 UR6, UPT, UPT, UR6, 0x1, URZ ;  /* 0x0000000106067890 */ /* 0x000fe2000fffe0ff */
[----:B------:R-:W-:Y:S01]  /*2ce0*/  FFMA.FTZ R16, R105, R103, R98 ;  /* 0x0000006769107223 */ /* 0x000fe20000010062 */
[C---:B------:R-:W-:Y:S01]  /*2cf0*/  FFMA.FTZ R78, R21.reuse, R107, R78 ;  /* 0x0000006b154e7223 */ /* 0x040fe2000001004e */
[C---:B------:R-:W-:Y:S01]  /*2d00*/  FFMA.FTZ R79, R21.reuse, R102, R79 ;  /* 0x00000066154f7223 */ /* 0x040fe2000001004f */
[----:B------:R-:W-:Y:S01]  /*2d10*/  UISETP.NE.AND UP0, UPT, UR6, URZ, UPT ;  /* 0x000000ff0600728c */ /* 0x000fe2000bf05270 */
[----:B------:R-:W-:Y:S01]  /*2d20*/  FFMA.FTZ R106, R106, R16, R99 ;  /* 0x000000106a6a7223 */ /* 0x000fe20000010063 */
[C---:B------:R-:W-:Y:S01]  /*2d30*/  FFMA.FTZ R80, R21.reuse, R101, R80 ;  /* 0x0000006515507223 */ /* 0x040fe20000010050 */
[C---:B------:R-:W-:Y:S01]  /*2d40*/  FFMA.FTZ R81, R21.reuse, R114, R81 ;  /* 0x0000007215517223 */ /* 0x040fe20000010051 */
[----:B------:R-:W-:Y:S01]  /*2d50*/  FFMA.FTZ R82, R21, R103, R82 ;  /* 0x0000006715527223 */ /* 0x000fe20000010052 */
[----:B0-----:R-:W-:Y:S01]  /*2d60*/  FFMA.FTZ R18, R109, R106, R100 ;  /* 0x0000006a6d127223 */ /* 0x001fe20000010064 */
[C---:B------:R-:W-:Y:S01]  /*2d70*/  FFMA.FTZ R83, R21.reuse, R16, R83 ;  /* 0x0000001015537223 */ /* 0x040fe20000010053 */
[----:B------:R-:W-:Y:S01]  /*2d80*/  FFMA.FTZ R84, R21, R106, R84 ;  /* 0x0000006a15547223 */ /* 0x000fe20000010054 */
[----:B------:R-:W-:-:S02]  /*2d90*/  VIADD R87, R87, 0x1 ;  /* 0x0000000157577836 */ /* 0x000fc40000000000 */
[----:B------:R-:W-:Y:S01]  /*2da0*/  FFMA.FTZ R85, R21, R18, R85 ;  /* 0x0000001215557223 */ /* 0x000fe20000010055 */
[----:B------:R-:W-:Y:S01]  /*2db0*/  UIADD3 UR5, UPT, UPT, UR5, 0x8, URZ ;  /* 0x0000000805057890 */ /* 0x000fe2000fffe0ff */
[----:B------:R-:W-:Y:S11]  /*2dc0*/  BRA.U UP0, `(.L_x_4431) ;  /* 0xfffffff500bc7547 */ /* 0x000ff6000b83ffff */
.L_x_4428:
[----:B------:R-:W-:Y:S01]  /*2dd0*/  BAR.SYNC.DEFER_BLOCKING 0x0 ;  /* 0x0000000000007b1d */ /* 0x000fe20000010000 */
[----:B------:R-:W-:Y:S02]  /*2de0*/  F2FP.BF16.F32.PACK_AB R14, R79, R78 ;  /* 0x0000004e4f0e723e */ /* 0x000fe400000010ff */
[----:B------:R-:W-:Y:S02]  /*2df0*/  ISETP.NE.AND P0, PT, R35, RZ, PT ;  /* 0x000000ff2300720c */ /* 0x000fe40003f05270 */
[C---:B------:R-:W-:Y:S01]  /*2e00*/  PRMT R17, R14.reuse, 0x7610, R17 ;  /* 0x000076100e117816 */ /* 0x040fe20000000011 */
[----:B------:R-:W0:Y:S01]  /*2e10*/  LDCU.64 UR10, c[0x0][0x478] ;  /* 0x00008f00ff0a77ac */ /* 0x000e220008000a00 */
[----:B------:R-:W-:Y:S02]  /*2e20*/  PRMT R18, R14, 0x7632, R18 ;  /* 0x000076320e127816 */ /* 0x000fe40000000012 */
[----:B------:R-:W-:Y:S01]  /*2e30*/  F2FP.BF16.F32.PACK_AB R15, R81, R80 ;  /* 0x00000050510f723e */ /* 0x000fe200000010ff */
[----:B------:R-:W1:Y:S01]  /*2e40*/  LDCU.64 UR12, c[0x0][0x488] ;  /* 0x00009100ff0c77ac */ /* 0x000e620008000a00 */
[----:B------:R-:W-:-:S02]  /*2e50*/  F2FP.BF16.F32.PACK_AB R14, R83, R82 ;  /* 0x00000052530e723e */ /* 0x000fc400000010ff */
[----:B------:R-:W-:Y:S01]  /*2e60*/  F2FP.BF16.F32.PACK_AB R16, R85, R84 ;  /* 0x000000545510723e */ /* 0x000fe200000010ff */
[----:B------:R-:W2:Y:S01]  /*2e70*/  LDCU UR5, c[0x0][0x388] ;  /* 0x00007100ff0577ac */ /* 0x000ea20008000800 */
[----:B------:R-:W-:Y:S02]  /*2e80*/  PRMT R20, R15, 0x7632, R20 ;  /* 0x000076320f147816 */ /* 0x000fe40000000014 */
[----:B------:R-:W-:Y:S02]  /*2e90*/  PRMT R22, R14, 0x7632, R22 ;  /* 0x000076320e167816 */ /* 0x000fe40000000016 */
[----:B------:R-:W-:Y:S01]  /*2ea0*/  PRMT R70, R16, 0x7632, R70 ;  /* 0x0000763210467816 */ /* 0x000fe20000000046 */
[----:B------:R-:W-:Y:S04]  /*2eb0*/  STS.U16 [R66], R17 ;  /* 0x0000001142007388 */ /* 0x000fe80000000400 */
[----:B------:R-:W-:Y:S04]  /*2ec0*/  STS.U16 [R66+0x2], R18 ;  /* 0x0000021242007388 */ /* 0x000fe80000000400 */
[----:B------:R3:W-:Y:S04]  /*2ed0*/  STS.U16 [R66+0x4], R15 ;  /* 0x0000040f42007388 */ /* 0x0007e80000000400 */
[----:B------:R-:W-:Y:S04]  /*2ee0*/  STS.U16 [R66+0x6], R20 ;  /* 0x0000061442007388 */ /* 0x000fe80000000400 */
[----:B------:R0:W-:Y:S01]  /*2ef0*/  STS.U16 [R66+0x8], R14 ;  /* 0x0000080e42007388 */ /* 0x0001e20000000400 */
[----:B---3--:R-:W-:-:S03]  /*2f00*/  IADD3 R15, P2, P3, R47, R6, R57 ;  /* 0x000000062f0f7210 */ /* 0x008fc60007b5e039 */
[----:B------:R-:W-:Y:S01]  /*2f10*/  STS.U16 [R66+0xa], R22 ;  /* 0x00000a1642007388 */ /* 0x000fe20000000400 */
[----:B------:R-:W-:-:S03]  /*2f20*/  IADD3.X R18, PT, PT, RZ, R28, RZ, P2, P3 ;  /* 0x0000001cff127210 */ /* 0x000fc600017e64ff */
[----:B------:R-:W-:Y:S01]  /*2f30*/  STS.U16 [R66+0xc], R16 ;  /* 0x00000c1042007388 */ /* 0x000fe20000000400 */
[----:B0-----:R-:W-:-:S03]  /*2f40*/  LEA R14, P2, R15, UR10, 0x1 ;  /* 0x0000000a0f0e7c11 */ /* 0x001fc6000f8408ff */
[----:B------:R-:W-:Y:S01]  /*2f50*/  STS.U16 [R66+0xe], R70 ;  /* 0x00000e4642007388 */ /* 0x000fe20000000400 */
[----:B------:R-:W-:-:S03]  /*2f60*/  NOP ;  /* 0x0000000000007918 */ /* 0x000fc60000000000 */
[----:B------:R-:W-:Y:S01]  /*2f70*/  LDS.U16 R19, [R58] ;  /* 0x000000003a137984 */ /* 0x000fe20000000400 */
[----:B------:R-:W-:Y:S02]  /*2f80*/  LEA.HI.X R15, R15, UR11, R18, 0x1, P2 ;  /* 0x0000000b0f0f7c11 */ /* 0x000fe400090f0c12 */
[----:B--2---:R-:W-:Y:S01]  /*2f90*/  IADD3 R18, PT, PT, -R57, UR5, RZ ;  /* 0x0000000539127c10 */ /* 0x004fe2000fffe1ff */
        /* <DEDUP_REMOVED lines=14> */
[----:B------:R-:W-:-:S05]  /*3080*/  ISETP.GE.AND P6, PT, R53, R16, PT ;  /* 0x000000103500720c */ /* 0x000fca0003fc6270 */
[----:B------:R0:W-:Y:S01]  /*3090*/  @!P1 STG.E.U16 desc[UR16][R14.64], R19 ;  /* 0x000000130e009986 */ /* 0x0001e2000c101510 */
[----:B------:R-:W-:-:S03]  /*30a0*/  IADD3 R17, P1, P2, R47, R4, R57 ;  /* 0x000000042f117210 */ /* 0x000fc60007a3e039 */
[----:B------:R2:W-:Y:S01]  /*30b0*/  @!P3 STG.E.U16 desc[UR16][R14.64+0x40], R21 ;  /* 0x000040150e00b986 */ /* 0x0005e2000c101510 */
[----:B------:R-:W-:Y:S02]  /*30c0*/  IADD3.X R20, PT, PT, RZ, R27, RZ, P1, P2 ;  /* 0x0000001bff147210 */ /* 0x000fe40000fe44ff */
[-C--:B------:R-:W-:Y:S01]  /*30d0*/  ISETP.GE.AND P3, PT, R54, R16.reuse, PT ;  /* 0x000000103600720c */ /* 0x080fe20003f66270 */
[----:B------:R-:W-:Y:S01]  /*30e0*/  @!P4 STG.E.U16 desc[UR16][R14.64+0x80], R23 ;  /* 0x000080170e00c986 */ /* 0x000fe2000c101510 */
[-C--:B------:R-:W-:Y:S02]  /*30f0*/  ISETP.GE.AND P1, PT, R55, R16.reuse, PT ;  /* 0x000000103700720c */ /* 0x080fe40003f26270 */
[----:B------:R-:W-:Y:S01]  /*3100*/  ISETP.GE.AND P2, PT, R56, R16, PT ;  /* 0x000000103800720c */ /* 0x000fe20003f46270 */
[----:B------:R-:W-:Y:S01]  /*3110*/  @!P5 STG.E.U16 desc[UR16][R14.64+0xc0], R69 ;  /* 0x0000c0450e00d986 */ /* 0x000fe2000c101510 */
[C---:B-1----:R-:W-:Y:S02]  /*3120*/  LEA R16, P4, R17.reuse, UR12, 0x1 ;  /* 0x0000000c11107c11 */ /* 0x042fe4000f8808ff */
[----:B0-----:R-:W-:Y:S01]  /*3130*/  PRMT R19, RZ, 0x7610, R19 ;  /* 0x00007610ff137816 */ /* 0x001fe20000000013 */
[----:B------:R-:W-:Y:S01]  /*3140*/  @!P6 STG.E.U16 desc[UR16][R14.64+0x100], R71 ;  /* 0x000100470e00e986 */ /* 0x000fe2000c101510 */
[----:B------:R-:W-:-:S02]  /*3150*/  LEA.HI.X R17, R17, UR13, R20, 0x1, P4 ;  /* 0x0000000d11117c11 */ /* 0x000fc4000a0f0c14 */
[-C--:B------:R-:W-:Y:S01]  /*3160*/  ISETP.GE.AND P4, PT, R47, R18.reuse, PT ;  /* 0x000000122f00720c */ /* 0x080fe20003f86270 */
[----:B------:R-:W-:Y:S01]  /*3170*/  @!P3 STG.E.U16 desc[UR16][R14.64+0x140], R73 ;  /* 0x000140490e00b986 */ /* 0x000fe2000c101510 */
[-C--:B------:R-:W-:Y:S02]  /*3180*/  ISETP.GE.AND P3, PT, R50, R18.reuse, PT ;  /* 0x000000123200720c */ /* 0x080fe40003f66270 */
[----:B------:R-:W-:Y:S01]  /*3190*/  PRMT R20, RZ, 0x7610, R20 ;  /* 0x00007610ff147816 */ /* 0x000fe20000000014 */
[----:B------:R-:W-:Y:S01]  /*31a0*/  @!P1 STG.E.U16 desc[UR16][R14.64+0x180], R75 ;  /* 0x0001804b0e009986 */ /* 0x000fe2000c101510 */
[-C--:B------:R-:W-:Y:S02]  /*31b0*/  ISETP.GE.AND P1, PT, R51, R18.reuse, PT ;  /* 0x000000123300720c */ /* 0x080fe40003f26270 */
[-C--:B------:R-:W-:Y:S01]  /*31c0*/  ISETP.GE.AND P6, PT, R52, R18.reuse, PT ;  /* 0x000000123400720c */ /* 0x080fe20003fc6270 */
[----:B------:R0:W-:Y:S01]  /*31d0*/  @!P2 STG.E.U16 desc[UR16][R14.64+0x1c0], R77 ;  /* 0x0001c04d0e00a986 */ /* 0x0001e2000c101510 */
[-C--:B------:R-:W-:Y:S01]  /*31e0*/  ISETP.GE.AND P5, PT, R53, R18.reuse, PT ;  /* 0x000000123500720c */ /* 0x080fe20003fa6270 */
[----:B------:R-:W-:Y:S01]  /*31f0*/  BAR.SYNC.DEFER_BLOCKING 0x0 ;  /* 0x0000000000007b1d */ /* 0x000fe20000010000 */
[----:B------:R-:W-:-:S02]  /*3200*/  ISETP.GE.AND P2, PT, R54, R18, PT ;  /* 0x000000123600720c */ /* 0x000fc40003f46270 */
[----:B--2---:R-:W-:Y:S02]  /*3210*/  PRMT R21, RZ, 0x7610, R21 ;  /* 0x00007610ff157816 */ /* 0x004fe40000000015 */
[----:B------:R-:W-:Y:S02]  /*3220*/  PRMT R22, RZ, 0x7610, R22 ;  /* 0x00007610ff167816 */ /* 0x000fe40000000016 */
        /* <DEDUP_REMOVED lines=30> */
[----:B------:R-:W5:Y:S01]  /*3410*/  LDS.U16 R14, [R66+0xa] ;  /* 0x00000a00420e7984 */ /* 0x000f620000000400 */
[----:B0-----:R-:W-:-:S02]  /*3420*/  SHF.L.U32 R67, R67, 0x10, RZ ;  /* 0x0000001043437819 */ /* 0x001fc400000006ff */
[----:B-1----:R-:W-:Y:S01]  /*3430*/  SHF.L.U32 R69, R15, 0x10, RZ ;  /* 0x000000100f457819 */ /* 0x002fe200000006ff */
[----:B--2---:R-:W-:Y:S02]  /*3440*/  IMAD.U32 R22, R16, 0x10000, RZ ;  /* 0x0001000010167824 */ /* 0x004fe400078e00ff */
[----:B------:R-:W-:Y:S01]  /*3450*/  FMUL.FTZ R16, R67, -1.4426950216293334961 ;  /* 0xbfb8aa3b43107820 */ /* 0x000fe20000410000 */
[----:B---3--:R-:W-:-:S05]  /*3460*/  IMAD.U32 R68, R19, 0x10000, RZ ;  /* 0x0001000013447824 */ /* 0x008fca00078e00ff */
[----:B------:R-:W0:Y:S01]  /*3470*/  MUFU.EX2 R16, R16 ;  /* 0x0000001000107308 */ /* 0x000e220000000800 */
[----:B----4-:R-:W-:Y:S02]  /*3480*/  IMAD.U32 R72, R21, 0x10000, RZ ;  /* 0x0001000015487824 */ /* 0x010fe400078e00ff */
[----:B------:R-:W-:Y:S01]  /*3490*/  FMUL.FTZ R15, R68, -1.4426950216293334961 ;  /* 0xbfb8aa3b440f7820 */ /* 0x000fe20000410000 */
[----:B-----5:R-:W-:Y:S01]  /*34a0*/  SHF.L.U32 R23, R17, 0x10, RZ ;  /* 0x0000001011177819 */ /* 0x020fe200000006ff */
[----:B------:R-:W-:Y:S01]  /*34b0*/  FMUL.FTZ R17, R22, -1.4426950216293334961 ;  /* 0xbfb8aa3b16117820 */ /* 0x000fe20000410000 */
[----:B------:R-:W-:-:S03]  /*34c0*/  FMUL.FTZ R73, R72, -1.4426950216293334961 ;  /* 0xbfb8aa3b48497820 */ /* 0x000fc60000410000 */
[----:B------:R-:W1:Y:S01]  /*34d0*/  MUFU.EX2 R15, R15 ;  /* 0x0000000f000f7308 */ /* 0x000e620000000800 */
[----:B------:R-:W-:Y:S01]  /*34e0*/  SHF.L.U32 R71, R20, 0x10, RZ ;  /* 0x0000001014477819 */ /* 0x000fe200000006ff */
[----:B------:R-:W-:Y:S02]  /*34f0*/  FMUL.FTZ R19, R23, -1.4426950216293334961 ;  /* 0xbfb8aa3b17137820 */ /* 0x000fe40000410000 */
[----:B------:R-:W2:Y:S01]  /*3500*/  MUFU.EX2 R17, R17 ;  /* 0x0000001100117308 */ /* 0x000ea20000000800 */
[----:B------:R-:W-:Y:S02]  /*3510*/  IMAD.U32 R70, R14, 0x10000, RZ ;  /* 0x000100000e467824 */ /* 0x000fe400078e00ff */
[----:B------:R-:W-:Y:S01]  /*3520*/  FMUL.FTZ R14, R69, -1.4426950216293334961 ;  /* 0xbfb8aa3b450e7820 */ /* 0x000fe20000410000 */
[----:B------:R-:W-:Y:S01]  /*3530*/  FMUL.FTZ R21, R71, -1.4426950216293334961 ;  /* 0xbfb8aa3b47157820 */ /* 0x000fe20000410000 */
[----:B------:R-:W3:Y:S01]  /*3540*/  MUFU.EX2 R73, R73 ;  /* 0x0000004900497308 */ /* 0x000ee20000000800 */
[----:B------:R-:W-:Y:S01]  /*3550*/  FMUL.FTZ R20, R70, -1.4426950216293334961 ;  /* 0xbfb8aa3b46147820 */ /* 0x000fe20000410000 */
[----:B0-----:R-:W-:-:S02]  /*3560*/  FADD.FTZ R16, R16, 1 ;  /* 0x3f80000010107421 */ /* 0x001fc40000010000 */
        /* <DEDUP_REMOVED lines=14> */
[----:B------:R-:W-:Y:S01]  /*3650*/  BAR.SYNC.DEFER_BLOCKING 0x0 ;  /* 0x0000000000007b1d */ /* 0x000fe20000010000 */
[----:B0-----:R-:W-:-:S04]  /*3660*/  FMUL.FTZ R67, R67, R16 ;  /* 0x0000001043437220 */ /* 0x001fc80000410000 */
[----:B------:R-:W-:Y:S02]  /*3670*/  FMUL.FTZ R67, R67, R78 ;  /* 0x0000004e43437220 */ /* 0x000fe40000410000 */
        /* <DEDUP_REMOVED lines=8> */
[----:B------:R-:W-:Y:S01]  /*3700*/  STS.U16 [R66], R22 ;  /* 0x0000001642007388 */ /* 0x000fe20000000400 */
[----:B0-----:R-:W-:-:S04]  /*3710*/  FMUL.FTZ R68, R68, R15 ;  /* 0x0000000f44447220 */ /* 0x001fc80000410000 */
[----:B------:R-:W-:Y:S02]  /*3720*/  FMUL.FTZ R68, R68, R81 ;  /* 0x0000005144447220 */ /* 0x000fe40000410000 */
[----:B------:R-:W0:Y:S01]  /*3730*/  MUFU.RCP R76, R21 ;  /* 0x00000015004c7308 */ /* 0x000e220000001000 */
[----:B-1----:R-:W-:Y:S02]  /*3740*/  FMUL.FTZ R69, R69, R14 ;  /* 0x0000000e45457220 */ /* 0x002fe40000410000 */
[----:B------:R-:W-:Y:S02]  /*3750*/  F2FP.BF16.F32.PACK_AB R23, R68, R23 ;  /* 0x000000174417723e */ /* 0x000fe400000010ff */
[----:B------:R-:W-:Y:S01]  /*3760*/  PRMT R14, R22, 0x7632, R14 ;  /* 0x00007632160e7816 */ /* 0x000fe2000000000e */
[----:B------:R-:W-:Y:S01]  /*3770*/  FMUL.FTZ R69, R69, R82 ;  /* 0x0000005245457220 */ /* 0x000fe20000410000 */
[----:B------:R-:W-:Y:S01]  /*3780*/  PRMT R15, R23, 0x7632, R15 ;  /* 0x00007632170f7816 */ /* 0x000fe2000000000f */
[----:B------:R-:W1:Y:S01]  /*3790*/  MUFU.RCP R73, R73 ;  /* 0x0000004900497308 */ /* 0x000e620000001000 */
[----:B------:R-:W-:Y:S01]  /*37a0*/  STS.U16 [R66+0x4], R23 ;  /* 0x0000041742007388 */ /* 0x000fe20000000400 */
[----:B--2---:R-:W-:-:S03]  /*37b0*/  FMUL.FTZ R70, R70, R75 ;  /* 0x0000004b46467220 */ /* 0x004fc60000410000 */
[----:B------:R-:W-:Y:S01]  /*37c0*/  STS.U16 [R66+0x2], R14 ;  /* 0x0000020e42007388 */ /* 0x000fe20000000400 */
[----:B------:R-:W-:-:S03]  /*37d0*/  FMUL.FTZ R70, R70, R83 ;  /* 0x0000005346467220 */ /* 0x000fc60000410000 */
[----:B------:R-:W-:Y:S01]  /*37e0*/  STS.U16 [R66+0x6], R15 ;  /* 0x0000060f42007388 */ /* 0x000fe20000000400 */
[----:B0-----:R-:W-:Y:S01]  /*37f0*/  FMUL.FTZ R71, R71, R76 ;  /* 0x0000004c47477220 */ /* 0x001fe20000410000 */
[----:B------:R-:W-:-:S03]  /*3800*/  F2FP.BF16.F32.PACK_AB R69, R70, R69 ;  /* 0x000000454645723e */ /* 0x000fc600000010ff */
[----:B------:R-:W-:Y:S01]  /*3810*/  FMUL.FTZ R71, R71, R84 ;  /* 0x0000005447477220 */ /* 0x000fe20000410000 */
[----:B------:R-:W-:Y:S01]  /*3820*/  PRMT R16, R69, 0x7632, R16 ;  /* 0x0000763245107816 */ /* 0x000fe20000000010 */
[----:B------:R-:W-:Y:S01]  /*3830*/  STS.U16 [R66+0x8], R69 ;  /* 0x0000084542007388 */ /* 0x000fe20000000400 */
[----:B-1----:R-:W-:-:S03]  /*3840*/  FMUL.FTZ R72, R72, R73 ;  /* 0x0000004948487220 */ /* 0x002fc60000410000 */
[----:B------:R-:W-:Y:S01]  /*3850*/  STS.U16 [R66+0xa], R16 ;  /* 0x00000a1042007388 */ /* 0x000fe20000000400 */
[----:B------:R-:W-:-:S05]  /*3860*/  FMUL.FTZ R72, R72, R85 ;  /* 0x0000005548487220 */ /* 0x000fca0000410000 */
[----:B------:R-:W-:-:S04]  /*3870*/  F2FP.BF16.F32.PACK_AB R71, R72, R71 ;  /* 0x000000474847723e */ /* 0x000fc800000010ff */
[----:B------:R-:W-:Y:S01]  /*3880*/  PRMT R20, R71, 0x7632, R20 ;  /* 0x0000763247147816 */ /* 0x000fe20000000014 */
        /* <DEDUP_REMOVED lines=34> */
[----:B-1----:R-:W-:-:S03]  /*3ab0*/  ISETP.NE.AND P0, PT, R25, UR4, PT ;  /* 0x0000000419007c0c */ /* 0x002fc6000bf05270 */
[----:B------:R0:W-:Y:S01]  /*3ac0*/  @!P1 STG.E.U16 desc[UR16][R14.64+0x40], R59 ;  /* 0x0000403b0e009986 */ /* 0x0001e2000c101510 */
[----:B------:R-:W-:-:S05]  /*3ad0*/  IADD3 R39, P1, PT, R39, 0x200, RZ ;  /* 0x0000020027277810 */ /* 0x000fca0007f3e0ff */
[----:B------:R0:W-:Y:S01]  /*3ae0*/  @!P2 STG.E.U16 desc[UR16][R14.64+0xc0], R61 ;  /* 0x0000c03d0e00a986 */ /* 0x0001e2000c101510 */
[----:B------:R-:W-:Y:S01]  /*3af0*/  IADD3 R38, P2, PT, R38, 0x200, RZ ;  /* 0x0000020026267810 */ /* 0x000fe20007f5e0ff */
[----:B------:R-:W-:-:S03]  /*3b00*/  IMAD.X R49, RZ, RZ, R49, P1 ;  /* 0x000000ffff317224 */ /* 0x000fc600008e0631 */
[----:B------:R-:W-:Y:S01]  /*3b10*/  IADD3.X R48, PT, PT, RZ, R48, RZ, P2, !PT ;  /* 0x00000030ff307210 */ /* 0x000fe200017fe4ff */
[----:B------:R-:W-:Y:S08]  /*3b20*/  @P0 BRA `(.L_x_4432) ;  /* 0xffffffcc00000947 */ /* 0x000ff0000383ffff */
[----:B------:R-:W-:Y:S05]  /*3b30*/  EXIT ;  /* 0x000000000000794d */ /* 0x000fea0003800000 */
.L_x_4433:
        /* <DEDUP_REMOVED lines=12> */
.L_x_5127:


//--------------------- .text._Z25selective_scan_fwd_kernelI32Selective_Scan_fwd_kernel_traitsILi32ELi8ELi1ELb0ELb0ELb1ELb0EN3c108BFloat16EfEEv13SSMParamsBase --------------------------
	.section	.text._Z25selective_scan_fwd_kernelI32Selective_Scan_fwd_kernel_traitsILi32ELi8ELi1ELb0ELb0ELb1ELb0EN3c108BFloat16EfEEv13SSMParamsBase,"ax",@progbits
	.align	128
        .global         _Z25selective_scan_fwd_kernelI32Selective_Scan_fwd_kernel_traitsILi32ELi8ELi1ELb0ELb0ELb1ELb0EN3c108BFloat16EfEEv13SSMParamsBase
        .type           _Z25selective_scan_fwd_kernelI32Selective_Scan_fwd_kernel_traitsILi32ELi8ELi1ELb0ELb0ELb1ELb0EN3c108BFloat16EfEEv13SSMParamsBase,@function
        .size           _Z25selective_scan_fwd_kernelI32Selective_Scan_fwd_kernel_traitsILi32ELi8ELi1ELb0ELb0ELb1ELb0EN3c108BFloat16EfEEv13SSMParamsBase,(.L_x_5128 - _Z25selective_scan_fwd_kernelI32Selective_Scan_fwd_kernel_traitsILi32ELi8ELi1ELb0ELb0ELb1ELb0EN3c108BFloat16EfEEv13SSMParamsBase)
        .other          _Z25selective_scan_fwd_kernelI32Selective_Scan_fwd_kernel_traitsILi32ELi8ELi1ELb0ELb0ELb1ELb0EN3c108BFloat16EfEEv13SSMParamsBase,@"STO_CUDA_ENTRY STV_DEFAULT"
_Z25selective_scan_fwd_kernelI32Selective_Scan_fwd_kernel_traitsILi32ELi8ELi1ELb0ELb0ELb1ELb0EN3c108BFloat16EfEEv13SSMParamsBase:
.text._Z25selective_scan_fwd_kernelI32Selective_Scan_fwd_kernel_traitsILi32ELi8ELi1ELb0ELb0ELb1ELb0EN3c108BFloat16EfEEv13SSMParamsBase:
        /* <DEDUP_REMOVED lines=25> */
[----:B---3--:R-:W-:Y:S01]  /*0190*/  VIADD R6, R0, 0xffffffe ;  /* 0x0ffffffe00067836 */ /* 0x008fe20000000000 */
[----:B----4-:R-:W-:Y:S01]  /*01a0*/  UIMAD.WIDE.U32 UR6, UR18, UR12, URZ ;  /* 0x0000000c120672a5 */ /* 0x010fe2000f8e00ff */
[----:B------:R-:W-:Y:S02]  /*01b0*/  @P1 LEA.HI.X R5, R15, R5, RZ, 0x2, P3 ;  /* 0x000000050f051211 */ /* 0x000fe400018f14ff */
[----:B------:R3:W4:Y:S01]  /*01c0*/  F2I.FTZ.U32.TRUNC.NTZ R7, R6 ;  /* 0x0000000600077305 */ /* 0x000722000021f000 */
[----:B------:R-:W-:Y:S01]  /*01d0*/  IABS R0, R15 ;  /* 0x0000000f00007213 */ /* 0x000fe20000000000 */
[----:B------:R-:W-:Y:S01]  /*01e0*/  UIMAD.WIDE.U32 UR4, UR18, UR8, URZ ;  /* 0x00000008120472a5 */ /* 0x000fe2000f8e00ff */
[----:B------:R2:W5:Y:S01]  /*01f0*/  @P1 LDG.E R30, desc[UR16][R4.64] ;  /* 0x00000010041e1981 */ /* 0x000562000c1e1900 */
[----:B---3--:R-:W-:-:S02]  /*0200*/  HFMA2 R6, -RZ, RZ, 0, 0 ;  /* 0x00000000ff067431 */ /* 0x008fc400000001ff */
[----:B----4-:R-:W-:-:S04]  /*0210*/  IMAD.MOV R10, RZ, RZ, -R7 ;  /* 0x000000ffff0a7224 */ /* 0x010fc800078e0a07 */
[----:B0-----:R-:W-:-:S04]  /*0220*/  IMAD R3, R10, R9, RZ ;  /* 0x000000090a037224 */ /* 0x001fc800078e02ff */
[----:B------:R-:W-:-:S06]  /*0230*/  IMAD.HI.U32 R7, R7, R3, R6 ;  /* 0x0000000307077227 */ /* 0x000fcc00078e0006 */
[----:B------:R-:W-:-:S04]  /*0240*/  IMAD.HI.U32 R7, R7, R0, RZ ;  /* 0x0000000007077227 */ /* 0x000fc800078e00ff */
[----:B------:R-:W-:-:S04]  /*0250*/  IMAD.MOV R2, RZ, RZ, -R7 ;  /* 0x000000ffff027224 */ /* 0x000fc800078e0a07 */
[----:B------:R-:W-:-:S05]  /*0260*/  IMAD R0, R9, R2, R0 ;  /* 0x0000000209007224 */ /* 0x000fca00078e0200 */
[----:B------:R-:W-:Y:S01]  /*0270*/  ISETP.GT.U32.AND P2, PT, R9, R0, PT ;  /* 0x000000000900720c */ /* 0x000fe20003f44070 */
[----:B------:R-:W-:Y:S02]  /*0280*/  UIMAD UR9, UR18, UR9, UR5 ;  /* 0x00000009120972a4 */ /* 0x000fe4000f8e0205 */
[----:B------:R-:W-:Y:S01]  /*0290*/  UIMAD UR8, UR18, UR13, UR7 ;  /* 0x0000000d120872a4 */ /* 0x000fe2000f8e0207 */
[----:B------:R-:W-:Y:S01]  /*02a0*/  MOV R3, UR5 ;  /* 0x0000000500037c02 */ /* 0x000fe20008000f00 */
[----:B--2---:R-:W-:Y:S01]  /*02b0*/  IMAD.U32 R4, RZ, RZ, UR6 ;  /* 0x00000006ff047e24 */ /* 0x004fe2000f8e00ff */
[----:B------:R-:W-:Y:S01]  /*02c0*/  MOV R5, UR7 ;  /* 0x0000000700057c02 */ /* 0x000fe20008000f00 */
[----:B------:R-:W-:Y:S01]  /*02d0*/  IMAD.U32 R2, RZ, RZ, UR4 ;  /* 0x00000004ff027e24 */ /* 0x000fe2000f8e00ff */
[----:B------:R-:W-:Y:S01]  /*02e0*/  LOP3.LUT R6, R15, R8, RZ, 0x3c, !PT ;  /* 0x000000080f067212 */ /* 0x000fe200078e3cff */
[----:B------:R-:W-:Y:S01]  /*02f0*/  IMAD.U32 R3, RZ, RZ, UR9 ;  /* 0x00000009ff037e24 */ /* 0x000fe2000f8e00ff */
[----:B------:R-:W0:Y:S01]  /*0300*/  LDCU.64 UR6, c[0x0][0x3d0] ;  /* 0x00007a00ff0677ac */ /* 0x000e220008000a00 */
[----:B------:R-:W-:-:S02]  /*0310*/  IMAD.U32 R5, RZ, RZ, UR8 ;  /* 0x00000008ff057e24 */ /* 0x000fc4000f8e00ff */
[----:B------:R-:W-:Y:S01]  /*0320*/  @!P2 IMAD.IADD R0, R0, 0x1, -R9 ;  /* 0x000000010000a824 */ /* 0x000fe200078e0a09 */
[----:B------:R-:W-:Y:S02]  /*0330*/  ISETP.GE.AND P3, PT, R6, RZ, PT ;  /* 0x000000ff0600720c */ /* 0x000fe40003f66270 */
[----:B------:R-:W-:Y:S02]  /*0340*/  ISETP.NE.AND P1, PT, R8, RZ, PT ;  /* 0x000000ff0800720c */ /* 0x000fe40003f25270 */
[----:B------:R-:W-:Y:S02]  /*0350*/  ISETP.GE.U32.AND P0, PT, R0, R9, PT ;  /* 0x000000090000720c */ /* 0x000fe40003f06070 */
[----:B------:R-:W-:Y:S01]  /*0360*/  @!P2 IADD3 R7, PT, PT, R7, 0x1, RZ ;  /* 0x000000010707a810 */ /* 0x000fe20007ffe0ff */
[----:B01----:R-:W-:Y:S10]  /*0370*/  @!P4 EXIT ;  /* 0x000000000000c94d */ /* 0x003ff40003800000 */
[----:B------:R-:W-:Y:S01]  /*0380*/  @P0 VIADD R7, R7, 0x1 ;  /* 0x0000000107070836 */ /* 0x000fe20000000000 */
        /* <DEDUP_REMOVED lines=9> */
[----:B------:R-:W-:Y:S01]  /*0420*/  UIMAD UR5, UR18, UR7, UR5 ;  /* 0x00000007120572a4 */ /* 0x000fe2000f8e0205 */
[----:B------:R-:W-:Y:S01]  /*0430*/  SHF.R.S32.HI R3, RZ, 0x1f, R7 ;  /* 0x0000001fff037819 */ /* 0x000fe20000011407 */
[----:B------:R-:W4:Y:S01]  /*0440*/  LDCU.64 UR6, c[0x0][0x3b8] ;  /* 0x00007700ff0677ac */ /* 0x000f220008000a00 */
[----:B------:R-:W-:Y:S01]  /*0450*/  LEA R42, P0, R2, R42, 0x1 ;  /* 0x0000002a022a7211 */ /* 0x000fe200078008ff */
[----:B------:R-:W-:-:S02]  /*0460*/  IMAD.WIDE.U32 R4, R15, UR14, R4 ;  /* 0x0000000e0f047c25 */ /* 0x000fc4000f8e0004 */
[----:B------:R-:W2:Y:S01]  /*0470*/  LDC R20, c[0x0][0x384] ;  /* 0x0000e100ff147b82 */ /* 0x000ea20000000800 */
[----:B------:R-:W-:Y:S01]  /*0480*/  LEA.HI.X R52, R2, R43, R52, 0x1, P0 ;  /* 0x0000002b02347211 */ /* 0x000fe200000f0c34 */
[-C--:B------:R-:W-:Y:S02]  /*0490*/  IMAD R0, R3, R62.reuse, RZ ;  /* 0x0000003e03007224 */ /* 0x080fe400078e02ff */
[C---:B------:R-:W-:Y:S01]  /*04a0*/  IMAD.WIDE.U32 R2, R7.reuse, R62, UR4 ;  /* 0x0000000407027e25 */ /* 0x040fe2000f8e003e */
[----:B------:R-:W1:Y:S03]  /*04b0*/  LDCU UR4, c[0x0][0x38c] ;  /* 0x00007180ff0477ac */ /* 0x000e660008000800 */
[----:B------:R-:W2:Y:S01]  /*04c0*/  LDC.64 R16, c[0x0][0x468] ;  /* 0x00011a00ff107b82 */ /* 0x000ea20000000a00 */
[----:B------:R-:W-:Y:S02]  /*04d0*/  IMAD R63, R7, R63, R0 ;  /* 0x0000003f073f7224 */ /* 0x000fe400078e0200 */
[----:B0-----:R-:W-:-:S03]  /*04e0*/  IMAD.WIDE.U32 R12, R15, R10, RZ ;  /* 0x0000000a0f0c7225 */ /* 0x001fc600078e00ff */
[----:B------:R-:W-:Y:S01]  /*04f0*/  IADD3 R63, PT, PT, R3, R63, RZ ;  /* 0x0000003f033f7210 */ /* 0x000fe20007ffe0ff */
[C---:B------:R-:W-:Y:S01]  /*0500*/  IMAD R53, R15.reuse, UR15, R5 ;  /* 0x0000000f0f357c24 */ /* 0x040fe2000f8e0205 */
[----:B------:R-:W0:Y:S01]  /*0510*/  LDC.64 R24, c[0x0][0x3a0] ;  /* 0x0000e800ff187b82 */ /* 0x000e220000000a00 */
[----:B---3--:R-:W-:Y:S01]  /*0520*/  LEA R62, P1, R2, R18, 0x1 ;  /* 0x00000012023e7211 */ /* 0x008fe200078208ff */
[----:B------:R-:W-:-:S03]  /*0530*/  IMAD R13, R15, R11, R13 ;  /* 0x0000000b0f0d7224 */ /* 0x000fc600078e020d */
[----:B------:R-:W-:Y:S01]  /*0540*/  LEA.HI.X R63, R2, R19, R63, 0x1, P1 ;  /* 0x00000013023f7211 */ /* 0x000fe200008f0c3f */
[----:B----4-:R-:W-:Y:S01]  /*0550*/  IMAD.WIDE.U32 R2, R15, UR6, RZ ;  /* 0x000000060f027c25 */ /* 0x010fe2000f8e00ff */
[----:B-1----:R-:W-:Y:S01]  /*0560*/  UISETP.LT.AND UP0, UPT, UR4, 0x1, UPT ;  /* 0x000000010400788c */ /* 0x002fe2000bf01270 */
[----:B------:R-:W1:Y:S02]  /*0570*/  LDC.64 R22, c[0x0][0x420] ;  /* 0x00010800ff167b82 */ /* 0x000e640000000a00 */
[----:B--2---:R-:W-:-:S04]  /*0580*/  IMAD R0, R20, UR18, R15 ;  /* 0x0000001214007c24 */ /* 0x004fc8000f8e020f */
[----:B------:R-:W-:Y:S02]  /*0590*/  IMAD R0, R0, R21, RZ ;  /* 0x0000001500007224 */ /* 0x000fe400078e02ff */
[----:B------:R-:W2:Y:S01]  /*05a0*/  LDC.64 R34, c[0x0][0x448] ;  /* 0x00011200ff227b82 */ /* 0x000ea20000000a00 */
[----:B------:R-:W-:-:S04]  /*05b0*/  LEA R43, P0, R4, R16, 0x1 ;  /* 0x00000010042b7211 */ /* 0x000fc800078008ff */
[----:B------:R-:W-:-:S03]  /*05c0*/  LEA.HI.X R53, R4, R17, R53, 0x1, P0 ;  /* 0x0000001104357211 */ /* 0x000fc600000f0c35 */
[----:B------:R-:W3:Y:S01]  /*05d0*/  LDC.64 R32, c[0x0][0x440] ;  /* 0x00011000ff207b82 */ /* 0x000ee20000000a00 */
[----:B0-----:R-:W-:-:S04]  /*05e0*/  IMAD.WIDE.U32 R26, R15, R24, RZ ;  /* 0x000000180f1a7225 */ /* 0x001fc800078e00ff */
[C---:B------:R-:W-:Y:S02]  /*05f0*/  IMAD R14, R15.reuse, R25, R27 ;  /* 0x000000190f0e7224 */ /* 0x040fe400078e021b */
[----:B------:R-:W-:Y:S01]  /*0600*/  IMAD R25, R15, UR7, R3 ;  /* 0x000000070f197c24 */ /* 0x000fe2000f8e0203 */
[----:B------:R-:W0:Y:S01]  /*0610*/  LDC.64 R10, c[0x0][0x3a8] ;  /* 0x0000ea00ff0a7b82 */ /* 0x000e220000000a00 */
[----:B-1----:R-:W-:-:S04]  /*0620*/  IMAD.WIDE.U32 R4, R22, UR18, R12 ;  /* 0x0000001216047c25 */ /* 0x002fc8000f8e000c */
[----:B------:R-:W-:Y:S01]  /*0630*/  IMAD R22, R0, UR4, RZ ;  /* 0x0000000400167c24 */ /* 0x000fe2000f8e02ff */
[----:B------:R-:W-:Y:S01]  /*0640*/  USEL UR4, UR4, 0x1, !UP0 ;  /* 0x0000000104047887 */ /* 0x000fe2000c000000 */
[----:B------:R-:W-:Y:S01]  /*0650*/  IMAD.SHL.U32 R0, R29, 0x8, RZ ;  /* 0x000000081d007824 */ /* 0x000fe200078e00ff */
[----:B------:R-:W1:Y:S01]  /*0660*/  LDC.64 R8, c[0x0][0x3c0] ;  /* 0x0000f000ff087b82 */ /* 0x000e620000000a00 */
[C---:B--2---:R-:W-:Y:S01]  /*0670*/  LEA R27, P1, R2.reuse, R34, 0x2 ;  /* 0x00000022021b7211 */ /* 0x044fe200078210ff */
[----:B------:R-:W-:Y:S01]  /*0680*/  IMAD R24, R23, UR18, R5 ;  /* 0x0000001217187c24 */ /* 0x000fe2000f8e0205 */
[----:B------:R-:W-:Y:S01]  /*0690*/  UIADD3 UR7, UPT, UPT, -UR4, URZ, URZ ;  /* 0x000000ff04077290 */ /* 0x000fe2000fffe1ff */
[----:B------:R-:W-:Y:S01]  /*06a0*/  IMAD.MOV.U32 R23, RZ, RZ, RZ ;  /* 0x000000ffff177224 */ /* 0x000fe200078e00ff */
[----:B------:R-:W-:Y:S01]  /*06b0*/  LEA.HI.X R25, R2, R35, R25, 0x2, P1 ;  /* 0x0000002302197211 */ /* 0x000fe200008f1419 */
[C---:B------:R-:W-:Y:S01]  /*06c0*/  VIADD R45, R0.reuse, 0x2 ;  /* 0x00000002002d7836 */ /* 0x040fe20000000000 */
[----:B------:R-:W-:Y:S01]  /*06d0*/  LOP3.LUT R2, R0, 0x1f00, RZ, 0xc0, !PT ;  /* 0x00001f0000027812 */ /* 0x000fe200078ec0ff */
[----:B------:R-:W2:Y:S01]  /*06e0*/  LDC.64 R6, c[0x0][0x3e0] ;  /* 0x0000f800ff067b82 */ /* 0x000ea20000000a00 */
[----:B---3--:R-:W-:Y:S01]  /*06f0*/  LEA R28, P0, R26, R32, 0x2 ;  /* 0x000000201a1c7211 */ /* 0x008fe200078010ff */
[----:B------:R-:W-:Y:S01]  /*0700*/  VIADD R46, R0, 0x3 ;  /* 0x00000003002e7836 */ /* 0x000fe20000000000 */
[----:B------:R-:W-:Y:S01]  /*0710*/  LOP3.LUT R51, R2, 0x1f, R29, 0xf8, !PT ;  /* 0x0000001f02337812 */ /* 0x000fe200078ef81d */
[----:B------:R-:W-:Y:S01]  /*0720*/  VIADD R48, R0, 0x5 ;  /* 0x0000000500307836 */ /* 0x000fe20000000000 */
[----:B------:R-:W-:Y:S01]  /*0730*/  LEA.HI.X R26, R26, R33, R14, 0x2, P0 ;  /* 0x000000211a1a7211 */ /* 0x000fe200000f140e */
[C---:B------:R-:W-:Y:S01]  /*0740*/  VIADD R49, R0.reuse, 0x6 ;  /* 0x0000000600317836 */ /* 0x040fe20000000000 */
[----:B------:R-:W-:Y:S01]  /*0750*/  IADD3 R44, PT, PT, R0, 0x1, RZ ;  /* 0x00000001002c7810 */ /* 0x000fe20007ffe0ff */
[----:B------:R-:W-:Y:S01]  /*0760*/  IMAD.WIDE.U32 R2, R51, 0x2, RZ ;  /* 0x0000000233027825 */ /* 0x000fe200078e00ff */
[----:B0-----:R-:W-:-:S02]  /*0770*/  SHF.L.U64.HI R11, R10, 0x2, R11 ;  /* 0x000000020a0b7819 */ /* 0x001fc4000001020b */
[C---:B------:R-:W-:Y:S02]  /*0780*/  IADD3 R47, PT, PT, R0.reuse, 0x4, RZ ;  /* 0x00000004002f7810 */ /* 0x040fe40007ffe0ff */
[----:B------:R-:W-:Y:S02]  /*0790*/  IADD3 R50, PT, PT, R0, 0x7, RZ ;  /* 0x0000000700327810 */ /* 0x000fe40007ffe0ff */
[C---:B------:R-:W-:Y:S02]  /*07a0*/  LOP3.LUT R54, R51.reuse, 0x20, RZ, 0xfc, !PT ;  /* 0x0000002033367812 */ /* 0x040fe400078efcff */
[----:B-1----:R-:W-:Y:S02]  /*07b0*/  SHF.L.U64.HI R9, R8, 0x2, R9 ;  /* 0x0000000208097819 */ /* 0x002fe40000010209 */
[C---:B------:R-:W-:Y:S02]  /*07c0*/  LOP3.LUT R55, R51.reuse, 0x40, RZ, 0xfc, !PT ;  /* 0x0000004033377812 */ /* 0x040fe400078efcff */
[----:B------:R-:W-:-:S02]  /*07d0*/  LOP3.LUT R56, R51, 0x60, RZ, 0xfc, !PT ;  /* 0x0000006033387812 */ /* 0x000fc400078efcff */
[C---:B------:R-:W-:Y:S02]  /*07e0*/  LOP3.LUT R57, R51.reuse, 0x80, RZ, 0xfc, !PT ;  /* 0x0000008033397812 */ /* 0x040fe400078efcff */
[----:B--2---:R-:W-:Y:S02]  /*07f0*/  SHF.L.U64.HI R41, R6, 0x1, R7 ;  /* 0x0000000106297819 */ /* 0x004fe40000010207 */
[C---:B------:R-:W-:Y:S02]  /*0800*/  LOP3.LUT R58, R51.reuse, 0xa0, RZ, 0xfc, !PT ;  /* 0x000000a0333a7812 */ /* 0x040fe400078efcff */
[C---:B------:R-:W-:Y:S02]  /*0810*/  LOP3.LUT R59, R51.reuse, 0xc0, RZ, 0xfc, !PT ;  /* 0x000000c0333b7812 */ /* 0x040fe400078efcff */
[----:B------:R-:W-:Y:S02]  /*0820*/  LOP3.LUT R60, R51, 0xe0, RZ, 0xfc, !PT ;  /* 0x000000e0333c7812 */ /* 0x000fe400078efcff */
[----:B------:R-:W-:-:S07]  /*0830*/  LOP3.LUT R61, R2, 0x100, RZ, 0xfc, !PT ;  /* 0x00000100023d7812 */ /* 0x000fce00078efcff */
.L_x_4454:
[----:B------:R-:W0:Y:S01]  /*0840*/  LDCU UR4, c[0x0][0x388] ;  /* 0x00007100ff0477ac */ /* 0x000e220008000800 */
[----:B------:R-:W-:Y:S01]  /*0850*/  IMAD.SHL.U32 R64, R23, 0x100, RZ ;  /* 0x0000010017407824 */ /* 0x000fe200078e00ff */
[----:B------:R-:W-:Y:S01]  /*0860*/  PRMT R16, RZ, 0x7610, R16 ;  /* 0x00007610ff107816 */ /* 0x000fe20000000010 */
[----:B-1----:R-:W-:Y:S01]  /*0870*/  IMAD.SHL.U32 R12, R51, 0x2, RZ ;  /* 0x00000002330c7824 */ /* 0x002fe200078e00ff */
[----:B------:R-:W-:Y:S02]  /*0880*/  PRMT R7, RZ, 0x7610, R7 ;  /* 0x00007610ff077816 */ /* 0x000fe40000000007 */
[----:B------:R-:W-:Y:S02]  /*0890*/  PRMT R18, RZ, 0x7610, R18 ;  /* 0x00007610ff127816 */ /* 0x000fe40000000012 */
[C---:B------:R-:W-:Y:S02]  /*08a0*/  IADD3 R14, P4, PT, R12.reuse, R42, RZ ;  /* 0x0000002a0c0e7210 */ /* 0x040fe40007f9e0ff */
[----:B------:R-:W-:-:S02]  /*08b0*/  IADD3 R12, P5, PT, R12, R43, RZ ;  /* 0x0000002b0c0c7210 */ /* 0x000fc40007fbe0ff */
[----:B------:R-:W-:Y:S02]  /*08c0*/  IADD3.X R15, PT, PT, RZ, R52, RZ, P4, !PT ;  /* 0x00000034ff0f7210 */ /* 0x000fe400027fe4ff */
[----:B------:R-:W-:Y:S01]  /*08d0*/  PRMT R17, RZ, 0x7610, R17 ;  /* 0x00007610ff117816 */ /* 0x000fe20000000011 */
[----:B------:R-:W-:Y:S01]  /*08e0*/  IMAD.X R13, RZ, RZ, R53, P5 ;  /* 0x000000ffff0d7224 */ /* 0x000fe200028e0635 */
        /* <DEDUP_REMOVED lines=11> */
[----:B------:R-:W-:Y:S01]  /*09a0*/  PRMT R66, RZ, 0x7610, R66 ;  /* 0x00007610ff427816 */ /* 0x000fe20000000042 */
[----:B------:R-:W2:Y:S01]  /*09b0*/  @!P0 LDG.E.U16 R16, desc[UR16][R14.64] ;  /* 0x000000100e108981 */ /* 0x000ea2000c1e1500 */
[----:B------:R-:W-:-:S02]  /*09c0*/  ISETP.GE.AND P0, PT, R54, R65, PT ;  /* 0x000000413600720c */ /* 0x000fc40003f06270 */
[----:B------:R-:W-:Y:S01]  /*09d0*/  ISETP.GE.AND P6, PT, R60, R65, PT ;  /* 0x000000413c00720c */ /* 0x000fe20003fc6270 */
[----:B------:R-:W3:Y:S01]  /*09e0*/  @!P1 LDG.E.U16 R18, desc[UR16][R14.64+0x80] ;  /* 0x000080100e129981 */ /* 0x000ee2000c1e1500 */
[----:B------:R-:W-:-:S03]  /*09f0*/  PRMT R67, RZ, 0x7610, R67 ;  /* 0x00007610ff437816 */ /* 0x000fc60000000043 */
[----:B------:R-:W4:Y:S04]  /*0a00*/  @!P2 LDG.E.U16 R17, desc[UR16][R14.64+0xc0] ;  /* 0x0000c0100e11a981 */ /* 0x000f28000c1e1500 */
[----:B------:R-:W4:Y:S04]  /*0a10*/  @!P3 LDG.E.U16 R20, desc[UR16][R14.64+0x100] ;  /* 0x000100100e14b981 */ /* 0x000f28000c1e1500 */
[----:B------:R-:W3:Y:S04]  /*0a20*/  @!P0 LDG.E.U16 R7, desc[UR16][R14.64+0x40] ;  /* 0x000040100e078981 */ /* 0x000ee8000c1e1500 */
        /* <DEDUP_REMOVED lines=9> */
[C---:B------:R-:W-:Y:S01]  /*0ac0*/  VIADD R35, R40.reuse, 0x60 ;  /* 0x0000006028237836 */ /* 0x040fe20000000000 */
[-C--:B------:R-:W-:Y:S02]  /*0ad0*/  LEA.HI.SX32 R39, R40, R40.reuse, 0x1b ;  /* 0x0000002828277211 */ /* 0x080fe400078fdaff */
[-C--:B------:R-:W-:Y:S02]  /*0ae0*/  LEA.HI.SX32 R21, R21, R40.reuse, 0x1b ;  /* 0x0000002815157211 */ /* 0x080fe400078fdaff */
[-C--:B------:R-:W-:Y:S02]  /*0af0*/  LEA.HI.SX32 R33, R33, R40.reuse, 0x1b ;  /* 0x0000002821217211 */ /* 0x080fe400078fdaff */
[----:B------:R-:W-:-:S02]  /*0b00*/  LEA.HI.SX32 R35, R35, R40, 0x1b ;  /* 0x0000002823237211 */ /* 0x000fc400078fdaff */
[----:B------:R-:W-:Y:S02]  /*0b10*/  LEA R39, R39, UR4, 0x1 ;  /* 0x0000000427277c11 */ /* 0x000fe4000f8e08ff */
[----:B------:R-:W-:Y:S01]  /*0b20*/  LEA R38, R21, UR4, 0x1 ;  /* 0x0000000415267c11 */ /* 0x000fe2000f8e08ff */
[C---:B------:R-:W-:Y:S01]  /*0b30*/  VIADD R21, R40.reuse, 0xa0 ;  /* 0x000000a028157836 */ /* 0x040fe20000000000 */
[C---:B------:R-:W-:Y:S02]  /*0b40*/  IADD3 R15, PT, PT, R40.reuse, 0x80, RZ ;  /* 0x00000080280f7810 */ /* 0x040fe40007ffe0ff */
[----:B------:R-:W-:Y:S02]  /*0b50*/  LEA R37, R33, UR4, 0x1 ;  /* 0x0000000421257c11 */ /* 0x000fe4000f8e08ff */
[----:B------:R-:W-:Y:S01]  /*0b60*/  LEA R36, R35, UR4, 0x1 ;  /* 0x0000000423247c11 */ /* 0x000fe2000f8e08ff */
[C---:B------:R-:W-:Y:S01]  /*0b70*/  VIADD R35, R40.reuse, 0xe0 ;  /* 0x000000e028237836 */ /* 0x040fe20000000000 */
[----:B------:R-:W-:-:S02]  /*0b80*/  IADD3 R33, PT, PT, R40, 0xc0, RZ ;  /* 0x000000c028217810 */ /* 0x000fc40007ffe0ff */
        /* <DEDUP_REMOVED lines=8> */
[----:B------:R-:W-:Y:S02]  /*0c10*/  PRMT R69, RZ, 0x7610, R69 ;  /* 0x00007610ff457816 */ /* 0x000fe40000000045 */
[----:B------:R-:W-:Y:S02]  /*0c20*/  PRMT R71, RZ, 0x7610, R71 ;  /* 0x00007610ff477816 */ /* 0x000fe40000000047 */
[----:B------:R-:W-:Y:S02]  /*0c30*/  PRMT R70, RZ, 0x7610, R70 ;  /* 0x00007610ff467816 */ /* 0x000fe40000000046 */
[----:B------:R-:W-:Y:S01]  /*0c40*/  PRMT R73, RZ, 0x7610, R73 ;  /* 0x00007610ff497816 */ /* 0x000fe20000000049 */
[----:B--2---:R-:W-:Y:S04]  /*0c50*/  STS.U16 [R39], R16 ;  /* 0x0000001027007388 */ /* 0x004fe80000000400 */
[----:B---3--:R0:W-:Y:S04]  /*0c60*/  STS.U16 [R38+0x40], R7 ;  /* 0x0000400726007388 */ /* 0x0081e80000000400 */
[----:B------:R-:W-:Y:S01]  /*0c70*/  STS.U16 [R37+0x80], R18 ;  /* 0x0000801225007388 */ /* 0x000fe20000000400 */
[----:B0-----:R-:W-:-:S03]  /*0c80*/  SHF.L.U32 R7, R40, 0x3, RZ ;  /* 0x0000000328077819 */ /* 0x001fc600000006ff */
[----:B----4-:R-:W-:Y:S01]  /*0c90*/  STS.U16 [R36+0xc0], R17 ;  /* 0x0000c01124007388 */ /* 0x010fe20000000400 */
[----:B------:R-:W-:-:S03]  /*0ca0*/  LEA.HI.SX32 R7, R7, R7, 0x1b ;  /* 0x0000000707077211 */ /* 0x000fc600078fdaff */
[----:B------:R0:W-:Y:S01]  /*0cb0*/  STS.U16 [R35+0x100], R20 ;  /* 0x0001001423007388 */ /* 0x0001e20000000400 */
[----:B------:R-:W-:-:S03]  /*0cc0*/  LEA R7, R7, UR4, 0x1 ;  /* 0x0000000407077c11 */ /* 0x000fc6000f8e08ff */
        /* <DEDUP_REMOVED lines=22> */
[----:B------:R-:W2:Y:S04]  /*0e30*/  @!P0 LDG.E.U16 R20, desc[UR16][R12.64] ;  /* 0x000000100c148981 */ /* 0x000ea8000c1e1500 */
[----:B------:R-:W4:Y:S04]  /*0e40*/  @!P4 LDG.E.U16 R71, desc[UR16][R12.64+0x140] ;  /* 0x000140100c47c981 */ /* 0x000f28000c1e1500 */
[----:B------:R-:W4:Y:S04]  /*0e50*/  @!P5 LDG.E.U16 R70, desc[UR16][R12.64+0x180] ;  /* 0x000180100c46d981 */ /* 0x000f28000c1e1500 */
[----:B------:R-:W4:Y:S01]  /*0e60*/  @!P6 LDG.E.U16 R73, desc[UR16][R12.64+0x1c0] ;  /* 0x0001c0100c49e981 */ /* 0x000f22000c1e1500 */
[----:B------:R-:W-:Y:S03]  /*0e70*/  BSSY.RECONVERGENT B0, `(.L_x_4434) ;  /* 0x0000044000007945 */ /* 0x000fe60003800200 */
[----:B--2---:R0:W-:Y:S04]  /*0e80*/  STS.U16 [R39], R20 ;  /* 0x0000001427007388 */ /* 0x0041e80000000400 */
[----:B------:R-:W-:Y:S04]  /*0e90*/  STS.U16 [R38+0x40], R69 ;  /* 0x0000404526007388 */ /* 0x000fe80000000400 */
[----:B---3--:R-:W-:Y:S01]  /*0ea0*/  STS.U16 [R37+0x80], R66 ;  /* 0x0000804225007388 */ /* 0x008fe20000000400 */
[----:B0-----:R-:W0:Y:S03]  /*0eb0*/  LDC R20, c[0x0][0x38c] ;  /* 0x0000e300ff147b82 */ /* 0x001e260000000800 */
        /* <DEDUP_REMOVED lines=11> */
[----:B------:R-:W0:Y:S04]  /*0f70*/  LDS.U16 R76, [R7+0xa] ;  /* 0x00000a00074c7984 */ /* 0x000e280000000400 */
[----:B------:R0:W0:Y:S04]  /*0f80*/  LDS.U16 R77, [R7+0xc] ;  /* 0x00000c00074d7984 */ /* 0x0000280000000400 */
[----:B------:R0:W0:Y:S01]  /*0f90*/  LDS.U16 R12, [R7+0xe] ;  /* 0x00000e00070c7984 */ /* 0x0000220000000400 */
[----:B-1----:R-:W-:-:S02]  /*0fa0*/  IMAD.U32 R67, R72, 0x10000, RZ ;  /* 0x0001000048437824 */ /* 0x002fc400078e00ff */
[----:B--2---:R-:W-:Y:S02]  /*0fb0*/  IMAD.U32 R71, R66, 0x10000, RZ ;  /* 0x0001000042477824 */ /* 0x004fe400078e00ff */
[----:B-----5:R-:W-:-:S05]  /*0fc0*/  FADD.FTZ R66, R67, R30 ;  /* 0x0000001e43427221 */ /* 0x020fca0000010000 */
[----:B------:R-:W-:-:S04]  /*0fd0*/  FSETP.GTU.FTZ.AND P2, PT, R66, 20, PT ;  /* 0x41a000004200780b */ /* 0x000fc80003f5c000 */
[----:B------:R-:W-:Y:S02]  /*0fe0*/  ISETP.EQ.OR P2, PT, RZ, UR9, P2 ;  /* 0x00000009ff007c0c */ /* 0x000fe40009742670 */
[----:B---3--:R-:W-:Y:S01]  /*0ff0*/  SHF.L.U32 R13, R13, 0x10, RZ ;  /* 0x000000100d0d7819 */ /* 0x008fe200000006ff */
[----:B----4-:R-:W-:Y:S01]  /*1000*/  IMAD.U32 R75, R75, 0x10000, RZ ;  /* 0x000100004b4b7824 */ /* 0x010fe200078e00ff */
[----:B------:R-:W-:Y:S01]  /*1010*/  SHF.L.U32 R69, R69, 0x10, RZ ;  /* 0x0000001045457819 */ /* 0x000fe200000006ff */
[--C-:B------:R-:W-:Y:S01]  /*1020*/  FADD.FTZ R70, R71, R30.reuse ;  /* 0x0000001e47467221 */ /* 0x100fe20000010000 */
[----:B0-----:R-:W-:Y:S01]  /*1030*/  SHF.L.U32 R71, R76, 0x10, RZ ;  /* 0x000000104c477819 */ /* 0x001fe200000006ff */
[--C-:B------:R-:W-:Y:S01]  /*1040*/  FADD.FTZ R67, R13, R30.reuse ;  /* 0x0000001e0d437221 */ /* 0x100fe20000010000 */
[--C-:B------:R-:W-:Y:S01]  /*1050*/  FADD.FTZ R68, R75, R30.reuse ;  /* 0x0000001e4b447221 */ /* 0x100fe20000010000 */
[--C-:B------:R-:W-:Y:S01]  /*1060*/  FADD.FTZ R69, R69, R30.reuse ;  /* 0x0000001e45457221 */ /* 0x100fe20000010000 */
[----:B------:R-:W-:Y:S01]  /*1070*/  FSETP.GTU.FTZ.AND P5, PT, R70, 20, PT ;  /* 0x41a000004600780b */ /* 0x000fe20003fbc000 */
[----:B------:R-:W-:Y:S01]  /*1080*/  FADD.FTZ R71, R71, R30 ;  /* 0x0000001e47477221 */ /* 0x000fe20000010000 */
[----:B------:R-:W-:-:S02]  /*1090*/  FSETP.GTU.FTZ.AND P1, PT, R67, 20, PT ;  /* 0x41a000004300780b */ /* 0x000fc40003f3c000 */
        /* <DEDUP_REMOVED lines=33> */
.L_x_4435:
[----:B------:R-:W-:Y:S05]  /*12b0*/  BSYNC.RECONVERGENT B0 ;  /* 0x0000000000007941 */ /* 0x000fea0003800200 */
.L_x_4434:
        /* <DEDUP_REMOVED lines=37> */
.L_x_4437:
[----:B------:R-:W-:Y:S05]  /*1510*/  BSYNC.RECONVERGENT B0 ;  /* 0x0000000000007941 */ /* 0x000fea0003800200 */
.L_x_4436:
        /* <DEDUP_REMOVED lines=35> */
.L_x_4439:
[----:B------:R-:W-:Y:S05]  /*1750*/  BSYNC.RECONVERGENT B0 ;  /* 0x0000000000007941 */ /* 0x000fea0003800200 */
.L_x_4438:
[----:B------:R-:W-:Y:S01]  /*1760*/  ISETP.EQ.OR P4, PT, RZ, UR9, P4 ;  /* 0x00000009ff007c0c */ /* 0x000fe2000a782670 */
[----:B------:R-:W-:Y:S01]  /*1770*/  BSSY.RECONVERGENT B0, `(.L_x_4440) ;  /* 0x0000025000007945 */ /* 0x000fe20003800200 */
[----:B------:R-:W-:Y:S02]  /*1780*/  FSETP.GTU.FTZ.AND P3, PT, R73, 20, PT ;  /* 0x41a000004900780b */ /* 0x000fe40003f7c000 */
[----:B------:R-:W-:Y:S02]  /*1790*/  ISETP.EQ.OR P5, PT, RZ, UR9, P5 ;  /* 0x00000009ff007c0c */ /* 0x000fe4000afa2670 */
[----:B------:R-:W-:Y:S02]  /*17a0*/  ISETP.EQ.OR P2, PT, RZ, UR9, P2 ;  /* 0x00000009ff007c0c */ /* 0x000fe40009742670 */
[----:B------:R-:W-:Y:S02]  /*17b0*/  ISETP.EQ.OR P1, PT, RZ, UR9, P1 ;  /* 0x00000009ff007c0c */ /* 0x000fe40008f22670 */
[----:B------:R-:W-:-:S03]  /*17c0*/  ISETP.EQ.OR P3, PT, RZ, UR9, P3 ;  /* 0x00000009ff007c0c */ /* 0x000fc60009f62670 */
        /* <DEDUP_REMOVED lines=31> */
.L_x_4441:
[----:B------:R-:W-:Y:S05]  /*19c0*/  BSYNC.RECONVERGENT B0 ;  /* 0x0000000000007941 */ /* 0x000fea0003800200 */
.L_x_4440:
        /* <DEDUP_REMOVED lines=32> */
.L_x_4443:
[----:B------:R-:W-:Y:S05]  /*1bd0*/  BSYNC.RECONVERGENT B0 ;  /* 0x0000000000007941 */ /* 0x000fea0003800200 */
.L_x_4442:
        /* <DEDUP_REMOVED lines=32> */
.L_x_4445:
[----:B------:R-:W-:Y:S05]  /*1de0*/  BSYNC.RECONVERGENT B0 ;  /* 0x0000000000007941 */ /* 0x000fea0003800200 */
.L_x_4444:
        /* <DEDUP_REMOVED lines=32> */
.L_x_4447:
[----:B------:R-:W-:Y:S05]  /*1ff0*/  BSYNC.RECONVERGENT B0 ;  /* 0x0000000000007941 */ /* 0x000fea0003800200 */
.L_x_4446:
        /* <DEDUP_REMOVED lines=32> */
.L_x_4449:
[----:B------:R-:W-:Y:S05]  /*2200*/  BSYNC.RECONVERGENT B0 ;  /* 0x0000000000007941 */ /* 0x000fea0003800200 */
.L_x_4448:
        /* <DEDUP_REMOVED lines=20> */
[----:B------:R-:W-:Y:S01]  /*2350*/  IADD3 R114, P1, PT, R62, R61, RZ ;  /* 0x0000003d3e727210 */ /* 0x000fe20007f3e0ff */
[----:B------:R-:W-:Y:S02]  /*2360*/  IMAD R95, R23, R20, RZ ;  /* 0x00000014175f7224 */ /* 0x000fe400078e02ff */
        /* <DEDUP_REMOVED lines=12> */
[----:B------:R-:W-:Y:S01]  /*2430*/  IMAD.X R117, R3, 0x1, R63, P1 ;  /* 0x0000000103757824 */ /* 0x000fe200008e063f */
[----:B------:R-:W-:Y:S01]  /*2440*/  UIADD3 UR5, UPT, UPT, UR4, 0x240, URZ ;  /* 0x0000024004057890 */ /* 0x000fe2000fffe0ff */
[----:B------:R-:W-:-:S11]  /*2450*/  UMOV UR6, UR7 ;  /* 0x0000000700067c82 */ /* 0x000fd60008000000 */
.L_x_4453:
[----:B------:R-:W-:Y:S01]  /*2460*/  ISETP.GE.AND P5, PT, R54, R65, PT ;  /* 0x000000413600720c */ /* 0x000fe20003fa6270 */
[----:B0-----:R-:W-:Y:S01]  /*2470*/  IMAD.MOV.U32 R15, RZ, RZ, R117 ;  /* 0x000000ffff0f7224 */ /* 0x001fe200078e0075 */
[----:B------:R-:W-:-:S05]  /*2480*/  MOV R14, R114 ;  /* 0x00000072000e7202 */ /* 0x000fca0000000f00 */
[----:B------:R-:W2:Y:S06]  /*2490*/  @!P0 LDG.E.U16 R16, desc[UR16][R14.64+-0x100] ;  /* 0xffff00100e108981 */ /* 0x000eac000c1e1500 */
[----:B------:R-:W3:Y:S01]  /*24a0*/  @!P5 LDG.E.U16 R17, desc[UR16][R14.64+-0xc0] ;  /* 0xffff40100e11d981 */ /* 0x000ee2000c1e1500 */
[-C--:B------:R-:W-:Y:S01]  /*24b0*/  ISETP.GE.AND P4, PT, R55, R65.reuse, PT ;  /* 0x000000413700720c */ /* 0x080fe20003f86270 */
[----:B------:R-:W-:Y:S01]  /*24c0*/  HFMA2 R18, -RZ, RZ, 0, 0 ;  /* 0x00000000ff127431 */ /* 0x000fe200000001ff */
[-C--:B------:R-:W-:Y:S02]  /*24d0*/  ISETP.GE.AND P2, PT, R57, R65.reuse, PT ;  /* 0x000000413900720c */ /* 0x080fe40003f46270 */
[----:B------:R-:W-:-:S02]  /*24e0*/  ISETP.GE.AND P3, PT, R56, R65, PT ;  /* 0x000000413800720c */ /* 0x000fc40003f66270 */
[-C--:B------:R-:W-:Y:S02]  /*24f0*/  ISETP.GE.AND P1, PT, R58, R65.reuse, PT ;  /* 0x000000413a00720c */ /* 0x080fe40003f26270 */
[----:B------:R-:W-:-:S05]  /*2500*/  ISETP.GE.AND P6, PT, R60, R65, PT ;  /* 0x000000413c00720c */ /* 0x000fca0003fc6270 */
[----:B------:R-:W4:Y:S04]  /*2510*/  @!P4 LDG.E.U16 R19, desc[UR16][R14.64+-0x80] ;  /* 0xffff80100e13c981 */ /* 0x000f28000c1e1500 */
[----:B------:R-:W5:Y:S04]  /*2520*/  @!P2 LDG.E.U16 R96, desc[UR16][R14.64] ;  /* 0x000000100e60a981 */ /* 0x000f68000c1e1500 */
[----:B------:R-:W5:Y:S04]  /*2530*/  @!P3 LDG.E.U16 R21, desc[UR16][R14.64+-0x40] ;  /* 0xffffc0100e15b981 */ /* 0x000f68000c1e1500 */
[----:B------:R-:W5:Y:S04]  /*2540*/  @!P1 LDG.E.U16 R97, desc[UR16][R14.64+0x40] ;  /* 0x000040100e619981 */ /* 0x000f68000c1e1500 */
[----:B------:R-:W5:Y:S01]  /*2550*/  @!P6 LDG.E.U16 R101, desc[UR16][R14.64+0xc0] ;  /* 0x0000c0100e65e981 */ /* 0x000f62000c1e1500 */
[----:B--2---:R-:W-:-:S04]  /*2560*/  @!P0 PRMT R18, R16, 0x5410, RZ ;  /* 0x0000541010128816 */ /* 0x004fc800000000ff */
[----:B---3--:R-:W-:Y:S02]  /*2570*/  @!P5 PRMT R18, R18, 0x5410, R17 ;  /* 0x000054101212d816 */ /* 0x008fe40000000011 */
[----:B------:R-:W-:Y:S01]  /*2580*/  ISETP.GE.AND P5, PT, R59, R65, PT ;  /* 0x000000413b00720c */ /* 0x000fe20003fa6270 */
[----:B------:R-:W-:Y:S01]  /*2590*/  IMAD.MOV.U32 R16, RZ, RZ, R83 ;  /* 0x000000ffff107224 */ /* 0x000fe200078e0053 */
[----:B------:R-:W-:-:S05]  /*25a0*/  MOV R17, R82 ;  /* 0x0000005200117202 */ /* 0x000fca0000000f00 */
[----:B------:R1:W2:Y:S06]  /*25b0*/  LDG.E R102, desc[UR16][R16.64] ;  /* 0x0000001010667981 */ /* 0x0002ac000c1e1900 */
[----:B------:R-:W3:Y:S01]  /*25c0*/  @!P5 LDG.E.U16 R99, desc[UR16][R14.64+0x80] ;  /* 0x000080100e63d981 */ /* 0x000ee2000c1e1500 */
[----:B------:R-:W-:Y:S01]  /*25d0*/  IMAD.MOV.U32 R20, RZ, RZ, RZ ;  /* 0x000000ffff147224 */ /* 0x000fe200078e00ff */
[----:B----4-:R-:W-:Y:S01]  /*25e0*/  @!P4 PRMT R20, R19, 0x5410, RZ ;  /* 0x000054101314c816 */ /* 0x010fe200000000ff */
[----:B------:R-:W-:Y:S01]  /*25f0*/  HFMA2 R94, -RZ, RZ, 0, 0 ;  /* 0x00000000ff5e7431 */ /* 0x000fe200000001ff */
[----:B-1----:R-:W-:-:S02]  /*2600*/  PRMT R17, R18, 0x7632, R17 ;  /* 0x0000763212117816 */ /* 0x002fc40000000011 */
[----:B-----5:R-:W-:Y:S01]  /*2610*/  @!P2 PRMT R94, R96, 0x5410, RZ ;  /* 0x00005410605ea816 */ /* 0x020fe200000000ff */
[----:B------:R-:W-:Y:S01]  /*2620*/  STS.U16 [R39], R18 ;  /* 0x0000001227007388 */ /* 0x000fe20000000400 */
[----:B------:R-:W-:Y:S01]  /*2630*/  @!P3 PRMT R20, R20, 0x5410, R21 ;  /* 0x000054101414b816 */ /* 0x000fe20000000015 */
[----:B------:R-:W-:Y:S01]  /*2640*/  IMAD.MOV.U32 R98, RZ, RZ, RZ ;  /* 0x000000ffff627224 */ /* 0x000fe200078e00ff */
[----:B------:R-:W-:Y:S01]  /*2650*/  @!P1 PRMT R94, R94, 0x5410, R97 ;  /* 0x000054105e5e9816 */ /* 0x000fe20000000061 */
[----:B------:R1:W-:Y:S01]  /*2660*/  STS.U16 [R38+0x40], R17 ;  /* 0x0000401126007388 */ /* 0x0003e20000000400 */
[----:B------:R-:W-:-:S03]  /*2670*/  PRMT R19, R20, 0x7632, R19 ;  /* 0x0000763214137816 */ /* 0x000fc60000000013 */
[----:B------:R-:W-:Y:S01]  /*2680*/  STS.U16 [R37+0x80], R20 ;  /* 0x0000801425007388 */ /* 0x000fe20000000400 */
[----:B------:R-:W-:-:S03]  /*2690*/  PRMT R16, R94, 0x7632, R16 ;  /* 0x000076325e107816 */ /* 0x000fc60000000010 */
[----:B------:R-:W-:Y:S01]  /*26a0*/  STS.U16 [R36+0xc0], R19 ;  /* 0x0000c01324007388 */ /* 0x000fe20000000400 */
[----:B-1----:R-:W-:-:S03]  /*26b0*/  IMAD.MOV.U32 R17, RZ, RZ, R84 ;  /* 0x000000ffff117224 */ /* 0x002fc600078e0054 */
[----:B------:R-:W-:Y:S04]  /*26c0*/  STS.U16 [R35+0x100], R94 ;  /* 0x0001005e23007388 */ /* 0x000fe80000000400 */
[----:B------:R1:W-:Y:S01]  /*26d0*/  STS.U16 [R34+0x140], R16 ;  /* 0x0001401022007388 */ /* 0x0003e20000000400 */
[----:B------:R-:W-:Y:S02]  /*26e0*/  ISETP.GE.U32.AND P1, PT, R44, R65, PT ;  /* 0x000000412c00720c */ /* 0x000fe40003f26070 */
[----:B-1----:R-:W-:Y:S02]  /*26f0*/  MOV R16, R85 ;  /* 0x0000005500107202 */ /* 0x002fe40000000f00 */
[-C--:B------:R-:W-:Y:S02]  /*2700*/  ISETP.GE.U32.AND P2, PT, R0, R65.reuse, PT ;  /* 0x000000410000720c */ /* 0x080fe40003f46070 */
[----:B------:R-:W-:-:S02]  /*2710*/  ISETP.GE.U32.AND P4, PT, R45, R65, PT ;  /* 0x000000412d00720c */ /* 0x000fc40003f86070 */
[----:B------:R-:W-:Y:S02]  /*2720*/  FSEL R114, R92, RZ, !P1 ;  /* 0x000000ff5c727208 */ /* 0x000fe40004800000 */
[----:B------:R-:W-:Y:S02]  /*2730*/  FSEL R119, R93, RZ, !P2 ;  /* 0x000000ff5d777208 */ /* 0x000fe40005000000 */
[----:B------:R-:W-:Y:S02]  /*2740*/  FSEL R115, R91, RZ, !P4 ;  /* 0x000000ff5b737208 */ /* 0x000fe40006000000 */
[----:B------:R-:W-:Y:S01]  /*2750*/  ISETP.GE.U32.AND P3, PT, R48, R65, PT ;  /* 0x000000413000720c */ /* 0x000fe20003f66070 */
[----:B------:R-:W1:Y:S01]  /*2760*/  S2UR UR8, SR_CgaCtaId ;  /* 0x00000000000879c3 */ /* 0x000e620000008800 */
[----:B------:R-:W-:Y:S02]  /*2770*/  UMOV UR4, 0x400 ;  /* 0x0000040000047882 */ /* 0x000fe40000000000 */
[----:B-1----:R-:W-:Y:S01]  /*2780*/  ULEA UR4, UR8, UR4, 0x18 ;  /* 0x0000000408047291 */ /* 0x002fe2000f8ec0ff */
[----:B--2---:R-:W-:Y:S01]  /*2790*/  FMUL.FTZ R18, R102, 1.4426950216293334961 ;  /* 0x3fb8aa3b66127820 */ /* 0x004fe20000410000 */
[----:B---3--:R-:W-:-:S03]  /*27a0*/  @!P5 PRMT R98, R99, 0x5410, RZ ;  /* 0x000054106362d816 */ /* 0x008fc600000000ff */
[----:B------:R-:W-:Y:S01]  /*27b0*/  FMUL.FTZ R20, R18, R67 ;  /* 0x0000004312147220 */ /* 0x000fe20000410000 */
[----:B------:R-:W-:-:S05]  /*27c0*/  @!P6 PRMT R98, R98, 0x5410, R101 ;  /* 0x000054106262e816 */ /* 0x000fca0000000065 */
[----:B------:R-:W1:Y:S01]  /*27d0*/  MUFU.EX2 R20, R20 ;  /* 0x0000001400147308 */ /* 0x000e620000000800 */
[----:B------:R-:W-:Y:S01]  /*27e0*/  PRMT R96, R98, 0x7632, R96 ;  /* 0x0000763262607816 */ /* 0x000fe20000000060 */
[----:B------:R2:W-:Y:S01]  /*27f0*/  STS.U16 [R33+0x180], R98 ;  /* 0x0001806221007388 */ /* 0x0005e20000000400 */
[----:B------:R-:W-:-:S03]  /*2800*/  FMUL.FTZ R21, R18, R68 ;  /* 0x0000004412157220 */ /* 0x000fc60000410000 */
[----:B------:R3:W-:Y:S01]  /*2810*/  STS.U16 [R32+0x1c0], R96 ;  /* 0x0001c06020007388 */ /* 0x0007e20000000400 */
[----:B------:R-:W-:-:S03]  /*2820*/  NOP ;  /* 0x0000000000007918 */ /* 0x000fc60000000000 */
[----:B------:R4:W5:Y:S01]  /*2830*/  LDG.E R100, desc[UR16][R16.64] ;  /* 0x0000001010647981 */ /* 0x000962000c1e1900 */
[----:B------:R-:W0:Y:S01]  /*2840*/  MUFU.EX2 R21, R21 ;  /* 0x0000001500157308 */ /* 0x000e220000000800 */
[----:B-1----:R-:W-:Y:S01]  /*2850*/  FSEL R117, R20, 1, !P1 ;  /* 0x3f80000014757808 */ /* 0x002fe20004800000 */
[C---:B------:R-:W-:Y:S01]  /*2860*/  FMUL.FTZ R19, R18.reuse, R66 ;  /* 0x0000004212137220 */ /* 0x040fe20000410000 */
[----:B------:R-:W-:Y:S01]  /*2870*/  FMUL.FTZ R94, R18, R72 ;  /* 0x00000048125e7220 */ /* 0x000fe20000410000 */
[----:B------:R-:W-:Y:S01]  /*2880*/  ISETP.GE.U32.AND P5, PT, R46, R65, PT ;  /* 0x000000412e00720c */ /* 0x000fe20003fa6070 */
[----:B------:R-:W-:Y:S01]  /*2890*/  LDS.U16 R105, [R7+0x2] ;  /* 0x0000020007697984 */ /* 0x000fe20000000400 */
[C---:B----4-:R-:W-:Y:S01]  /*28a0*/  FMUL.FTZ R16, R18.reuse, R69 ;  /* 0x0000004512107220 */ /* 0x050fe20000410000 */
[C---:B------:R-:W-:Y:S01]  /*28b0*/  FMUL.FTZ R17, R18.reuse, R70 ;  /* 0x0000004612117220 */ /* 0x040fe20000410000 */
[----:B------:R-:W-:Y:S01]  /*28c0*/  FMUL.FTZ R20, R18, R71 ;  /* 0x0000004712147220 */ /* 0x000fe20000410000 */
[----:B------:R-:W-:Y:S01]  /*28d0*/  ISETP.GE.U32.AND P6, PT, R47, R65, PT ;  /* 0x000000412f00720c */ /* 0x000fe20003fc6070 */
[----:B------:R-:W-:Y:S02]  /*28e0*/  LDS.U16 R106, [R7+0x4] ;  /* 0x00000400076a7984 */ /* 0x000fe40000000400 */
[----:B------:R-:W1:Y:S01]  /*28f0*/  MUFU.EX2 R16, R16 ;  /* 0x0000001000107308 */ /* 0x000e620000000800 */
[----:B------:R-:W-:Y:S01]  /*2900*/  FSEL R101, R88, RZ, !P3 ;  /* 0x000000ff58657208 */ /* 0x000fe20005800000 */
[----:B------:R-:W-:Y:S02]  /*2910*/  LDS.U16 R107, [R7+0x6] ;  /* 0x00000600076b7984 */ /* 0x000fe40000000400 */
[----:B------:R-:W4:Y:S01]  /*2920*/  MUFU.EX2 R17, R17 ;  /* 0x0000001100117308 */ /* 0x000f220000000800 */
[----:B------:R-:W-:Y:S01]  /*2930*/  FMUL.FTZ R18, R18, R73 ;  /* 0x0000004912127220 */ /* 0x000fe20000410000 */
[----:B0-----:R-:W-:Y:S01]  /*2940*/  FSEL R116, R21, 1, !P4 ;  /* 0x3f80000015747808 */ /* 0x001fe20006000000 */
[----:B------:R-:W-:Y:S01]  /*2950*/  LDS.U16 R108, [R7+0x8] ;  /* 0x00000800076c7984 */ /* 0x000fe20000000400 */
[----:B------:R-:W2:Y:S01]  /*2960*/  MUFU.EX2 R20, R20 ;  /* 0x0000001400147308 */ /* 0x000ea20000000800 */
[----:B------:R-:W-:Y:S01]  /*2970*/  FFMA.FTZ R21, R119, R117, R114 ;  /* 0x0000007577157223 */ /* 0x000fe20000010072 */
[----:B------:R-:W-:Y:S01]  /*2980*/  FSEL R112, R90, RZ, !P5 ;  /* 0x000000ff5a707208 */ /* 0x000fe20006800000 */
[----:B------:R-:W-:Y:S01]  /*2990*/  LDS.U16 R109, [R7+0xa] ;  /* 0x00000a00076d7984 */ /* 0x000fe20000000400 */
[----:B------:R-:W0:Y:S01]  /*29a0*/  MUFU.EX2 R19, R19 ;  /* 0x0000001300137308 */ /* 0x000e220000000800 */
[----:B------:R-:W-:Y:S01]  /*29b0*/  FFMA.FTZ R21, R116, R21, R115 ;  /* 0x0000001574157223 */ /* 0x000fe20000010073 */
[----:B-1----:R-:W-:Y:S01]  /*29c0*/  FSEL R113, R16, 1, !P5 ;  /* 0x3f80000010717808 */ /* 0x002fe20006800000 */
[----:B------:R-:W-:Y:S01]  /*29d0*/  LDS.U16 R110, [R7+0xc] ;  /* 0x00000c00076e7984 */ /* 0x000fe20000000400 */
[----:B------:R-:W3:Y:S01]  /*29e0*/  MUFU.EX2 R94, R94 ;  /* 0x0000005e005e7308 */ /* 0x000ee20000000800 */
[----:B------:R-:W-:-:S02]  /*29f0*/  FSEL R102, R89, RZ, !P6 ;  /* 0x000000ff59667208 */ /* 0x000fc40007000000 */
[----:B------:R-:W-:Y:S01]  /*2a00*/  LDS.U16 R111, [R7+0xe] ;  /* 0x00000e00076f7984 */ /* 0x000fe20000000400 */
[----:B------:R-:W1:Y:S01]  /*2a10*/  MUFU.EX2 R18, R18 ;  /* 0x0000001200127308 */ /* 0x000e620000000800 */
[----:B----4-:R-:W-:Y:S01]  /*2a20*/  FSEL R103, R17, 1, !P6 ;  /* 0x3f80000011677808 */ /* 0x010fe20007000000 */
[----:B------:R-:W-:Y:S01]  /*2a30*/  FFMA.FTZ R21, R113, R21, R112 ;  /* 0x0000001571157223 */ /* 0x000fe20000010070 */
[----:B------:R-:W-:Y:S02]  /*2a40*/  ISETP.GE.U32.AND P1, PT, R49, R65, PT ;  /* 0x000000413100720c */ /* 0x000fe40003f26070 */
[----:B--2---:R-:W-:Y:S01]  /*2a50*/  FSEL R98, R20, 1, !P3 ;  /* 0x3f80000014627808 */ /* 0x004fe20005800000 */
[----:B------:R-:W-:Y:S01]  /*2a60*/  FFMA.FTZ R21, R103, R21, R102 ;  /* 0x0000001567157223 */ /* 0x000fe20000010066 */
[----:B------:R-:W-:Y:S02]  /*2a70*/  ISETP.GE.U32.AND P4, PT, R50, R65, PT ;  /* 0x000000413200720c */ /* 0x000fe40003f86070 */
[----:B0-----:R-:W-:Y:S01]  /*2a80*/  FSEL R118, R19, 1, !P2 ;  /* 0x3f80000013767808 */ /* 0x001fe20005000000 */
[----:B------:R-:W-:Y:S01]  /*2a90*/  FFMA.FTZ R21, R98, R21, R101 ;  /* 0x0000001562157223 */ /* 0x000fe20000010065 */
[----:B------:R-:W-:-:S02]  /*2aa0*/  FSEL R99, R87, RZ, !P1 ;  /* 0x000000ff57637208 */ /* 0x000fc40004800000 */
[----:B---3--:R-:W-:Y:S01]  /*2ab0*/  FSEL R96, R94, 1, !P1 ;  /* 0x3f8000005e607808 */ /* 0x008fe20004800000 */
[----:B------:R-:W-:Y:S01]  /*2ac0*/  FMUL.FTZ R17, R118, R117 ;  /* 0x0000007576117220 */ /* 0x000fe20000410000 */
[----:B------:R-:W-:Y:S02]  /*2ad0*/  FSEL R97, R86, RZ, !P4 ;  /* 0x000000ff56617208 */ /* 0x000fe40006000000 */
[----:B-1----:R-:W-:Y:S01]  /*2ae0*/  FSEL R94, R18, 1, !P4 ;  /* 0x3f800000125e7808 */ /* 0x002fe20006000000 */
        /* <DEDUP_REMOVED lines=34> */
[----:B------:R-:W-:Y:S02]  /*2d10*/  HFMA2 R16, -RZ, RZ, 1.875, 0 ;  /* 0x3f800000ff107431 */ /* 0x000fe400000001ff */
[----:B------:R-:W-:Y:S01]  /*2d20*/  IMAD.MOV.U32 R17, RZ, RZ, RZ ;  /* 0x000000ffff117224 */ /* 0x000fe200078e00ff */
[----:B------:R-:W-:Y:S04]  /*2d30*/  LDS.U16 R104, [R7] ;  /* 0x0000000007687984 */ /* 0x000fe80000000400 */
[----:B------:R-:W0:Y:S04]  /*2d40*/  SHFL.UP PT, R20, R121, 0x10, RZ ;  /* 0x0600000079147989 */ /* 0x000e2800000e00ff */
[----:B------:R-:W1:Y:S04]  /*2d50*/  SHFL.UP PT, R21, R122, 0x10, RZ ;  /* 0x060000007a157989 */ /* 0x000e6800000e00ff */
[----:B------:R-:W2:Y:S01]  /*2d60*/  @!P1 LDS.64 R16, [UR5] ;  /* 0x00000005ff109984 */ /* 0x000ea20008000a00 */
[----:B------:R-:W-:Y:S01]  /*2d70*/  ISETP.NE.AND P1, PT, R40, 0x1f, PT ;  /* 0x0000001f2800780c */ /* 0x000fe20003f25270 */
[C---:B0-----:R-:W-:Y:S01]  /*2d80*/  FMUL.FTZ R20, R121.reuse, R20 ;  /* 0x0000001479147220 */ /* 0x041fe20000410000 */
[----:B-1----:R-:W-:-:S11]  /*2d90*/  FFMA.FTZ R21, R121, R21, R122 ;  /* 0x0000001579157223 */ /* 0x002fd6000001007a */
        /* <DEDUP_REMOVED lines=14> */
[----:B------:R-:W-:Y:S01]  /*2e80*/  ISETP.NE.AND P1, PT, R29, RZ, PT ;  /* 0x000000ff1d00720c */ /* 0x000fe20003f25270 */
[----:B-1----:R-:W-:-:S04]  /*2e90*/  @!P2 IMAD.MOV.U32 R123, RZ, RZ, R17 ;  /* 0x000000ffff7ba224 */ /* 0x002fc800078e0011 */
[----:B------:R-:W-:-:S04]  /*2ea0*/  @P3 FFMA.FTZ R123, R120, R124, R123 ;  /* 0x0000007c787b3223 */ /* 0x000fc8000001007b */
[----:B------:R-:W-:-:S04]  /*2eb0*/  FFMA.FTZ R21, R118, R123, R119 ;  /* 0x0000007b76157223 */ /* 0x000fc80000010077 */
[----:B------:R-:W-:Y:S01]  /*2ec0*/  FFMA.FTZ R20, R117, R21, R114 ;  /* 0x0000001575147223 */ /* 0x000fe20000010072 */
[----:B------:R-:W-:-:S03]  /*2ed0*/  LEA R114, P2, R6, R14, 0x1 ;  /* 0x0000000e06727211 */ /* 0x000fc600078408ff */
[----:B------:R-:W-:Y:S01]  /*2ee0*/  FFMA.FTZ R115, R116, R20, R115 ;  /* 0x0000001474737223 */ /* 0x000fe20000010073 */
[----:B------:R-:W-:Y:S01]  /*2ef0*/  IADD3.X R117, PT, PT, R15, R41, RZ, P2, !PT ;  /* 0x000000290f757210 */ /* 0x000fe200017fe4ff */
        /* <DEDUP_REMOVED lines=9> */
[----:B------:R-:W-:Y:S01]  /*2f90*/  BSSY.RECONVERGENT B0, `(.L_x_4451) ;  /* 0x0000014000007945 */ /* 0x000fe20003800200 */
        /* <DEDUP_REMOVED lines=19> */
.L_x_4452:
[----:B------:R-:W-:Y:S05]  /*30d0*/  BSYNC.RECONVERGENT B0 ;  /* 0x0000000000007941 */ /* 0x000fea0003800200 */
.L_x_4451:
[----:B------:R-:W-:Y:S01]  /*30e0*/  UIADD3 UR6, UPT, UPT, UR6, 0x1, URZ ;  /* 0x0000000106067890 */ /* 0x000fe2000fffe0ff */
[----:B------:R-:W-:Y:S01]  /*30f0*/  FFMA.FTZ R98, R98, R103, R101 ;  /* 0x0000006762627223 */ /* 0x000fe20000010065 */
[----:B------:R-:W-:Y:S01]  /*3100*/  LEA R83, P1, R10, R83, 0x2 ;  /* 0x000000530a537211 */ /* 0x000fe200078210ff */
[----:B------:R-:W-:Y:S01]  /*3110*/  FFMA.FTZ R74, R21, R104, R74 ;  /* 0x00000068154a7223 */ /* 0x000fe2000001004a */
[----:B------:R-:W-:Y:S01]  /*3120*/  UISETP.NE.AND UP0, UPT, UR6, URZ, UPT ;  /* 0x000000ff0600728c */ /* 0x000fe2000bf05270 */
        /* <DEDUP_REMOVED lines=13> */
[----:B------:R-:W-:Y:S01]  /*3200*/  UIADD3 UR5, UPT, UPT, UR5, 0x8, URZ ;  /* 0x0000000805057890 */ /* 0x000fe2000fffe0ff */
[----:B------:R-:W-:Y:S11]  /*3210*/  BRA.U UP0, `(.L_x_4453) ;  /* 0xfffffff100907547 */ /* 0x000ff6000b83ffff */
.L_x_4450:
        /* <DEDUP_REMOVED lines=13> */
[----:B------:R0:W-:Y:S04]  /*32f0*/  STS.U16 [R7+0x2], R12 ;  /* 0x0000020c07007388 */ /* 0x0001e80000000400 */
[----:B------:R-:W-:Y:S04]  /*3300*/  STS.U16 [R7+0x4], R76 ;  /* 0x0000044c07007388 */ /* 0x000fe80000000400 */
[----:B------:R-:W-:Y:S01]  /*3310*/  STS.U16 [R7+0x6], R16 ;  /* 0x0000061007007388 */ /* 0x000fe20000000400 */
[----:B-1----:R-:W-:-:S03]  /*3320*/  @!P0 IADD3 R14, PT, PT, -R64, R13, RZ ;  /* 0x0000000d400e8210 */ /* 0x002fc60007ffe1ff */
        /* <DEDUP_REMOVED lines=47> */
.L_x_4455:
        /* <DEDUP_REMOVED lines=14> */
.L_x_5128:


//--------------------- .text._Z25selective_scan_fwd_kernelI32Selective_Scan_fwd_kernel_traitsILi32ELi8ELi1ELb0ELb0ELb1ELb1EN3c108BFloat16EfEEv13SSMParamsBase --------------------------
	.section	.text._Z25selective_scan_fwd_kernelI32Selective_Scan_fwd_kernel_traitsILi32ELi8ELi1ELb0ELb0ELb1ELb1EN3c108BFloat16EfEEv13SSMParamsBase,"ax",@progbits
	.align	128
        .global         _Z25selective_scan_fwd_kernelI32Selective_Scan_fwd_kernel_traitsILi32ELi8ELi1ELb0ELb0ELb1ELb1EN3c108BFloat16EfEEv13SSMParamsBase
        .type           _Z25selective_scan_fwd_kernelI32Selective_Scan_fwd_kernel_traitsILi32ELi8ELi1ELb0ELb0ELb1ELb1EN3c108BFloat16EfEEv13SSMParamsBase,@function
        .size           _Z25selective_scan_fwd_kernelI32Selective_Scan_fwd_kernel_traitsILi32ELi8ELi1ELb0ELb0ELb1ELb1EN3c108BFloat16EfEEv13SSMParamsBase,(.L_x_5129 - _Z25selective_scan_fwd_kernelI32Selective_Scan_fwd_kernel_traitsILi32ELi8ELi1ELb0ELb0ELb1ELb1EN3c108BFloat16EfEEv13SSMParamsBase)
        .other          _Z25selective_scan_fwd_kernelI32Selective_Scan_fwd_kernel_traitsILi32ELi8ELi1ELb0ELb0ELb1ELb1EN3c108BFloat16EfEEv13SSMParamsBase,@"STO_CUDA_ENTRY STV_DEFAULT"
_Z25selective_scan_fwd_kernelI32Selective_Scan_fwd_kernel_traitsILi32ELi8ELi1ELb0ELb0ELb1ELb1EN3c108BFloat16EfEEv13SSMParamsBase:
.text._Z25selective_scan_fwd_kernelI32Selective_Scan_fwd_kernel_traitsILi32ELi8ELi1ELb0ELb0ELb1ELb1EN3c108BFloat16EfEEv13SSMParamsBase:
        /* <DEDUP_REMOVED lines=33> */
[----:B------:R-:W-:Y:S01]  /*0210*/  IMAD.MOV.U32 R6, RZ, RZ, RZ ;  /* 0x000000ffff067224 */ /* 0x000fe200078e00ff */
[----:B------:R-:W-:Y:S02]  /*0220*/  UIMAD UR8, UR18, UR13, UR7 ;  /* 0x0000000d120872a4 */ /* 0x000fe4000f8e0207 */
[----:B------:R-:W-:Y:S01]  /*0230*/  @P1 LEA.HI.X R5, R20, R5, RZ, 0x2, P3 ;  /* 0x0000000514051211 */ /* 0x000fe200018f14ff */
[----:B------:R-:W4:Y:S01]  /*0240*/  LDCU.64 UR12, c[0x0][0x3d0] ;  /* 0x00007a00ff0c77ac */ /* 0x000f220008000a00 */
[----:B---3--:R-:W-:Y:S01]  /*0250*/  IMAD.MOV R8, RZ, RZ, -R7 ;  /* 0x000000ffff087224 */ /* 0x008fe200078e0a07 */
[----:B------:R-:W-:-:S02]  /*0260*/  UIMAD UR9, UR18, UR9, UR5 ;  /* 0x00000009120972a4 */ /* 0x000fc4000f8e0205 */
[----:B------:R3:W5:Y:S01]  /*0270*/  @P1 LDG.E R22, desc[UR16][R4.64] ;  /* 0x0000001004161981 */ /* 0x000762000c1e1900 */
        /* <DEDUP_REMOVED lines=8> */
[----:B------:R-:W0:Y:S01]  /*0300*/  LDC.64 R8, c[0x0][0x450] ;  /* 0x00011400ff087b82 */ /* 0x000e220000000a00 */
[----:B------:R-:W-:Y:S01]  /*0310*/  IMAD.U32 R2, RZ, RZ, UR4 ;  /* 0x00000004ff027e24 */ /* 0x000fe2000f8e00ff */
[----:B------:R-:W-:Y:S01]  /*0320*/  LOP3.LUT R6, R20, R11, RZ, 0x3c, !PT ;  /* 0x0000000b14067212 */ /* 0x000fe200078e3cff */
[----:B------:R-:W-:Y:S01]  /*0330*/  IMAD.U32 R3, RZ, RZ, UR5 ;  /* 0x00000005ff037e24 */ /* 0x000fe2000f8e00ff */
[----:B---3--:R-:W-:Y:S01]  /*0340*/  MOV R4, UR6 ;  /* 0x0000000600047c02 */ /* 0x008fe20008000f00 */
[----:B------:R-:W-:Y:S01]  /*0350*/  IMAD.U32 R5, RZ, RZ, UR7 ;  /* 0x00000007ff057e24 */ /* 0x000fe2000f8e00ff */
[----:B------:R-:W-:Y:S01]  /*0360*/  MOV R5, UR8 ;  /* 0x0000000800057c02 */ /* 0x000fe20008000f00 */
[----:B------:R-:W-:Y:S01]  /*0370*/  IMAD.U32 R3, RZ, RZ, UR9 ;  /* 0x00000009ff037e24 */ /* 0x000fe2000f8e00ff */
[----:B----4-:R-:W-:Y:S01]  /*0380*/  UIMAD.WIDE.U32 UR4, UR18, UR12, URZ ;  /* 0x0000000c120472a5 */ /* 0x010fe2000f8e00ff */
[----:B------:R-:W-:Y:S01]  /*0390*/  ISETP.GE.AND P3, PT, R6, RZ, PT ;  /* 0x000000ff0600720c */ /* 0x000fe20003f66270 */
[----:B------:R-:W-:Y:S01]  /*03a0*/  @!P2 VIADD R7, R7, 0x1 ;  /* 0x000000010707a836 */ /* 0x000fe20000000000 */
[----:B------:R-:W-:Y:S01]  /*03b0*/  ISETP.NE.AND P1, PT, R11, RZ, PT ;  /* 0x000000ff0b00720c */ /* 0x000fe20003f25270 */
[----:B-12---:R-:W-:-:S12]  /*03c0*/  @!P4 EXIT ;  /* 0x000000000000c94d */ /* 0x006fd80003800000 */
[----:B------:R-:W1:Y:S01]  /*03d0*/  S2R R23, SR_TID.X ;  /* 0x0000000000177919 */ /* 0x000e620000002100 */
[----:B------:R-:W-:Y:S01]  /*03e0*/  @P0 IADD3 R7, PT, PT, R7, 0x1, RZ ;  /* 0x0000000107070810 */ /* 0x000fe20007ffe0ff */
[C---:B------:R-:W-:Y:S01]  /*03f0*/  IMAD.WIDE.U32 R2, R20.reuse, UR10, R2 ;  /* 0x0000000a14027c25 */ /* 0x040fe2000f8e0002 */
[----:B------:R-:W2:Y:S01]  /*0400*/  LDCU UR6, c[0x0][0x38c] ;  /* 0x00007180ff0677ac */ /* 0x000ea20008000800 */
[----:B------:R-:W3:Y:S02]  /*0410*/  LDC.64 R16, c[0x0][0x440] ;  /* 0x00011000ff107b82 */ /* 0x000ee40000000a00 */
[----:B------:R-:W-:Y:S01]  /*0420*/  @!P3 IMAD.MOV R7, RZ, RZ, -R7 ;  /* 0x000000ffff07b224 */ /* 0x000fe200078e0a07 */
[----:B------:R-:W-:Y:S01]  /*0430*/  @!P1 LOP3.LUT R7, RZ, R11, RZ, 0x33, !PT ;  /* 0x0000000bff079212 */ /* 0x000fe200078e33ff */
[----:B------:R-:W-:Y:S01]  /*0440*/  IMAD R42, R20, UR11, R3 ;  /* 0x0000000b142a7c24 */ /* 0x000fe2000f8e0203 */
[----:B------:R-:W4:Y:S01]  /*0450*/  LDCU.64 UR8, c[0x0][0x3a0] ;  /* 0x00007400ff0877ac */ /* 0x000f220008000a00 */
[----:B------:R-:W-:Y:S01]  /*0460*/  LEA R32, P0, R2, R32, 0x1 ;  /* 0x0000002002207211 */ /* 0x000fe200078008ff */
[----:B------:R-:W-:Y:S01]  /*0470*/  IMAD.WIDE.U32 R4, R20, UR14, R4 ;  /* 0x0000000e14047c25 */ /* 0x000fe2000f8e0004 */
[----:B------:R-:W-:Y:S01]  /*0480*/  SHF.R.S32.HI R3, RZ, 0x1f, R7 ;  /* 0x0000001fff037819 */ /* 0x000fe20000011407 */
[----:B------:R-:W3:Y:S01]  /*0490*/  LDC.64 R18, c[0x0][0x448] ;  /* 0x00011200ff127b82 */ /* 0x000ee20000000a00 */
[----:B------:R-:W4:Y:S01]  /*04a0*/  LDCU.64 UR20, c[0x0][0x3b8] ;  /* 0x00007700ff1477ac */ /* 0x000f220008000a00 */
[----:B------:R-:W-:Y:S01]  /*04b0*/  LEA.HI.X R42, R2, R33, R42, 0x1, P0 ;  /* 0x00000021022a7211 */ /* 0x000fe200000f0c2a */
[----:B------:R-:W-:Y:S01]  /*04c0*/  IMAD R41, R20, UR15, R5 ;  /* 0x0000000f14297c24 */ /* 0x000fe2000f8e0205 */
[C---:B0-----:R-:W-:Y:S01]  /*04d0*/  LEA R50, P1, R4.reuse, R50, 0x1 ;  /* 0x0000003204327211 */ /* 0x041fe200078208ff */
[----:B------:R-:W-:Y:S01]  /*04e0*/  IMAD R0, R3, R30, RZ ;  /* 0x0000001e03007224 */ /* 0x000fe200078e02ff */
[----:B------:R-:W-:Y:S01]  /*04f0*/  UIMAD UR5, UR18, UR13, UR5 ;  /* 0x0000000d120572a4 */ /* 0x000fe2000f8e0205 */
[----:B------:R-:W-:Y:S01]  /*0500*/  IMAD.MOV.U32 R52, RZ, RZ, RZ ;  /* 0x000000ffff347224 */ /* 0x000fe200078e00ff */
[----:B------:R-:W-:Y:S01]  /*0510*/  LEA.HI.X R41, R4, R51, R41, 0x1, P1 ;  /* 0x0000003304297211 */ /* 0x000fe200008f0c29 */
[----:B------:R-:W-:Y:S01]  /*0520*/  IMAD R31, R7, R31, R0 ;  /* 0x0000001f071f7224 */ /* 0x000fe200078e0200 */
[----:B------:R-:W0:Y:S01]  /*0530*/  LDCU.U8 UR7, c[0x0][0x39e] ;  /* 0x000073c0ff0777ac */ /* 0x000e220008000000 */
[----:B------:R-:W-:-:S02]  /*0540*/  IMAD R0, R13, UR18, R20 ;  /* 0x000000120d007c24 */ /* 0x000fc4000f8e0214 */
[----:B------:R-:W-:-:S04]  /*0550*/  IMAD.WIDE.U32 R2, R7, R30, UR4 ;  /* 0x0000000407027e25 */ /* 0x000fc8000f8e001e */
[----:B------:R-:W-:Y:S01]  /*0560*/  IMAD R0, R0, R15, RZ ;  /* 0x0000000f00007224 */ /* 0x000fe200078e02ff */
[----:B------:R-:W-:Y:S01]  /*0570*/  LEA R30, P0, R2, R8, 0x1 ;  /* 0x00000008021e7211 */ /* 0x000fe200078008ff */
[----:B------:R-:W-:Y:S01]  /*0580*/  IMAD.IADD R31, R3, 0x1, R31 ;  /* 0x00000001031f7824 */ /* 0x000fe200078e021f */
[----:B-1----:R-:W-:Y:S01]  /*0590*/  SHF.L.U32 R29, R23, 0x3, RZ ;  /* 0x00000003171d7819 */ /* 0x002fe200000006ff */
[----:B--2---:R-:W-:Y:S02]  /*05a0*/  IMAD R28, R0, UR6, RZ ;  /* 0x00000006001c7c24 */ /* 0x004fe4000f8e02ff */
[----:B----4-:R-:W-:Y:S01]  /*05b0*/  IMAD.WIDE.U32 R26, R20, UR8, RZ ;  /* 0x00000008141a7c25 */ /* 0x010fe2000f8e00ff */
[----:B------:R-:W-:Y:S02]  /*05c0*/  LOP3.LUT R0, R29, 0x1f00, RZ, 0xc0, !PT ;  /* 0x00001f001d007812 */ /* 0x000fe400078ec0ff */
[----:B------:R-:W-:Y:S01]  /*05d0*/  LEA.HI.X R31, R2, R9, R31, 0x1, P0 ;  /* 0x00000009021f7211 */ /* 0x000fe200000f0c1f */
[----:B------:R-:W-:Y:S01]  /*05e0*/  IMAD.WIDE.U32 R4, R20, UR20, RZ ;  /* 0x0000001414047c25 */ /* 0x000fe2000f8e00ff */
[----:B------:R-:W-:-:S02]  /*05f0*/  LOP3.LUT R39, R0, 0x1f, R23, 0xf8, !PT ;  /* 0x0000001f00277812 */ /* 0x000fc400078ef817 */
[----:B---3--:R-:W-:Y:S01]  /*0600*/  LEA R24, P1, R26, R16, 0x2 ;  /* 0x000000101a187211 */ /* 0x008fe200078210ff */
[----:B------:R-:W-:Y:S01]  /*0610*/  IMAD R6, R20, UR9, R27 ;  /* 0x0000000914067c24 */ /* 0x000fe2000f8e021b */
[----:B------:R-:W-:Y:S01]  /*0620*/  LEA R25, P2, R4, R18, 0x2 ;  /* 0x0000001204197211 */ /* 0x000fe200078410ff */
[----:B------:R-:W-:Y:S01]  /*0630*/  IMAD R27, R20, UR21, R5 ;  /* 0x00000015141b7c24 */ /* 0x000fe2000f8e0205 */
[----:B------:R-:W-:Y:S01]  /*0640*/  IADD3 R34, PT, PT, R29, 0x2, RZ ;  /* 0x000000021d227810 */ /* 0x000fe20007ffe0ff */
[----:B------:R-:W-:Y:S01]  /*0650*/  IMAD.WIDE.U32 R2, R39, 0x2, RZ ;  /* 0x0000000227027825 */ /* 0x000fe200078e00ff */
[----:B------:R-:W-:Y:S02]  /*0660*/  LEA.HI.X R26, R26, R17, R6, 0x2, P1 ;  /* 0x000000111a1a7211 */ /* 0x000fe400008f1406 */
[----:B------:R-:W-:Y:S01]  /*0670*/  LEA.HI.X R27, R4, R19, R27, 0x2, P2 ;  /* 0x00000013041b7211 */ /* 0x000fe200010f141b */
        /* <DEDUP_REMOVED lines=12> */
[----:B------:R-:W-:Y:S02]  /*0740*/  LOP3.LUT R49, R39, 0xe0, RZ, 0xfc, !PT ;  /* 0x000000e027317812 */ /* 0x000fe400078efcff */
[----:B0-----:R-:W-:-:S07]  /*0750*/  LOP3.LUT R51, R2, 0x100, RZ, 0xfc, !PT ;  /* 0x0000010002337812 */ /* 0x001fce00078efcff */
.L_x_4476:
[----:B0-----:R-:W0:Y:S01]  /*0760*/  LDCU UR4, c[0x0][0x388] ;  /* 0x00007100ff0477ac */ /* 0x001e220008000800 */
[----:B------:R-:W-:Y:S01]  /*0770*/  SHF.L.U32 R94, R52, 0x8, RZ ;  /* 0x00000008345e7819 */ /* 0x000fe200000006ff */
[----:B------:R-:W-:Y:S01]  /*0780*/  IMAD.SHL.U32 R5, R39, 0x2, RZ ;  /* 0x0000000227057824 */ /* 0x000fe200078e00ff */
[----:B------:R-:W-:Y:S02]  /*0790*/  PRMT R0, RZ, 0x7610, R0 ;  /* 0x00007610ff007816 */ /* 0x000fe40000000000 */
        /* <DEDUP_REMOVED lines=34> */
[----:B------:R-:W-:Y:S01]  /*09c0*/  ISETP.GE.AND P0, PT, R39, R54, PT ;  /* 0x000000362700720c */ /* 0x000fe20003f06270 */
[C---:B0-----:R-:W-:Y:S01]  /*09d0*/  VIADD R12, R93.reuse, 0x20 ;  /* 0x000000205d0c7836 */ /* 0x041fe20000000000 */
[C---:B------:R-:W-:Y:S01]  /*09e0*/  IADD3 R56, PT, PT, R93.reuse, 0x60, RZ ;  /* 0x000000605d387810 */ /* 0x040fe20007ffe0ff */
[C---:B------:R-:W-:Y:S01]  /*09f0*/  VIADD R14, R93.reuse, 0x40 ;  /* 0x000000405d0e7836 */ /* 0x040fe20000000000 */
[CC--:B------:R-:W-:Y:S01]  /*0a00*/  LEA.HI.SX32 R53, R93.reuse, R93.reuse, 0x1b ;  /* 0x0000005d5d357211 */ /* 0x0c0fe200078fdaff */
[----:B------:R-:W-:Y:S01]  /*0a10*/  VIADD R6, R93, 0x80 ;  /* 0x000000805d067836 */ /* 0x000fe20000000000 */
[----:B------:R-:W-:-:S02]  /*0a20*/  LEA.HI.SX32 R12, R12, R93, 0x1b ;  /* 0x0000005d0c0c7211 */ /* 0x000fc400078fdaff */
[-C--:B------:R-:W-:Y:S02]  /*0a30*/  LEA.HI.SX32 R14, R14, R93.reuse, 0x1b ;  /* 0x0000005d0e0e7211 */ /* 0x080fe400078fdaff */
[----:B------:R-:W-:Y:S02]  /*0a40*/  LEA.HI.SX32 R56, R56, R93, 0x1b ;  /* 0x0000005d38387211 */ /* 0x000fe400078fdaff */
[----:B------:R-:W-:Y:S02]  /*0a50*/  LEA R53, R53, UR4, 0x1 ;  /* 0x0000000435357c11 */ /* 0x000fe4000f8e08ff */
[----:B------:R-:W-:Y:S01]  /*0a60*/  LEA R61, R12, UR4, 0x1 ;  /* 0x000000040c3d7c11 */ /* 0x000fe2000f8e08ff */
[C---:B------:R-:W-:Y:S01]  /*0a70*/  VIADD R12, R93.reuse, 0xa0 ;  /* 0x000000a05d0c7836 */ /* 0x040fe20000000000 */
        /* <DEDUP_REMOVED lines=53> */
[----:B------:R0:W-:Y:S04]  /*0dd0*/  STS.U16 [R60+0x80], R13 ;  /* 0x0000800d3c007388 */ /* 0x0001e80000000400 */
[----:B----4-:R-:W-:Y:S04]  /*0de0*/  STS.U16 [R59+0xc0], R18 ;  /* 0x0000c0123b007388 */ /* 0x010fe80000000400 */
[----:B------:R-:W-:Y:S01]  /*0df0*/  STS.U16 [R58+0x100], R15 ;  /* 0x0001000f3a007388 */ /* 0x000fe20000000400 */
[----:B0-----:R-:W0:Y:S03]  /*0e00*/  LDC R13, c[0x0][0x38c] ;  /* 0x0000e300ff0d7b82 */ /* 0x001e260000000800 */
        /* <DEDUP_REMOVED lines=17> */
[--C-:B------:R-:W-:Y:S01]  /*0f20*/  FADD.FTZ R91, R91, R22.reuse ;  /* 0x000000165b5b7221 */ /* 0x100fe20000010000 */
[----:B---3--:R-:W-:Y:S01]  /*0f30*/  SHF.L.U32 R17, R0, 0x10, RZ ;  /* 0x0000001000117819 */ /* 0x008fe200000006ff */
[----:B----4-:R-:W-:Y:S01]  /*0f40*/  IMAD.U32 R5, R5, 0x10000, RZ ;  /* 0x0001000005057824 */ /* 0x010fe200078e00ff */
[----:B------:R-:W-:Y:S01]  /*0f50*/  SHF.L.U32 R65, R16, 0x10, RZ ;  /* 0x0000001010417819 */ /* 0x000fe200000006ff */
        /* <DEDUP_REMOVED lines=44> */
.L_x_4457:
[----:B------:R-:W-:Y:S05]  /*1220*/  BSYNC.RECONVERGENT B0 ;  /* 0x0000000000007941 */ /* 0x000fea0003800200 */
.L_x_4456:
        /* <DEDUP_REMOVED lines=35> */
.L_x_4459:
[----:B------:R-:W-:Y:S05]  /*1460*/  BSYNC.RECONVERGENT B0 ;  /* 0x0000000000007941 */ /* 0x000fea0003800200 */
.L_x_4458:
        /* <DEDUP_REMOVED lines=40> */
.L_x_4461:
[----:B------:R-:W-:Y:S05]  /*16f0*/  BSYNC.RECONVERGENT B0 ;  /* 0x0000000000007941 */ /* 0x000fea0003800200 */
.L_x_4460:
        /* <DEDUP_REMOVED lines=32> */
.L_x_4463:
[----:B------:R-:W-:Y:S05]  /*1900*/  BSYNC.RECONVERGENT B0 ;  /* 0x0000000000007941 */ /* 0x000fea0003800200 */
.L_x_4462:
        /* <DEDUP_REMOVED lines=32> */
.L_x_4465:
[----:B------:R-:W-:Y:S05]  /*1b10*/  BSYNC.RECONVERGENT B0 ;  /* 0x0000000000007941 */ /* 0x000fea0003800200 */
.L_x_4464:
        /* <DEDUP_REMOVED lines=32> */
.L_x_4467:
[----:B------:R-:W-:Y:S05]  /*1d20*/  BSYNC.RECONVERGENT B0 ;  /* 0x0000000000007941 */ /* 0x000fea0003800200 */
.L_x_4466:
        /* <DEDUP_REMOVED lines=32> */
.L_x_4469:
[----:B------:R-:W-:Y:S05]  /*1f30*/  BSYNC.RECONVERGENT B0 ;  /* 0x0000000000007941 */ /* 0x000fea0003800200 */
.L_x_4468:
        /* <DEDUP_REMOVED lines=32> */
.L_x_4471:
[----:B------:R-:W-:Y:S05]  /*2140*/  BSYNC.RECONVERGENT B0 ;  /* 0x0000000000007941 */ /* 0x000fea0003800200 */
.L_x_4470:
        /* <DEDUP_REMOVED lines=21> */
[----:B------:R-:W-:Y:S01]  /*22a0*/  IMAD R77, R52, R13, RZ ;  /* 0x0000000d344d7224 */ /* 0x000fe200078e02ff */
[----:B------:R-:W-:Y:S01]  /*22b0*/  IADD3 R18, P0, PT, R30, R51, RZ ;  /* 0x000000331e127210 */ /* 0x000fe20007f1e0ff */
[----:B------:R-:W-:Y:S01]  /*22c0*/  FMUL.FTZ R84, R14, R92 ;  /* 0x0000005c0e547220 */ /* 0x000fe20000410000 */
[----:B------:R-:W-:Y:S01]  /*22d0*/  VIMNMX R13, PT, PT, R13, 0x1, !PT ;  /* 0x000000010d0d7848 */ /* 0x000fe20007fe0100 */
[----:B------:R-:W-:Y:S01]  /*22e0*/  FMUL.FTZ R83, R12, R91 ;  /* 0x0000005b0c537220 */ /* 0x000fe20000410000 */
[----:B------:R-:W-:Y:S01]  /*22f0*/  FMUL.FTZ R82, R82, R90 ;  /* 0x0000005a52527220 */ /* 0x000fe20000410000 */
[----:B------:R-:W1:Y:S01]  /*2300*/  LDC.64 R8, c[0x0][0x3c0] ;  /* 0x0000f000ff087b82 */ /* 0x000e620000000a00 */
[----:B------:R-:W-:Y:S01]  /*2310*/  FMUL.FTZ R80, R80, R88 ;  /* 0x0000005850507220 */ /* 0x000fe20000410000 */
[----:B------:R-:W-:Y:S01]  /*2320*/  FMUL.FTZ R79, R16, R87 ;  /* 0x00000057104f7220 */ /* 0x000fe20000410000 */
[----:B------:R-:W-:Y:S01]  /*2330*/  FMUL.FTZ R78, R78, R86 ;  /* 0x000000564e4e7220 */ /* 0x000fe20000410000 */
[----:B------:R-:W-:Y:S01]  /*2340*/  FMUL.FTZ R76, R76, R85 ;  /* 0x000000554c4c7220 */ /* 0x000fe20000410000 */
[----:B------:R-:W-:Y:S01]  /*2350*/  ISETP.GE.AND P1, PT, R39, R54, PT ;  /* 0x000000362700720c */ /* 0x000fe20003f26270 */
[----:B------:R-:W-:Y:S01]  /*2360*/  IMAD.MOV.U32 R74, RZ, RZ, R27 ;  /* 0x000000ffff4a7224 */ /* 0x000fe200078e001b */
[----:B------:R-:W-:Y:S01]  /*2370*/  MOV R75, R25 ;  /* 0x00000019004b7202 */ /* 0x000fe20000000f00 */
[----:B------:R-:W2:Y:S01]  /*2380*/  LDC.64 R10, c[0x0][0x3e0] ;  /* 0x0000f800ff0a7b82 */ /* 0x000ea20000000a00 */
[----:B------:R-:W-:Y:S01]  /*2390*/  MOV R73, R24 ;  /* 0x0000001800497202 */ /* 0x000fe20000000f00 */
[----:B------:R-:W-:Y:S01]  /*23a0*/  IMAD.MOV.U32 R72, RZ, RZ, R26 ;  /* 0x000000ffff487224 */ /* 0x000fe200078e001a */
[----:B------:R-:W-:Y:S01]  /*23b0*/  IADD3 R70, PT, PT, -R13, RZ, RZ ;  /* 0x000000ff0d467210 */ /* 0x000fe20007ffe1ff */
[----:B------:R-:W-:Y:S01]  /*23c0*/  IMAD.X R115, R3, 0x1, R31, P0 ;  /* 0x0000000103737824 */ /* 0x000fe200000e061f */
[----:B------:R-:W-:-:S03]  /*23d0*/  UIADD3 UR5, UPT, UPT, UR4, 0x240, URZ ;  /* 0x0000024004057890 */ /* 0x000fc6000fffe0ff */
[----:B------:R-:W3:Y:S01]  /*23e0*/  LDC.64 R4, c[0x0][0x480] ;  /* 0x00012000ff047b82 */ /* 0x000ee20000000a00 */
[----:B0-----:R-:W-:Y:S02]  /*23f0*/  SHF.L.U64.HI R7, R6, 0x2, R7 ;  /* 0x0000000206077819 */ /* 0x001fe40000010207 */
[----:B-1----:R-:W-:Y:S02]  /*2400*/  SHF.L.U64.HI R9, R8, 0x2, R9 ;  /* 0x0000000208097819 */ /* 0x002fe40000010209 */
[----:B--2---:R-:W-:-:S07]  /*2410*/  SHF.L.U64.HI R11, R10, 0x1, R11 ;  /* 0x000000010a0b7819 */ /* 0x004fce000001020b */
.L_x_4475:
[----:B------:R-:W-:Y:S01]  /*2420*/  ISETP.GE.AND P5, PT, R43, R54, PT ;  /* 0x000000362b00720c */ /* 0x000fe20003fa6270 */
[----:B0-----:R-:W-:Y:S01]  /*2430*/  IMAD.MOV.U32 R13, RZ, RZ, R115 ;  /* 0x000000ffff0d7224 */ /* 0x001fe200078e0073 */
[----:B------:R-:W-:-:S05]  /*2440*/  MOV R12, R18 ;  /* 0x00000012000c7202 */ /* 0x000fca0000000f00 */
[----:B------:R-:W2:Y:S06]  /*2450*/  @!P1 LDG.E.U16 R14, desc[UR16][R12.64+-0x100] ;  /* 0xffff00100c0e9981 */ /* 0x000eac000c1e1500 */
[----:B------:R-:W4:Y:S01]  /*2460*/  @!P5 LDG.E.U16 R15, desc[UR16][R12.64+-0xc0] ;  /* 0xffff40100c0fd981 */ /* 0x000f22000c1e1500 */
[-C--:B------:R-:W-:Y:S02]  /*2470*/  ISETP.GE.AND P4, PT, R44, R54.reuse, PT ;  /* 0x000000362c00720c */ /* 0x080fe40003f86270 */
[----:B------:R-:W-:Y:S02]  /*2480*/  CS2R R16, SRZ ;  /* 0x0000000000107805 */ /* 0x000fe4000001ff00 */
[----:B------:R-:W-:-:S02]  /*2490*/  ISETP.GE.AND P3, PT, R45, R54, PT ;  /* 0x000000362d00720c */ /* 0x000fc40003f66270 */
[-C--:B------:R-:W-:Y:S02]  /*24a0*/  ISETP.GE.AND P2, PT, R46, R54.reuse, PT ;  /* 0x000000362e00720c */ /* 0x080fe40003f46270 */
[-C--:B------:R-:W-:Y:S02]  /*24b0*/  ISETP.GE.AND P0, PT, R47, R54.reuse, PT ;  /* 0x000000362f00720c */ /* 0x080fe40003f06270 */
[----:B------:R-:W-:-:S03]  /*24c0*/  ISETP.GE.AND P6, PT, R49, R54, PT ;  /* 0x000000363100720c */ /* 0x000fc60003fc6270 */
[----:B------:R-:W5:Y:S04]  /*24d0*/  @!P4 LDG.E.U16 R18, desc[UR16][R12.64+-0x80] ;  /* 0xffff80100c12c981 */ /* 0x000f68000c1e1500 */
[----:B------:R-:W3:Y:S04]  /*24e0*/  @!P3 LDG.E.U16 R96, desc[UR16][R12.64+-0x40] ;  /* 0xffffc0100c60b981 */ /* 0x000ee8000c1e1500 */
[----:B------:R-:W3:Y:S04]  /*24f0*/  @!P2 LDG.E.U16 R95, desc[UR16][R12.64] ;  /* 0x000000100c5fa981 */ /* 0x000ee8000c1e1500 */
[----:B------:R-:W3:Y:S04]  /*2500*/  @!P0 LDG.E.U16 R98, desc[UR16][R12.64+0x40] ;  /* 0x000040100c628981 */ /* 0x000ee8000c1e1500 */
[----:B------:R-:W3:Y:S01]  /*2510*/  @!P6 LDG.E.U16 R100, desc[UR16][R12.64+0xc0] ;  /* 0x0000c0100c64e981 */ /* 0x000ee2000c1e1500 */
[----:B--2---:R-:W-:-:S04]  /*2520*/  @!P1 PRMT R16, R14, 0x5410, RZ ;  /* 0x000054100e109816 */ /* 0x004fc800000000ff */
[----:B----4-:R-:W-:Y:S02]  /*2530*/  @!P5 PRMT R16, R16, 0x5410, R15 ;  /* 0x000054101010d816 */ /* 0x010fe4000000000f */
[----:B------:R-:W-:Y:S01]  /*2540*/  ISETP.GE.AND P5, PT, R48, R54, PT ;  /* 0x000000363000720c */ /* 0x000fe20003fa6270 */
[----:B------:R-:W-:Y:S01]  /*2550*/  IMAD.MOV.U32 R15, RZ, RZ, R72 ;  /* 0x000000ffff0f7224 */ /* 0x000fe200078e0048 */
[----:B------:R-:W-:-:S05]  /*2560*/  MOV R14, R73 ;  /* 0x00000049000e7202 */ /* 0x000fca0000000f00 */
[----:B------:R0:W2:Y:S06]  /*2570*/  LDG.E R102, desc[UR16][R14.64] ;  /* 0x000000100e667981 */ /* 0x0000ac000c1e1900 */
[----:B------:R-:W4:Y:S01]  /*2580*/  @!P5 LDG.E.U16 R99, desc[UR16][R12.64+0x80] ;  /* 0x000080100c63d981 */ /* 0x000f22000c1e1500 */
[----:B-----5:R-:W-:Y:S01]  /*2590*/  @!P4 PRMT R17, R18, 0x5410, RZ ;  /* 0x000054101211c816 */ /* 0x020fe200000000ff */
[----:B------:R-:W-:-:S03]  /*25a0*/  HFMA2 R19, -RZ, RZ, 0, 0 ;  /* 0x00000000ff137431 */ /* 0x000fc600000001ff */
[----:B---3--:R-:W-:Y:S02]  /*25b0*/  @!P3 PRMT R17, R17, 0x5410, R96 ;  /* 0x000054101111b816 */ /* 0x008fe40000000060 */
[----:B0-----:R-:W-:Y:S02]  /*25c0*/  PRMT R15, R16, 0x7632, R15 ;  /* 0x00007632100f7816 */ /* 0x001fe4000000000f */
[----:B------:R-:W-:Y:S01]  /*25d0*/  @!P2 PRMT R19, R95, 0x5410, RZ ;  /* 0x000054105f13a816 */ /* 0x000fe200000000ff */
[----:B------:R-:W-:Y:S01]  /*25e0*/  STS.U16 [R53], R16 ;  /* 0x0000001035007388 */ /* 0x000fe20000000400 */
[----:B------:R-:W-:Y:S01]  /*25f0*/  PRMT R18, R17, 0x7632, R18 ;  /* 0x0000763211127816 */ /* 0x000fe20000000012 */
[----:B------:R-:W-:Y:S01]  /*2600*/  IMAD.MOV.U32 R97, RZ, RZ, RZ ;  /* 0x000000ffff617224 */ /* 0x000fe200078e00ff */
[----:B------:R-:W-:Y:S01]  /*2610*/  @!P0 PRMT R19, R19, 0x5410, R98 ;  /* 0x0000541013138816 */ /* 0x000fe20000000062 */
[----:B------:R0:W-:Y:S04]  /*2620*/  STS.U16 [R61+0x40], R15 ;  /* 0x0000400f3d007388 */ /* 0x0001e80000000400 */
[----:B------:R-:W-:Y:S01]  /*2630*/  STS.U16 [R60+0x80], R17 ;  /* 0x000080113c007388 */ /* 0x000fe20000000400 */
[----:B------:R-:W-:-:S03]  /*2640*/  PRMT R14, R19, 0x7632, R14 ;  /* 0x00007632130e7816 */ /* 0x000fc6000000000e */
[----:B------:R-:W-:Y:S01]  /*2650*/  STS.U16 [R59+0xc0], R18 ;  /* 0x0000c0123b007388 */ /* 0x000fe20000000400 */
[----:B0-----:R-:W-:-:S03]  /*2660*/  IMAD.MOV.U32 R15, RZ, RZ, R74 ;  /* 0x000000ffff0f7224 */ /* 0x001fc600078e004a */
[----:B------:R-:W-:Y:S04]  /*2670*/  STS.U16 [R58+0x100], R19 ;  /* 0x000100133a007388 */ /* 0x000fe80000000400 */
[----:B------:R0:W-:Y:S01]  /*2680*/  STS.U16 [R57+0x140], R14 ;  /* 0x0001400e39007388 */ /* 0x0001e20000000400 */
[-C--:B------:R-:W-:Y:S02]  /*2690*/  ISETP.GE.U32.AND P0, PT, R33, R54.reuse, PT ;  /* 0x000000362100720c */ /* 0x080fe40003f06070 */
[----:B0-----:R-:W-:Y:S02]  /*26a0*/  MOV R14, R75 ;  /* 0x0000004b000e7202 */ /* 0x001fe40000000f00 */
[-C--:B------:R-:W-:Y:S02]  /*26b0*/  ISETP.GE.U32.AND P2, PT, R29, R54.reuse, PT ;  /* 0x000000361d00720c */ /* 0x080fe40003f46070 */
[----:B------:R-:W-:-:S02]  /*26c0*/  ISETP.GE.U32.AND P4, PT, R34, R54, PT ;  /* 0x000000362200720c */ /* 0x000fc40003f86070 */
[----:B------:R-:W-:Y:S02]  /*26d0*/  FSEL R114, R83, RZ, !P0 ;  /* 0x000000ff53727208 */ /* 0x000fe40004000000 */
[----:B------:R-:W-:Y:S02]  /*26e0*/  FSEL R119, R84, RZ, !P2 ;  /* 0x000000ff54777208 */ /* 0x000fe40005000000 */
[----:B------:R-:W-:Y:S02]  /*26f0*/  FSEL R117, R82, RZ, !P4 ;  /* 0x000000ff52757208 */ /* 0x000fe40006000000 */
[----:B------:R-:W-:Y:S01]  /*2700*/  ISETP.GE.U32.AND P3, PT, R37, R54, PT ;  /* 0x000000362500720c */ /* 0x000fe20003f66070 */
[----:B------:R-:W0:Y:S01]  /*2710*/  S2UR UR6, SR_CgaCtaId ;  /* 0x00000000000679c3 */ /* 0x000e220000008800 */
[----:B------:R-:W-:Y:S01]  /*2720*/  UMOV UR4, 0x400 ;  /* 0x0000040000047882 */ /* 0x000fe20000000000 */
[----:B--2---:R-:W-:Y:S01]  /*2730*/  FMUL.FTZ R16, R102, 1.4426950216293334961 ;  /* 0x3fb8aa3b66107820 */ /* 0x004fe20000410000 */
[----:B----4-:R-:W-:-:S03]  /*2740*/  @!P5 PRMT R97, R99, 0x5410, RZ ;  /* 0x000054106361d816 */ /* 0x010fc600000000ff */
[----:B------:R-:W-:Y:S01]  /*2750*/  FMUL.FTZ R18, R16, R91 ;  /* 0x0000005b10127220 */ /* 0x000fe20000410000 */
[----:B------:R-:W-:-:S05]  /*2760*/  @!P6 PRMT R97, R97, 0x5410, R100 ;  /* 0x000054106161e816 */ /* 0x000fca0000000064 */
[----:B------:R-:W1:Y:S01]  /*2770*/  MUFU.EX2 R18, R18 ;  /* 0x0000001200127308 */ /* 0x000e620000000800 */
[----:B------:R-:W-:Y:S01]  /*2780*/  PRMT R95, R97, 0x7632, R95 ;  /* 0x00007632615f7816 */ /* 0x000fe2000000005f */
[----:B------:R-:W-:Y:S01]  /*2790*/  STS.U16 [R56+0x180], R97 ;  /* 0x0001806138007388 */ /* 0x000fe20000000400 */
[----:B------:R-:W-:-:S03]  /*27a0*/  FMUL.FTZ R19, R16, R90 ;  /* 0x0000005a10137220 */ /* 0x000fc60000410000 */
[----:B------:R2:W-:Y:S01]  /*27b0*/  STS.U16 [R55+0x1c0], R95 ;  /* 0x0001c05f37007388 */ /* 0x0005e20000000400 */
[----:B------:R-:W-:-:S03]  /*27c0*/  NOP ;  /* 0x0000000000007918 */ /* 0x000fc60000000000 */
[----:B------:R3:W4:Y:S01]  /*27d0*/  LDG.E R101, desc[UR16][R14.64] ;  /* 0x000000100e657981 */ /* 0x000722000c1e1900 */
[----:B------:R-:W5:Y:S01]  /*27e0*/  MUFU.EX2 R19, R19 ;  /* 0x0000001300137308 */ /* 0x000f620000000800 */
[----:B-1----:R-:W-:Y:S01]  /*27f0*/  FSEL R115, R18, 1, !P0 ;  /* 0x3f80000012737808 */ /* 0x002fe20004000000 */
[C---:B------:R-:W-:Y:S01]  /*2800*/  FMUL.FTZ R17, R16.reuse, R92 ;  /* 0x0000005c10117220 */ /* 0x040fe20000410000 */
[----:B--2---:R-:W-:Y:S01]  /*2810*/  FMUL.FTZ R95, R16, R86 ;  /* 0x00000056105f7220 */ /* 0x004fe20000410000 */
[-C--:B------:R-:W-:Y:S01]  /*2820*/  ISETP.GE.U32.AND P5, PT, R35, R54.reuse, PT ;  /* 0x000000362300720c */ /* 0x080fe20003fa6070 */
[----:B0-----:R-:W-:Y:S01]  /*2830*/  ULEA UR4, UR6, UR4, 0x18 ;  /* 0x0000000406047291 */ /* 0x001fe2000f8ec0ff */
[----:B------:R-:W-:Y:S01]  /*2840*/  ISETP.GE.U32.AND P6, PT, R36, R54, PT ;  /* 0x000000362400720c */ /* 0x000fe20003fc6070 */
[----:B------:R-:W-:Y:S01]  /*2850*/  LDS.U16 R105, [R63+0x2] ;  /* 0x000002003f697984 */ /* 0x000fe20000000400 */
[C---:B---3--:R-:W-:Y:S01]  /*2860*/  FMUL.FTZ R14, R16.reuse, R89 ;  /* 0x00000059100e7220 */ /* 0x048fe20000410000 */
[C---:B------:R-:W-:Y:S01]  /*2870*/  FMUL.FTZ R15, R16.reuse, R88 ;  /* 0x00000058100f7220 */ /* 0x040fe20000410000 */
[C---:B------:R-:W-:Y:S01]  /*2880*/  FMUL.FTZ R18, R16.reuse, R87 ;  /* 0x0000005710127220 */ /* 0x040fe20000410000 */
[----:B------:R-:W-:Y:S01]  /*2890*/  FSEL R100, R79, RZ, !P3 ;  /* 0x000000ff4f647208 */ /* 0x000fe20005800000 */
[----:B------:R-:W-:Y:S02]  /*28a0*/  LDS.U16 R106, [R63+0x4] ;  /* 0x000004003f6a7984 */ /* 0x000fe40000000400 */
[----:B------:R-:W0:Y:S02]  /*28b0*/  MUFU.EX2 R14, R14 ;  /* 0x0000000e000e7308 */ /* 0x000e240000000800 */
[----:B------:R-:W-:Y:S02]  /*28c0*/  LDS.U16 R107, [R63+0x6] ;  /* 0x000006003f6b7984 */ /* 0x000fe40000000400 */
[----:B------:R-:W1:Y:S01]  /*28d0*/  MUFU.EX2 R15, R15 ;  /* 0x0000000f000f7308 */ /* 0x000e620000000800 */
[----:B------:R-:W-:Y:S01]  /*28e0*/  FMUL.FTZ R16, R16, R85 ;  /* 0x0000005510107220 */ /* 0x000fe20000410000 */
[----:B-----5:R-:W-:Y:S01]  /*28f0*/  FSEL R116, R19, 1, !P4 ;  /* 0x3f80000013747808 */ /* 0x020fe20006000000 */
[----:B------:R-:W-:Y:S01]  /*2900*/  LDS.U16 R108, [R63+0x8] ;  /* 0x000008003f6c7984 */ /* 0x000fe20000000400 */
[----:B------:R-:W2:Y:S01]  /*2910*/  MUFU.EX2 R18, R18 ;  /* 0x0000001200127308 */ /* 0x000ea20000000800 */
[----:B------:R-:W-:Y:S01]  /*2920*/  FFMA.FTZ R19, R119, R115, R114 ;  /* 0x0000007377137223 */ /* 0x000fe20000010072 */
[----:B------:R-:W-:Y:S01]  /*2930*/  FSEL R112, R81, RZ, !P5 ;  /* 0x000000ff51707208 */ /* 0x000fe20006800000 */
[----:B------:R-:W-:Y:S01]  /*2940*/  LDS.U16 R109, [R63+0xa] ;  /* 0x00000a003f6d7984 */ /* 0x000fe20000000400 */
[----:B------:R-:W3:Y:S01]  /*2950*/  MUFU.EX2 R17, R17 ;  /* 0x0000001100117308 */ /* 0x000ee20000000800 */
[----:B------:R-:W-:Y:S01]  /*2960*/  FFMA.FTZ R19, R116, R19, R117 ;  /* 0x0000001374137223 */ /* 0x000fe20000010075 */
[----:B0-----:R-:W-:Y:S01]  /*2970*/  FSEL R113, R14, 1, !P5 ;  /* 0x3f8000000e717808 */ /* 0x001fe20006800000 */
[----:B------:R-:W-:Y:S01]  /*2980*/  LDS.U16 R110, [R63+0xc] ;  /* 0x00000c003f6e7984 */ /* 0x000fe20000000400 */
[----:B------:R-:W0:Y:S01]  /*2990*/  MUFU.EX2 R95, R95 ;  /* 0x0000005f005f7308 */ /* 0x000e220000000800 */
[----:B------:R-:W-:-:S02]  /*29a0*/  FSEL R102, R80, RZ, !P6 ;  /* 0x000000ff50667208 */ /* 0x000fc40007000000 */
[----:B------:R-:W-:Y:S01]  /*29b0*/  LDS.U16 R111, [R63+0xe] ;  /* 0x00000e003f6f7984 */ /* 0x000fe20000000400 */
[----:B------:R-:W5:Y:S01]  /*29c0*/  MUFU.EX2 R16, R16 ;  /* 0x0000001000107308 */ /* 0x000f620000000800 */
[----:B-1----:R-:W-:Y:S01]  /*29d0*/  FSEL R103, R15, 1, !P6 ;  /* 0x3f8000000f677808 */ /* 0x002fe20007000000 */
[----:B------:R-:W-:Y:S01]  /*29e0*/  FFMA.FTZ R19, R113, R19, R112 ;  /* 0x0000001371137223 */ /* 0x000fe20000010070 */
[-C--:B------:R-:W-:Y:S02]  /*29f0*/  ISETP.GE.U32.AND P0, PT, R38, R54.reuse, PT ;  /* 0x000000362600720c */ /* 0x080fe40003f06070 */
[----:B--2---:R-:W-:Y:S01]  /*2a00*/  FSEL R99, R18, 1, !P3 ;  /* 0x3f80000012637808 */ /* 0x004fe20005800000 */
[----:B------:R-:W-:Y:S01]  /*2a10*/  FFMA.FTZ R19, R103, R19, R102 ;  /* 0x0000001367137223 */ /* 0x000fe20000010066 */
[----:B------:R-:W-:Y:S02]  /*2a20*/  ISETP.GE.U32.AND P4, PT, R40, R54, PT ;  /* 0x000000362800720c */ /* 0x000fe40003f86070 */
[----:B---3--:R-:W-:Y:S01]  /*2a30*/  FSEL R118, R17, 1, !P2 ;  /* 0x3f80000011767808 */ /* 0x008fe20005000000 */
[----:B------:R-:W-:Y:S01]  /*2a40*/  FFMA.FTZ R19, R99, R19, R100 ;  /* 0x0000001363137223 */ /* 0x000fe20000010064 */
[----:B------:R-:W-:-:S02]  /*2a50*/  FSEL R98, R78, RZ, !P0 ;  /* 0x000000ff4e627208 */ /* 0x000fc40004000000 */
[----:B0-----:R-:W-:Y:S01]  /*2a60*/  FSEL R97, R95, 1, !P0 ;  /* 0x3f8000005f617808 */ /* 0x001fe20004000000 */
[----:B------:R-:W-:Y:S01]  /*2a70*/  FMUL.FTZ R15, R118, R115 ;  /* 0x00000073760f7220 */ /* 0x000fe20000410000 */
[----:B------:R-:W-:Y:S02]  /*2a80*/  FSEL R96, R76, RZ, !P4 ;  /* 0x000000ff4c607208 */ /* 0x000fe40006000000 */
[----:B-----5:R-:W-:Y:S01]  /*2a90*/  FSEL R95, R16, 1, !P4 ;  /* 0x3f800000105f7808 */ /* 0x020fe20006000000 */
        /* <DEDUP_REMOVED lines=72> */
[----:B------:R-:W-:Y:S01]  /*2f20*/  BSSY.RECONVERGENT B0, `(.L_x_4473) ;  /* 0x0000016000007945 */ /* 0x000fe20003800200 */
[----:B------:R-:W-:Y:S01]  /*2f30*/  IMAD.U32 R110, R110, 0x10000, RZ ;  /* 0x000100006e6e7824 */ /* 0x000fe200078e00ff */
[----:B------:R-:W-:Y:S01]  /*2f40*/  IADD3.X R115, PT, PT, R13, R11, RZ, P2, !PT ;  /* 0x0000000b0d737210 */ /* 0x000fe200017fe4ff */
[-C--:B----4-:R-:W-:Y:S01]  /*2f50*/  FMUL.FTZ R104, R104, R101.reuse ;  /* 0x0000006568687220 */ /* 0x090fe20000410000 */
        /* <DEDUP_REMOVED lines=18> */
.L_x_4474:
[----:B------:R-:W-:Y:S05]  /*3080*/  BSYNC.RECONVERGENT B0 ;  /* 0x0000000000007941 */ /* 0x000fea0003800200 */
.L_x_4473:
[----:B------:R-:W-:Y:S02]  /*3090*/  VIADD R70, R70, 0x1 ;  /* 0x0000000146467836 */ /* 0x000fe40000000000 */
[----:B------:R-:W-:Y:S01]  /*30a0*/  FFMA.FTZ R100, R99, R103, R100 ;  /* 0x0000006763647223 */ /* 0x000fe20000010064 */
[----:B------:R-:W-:Y:S01]  /*30b0*/  LEA R75, P3, R8, R75, 0x2 ;  /* 0x0000004b084b7211 */ /* 0x000fe200078610ff */
[----:B------:R-:W-:Y:S01]  /*30c0*/  UIADD3 UR5, UPT, UPT, UR5, 0x8, URZ ;  /* 0x0000000805057890 */ /* 0x000fe2000fffe0ff */
[----:B------:R-:W-:Y:S01]  /*30d0*/  LEA R73, P2, R6, R73, 0x2 ;  /* 0x0000004906497211 */ /* 0x000fe200078410ff */
[----:B------:R-:W-:Y:S01]  /*30e0*/  FFMA.FTZ R97, R97, R100, R98 ;  /* 0x0000006461617223 */ /* 0x000fe20000010062 */
[----:B------:R-:W-:Y:S01]  /*30f0*/  ISETP.NE.AND P0, PT, R70, RZ, PT ;  /* 0x000000ff4600720c */ /* 0x000fe20003f05270 */
        /* <DEDUP_REMOVED lines=10> */
[----:B------:R-:W-:Y:S01]  /*31a0*/  IMAD.X R74, R74, 0x1, R9, P3 ;  /* 0x000000014a4a7824 */ /* 0x000fe200018e0609 */
[----:B------:R-:W-:Y:S01]  /*31b0*/  IADD3 R77, PT, PT, R77, 0x1, RZ ;  /* 0x000000014d4d7810 */ /* 0x000fe20007ffe0ff */
[----:B------:R-:W-:Y:S06]  /*31c0*/  @P0 BRA `(.L_x_4475) ;  /* 0xfffffff000940947 */ /* 0x000fec000383ffff */
.L_x_4472:
[----:B------:R-:W-:Y:S01]  /*31d0*/  BAR.SYNC.DEFER_BLOCKING 0x0 ;  /* 0x0000000000007b1d */ /* 0x000fe20000010000 */
[----:B------:R-:W-:Y:S01]  /*31e0*/  F2FP.BF16.F32.PACK_AB R4, R71, R68 ;  /* 0x000000444704723e */ /* 0x000fe200000010ff */
[----:B------:R-:W-:Y:S01]  /*31f0*/  IMAD.MOV.U32 R95, RZ, RZ, RZ ;  /* 0x000000ffff5f7224 */ /* 0x000fe200078e00ff */
[----:B------:R-:W-:Y:S02]  /*3200*/  ISETP.NE.AND P0, PT, R23, RZ, PT ;  /* 0x000000ff1700720c */ /* 0x000fe40003f05270 */
[C---:B------:R-:W-:Y:S01]  /*3210*/  PRMT R7, R4.reuse, 0x7610, R7 ;  /* 0x0000761004077816 */ /* 0x040fe20000000007 */
[----:B------:R-:W1:Y:S01]  /*3220*/  LDCU.64 UR8, c[0x0][0x478] ;  /* 0x00008f00ff0877ac */ /* 0x000e620008000a00 */
[----:B------:R-:W-:Y:S02]  /*3230*/  PRMT R8, R4, 0x7632, R8 ;  /* 0x0000763204087816 */ /* 0x000fe40000000008 */
[----:B------:R-:W-:Y:S02]  /*3240*/  F2FP.BF16.F32.PACK_AB R5, R65, R66 ;  /* 0x000000424105723e */ /* 0x000fe400000010ff */
[----:B------:R-:W-:-:S02]  /*3250*/  F2FP.BF16.F32.PACK_AB R4, R67, R62 ;  /* 0x0000003e4304723e */ /* 0x000fc400000010ff */
[----:B------:R-:W-:Y:S02]  /*3260*/  F2FP.BF16.F32.PACK_AB R6, R69, R64 ;  /* 0x000000404506723e */ /* 0x000fe400000010ff */
[----:B------:R-:W-:Y:S02]  /*3270*/  PRMT R10, R5, 0x7632, R10 ;  /* 0x00007632050a7816 */ /* 0x000fe4000000000a */
[----:B------:R-:W-:Y:S02]  /*3280*/  PRMT R11, R4, 0x7632, R11 ;  /* 0x00007632040b7816 */ /* 0x000fe4000000000b */
[----:B0-----:R-:W-:Y:S01]  /*3290*/  PRMT R12, R6, 0x7632, R12 ;  /* 0x00007632060c7816 */ /* 0x001fe2000000000c */
[----:B------:R-:W-:Y:S04]  /*32a0*/  STS.U16 [R63], R7 ;  /* 0x000000073f007388 */ /* 0x000fe80000000400 */
[----:B------:R0:W-:Y:S04]  /*32b0*/  STS.U16 [R63+0x2], R8 ;  /* 0x000002083f007388 */ /* 0x0001e80000000400 */
[----:B------:R-:W-:Y:S04]  /*32c0*/  STS.U16 [R63+0x4], R5 ;  /* 0x000004053f007388 */ /* 0x000fe80000000400 */
[----:B------:R-:W-:Y:S01]  /*32d0*/  STS.U16 [R63+0x6], R10 ;  /* 0x0000060a3f007388 */ /* 0x000fe20000000400 */
[----:B0-----:R-:W0:Y:S03]  /*32e0*/  LDC.64 R8, c[0x0][0x420] ;  /* 0x00010800ff087b82 */ /* 0x001e260000000a00 */
[----:B------:R2:W-:Y:S04]  /*32f0*/  STS.U16 [R63+0x8], R4 ;  /* 0x000008043f007388 */ /* 0x0005e80000000400 */
[----:B------:R-:W-:Y:S04]  /*3300*/  STS.U16 [R63+0xa], R11 ;  /* 0x00000a0b3f007388 */ /* 0x000fe80000000400 */
[----:B------:R3:W-:Y:S01]  /*3310*/  STS.U16 [R63+0xc], R6 ;  /* 0x00000c063f007388 */ /* 0x0007e20000000400 */
[----:B--2---:R-:W2:Y:S03]  /*3320*/  LDC.64 R4, c[0x0][0x410] ;  /* 0x00010400ff047b82 */ /* 0x004ea60000000a00 */
[----:B------:R-:W-:Y:S01]  /*3330*/  STS.U16 [R63+0xe], R12 ;  /* 0x00000e0c3f007388 */ /* 0x000fe20000000400 */
[----:B------:R-:W-:-:S03]  /*3340*/  NOP ;  /* 0x0000000000007918 */ /* 0x000fc60000000000 */
[----:B------:R-:W-:Y:S01]  /*3350*/  LDS.U16 R13, [R53] ;  /* 0x00000000350d7984 */ /* 0x000fe20000000400 */
[----:B---3--:R-:W3:Y:S01]  /*3360*/  LDC.64 R6, c[0x0][0x428] ;  /* 0x00010a00ff067b82 */ /* 0x008ee20000000a00 */
[----:B0-----:R-:W-:Y:S02]  /*3370*/  IMAD.WIDE.U32 R10, R8, UR18, R94 ;  /* 0x00000012080a7c25 */ /* 0x001fe4000f8e005e */
[----:B------:R-:W-:Y:S02]  /*3380*/  LDS.U16 R15, [R61+0x40] ;  /* 0x000040003d0f7984 */ /* 0x000fe40000000400 */
[----:B------:R-:W-:Y:S02]  /*3390*/  IMAD R11, R9, UR18, R11 ;  /* 0x00000012090b7c24 */ /* 0x000fe4000f8e020b */
[----:B------:R-:W-:Y:S01]  /*33a0*/  LDS.U16 R17, [R60+0x80] ;  /* 0x000080003c117984 */ /* 0x000fe20000000400 */
[----:B------:R-:W0:Y:S03]  /*33b0*/  LDC.64 R8, c[0x0][0x418] ;  /* 0x00010600ff087b82 */ /* 0x000e260000000a00 */
[----:B------:R-:W-:Y:S04]  /*33c0*/  LDS.U16 R19, [R59+0xc0] ;  /* 0x0000c0003b137984 */ /* 0x000fe80000000400 */
[----:B------:R-:W-:Y:S04]  /*33d0*/  LDS.U16 R73, [R58+0x100] ;  /* 0x000100003a497984 */ /* 0x000fe80000000400 */
[----:B------:R-:W-:Y:S04]  /*33e0*/  LDS.U16 R75, [R57+0x140] ;  /* 0x00014000394b7984 */ /* 0x000fe80000000400 */
[----:B------:R-:W-:Y:S01]  /*33f0*/  LDS.U16 R77, [R56+0x180] ;  /* 0x00018000384d7984 */ /* 0x000fe20000000400 */
[----:B---3--:R-:W-:-:S03]  /*3400*/  IMAD.WIDE.U32 R10, R20, R6, R10 ;  /* 0x00000006140a7225 */ /* 0x008fc600078e000a */
[----:B------:R-:W-:Y:S01]  /*3410*/  LDS.U16 R79, [R55+0x1c0] ;  /* 0x0001c000374f7984 */ /* 0x000fe20000000400 */
[----:B------:R-:W-:Y:S01]  /*3420*/  IMAD R14, R20, R7, R11 ;  /* 0x00000007140e7224 */ /* 0x000fe200078e020b */
[----:B------:R-:W-:Y:S01]  /*3430*/  IADD3 R7, P1, PT, R39, R10, RZ ;  /* 0x0000000a27077210 */ /* 0x000fe20007f3e0ff */
[----:B--2---:R-:W-:Y:S01]  /*3440*/  IMAD.WIDE.U32 R10, R4, UR18, R94 ;  /* 0x00000012040a7c25 */ /* 0x004fe2000f8e005e */
[----:B------:R-:W-:Y:S02]  /*3450*/  @!P0 STS [UR4+0x210], R54 ;  /* 0x00021036ff008988 */ /* 0x000fe40008000804 */
[----:B------:R-:W-:Y:S01]  /*3460*/  IADD3.X R14, PT, PT, RZ, R14, RZ, P1, !PT ;  /* 0x0000000eff0e7210 */ /* 0x000fe20000ffe4ff */
[----:B------:R-:W-:Y:S01]  /*3470*/  IMAD R11, R5, UR18, R11 ;  /* 0x00000012050b7c24 */ /* 0x000fe2000f8e020b */
[----:B------:R-:W-:Y:S01]  /*3480*/  BAR.SYNC.DEFER_BLOCKING 0x0 ;  /* 0x0000000000007b1d */ /* 0x000fe20000010000 */
[----:B-1----:R-:W-:Y:S01]  /*3490*/  LEA R6, P3, R7, UR8, 0x1 ;  /* 0x0000000807067c11 */ /* 0x002fe2000f8608ff */
[----:B0-----:R-:W-:Y:S01]  /*34a0*/  IMAD.WIDE.U32 R10, R20, R8, R10 ;  /* 0x00000008140a7225 */ /* 0x001fe200078e000a */
[----:B------:R-:W-:-:S02]  /*34b0*/  PRMT R8, RZ, 0x7610, R8 ;  /* 0x00007610ff087816 */ /* 0x000fc40000000008 */
[----:B------:R-:W-:Y:S01]  /*34c0*/  LEA.HI.X R7, R7, UR9, R14, 0x1, P3 ;  /* 0x0000000907077c11 */ /* 0x000fe200098f0c0e */
[----:B------:R-:W0:Y:S01]  /*34d0*/  LDCU.64 UR8, c[0x0][0x488] ;  /* 0x00009100ff0877ac */ /* 0x000e220008000a00 */
[----:B------:R-:W-:Y:S01]  /*34e0*/  IMAD R5, R20, R9, R11 ;  /* 0x0000000914057224 */ /* 0x000fe200078e020b */
        /* <DEDUP_REMOVED lines=16> */
[-C--:B------:R-:W-:Y:S01]  /*35f0*/  ISETP.GE.AND P5, PT, R46, R54.reuse, PT ;  /* 0x000000362e00720c */ /* 0x080fe20003fa6270 */
[----:B------:R-:W-:Y:S01]  /*3600*/  IMAD.X R5, RZ, RZ, R5, P4 ;  /* 0x000000ffff057224 */ /* 0x000fe200020e0605 */
[C---:B0-----:R-:W-:Y:S01]  /*3610*/  LEA R4, P4, R10.reuse, UR8, 0x1 ;  /* 0x000000080a047c11 */ /* 0x041fe2000f8808ff */
[----:B------:R-:W-:Y:S01]  /*3620*/  @!P6 STG.E.U16 desc[UR16][R6.64+0x140], R75 ;  /* 0x0001404b0600e986 */ /* 0x000fe2000c101510 */
[-C--:B------:R-:W-:Y:S02]  /*3630*/  ISETP.GE.AND P6, PT, R45, R54.reuse, PT ;  /* 0x000000362d00720c */ /* 0x080fe40003fc6270 */
[----:B------:R-:W-:Y:S01]  /*3640*/  LEA.HI.X R5, R10, UR9, R5, 0x1, P4 ;  /* 0x000000090a057c11 */ /* 0x000fe2000a0f0c05 */
[----:B------:R-:W-:Y:S01]  /*3650*/  @!P2 STG.E.U16 desc[UR16][R6.64+0x180], R77 ;  /* 0x0001804d0600a986 */ /* 0x000fe2000c101510 */
[-C--:B------:R-:W-:Y:S02]  /*3660*/  ISETP.GE.AND P2, PT, R43, R54.reuse, PT ;  /* 0x000000362b00720c */ /* 0x080fe40003f46270 */
[----:B------:R-:W-:Y:S01]  /*3670*/  PRMT R10, RZ, 0x7610, R10 ;  /* 0x00007610ff0a7816 */ /* 0x000fe2000000000a */
[----:B------:R0:W-:Y:S01]  /*3680*/  @!P1 STG.E.U16 desc[UR16][R6.64+0x1c0], R79 ;  /* 0x0001c04f06009986 */ /* 0x0001e2000c101510 */
[-C--:B------:R-:W-:Y:S01]  /*3690*/  ISETP.GE.AND P1, PT, R44, R54.reuse, PT ;  /* 0x000000362c00720c */ /* 0x080fe20003f26270 */
[----:B------:R-:W-:Y:S01]  /*36a0*/  BAR.SYNC.DEFER_BLOCKING 0x0 ;  /* 0x0000000000007b1d */ /* 0x000fe20000010000 */
[----:B------:R-:W-:-:S02]  /*36b0*/  ISETP.GE.AND P4, PT, R47, R54, PT ;  /* 0x000000362f00720c */ /* 0x000fc40003f86270 */
[----:B------:R-:W-:Y:S02]  /*36c0*/  PRMT R9, RZ, 0x7610, R9 ;  /* 0x00007610ff097816 */ /* 0x000fe40000000009 */
        /* <DEDUP_REMOVED lines=14> */
[----:B------:R-:W-:-:S03]  /*37b0*/  VIADD R52, R52, 0x1 ;  /* 0x0000000134347836 */ /* 0x000fc60000000000 */
        /* <DEDUP_REMOVED lines=17> */
[----:B0-----:R-:W-:Y:S01]  /*38d0*/  SHF.L.U32 R13, R13, 0x10, RZ ;  /* 0x000000100d0d7819 */ /* 0x001fe200000006ff */
[----:B-1----:R-:W-:-:S04]  /*38e0*/  IMAD.U32 R4, R4, 0x10000, RZ ;  /* 0x0001000004047824 */ /* 0x002fc800078e00ff */
[----:B------:R-:W-:Y:S01]  /*38f0*/  FMUL.FTZ R0, R13, -1.4426950216293334961 ;  /* 0xbfb8aa3b0d007820 */ /* 0x000fe20000410000 */
[----:B--2---:R-:W-:Y:S01]  /*3900*/  SHF.L.U32 R11, R5, 0x10, RZ ;  /* 0x00000010050b7819 */ /* 0x004fe200000006ff */
[----:B------:R-:W-:-:S04]  /*3910*/  FMUL.FTZ R5, R4, -1.4426950216293334961 ;  /* 0xbfb8aa3b04057820 */ /* 0x000fc80000410000 */
[----:B------:R-:W0:Y:S01]  /*3920*/  MUFU.EX2 R0, R0 ;  /* 0x0000000000007308 */ /* 0x000e220000000800 */
[----:B---3--:R-:W-:Y:S02]  /*3930*/  IMAD.U32 R12, R8, 0x10000, RZ ;  /* 0x00010000080c7824 */ /* 0x008fe400078e00ff */
[----:B------:R-:W-:Y:S01]  /*3940*/  FMUL.FTZ R8, R11, -1.4426950216293334961 ;  /* 0xbfb8aa3b0b087820 */ /* 0x000fe20000410000 */
[----:B------:R-:W1:Y:S01]  /*3950*/  MUFU.EX2 R5, R5 ;  /* 0x0000000500057308 */ /* 0x000e620000000800 */
[----:B----4-:R-:W-:-:S04]  /*3960*/  IMAD.U32 R17, R10, 0x10000, RZ ;  /* 0x000100000a117824 */ /* 0x010fc800078e00ff */
[----:B------:R-:W2:Y:S01]  /*3970*/  MUFU.EX2 R8, R8 ;  /* 0x0000000800087308 */ /* 0x000ea20000000800 */
[----:B-----5:R-:W-:Y:S01]  /*3980*/  SHF.L.U32 R14, R7, 0x10, RZ ;  /* 0x00000010070e7819 */ /* 0x020fe200000006ff */
[----:B------:R-:W-:Y:S01]  /*3990*/  FMUL.FTZ R7, R12, -1.4426950216293334961 ;  /* 0xbfb8aa3b0c077820 */ /* 0x000fe20000410000 */
[----:B------:R-:W-:Y:S01]  /*39a0*/  FMUL.FTZ R18, R17, -1.4426950216293334961 ;  /* 0xbfb8aa3b11127820 */ /* 0x000fe20000410000 */
[----:B------:R-:W-:Y:S01]  /*39b0*/  SHF.L.U32 R16, R9, 0x10, RZ ;  /* 0x0000001009107819 */ /* 0x000fe200000006ff */
[----:B0-----:R-:W-:-:S03]  /*39c0*/  FADD.FTZ R0, R0, 1 ;  /* 0x3f80000000007421 */ /* 0x001fc60000010000 */
[----:B------:R-:W0:Y:S01]  /*39d0*/  MUFU.EX2 R7, R7 ;  /* 0x0000000700077308 */ /* 0x000e220000000800 */
[----:B------:R-:W-:Y:S02]  /*39e0*/  IMAD.U32 R15, R6, 0x10000, RZ ;  /* 0x00010000060f7824 */ /* 0x000fe400078e00ff */
[----:B------:R-:W-:Y:S01]  /*39f0*/  FMUL.FTZ R6, R14, -1.4426950216293334961 ;  /* 0xbfb8aa3b0e067820 */ /* 0x000fe20000410000 */
[----:B------:R-:W-:Y:S01]  /*3a00*/  FMUL.FTZ R10, R16, -1.4426950216293334961 ;  /* 0xbfb8aa3b100a7820 */ /* 0x000fe20000410000 */
[----:B------:R-:W3:Y:S01]  /*3a10*/  MUFU.EX2 R18, R18 ;  /* 0x0000001200127308 */ /* 0x000ee20000000800 */
[----:B------:R-:W-:Y:S01]  /*3a20*/  FMUL.FTZ R9, R15, -1.4426950216293334961 ;  /* 0xbfb8aa3b0f097820 */ /* 0x000fe20000410000 */
[----:B-1----:R-:W-:Y:S01]  /*3a30*/  FADD.FTZ R5, R5, 1 ;  /* 0x3f80000005057421 */ /* 0x002fe20000010000 */
[----:B--2---:R-:W-:Y:S01]  /*3a40*/  FADD.FTZ R8, R8, 1 ;  /* 0x3f80000008087421 */ /* 0x004fe20000010000 */
[----:B------:R-:W1:Y:S04]  /*3a50*/  MUFU.EX2 R6, R6 ;  /* 0x0000000600067308 */ /* 0x000e680000000800 */
[----:B------:R-:W2:Y:S01]  /*3a60*/  MUFU.EX2 R9, R9 ;  /* 0x0000000900097308 */ /* 0x000ea20000000800 */
[----:B0-----:R-:W-:-:S03]  /*3a70*/  FADD.FTZ R7, R7, 1 ;  /* 0x3f80000007077421 */ /* 0x001fc60000010000 */
[----:B------:R-:W0:Y:S01]  /*3a80*/  MUFU.EX2 R10, R10 ;  /* 0x0000000a000a7308 */ /* 0x000e220000000800 */
[----:B---3--:R-:W-:-:S03]  /*3a90*/  FADD.FTZ R18, R18, 1 ;  /* 0x3f80000012127421 */ /* 0x008fc60000010000 */
[----:B------:R-:W3:Y:S01]  /*3aa0*/  MUFU.RCP R0, R0 ;  /* 0x0000000000007308 */ /* 0x000ee20000001000 */
[----:B-1----:R-:W-:Y:S01]  /*3ab0*/  FADD.FTZ R6, R6, 1 ;  /* 0x3f80000006067421 */ /* 0x002fe20000010000 */
[----:B--2---:R-:W-:-:S06]  /*3ac0*/  FADD.FTZ R9, R9, 1 ;  /* 0x3f80000009097421 */ /* 0x004fcc0000010000 */
[----:B------:R-:W1:Y:S01]  /*3ad0*/  MUFU.RCP R5, R5 ;  /* 0x0000000500057308 */ /* 0x000e620000001000 */
[----:B0-----:R-:W-:-:S07]  /*3ae0*/  FADD.FTZ R10, R10, 1 ;  /* 0x3f8000000a0a7421 */ /* 0x001fce0000010000 */
[----:B------:R-:W0:Y:S01]  /*3af0*/  MUFU.RCP R7, R7 ;  /* 0x0000000700077308 */ /* 0x000e220000001000 */
[----:B---3--:R-:W-:-:S04]  /*3b00*/  FMUL.FTZ R13, R13, R0 ;  /* 0x000000000d0d7220 */ /* 0x008fc80000410000 */
[----:B------:R-:W-:-:S03]  /*3b10*/  FMUL.FTZ R13, R13, R68 ;  /* 0x000000440d0d7220 */ /* 0x000fc60000410000 */
[----:B------:R-:W2:Y:S01]  /*3b20*/  MUFU.RCP R8, R8 ;  /* 0x0000000800087308 */ /* 0x000ea20000001000 */
[----:B-1----:R-:W-:-:S04]  /*3b30*/  FMUL.FTZ R4, R4, R5 ;  /* 0x0000000504047220 */ /* 0x002fc80000410000 */
[----:B------:R-:W-:-:S03]  /*3b40*/  FMUL.FTZ R4, R4, R71 ;  /* 0x0000004704047220 */ /* 0x000fc60000410000 */
[----:B------:R1:W3:Y:S01]  /*3b50*/  MUFU.RCP R19, R6 ;  /* 0x0000000600137308 */ /* 0x0002e20000001000 */
[----:B0-----:R-:W-:Y:S01]  /*3b60*/  FMUL.FTZ R12, R12, R7 ;  /* 0x000000070c0c7220 */ /* 0x001fe20000410000 */
[----:B------:R-:W-:Y:S01]  /*3b70*/  F2FP.BF16.F32.PACK_AB R13, R4, R13 ;  /* 0x0000000d040d723e */ /* 0x000fe200000010ff */
[----:B------:R-:W-:Y:S02]  /*3b80*/  BAR.SYNC.DEFER_BLOCKING 0x0 ;  /* 0x0000000000007b1d */ /* 0x000fe40000010000 */
[----:B------:R-:W-:Y:S01]  /*3b90*/  FMUL.FTZ R12, R12, R65 ;  /* 0x000000410c0c7220 */ /* 0x000fe20000410000 */
[----:B-1----:R-:W-:-:S03]  /*3ba0*/  PRMT R6, R13, 0x7632, R6 ;  /* 0x000076320d067816 */ /* 0x002fc60000000006 */
[----:B------:R-:W0:Y:S01]  /*3bb0*/  MUFU.RCP R70, R9 ;  /* 0x0000000900467308 */ /* 0x000e220000001000 */
[----:B--2---:R-:W-:-:S04]  /*3bc0*/  FMUL.FTZ R11, R11, R8 ;  /* 0x000000080b0b7220 */ /* 0x004fc80000410000 */
[----:B------:R-:W-:-:S03]  /*3bd0*/  FMUL.FTZ R11, R11, R66 ;  /* 0x000000420b0b7220 */ /* 0x000fc60000410000 */
[----:B------:R-:W1:Y:S01]  /*3be0*/  MUFU.RCP R73, R10 ;  /* 0x0000000a00497308 */ /* 0x000e620000001000 */
[----:B---3--:R-:W-:Y:S01]  /*3bf0*/  FMUL.FTZ R5, R14, R19 ;  /* 0x000000130e057220 */ /* 0x008fe20000410000 */
[----:B------:R-:W-:-:S03]  /*3c00*/  F2FP.BF16.F32.PACK_AB R11, R12, R11 ;  /* 0x0000000b0c0b723e */ /* 0x000fc600000010ff */
[----:B------:R-:W-:Y:S01]  /*3c10*/  FMUL.FTZ R5, R5, R62 ;  /* 0x0000003e05057220 */ /* 0x000fe20000410000 */
[----:B------:R-:W-:Y:S02]  /*3c20*/  PRMT R8, R11, 0x7632, R8 ;  /* 0x000076320b087816 */ /* 0x000fe40000000008 */
[----:B------:R-:W2:Y:S01]  /*3c30*/  MUFU.RCP R18, R18 ;  /* 0x0000001200127308 */ /* 0x000ea20000001000 */
[----:B0-----:R-:W-:Y:S01]  /*3c40*/  FMUL.FTZ R0, R15, R70 ;  /* 0x000000460f007220 */ /* 0x001fe20000410000 */
[----:B------:R-:W-:Y:S03]  /*3c50*/  STS.U16 [R63], R13 ;  /* 0x0000000d3f007388 */ /* 0x000fe60000000400 */
[----:B------:R-:W-:Y:S01]  /*3c60*/  FMUL.FTZ R0, R0, R67 ;  /* 0x0000004300007220 */ /* 0x000fe20000410000 */
[----:B------:R-:W-:Y:S01]  /*3c70*/  STS.U16 [R63+0x2], R6 ;  /* 0x000002063f007388 */ /* 0x000fe20000000400 */
[----:B-1----:R-:W-:-:S03]  /*3c80*/  FMUL.FTZ R7, R16, R73 ;  /* 0x0000004910077220 */ /* 0x002fc60000410000 */
[----:B------:R-:W-:Y:S01]  /*3c90*/  F2FP.BF16.F32.PACK_AB R0, R0, R5 ;  /* 0x000000050000723e */ /* 0x000fe200000010ff */
[----:B------:R-:W-:Y:S01]  /*3ca0*/  STS.U16 [R63+0x4], R11 ;  /* 0x0000040b3f007388 */ /* 0x000fe20000000400 */
[----:B------:R-:W-:Y:S02]  /*3cb0*/  FMUL.FTZ R7, R7, R64 ;  /* 0x0000004007077220 */ /* 0x000fe40000410000 */
[----:B------:R-:W-:Y:S01]  /*3cc0*/  PRMT R10, R0, 0x7632, R10 ;  /* 0x00007632000a7816 */ /* 0x000fe2000000000a */
[----:B------:R-:W-:Y:S01]  /*3cd0*/  STS.U16 [R63+0x6], R8 ;  /* 0x000006083f007388 */ /* 0x000fe20000000400 */
[----:B--2---:R-:W-:-:S03]  /*3ce0*/  FMUL.FTZ R4, R17, R18 ;  /* 0x0000001211047220 */ /* 0x004fc60000410000 */
[----:B------:R-:W-:Y:S01]  /*3cf0*/  STS.U16 [R63+0x8], R0 ;  /* 0x000008003f007388 */ /* 0x000fe20000000400 */
[----:B------:R-:W-:-:S03]  /*3d00*/  FMUL.FTZ R4, R4, R69 ;  /* 0x0000004504047220 */ /* 0x000fc60000410000 */
[----:B------:R-:W-:Y:S02]  /*3d10*/  STS.U16 [R63+0xa], R10 ;  /* 0x00000a0a3f007388 */ /* 0x000fe40000000400 */
[----:B------:R-:W-:-:S04]  /*3d20*/  F2FP.BF16.F32.PACK_AB R4, R4, R7 ;  /* 0x000000070404723e */ /* 0x000fc800000010ff */
[C---:B------:R-:W-:Y:S02]  /*3d30*/  PRMT R12, R4.reuse, 0x7610, R12 ;  /* 0x00007610040c7816 */ /* 0x040fe4000000000c */
[----:B------:R-:W-:Y:S02]  /*3d40*/  PRMT R14, R4, 0x7632, R14 ;  /* 0x00007632040e7816 */ /* 0x000fe4000000000e */
[----:B------:R-:W0:Y:S01]  /*3d50*/  LDC.64 R4, c[0x0][0x430] ;  /* 0x00010c00ff047b82 */ /* 0x000e220000000a00 */
[----:B------:R1:W-:Y:S04]  /*3d60*/  STS.U16 [R63+0xc], R12 ;  /* 0x00000c0c3f007388 */ /* 0x0003e80000000400 */
[----:B------:R-:W-:Y:S01]  /*3d70*/  STS.U16 [R63+0xe], R14 ;  /* 0x00000e0e3f007388 */ /* 0x000fe20000000400 */
[----:B------:R-:W-:-:S03]  /*3d80*/  NOP ;  /* 0x0000000000007918 */ /* 0x000fc60000000000 */
[----:B------:R-:W-:Y:S01]  /*3d90*/  LDS.U16 R53, [R53] ;  /* 0x0000000035357984 */ /* 0x000fe20000000400 */
[----:B-1----:R-:W1:Y:S03]  /*3da0*/  LDC.64 R12, c[0x0][0x438] ;  /* 0x00010e00ff0c7b82 */ /* 0x002e660000000a00 */
[----:B------:R-:W-:Y:S04]  /*3db0*/  LDS.U16 R61, [R61+0x40] ;  /* 0x000040003d3d7984 */ /* 0x000fe80000000400 */
[----:B------:R-:W-:Y:S04]  /*3dc0*/  LDS.U16 R7, [R60+0x80] ;  /* 0x000080003c077984 */ /* 0x000fe80000000400 */
[----:B------:R-:W-:Y:S01]  /*3dd0*/  LDS.U16 R59, [R59+0xc0] ;  /* 0x0000c0003b3b7984 */ /* 0x000fe20000000400 */
[----:B0-----:R-:W-:-:S03]  /*3de0*/  IMAD.WIDE.U32 R94, R4, UR18, R94 ;  /* 0x00000012045e7c25 */ /* 0x001fc6000f8e005e */
[----:B------:R-:W-:Y:S01]  /*3df0*/  LDS.U16 R9, [R58+0x100] ;  /* 0x000100003a097984 */ /* 0x000fe20000000400 */
[----:B------:R-:W-:-:S03]  /*3e00*/  IMAD R95, R5, UR18, R95 ;  /* 0x00000012055f7c24 */ /* 0x000fc6000f8e025f */
[----:B------:R-:W-:Y:S04]  /*3e10*/  LDS.U16 R57, [R57+0x140] ;  /* 0x0001400039397984 */ /* 0x000fe80000000400 */
[----:B------:R-:W-:Y:S01]  /*3e20*/  LDS.U16 R11, [R56+0x180] ;  /* 0x00018000380b7984 */ /* 0x000fe20000000400 */
[----:B-1----:R-:W-:-:S03]  /*3e30*/  IMAD.WIDE.U32 R4, R20, R12, R94 ;  /* 0x0000000c14047225 */ /* 0x002fc600078e005e */
        /* <DEDUP_REMOVED lines=24> */
[----:B-1----:R-:W-:-:S03]  /*3fc0*/  ISETP.GE.AND P0, PT, R52, UR4, PT ;  /* 0x0000000434007c0c */ /* 0x002fc6000bf06270 */
        /* <DEDUP_REMOVED lines=9> */
[----:B------:R-:W-:Y:S08]  /*4060*/  @!P0 BRA `(.L_x_4476) ;  /* 0xffffffc400bc8947 */ /* 0x000ff0000383ffff */
[----:B------:R-:W-:Y:S05]  /*4070*/  EXIT ;  /* 0x000000000000794d */ /* 0x000fea0003800000 */
.L_x_4477:
        /* <DEDUP_REMOVED lines=16> */
.L_x_5129:


//--------------------- .text._Z25selective_scan_fwd_kernelI32Selective_Scan_fwd_kernel_traitsILi32ELi8ELi1ELb0ELb1ELb0ELb0EN3c108BFloat16EfEEv13SSMParamsBase --------------------------
	.section	.text._Z25selective_scan_fwd_kernelI32Selective_Scan_fwd_kernel_traitsILi32ELi8ELi1ELb0ELb1ELb0ELb0EN3c108BFloat16EfEEv13SSMParamsBase,"ax",@progbits
	.align	128
        .global         _Z25selective_scan_fwd_kernelI32Selective_Scan_fwd_kernel_traitsILi32ELi8ELi1ELb0ELb1ELb0ELb0EN3c108BFloat16EfEEv13SSMParamsBase
        .type           _Z25selective_scan_fwd_kernelI32Selective_Scan_fwd_kernel_traitsILi32ELi8ELi1ELb0ELb1ELb0ELb0EN3c108BFloat16EfEEv13SSMParamsBase,@function
        .size           _Z25selective_scan_fwd_kernelI32Selective_Scan_fwd_kernel_traitsILi32ELi8ELi1ELb0ELb1ELb0ELb0EN3c108BFloat16EfEEv13SSMParamsBase,(.L_x_5130 - _Z25selective_scan_fwd_kernelI32Selective_Scan_fwd_kernel_traitsILi32ELi8ELi1ELb0ELb1ELb0ELb0EN3c108BFloat16EfEEv13SSMParamsBase)
        .other          _Z25selective_scan_fwd_kernelI32Selective_Scan_fwd_kernel_traitsILi32ELi8ELi1ELb0ELb1ELb0ELb0EN3c108BFloat16EfEEv13SSMParamsBase,@"STO_CUDA_ENTRY STV_DEFAULT"
_Z25selective_scan_fwd_kernelI32Selective_Scan_fwd_kernel_traitsILi32ELi8ELi1ELb0ELb1ELb0ELb0EN3c108BFloat16EfEEv13SSMParamsBase:
.text._Z25selective_scan_fwd_kernelI32Selective_Scan_fwd_kernel_traitsILi32ELi8ELi1ELb0ELb1ELb0ELb0EN3c108BFloat16EfEEv13SSMParamsBase:
        /* <DEDUP_REMOVED lines=33> */
[----:B---3--:R-:W-:-:S02]  /*0210*/  IMAD.MOV.U32 R6, RZ, RZ, RZ ;  /* 0x000000ffff067224 */ /* 0x008fc400078e00ff */
[----:B----4-:R-:W-:-:S04]  /*0220*/  IMAD.MOV R12, RZ, RZ, -R7 ;  /* 0x000000ffff0c7224 */ /* 0x010fc800078e0a07 */
[----:B------:R-:W-:-:S04]  /*0230*/  IMAD R3, R12, R9, RZ ;  /* 0x000000090c037224 */ /* 0x000fc800078e02ff */
[----:B------:R-:W-:-:S06]  /*0240*/  IMAD.HI.U32 R7, R7, R3, R6 ;  /* 0x0000000307077227 */ /* 0x000fcc00078e0006 */
[----:B------:R-:W-:-:S05]  /*0250*/  IMAD.HI.U32 R7, R7, R2, RZ ;  /* 0x0000000207077227 */ /* 0x000fca00078e00ff */
[----:B------:R-:W-:-:S05]  /*0260*/  IADD3 R6, PT, PT, -R7, RZ, RZ ;  /* 0x000000ff07067210 */ /* 0x000fca0007ffe1ff */
[----:B------:R-:W-:-:S05]  /*0270*/  IMAD R6, R9, R6, R2 ;  /* 0x0000000609067224 */ /* 0x000fca00078e0202 */
[----:B------:R-:W-:Y:S01]  /*0280*/  ISETP.GT.U32.AND P2, PT, R9, R6, PT ;  /* 0x000000060900720c */ /* 0x000fe20003f44070 */
[----:B------:R-:W-:Y:S02]  /*0290*/  UIMAD UR9, UR18, UR9, UR5 ;  /* 0x00000009120972a4 */ /* 0x000fe4000f8e0205 */
[----:B------:R-:W-:Y:S01]  /*02a0*/  UIMAD UR8, UR18, UR13, UR7 ;  /* 0x0000000d120872a4 */ /* 0x000fe2000f8e0207 */
[----:B------:R-:W-:Y:S01]  /*02b0*/  IMAD.U32 R3, RZ, RZ, UR5 ;  /* 0x00000005ff037e24 */ /* 0x000fe2000f8e00ff */
[----:B------:R-:W-:Y:S01]  /*02c0*/  LOP3.LUT R8, R15, R10, RZ, 0x3c, !PT ;  /* 0x0000000a0f087212 */ /* 0x000fe200078e3cff */
[----:B0-----:R-:W-:Y:S01]  /*02d0*/  IMAD.U32 R4, RZ, RZ, UR6 ;  /* 0x00000006ff047e24 */ /* 0x001fe2000f8e00ff */
[----:B------:R-:W-:Y:S01]  /*02e0*/  MOV R3, UR9 ;  /* 0x0000000900037c02 */ /* 0x000fe20008000f00 */
[----:B------:R-:W-:Y:S01]  /*02f0*/  IMAD.U32 R5, RZ, RZ, UR7 ;  /* 0x00000007ff057e24 */ /* 0x000fe2000f8e00ff */
[----:B------:R-:W-:Y:S01]  /*0300*/  MOV R5, UR8 ;  /* 0x0000000800057c02 */ /* 0x000fe20008000f00 */
[----:B------:R-:W-:Y:S01]  /*0310*/  IMAD.U32 R2, RZ, RZ, UR4 ;  /* 0x00000004ff027e24 */ /* 0x000fe2000f8e00ff */
[----:B------:R-:W0:Y:S02]  /*0320*/  LDCU.64 UR6, c[0x0][0x3b0] ;  /* 0x00007600ff0677ac */ /* 0x000e240008000a00 */
[----:B------:R-:W-:Y:S01]  /*0330*/  @!P2 IMAD.IADD R6, R6, 0x1, -R9 ;  /* 0x000000010606a824 */ /* 0x000fe200078e0a09 */
[----:B------:R-:W-:Y:S01]  /*0340*/  ISETP.GE.AND P3, PT, R8, RZ, PT ;  /* 0x000000ff0800720c */ /* 0x000fe20003f66270 */
[----:B------:R-:W-:Y:S01]  /*0350*/  @!P2 VIADD R7, R7, 0x1 ;  /* 0x000000010707a836 */ /* 0x000fe20000000000 */
[----:B------:R-:W-:-:S02]  /*0360*/  ISETP.NE.AND P1, PT, R10, RZ, PT ;  /* 0x000000ff0a00720c */ /* 0x000fc40003f25270 */
[----:B------:R-:W-:Y:S01]  /*0370*/  ISETP.GE.U32.AND P0, PT, R6, R9, PT ;  /* 0x000000090600720c */ /* 0x000fe20003f06070 */
        /* <DEDUP_REMOVED lines=23> */
[----:B------:R-:W4:Y:S03]  /*04f0*/  LDCU UR4, c[0x0][0x38c] ;  /* 0x00007180ff0477ac */ /* 0x000f260008000800 */
[----:B------:R-:W-:Y:S02]  /*0500*/  IMAD.IADD R53, R3, 0x1, R53 ;  /* 0x0000000103357824 */ /* 0x000fe400078e0235 */
[----:B0-----:R-:W-:Y:S01]  /*0510*/  IMAD.WIDE.U32 R12, R15, R8, RZ ;  /* 0x000000080f0c7225 */ /* 0x001fe200078e00ff */
[----:B------:R-:W0:Y:S01]  /*0520*/  LDC.64 R30, c[0x0][0x440] ;  /* 0x00011000ff1e7b82 */ /* 0x000e220000000a00 */
[----:B---3--:R-:W-:-:S02]  /*0530*/  LEA R33, P0, R4, R16, 0x1 ;  /* 0x0000001004217211 */ /* 0x008fc400078008ff */
[----:B------:R-:W-:Y:S02]  /*0540*/  IMAD R13, R15, R9, R13 ;  /* 0x000000090f0d7224 */ /* 0x000fe400078e020d */
[----:B------:R-:W-:-:S03]  /*0550*/  LEA.HI.X R43, R4, R17, R43, 0x1, P0 ;  /* 0x00000011042b7211 */ /* 0x000fc600000f0c2b */
[----:B------:R-:W3:Y:S01]  /*0560*/  LDC.64 R34, c[0x0][0x450] ;  /* 0x00011400ff227b82 */ /* 0x000ee20000000a00 */
[----:B--2---:R-:W-:Y:S01]  /*0570*/  LEA R52, P1, R2, R18, 0x1 ;  /* 0x0000001202347211 */ /* 0x004fe200078208ff */
[----:B----4-:R-:W-:-:S03]  /*0580*/  UISETP.LT.AND UP0, UPT, UR4, 0x1, UPT ;  /* 0x000000010400788c */ /* 0x010fc6000bf01270 */
[----:B------:R-:W-:Y:S01]  /*0590*/  LEA.HI.X R53, R2, R19, R53, 0x1, P1 ;  /* 0x0000001302357211 */ /* 0x000fe200008f0c35 */
[C---:B------:R-:W-:Y:S02]  /*05a0*/  IMAD.WIDE.U32 R2, R15.reuse, UR6, RZ ;  /* 0x000000060f027c25 */ /* 0x040fe4000f8e00ff */
[----:B------:R-:W2:Y:S02]  /*05b0*/  LDC R14, c[0x0][0x384] ;  /* 0x0000e100ff0e7b82 */ /* 0x000ea40000000800 */
[----:B-1----:R-:W-:-:S04]  /*05c0*/  IMAD.WIDE.U32 R26, R15, R24, RZ ;  /* 0x000000180f1a7225 */ /* 0x002fc800078e00ff */
[C---:B------:R-:W-:Y:S02]  /*05d0*/  IMAD R16, R15.reuse, R25, R27 ;  /* 0x000000190f107224 */ /* 0x040fe400078e021b */
[----:B------:R-:W1:Y:S01]  /*05e0*/  LDC.64 R28, c[0x0][0x420] ;  /* 0x00010800ff1c7b82 */ /* 0x000e620000000a00 */
[----:B0-----:R-:W-:Y:S01]  /*05f0*/  LEA R24, P0, R26, R30, 0x2 ;  /* 0x0000001e1a187211 */ /* 0x001fe200078010ff */
[----:B------:R-:W-:-:S03]  /*0600*/  IMAD R27, R15, UR7, R3 ;  /* 0x000000070f1b7c24 */ /* 0x000fc6000f8e0203 */
[----:B------:R-:W-:Y:S01]  /*0610*/  LEA.HI.X R26, R26, R31, R16, 0x2, P0 ;  /* 0x0000001f1a1a7211 */ /* 0x000fe200000f1410 */
[----:B------:R-:W-:Y:S02]  /*0620*/  IMAD.SHL.U32 R31, R23, 0x8, RZ ;  /* 0x00000008171f7824 */ /* 0x000fe400078e00ff */
[----:B------:R-:W0:Y:S01]  /*0630*/  LDC.64 R10, c[0x0][0x3a8] ;  /* 0x0000ea00ff0a7b82 */ /* 0x000e220000000a00 */
[C---:B---3--:R-:W-:Y:S01]  /*0640*/  LEA R25, P1, R2.reuse, R34, 0x2 ;  /* 0x0000002202197211 */ /* 0x048fe200078210ff */
[C---:B------:R-:W-:Y:S01]  /*0650*/  VIADD R34, R31.reuse, 0x1 ;  /* 0x000000011f227836 */ /* 0x040fe20000000000 */
        /* <DEDUP_REMOVED lines=11> */
[----:B------:R-:W-:-:S02]  /*0710*/  IADD3 R40, PT, PT, R31, 0x7, RZ ;  /* 0x000000071f287810 */ /* 0x000fc40007ffe0ff */
[----:B------:R-:W2:Y:S01]  /*0720*/  LDC.64 R6, c[0x0][0x3c0] ;  /* 0x0000f000ff067b82 */ /* 0x000ea20000000a00 */
[----:B-1----:R-:W-:Y:S01]  /*0730*/  IMAD.WIDE.U32 R4, R28, UR18, R12 ;  /* 0x000000121c047c25 */ /* 0x002fe2000f8e000c */
[C---:B------:R-:W-:Y:S02]  /*0740*/  LOP3.LUT R44, R41.reuse, 0x20, RZ, 0xfc, !PT ;  /* 0x00000020292c7812 */ /* 0x040fe400078efcff */
[C---:B------:R-:W-:Y:S01]  /*0750*/  LOP3.LUT R45, R41.reuse, 0x40, RZ, 0xfc, !PT ;  /* 0x00000040292d7812 */ /* 0x040fe200078efcff */
[C---:B------:R-:W-:Y:S01]  /*0760*/  IMAD.WIDE.U32 R2, R41.reuse, 0x2, RZ ;  /* 0x0000000229027825 */ /* 0x040fe200078e00ff */
[----:B------:R-:W-:Y:S02]  /*0770*/  LOP3.LUT R46, R41, 0x60, RZ, 0xfc, !PT ;  /* 0x00000060292e7812 */ /* 0x000fe400078efcff */
[----:B0-----:R-:W-:Y:S01]  /*0780*/  SHF.L.U64.HI R11, R10, 0x2, R11 ;  /* 0x000000020a0b7819 */ /* 0x001fe2000001020b */
[----:B------:R-:W-:Y:S02]  /*0790*/  IMAD R28, R29, UR18, R5 ;  /* 0x000000121d1c7c24 */ /* 0x000fe4000f8e0205 */
[----:B------:R-:W-:-:S02]  /*07a0*/  HFMA2 R29, -RZ, RZ, 0, 0 ;  /* 0x00000000ff1d7431 */ /* 0x000fc400000001ff */
[----:B------:R-:W-:Y:S01]  /*07b0*/  IMAD R30, R14, UR4, RZ ;  /* 0x000000040e1e7c24 */ /* 0x000fe2000f8e02ff */
[----:B------:R-:W-:Y:S01]  /*07c0*/  USEL UR4, UR4, 0x1, !UP0 ;  /* 0x0000000104047887 */ /* 0x000fe2000c000000 */
[C---:B------:R-:W-:Y:S02]  /*07d0*/  LOP3.LUT R47, R41.reuse, 0x80, RZ, 0xfc, !PT ;  /* 0x00000080292f7812 */ /* 0x040fe400078efcff */
[C---:B------:R-:W-:Y:S01]  /*07e0*/  LOP3.LUT R48, R41.reuse, 0xa0, RZ, 0xfc, !PT ;  /* 0x000000a029307812 */ /* 0x040fe200078efcff */
[----:B------:R-:W-:Y:S01]  /*07f0*/  UIADD3 UR7, UPT, UPT, -UR4, URZ, URZ ;  /* 0x000000ff04077290 */ /* 0x000fe2000fffe1ff */
[----:B---3--:R-:W-:Y:S02]  /*0800*/  SHF.L.U64.HI R9, R8, 0x2, R9 ;  /* 0x0000000208097819 */ /* 0x008fe40000010209 */
[C---:B------:R-:W-:Y:S02]  /*0810*/  LOP3.LUT R49, R41.reuse, 0xc0, RZ, 0xfc, !PT ;  /* 0x000000c029317812 */ /* 0x040fe400078efcff */
[----:B------:R-:W-:-:S02]  /*0820*/  LOP3.LUT R50, R41, 0xe0, RZ, 0xfc, !PT ;  /* 0x000000e029327812 */ /* 0x000fc400078efcff */
[----:B------:R-:W-:Y:S02]  /*0830*/  LOP3.LUT R51, R2, 0x100, RZ, 0xfc, !PT ;  /* 0x0000010002337812 */ /* 0x000fe400078efcff */
[----:B--2---:R-:W-:-:S07]  /*0840*/  SHF.L.U64.HI R7, R6, 0x1, R7 ;  /* 0x0000000106077819 */ /* 0x004fce0000010207 */
.L_x_4498:
        /* <DEDUP_REMOVED lines=23> */
[----:B------:R-:W-:Y:S01]  /*09c0*/  PRMT R66, RZ, 0x7610, R66 ;  /* 0x00007610ff427816 */ /* 0x000fe20000000042 */
[----:B------:R-:W2:Y:S01]  /*09d0*/  @!P0 LDG.E.U16 R16, desc[UR16][R14.64] ;  /* 0x000000100e108981 */ /* 0x000ea2000c1e1500 */
[----:B------:R-:W-:Y:S02]  /*09e0*/  ISETP.GE.AND P0, PT, R44, R55, PT ;  /* 0x000000372c00720c */ /* 0x000fe40003f06270 */
[----:B------:R-:W-:Y:S01]  /*09f0*/  PRMT R69, RZ, 0x7610, R69 ;  /* 0x00007610ff457816 */ /* 0x000fe20000000045 */
[----:B------:R-:W3:Y:S04]  /*0a00*/  @!P1 LDG.E.U16 R18, desc[UR16][R14.64+0x80] ;  /* 0x000080100e129981 */ /* 0x000ee8000c1e1500 */
        /* <DEDUP_REMOVED lines=10> */
[C---:B-1----:R-:W-:Y:S02]  /*0ab0*/  VIADD R21, R56.reuse, 0x20 ;  /* 0x0000002038157836 */ /* 0x042fe40000000000 */
[----:B------:R-:W-:-:S03]  /*0ac0*/  VIADD R61, R56, 0x60 ;  /* 0x00000060383d7836 */ /* 0x000fc60000000000 */
[-C--:B------:R-:W-:Y:S02]  /*0ad0*/  LEA.HI.SX32 R21, R21, R56.reuse, 0x1b ;  /* 0x0000003815157211 */ /* 0x080fe400078fdaff */
[C---:B------:R-:W-:Y:S02]  /*0ae0*/  IADD3 R59, PT, PT, R56.reuse, 0x40, RZ ;  /* 0x00000040383b7810 */ /* 0x040fe40007ffe0ff */
[----:B------:R-:W-:Y:S01]  /*0af0*/  LEA R58, R21, UR4, 0x1 ;  /* 0x00000004153a7c11 */ /* 0x000fe2000f8e08ff */
[C---:B------:R-:W-:Y:S01]  /*0b00*/  VIADD R21, R56.reuse, 0xa0 ;  /* 0x000000a038157836 */ /* 0x040fe20000000000 */
[CC--:B------:R-:W-:Y:S02]  /*0b10*/  LEA.HI.SX32 R57, R56.reuse, R56.reuse, 0x1b ;  /* 0x0000003838397211 */ /* 0x0c0fe400078fdaff */
[C---:B------:R-:W-:Y:S01]  /*0b20*/  IADD3 R15, PT, PT, R56.reuse, 0x80, RZ ;  /* 0x00000080380f7810 */ /* 0x040fe20007ffe0ff */
[----:B------:R-:W-:Y:S01]  /*0b30*/  VIADD R65, R56, 0xe0 ;  /* 0x000000e038417836 */ /* 0x000fe20000000000 */
[----:B------:R-:W-:-:S02]  /*0b40*/  LEA.HI.SX32 R60, R61, R56, 0x1b ;  /* 0x000000383d3c7211 */ /* 0x000fc400078fdaff */
[-C--:B------:R-:W-:Y:S02]  /*0b50*/  LEA.HI.SX32 R59, R59, R56.reuse, 0x1b ;  /* 0x000000383b3b7211 */ /* 0x080fe400078fdaff */
[C---:B------:R-:W-:Y:S02]  /*0b60*/  IADD3 R61, PT, PT, R56.reuse, 0xc0, RZ ;  /* 0x000000c0383d7810 */ /* 0x040fe40007ffe0ff */
[----:B------:R-:W-:Y:S02]  /*0b70*/  LEA R57, R57, UR4, 0x1 ;  /* 0x0000000439397c11 */ /* 0x000fe4000f8e08ff */
[-C--:B------:R-:W-:Y:S02]  /*0b80*/  LEA.HI.SX32 R15, R15, R56.reuse, 0x1b ;  /* 0x000000380f0f7211 */ /* 0x080fe400078fdaff */
[----:B------:R-:W-:Y:S02]  /*0b90*/  LEA.HI.SX32 R21, R21, R56, 0x1b ;  /* 0x0000003815157211 */ /* 0x000fe400078fdaff */
[----:B------:R-:W-:-:S02]  /*0ba0*/  SHF.L.U32 R14, R56, 0x3, RZ ;  /* 0x00000003380e7819 */ /* 0x000fc400000006ff */
[----:B------:R-:W-:Y:S02]  /*0bb0*/  LEA R59, R59, UR4, 0x1 ;  /* 0x000000043b3b7c11 */ /* 0x000fe4000f8e08ff */
[-C--:B------:R-:W-:Y:S02]  /*0bc0*/  LEA.HI.SX32 R63, R61, R56.reuse, 0x1b ;  /* 0x000000383d3f7211 */ /* 0x080fe400078fdaff */
[----:B------:R-:W-:Y:S02]  /*0bd0*/  LEA R60, R60, UR4, 0x1 ;  /* 0x000000043c3c7c11 */ /* 0x000fe4000f8e08ff */
[----:B------:R-:W-:Y:S02]  /*0be0*/  LEA.HI.SX32 R64, R65, R56, 0x1b ;  /* 0x0000003841407211 */ /* 0x000fe400078fdaff */
[----:B------:R-:W-:Y:S02]  /*0bf0*/  LEA R61, R15, UR4, 0x1 ;  /* 0x000000040f3d7c11 */ /* 0x000fe4000f8e08ff */
[----:B------:R-:W-:-:S02]  /*0c00*/  LEA R62, R21, UR4, 0x1 ;  /* 0x00000004153e7c11 */ /* 0x000fc4000f8e08ff */
[----:B------:R-:W-:Y:S02]  /*0c10*/  LEA.HI.SX32 R65, R14, R14, 0x1b ;  /* 0x0000000e0e417211 */ /* 0x000fe400078fdaff */
[----:B------:R-:W-:Y:S02]  /*0c20*/  LEA R63, R63, UR4, 0x1 ;  /* 0x000000043f3f7c11 */ /* 0x000fe4000f8e08ff */
[----:B------:R-:W-:Y:S02]  /*0c30*/  LEA R64, R64, UR4, 0x1 ;  /* 0x0000000440407c11 */ /* 0x000fe4000f8e08ff */
[----:B------:R-:W-:Y:S02]  /*0c40*/  LEA R65, R65, UR4, 0x1 ;  /* 0x0000000441417c11 */ /* 0x000fe4000f8e08ff */
[----:B------:R-:W-:Y:S02]  /*0c50*/  PRMT R71, RZ, 0x7610, R71 ;  /* 0x00007610ff477816 */ /* 0x000fe40000000047 */
[----:B------:R-:W-:-:S02]  /*0c60*/  PRMT R70, RZ, 0x7610, R70 ;  /* 0x00007610ff467816 */ /* 0x000fc40000000046 */
[----:B------:R-:W-:Y:S01]  /*0c70*/  PRMT R73, RZ, 0x7610, R73 ;  /* 0x00007610ff497816 */ /* 0x000fe20000000049 */
[----:B--2---:R-:W-:Y:S04]  /*0c80*/  STS.U16 [R57], R16 ;  /* 0x0000001039007388 */ /* 0x004fe80000000400 */
[----:B---3--:R-:W-:Y:S04]  /*0c90*/  STS.U16 [R58+0x40], R17 ;  /* 0x000040113a007388 */ /* 0x008fe80000000400 */
[----:B------:R-:W-:Y:S04]  /*0ca0*/  STS.U16 [R59+0x80], R18 ;  /* 0x000080123b007388 */ /* 0x000fe80000000400 */
[----:B----4-:R-:W-:Y:S04]  /*0cb0*/  STS.U16 [R60+0xc0], R19 ;  /* 0x0000c0133c007388 */ /* 0x010fe80000000400 */
[----:B------:R0:W-:Y:S04]  /*0cc0*/  STS.U16 [R61+0x100], R20 ;  /* 0x000100143d007388 */ /* 0x0001e80000000400 */
        /* <DEDUP_REMOVED lines=54> */
[--C-:B------:R-:W-:Y:S02]  /*1030*/  FADD.FTZ R70, R73, R22.reuse ;  /* 0x0000001649467221 */ /* 0x100fe40000010000 */
[--C-:B------:R-:W-:Y:S01]  /*1040*/  FADD.FTZ R69, R71, R22.reuse ;  /* 0x0000001647457221 */ /* 0x100fe20000010000 */
[--C-:B------:R-:W-:Y:S01]  /*1050*/  FADD.FTZ R68, R75, R22.reuse ;  /* 0x000000164b447221 */ /* 0x100fe20000010000 */
[----:B------:R-:W-:Y:S01]  /*1060*/  FADD.FTZ R67, R13, R22 ;  /* 0x000000160d437221 */ /* 0x000fe20000010000 */
[----:B0-----:R-:W-:-:S02]  /*1070*/  SHF.L.U32 R71, R76, 0x10, RZ ;  /* 0x000000104c477819 */ /* 0x001fc400000006ff */
[----:B------:R-:W-:Y:S02]  /*1080*/  FSETP.GTU.FTZ.AND P4, PT, R69, 20, PT ;  /* 0x41a000004500780b */ /* 0x000fe40003f9c000 */
        /* <DEDUP_REMOVED lines=35> */
.L_x_4479:
[----:B------:R-:W-:Y:S05]  /*12c0*/  BSYNC.RECONVERGENT B0 ;  /* 0x0000000000007941 */ /* 0x000fea0003800200 */
.L_x_4478:
        /* <DEDUP_REMOVED lines=37> */
.L_x_4481:
[----:B------:R-:W-:Y:S05]  /*1520*/  BSYNC.RECONVERGENT B0 ;  /* 0x0000000000007941 */ /* 0x000fea0003800200 */
.L_x_4480:
        /* <DEDUP_REMOVED lines=35> */
.L_x_4483:
[----:B------:R-:W-:Y:S05]  /*1760*/  BSYNC.RECONVERGENT B0 ;  /* 0x0000000000007941 */ /* 0x000fea0003800200 */
.L_x_4482:
        /* <DEDUP_REMOVED lines=38> */
.L_x_4485:
[----:B------:R-:W-:Y:S05]  /*19d0*/  BSYNC.RECONVERGENT B0 ;  /* 0x0000000000007941 */ /* 0x000fea0003800200 */
.L_x_4484:
        /* <DEDUP_REMOVED lines=32> */
.L_x_4487:
[----:B------:R-:W-:Y:S05]  /*1be0*/  BSYNC.RECONVERGENT B0 ;  /* 0x0000000000007941 */ /* 0x000fea0003800200 */
.L_x_4486:
        /* <DEDUP_REMOVED lines=32> */
.L_x_4489:
[----:B------:R-:W-:Y:S05]  /*1df0*/  BSYNC.RECONVERGENT B0 ;  /* 0x0000000000007941 */ /* 0x000fea0003800200 */
.L_x_4488:
        /* <DEDUP_REMOVED lines=32> */
.L_x_4491:
[----:B------:R-:W-:Y:S05]  /*2000*/  BSYNC.RECONVERGENT B0 ;  /* 0x0000000000007941 */ /* 0x000fea0003800200 */
.L_x_4490:
        /* <DEDUP_REMOVED lines=32> */
.L_x_4493:
[----:B------:R-:W-:Y:S05]  /*2210*/  BSYNC.RECONVERGENT B0 ;  /* 0x0000000000007941 */ /* 0x000fea0003800200 */
.L_x_4492:
        /* <DEDUP_REMOVED lines=37> */
.L_x_4497:
        /* <DEDUP_REMOVED lines=12> */
[----:B------:R-:W4:Y:S04]  /*2530*/  @!P3 LDG.E.U16 R96, desc[UR16][R14.64] ;  /* 0x000000100e60b981 */ /* 0x000f28000c1e1500 */
[----:B------:R-:W4:Y:S04]  /*2540*/  @!P4 LDG.E.U16 R21, desc[UR16][R14.64+-0x40] ;  /* 0xffffc0100e15c981 */ /* 0x000f28000c1e1500 */
[----:B------:R-:W4:Y:S04]  /*2550*/  @!P1 LDG.E.U16 R99, desc[UR16][R14.64+0x80] ;  /* 0x000080100e639981 */ /* 0x000f28000c1e1500 */
[----:B------:R-:W4:Y:S01]  /*2560*/  @!P2 LDG.E.U16 R97, desc[UR16][R14.64+0x40] ;  /* 0x000040100e61a981 */ /* 0x000f22000c1e1500 */
[----:B--2---:R-:W-:-:S04]  /*2570*/  @!P0 PRMT R18, R16, 0x5410, RZ ;  /* 0x0000541010128816 */ /* 0x004fc800000000ff */
[----:B---3--:R-:W-:Y:S02]  /*2580*/  @!P6 PRMT R18, R18, 0x5410, R17 ;  /* 0x000054101212e816 */ /* 0x008fe40000000011 */
[----:B------:R-:W-:-:S13]  /*2590*/  ISETP.GE.AND P6, PT, R50, R55, PT ;  /* 0x000000373200720c */ /* 0x000fda0003fc6270 */
[----:B------:R-:W2:Y:S01]  /*25a0*/  @!P6 LDG.E.U16 R101, desc[UR16][R14.64+0xc0] ;  /* 0x0000c0100e65e981 */ /* 0x000ea2000c1e1500 */
[----:B------:R-:W-:Y:S01]  /*25b0*/  IMAD.MOV.U32 R16, RZ, RZ, R83 ;  /* 0x000000ffff107224 */ /* 0x000fe200078e0053 */
[----:B------:R-:W-:-:S05]  /*25c0*/  MOV R17, R82 ;  /* 0x0000005200117202 */ /* 0x000fca0000000f00 */
[----:B------:R1:W3:Y:S01]  /*25d0*/  LDG.E R16, desc[UR16][R16.64] ;  /* 0x0000001010107981 */ /* 0x0002e2000c1e1900 */
[----:B------:R-:W-:Y:S01]  /*25e0*/  IMAD.MOV.U32 R20, RZ, RZ, RZ ;  /* 0x000000ffff147224 */ /* 0x000fe200078e00ff */
[----:B----4-:R-:W-:Y:S01]  /*25f0*/  @!P5 PRMT R20, R19, 0x5410, RZ ;  /* 0x000054101314d816 */ /* 0x010fe200000000ff */
[----:B------:R-:W-:Y:S01]  /*2600*/  HFMA2 R94, -RZ, RZ, 0, 0 ;  /* 0x00000000ff5e7431 */ /* 0x000fe200000001ff */
[----:B------:R-:W-:Y:S01]  /*2610*/  @!P3 PRMT R94, R96, 0x5410, RZ ;  /* 0x00005410605eb816 */ /* 0x000fe200000000ff */
[----:B------:R-:W-:Y:S01]  /*2620*/  IMAD.MOV.U32 R98, RZ, RZ, RZ ;  /* 0x000000ffff627224 */ /* 0x000fe200078e00ff */
[----:B------:R-:W-:Y:S02]  /*2630*/  @!P4 PRMT R20, R20, 0x5410, R21 ;  /* 0x000054101414c816 */ /* 0x000fe40000000015 */
[----:B------:R-:W-:Y:S02]  /*2640*/  @!P1 PRMT R98, R99, 0x5410, RZ ;  /* 0x0000541063629816 */ /* 0x000fe400000000ff */
[----:B-1----:R-:W-:-:S02]  /*2650*/  PRMT R17, R18, 0x7632, R17 ;  /* 0x0000763212117816 */ /* 0x002fc40000000011 */
[----:B------:R-:W-:Y:S01]  /*2660*/  @!P2 PRMT R94, R94, 0x5410, R97 ;  /* 0x000054105e5ea816 */ /* 0x000fe20000000061 */
[----:B------:R1:W-:Y:S01]  /*2670*/  STS.U16 [R57], R18 ;  /* 0x0000001239007388 */ /* 0x0003e20000000400 */
[----:B------:R-:W-:-:S03]  /*2680*/  PRMT R19, R20, 0x7632, R19 ;  /* 0x0000763214137816 */ /* 0x000fc60000000013 */
[----:B------:R4:W-:Y:S04]  /*2690*/  STS.U16 [R58+0x40], R17 ;  /* 0x000040113a007388 */ /* 0x0009e80000000400 */
[----:B------:R-:W-:Y:S01]  /*26a0*/  STS.U16 [R59+0x80], R20 ;  /* 0x000080143b007388 */ /* 0x000fe20000000400 */
[----:B-1----:R-:W-:-:S03]  /*26b0*/  PRMT R18, R94, 0x7632, R18 ;  /* 0x000076325e127816 */ /* 0x002fc60000000012 */
[----:B------:R-:W-:Y:S04]  /*26c0*/  STS.U16 [R60+0xc0], R19 ;  /* 0x0000c0133c007388 */ /* 0x000fe80000000400 */
[----:B------:R-:W-:Y:S04]  /*26d0*/  STS.U16 [R61+0x100], R94 ;  /* 0x0001005e3d007388 */ /* 0x000fe80000000400 */
[----:B------:R-:W-:Y:S01]  /*26e0*/  STS.U16 [R62+0x140], R18 ;  /* 0x000140123e007388 */ /* 0x000fe20000000400 */
[-C--:B------:R-:W-:Y:S02]  /*26f0*/  ISETP.GE.U32.AND P1, PT, R31, R55.reuse, PT ;  /* 0x000000371f00720c */ /* 0x080fe40003f26070 */
[----:B------:R-:W-:-:S02]  /*2700*/  ISETP.GE.U32.AND P5, PT, R35, R55, PT ;  /* 0x000000372300720c */ /* 0x000fc40003fa6070 */
[-C--:B------:R-:W-:Y:S02]  /*2710*/  ISETP.GE.U32.AND P4, PT, R36, R55.reuse, PT ;  /* 0x000000372400720c */ /* 0x080fe40003f86070 */
[-C--:B------:R-:W-:Y:S02]  /*2720*/  ISETP.GE.U32.AND P3, PT, R37, R55.reuse, PT ;  /* 0x000000372500720c */ /* 0x080fe40003f66070 */
[----:B------:R-:W-:Y:S01]  /*2730*/  ISETP.GE.U32.AND P2, PT, R38, R55, PT ;  /* 0x000000372600720c */ /* 0x000fe20003f46070 */
[----:B------:R-:W1:Y:S01]  /*2740*/  S2UR UR8, SR_CgaCtaId ;  /* 0x00000000000879c3 */ /* 0x000e620000008800 */
[----:B------:R-:W-:Y:S01]  /*2750*/  UMOV UR4, 0x400 ;  /* 0x0000040000047882 */ /* 0x000fe20000000000 */
[----:B--2---:R-:W-:-:S04]  /*2760*/  @!P6 PRMT R98, R98, 0x5410, R101 ;  /* 0x000054106262e816 */ /* 0x004fc80000000065 */
[----:B----4-:R-:W-:Y:S01]  /*2770*/  PRMT R17, R98, 0x7632, R17 ;  /* 0x0000763262117816 */ /* 0x010fe20000000011 */
[----:B------:R-:W-:Y:S04]  /*2780*/  STS.U16 [R63+0x180], R98 ;  /* 0x000180623f007388 */ /* 0x000fe80000000400 */
[----:B------:R2:W-:Y:S01]  /*2790*/  STS.U16 [R64+0x1c0], R17 ;  /* 0x0001c01140007388 */ /* 0x0005e20000000400 */
[----:B------:R-:W-:-:S03]  /*27a0*/  NOP ;  /* 0x0000000000007918 */ /* 0x000fc60000000000 */
[----:B------:R-:W4:Y:S04]  /*27b0*/  LDS.U16 R96, [R65] ;  /* 0x0000000041607984 */ /* 0x000f280000000400 */
[----:B------:R-:W0:Y:S04]  /*27c0*/  LDS.U16 R97, [R65+0x2] ;  /* 0x0000020041617984 */ /* 0x000e280000000400 */
[----:B------:R-:W1:Y:S04]  /*27d0*/  LDS.U16 R99, [R65+0x4] ;  /* 0x0000040041637984 */ /* 0x000e680000000400 */
[----:B------:R-:W1:Y:S01]  /*27e0*/  LDS.U16 R20, [R65+0x6] ;  /* 0x0000060041147984 */ /* 0x000e620000000400 */
[----:B---3--:R-:W-:Y:S01]  /*27f0*/  FMUL.FTZ R21, R16, 1.4426950216293334961 ;  /* 0x3fb8aa3b10157820 */ /* 0x008fe20000410000 */
[----:B------:R-:W-:-:S02]  /*2800*/  MOV R16, R85 ;  /* 0x0000005500107202 */ /* 0x000fc40000000f00 */
[----:B------:R-:W3:Y:S01]  /*2810*/  LDS.U16 R19, [R65+0x8] ;  /* 0x0000080041137984 */ /* 0x000ee20000000400 */
[----:B--2---:R-:W-:-:S03]  /*2820*/  IMAD.MOV.U32 R17, RZ, RZ, R84 ;  /* 0x000000ffff117224 */ /* 0x004fc600078e0054 */
[----:B------:R-:W2:Y:S04]  /*2830*/  LDS.U16 R18, [R65+0xa] ;  /* 0x00000a0041127984 */ /* 0x000ea80000000400 */
[----:B------:R4:W5:Y:S04]  /*2840*/  LDG.E R94, desc[UR16][R16.64] ;  /* 0x00000010105e7981 */ /* 0x000968000c1e1900 */
[----:B----4-:R-:W4:Y:S04]  /*2850*/  LDS.U16 R17, [R65+0xc] ;  /* 0x00000c0041117984 */ /* 0x010f280000000400 */
[----:B------:R-:W4:Y:S01]  /*2860*/  LDS.U16 R16, [R65+0xe] ;  /* 0x00000e0041107984 */ /* 0x000f220000000400 */
[C---:B------:R-:W-:Y:S01]  /*2870*/  FMUL.FTZ R98, R21.reuse, R67 ;  /* 0x0000004315627220 */ /* 0x040fe20000410000 */
[C---:B------:R-:W-:Y:S01]  /*2880*/  FMUL.FTZ R104, R21.reuse, R69 ;  /* 0x0000004515687220 */ /* 0x040fe20000410000 */
[C---:B------:R-:W-:Y:S01]  /*2890*/  FMUL.FTZ R101, R21.reuse, R68 ;  /* 0x0000004415657220 */ /* 0x040fe20000410000 */
[C---:B------:R-:W-:Y:S01]  /*28a0*/  FMUL.FTZ R105, R21.reuse, R70 ;  /* 0x0000004615697220 */ /* 0x040fe20000410000 */
[----:B------:R-:W3:Y:S01]  /*28b0*/  MUFU.EX2 R102, R98 ;  /* 0x0000006200667308 */ /* 0x000ee20000000800 */
[----:B------:R-:W-:-:S03]  /*28c0*/  FMUL.FTZ R100, R21, R66 ;  /* 0x0000004215647220 */ /* 0x000fc60000410000 */
[----:B------:R0:W2:Y:S01]  /*28d0*/  MUFU.EX2 R103, R101 ;  /* 0x0000006500677308 */ /* 0x0000a20000000800 */
[----:B------:R-:W-:-:S03]  /*28e0*/  SHF.L.U32 R96, R96, 0x10, RZ ;  /* 0x0000001060607819 */ /* 0x000fc600000006ff */
[----:B------:R-:W2:Y:S01]  /*28f0*/  MUFU.EX2 R104, R104 ;  /* 0x0000006800687308 */ /* 0x000ea20000000800 */
[----:B------:R-:W-:-:S03]  /*2900*/  FMUL.FTZ R107, R21, R71 ;  /* 0x00000047156b7220 */ /* 0x000fc60000410000 */
[----:B------:R-:W2:Y:S01]  /*2910*/  MUFU.EX2 R106, R105 ;  /* 0x00000069006a7308 */ /* 0x000ea20000000800 */
[----:B0-----:R-:W-:Y:S01]  /*2920*/  IMAD.U32 R101, R97, 0x10000, RZ ;  /* 0x0001000061657824 */ /* 0x001fe200078e00ff */
[----:B-1----:R-:W-:Y:S02]  /*2930*/  SHF.L.U32 R98, R99, 0x10, RZ ;  /* 0x0000001063627819 */ /* 0x002fe400000006ff */
[----:B------:R-:W0:Y:S01]  /*2940*/  MUFU.EX2 R100, R100 ;  /* 0x0000006400647308 */ /* 0x000e220000000800 */
[----:B------:R-:W-:Y:S01]  /*2950*/  ISETP.GE.U32.AND P6, PT, R34, R55, PT ;  /* 0x000000372200720c */ /* 0x000fe20003fc6070 */
[----:B------:R-:W-:Y:S01]  /*2960*/  FMUL.FTZ R96, R93, R96 ;  /* 0x000000605d607220 */ /* 0x000fe20000410000 */
[----:B------:R-:W-:Y:S01]  /*2970*/  FMUL.FTZ R99, R92, R101 ;  /* 0x000000655c637220 */ /* 0x000fe20000410000 */
[----:B------:R1:W4:Y:S01]  /*2980*/  MUFU.EX2 R108, R107 ;  /* 0x0000006b006c7308 */ /* 0x0003220000000800 */
[----:B------:R-:W-:Y:S01]  /*2990*/  FMUL.FTZ R101, R91, R98 ;  /* 0x000000625b657220 */ /* 0x000fe20000410000 */
[----:B---3--:R-:W-:-:S02]  /*29a0*/  FSEL R98, R102, 1, !P6 ;  /* 0x3f80000066627808 */ /* 0x008fc40007000000 */
[----:B------:R-:W-:Y:S02]  /*29b0*/  FSEL R96, R96, RZ, !P1 ;  /* 0x000000ff60607208 */ /* 0x000fe40004800000 */
[----:B------:R-:W-:Y:S02]  /*29c0*/  FSEL R99, R99, RZ, !P6 ;  /* 0x000000ff63637208 */ /* 0x000fe40007000000 */
[----:B--2---:R-:W-:Y:S01]  /*29d0*/  FSEL R102, R103, 1, !P5 ;  /* 0x3f80000067667808 */ /* 0x004fe20006800000 */
[----:B-1----:R-:W-:Y:S01]  /*29e0*/  IMAD.U32 R107, R20, 0x10000, RZ ;  /* 0x00010000146b7824 */ /* 0x002fe200078e00ff */
[----:B------:R-:W-:Y:S01]  /*29f0*/  FSEL R103, R104, 1, !P4 ;  /* 0x3f80000068677808 */ /* 0x000fe20006000000 */
[----:B------:R-:W-:Y:S01]  /*2a00*/  FMUL.FTZ R109, R21, R72 ;  /* 0x00000048156d7220 */ /* 0x000fe20000410000 */
[----:B------:R-:W-:Y:S01]  /*2a10*/  FSEL R104, R106, 1, !P3 ;  /* 0x3f8000006a687808 */ /* 0x000fe20005800000 */
[----:B------:R-:W-:Y:S01]  /*2a20*/  FMUL.FTZ R106, R90, R107 ;  /* 0x0000006b5a6a7220 */ /* 0x000fe20000410000 */
[----:B------:R-:W-:Y:S01]  /*2a30*/  SHF.L.U32 R20, R19, 0x10, RZ ;  /* 0x0000001013147819 */ /* 0x000fe200000006ff */
[----:B------:R-:W-:Y:S01]  /*2a40*/  FMUL.FTZ R105, R21, R73 ;  /* 0x0000004915697220 */ /* 0x000fe20000410000 */
[----:B------:R-:W-:Y:S01]  /*2a50*/  FSEL R101, R101, RZ, !P5 ;  /* 0x000000ff65657208 */ /* 0x000fe20006800000 */
[----:B------:R-:W-:Y:S01]  /*2a60*/  FFMA.FTZ R107, R96, R98, R99 ;  /* 0x00000062606b7223 */ /* 0x000fe20000010063 */
[----:B------:R1:W2:Y:S01]  /*2a70*/  MUFU.EX2 R21, R109 ;  /* 0x0000006d00157308 */ /* 0x0002a20000000800 */
[----:B0-----:R-:W-:Y:S01]  /*2a80*/  FSEL R97, R100, 1, !P1 ;  /* 0x3f80000064617808 */ /* 0x001fe20004800000 */
[----:B------:R-:W-:-:S02]  /*2a90*/  IMAD.U32 R19, R18, 0x10000, RZ ;  /* 0x0001000012137824 */ /* 0x000fc400078e00ff */
[----:B------:R-:W-:Y:S01]  /*2aa0*/  FMUL.FTZ R20, R89, R20 ;  /* 0x0000001459147220 */ /* 0x000fe20000410000 */
[----:B----4-:R-:W-:Y:S01]  /*2ab0*/  FSEL R100, R108, 1, !P2 ;  /* 0x3f8000006c647808 */ /* 0x010fe20005000000 */
[----:B------:R-:W-:Y:S01]  /*2ac0*/  FFMA.FTZ R108, R102, R107, R101 ;  /* 0x0000006b666c7223 */ /* 0x000fe20000010065 */
[----:B------:R-:W-:Y:S01]  /*2ad0*/  FSEL R106, R106, RZ, !P4 ;  /* 0x000000ff6a6a7208 */ /* 0x000fe20006000000 */
[----:B------:R-:W0:Y:S01]  /*2ae0*/  MUFU.EX2 R105, R105 ;  /* 0x0000006900697308 */ /* 0x000e220000000800 */
[----:B------:R-:W-:Y:S01]  /*2af0*/  SHF.L.U32 R18, R17, 0x10, RZ ;  /* 0x0000001011127819 */ /* 0x000fe200000006ff */
[----:B------:R-:W-:Y:S01]  /*2b00*/  FMUL.FTZ R19, R88, R19 ;  /* 0x0000001358137220 */ /* 0x000fe20000410000 */
[----:B------:R-:W-:Y:S01]  /*2b10*/  FSEL R107, R20, RZ, !P3 ;  /* 0x000000ff146b7208 */ /* 0x000fe20005800000 */
[----:B------:R-:W-:Y:S01]  /*2b20*/  FFMA.FTZ R108, R103, R108, R106 ;  /* 0x0000006c676c7223 */ /* 0x000fe2000001006a */
[----:B------:R-:W-:Y:S02]  /*2b30*/  IMAD.U32 R17, R16, 0x10000, RZ ;  /* 0x0001000010117824 */ /* 0x000fe400078e00ff */
[----:B------:R-:W-:Y:S01]  /*2b40*/  FMUL.FTZ R18, R87, R18 ;  /* 0x0000001257127220 */ /* 0x000fe20000410000 */
[----:B------:R-:W-:Y:S01]  /*2b50*/  ISETP.GE.U32.AND P1, PT, R39, R55, PT ;  /* 0x000000372700720c */ /* 0x000fe20003f26070 */
[----:B------:R-:W-:Y:S01]  /*2b60*/  FFMA.FTZ R16, R104, R108, R107 ;  /* 0x0000006c68107223 */ /* 0x000fe2000001006b */
[----:B-1----:R-:W-:Y:S01]  /*2b70*/  FSEL R109, R19, RZ, !P2 ;  /* 0x000000ff136d7208 */ /* 0x002fe20005000000 */
[----:B------:R-:W-:Y:S01]  /*2b80*/  FMUL.FTZ R17, R86, R17 ;  /* 0x0000001156117220 */ /* 0x000fe20000410000 */
[----:B------:R-:W-:-:S02]  /*2b90*/  ISETP.GE.U32.AND P6, PT, R40, R55, PT ;  /* 0x000000372800720c */ /* 0x000fc40003fc6070 */
[----:B--2---:R-:W-:Y:S01]  /*2ba0*/  FSEL R108, R21, 1, !P1 ;  /* 0x3f800000156c7808 */ /* 0x004fe20004800000 */
        /* <DEDUP_REMOVED lines=42> */
[----:B------:R-:W-:-:S06]  /*2e50*/  IMAD.MOV.U32 R17, RZ, RZ, RZ ;  /* 0x000000ffff117224 */ /* 0x000fcc00078e00ff */
        /* <DEDUP_REMOVED lines=40> */
.L_x_4496:
[----:B------:R-:W-:Y:S05]  /*30e0*/  BSYNC.RECONVERGENT B0 ;  /* 0x0000000000007941 */ /* 0x000fea0003800200 */
.L_x_4495:
[----:B------:R-:W-:Y:S01]  /*30f0*/  UIADD3 UR6, UPT, UPT, UR6, 0x1, URZ ;  /* 0x0000000106067890 */ /* 0x000fe2000fffe0ff */
[----:B------:R-:W-:Y:S01]  /*3100*/  FFMA.FTZ R109, R100, R104, R109 ;  /* 0x00000068646d7223 */ /* 0x000fe2000001006d */
[----:B------:R-:W-:Y:S01]  /*3110*/  LEA R83, P1, R10, R83, 0x2 ;  /* 0x000000530a537211 */ /* 0x000fe200078210ff */
[----:B-----5:R-:W-:Y:S01]  /*3120*/  FFMA.FTZ R81, R94, R97, R81 ;  /* 0x000000615e517223 */ /* 0x020fe20000010051 */
[----:B------:R-:W-:Y:S01]  /*3130*/  UISETP.NE.AND UP0, UPT, UR6, URZ, UPT ;  /* 0x000000ff0600728c */ /* 0x000fe2000bf05270 */
        /* <DEDUP_REMOVED lines=13> */
[----:B------:R-:W-:Y:S01]  /*3210*/  UIADD3 UR5, UPT, UPT, UR5, 0x8, URZ ;  /* 0x0000000805057890 */ /* 0x000fe2000fffe0ff */
[----:B------:R-:W-:Y:S11]  /*3220*/  BRA.U UP0, `(.L_x_4497) ;  /* 0xfffffff100907547 */ /* 0x000ff6000b83ffff */
.L_x_4494:
        /* <DEDUP_REMOVED lines=8> */
[----:B0-----:R-:W-:Y:S01]  /*32b0*/  PRMT R14, R78, 0x7632, R14 ;  /* 0x000076324e0e7816 */ /* 0x001fe2000000000e */
[----:B------:R-:W0:Y:S01]  /*32c0*/  @!P0 LDC R13, c[0x0][0x388] ;  /* 0x0000e200ff0d8b82 */ /* 0x000e220000000800 */
[----:B------:R-:W-:Y:S02]  /*32d0*/  PRMT R18, R76, 0x7632, R18 ;  /* 0x000076324c127816 */ /* 0x000fe40000000012 */
[----:B------:R-:W-:Y:S01]  /*32e0*/  PRMT R20, R74, 0x7632, R20 ;  /* 0x000076324a147816 */ /* 0x000fe20000000014 */
[----:B------:R-:W-:Y:S04]  /*32f0*/  STS.U16 [R65], R80 ;  /* 0x0000005041007388 */ /* 0x000fe80000000400 */
[----:B------:R1:W-:Y:S04]  /*3300*/  STS.U16 [R65+0x2], R12 ;  /* 0x0000020c41007388 */ /* 0x0003e80000000400 */
[----:B------:R-:W-:Y:S04]  /*3310*/  STS.U16 [R65+0x4], R78 ;  /* 0x0000044e41007388 */ /* 0x000fe80000000400 */
[----:B------:R-:W-:Y:S01]  /*3320*/  STS.U16 [R65+0x6], R14 ;  /* 0x0000060e41007388 */ /* 0x000fe20000000400 */
[----:B0-----:R-:W-:-:S03]  /*3330*/  @!P0 IADD3 R16, PT, PT, -R54, R13, RZ ;  /* 0x0000000d36108210 */ /* 0x001fc60007ffe1ff */
        /* <DEDUP_REMOVED lines=47> */
.L_x_4499:
        /* <DEDUP_REMOVED lines=13> */
.L_x_5130:


//--------------------- .text._Z25selective_scan_fwd_kernelI32Selective_Scan_fwd_kernel_traitsILi32ELi8ELi1ELb0ELb1ELb0ELb1EN3c108BFloat16EfEEv13SSMParamsBase --------------------------
	.section	.text._Z25selective_scan_fwd_kernelI32Selective_Scan_fwd_kernel_traitsILi32ELi8ELi1ELb0ELb1ELb0ELb1EN3c108BFloat16EfEEv13SSMParamsBase,"ax",@progbits
	.align	128
        .global         _Z25selective_scan_fwd_kernelI32Selective_Scan_fwd_kernel_traitsILi32ELi8ELi1ELb0ELb1ELb0ELb1EN3c108BFloat16EfEEv13SSMParamsBase
        .type           _Z25selective_scan_fwd_kernelI32Selective_Scan_fwd_kernel_traitsILi32ELi8ELi1ELb0ELb1ELb0ELb1EN3c108BFloat16EfEEv13SSMParamsBase,@function
        .size           _Z25selective_scan_fwd_kernelI32Selective_Scan_fwd_kernel_traitsILi32ELi8ELi1ELb0ELb1ELb0ELb1EN3c108BFloat16EfEEv13SSMParamsBase,(.L_x_5131 - _Z25selective_scan_fwd_kernelI32Selective_Scan_fwd_kernel_traitsILi32ELi8ELi1ELb0ELb1ELb0ELb1EN3c108BFloat16EfEEv13SSMParamsBase)
        .other          _Z25selective_scan_fwd_kernelI32Selective_Scan_fwd_kernel_traitsILi32ELi8ELi1ELb0ELb1ELb0ELb1EN3c108BFloat16EfEEv13SSMParamsBase,@"STO_CUDA_ENTRY STV_DEFAULT"
_Z25selective_scan_fwd_kernelI32Selective_Scan_fwd_kernel_traitsILi32ELi8ELi1ELb0ELb1ELb0ELb1EN3c108BFloat16EfEEv13SSMParamsBase:
.text._Z25selective_scan_fwd_kernelI32Selective_Scan_fwd_kernel_traitsILi32ELi8ELi1ELb0ELb1ELb0ELb1EN3c108BFloat16EfEEv13SSMParamsBase:
        /* <DEDUP_REMOVED lines=48> */
[----:B------:R-:W0:Y:S01]  /*0300*/  LDC R9, c[0x0][0x384] ;  /* 0x0000e100ff097b82 */ /* 0x000e220000000800 */
        /* <DEDUP_REMOVED lines=13> */
[----:B------:R-:W2:Y:S01]  /*03e0*/  LDC.64 R48, c[0x0][0x450] ;  /* 0x00011400ff307b82 */ /* 0x000ea20000000a00 */
[----:B------:R-:W3:Y:S01]  /*03f0*/  LDCU.64 UR20, c[0x0][0x3d8] ;  /* 0x00007b00ff1477ac */ /* 0x000ee20008000a00 */
[----:B------:R-:W-:Y:S01]  /*0400*/  @P0 IADD3 R7, PT, PT, R7, 0x1, RZ ;  /* 0x0000000107070810 */ /* 0x000fe20007ffe0ff */
[C---:B------:R-:W-:Y:S01]  /*0410*/  IMAD.WIDE.U32 R4, R58.reuse, UR14, R4 ;  /* 0x0000000e3a047c25 */ /* 0x040fe2000f8e0004 */
[----:B------:R-:W4:Y:S03]  /*0420*/  LDCU.64 UR8, c[0x0][0x3a0] ;  /* 0x00007400ff0877ac */ /* 0x000f260008000a00 */
[----:B------:R-:W-:Y:S01]  /*0430*/  IMAD.WIDE.U32 R2, R58, UR10, R2 ;  /* 0x0000000a3a027c25 */ /* 0x000fe2000f8e0002 */
[----:B------:R-:W4:Y:S01]  /*0440*/  LDC.64 R50, c[0x0][0x440] ;  /* 0x00011000ff327b82 */ /* 0x000f220000000a00 */
[----:B------:R-:W-:-:S02]  /*0450*/  UIMAD UR5, UR18, UR13, UR5 ;  /* 0x0000000d120572a4 */ /* 0x000fc4000f8e0205 */
[----:B------:R-:W-:Y:S01]  /*0460*/  @!P3 IMAD.MOV R7, RZ, RZ, -R7 ;  /* 0x000000ffff07b224 */ /* 0x000fe200078e0a07 */
[----:B------:R-:W-:Y:S01]  /*0470*/  @!P1 LOP3.LUT R7, RZ, R11, RZ, 0x33, !PT ;  /* 0x0000000bff079212 */ /* 0x000fe200078e33ff */
[----:B------:R-:W-:Y:S01]  /*0480*/  IMAD R32, R58, UR15, R5 ;  /* 0x0000000f3a207c24 */ /* 0x000fe2000f8e0205 */
[----:B------:R-:W-:Y:S01]  /*0490*/  LEA R36, P1, R4, R36, 0x1 ;  /* 0x0000002404247211 */ /* 0x000fe200078208ff */
[----:B------:R-:W-:Y:S01]  /*04a0*/  IMAD R34, R58, UR11, R3 ;  /* 0x0000000b3a227c24 */ /* 0x000fe2000f8e0203 */
[----:B------:R-:W-:Y:S01]  /*04b0*/  SHF.R.S32.HI R3, RZ, 0x1f, R7 ;  /* 0x0000001fff037819 */ /* 0x000fe20000011407 */
[----:B------:R-:W4:Y:S01]  /*04c0*/  LDCU UR6, c[0x0][0x38c] ;  /* 0x00007180ff0677ac */ /* 0x000f220008000800 */
[----:B------:R-:W-:Y:S01]  /*04d0*/  LEA.HI.X R32, R4, R37, R32, 0x1, P1 ;  /* 0x0000002504207211 */ /* 0x000fe200008f0c20 */
[----:B---3--:R-:W-:Y:S01]  /*04e0*/  IMAD.WIDE.U32 R44, R58, UR20, RZ ;  /* 0x000000143a2c7c25 */ /* 0x008fe2000f8e00ff */
[----:B------:R-:W-:Y:S01]  /*04f0*/  LEA R38, P0, R2, R38, 0x1 ;  /* 0x0000002602267211 */ /* 0x000fe200078008ff */
[----:B------:R-:W3:Y:S02]  /*0500*/  LDCU.U8 UR7, c[0x0][0x39e] ;  /* 0x000073c0ff0777ac */ /* 0x000ee40008000000 */
[----:B------:R-:W-:Y:S01]  /*0510*/  IMAD R4, R58, UR21, R45 ;  /* 0x000000153a047c24 */ /* 0x000fe2000f8e022d */
[----:B--2---:R-:W-:Y:S01]  /*0520*/  LEA R48, P2, R44, R48, 0x2 ;  /* 0x000000302c307211 */ /* 0x004fe200078410ff */
[-C--:B0-----:R-:W-:Y:S01]  /*0530*/  IMAD R0, R3, R28.reuse, RZ ;  /* 0x0000001c03007224 */ /* 0x081fe200078e02ff */
[----:B------:R-:W-:Y:S01]  /*0540*/  LEA.HI.X R34, R2, R39, R34, 0x1, P0 ;  /* 0x0000002702227211 */ /* 0x000fe200000f0c22 */
[----:B------:R-:W-:Y:S01]  /*0550*/  IMAD.WIDE.U32 R2, R7, R28, UR4 ;  /* 0x0000000407027e25 */ /* 0x000fe2000f8e001c */
[----:B------:R-:W-:-:S02]  /*0560*/  LEA.HI.X R44, R44, R49, R4, 0x2, P2 ;  /* 0x000000312c2c7211 */ /* 0x000fc400010f1404 */
[----:B-1----:R-:W-:Y:S01]  /*0570*/  SHF.L.U32 R63, R52, 0x3, RZ ;  /* 0x00000003343f7819 */ /* 0x002fe200000006ff */
[----:B------:R-:W-:Y:S01]  /*0580*/  IMAD R29, R7, R29, R0 ;  /* 0x0000001d071d7224 */ /* 0x000fe200078e0200 */
[----:B------:R-:W-:Y:S01]  /*0590*/  LEA R30, P0, R2, R30, 0x1 ;  /* 0x0000001e021e7211 */ /* 0x000fe200078008ff */
[----:B----4-:R-:W-:Y:S01]  /*05a0*/  IMAD.WIDE.U32 R46, R58, UR8, RZ ;  /* 0x000000083a2e7c25 */ /* 0x010fe2000f8e00ff */
[C---:B------:R-:W-:Y:S02]  /*05b0*/  LOP3.LUT R49, R63.reuse, 0x1f00, RZ, 0xc0, !PT ;  /* 0x00001f003f317812 */ /* 0x040fe400078ec0ff */
[----:B------:R-:W-:Y:S01]  /*05c0*/  IADD3 R59, PT, PT, R63, 0x2, RZ ;  /* 0x000000023f3b7810 */ /* 0x000fe20007ffe0ff */
[----:B------:R-:W-:Y:S01]  /*05d0*/  IMAD.IADD R29, R3, 0x1, R29 ;  /* 0x00000001031d7824 */ /* 0x000fe200078e021d */
[----:B------:R-:W-:Y:S01]  /*05e0*/  LOP3.LUT R49, R49, 0x1f, R52, 0xf8, !PT ;  /* 0x0000001f31317812 */ /* 0x000fe200078ef834 */
[----:B------:R-:W-:Y:S01]  /*05f0*/  IMAD R0, R9, UR18, R58 ;  /* 0x0000001209007c24 */ /* 0x000fe2000f8e023a */
[----:B------:R-:W-:Y:S01]  /*0600*/  LEA R50, P1, R46, R50, 0x2 ;  /* 0x000000322e327211 */ /* 0x000fe200078210ff */
[----:B------:R-:W-:Y:S01]  /*0610*/  IMAD R5, R58, UR9, R47 ;  /* 0x000000093a057c24 */ /* 0x000fe2000f8e022f */
[----:B------:R-:W-:Y:S01]  /*0620*/  LEA.HI.X R29, R2, R31, R29, 0x1, P0 ;  /* 0x0000001f021d7211 */ /* 0x000fe200000f0c1d */
[----:B------:R-:W-:Y:S01]  /*0630*/  IMAD.WIDE.U32 R2, R49, 0x2, RZ ;  /* 0x0000000231027825 */ /* 0x000fe200078e00ff */
[----:B------:R-:W-:-:S02]  /*0640*/  IADD3 R53, PT, PT, R63, 0x5, RZ ;  /* 0x000000053f357810 */ /* 0x000fc40007ffe0ff */
[----:B------:R-:W-:Y:S01]  /*0650*/  LEA.HI.X R46, R46, R51, R5, 0x2, P1 ;  /* 0x000000332e2e7211 */ /* 0x000fe200008f1405 */
[----:B------:R-:W-:Y:S01]  /*0660*/  IMAD R0, R0, R13, RZ ;  /* 0x0000000d00007224 */ /* 0x000fe200078e02ff */
[C---:B------:R-:W-:Y:S01]  /*0670*/  LOP3.LUT R45, R49.reuse, 0x20, RZ, 0xfc, !PT ;  /* 0x00000020312d7812 */ /* 0x040fe200078efcff */
[----:B------:R-:W-:Y:S01]  /*0680*/  IMAD.MOV.U32 R40, RZ, RZ, RZ ;  /* 0x000000ffff287224 */ /* 0x000fe200078e00ff */
[C---:B------:R-:W-:Y:S01]  /*0690*/  LOP3.LUT R43, R49.reuse, 0x40, RZ, 0xfc, !PT ;  /* 0x00000040312b7812 */ /* 0x040fe200078efcff */
[----:B------:R-:W-:Y:S01]  /*06a0*/  IMAD R42, R0, UR6, RZ ;  /* 0x00000006002a7c24 */ /* 0x000fe2000f8e02ff */
        /* <DEDUP_REMOVED lines=10> */
[----:B---3--:R-:W-:-:S07]  /*0750*/  LOP3.LUT R31, R2, 0x100, RZ, 0xfc, !PT ;  /* 0x00000100021f7812 */ /* 0x008fce00078efcff */
.L_x_4520:
        /* <DEDUP_REMOVED lines=39> */
[----:B------:R-:W-:Y:S01]  /*09d0*/  PRMT R18, RZ, 0x7610, R18 ;  /* 0x00007610ff127816 */ /* 0x000fe20000000012 */
[C---:B0-----:R-:W-:Y:S01]  /*09e0*/  VIADD R17, R62.reuse, 0x20 ;  /* 0x000000203e117836 */ /* 0x041fe20000000000 */
        /* <DEDUP_REMOVED lines=31> */
[----:B------:R-:W-:-:S03]  /*0be0*/  LEA R0, R0, UR4, 0x1 ;  /* 0x0000000400007c11 */ /* 0x000fc6000f8e08ff */
        /* <DEDUP_REMOVED lines=29> */
[----:B---3--:R0:W-:Y:S04]  /*0dc0*/  STS.U16 [R26+0x40], R13 ;  /* 0x0000400d1a007388 */ /* 0x0081e80000000400 */
[----:B------:R-:W-:Y:S04]  /*0dd0*/  STS.U16 [R25+0x80], R16 ;  /* 0x0000801019007388 */ /* 0x000fe80000000400 */
[----:B----4-:R-:W-:Y:S01]  /*0de0*/  STS.U16 [R24+0xc0], R15 ;  /* 0x0000c00f18007388 */ /* 0x010fe20000000400 */
[----:B0-----:R-:W0:Y:S03]  /*0df0*/  LDC R13, c[0x0][0x38c] ;  /* 0x0000e300ff0d7b82 */ /* 0x001e260000000800 */
        /* <DEDUP_REMOVED lines=13> */
[----:B-1----:R-:W-:-:S04]  /*0ed0*/  IMAD.U32 R65, R65, 0x10000, RZ ;  /* 0x0001000041417824 */ /* 0x002fc800078e00ff */
[----:B-----5:R-:W-:-:S05]  /*0ee0*/  FADD.FTZ R64, R65, R54 ;  /* 0x0000003641407221 */ /* 0x020fca0000010000 */
[----:B------:R-:W-:Y:S02]  /*0ef0*/  FSETP.GTU.FTZ.AND P0, PT, R64, 20, PT ;  /* 0x41a000004000780b */ /* 0x000fe40003f1c000 */
[----:B--2---:R-:W-:Y:S02]  /*0f00*/  SHF.L.U32 R19, R4, 0x10, RZ ;  /* 0x0000001004137819 */ /* 0x004fe400000006ff */
[----:B------:R-:W-:Y:S02]  /*0f10*/  ISETP.EQ.OR P0, PT, RZ, UR7, P0 ;  /* 0x00000007ff007c0c */ /* 0x000fe40008702670 */
[----:B---3--:R-:W-:Y:S01]  /*0f20*/  SHF.L.U32 R69, R18, 0x10, RZ ;  /* 0x0000001012457819 */ /* 0x008fe200000006ff */
[----:B----4-:R-:W-:Y:S01]  /*0f30*/  IMAD.U32 R5, R5, 0x10000, RZ ;  /* 0x0001000005057824 */ /* 0x010fe200078e00ff */
[----:B------:R-:W-:Y:S01]  /*0f40*/  SHF.L.U32 R15, R15, 0x10, RZ ;  /* 0x000000100f0f7819 */ /* 0x000fe200000006ff */
[----:B------:R-:W-:Y:S01]  /*0f50*/  FADD.FTZ R66, R19, R54 ;  /* 0x0000003613427221 */ /* 0x000fe20000010000 */
[----:B0-----:R-:W-:-:S02]  /*0f60*/  IMAD.U32 R73, R16, 0x10000, RZ ;  /* 0x0001000010497824 */ /* 0x001fc400078e00ff */
        /* <DEDUP_REMOVED lines=43> */
.L_x_4501:
[----:B------:R-:W-:Y:S05]  /*1220*/  BSYNC.RECONVERGENT B0 ;  /* 0x0000000000007941 */ /* 0x000fea0003800200 */
.L_x_4500:
        /* <DEDUP_REMOVED lines=35> */
.L_x_4503:
[----:B------:R-:W-:Y:S05]  /*1460*/  BSYNC.RECONVERGENT B0 ;  /* 0x0000000000007941 */ /* 0x000fea0003800200 */
.L_x_4502:
        /* <DEDUP_REMOVED lines=40> */
.L_x_4505:
[----:B------:R-:W-:Y:S05]  /*16f0*/  BSYNC.RECONVERGENT B0 ;  /* 0x0000000000007941 */ /* 0x000fea0003800200 */
.L_x_4504:
        /* <DEDUP_REMOVED lines=32> */
.L_x_4507:
[----:B------:R-:W-:Y:S05]  /*1900*/  BSYNC.RECONVERGENT B0 ;  /* 0x0000000000007941 */ /* 0x000fea0003800200 */
.L_x_4506:
        /* <DEDUP_REMOVED lines=32> */
.L_x_4509:
[----:B------:R-:W-:Y:S05]  /*1b10*/  BSYNC.RECONVERGENT B0 ;  /* 0x0000000000007941 */ /* 0x000fea0003800200 */
.L_x_4508:
        /* <DEDUP_REMOVED lines=32> */
.L_x_4511:
[----:B------:R-:W-:Y:S05]  /*1d20*/  BSYNC.RECONVERGENT B0 ;  /* 0x0000000000007941 */ /* 0x000fea0003800200 */
.L_x_4510:
        /* <DEDUP_REMOVED lines=32> */
.L_x_4513:
[----:B------:R-:W-:Y:S05]  /*1f30*/  BSYNC.RECONVERGENT B0 ;  /* 0x0000000000007941 */ /* 0x000fea0003800200 */
.L_x_4512:
        /* <DEDUP_REMOVED lines=32> */
.L_x_4515:
[----:B------:R-:W-:Y:S05]  /*2140*/  BSYNC.RECONVERGENT B0 ;  /* 0x0000000000007941 */ /* 0x000fea0003800200 */
.L_x_4514:
        /* <DEDUP_REMOVED lines=36> */
[----:B------:R-:W-:Y:S01]  /*2390*/  IMAD.MOV.U32 R92, RZ, RZ, R50 ;  /* 0x000000ffff5c7224 */ /* 0x000fe200078e0032 */
[----:B------:R-:W-:Y:S01]  /*23a0*/  MOV R91, R46 ;  /* 0x0000002e005b7202 */ /* 0x000fe20000000f00 */
[----:B------:R-:W-:Y:S01]  /*23b0*/  IMAD.MOV R90, RZ, RZ, -R13 ;  /* 0x000000ffff5a7224 */ /* 0x000fe200078e0a0d */
[----:B------:R-:W-:Y:S01]  /*23c0*/  IADD3.X R102, PT, PT, R3, R29, RZ, P0, !PT ;  /* 0x0000001d03667210 */ /* 0x000fe200007fe4ff */
[----:B------:R-:W-:-:S03]  /*23d0*/  UIADD3 UR5, UPT, UPT, UR4, 0x240, URZ ;  /* 0x0000024004057890 */ /* 0x000fc6000fffe0ff */
[----:B------:R-:W3:Y:S01]  /*23e0*/  LDC.64 R4, c[0x0][0x480] ;  /* 0x00012000ff047b82 */ /* 0x000ee20000000a00 */
[----:B0-----:R-:W-:Y:S02]  /*23f0*/  SHF.L.U64.HI R96, R6, 0x2, R7 ;  /* 0x0000000206607819 */ /* 0x001fe40000010207 */
[----:B-1----:R-:W-:Y:S02]  /*2400*/  SHF.L.U64.HI R98, R8, 0x2, R9 ;  /* 0x0000000208627819 */ /* 0x002fe40000010209 */
[----:B--2---:R-:W-:-:S07]  /*2410*/  SHF.L.U64.HI R11, R10, 0x1, R11 ;  /* 0x000000010a0b7819 */ /* 0x004fce000001020b */
.L_x_4519:
[----:B------:R-:W-:Y:S01]  /*2420*/  ISETP.GE.AND P6, PT, R45, R28, PT ;  /* 0x0000001c2d00720c */ /* 0x000fe20003fc6270 */
[----:B0-----:R-:W-:Y:S01]  /*2430*/  IMAD.MOV.U32 R12, RZ, RZ, R19 ;  /* 0x000000ffff0c7224 */ /* 0x001fe200078e0013 */
[----:B------:R-:W-:-:S05]  /*2440*/  MOV R13, R102 ;  /* 0x00000066000d7202 */ /* 0x000fca0000000f00 */
[----:B------:R-:W2:Y:S06]  /*2450*/  @!P1 LDG.E.U16 R9, desc[UR16][R12.64+-0x100] ;  /* 0xffff00100c099981 */ /* 0x000eac000c1e1500 */
[----:B------:R-:W4:Y:S01]  /*2460*/  @!P6 LDG.E.U16 R7, desc[UR16][R12.64+-0xc0] ;  /* 0xffff40100c07e981 */ /* 0x000f22000c1e1500 */
[-C--:B------:R-:W-:Y:S01]  /*2470*/  ISETP.GE.AND P5, PT, R43, R28.reuse, PT ;  /* 0x0000001c2b00720c */ /* 0x080fe20003fa6270 */
[----:B------:R-:W-:Y:S01]  /*2480*/  IMAD.MOV.U32 R16, RZ, RZ, RZ ;  /* 0x000000ffff107224 */ /* 0x000fe200078e00ff */
[-C--:B------:R-:W-:Y:S02]  /*2490*/  ISETP.GE.AND P3, PT, R39, R28.reuse, PT ;  /* 0x0000001c2700720c */ /* 0x080fe40003f66270 */
[----:B------:R-:W-:-:S02]  /*24a0*/  ISETP.GE.AND P4, PT, R41, R28, PT ;  /* 0x0000001c2900720c */ /* 0x000fc40003f86270 */
[-C--:B------:R-:W-:Y:S02]  /*24b0*/  ISETP.GE.AND P0, PT, R35, R28.reuse, PT ;  /* 0x0000001c2300720c */ /* 0x080fe40003f06270 */
[----:B------:R-:W-:-:S07]  /*24c0*/  ISETP.GE.AND P2, PT, R37, R28, PT ;  /* 0x0000001c2500720c */ /* 0x000fce0003f46270 */
[----:B------:R-:W3:Y:S04]  /*24d0*/  @!P3 LDG.E.U16 R17, desc[UR16][R12.64] ;  /* 0x000000100c11b981 */ /* 0x000ee8000c1e1500 */
[----:B------:R-:W3:Y:S04]  /*24e0*/  @!P0 LDG.E.U16 R95, desc[UR16][R12.64+0x80] ;  /* 0x000080100c5f8981 */ /* 0x000ee8000c1e1500 */
[----:B------:R-:W3:Y:S01]  /*24f0*/  @!P2 LDG.E.U16 R19, desc[UR16][R12.64+0x40] ;  /* 0x000040100c13a981 */ /* 0x000ee2000c1e1500 */
[----:B------:R-:W-:Y:S01]  /*2500*/  MOV R14, R92 ;  /* 0x0000005c000e7202 */ /* 0x000fe20000000f00 */
[----:B------:R-:W-:-:S05]  /*2510*/  IMAD.MOV.U32 R15, RZ, RZ, R91 ;  /* 0x000000ffff0f7224 */ /* 0x000fca00078e005b */
[----:B------:R0:W3:Y:S01]  /*2520*/  LDG.E R14, desc[UR16][R14.64] ;  /* 0x000000100e0e7981 */ /* 0x0000e2000c1e1900 */
[----:B--2---:R-:W-:-:S03]  /*2530*/  @!P1 PRMT R16, R9, 0x5410, RZ ;  /* 0x0000541009109816 */ /* 0x004fc600000000ff */
[----:B------:R-:W2:Y:S01]  /*2540*/  @!P4 LDG.E.U16 R9, desc[UR16][R12.64+-0x40] ;  /* 0xffffc0100c09c981 */ /* 0x000ea2000c1e1500 */
[----:B----4-:R-:W-:Y:S02]  /*2550*/  @!P6 PRMT R16, R16, 0x5410, R7 ;  /* 0x000054101010e816 */ /* 0x010fe40000000007 */
[----:B------:R-:W-:Y:S01]  /*2560*/  ISETP.GE.AND P6, PT, R33, R28, PT ;  /* 0x0000001c2100720c */ /* 0x000fe20003fc6270 */
[----:B------:R-:W4:-:S12]  /*2570*/  @!P5 LDG.E.U16 R7, desc[UR16][R12.64+-0x80] ;  /* 0xffff80100c07d981 */ /* 0x000f18000c1e1500 */
[----:B------:R-:W2:Y:S01]  /*2580*/  @!P6 LDG.E.U16 R97, desc[UR16][R12.64+0xc0] ;  /* 0x0000c0100c61e981 */ /* 0x000ea2000c1e1500 */
[----:B------:R-:W-:Y:S02]  /*2590*/  HFMA2 R18, -RZ, RZ, 0, 0 ;  /* 0x00000000ff127431 */ /* 0x000fe400000001ff */
[----:B------:R-:W-:Y:S01]  /*25a0*/  IMAD.MOV.U32 R100, RZ, RZ, RZ ;  /* 0x000000ffff647224 */ /* 0x000fe200078e00ff */
[----:B---3--:R-:W-:Y:S02]  /*25b0*/  @!P3 PRMT R100, R17, 0x5410, RZ ;  /* 0x000054101164b816 */ /* 0x008fe400000000ff */
[----:B------:R-:W-:Y:S02]  /*25c0*/  MOV R102, RZ ;  /* 0x000000ff00667202 */ /* 0x000fe40000000f00 */
[----:B------:R-:W-:Y:S02]  /*25d0*/  @!P0 PRMT R102, R95, 0x5410, RZ ;  /* 0x000054105f668816 */ /* 0x000fe400000000ff */
[----:B0-----:R-:W-:-:S02]  /*25e0*/  PRMT R15, R16, 0x7632, R15 ;  /* 0x00007632100f7816 */ /* 0x001fc4000000000f */
[----:B------:R-:W-:Y:S01]  /*25f0*/  @!P2 PRMT R100, R100, 0x5410, R19 ;  /* 0x000054106464a816 */ /* 0x000fe20000000013 */
[----:B------:R0:W-:Y:S04]  /*2600*/  STS.U16 [R27], R16 ;  /* 0x000000101b007388 */ /* 0x0001e80000000400 */
[----:B------:R1:W-:Y:S01]  /*2610*/  STS.U16 [R26+0x40], R15 ;  /* 0x0000400f1a007388 */ /* 0x0003e20000000400 */
[----:B0-----:R-:W-:Y:S02]  /*2620*/  PRMT R16, R100, 0x7632, R16 ;  /* 0x0000763264107816 */ /* 0x001fe40000000010 */
[-C--:B------:R-:W-:Y:S02]  /*2630*/  ISETP.GE.U32.AND P0, PT, R63, R28.reuse, PT ;  /* 0x0000001c3f00720c */ /* 0x080fe40003f06070 */
[----:B------:R-:W-:-:S02]  /*2640*/  ISETP.GE.U32.AND P3, PT, R55, R28, PT ;  /* 0x0000001c3700720c */ /* 0x000fc40003f66070 */
[----:B------:R-:W-:Y:S01]  /*2650*/  ISETP.GE.U32.AND P2, PT, R53, R28, PT ;  /* 0x0000001c3500720c */ /* 0x000fe20003f46070 */
[----:B------:R-:W0:Y:S01]  /*2660*/  S2UR UR6, SR_CgaCtaId ;  /* 0x00000000000679c3 */ /* 0x000e220000008800 */
[----:B----4-:R-:W-:-:S04]  /*2670*/  @!P5 PRMT R18, R7, 0x5410, RZ ;  /* 0x000054100712d816 */ /* 0x010fc800000000ff */
[----:B--2---:R-:W-:-:S04]  /*2680*/  @!P4 PRMT R18, R18, 0x5410, R9 ;  /* 0x000054101212c816 */ /* 0x004fc80000000009 */
[----:B------:R-:W-:Y:S02]  /*2690*/  PRMT R17, R18, 0x7632, R17 ;  /* 0x0000763212117816 */ /* 0x000fe40000000011 */
[----:B------:R-:W-:Y:S01]  /*26a0*/  @!P6 PRMT R102, R102, 0x5410, R97 ;  /* 0x000054106666e816 */ /* 0x000fe20000000061 */
[----:B------:R-:W-:Y:S03]  /*26b0*/  STS.U16 [R25+0x80], R18 ;  /* 0x0000801219007388 */ /* 0x000fe60000000400 */
[----:B-1----:R-:W-:Y:S01]  /*26c0*/  PRMT R15, R102, 0x7632, R15 ;  /* 0x00007632660f7816 */ /* 0x002fe2000000000f */
[----:B------:R-:W-:Y:S04]  /*26d0*/  STS.U16 [R24+0xc0], R17 ;  /* 0x0000c01118007388 */ /* 0x000fe80000000400 */
[----:B------:R-:W-:Y:S04]  /*26e0*/  STS.U16 [R23+0x100], R100 ;  /* 0x0001006417007388 */ /* 0x000fe80000000400 */
[----:B------:R-:W-:Y:S04]  /*26f0*/  STS.U16 [R22+0x140], R16 ;  /* 0x0001401016007388 */ /* 0x000fe80000000400 */
[----:B------:R-:W-:Y:S04]  /*2700*/  STS.U16 [R21+0x180], R102 ;  /* 0x0001806615007388 */ /* 0x000fe80000000400 */
[----:B------:R1:W-:Y:S01]  /*2710*/  STS.U16 [R20+0x1c0], R15 ;  /* 0x0001c00f14007388 */ /* 0x0003e20000000400 */
[----:B------:R-:W-:-:S03]  /*2720*/  NOP ;  /* 0x0000000000007918 */ /* 0x000fc60000000000 */
[----:B------:R-:W2:Y:S04]  /*2730*/  LDS.U16 R19, [R0+0x2] ;  /* 0x0000020000137984 */ /* 0x000ea80000000400 */
[----:B------:R-:W3:Y:S04]  /*2740*/  LDS.U16 R7, [R0] ;  /* 0x0000000000077984 */ /* 0x000ee80000000400 */
[----:B------:R-:W4:Y:S04]  /*2750*/  LDS.U16 R95, [R0+0x4] ;  /* 0x00000400005f7984 */ /* 0x000f280000000400 */
[----:B------:R-:W0:Y:S01]  /*2760*/  LDS.U16 R18, [R0+0x6] ;  /* 0x0000060000127984 */ /* 0x000e220000000400 */
[----:B------:R-:W-:Y:S01]  /*2770*/  FMUL.FTZ R9, R14, 1.4426950216293334961 ;  /* 0x3fb8aa3b0e097820 */ /* 0x000fe20000410000 */
[----:B------:R-:W-:-:S02]  /*2780*/  IMAD.MOV.U32 R14, RZ, RZ, R94 ;  /* 0x000000ffff0e7224 */ /* 0x000fc400078e005e */
[----:B------:R-:W0:Y:S01]  /*2790*/  LDS.U16 R17, [R0+0x8] ;  /* 0x0000080000117984 */ /* 0x000e220000000400 */
[----:B-1----:R-:W-:-:S03]  /*27a0*/  MOV R15, R93 ;  /* 0x0000005d000f7202 */ /* 0x002fc60000000f00 */
[----:B------:R-:W1:Y:S04]  /*27b0*/  LDS.U16 R16, [R0+0xa] ;  /* 0x00000a0000107984 */ /* 0x000e680000000400 */
[----:B------:R2:W5:Y:S01]  /*27c0*/  LDG.E R100, desc[UR16][R14.64] ;  /* 0x000000100e647981 */ /* 0x000562000c1e1900 */
[----:B------:R-:W-:-:S03]  /*27d0*/  FMUL.FTZ R97, R9, R64 ;  /* 0x0000004009617220 */ /* 0x000fc60000410000 */
[----:B--2---:R-:W2:Y:S04]  /*27e0*/  LDS.U16 R15, [R0+0xc] ;  /* 0x00000c00000f7984 */ /* 0x004ea80000000400 */
[----:B------:R-:W2:Y:S01]  /*27f0*/  LDS.U16 R14, [R0+0xe] ;  /* 0x00000e00000e7984 */ /* 0x000ea20000000400 */
[C---:B------:R-:W-:Y:S01]  /*2800*/  FMUL.FTZ R99, R9.reuse, R66 ;  /* 0x0000004209637220 */ /* 0x040fe20000410000 */
[----:B------:R-:W0:Y:S01]  /*2810*/  MUFU.EX2 R97, R97 ;  /* 0x0000006100617308 */ /* 0x000e220000000800 */
[C---:B------:R-:W-:Y:S01]  /*2820*/  FMUL.FTZ R101, R9.reuse, R67 ;  /* 0x0000004309657220 */ /* 0x040fe20000410000 */
[----:B------:R-:W-:Y:S01]  /*2830*/  FMUL.FTZ R103, R9, R68 ;  /* 0x0000004409677220 */ /* 0x000fe20000410000 */
[----:B------:R-:W-:Y:S02]  /*2840*/  SHF.L.U32 R19, R19, 0x10, RZ ;  /* 0x0000001013137819 */ /* 0x000fe400000006ff */
[----:B------:R-:W1:Y:S01]  /*2850*/  MUFU.EX2 R99, R99 ;  /* 0x0000006300637308 */ /* 0x000e620000000800 */
[----:B---3--:R-:W-:-:S02]  /*2860*/  IMAD.U32 R102, R7, 0x10000, RZ ;  /* 0x0001000007667824 */ /* 0x008fc400078e00ff */
[----:B----4-:R-:W-:Y:S01]  /*2870*/  IMAD.U32 R104, R95, 0x10000, RZ ;  /* 0x000100005f687824 */ /* 0x010fe200078e00ff */
[----:B------:R-:W3:Y:S01]  /*2880*/  MUFU.EX2 R101, R101 ;  /* 0x0000006500657308 */ /* 0x000ee20000000800 */
[----:B------:R-:W-:-:S03]  /*2890*/  FMUL.FTZ R95, R88, R19 ;  /* 0x00000013585f7220 */ /* 0x000fc60000410000 */
[----:B------:R4:W3:Y:S01]  /*28a0*/  MUFU.EX2 R105, R103 ;  /* 0x0000006700697308 */ /* 0x0008e20000000800 */
[----:B------:R-:W-:Y:S01]  /*28b0*/  ISETP.GE.U32.AND P6, PT, R61, R28, PT ;  /* 0x0000001c3d00720c */ /* 0x000fe20003fc6070 */
[----:B------:R-:W-:Y:S01]  /*28c0*/  FMUL.FTZ R106, R9, R69 ;  /* 0x00000045096a7220 */ /* 0x000fe20000410000 */
[----:B------:R-:W-:Y:S01]  /*28d0*/  FMUL.FTZ R7, R89, R102 ;  /* 0x0000006659077220 */ /* 0x000fe20000410000 */
[----:B0-----:R-:W-:Y:S01]  /*28e0*/  FSEL R102, R97, 1, !P0 ;  /* 0x3f80000061667808 */ /* 0x001fe20004000000 */
[----:B------:R-:W-:Y:S01]  /*28f0*/  FMUL.FTZ R97, R87, R104 ;  /* 0x0000006857617220 */ /* 0x000fe20000410000 */
[----:B------:R-:W-:Y:S01]  /*2900*/  FSEL R104, R95, RZ, !P6 ;  /* 0x000000ff5f687208 */ /* 0x000fe20007000000 */
[C---:B------:R-:W-:Y:S01]  /*2910*/  FMUL.FTZ R108, R9.reuse, R70 ;  /* 0x00000046096c7220 */ /* 0x040fe20000410000 */
[----:B------:R3:W0:Y:S01]  /*2920*/  MUFU.EX2 R107, R106 ;  /* 0x0000006a006b7308 */ /* 0x0006220000000800 */
[----:B------:R-:W-:Y:S01]  /*2930*/  SHF.L.U32 R95, R18, 0x10, RZ ;  /* 0x00000010125f7819 */ /* 0x000fe200000006ff */
[C---:B------:R-:W-:Y:S01]  /*2940*/  FMUL.FTZ R110, R9.reuse, R71 ;  /* 0x00000047096e7220 */ /* 0x040fe20000410000 */
[----:B----4-:R-:W-:Y:S01]  /*2950*/  FMUL.FTZ R103, R9, R72 ;  /* 0x0000004809677220 */ /* 0x010fe20000410000 */
[----:B------:R-:W-:-:S02]  /*2960*/  ISETP.GE.U32.AND P5, PT, R59, R28, PT ;  /* 0x0000001c3b00720c */ /* 0x000fc40003fa6070 */
[----:B------:R-:W-:Y:S02]  /*2970*/  ISETP.GE.U32.AND P4, PT, R57, R28, PT ;  /* 0x0000001c3900720c */ /* 0x000fe40003f86070 */
[----:B------:R-:W-:Y:S02]  /*2980*/  FSEL R7, R7, RZ, !P0 ;  /* 0x000000ff07077208 */ /* 0x000fe40004000000 */
[----:B-1----:R-:W-:Y:S01]  /*2990*/  FSEL R9, R99, 1, !P6 ;  /* 0x3f80000063097808 */ /* 0x002fe20007000000 */
[----:B------:R1:W4:Y:S01]  /*29a0*/  MUFU.EX2 R109, R108 ;  /* 0x0000006c006d7308 */ /* 0x0003220000000800 */
[----:B------:R-:W-:Y:S01]  /*29b0*/  IMAD.U32 R18, R17, 0x10000, RZ ;  /* 0x0001000011127824 */ /* 0x000fe200078e00ff */
[----:B------:R-:W-:Y:S02]  /*29c0*/  FSEL R97, R97, RZ, !P5 ;  /* 0x000000ff61617208 */ /* 0x000fe40006800000 */
[----:B---3--:R-:W-:Y:S02]  /*29d0*/  FSEL R106, R101, 1, !P5 ;  /* 0x3f800000656a7808 */ /* 0x008fe40006800000 */
[----:B------:R-:W-:Y:S01]  /*29e0*/  FSEL R99, R105, 1, !P4 ;  /* 0x3f80000069637808 */ /* 0x000fe20006000000 */
[----:B------:R-:W-:Y:S01]  /*29f0*/  FFMA.FTZ R105, R7, R9, R104 ;  /* 0x0000000907697223 */ /* 0x000fe20000010068 */
[----:B-1----:R-:W-:Y:S01]  /*2a00*/  FMUL.FTZ R108, R86, R95 ;  /* 0x0000005f566c7220 */ /* 0x002fe20000410000 */
[----:B------:R1:W3:Y:S01]  /*2a10*/  MUFU.EX2 R19, R110 ;  /* 0x0000006e00137308 */ /* 0x0002e20000000800 */
[----:B------:R-:W-:Y:S01]  /*2a20*/  SHF.L.U32 R17, R16, 0x10, RZ ;  /* 0x0000001010117819 */ /* 0x000fe200000006ff */
[----:B------:R-:W-:Y:S01]  /*2a30*/  FMUL.FTZ R18, R85, R18 ;  /* 0x0000001255127220 */ /* 0x000fe20000410000 */
[----:B------:R-:W-:Y:S01]  /*2a40*/  FFMA.FTZ R105, R106, R105, R97 ;  /* 0x000000696a697223 */ /* 0x000fe20000010061 */
[----:B------:R-:W-:Y:S01]  /*2a50*/  FSEL R108, R108, RZ, !P4 ;  /* 0x000000ff6c6c7208 */ /* 0x000fe20006000000 */
[----:B------:R-:W3:Y:S01]  /*2a60*/  MUFU.EX2 R103, R103 ;  /* 0x0000006700677308 */ /* 0x000ee20000000800 */
[----:B--2---:R-:W-:-:S02]  /*2a70*/  IMAD.U32 R16, R15, 0x10000, RZ ;  /* 0x000100000f107824 */ /* 0x004fc400078e00ff */
[----:B------:R-:W-:Y:S01]  /*2a80*/  FMUL.FTZ R17, R84, R17 ;  /* 0x0000001154117220 */ /* 0x000fe20000410000 */
[----:B0-----:R-:W-:Y:S01]  /*2a90*/  FSEL R101, R107, 1, !P3 ;  /* 0x3f8000006b657808 */ /* 0x001fe20005800000 */
[----:B------:R-:W-:Y:S01]  /*2aa0*/  FFMA.FTZ R105, R99, R105, R108 ;  /* 0x0000006963697223 */ /* 0x000fe2000001006c */
[----:B-1----:R-:W-:Y:S01]  /*2ab0*/  FSEL R110, R18, RZ, !P3 ;  /* 0x000000ff126e7208 */ /* 0x002fe20005800000 */
[----:B------:R-:W-:Y:S01]  /*2ac0*/  FMUL.FTZ R16, R83, R16 ;  /* 0x0000001053107220 */ /* 0x000fe20000410000 */
[----:B------:R-:W-:Y:S02]  /*2ad0*/  SHF.L.U32 R15, R14, 0x10, RZ ;  /* 0x000000100e0f7819 */ /* 0x000fe400000006ff */
[-C--:B------:R-:W-:Y:S01]  /*2ae0*/  ISETP.GE.U32.AND P0, PT, R51, R28.reuse, PT ;  /* 0x0000001c3300720c */ /* 0x080fe20003f06070 */
[----:B------:R-:W-:Y:S01]  /*2af0*/  FFMA.FTZ R14, R101, R105, R110 ;  /* 0x00000069650e7223 */ /* 0x000fe2000001006e */
[----:B----4-:R-:W-:Y:S02]  /*2b00*/  FSEL R95, R109, 1, !P2 ;  /* 0x3f8000006d5f7808 */ /* 0x010fe40005000000 */
[----:B------:R-:W-:Y:S01]  /*2b10*/  FSEL R112, R17, RZ, !P2 ;  /* 0x000000ff11707208 */ /* 0x000fe20005000000 */
[----:B------:R-:W-:Y:S01]  /*2b20*/  FMUL.FTZ R15, R82, R15 ;  /* 0x0000000f520f7220 */ /* 0x000fe20000410000 */
[----:B------:R-:W-:-:S02]  /*2b30*/  ISETP.GE.U32.AND P6, PT, R47, R28, PT ;  /* 0x0000001c2f00720c */ /* 0x000fc40003fc6070 */
[----:B---3--:R-:W-:Y:S01]  /*2b40*/  FSEL R105, R19, 1, !P0 ;  /* 0x3f80000013697808 */ /* 0x008fe20004000000 */
[----:B------:R-:W-:Y:S01]  /*2b50*/  FFMA.FTZ R14, R95, R14, R112 ;  /* 0x0000000e5f0e7223 */ /* 0x000fe20000010070 */
[----:B------:R-:W-:Y:S01]  /*2b60*/  FSEL R114, R16, RZ, !P0 ;  /* 0x000000ff10727208 */ /* 0x000fe20004000000 */
[----:B------:R-:W-:Y:S01]  /*2b70*/  FMUL.FTZ R17, R102, R9 ;  /* 0x0000000966117220 */ /* 0x000fe20000410000 */
[----:B------:R-:W-:Y:S02]  /*2b80*/  FSEL R103, R103, 1, !P6 ;  /* 0x3f80000067677808 */ /* 0x000fe40007000000 */
        /* <DEDUP_REMOVED lines=80> */
.L_x_4518:
[----:B------:R-:W-:Y:S05]  /*3090*/  BSYNC.RECONVERGENT B0 ;  /* 0x0000000000007941 */ /* 0x000fea0003800200 */
.L_x_4517:
[----:B------:R-:W-:Y:S01]  /*30a0*/  IADD3 R90, PT, PT, R90, 0x1, RZ ;  /* 0x000000015a5a7810 */ /* 0x000fe20007ffe0ff */
[----:B------:R-:W-:Y:S01]  /*30b0*/  FFMA.FTZ R95, R95, R110, R112 ;  /* 0x0000006e5f5f7223 */ /* 0x000fe20000010070 */
[----:B------:R-:W-:Y:S01]  /*30c0*/  LEA R92, P2, R6, R92, 0x2 ;  /* 0x0000005c065c7211 */ /* 0x000fe200078410ff */
[----:B------:R-:W-:Y:S01]  /*30d0*/  UIADD3 UR5, UPT, UPT, UR5, 0x8, URZ ;  /* 0x0000000805057890 */ /* 0x000fe2000fffe0ff */
[----:B------:R-:W-:Y:S01]  /*30e0*/  ISETP.NE.AND P0, PT, R90, RZ, PT ;  /* 0x000000ff5a00720c */ /* 0x000fe20003f05270 */
[----:B------:R-:W-:Y:S01]  /*30f0*/  FFMA.FTZ R105, R105, R95, R114 ;  /* 0x0000005f69697223 */ /* 0x000fe20000010072 */
[----:B------:R-:W-:Y:S01]  /*3100*/  LEA R94, P3, R8, R94, 0x2 ;  /* 0x0000005e085e7211 */ /* 0x000fe200078610ff */
[C---:B-----5:R-:W-:Y:S01]  /*3110*/  FFMA.FTZ R73, R100.reuse, R109, R73 ;  /* 0x0000006d64497223 */ /* 0x060fe20000010049 */
        /* <DEDUP_REMOVED lines=12> */
.L_x_4516:
[----:B------:R-:W-:Y:S01]  /*31e0*/  BAR.SYNC.DEFER_BLOCKING 0x0 ;  /* 0x0000000000007b1d */ /* 0x000fe20000010000 */
[----:B------:R-:W-:Y:S02]  /*31f0*/  F2FP.BF16.F32.PACK_AB R4, R74, R73 ;  /* 0x000000494a04723e */ /* 0x000fe400000010ff */
[----:B------:R-:W-:Y:S02]  /*3200*/  ISETP.NE.AND P0, PT, R52, RZ, PT ;  /* 0x000000ff3400720c */ /* 0x000fe40003f05270 */
[----:B------:R-:W-:-:S03]  /*3210*/  PRMT R7, R4, 0x7610, R7 ;  /* 0x0000761004077816 */ /* 0x000fc60000000007 */
[----:B------:R-:W1:Y:S01]  /*3220*/  LDC.64 R10, c[0x0][0x420] ;  /* 0x00010800ff0a7b82 */ /* 0x000e620000000a00 */
[----:B------:R-:W-:Y:S01]  /*3230*/  PRMT R8, R4, 0x7632, R8 ;  /* 0x0000763204087816 */ /* 0x000fe20000000008 */
[----:B------:R-:W2:Y:S01]  /*3240*/  LDCU.64 UR8, c[0x0][0x478] ;  /* 0x00008f00ff0877ac */ /* 0x000ea20008000a00 */
[----:B------:R-:W-:Y:S02]  /*3250*/  F2FP.BF16.F32.PACK_AB R5, R76, R75 ;  /* 0x0000004b4c05723e */ /* 0x000fe400000010ff */
[----:B------:R-:W-:Y:S02]  /*3260*/  F2FP.BF16.F32.PACK_AB R4, R78, R77 ;  /* 0x0000004d4e04723e */ /* 0x000fe400000010ff */
[----:B------:R-:W-:Y:S02]  /*3270*/  F2FP.BF16.F32.PACK_AB R6, R80, R79 ;  /* 0x0000004f5006723e */ /* 0x000fe400000010ff */
[----:B------:R-:W-:Y:S02]  /*3280*/  PRMT R9, R5, 0x7632, R9 ;  /* 0x0000763205097816 */ /* 0x000fe40000000009 */
[----:B0-----:R-:W-:-:S02]  /*3290*/  PRMT R12, R4, 0x7632, R12 ;  /* 0x00007632040c7816 */ /* 0x001fc4000000000c */
[----:B------:R-:W-:Y:S01]  /*32a0*/  PRMT R13, R6, 0x7632, R13 ;  /* 0x00007632060d7816 */ /* 0x000fe2000000000d */
[----:B------:R-:W-:Y:S04]  /*32b0*/  STS.U16 [R0], R7 ;  /* 0x0000000700007388 */ /* 0x000fe80000000400 */
[----:B------:R-:W-:Y:S04]  /*32c0*/  STS.U16 [R0+0x2], R8 ;  /* 0x0000020800007388 */ /* 0x000fe80000000400 */
[----:B------:R0:W-:Y:S04]  /*32d0*/  STS.U16 [R0+0x4], R5 ;  /* 0x0000040500007388 */ /* 0x0001e80000000400 */
[----:B------:R3:W-:Y:S04]  /*32e0*/  STS.U16 [R0+0x6], R9 ;  /* 0x0000060900007388 */ /* 0x0007e80000000400 */
[----:B------:R4:W-:Y:S01]  /*32f0*/  STS.U16 [R0+0x8], R4 ;  /* 0x0000080400007388 */ /* 0x0009e20000000400 */
[----:B0-----:R-:W-:-:S03]  /*3300*/  IMAD.MOV.U32 R5, RZ, RZ, RZ ;  /* 0x000000ffff057224 */ /* 0x001fc600078e00ff */
[----:B------:R-:W-:Y:S01]  /*3310*/  STS.U16 [R0+0xa], R12 ;  /* 0x00000a0c00007388 */ /* 0x000fe20000000400 */
[----:B---3--:R-:W0:Y:S03]  /*3320*/  LDC.64 R8, c[0x0][0x428] ;  /* 0x00010a00ff087b82 */ /* 0x008e260000000a00 */
[----:B------:R3:W-:Y:S01]  /*3330*/  STS.U16 [R0+0xc], R6 ;  /* 0x00000c0600007388 */ /* 0x0007e20000000400 */
[----:B----4-:R-:W-:-:S03]  /*3340*/  MOV R4, R60 ;  /* 0x0000003c00047202 */ /* 0x010fc60000000f00 */
[----:B------:R1:W-:Y:S01]  /*3350*/  STS.U16 [R0+0xe], R13 ;  /* 0x00000e0d00007388 */ /* 0x0003e20000000400 */
[----:B------:R-:W-:-:S03]  /*3360*/  NOP ;  /* 0x0000000000007918 */ /* 0x000fc60000000000 */
[----:B------:R-:W-:Y:S01]  /*3370*/  LDS.U16 R15, [R27] ;  /* 0x000000001b0f7984 */ /* 0x000fe20000000400 */
[----:B---3--:R-:W3:Y:S01]  /*3380*/  LDC.64 R6, c[0x0][0x410] ;  /* 0x00010400ff067b82 */ /* 0x008ee20000000a00 */
[----:B-1----:R-:W-:Y:S02]  /*3390*/  IMAD.WIDE.U32 R12, R10, UR18, R4 ;  /* 0x000000120a0c7c25 */ /* 0x002fe4000f8e0004 */
[----:B------:R-:W-:Y:S02]  /*33a0*/  LDS.U16 R17, [R26+0x40] ;  /* 0x000040001a117984 */ /* 0x000fe40000000400 */
[----:B------:R-:W-:Y:S02]  /*33b0*/  IMAD R13, R11, UR18, R13 ;  /* 0x000000120b0d7c24 */ /* 0x000fe4000f8e020d */
[----:B------:R-:W-:Y:S01]  /*33c0*/  LDS.U16 R19, [R25+0x80] ;  /* 0x0000800019137984 */ /* 0x000fe20000000400 */
[----:B------:R-:W1:Y:S01]  /*33d0*/  LDC.64 R10, c[0x0][0x418] ;  /* 0x00010600ff0a7b82 */ /* 0x000e620000000a00 */
[----:B0-----:R-:W-:-:S02]  /*33e0*/  IMAD.WIDE.U32 R12, R58, R8, R12 ;  /* 0x000000083a0c7225 */ /* 0x001fc400078e000c */
[----:B------:R-:W-:Y:S02]  /*33f0*/  LDS.U16 R67, [R24+0xc0] ;  /* 0x0000c00018437984 */ /* 0x000fe40000000400 */
[----:B------:R-:W-:Y:S02]  /*3400*/  IMAD R16, R58, R9, R13 ;  /* 0x000000093a107224 */ /* 0x000fe400078e020d */
[----:B------:R-:W-:Y:S01]  /*3410*/  LDS.U16 R69, [R23+0x100] ;  /* 0x0001000017457984 */ /* 0x000fe20000000400 */
[----:B------:R-:W-:-:S03]  /*3420*/  IADD3 R9, P1, PT, R49, R12, RZ ;  /* 0x0000000c31097210 */ /* 0x000fc60007f3e0ff */
[----:B------:R-:W-:Y:S01]  /*3430*/  LDS.U16 R71, [R22+0x140] ;  /* 0x0001400016477984 */ /* 0x000fe20000000400 */
[----:B------:R-:W-:Y:S02]  /*3440*/  IADD3.X R16, PT, PT, RZ, R16, RZ, P1, !PT ;  /* 0x00000010ff107210 */ /* 0x000fe40000ffe4ff */
[C---:B--2---:R-:W-:Y:S01]  /*3450*/  LEA R8, P3, R9.reuse, UR8, 0x1 ;  /* 0x0000000809087c11 */ /* 0x044fe2000f8608ff */
[----:B------:R-:W-:Y:S01]  /*3460*/  LDS.U16 R81, [R21+0x180] ;  /* 0x0001800015517984 */ /* 0x000fe20000000400 */
[----:B---3--:R-:W-:Y:S02]  /*3470*/  IMAD.WIDE.U32 R12, R6, UR18, R4 ;  /* 0x00000012060c7c25 */ /* 0x008fe4000f8e0004 */
[----:B------:R-:W-:Y:S01]  /*3480*/  LEA.HI.X R9, R9, UR9, R16, 0x1, P3 ;  /* 0x0000000909097c11 */ /* 0x000fe200098f0c10 */
[----:B------:R-:W-:Y:S01]  /*3490*/  LDS.U16 R83, [R20+0x1c0] ;  /* 0x0001c00014537984 */ /* 0x000fe20000000400 */
[----:B------:R-:W0:Y:S01]  /*34a0*/  LDCU.64 UR8, c[0x0][0x488] ;  /* 0x00009100ff0877ac */ /* 0x000e220008000a00 */
[----:B------:R-:W-:-:S02]  /*34b0*/  IMAD R13, R7, UR18, R13 ;  /* 0x00000012070d7c24 */ /* 0x000fc4000f8e020d */
[----:B------:R-:W-:Y:S01]  /*34c0*/  @!P0 STS [UR4+0x210], R28 ;  /* 0x0002101cff008988 */ /* 0x000fe20008000804 */
[C---:B-1----:R-:W-:Y:S01]  /*34d0*/  IMAD.WIDE.U32 R12, R58.reuse, R10, R12 ;  /* 0x0000000a3a0c7225 */ /* 0x042fe200078e000c */
[----:B------:R-:W-:Y:S01]  /*34e0*/  PRMT R10, RZ, 0x7610, R10 ;  /* 0x00007610ff0a7816 */ /* 0x000fe2000000000a */
[----:B------:R-:W-:Y:S02]  /*34f0*/  BAR.SYNC.DEFER_BLOCKING 0x0 ;  /* 0x0000000000007b1d */ /* 0x000fe40000010000 */
[----:B------:R-:W-:Y:S01]  /*3500*/  IMAD R7, R58, R11, R13 ;  /* 0x0000000b3a077224 */ /* 0x000fe200078e020d */
[----:B------:R-:W-:-:S03]  /*3510*/  PRMT R11, RZ, 0x7610, R11 ;  /* 0x00007610ff0b7816 */ /* 0x000fc6000000000b */
        /* <DEDUP_REMOVED lines=24> */
[-C--:B------:R-:W-:Y:S01]  /*36a0*/  ISETP.GE.AND P4, PT, R37, R28.reuse, PT ;  /* 0x0000001c2500720c */ /* 0x080fe20003f86270 */
[----:B------:R0:W-:Y:S01]  /*36b0*/  @!P1 STG.E.U16 desc[UR16][R8.64+0x1c0], R83 ;  /* 0x0001c05308009986 */ /* 0x0001e2000c101510 */
        /* <DEDUP_REMOVED lines=36> */
[----:B-1----:R-:W-:Y:S01]  /*3900*/  IMAD.U32 R18, R9, 0x10000, RZ ;  /* 0x0001000009127824 */ /* 0x002fe200078e00ff */
[----:B--2---:R-:W-:-:S03]  /*3910*/  SHF.L.U32 R19, R11, 0x10, RZ ;  /* 0x000000100b137819 */ /* 0x004fc600000006ff */
[----:B------:R-:W-:Y:S01]  /*3920*/  FMUL.FTZ R11, R18, -1.4426950216293334961 ;  /* 0xbfb8aa3b120b7820 */ /* 0x000fe20000410000 */
[----:B---3--:R-:W-:-:S05]  /*3930*/  SHF.L.U32 R14, R7, 0x10, RZ ;  /* 0x00000010070e7819 */ /* 0x008fca00000006ff */
[----:B------:R-:W0:Y:S01]  /*3940*/  MUFU.EX2 R11, R11 ;  /* 0x0000000b000b7308 */ /* 0x000e220000000800 */
[----:B----4-:R-:W-:Y:S01]  /*3950*/  SHF.L.U32 R17, R8, 0x10, RZ ;  /* 0x0000001008117819 */ /* 0x010fe200000006ff */
[----:B-----5:R-:W-:Y:S02]  /*3960*/  IMAD.U32 R13, R6, 0x10000, RZ ;  /* 0x00010000060d7824 */ /* 0x020fe400078e00ff */
[----:B------:R-:W-:Y:S02]  /*3970*/  FMUL.FTZ R6, R15, -1.4426950216293334961 ;  /* 0xbfb8aa3b0f067820 */ /* 0x000fe40000410000 */
[----:B------:R-:W-:Y:S01]  /*3980*/  FMUL.FTZ R9, R17, -1.4426950216293334961 ;  /* 0xbfb8aa3b11097820 */ /* 0x000fe20000410000 */
[----:B------:R-:W-:Y:S02]  /*3990*/  IMAD.U32 R16, R10, 0x10000, RZ ;  /* 0x000100000a107824 */ /* 0x000fe400078e00ff */
[----:B------:R-:W-:Y:S01]  /*39a0*/  FMUL.FTZ R7, R13, -1.4426950216293334961 ;  /* 0xbfb8aa3b0d077820 */ /* 0x000fe20000410000 */
[----:B------:R-:W-:Y:S01]  /*39b0*/  FMUL.FTZ R10, R14, -1.4426950216293334961 ;  /* 0xbfb8aa3b0e0a7820 */ /* 0x000fe20000410000 */
[----:B------:R-:W1:Y:S01]  /*39c0*/  MUFU.EX2 R6, R6 ;  /* 0x0000000600067308 */ /* 0x000e620000000800 */
[----:B------:R-:W-:-:S02]  /*39d0*/  IMAD.U32 R60, R12, 0x10000, RZ ;  /* 0x000100000c3c7824 */ /* 0x000fc400078e00ff */
[----:B------:R-:W-:Y:S01]  /*39e0*/  FMUL.FTZ R12, R19, -1.4426950216293334961 ;  /* 0xbfb8aa3b130c7820 */ /* 0x000fe20000410000 */
[----:B------:R-:W-:Y:S01]  /*39f0*/  FMUL.FTZ R8, R16, -1.4426950216293334961 ;  /* 0xbfb8aa3b10087820 */ /* 0x000fe20000410000 */
[----:B------:R-:W2:Y:S01]  /*3a00*/  MUFU.EX2 R7, R7 ;  /* 0x0000000700077308 */ /* 0x000ea20000000800 */
[----:B------:R-:W-:Y:S01]  /*3a10*/  FMUL.FTZ R62, R60, -1.4426950216293334961 ;  /* 0xbfb8aa3b3c3e7820 */ /* 0x000fe20000410000 */
[----:B0-----:R-:W-:Y:S02]  /*3a20*/  FADD.FTZ R11, R11, 1 ;  /* 0x3f8000000b0b7421 */ /* 0x001fe40000010000 */
[----:B------:R-:W0:Y:S04]  /*3a30*/  MUFU.EX2 R12, R12 ;  /* 0x0000000c000c7308 */ /* 0x000e280000000800 */
        /* <DEDUP_REMOVED lines=11> */
[----:B------:R-:W1:Y:S01]  /*3af0*/  MUFU.RCP R6, R6 ;  /* 0x0000000600067308 */ /* 0x000e620000001000 */
[----:B0-----:R-:W-:-:S07]  /*3b00*/  FADD.FTZ R62, R62, 1 ;  /* 0x3f8000003e3e7421 */ /* 0x001fce0000010000 */
[----:B------:R-:W0:Y:S08]  /*3b10*/  MUFU.RCP R64, R7 ;  /* 0x0000000700407308 */ /* 0x000e300000001000 */
[----:B------:R-:W2:Y:S01]  /*3b20*/  MUFU.RCP R65, R10 ;  /* 0x0000000a00417308 */ /* 0x000ea20000001000 */
[----:B-1----:R-:W-:-:S04]  /*3b30*/  FMUL.FTZ R6, R15, R6 ;  /* 0x000000060f067220 */ /* 0x002fc80000410000 */
[----:B------:R-:W-:-:S03]  /*3b40*/  FMUL.FTZ R6, R6, R73 ;  /* 0x0000004906067220 */ /* 0x000fc60000410000 */
[----:B------:R-:W1:Y:S01]  /*3b50*/  MUFU.RCP R67, R8 ;  /* 0x0000000800437308 */ /* 0x000e620000001000 */
[----:B0-----:R-:W-:-:S04]  /*3b60*/  FMUL.FTZ R13, R13, R64 ;  /* 0x000000400d0d7220 */ /* 0x001fc80000410000 */
[----:B------:R-:W-:-:S03]  /*3b70*/  FMUL.FTZ R13, R13, R74 ;  /* 0x0000004a0d0d7220 */ /* 0x000fc60000410000 */
[----:B------:R0:W3:Y:S01]  /*3b80*/  MUFU.RCP R66, R9 ;  /* 0x0000000900427308 */ /* 0x0000e20000001000 */
[----:B--2---:R-:W-:Y:S01]  /*3b90*/  FMUL.FTZ R14, R14, R65 ;  /* 0x000000410e0e7220 */ /* 0x004fe20000410000 */
[----:B------:R-:W-:Y:S01]  /*3ba0*/  F2FP.BF16.F32.PACK_AB R6, R13, R6 ;  /* 0x000000060d06723e */ /* 0x000fe200000010ff */
[----:B------:R-:W-:Y:S02]  /*3bb0*/  BAR.SYNC.DEFER_BLOCKING 0x0 ;  /* 0x0000000000007b1d */ /* 0x000fe40000010000 */
[----:B------:R-:W-:Y:S01]  /*3bc0*/  FMUL.FTZ R14, R14, R75 ;  /* 0x0000004b0e0e7220 */ /* 0x000fe20000410000 */
[----:B0-----:R-:W-:-:S03]  /*3bd0*/  FMUL.FTZ R9, R18, R11 ;  /* 0x0000000b12097220 */ /* 0x001fc60000410000 */
[----:B------:R-:W0:Y:S01]  /*3be0*/  MUFU.RCP R12, R12 ;  /* 0x0000000c000c7308 */ /* 0x000e220000001000 */
[----:B-1----:R-:W-:Y:S01]  /*3bf0*/  FMUL.FTZ R7, R16, R67 ;  /* 0x0000004310077220 */ /* 0x002fe20000410000 */
[----:B------:R-:W-:-:S03]  /*3c00*/  FMUL.FTZ R9, R9, R78 ;  /* 0x0000004e09097220 */ /* 0x000fc60000410000 */
[----:B------:R-:W-:-:S03]  /*3c10*/  FMUL.FTZ R7, R7, R76 ;  /* 0x0000004c07077220 */ /* 0x000fc60000410000 */
[----:B------:R-:W1:Y:S01]  /*3c20*/  MUFU.RCP R69, R62 ;  /* 0x0000003e00457308 */ /* 0x000e620000001000 */
[----:B---3--:R-:W-:Y:S01]  /*3c30*/  FMUL.FTZ R8, R17, R66 ;  /* 0x0000004211087220 */ /* 0x008fe20000410000 */
[----:B------:R-:W-:Y:S02]  /*3c40*/  F2FP.BF16.F32.PACK_AB R7, R7, R14 ;  /* 0x0000000e0707723e */ /* 0x000fe400000010ff */
[----:B------:R-:W2:Y:S01]  /*3c50*/  LDC.64 R14, c[0x0][0x430] ;  /* 0x00010c00ff0e7b82 */ /* 0x000ea20000000a00 */
[----:B------:R-:W-:Y:S01]  /*3c60*/  FMUL.FTZ R8, R8, R77 ;  /* 0x0000004d08087220 */ /* 0x000fe20000410000 */
[----:B0-----:R-:W-:-:S04]  /*3c70*/  FMUL.FTZ R10, R19, R12 ;  /* 0x0000000c130a7220 */ /* 0x001fc80000410000 */
[----:B------:R-:W-:Y:S01]  /*3c80*/  F2FP.BF16.F32.PACK_AB R8, R9, R8 ;  /* 0x000000080908723e */ /* 0x000fe200000010ff */
[----:B------:R-:W-:Y:S01]  /*3c90*/  STS.U16 [R0], R6 ;  /* 0x0000000600007388 */ /* 0x000fe20000000400 */
[----:B------:R-:W-:Y:S01]  /*3ca0*/  PRMT R12, R6, 0x7632, R12 ;  /* 0x00007632060c7816 */ /* 0x000fe2000000000c */
[----:B------:R-:W-:Y:S01]  /*3cb0*/  FMUL.FTZ R10, R10, R79 ;  /* 0x0000004f0a0a7220 */ /* 0x000fe20000410000 */
[----:B------:R-:W-:Y:S01]  /*3cc0*/  PRMT R13, R8, 0x7632, R13 ;  /* 0x00007632080d7816 */ /* 0x000fe2000000000d */
[----:B------:R-:W-:Y:S01]  /*3cd0*/  STS.U16 [R0+0x4], R7 ;  /* 0x0000040700007388 */ /* 0x000fe20000000400 */
[----:B-1----:R-:W-:-:S03]  /*3ce0*/  FMUL.FTZ R11, R60, R69 ;  /* 0x000000453c0b7220 */ /* 0x002fc60000410000 */
[----:B------:R-:W-:Y:S01]  /*3cf0*/  STS.U16 [R0+0x2], R12 ;  /* 0x0000020c00007388 */ /* 0x000fe20000000400 */
[----:B------:R-:W-:-:S03]  /*3d00*/  FMUL.FTZ R11, R11, R80 ;  /* 0x000000500b0b7220 */ /* 0x000fc60000410000 */
[----:B------:R-:W-:Y:S02]  /*3d10*/  STS.U16 [R0+0x8], R8 ;  /* 0x0000080800007388 */ /* 0x000fe40000000400 */
[----:B------:R-:W-:Y:S02]  /*3d20*/  F2FP.BF16.F32.PACK_AB R10, R11, R10 ;  /* 0x0000000a0b0a723e */ /* 0x000fe400000010ff */
[----:B------:R-:W-:Y:S01]  /*3d30*/  STS.U16 [R0+0xa], R13 ;  /* 0x00000a0d00007388 */ /* 0x000fe20000000400 */
[----:B------:R-:W-:Y:S01]  /*3d40*/  PRMT R11, R7, 0x7632, R11 ;  /* 0x00007632070b7816 */ /* 0x000fe2000000000b */
[----:B--2---:R-:W-:Y:S01]  /*3d50*/  IMAD.WIDE.U32 R4, R14, UR18, R4 ;  /* 0x000000120e047c25 */ /* 0x004fe2000f8e0004 */
[----:B------:R-:W-:Y:S01]  /*3d60*/  PRMT R16, R10, 0x7632, R16 ;  /* 0x000076320a107816 */ /* 0x000fe20000000010 */
[----:B------:R-:W-:Y:S02]  /*3d70*/  STS.U16 [R0+0xc], R10 ;  /* 0x00000c0a00007388 */ /* 0x000fe40000000400 */
[----:B------:R-:W-:-:S02]  /*3d80*/  IMAD R5, R15, UR18, R5 ;  /* 0x000000120f057c24 */ /* 0x000fc4000f8e0205 */
        /* <DEDUP_REMOVED lines=48> */
.L_x_4521:
        /* <DEDUP_REMOVED lines=15> */
.L_x_5131:


//--------------------- .text._Z25selective_scan_fwd_kernelI32Selective_Scan_fwd_kernel_traitsILi32ELi8ELi1ELb0ELb1ELb1ELb0EN3c108BFloat16EfEEv13SSMParamsBase --------------------------
	.section	.text._Z25selective_scan_fwd_kernelI32Selective_Scan_fwd_kernel_traitsILi32ELi8ELi1ELb0ELb1ELb1ELb0EN3c108BFloat16EfEEv13SSMParamsBase,"ax",@progbits
	.align	128
        .global         _Z25selective_scan_fwd_kernelI32Selective_Scan_fwd_kernel_traitsILi32ELi8ELi1ELb0ELb1ELb1ELb0EN3c108BFloat16EfEEv13SSMParamsBase
        .type           _Z25selective_scan_fwd_kernelI32Selective_Scan_fwd_kernel_traitsILi32ELi8ELi1ELb0ELb1ELb1ELb0EN3c108BFloat16EfEEv13SSMParamsBase,@function
        .size           _Z25selective_scan_fwd_kernelI32Selective_Scan_fwd_kernel_traitsILi32ELi8ELi1ELb0ELb1ELb1ELb0EN3c108BFloat16EfEEv13SSMParamsBase,(.L_x_5132 - _Z25selective_scan_fwd_kernelI32Selective_Scan_fwd_kernel_traitsILi32ELi8ELi1ELb0ELb1ELb1ELb0EN3c108BFloat16EfEEv13SSMParamsBase)
        .other          _Z25selective_scan_fwd_kernelI32Selective_Scan_fwd_kernel_traitsILi32ELi8ELi1ELb0ELb1ELb1ELb0EN3c108BFloat16EfEEv13SSMParamsBase,@"STO_CUDA_ENTRY STV_DEFAULT"
_Z25selective_scan_fwd_kernelI32Selective_Scan_fwd_kernel_traitsILi32ELi8ELi1ELb0ELb1ELb1ELb0EN3c108BFloat16EfEEv13SSMParamsBase:
.text._Z25selective_scan_fwd_kernelI32Selective_Scan_fwd_kernel_traitsILi32ELi8ELi1ELb0ELb1ELb1ELb0EN3c108BFloat16EfEEv13SSMParamsBase:
        /* <DEDUP_REMOVED lines=25> */
[----:B---3--:R-:W-:Y:S02]  /*0190*/  VIADD R6, R0, 0xffffffe ;  /* 0x0ffffffe00067836 */ /* 0x008fe40000000000 */
[----:B------:R-:W-:Y:S02]  /*01a0*/  @P1 LEA.HI.X R5, R17, R5, RZ, 0x2, P3 ;  /* 0x0000000511051211 */ /* 0x000fe400018f14ff */
[----:B------:R3:W0:Y:S03]  /*01b0*/  F2I.FTZ.U32.TRUNC.NTZ R7, R6 ;  /* 0x0000000600077305 */ /* 0x000626000021f000 */
[----:B------:R2:W5:Y:S01]  /*01c0*/  @P1 LDG.E R30, desc[UR18][R4.64] ;  /* 0x00000012041e1981 */ /* 0x000562000c1e1900 */
[----:B----4-:R-:W-:Y:S01]  /*01d0*/  IABS R2, R17 ;  /* 0x0000001100027213 */ /* 0x010fe20000000000 */
[----:B---3--:R-:W-:-:S02]  /*01e0*/  HFMA2 R6, -RZ, RZ, 0, 0 ;  /* 0x00000000ff067431 */ /* 0x008fc400000001ff */
[----:B0-----:R-:W-:-:S04]  /*01f0*/  IMAD.MOV R10, RZ, RZ, -R7 ;  /* 0x000000ffff0a7224 */ /* 0x001fc800078e0a07 */
[----:B------:R-:W-:Y:S02]  /*0200*/  IMAD R3, R10, R9, RZ ;  /* 0x000000090a037224 */ /* 0x000fe400078e02ff */
[----:B------:R-:W0:Y:S02]  /*0210*/  LDC.64 R10, c[0x0][0x448] ;  /* 0x00011200ff0a7b82 */ /* 0x000e240000000a00 */
        /* <DEDUP_REMOVED lines=10> */
[----:B------:R-:W-:-:S05]  /*02c0*/  ISETP.NE.AND P1, PT, R8, RZ, PT ;  /* 0x000000ff0800720c */ /* 0x000fca0003f25270 */
[----:B------:R-:W-:-:S04]  /*02d0*/  @P0 VIADD R7, R7, 0x1 ;  /* 0x0000000107070836 */ /* 0x000fc80000000000 */
[----:B------:R-:W-:-:S05]  /*02e0*/  IMAD.MOV.U32 R0, RZ, RZ, R7 ;  /* 0x000000ffff007224 */ /* 0x000fca00078e0007 */
[----:B------:R-:W-:Y:S02]  /*02f0*/  @!P2 IADD3 R0, PT, PT, -R0, RZ, RZ ;  /* 0x000000ff0000a210 */ /* 0x000fe40007ffe1ff */
[----:B------:R-:W-:Y:S02]  /*0300*/  @!P1 LOP3.LUT R0, RZ, R8, RZ, 0x33, !PT ;  /* 0x00000008ff009212 */ /* 0x000fe400078e33ff */
[----:B------:R-:W3:Y:S01]  /*0310*/  LDC.64 R8, c[0x0][0x468] ;  /* 0x00011a00ff087b82 */ /* 0x000ee20000000a00 */
[----:B------:R-:W-:Y:S01]  /*0320*/  ISETP.GE.AND P0, PT, R21, 0x1, PT ;  /* 0x000000011500780c */ /* 0x000fe20003f06270 */
[----:B------:R-:W-:Y:S02]  /*0330*/  UIMAD.WIDE.U32 UR4, UR20, UR8, URZ ;  /* 0x00000008140472a5 */ /* 0x000fe4000f8e00ff */
[----:B------:R-:W-:Y:S02]  /*0340*/  UIMAD.WIDE.U32 UR6, UR20, UR12, URZ ;  /* 0x0000000c140672a5 */ /* 0x000fe4000f8e00ff */
[----:B------:R-:W-:-:S02]  /*0350*/  UIMAD UR8, UR20, UR9, UR5 ;  /* 0x00000009140872a4 */ /* 0x000fc4000f8e0205 */
[----:B------:R-:W-:Y:S01]  /*0360*/  UIMAD UR9, UR20, UR13, UR7 ;  /* 0x0000000d140972a4 */ /* 0x000fe2000f8e0207 */
[----:B------:R-:W-:Y:S01]  /*0370*/  IMAD.U32 R2, RZ, RZ, UR4 ;  /* 0x00000004ff027e24 */ /* 0x000fe2000f8e00ff */
[----:B------:R-:W-:Y:S01]  /*0380*/  MOV R3, UR5 ;  /* 0x0000000500037c02 */ /* 0x000fe20008000f00 */
[----:B------:R-:W-:Y:S01]  /*0390*/  UIMAD.WIDE.U32 UR4, UR20, UR16, URZ ;  /* 0x00000010140472a5 */ /* 0x000fe2000f8e00ff */
[----:B------:R-:W-:Y:S02]  /*03a0*/  IMAD.U32 R3, RZ, RZ, UR8 ;  /* 0x00000008ff037e24 */ /* 0x000fe4000f8e00ff */
[----:B------:R-:W-:Y:S01]  /*03b0*/  IMAD.U32 R6, RZ, RZ, UR6 ;  /* 0x00000006ff067e24 */ /* 0x000fe2000f8e00ff */
[----:B------:R-:W-:Y:S01]  /*03c0*/  UIMAD UR8, UR20, UR17, UR5 ;  /* 0x00000011140872a4 */ /* 0x000fe2000f8e0205 */
[----:B------:R-:W-:Y:S01]  /*03d0*/  IMAD.U32 R7, RZ, RZ, UR7 ;  /* 0x00000007ff077e24 */ /* 0x000fe2000f8e00ff */
[----:B--2---:R-:W-:Y:S01]  /*03e0*/  MOV R5, UR9 ;  /* 0x0000000900057c02 */ /* 0x004fe20008000f00 */
[----:B01----:R-:W-:Y:S09]  /*03f0*/  @!P0 EXIT ;  /* 0x000000000000894d */ /* 0x003ff20003800000 */
[----:B------:R-:W0:Y:S01]  /*0400*/  LDCU.64 UR6, c[0x0][0x3d0] ;  /* 0x00007a00ff0677ac */ /* 0x000e220008000a00 */
[----:B------:R-:W1:Y:S01]  /*0410*/  LDC.64 R54, c[0x0][0x3e8] ;  /* 0x0000fa00ff367b82 */ /* 0x000e620000000a00 */
[----:B------:R-:W2:Y:S01]  /*0420*/  S2R R29, SR_TID.X ;  /* 0x00000000001d7919 */ /* 0x000ea20000002100 */
[C---:B------:R-:W-:Y:S01]  /*0430*/  IMAD.WIDE.U32 R2, R17.reuse, UR10, R2 ;  /* 0x0000000a11027c25 */ /* 0x040fe2000f8e0002 */
[----:B------:R-:W-:Y:S01]  /*0440*/  SHF.R.S32.HI R15, RZ, 0x1f, R0 ;  /* 0x0000001fff0f7819 */ /* 0x000fe20000011400 */
[----:B------:R-:W-:Y:S01]  /*0450*/  UMOV UR5, UR8 ;  /* 0x0000000800057c82 */ /* 0x000fe20008000000 */
[----:B------:R-:W4:Y:S01]  /*0460*/  LDCU.U8 UR9, c[0x0][0x39e] ;  /* 0x000073c0ff0977ac */ /* 0x000f220008000000 */
[----:B------:R-:W-:Y:S01]  /*0470*/  IMAD R42, R17, UR11, R3 ;  /* 0x0000000b112a7c24 */ /* 0x000fe2000f8e0203 */
[----:B------:R-:W-:Y:S01]  /*0480*/  LEA R32, P0, R2, R32, 0x1 ;  /* 0x0000002002207211 */ /* 0x000fe200078008ff */
[----:B------:R-:W4:Y:S01]  /*0490*/  LDC.64 R22, c[0x0][0x428] ;  /* 0x00010a00ff167b82 */ /* 0x000f220000000a00 */
[----:B------:R-:W-:-:S02]  /*04a0*/  IMAD R3, R15, R52, RZ ;  /* 0x000000340f037224 */ /* 0x000fc400078e02ff */
[----:B------:R-:W-:Y:S01]  /*04b0*/  LEA.HI.X R42, R2, R33, R42, 0x1, P0 ;  /* 0x00000021022a7211 */ /* 0x000fe200000f0c2a */
[----:B------:R-:W-:Y:S02]  /*04c0*/  IMAD.MOV.U32 R4, RZ, RZ, R6 ;  /* 0x000000ffff047224 */ /* 0x000fe400078e0006 */
[C---:B------:R-:W-:Y:S02]  /*04d0*/  IMAD R53, R0.reuse, R53, R3 ;  /* 0x0000003500357224 */ /* 0x040fe400078e0203 */
[----:B------:R-:W2:Y:S01]  /*04e0*/  LDC R16, c[0x0][0x384] ;  /* 0x0000e100ff107b82 */ /* 0x000ea20000000800 */
[----:B------:R-:W-:Y:S01]  /*04f0*/  IMAD.WIDE.U32 R2, R0, R52, UR4 ;  /* 0x0000000400027e25 */ /* 0x000fe2000f8e0034 */
[----:B0-----:R-:W-:Y:S01]  /*0500*/  UIMAD.WIDE.U32 UR4, UR20, UR6, URZ ;  /* 0x00000006140472a5 */ /* 0x001fe2000f8e00ff */
[----:B------:R-:W0:Y:S02]  /*0510*/  LDCU UR6, c[0x0][0x38c] ;  /* 0x00007180ff0677ac */ /* 0x000e240008000800 */
[----:B------:R-:W-:Y:S01]  /*0520*/  IMAD.IADD R53, R3, 0x1, R53 ;  /* 0x0000000103357824 */ /* 0x000fe200078e0235 */
[C---:B------:R-:W-:Y:S01]  /*0530*/  LEA R52, P1, R2.reuse, R10, 0x1 ;  /* 0x0000000a02347211 */ /* 0x040fe200078208ff */
[----:B------:R-:W-:Y:S01]  /*0540*/  IMAD.WIDE.U32 R4, R17, UR14, R4 ;  /* 0x0000000e11047c25 */ /* 0x000fe2000f8e0004 */
[----:B------:R-:W2:Y:S01]  /*0550*/  LDC.64 R24, c[0x0][0x420] ;  /* 0x00010800ff187b82 */ /* 0x000ea20000000a00 */
[----:B------:R-:W-:Y:S01]  /*0560*/  UIMAD UR5, UR20, UR7, UR5 ;  /* 0x00000007140572a4 */ /* 0x000fe2000f8e0205 */
[----:B------:R-:W-:Y:S01]  /*0570*/  LEA.HI.X R53, R2, R11, R53, 0x1, P1 ;  /* 0x0000000b02357211 */ /* 0x000fe200008f0c35 */
[----:B-1----:R-:W-:Y:S01]  /*0580*/  IMAD R15, R15, R54, RZ ;  /* 0x000000360f0f7224 */ /* 0x002fe200078e02ff */
[----:B---3--:R-:W-:Y:S01]  /*0590*/  LEA R33, P0, R4, R8, 0x1 ;  /* 0x0000000804217211 */ /* 0x008fe200078008ff */
[----:B------:R-:W-:-:S02]  /*05a0*/  IMAD R43, R17, UR15, R5 ;  /* 0x0000000f112b7c24 */ /* 0x000fc4000f8e0205 */
[----:B------:R-:W-:Y:S01]  /*05b0*/  IMAD.WIDE.U32 R2, R0, R54, UR4 ;  /* 0x0000000400027e25 */ /* 0x000fe2000f8e0036 */
[----:B------:R-:W1:Y:S02]  /*05c0*/  LDC.64 R18, c[0x0][0x450] ;  /* 0x00011400ff127b82 */ /* 0x000e640000000a00 */
[----:B------:R-:W-:Y:S01]  /*05d0*/  LEA.HI.X R43, R4, R9, R43, 0x1, P0 ;  /* 0x00000009042b7211 */ /* 0x000fe200000f0c2b */
[----:B----4-:R-:W-:Y:S01]  /*05e0*/  IMAD.WIDE.U32 R12, R17, R22, RZ ;  /* 0x00000016110c7225 */ /* 0x010fe200078e00ff */
[----:B0-----:R-:W-:-:S03]  /*05f0*/  UISETP.LT.AND UP0, UPT, UR6, 0x1, UPT ;  /* 0x000000010600788c */ /* 0x001fc6000bf01270 */
[----:B------:R-:W-:Y:S01]  /*0600*/  IMAD R55, R0, R55, R15 ;  /* 0x0000003700377224 */ /* 0x000fe200078e020f */
[----:B------:R-:W0:Y:S01]  /*0610*/  LDC.64 R26, c[0x0][0x3a0] ;  /* 0x0000e800ff1a7b82 */ /* 0x000e220000000a00 */
[----:B--2---:R-:W-:Y:S01]  /*0620*/  IMAD R0, R16, UR20, R17 ;  /* 0x0000001410007c24 */ /* 0x004fe2000f8e0211 */
[----:B------:R-:W-:Y:S01]  /*0630*/  USEL UR4, UR6, 0x1, !UP0 ;  /* 0x0000000106047887 */ /* 0x000fe2000c000000 */
[----:B------:R-:W-:Y:S01]  /*0640*/  IMAD R13, R17, R23, R13 ;  /* 0x00000017110d7224 */ /* 0x000fe200078e020d */
[----:B------:R-:W-:Y:S01]  /*0650*/  IADD3 R55, PT, PT, R3, R55, RZ ;  /* 0x0000003703377210 */ /* 0x000fe20007ffe0ff */
[----:B------:R-:W-:Y:S01]  /*0660*/  IMAD R0, R0, R21, RZ ;  /* 0x0000001500007224 */ /* 0x000fe200078e02ff */
[----:B------:R-:W-:Y:S02]  /*0670*/  UIADD3 UR7, UPT, UPT, -UR4, URZ, URZ ;  /* 0x000000ff04077290 */ /* 0x000fe4000fffe1ff */
[----:B------:R-:W2:Y:S01]  /*0680*/  LDC.64 R34, c[0x0][0x440] ;  /* 0x00011000ff227b82 */ /* 0x000ea20000000a00 */
[----:B------:R-:W-:-:S04]  /*0690*/  IMAD.WIDE.U32 R4, R24, UR20, R12 ;  /* 0x0000001418047c25 */ /* 0x000fc8000f8e000c */
[----:B------:R-:W-:Y:S02]  /*06a0*/  IMAD R24, R0, UR6, RZ ;  /* 0x0000000600187c24 */ /* 0x000fe4000f8e02ff */
[----:B------:R-:W-:Y:S01]  /*06b0*/  IMAD.SHL.U32 R0, R29, 0x8, RZ ;  /* 0x000000081d007824 */ /* 0x000fe200078e00ff */
[----:B------:R-:W3:Y:S01]  /*06c0*/  LDC.64 R10, c[0x0][0x3a8] ;  /* 0x0000ea00ff0a7b82 */ /* 0x000ee20000000a00 */
[----:B-1----:R-:W-:Y:S02]  /*06d0*/  LEA R54, P0, R2, R18, 0x1 ;  /* 0x0000001202367211 */ /* 0x002fe400078008ff */
[C---:B------:R-:W-:Y:S01]  /*06e0*/  VIADD R36, R0.reuse, 0x3 ;  /* 0x0000000300247836 */ /* 0x040fe20000000000 */
[C---:B------:R-:W-:Y:S01]  /*06f0*/  IADD3 R37, PT, PT, R0.reuse, 0x4, RZ ;  /* 0x0000000400257810 */ /* 0x040fe20007ffe0ff */
[----:B------:R-:W-:Y:S01]  /*0700*/  VIADD R38, R0, 0x5 ;  /* 0x0000000500267836 */ /* 0x000fe20000000000 */
[----:B------:R-:W-:Y:S01]  /*0710*/  LEA.HI.X R55, R2, R19, R55, 0x1, P0 ;  /* 0x0000001302377211 */ /* 0x000fe200000f0c37 */
[C---:B------:R-:W-:Y:S01]  /*0720*/  VIADD R39, R0.reuse, 0x6 ;  /* 0x0000000600277836 */ /* 0x040fe20000000000 */
[----:B------:R-:W1:Y:S01]  /*0730*/  LDC.64 R8, c[0x0][0x3e0] ;  /* 0x0000f800ff087b82 */ /* 0x000e620000000a00 */
[C---:B------:R-:W-:Y:S01]  /*0740*/  LOP3.LUT R2, R0.reuse, 0x1f00, RZ, 0xc0, !PT ;  /* 0x00001f0000027812 */ /* 0x040fe200078ec0ff */
[----:B0-----:R-:W-:Y:S01]  /*0750*/  IMAD.WIDE.U32 R14, R17, R26, RZ ;  /* 0x0000001a110e7225 */ /* 0x001fe200078e00ff */
[----:B------:R-:W-:-:S02]  /*0760*/  IADD3 R40, PT, PT, R0, 0x7, RZ ;  /* 0x0000000700287810 */ /* 0x000fc40007ffe0ff */
[----:B------:R-:W-:Y:S01]  /*0770*/  LOP3.LUT R41, R2, 0x1f, R29, 0xf8, !PT ;  /* 0x0000001f02297812 */ /* 0x000fe200078ef81d */
[----:B------:R-:W-:Y:S02]  /*0780*/  IMAD R27, R17, R27, R15 ;  /* 0x0000001b111b7224 */ /* 0x000fe400078e020f */
[----:B------:R-:W0:Y:S01]  /*0790*/  LDC.64 R6, c[0x0][0x3c0] ;  /* 0x0000f000ff067b82 */ /* 0x000e220000000a00 */
[----:B--2---:R-:W-:Y:S01]  /*07a0*/  LEA R28, P1, R14, R34, 0x2 ;  /* 0x000000220e1c7211 */ /* 0x004fe200078210ff */
[----:B------:R-:W-:Y:S01]  /*07b0*/  IMAD.WIDE.U32 R2, R41, 0x2, RZ ;  /* 0x0000000229027825 */ /* 0x000fe200078e00ff */
[----:B------:R-:W-:Y:S02]  /*07c0*/  IADD3 R34, PT, PT, R0, 0x1, RZ ;  /* 0x0000000100227810 */ /* 0x000fe40007ffe0ff */
[----:B------:R-:W-:Y:S01]  /*07d0*/  LEA.HI.X R27, R14, R35, R27, 0x2, P1 ;  /* 0x000000230e1b7211 */ /* 0x000fe200008f141b */
[----:B------:R-:W-:Y:S01]  /*07e0*/  IMAD R26, R25, UR20, R5 ;  /* 0x00000014191a7c24 */ /* 0x000fe2000f8e0205 */
[C---:B------:R-:W-:Y:S01]  /*07f0*/  LOP3.LUT R44, R41.reuse, 0x20, RZ, 0xfc, !PT ;  /* 0x00000020292c7812 */ /* 0x040fe200078efcff */
[----:B------:R-:W-:Y:S01]  /*0800*/  IMAD.MOV.U32 R25, RZ, RZ, RZ ;  /* 0x000000ffff197224 */ /* 0x000fe200078e00ff */
[----:B---3--:R-:W-:Y:S01]  /*0810*/  SHF.L.U64.HI R11, R10, 0x2, R11 ;  /* 0x000000020a0b7819 */ /* 0x008fe2000001020b */
[----:B------:R-:W-:Y:S01]  /*0820*/  VIADD R35, R0, 0x2 ;  /* 0x0000000200237836 */ /* 0x000fe20000000000 */
[----:B------:R-:W-:-:S02]  /*0830*/  LOP3.LUT R45, R41, 0x40, RZ, 0xfc, !PT ;  /* 0x00000040292d7812 */ /* 0x000fc400078efcff */
[C---:B------:R-:W-:Y:S02]  /*0840*/  LOP3.LUT R46, R41.reuse, 0x60, RZ, 0xfc, !PT ;  /* 0x00000060292e7812 */ /* 0x040fe400078efcff */
[C---:B------:R-:W-:Y:S02]  /*0850*/  LOP3.LUT R47, R41.reuse, 0x80, RZ, 0xfc, !PT ;  /* 0x00000080292f7812 */ /* 0x040fe400078efcff */
[----:B-1----:R-:W-:Y:S02]  /*0860*/  SHF.L.U64.HI R9, R8, 0x1, R9 ;  /* 0x0000000108097819 */ /* 0x002fe40000010209 */
[C---:B------:R-:W-:Y:S02]  /*0870*/  LOP3.LUT R48, R41.reuse, 0xa0, RZ, 0xfc, !PT ;  /* 0x000000a029307812 */ /* 0x040fe400078efcff */
[C---:B------:R-:W-:Y:S02]  /*0880*/  LOP3.LUT R49, R41.reuse, 0xc0, RZ, 0xfc, !PT ;  /* 0x000000c029317812 */ /* 0x040fe400078efcff */
[----:B------:R-:W-:-:S02]  /*0890*/  LOP3.LUT R50, R41, 0xe0, RZ, 0xfc, !PT ;  /* 0x000000e029327812 */ /* 0x000fc400078efcff */
[----:B0-----:R-:W-:Y:S02]  /*08a0*/  SHF.L.U64.HI R7, R6, 0x1, R7 ;  /* 0x0000000106077819 */ /* 0x001fe40000010207 */
[----:B------:R-:W-:-:S07]  /*08b0*/  LOP3.LUT R51, R2, 0x100, RZ, 0xfc, !PT ;  /* 0x0000010002337812 */ /* 0x000fce00078efcff */
.L_x_4542:
[----:B0-----:R-:W0:Y:S01]  /*08c0*/  LDCU UR4, c[0x0][0x388] ;  /* 0x00007100ff0477ac */ /* 0x001e220008000800 */
[----:B------:R-:W-:Y:S01]  /*08d0*/  IMAD.SHL.U32 R56, R25, 0x100, RZ ;  /* 0x0000010019387824 */ /* 0x000fe200078e00ff */
[----:B------:R-:W-:Y:S01]  /*08e0*/  PRMT R16, RZ, 0x7610, R16 ;  /* 0x00007610ff107816 */ /* 0x000fe20000000010 */
[----:B------:R-:W-:Y:S01]  /*08f0*/  IMAD.SHL.U32 R12, R41, 0x2, RZ ;  /* 0x00000002290c7824 */ /* 0x000fe200078e00ff */
        /* <DEDUP_REMOVED lines=17> */
[----:B------:R-:W-:Y:S02]  /*0a10*/  P2R R113, PR, RZ, 0x20 ;  /* 0x00000020ff717803 */ /* 0x000fe40000000000 */
[----:B------:R-:W-:-:S02]  /*0a20*/  ISETP.GE.AND P4, PT, R49, R57, PT ;  /* 0x000000393100720c */ /* 0x000fc40003f86270 */
[----:B------:R-:W-:Y:S01]  /*0a30*/  PRMT R68, RZ, 0x7610, R68 ;  /* 0x00007610ff447816 */ /* 0x000fe20000000044 */
[----:B------:R-:W2:Y:S01]  /*0a40*/  @!P5 LDG.E.U16 R16, desc[UR18][R14.64] ;  /* 0x000000120e10d981 */ /* 0x000ea2000c1e1500 */
[----:B------:R-:W-:Y:S02]  /*0a50*/  ISETP.GE.AND P5, PT, R50, R57, PT ;  /* 0x000000393200720c */ /* 0x000fe40003fa6270 */
[----:B------:R-:W-:Y:S01]  /*0a60*/  PRMT R69, RZ, 0x7610, R69 ;  /* 0x00007610ff457816 */ /* 0x000fe20000000045 */
[----:B------:R-:W3:Y:S04]  /*0a70*/  @!P6 LDG.E.U16 R17, desc[UR18][R14.64+0x40] ;  /* 0x000040120e11e981 */ /* 0x000ee8000c1e1500 */
[----:B------:R-:W4:Y:S04]  /*0a80*/  @!P0 LDG.E.U16 R18, desc[UR18][R14.64+0x80] ;  /* 0x000080120e128981 */ /* 0x000f28000c1e1500 */
[----:B------:R-:W4:Y:S04]  /*0a90*/  @!P1 LDG.E.U16 R19, desc[UR18][R14.64+0xc0] ;  /* 0x0000c0120e139981 */ /* 0x000f28000c1e1500 */
[----:B------:R-:W4:Y:S04]  /*0aa0*/  @!P2 LDG.E.U16 R20, desc[UR18][R14.64+0x100] ;  /* 0x000100120e14a981 */ /* 0x000f28000c1e1500 */
[----:B------:R-:W4:Y:S04]  /*0ab0*/  @!P3 LDG.E.U16 R23, desc[UR18][R14.64+0x140] ;  /* 0x000140120e17b981 */ /* 0x000f28000c1e1500 */
[----:B------:R-:W4:Y:S04]  /*0ac0*/  @!P4 LDG.E.U16 R68, desc[UR18][R14.64+0x180] ;  /* 0x000180120e44c981 */ /* 0x000f28000c1e1500 */
[----:B------:R0:W4:Y:S01]  /*0ad0*/  @!P5 LDG.E.U16 R69, desc[UR18][R14.64+0x1c0] ;  /* 0x0001c0120e45d981 */ /* 0x000122000c1e1500 */
[----:B------:R-:W1:Y:S01]  /*0ae0*/  S2UR UR5, SR_CgaCtaId ;  /* 0x00000000000579c3 */ /* 0x000e620000008800 */
[----:B------:R-:W-:Y:S01]  /*0af0*/  UMOV UR4, 0x400 ;  /* 0x0000040000047882 */ /* 0x000fe20000000000 */
[----:B------:R-:W-:Y:S01]  /*0b00*/  PRMT R71, RZ, 0x7610, R71 ;  /* 0x00007610ff477816 */ /* 0x000fe20000000047 */
[----:B------:R-:W0:Y:S01]  /*0b10*/  S2R R58, SR_LANEID ;  /* 0x00000000003a7919 */ /* 0x000e220000000000 */
[----:B-1----:R-:W-:Y:S01]  /*0b20*/  ULEA UR4, UR5, UR4, 0x18 ;  /* 0x0000000405047291 */ /* 0x002fe2000f8ec0ff */
[C---:B0-----:R-:W-:Y:S01]  /*0b30*/  VIADD R21, R58.reuse, 0x20 ;  /* 0x000000203a157836 */ /* 0x041fe20000000000 */
[C---:B------:R-:W-:Y:S01]  /*0b40*/  IADD3 R61, PT, PT, R58.reuse, 0x40, RZ ;  /* 0x000000403a3d7810 */ /* 0x040fe20007ffe0ff */
[C---:B------:R-:W-:Y:S01]  /*0b50*/  VIADD R63, R58.reuse, 0x60 ;  /* 0x000000603a3f7836 */ /* 0x040fe20000000000 */
[CC--:B------:R-:W-:Y:S01]  /*0b60*/  LEA.HI.SX32 R59, R58.reuse, R58.reuse, 0x1b ;  /* 0x0000003a3a3b7211 */ /* 0x0c0fe200078fdaff */
[C---:B------:R-:W-:Y:S01]  /*0b70*/  VIADD R15, R58.reuse, 0x80 ;  /* 0x000000803a0f7836 */ /* 0x040fe20000000000 */
[-C--:B------:R-:W-:Y:S01]  /*0b80*/  LEA.HI.SX32 R21, R21, R58.reuse, 0x1b ;  /* 0x0000003a15157211 */ /* 0x080fe200078fdaff */
[C---:B------:R-:W-:Y:S01]  /*0b90*/  VIADD R67, R58.reuse, 0xe0 ;  /* 0x000000e03a437836 */ /* 0x040fe20000000000 */
[----:B------:R-:W-:Y:S01]  /*0ba0*/  LEA.HI.SX32 R62, R63, R58, 0x1b ;  /* 0x0000003a3f3e7211 */ /* 0x000fe200078fdaff */
[----:B------:R-:W-:Y:S01]  /*0bb0*/  VIADD R63, R58, 0xc0 ;  /* 0x000000c03a3f7836 */ /* 0x000fe20000000000 */
[----:B------:R-:W-:-:S02]  /*0bc0*/  LEA R60, R21, UR4, 0x1 ;  /* 0x00000004153c7c11 */ /* 0x000fc4000f8e08ff */
[C---:B------:R-:W-:Y:S02]  /*0bd0*/  IADD3 R21, PT, PT, R58.reuse, 0xa0, RZ ;  /* 0x000000a03a157810 */ /* 0x040fe40007ffe0ff */
[-C--:B------:R-:W-:Y:S02]  /*0be0*/  LEA.HI.SX32 R61, R61, R58.reuse, 0x1b ;  /* 0x0000003a3d3d7211 */ /* 0x080fe400078fdaff */
        /* <DEDUP_REMOVED lines=19> */
[----:B----4-:R-:W-:Y:S04]  /*0d20*/  STS.U16 [R61+0x80], R18 ;  /* 0x000080123d007388 */ /* 0x010fe80000000400 */
[----:B------:R-:W-:Y:S04]  /*0d30*/  STS.U16 [R62+0xc0], R19 ;  /* 0x0000c0133e007388 */ /* 0x000fe80000000400 */
        /* <DEDUP_REMOVED lines=19> */
[----:B------:R-:W-:-:S03]  /*0e70*/  ISETP.NE.AND P6, PT, R113, RZ, PT ;  /* 0x000000ff7100720c */ /* 0x000fc60003fc5270 */
        /* <DEDUP_REMOVED lines=32> */
[----:B------:R-:W-:Y:S01]  /*1080*/  SHF.L.U32 R75, R75, 0x10, RZ ;  /* 0x000000104b4b7819 */ /* 0x000fe200000006ff */
[----:B----4-:R-:W-:Y:S02]  /*1090*/  IMAD.U32 R71, R71, 0x10000, RZ ;  /* 0x0001000047477824 */ /* 0x010fe400078e00ff */
[--C-:B------:R-:W-:Y:S01]  /*10a0*/  FADD.FTZ R72, R73, R30.reuse ;  /* 0x0000001e49487221 */ /* 0x100fe20000010000 */
[--C-:B------:R-:W-:Y:S01]  /*10b0*/  FADD.FTZ R69, R13, R30.reuse ;  /* 0x0000001e0d457221 */ /* 0x100fe20000010000 */
[----:B0-----:R-:W-:Y:S01]  /*10c0*/  SHF.L.U32 R23, R23, 0x10, RZ ;  /* 0x0000001017177819 */ /* 0x001fe200000006ff */
[--C-:B------:R-:W-:Y:S01]  /*10d0*/  FADD.FTZ R70, R75, R30.reuse ;  /* 0x0000001e4b467221 */ /* 0x100fe20000010000 */
        /* <DEDUP_REMOVED lines=37> */
.L_x_4523:
[----:B------:R-:W-:Y:S05]  /*1330*/  BSYNC.RECONVERGENT B0 ;  /* 0x0000000000007941 */ /* 0x000fea0003800200 */
.L_x_4522:
        /* <DEDUP_REMOVED lines=37> */
.L_x_4525:
[----:B------:R-:W-:Y:S05]  /*1590*/  BSYNC.RECONVERGENT B0 ;  /* 0x0000000000007941 */ /* 0x000fea0003800200 */
.L_x_4524:
        /* <DEDUP_REMOVED lines=35> */
.L_x_4527:
[----:B------:R-:W-:Y:S05]  /*17d0*/  BSYNC.RECONVERGENT B0 ;  /* 0x0000000000007941 */ /* 0x000fea0003800200 */
.L_x_4526:
        /* <DEDUP_REMOVED lines=38> */
.L_x_4529:
[----:B------:R-:W-:Y:S05]  /*1a40*/  BSYNC.RECONVERGENT B0 ;  /* 0x0000000000007941 */ /* 0x000fea0003800200 */
.L_x_4528:
        /* <DEDUP_REMOVED lines=32> */
.L_x_4531:
[----:B------:R-:W-:Y:S05]  /*1c50*/  BSYNC.RECONVERGENT B0 ;  /* 0x0000000000007941 */ /* 0x000fea0003800200 */
.L_x_4530:
        /* <DEDUP_REMOVED lines=32> */
.L_x_4533:
[----:B------:R-:W-:Y:S05]  /*1e60*/  BSYNC.RECONVERGENT B0 ;  /* 0x0000000000007941 */ /* 0x000fea0003800200 */
.L_x_4532:
        /* <DEDUP_REMOVED lines=32> */
.L_x_4535:
[----:B------:R-:W-:Y:S05]  /*2070*/  BSYNC.RECONVERGENT B0 ;  /* 0x0000000000007941 */ /* 0x000fea0003800200 */
.L_x_4534:
        /* <DEDUP_REMOVED lines=32> */
.L_x_4537:
[----:B------:R-:W-:Y:S05]  /*2280*/  BSYNC.RECONVERGENT B0 ;  /* 0x0000000000007941 */ /* 0x000fea0003800200 */
.L_x_4536:
        /* <DEDUP_REMOVED lines=21> */
[-C--:B------:R-:W-:Y:S01]  /*23e0*/  IADD3 R20, P0, PT, R54, R51.reuse, RZ ;  /* 0x0000003336147210 */ /* 0x080fe20007f1e0ff */
[----:B------:R-:W-:Y:S01]  /*23f0*/  FMUL.FTZ R84, R22, R68 ;  /* 0x0000004416547220 */ /* 0x000fe20000410000 */
        /* <DEDUP_REMOVED lines=14> */
.L_x_4541:
[----:B------:R-:W-:Y:S01]  /*24e0*/  ISETP.NE.AND P1, PT, R113, RZ, PT ;  /* 0x000000ff7100720c */ /* 0x000fe20003f25270 */
[----:B0-----:R-:W-:Y:S01]  /*24f0*/  IMAD.MOV.U32 R14, RZ, RZ, R114 ;  /* 0x000000ffff0e7224 */ /* 0x001fe200078e0072 */
[----:B------:R-:W-:Y:S02]  /*2500*/  MOV R15, R115 ;  /* 0x00000073000f7202 */ /* 0x000fe40000000f00 */
[-C--:B------:R-:W-:Y:S02]  /*2510*/  ISETP.GE.AND P5, PT, R45, R57.reuse, PT ;  /* 0x000000392d00720c */ /* 0x080fe40003fa6270 */
[-C--:B------:R-:W-:Y:S02]  /*2520*/  ISETP.GE.AND P6, PT, R44, R57.reuse, PT ;  /* 0x000000392c00720c */ /* 0x080fe40003fc6270 */
[-C--:B------:R-:W-:Y:S02]  /*2530*/  ISETP.GE.AND P4, PT, R47, R57.reuse, PT ;  /* 0x000000392f00720c */ /* 0x080fe40003f86270 */
[----:B------:R-:W-:-:S02]  /*2540*/  ISETP.GE.AND P0, PT, R46, R57, PT ;  /* 0x000000392e00720c */ /* 0x000fc40003f06270 */
[-C--:B------:R-:W-:Y:S01]  /*2550*/  ISETP.GE.AND P2, PT, R49, R57.reuse, PT ;  /* 0x000000393100720c */ /* 0x080fe20003f46270 */
[----:B------:R-:W2:Y:S01]  /*2560*/  @!P1 LDG.E.U16 R98, desc[UR18][R14.64+-0x100] ;  /* 0xffff00120e629981 */ /* 0x000ea2000c1e1500 */
[-C--:B------:R-:W-:Y:S02]  /*2570*/  ISETP.GE.AND P3, PT, R48, R57.reuse, PT ;  /* 0x000000393000720c */ /* 0x080fe40003f66270 */
[----:B------:R-:W-:Y:S01]  /*2580*/  ISETP.GE.AND P1, PT, R50, R57, PT ;  /* 0x000000393200720c */ /* 0x000fe20003f26270 */
[----:B------:R-:W3:Y:S04]  /*2590*/  @!P5 LDG.E.U16 R23, desc[UR18][R14.64+-0x80] ;  /* 0xffff80120e17d981 */ /* 0x000ee8000c1e1500 */
[----:B------:R-:W4:Y:S04]  /*25a0*/  @!P6 LDG.E.U16 R19, desc[UR18][R14.64+-0xc0] ;  /* 0xffff40120e13e981 */ /* 0x000f28000c1e1500 */
[----:B------:R-:W5:Y:S04]  /*25b0*/  @!P4 LDG.E.U16 R97, desc[UR18][R14.64] ;  /* 0x000000120e61c981 */ /* 0x000f68000c1e1500 */
[----:B------:R-:W4:Y:S04]  /*25c0*/  @!P0 LDG.E.U16 R95, desc[UR18][R14.64+-0x40] ;  /* 0xffffc0120e5f8981 */ /* 0x000f28000c1e1500 */
[----:B------:R-:W4:Y:S04]  /*25d0*/  @!P2 LDG.E.U16 R100, desc[UR18][R14.64+0x80] ;  /* 0x000080120e64a981 */ /* 0x000f28000c1e1500 */
[----:B------:R-:W4:Y:S04]  /*25e0*/  @!P3 LDG.E.U16 R99, desc[UR18][R14.64+0x40] ;  /* 0x000040120e63b981 */ /* 0x000f28000c1e1500 */
[----:B------:R-:W4:Y:S01]  /*25f0*/  @!P1 LDG.E.U16 R101, desc[UR18][R14.64+0xc0] ;  /* 0x0000c0120e659981 */ /* 0x000f22000c1e1500 */
[----:B------:R-:W-:-:S02]  /*2600*/  P2R R96, PR, RZ, 0x40 ;  /* 0x00000040ff607803 */ /* 0x000fc40000000000 */
[----:B------:R-:W-:Y:S01]  /*2610*/  ISETP.NE.AND P6, PT, R113, RZ, PT ;  /* 0x000000ff7100720c */ /* 0x000fe20003fc5270 */
[----:B------:R-:W-:Y:S02]  /*2620*/  IMAD.MOV.U32 R18, RZ, RZ, RZ ;  /* 0x000000ffff127224 */ /* 0x000fe400078e00ff */
[----:B------:R-:W-:Y:S01]  /*2630*/  HFMA2 R22, -RZ, RZ, 0, 0 ;  /* 0x00000000ff167431 */ /* 0x000fe200000001ff */
[----:B------:R-:W-:Y:S01]  /*2640*/  MOV R16, R93 ;  /* 0x0000005d00107202 */ /* 0x000fe20000000f00 */
[----:B------:R-:W-:-:S05]  /*2650*/  IMAD.MOV.U32 R17, RZ, RZ, R94 ;  /* 0x000000ffff117224 */ /* 0x000fca00078e005e */
[----:B------:R1:W4:Y:S03]  /*2660*/  LDG.E R102, desc[UR18][R16.64] ;  /* 0x0000001210667981 */ /* 0x000326000c1e1900 */
[----:B--2---:R-:W-:Y:S02]  /*2670*/  @!P6 PRMT R18, R98, 0x5410, RZ ;  /* 0x000054106212e816 */ /* 0x004fe400000000ff */
[----:B------:R-:W-:Y:S01]  /*2680*/  ISETP.NE.AND P6, PT, R96, RZ, PT ;  /* 0x000000ff6000720c */ /* 0x000fe20003fc5270 */
[----:B------:R-:W-:Y:S01]  /*2690*/  IMAD.MOV.U32 R96, RZ, RZ, RZ ;  /* 0x000000ffff607224 */ /* 0x000fe200078e00ff */
[----:B---3--:R-:W-:Y:S02]  /*26a0*/  @!P5 PRMT R22, R23, 0x5410, RZ ;  /* 0x000054101716d816 */ /* 0x008fe400000000ff */
[----:B------:R-:W-:Y:S02]  /*26b0*/  MOV R98, RZ ;  /* 0x000000ff00627202 */ /* 0x000fe40000000f00 */
[----:B------:R-:W-:-:S02]  /*26c0*/  P2R R103, PR, RZ, 0x40 ;  /* 0x00000040ff677803 */ /* 0x000fc40000000000 */
[----:B-----5:R-:W-:-:S05]  /*26d0*/  @!P4 PRMT R96, R97, 0x5410, RZ ;  /* 0x000054106160c816 */ /* 0x020fca00000000ff */
[----:B----4-:R-:W-:Y:S02]  /*26e0*/  @!P6 PRMT R18, R18, 0x5410, R19 ;  /* 0x000054101212e816 */ /* 0x010fe40000000013 */
[----:B------:R-:W-:Y:S02]  /*26f0*/  @!P0 PRMT R22, R22, 0x5410, R95 ;  /* 0x0000541016168816 */ /* 0x000fe4000000005f */
[----:B------:R-:W-:Y:S02]  /*2700*/  @!P2 PRMT R98, R100, 0x5410, RZ ;  /* 0x000054106462a816 */ /* 0x000fe400000000ff */
[----:B-1----:R-:W-:Y:S02]  /*2710*/  PRMT R17, R18, 0x7632, R17 ;  /* 0x0000763212117816 */ /* 0x002fe40000000011 */
[----:B------:R-:W-:Y:S02]  /*2720*/  @!P3 PRMT R96, R96, 0x5410, R99 ;  /* 0x000054106060b816 */ /* 0x000fe40000000063 */
[----:B------:R-:W-:Y:S01]  /*2730*/  ISETP.GE.AND P6, PT, R41, R57, PT ;  /* 0x000000392900720c */ /* 0x000fe20003fc6270 */
[----:B------:R1:W-:Y:S01]  /*2740*/  STS.U16 [R59], R18 ;  /* 0x000000123b007388 */ /* 0x0003e20000000400 */
[----:B------:R-:W-:-:S02]  /*2750*/  PRMT R19, R22, 0x7632, R19 ;  /* 0x0000763216137816 */ /* 0x000fc40000000013 */
[----:B------:R-:W-:Y:S01]  /*2760*/  @!P1 PRMT R98, R98, 0x5410, R101 ;  /* 0x0000541062629816 */ /* 0x000fe20000000065 */
[----:B------:R2:W-:Y:S03]  /*2770*/  STS.U16 [R60+0x40], R17 ;  /* 0x000040113c007388 */ /* 0x0005e60000000400 */
[----:B------:R-:W-:Y:S01]  /*2780*/  PRMT R23, R98, 0x7632, R23 ;  /* 0x0000763262177816 */ /* 0x000fe20000000017 */
[----:B------:R-:W-:Y:S01]  /*2790*/  STS.U16 [R61+0x80], R22 ;  /* 0x000080163d007388 */ /* 0x000fe20000000400 */
[----:B-1----:R-:W-:-:S03]  /*27a0*/  PRMT R18, R96, 0x7632, R18 ;  /* 0x0000763260127816 */ /* 0x002fc60000000012 */
[----:B------:R-:W-:Y:S04]  /*27b0*/  STS.U16 [R62+0xc0], R19 ;  /* 0x0000c0133e007388 */ /* 0x000fe80000000400 */
[----:B------:R-:W-:Y:S04]  /*27c0*/  STS.U16 [R63+0x100], R96 ;  /* 0x000100603f007388 */ /* 0x000fe80000000400 */
[----:B------:R-:W-:Y:S04]  /*27d0*/  STS.U16 [R64+0x140], R18 ;  /* 0x0001401240007388 */ /* 0x000fe80000000400 */
[----:B------:R-:W-:Y:S04]  /*27e0*/  STS.U16 [R65+0x180], R98 ;  /* 0x0001806241007388 */ /* 0x000fe80000000400 */
[----:B------:R-:W-:Y:S01]  /*27f0*/  STS.U16 [R66+0x1c0], R23 ;  /* 0x0001c01742007388 */ /* 0x000fe20000000400 */
[----:B------:R-:W-:-:S03]  /*2800*/  NOP ;  /* 0x0000000000007918 */ /* 0x000fc60000000000 */
[----:B--2---:R-:W2:Y:S01]  /*2810*/  @!P6 LDG.E.U16 R17, desc[UR18][R20.64+-0x100] ;  /* 0xffff00121411e981 */ /* 0x004ea2000c1e1500 */
[----:B------:R-:W-:-:S03]  /*2820*/  IMAD.MOV.U32 R16, RZ, RZ, RZ ;  /* 0x000000ffff107224 */ /* 0x000fc600078e00ff */
[----:B------:R-:W1:Y:S04]  /*2830*/  LDS.U16 R18, [R67] ;  /* 0x0000000043127984 */ /* 0x000e680000000400 */
[----:B------:R-:W3:Y:S04]  /*2840*/  @!P2 LDG.E.U16 R97, desc[UR18][R20.64+0x80] ;  /* 0x000080121461a981 */ /* 0x000ee8000c1e1500 */
[----:B------:R-:W4:Y:S04]  /*2850*/  @!P1 LDG.E.U16 R99, desc[UR18][R20.64+0xc0] ;  /* 0x0000c01214639981 */ /* 0x000f28000c1e1500 */
[----:B------:R-:W5:Y:S01]  /*2860*/  @!P3 LDG.E.U16 R95, desc[UR18][R20.64+0x40] ;  /* 0x00004012145fb981 */ /* 0x000f62000c1e1500 */
[----:B--2---:R-:W-:-:S02]  /*2870*/  @!P6 PRMT R16, R17, 0x5410, RZ ;  /* 0x000054101110e816 */ /* 0x004fc400000000ff */
[----:B------:R-:W-:-:S13]  /*2880*/  ISETP.NE.AND P6, PT, R103, RZ, PT ;  /* 0x000000ff6700720c */ /* 0x000fda0003fc5270 */
[----:B------:R-:W2:Y:S01]  /*2890*/  @!P6 LDG.E.U16 R17, desc[UR18][R20.64+-0xc0] ;  /* 0xffff40121411e981 */ /* 0x000ea2000c1e1500 */
[----:B-1----:R-:W-:-:S03]  /*28a0*/  SHF.L.U32 R19, R18, 0x10, RZ ;  /* 0x0000001012137819 */ /* 0x002fc600000006ff */
[----:B------:R-:W1:Y:S02]  /*28b0*/  LDS.U16 R18, [R67+0x2] ;  /* 0x0000020043127984 */ /* 0x000e640000000400 */
[----:B------:R-:W-:Y:S01]  /*28c0*/  FMUL.FTZ R19, R84, R19 ;  /* 0x0000001354137220 */ /* 0x000fe20000410000 */
[----:B--2---:R-:W-:Y:S02]  /*28d0*/  @!P6 PRMT R16, R16, 0x5410, R17 ;  /* 0x000054101010e816 */ /* 0x004fe40000000011 */
[----:B------:R-:W-:-:S04]  /*28e0*/  ISETP.GE.U32.AND P6, PT, R0, R57, PT ;  /* 0x000000390000720c */ /* 0x000fc80003fc6070 */
[----:B------:R-:W-:Y:S01]  /*28f0*/  FSEL R119, R19, RZ, !P6 ;  /* 0x000000ff13777208 */ /* 0x000fe20007000000 */
[----:B-1----:R-:W-:Y:S02]  /*2900*/  IMAD.U32 R19, R18, 0x10000, RZ ;  /* 0x0001000012137824 */ /* 0x002fe400078e00ff */
[----:B------:R-:W1:Y:S01]  /*2910*/  LDS.U16 R18, [R67+0x4] ;  /* 0x0000040043127984 */ /* 0x000e620000000400 */
[----:B------:R-:W-:-:S04]  /*2920*/  FMUL.FTZ R17, R102, 1.4426950216293334961 ;  /* 0x3fb8aa3b66117820 */ /* 0x000fc80000410000 */
[C---:B------:R-:W-:Y:S01]  /*2930*/  FMUL.FTZ R22, R17.reuse, R68 ;  /* 0x0000004411167220 */ /* 0x040fe20000410000 */
[----:B------:R-:W-:-:S05]  /*2940*/  FMUL.FTZ R23, R17, R69 ;  /* 0x0000004511177220 */ /* 0x000fca0000410000 */
[----:B------:R-:W2:Y:S04]  /*2950*/  MUFU.EX2 R22, R22 ;  /* 0x0000001600167308 */ /* 0x000ea80000000800 */
[----:B------:R-:W0:Y:S01]  /*2960*/  MUFU.EX2 R23, R23 ;  /* 0x0000001700177308 */ /* 0x000e220000000800 */
[----:B------:R-:W-:Y:S01]  /*2970*/  FMUL.FTZ R19, R86, R19 ;  /* 0x0000001356137220 */ /* 0x000fe20000410000 */
[----:B--2---:R-:W-:Y:S02]  /*2980*/  FSEL R116, R22, 1, !P6 ;  /* 0x3f80000016747808 */ /* 0x004fe40007000000 */
[----:B------:R-:W-:-:S04]  /*2990*/  ISETP.GE.U32.AND P6, PT, R34, R57, PT ;  /* 0x000000392200720c */ /* 0x000fc80003fc6070 */
[----:B0-----:R-:W-:Y:S02]  /*29a0*/  FSEL R118, R23, 1, !P6 ;  /* 0x3f80000017767808 */ /* 0x001fe40007000000 */
[----:B------:R-:W-:Y:S02]  /*29b0*/  FSEL R117, R19, RZ, !P6 ;  /* 0x000000ff13757208 */ /* 0x000fe40007000000 */
[----:B-1----:R-:W-:Y:S02]  /*29c0*/  SHF.L.U32 R18, R18, 0x10, RZ ;  /* 0x0000001012127819 */ /* 0x002fe400000006ff */
[----:B------:R-:W-:-:S03]  /*29d0*/  ISETP.GE.U32.AND P6, PT, R35, R57, PT ;  /* 0x000000392300720c */ /* 0x000fc60003fc6070 */
[----:B------:R-:W-:-:S05]  /*29e0*/  FMUL.FTZ R18, R87, R18 ;  /* 0x0000001257127220 */ /* 0x000fca0000410000 */
[----:B------:R-:W-:Y:S02]  /*29f0*/  FSEL R115, R18, RZ, !P6 ;  /* 0x000000ff12737208 */ /* 0x000fe40007000000 */
[----:B------:R-:W0:Y:S01]  /*2a00*/  LDS.U16 R18, [R67+0x6] ;  /* 0x0000060043127984 */ /* 0x000e220000000400 */
[C---:B------:R-:W-:Y:S01]  /*2a10*/  FMUL.FTZ R22, R17.reuse, R70 ;  /* 0x0000004611167220 */ /* 0x040fe20000410000 */
[----:B------:R-:W-:-:S05]  /*2a20*/  FMUL.FTZ R23, R17, R71 ;  /* 0x0000004711177220 */ /* 0x000fca0000410000 */
        /* <DEDUP_REMOVED lines=26> */
[----:B0-----:R-:W-:Y:S01]  /*2bd0*/  SHF.L.U32 R18, R18, 0x10, RZ ;  /* 0x0000001012127819 */ /* 0x001fe200000006ff */
[C---:B------:R-:W-:Y:S01]  /*2be0*/  FMUL.FTZ R19, R17.reuse, R74 ;  /* 0x0000004a11137220 */ /* 0x040fe20000410000 */
[----:B------:R-:W-:Y:S01]  /*2bf0*/  FMUL.FTZ R22, R17, R75 ;  /* 0x0000004b11167220 */ /* 0x000fe20000410000 */
[----:B------:R-:W2:Y:S02]  /*2c00*/  @!P4 LDG.E.U16 R23, desc[UR18][R20.64] ;  /* 0x000000121417c981 */ /* 0x000ea4000c1e1500 */
[----:B------:R-:W-:-:S05]  /*2c10*/  FMUL.FTZ R18, R91, R18 ;  /* 0x000000125b127220 */ /* 0x000fca0000410000 */
[----:B------:R-:W-:Y:S02]  /*2c20*/  FSEL R104, R18, RZ, !P6 ;  /* 0x000000ff12687208 */ /* 0x000fe40007000000 */
[----:B------:R-:W0:Y:S01]  /*2c30*/  LDS.U16 R18, [R67+0xe] ;  /* 0x00000e0043127984 */ /* 0x000e220000000400 */
[----:B------:R-:W1:Y:S02]  /*2c40*/  MUFU.EX2 R19, R19 ;  /* 0x0000001300137308 */ /* 0x000e640000000800 */
[----:B-1----:R-:W-:Y:S02]  /*2c50*/  FSEL R105, R19, 1, !P6 ;  /* 0x3f80000013697808 */ /* 0x002fe40007000000 */
[----:B------:R-:W-:Y:S01]  /*2c60*/  ISETP.GE.U32.AND P6, PT, R40, R57, PT ;  /* 0x000000392800720c */ /* 0x000fe20003fc6070 */
[----:B------:R-:W1:Y:S01]  /*2c70*/  MUFU.EX2 R22, R22 ;  /* 0x0000001600167308 */ /* 0x000e620000000800 */
[----:B------:R-:W3:Y:S01]  /*2c80*/  @!P0 LDG.E.U16 R19, desc[UR18][R20.64+-0x40] ;  /* 0xffffc01214138981 */ /* 0x000ee2000c1e1500 */
[----:B0-----:R-:W-:-:S04]  /*2c90*/  IMAD.U32 R17, R18, 0x10000, RZ ;  /* 0x0001000012117824 */ /* 0x001fc800078e00ff */
[----:B------:R-:W-:-:S05]  /*2ca0*/  FMUL.FTZ R17, R92, R17 ;  /* 0x000000115c117220 */ /* 0x000fca0000410000 */
[----:B------:R-:W-:Y:S01]  /*2cb0*/  FSEL R102, R17, RZ, !P6 ;  /* 0x000000ff11667208 */ /* 0x000fe20007000000 */
[----:B------:R-:W-:-:S04]  /*2cc0*/  FFMA.FTZ R17, R119, R118, R117 ;  /* 0x0000007677117223 */ /* 0x000fc80000010075 */
[----:B------:R-:W-:-:S04]  /*2cd0*/  FFMA.FTZ R17, R114, R17, R115 ;  /* 0x0000001172117223 */ /* 0x000fc80000010073 */
[----:B------:R-:W-:-:S04]  /*2ce0*/  FFMA.FTZ R17, R110, R17, R111 ;  /* 0x000000116e117223 */ /* 0x000fc8000001006f */
[----:B------:R-:W-:Y:S01]  /*2cf0*/  FFMA.FTZ R18, R108, R17, R109 ;  /* 0x000000116c127223 */ /* 0x000fe2000001006d */
[----:B------:R-:W-:-:S03]  /*2d00*/  FMUL.FTZ R17, R116, R118 ;  /* 0x0000007674117220 */ /* 0x000fc60000410000 */
[----:B------:R-:W-:Y:S01]  /*2d10*/  FFMA.FTZ R18, R107, R18, R106 ;  /* 0x000000126b127223 */ /* 0x000fe2000001006a */
[----:B-1----:R-:W-:Y:S01]  /*2d20*/  FSEL R103, R22, 1, !P6 ;  /* 0x3f80000016677808 */ /* 0x002fe20007000000 */
[----:B------:R-:W-:Y:S02]  /*2d30*/  FMUL.FTZ R17, R114, R17 ;  /* 0x0000001172117220 */ /* 0x000fe40000410000 */
[----:B------:R-:W-:Y:S02]  /*2d40*/  FFMA.FTZ R18, R105, R18, R104 ;  /* 0x0000001269127223 */ /* 0x000fe40000010068 */
[----:B------:R-:W-:Y:S02]  /*2d50*/  FMUL.FTZ R17, R110, R17 ;  /* 0x000000116e117220 */ /* 0x000fe40000410000 */
[----:B------:R-:W-:Y:S02]  /*2d60*/  FFMA.FTZ R22, R103, R18, R102 ;  /* 0x0000001267167223 */ /* 0x000fe40000010066 */
[----:B------:R-:W-:-:S03]  /*2d70*/  FMUL.FTZ R18, R108, R17 ;  /* 0x000000116c127220 */ /* 0x000fc60000410000 */
[----:B------:R-:W0:Y:S01]  /*2d80*/  SHFL.UP PT, R17, R22, 0x1, RZ ;  /* 0x0420000016117989 */ /* 0x000e2200000e00ff */
[----:B------:R-:W-:-:S04]  /*2d90*/  FMUL.FTZ R18, R107, R18 ;  /* 0x000000126b127220 */ /* 0x000fc80000410000 */
[----:B------:R-:W-:-:S04]  /*2da0*/  FMUL.FTZ R18, R105, R18 ;  /* 0x0000001269127220 */ /* 0x000fc80000410000 */
[----:B------:R-:W-:Y:S01]  /*2db0*/  FMUL.FTZ R121, R103, R18 ;  /* 0x0000001267797220 */ /* 0x000fe20000410000 */
[----:B------:R-:W-:-:S04]  /*2dc0*/  ISETP.GE.AND P6, PT, R58, 0x1, PT ;  /* 0x000000013a00780c */ /* 0x000fc80003fc6270 */
[----:B------:R-:W1:Y:S01]  /*2dd0*/  SHFL.UP PT, R18, R121, 0x1, RZ ;  /* 0x0420000079127989 */ /* 0x000e6200000e00ff */
[----:B0-----:R-:W-:-:S05]  /*2de0*/  FFMA.FTZ R17, R121, R17, R22 ;  /* 0x0000001179117223 */ /* 0x001fca0000010016 */
[----:B------:R-:W-:-:S05]  /*2df0*/  FSEL R96, R22, R17, !P6 ;  /* 0x0000001116607208 */ /* 0x000fca0007000000 */
[----:B------:R-:W0:Y:S01]  /*2e00*/  SHFL.UP PT, R17, R96, 0x2, RZ ;  /* 0x0440000060117989 */ /* 0x000e2200000e00ff */
[----:B-1----:R-:W-:Y:S01]  /*2e10*/  @P6 FMUL.FTZ R121, R121, R18 ;  /* 0x0000001279796220 */ /* 0x002fe20000410000 */
[----:B------:R-:W-:-:S03]  /*2e20*/  ISETP.GE.AND P6, PT, R58, 0x2, PT ;  /* 0x000000023a00780c */ /* 0x000fc60003fc6270 */
[----:B0-----:R-:W-:-:S05]  /*2e30*/  FFMA.FTZ R17, R121, R17, R96 ;  /* 0x0000001179117223 */ /* 0x001fca0000010060 */
[----:B------:R-:W-:Y:S02]  /*2e40*/  FSEL R98, R96, R17, !P6 ;  /* 0x0000001160627208 */ /* 0x000fe40007000000 */
[----:B------:R-:W4:Y:S04]  /*2e50*/  @!P5 LDG.E.U16 R17, desc[UR18][R20.64+-0x80] ;  /* 0xffff80121411d981 */ /* 0x000f28000c1e1500 */
[----:B------:R-:W0:Y:S04]  /*2e60*/  SHFL.UP PT, R18, R121, 0x2, RZ ;  /* 0x0440000079127989 */ /* 0x000e2800000e00ff */
[----:B------:R-:W1:Y:S01]  /*2e70*/  SHFL.UP PT, R96, R98, 0x4, RZ ;  /* 0x0480000062607989 */ /* 0x000e6200000e00ff */
[----:B------:R-:W-:-:S02]  /*2e80*/  HFMA2 R22, -RZ, RZ, 0, 0 ;  /* 0x00000000ff167431 */ /* 0x000fc400000001ff */
[----:B0-----:R-:W-:-:S05]  /*2e90*/  @P6 FMUL.FTZ R121, R121, R18 ;  /* 0x0000001279796220 */ /* 0x001fca0000410000 */
[----:B------:R-:W0:Y:S01]  /*2ea0*/  SHFL.UP PT, R100, R121, 0x4, RZ ;  /* 0x0480000079647989 */ /* 0x000e2200000e00ff */
[----:B------:R-:W-:Y:S01]  /*2eb0*/  IMAD.MOV.U32 R18, RZ, RZ, RZ ;  /* 0x000000ffff127224 */ /* 0x000fe200078e00ff */
[----:B------:R-:W5:Y:S02]  /*2ec0*/  S2UR UR8, SR_CgaCtaId ;  /* 0x00000000000879c3 */ /* 0x000f640000008800 */
[----:B------:R-:W-:Y:S01]  /*2ed0*/  STS.U16 [R59+0x210], R16 ;  /* 0x000210103b007388 */ /* 0x000fe20000000400 */
[----:B------:R-:W-:Y:S02]  /*2ee0*/  UMOV UR4, 0x400 ;  /* 0x0000040000047882 */ /* 0x000fe40000000000 */
[----:B-----5:R-:W-:Y:S01]  /*2ef0*/  ULEA UR4, UR8, UR4, 0x18 ;  /* 0x0000000408047291 */ /* 0x020fe2000f8ec0ff */
[----:B--2---:R-:W-:-:S04]  /*2f00*/  @!P4 PRMT R18, R23, 0x5410, RZ ;  /* 0x000054101712c816 */ /* 0x004fc800000000ff */
[----:B------:R-:W-:-:S04]  /*2f10*/  @!P3 PRMT R18, R18, 0x5410, R95 ;  /* 0x000054101212b816 */ /* 0x000fc8000000005f */
[----:B------:R-:W-:Y:S02]  /*2f20*/  PRMT R95, R18, 0x7632, R95 ;  /* 0x00007632125f7816 */ /* 0x000fe4000000005f */
[----:B----4-:R-:W-:Y:S02]  /*2f30*/  @!P5 PRMT R22, R17, 0x5410, RZ ;  /* 0x000054101116d816 */ /* 0x010fe400000000ff */
[----:B------:R-:W-:Y:S01]  /*2f40*/  ISETP.GE.AND P5, PT, R58, 0x4, PT ;  /* 0x000000043a00780c */ /* 0x000fe20003fa6270 */
[----:B-1----:R-:W-:Y:S01]  /*2f50*/  FFMA.FTZ R17, R121, R96, R98 ;  /* 0x0000006079117223 */ /* 0x002fe20000010062 */
[----:B---3--:R-:W-:-:S04]  /*2f60*/  @!P0 PRMT R22, R22, 0x5410, R19 ;  /* 0x0000541016168816 */ /* 0x008fc80000000013 */
[----:B------:R-:W-:-:S05]  /*2f70*/  FSEL R98, R98, R17, !P5 ;  /* 0x0000001162627208 */ /* 0x000fca0006800000 */
[----:B------:R-:W1:Y:S02]  /*2f80*/  SHFL.UP PT, R19, R98, 0x8, RZ ;  /* 0x0500000062137989 */ /* 0x000e6400000e00ff */
[----:B0-----:R-:W-:-:S05]  /*2f90*/  @P5 FMUL.FTZ R121, R121, R100 ;  /* 0x0000006479795220 */ /* 0x001fca0000410000 */
[----:B------:R-:W0:Y:S01]  /*2fa0*/  SHFL.UP PT, R100, R121, 0x8, RZ ;  /* 0x0500000079647989 */ /* 0x000e2200000e00ff */
[----:B------:R-:W-:Y:S02]  /*2fb0*/  MOV R96, RZ ;  /* 0x000000ff00607202 */ /* 0x000fe40000000f00 */
[----:B------:R-:W-:-:S04]  /*2fc0*/  @!P2 PRMT R96, R97, 0x5410, RZ ;  /* 0x000054106160a816 */ /* 0x000fc800000000ff */
[----:B------:R-:W-:Y:S02]  /*2fd0*/  @!P1 PRMT R96, R96, 0x5410, R99 ;  /* 0x0000541060609816 */ /* 0x000fe40000000063 */
[----:B------:R-:W-:Y:S02]  /*2fe0*/  ISETP.GE.AND P1, PT, R58, 0x8, PT ;  /* 0x000000083a00780c */ /* 0x000fe40003f26270 */
[----:B------:R-:W-:Y:S02]  /*2ff0*/  PRMT R17, R16, 0x7632, R17 ;  /* 0x0000763210117816 */ /* 0x000fe40000000011 */
[----:B------:R-:W-:Y:S01]  /*3000*/  PRMT R23, R22, 0x7632, R23 ;  /* 0x0000763216177816 */ /* 0x000fe20000000017 */
[----:B-1----:R-:W-:Y:S02]  /*3010*/  FFMA.FTZ R19, R121, R19, R98 ;  /* 0x0000001379137223 */ /* 0x002fe40000010062 */
[----:B------:R1:W-:Y:S01]  /*3020*/  STS.U16 [R60+0x250], R17 ;  /* 0x000250113c007388 */ /* 0x0003e20000000400 */
[----:B------:R-:W-:-:S02]  /*3030*/  ISETP.NE.AND P0, PT, R25, RZ, PT ;  /* 0x000000ff1900720c */ /* 0x000fc40003f05270 */
[----:B------:R-:W-:-:S03]  /*3040*/  FSEL R122, R98, R19, !P1 ;  /* 0x00000013627a7208 */ /* 0x000fc60004800000 */
[----:B0-----:R-:W-:Y:S01]  /*3050*/  @P1 FMUL.FTZ R121, R121, R100 ;  /* 0x0000006479791220 */ /* 0x001fe20000410000 */
[----:B------:R-:W-:Y:S01]  /*3060*/  STS.U16 [R61+0x290], R22 ;  /* 0x000290163d007388 */ /* 0x000fe20000000400 */
[----:B------:R-:W-:-:S03]  /*3070*/  ISETP.NE.OR P0, PT, R29, RZ, !P0 ;  /* 0x000000ff1d00720c */ /* 0x000fc60004705670 */
[----:B------:R-:W-:Y:S04]  /*3080*/  STS.U16 [R62+0x2d0], R23 ;  /* 0x0002d0173e007388 */ /* 0x000fe80000000400 */
[----:B------:R-:W0:Y:S04]  /*3090*/  SHFL.UP PT, R22, R121, 0x10, RZ ;  /* 0x0600000079167989 */ /* 0x000e2800000e00ff */
[----:B------:R-:W2:Y:S01]  /*30a0*/  SHFL.UP PT, R23, R122, 0x10, RZ ;  /* 0x060000007a177989 */ /* 0x000ea200000e00ff */
[----:B------:R-:W-:Y:S01]  /*30b0*/  PRMT R97, R96, 0x7632, R97 ;  /* 0x0000763260617816 */ /* 0x000fe20000000061 */
[----:B------:R-:W-:-:S02]  /*30c0*/  IMAD.MOV.U32 R16, RZ, RZ, 0x3f800000 ;  /* 0x3f800000ff107424 */ /* 0x000fc400078e00ff */
[----:B-1----:R-:W-:Y:S01]  /*30d0*/  HFMA2 R17, -RZ, RZ, 0, 0 ;  /* 0x00000000ff117431 */ /* 0x002fe200000001ff */
[----:B------:R-:W-:Y:S04]  /*30e0*/  STS.U16 [R63+0x310], R18 ;  /* 0x000310123f007388 */ /* 0x000fe80000000400 */
[----:B------:R-:W-:Y:S04]  /*30f0*/  STS.U16 [R64+0x350], R95 ;  /* 0x0003505f40007388 */ /* 0x000fe80000000400 */
[----:B------:R-:W-:Y:S04]  /*3100*/  STS.U16 [R65+0x390], R96 ;  /* 0x0003906041007388 */ /* 0x000fe80000000400 */
[----:B------:R-:W-:Y:S01]  /*3110*/  STS.U16 [R66+0x3d0], R97 ;  /* 0x0003d06142007388 */ /* 0x000fe20000000400 */
[----:B------:R-:W-:-:S03]  /*3120*/  NOP ;  /* 0x0000000000007918 */ /* 0x000fc60000000000 */
[----:B------:R-:W1:Y:S01]  /*3130*/  @!P0 LDS.64 R16, [UR5] ;  /* 0x00000005ff108984 */ /* 0x000e620008000a00 */
[C---:B------:R-:W-:Y:S01]  /*3140*/  ISETP.NE.AND P0, PT, R58.reuse, 0x1f, PT ;  /* 0x0000001f3a00780c */ /* 0x040fe20003f05270 */
[C---:B0-----:R-:W-:Y:S01]  /*3150*/  FMUL.FTZ R22, R121.reuse, R22 ;  /* 0x0000001679167220 */ /* 0x041fe20000410000 */
[----:B--2---:R-:W-:Y:S01]  /*3160*/  FFMA.FTZ R23, R121, R23, R122 ;  /* 0x0000001779177223 */ /* 0x004fe2000001007a */
        /* <DEDUP_REMOVED lines=12> */
[----:B-1----:R-:W-:Y:S04]  /*3230*/  @!P1 STS.64 [UR4+0x430], R16 ;  /* 0x00043010ff009988 */ /* 0x002fe80008000a04 */
        /* <DEDUP_REMOVED lines=33> */
.L_x_4540:
[----:B------:R-:W-:Y:S05]  /*3450*/  BSYNC.RECONVERGENT B0 ;  /* 0x0000000000007941 */ /* 0x000fea0003800200 */
.L_x_4539:
[----:B------:R-:W-:Y:S01]  /*3460*/  UIADD3 UR6, UPT, UPT, UR6, 0x1, URZ ;  /* 0x0000000106067890 */ /* 0x000fe2000fffe0ff */
[----:B------:R-:W-:Y:S01]  /*3470*/  FFMA.FTZ R106, R107, R108, R106 ;  /* 0x0000006c6b6a7223 */ /* 0x000fe2000001006a */
[----:B------:R-:W-:Y:S01]  /*3480*/  SHF.L.U32 R101, R101, 0x10, RZ ;  /* 0x0000001065657819 */ /* 0x000fe200000006ff */
[----:B------:R-:W-:Y:S01]  /*3490*/  IMAD.U32 R100, R100, 0x10000, RZ ;  /* 0x0001000064647824 */ /* 0x000fe200078e00ff */
[----:B------:R-:W-:Y:S01]  /*34a0*/  UISETP.NE.AND UP0, UPT, UR6, URZ, UPT ;  /* 0x000000ff0600728c */ /* 0x000fe2000bf05270 */
[----:B------:R-:W-:Y:S01]  /*34b0*/  FFMA.FTZ R104, R105, R106, R104 ;  /* 0x0000006a69687223 */ /* 0x000fe20000010068 */
[----:B------:R-:W-:Y:S01]  /*34c0*/  SHF.L.U32 R99, R99, 0x10, RZ ;  /* 0x0000001063637819 */ /* 0x000fe200000006ff */
[----:B------:R-:W-:Y:S01]  /*34d0*/  IMAD.U32 R98, R98, 0x10000, RZ ;  /* 0x0001000062627824 */ /* 0x000fe200078e00ff */
[----:B------:R-:W-:Y:S01]  /*34e0*/  SHF.L.U32 R97, R97, 0x10, RZ ;  /* 0x0000001061617819 */ /* 0x000fe200000006ff */
[----:B------:R-:W-:Y:S01]  /*34f0*/  FFMA.FTZ R102, R103, R104, R102 ;  /* 0x0000006867667223 */ /* 0x000fe20000010066 */
[----:B------:R-:W-:Y:S01]  /*3500*/  LEA R93, P0, R10, R93, 0x2 ;  /* 0x0000005d0a5d7211 */ /* 0x000fe200078010ff */
[----:B------:R-:W-:Y:S01]  /*3510*/  IMAD.U32 R96, R96, 0x10000, RZ ;  /* 0x0001000060607824 */ /* 0x000fe200078e00ff */
[----:B------:R-:W-:Y:S01]  /*3520*/  SHF.L.U32 R95, R95, 0x10, RZ ;  /* 0x000000105f5f7819 */ /* 0x000fe200000006ff */
        /* <DEDUP_REMOVED lines=12> */
.L_x_4538:
[----:B------:R-:W-:Y:S01]  /*35f0*/  BAR.SYNC.DEFER_BLOCKING 0x0 ;  /* 0x0000000000007b1d */ /* 0x000fe20000010000 */
[----:B------:R-:W-:Y:S02]  /*3600*/  ISETP.NE.AND P0, PT, R29, RZ, PT ;  /* 0x000000ff1d00720c */ /* 0x000fe40003f05270 */
        /* <DEDUP_REMOVED lines=8> */
[----:B------:R-:W-:Y:S02]  /*3690*/  PRMT R20, R76, 0x7632, R20 ;  /* 0x000076324c147816 */ /* 0x000fe40000000014 */
[----:B------:R-:W-:Y:S01]  /*36a0*/  IADD3 R25, PT, PT, R25, 0x1, RZ ;  /* 0x0000000119197810 */ /* 0x000fe20007ffe0ff */
[----:B------:R-:W-:Y:S04]  /*36b0*/  STS.U16 [R67], R82 ;  /* 0x0000005243007388 */ /* 0x000fe80000000400 */
[----:B------:R1:W-:Y:S04]  /*36c0*/  STS.U16 [R67+0x2], R12 ;  /* 0x0000020c43007388 */ /* 0x0003e80000000400 */
[----:B------:R-:W-:Y:S04]  /*36d0*/  STS.U16 [R67+0x4], R80 ;  /* 0x0000045043007388 */ /* 0x000fe80000000400 */
[----:B------:R-:W-:Y:S01]  /*36e0*/  STS.U16 [R67+0x6], R14 ;  /* 0x0000060e43007388 */ /* 0x000fe20000000400 */
[----:B0-----:R-:W-:-:S03]  /*36f0*/  @!P0 IMAD.IADD R16, R13, 0x1, -R56 ;  /* 0x000000010d108824 */ /* 0x001fc600078e0a38 */
        /* <DEDUP_REMOVED lines=31> */
[----:B------:R0:W-:Y:S01]  /*38f0*/  @!P2 STG.E.U16 desc[UR18][R12.64], R59 ;  /* 0x0000003b0c00a986 */ /* 0x0001e2000c101512 */
[----:B------:R-:W-:-:S03]  /*3900*/  ISETP.GE.AND P2, PT, R46, R14, PT ;  /* 0x0000000e2e00720c */ /* 0x000fc60003f46270 */
        /* <DEDUP_REMOVED lines=16> */
.L_x_4543:
        /* <DEDUP_REMOVED lines=15> */
.L_x_5132:


//--------------------- .text._Z25selective_scan_fwd_kernelI32Selective_Scan_fwd_kernel_traitsILi32ELi8ELi1ELb0ELb1ELb1ELb1EN3c108BFloat16EfEEv13SSMParamsBase --------------------------
	.section	.text._Z25selective_scan_fwd_kernelI32Selective_Scan_fwd_kernel_traitsILi32ELi8ELi1ELb0ELb1ELb1ELb1EN3c108BFloat16EfEEv13SSMParamsBase,"ax",@progbits
	.align	128
        .global         _Z25selective_scan_fwd_kernelI32Selective_Scan_fwd_kernel_traitsILi32ELi8ELi1ELb0ELb1ELb1ELb1EN3c108BFloat16EfEEv13SSMParamsBase
        .type           _Z25selective_scan_fwd_kernelI32Selective_Scan_fwd_kernel_traitsILi32ELi8ELi1ELb0ELb1ELb1ELb1EN3c108BFloat16EfEEv13SSMParamsBase,@function
        .size           _Z25selective_scan_fwd_kernelI32Selective_Scan_fwd_kernel_traitsILi32ELi8ELi1ELb0ELb1ELb1ELb1EN3c108BFloat16EfEEv13SSMParamsBase,(.L_x_5133 - _Z25selective_scan_fwd_kernelI32Selective_Scan_fwd_kernel_traitsILi32ELi8ELi1ELb0ELb1ELb1ELb1EN3c108BFloat16EfEEv13SSMParamsBase)
        .other          _Z25selective_scan_fwd_kernelI32Selective_Scan_fwd_kernel_traitsILi32ELi8ELi1ELb0ELb1ELb1ELb1EN3c108BFloat16EfEEv13SSMParamsBase,@"STO_CUDA_ENTRY STV_DEFAULT"
_Z25selective_scan_fwd_kernelI32Selective_Scan_fwd_kernel_traitsILi32ELi8ELi1ELb0ELb1ELb1ELb1EN3c108BFloat16EfEEv13SSMParamsBase:
.text._Z25selective_scan_fwd_kernelI32Selective_Scan_fwd_kernel_traitsILi32ELi8ELi1ELb0ELb1ELb1ELb1EN3c108BFloat16EfEEv13SSMParamsBase:
        /* <DEDUP_REMOVED lines=71> */
[----:B------:R-:W3:Y:S01]  /*0470*/  LDCU.64 UR12, c[0x0][0x3a0] ;  /* 0x00007400ff0c77ac */ /* 0x000ee20008000a00 */
[----:B------:R-:W-:Y:S01]  /*0480*/  SHF.R.S32.HI R9, RZ, 0x1f, R7 ;  /* 0x0000001fff097819 */ /* 0x000fe20000011407 */
[----:B------:R-:W-:Y:S01]  /*0490*/  IMAD.WIDE.U32 R4, R0, UR14, R4 ;  /* 0x0000000e00047c25 */ /* 0x000fe2000f8e0004 */
[C---:B------:R-:W-:Y:S01]  /*04a0*/  LEA R30, P0, R2.reuse, R12, 0x1 ;  /* 0x0000000c021e7211 */ /* 0x040fe200078008ff */
[----:B------:R-:W-:Y:S01]  /*04b0*/  UMOV UR5, UR8 ;  /* 0x0000000800057c82 */ /* 0x000fe20008000000 */
[----:B------:R-:W-:Y:S01]  /*04c0*/  UIMAD.WIDE.U32 UR6, UR20, UR10, URZ ;  /* 0x0000000a140672a5 */ /* 0x000fe2000f8e00ff */
[-C--:B------:R-:W-:Y:S01]  /*04d0*/  IMAD R6, R9, R50.reuse, RZ ;  /* 0x0000003209067224 */ /* 0x080fe200078e02ff */
[----:B------:R-:W-:Y:S01]  /*04e0*/  LEA.HI.X R40, R2, R13, R40, 0x1, P0 ;  /* 0x0000000d02287211 */ /* 0x000fe200000f0c28 */
        /* <DEDUP_REMOVED lines=28> */
[----:B------:R-:W-:Y:S01]  /*06b0*/  VIADD R33, R28, 0x2 ;  /* 0x000000021c217836 */ /* 0x000fe20000000000 */
[----:B------:R-:W-:Y:S01]  /*06c0*/  MOV R29, RZ ;  /* 0x000000ff001d7202 */ /* 0x000fe20000000f00 */
[----:B------:R-:W-:Y:S01]  /*06d0*/  IMAD.WIDE.U32 R2, R38, 0x2, RZ ;  /* 0x0000000226027825 */ /* 0x000fe200078e00ff */
[----:B------:R-:W-:-:S02]  /*06e0*/  IADD3 R34, PT, PT, R28, 0x3, RZ ;  /* 0x000000031c227810 */ /* 0x000fc40007ffe0ff */
[C---:B------:R-:W-:Y:S01]  /*06f0*/  IADD3 R37, PT, PT, R28.reuse, 0x6, RZ ;  /* 0x000000061c257810 */ /* 0x040fe20007ffe0ff */
[----:B------:R-:W-:Y:S01]  /*0700*/  VIADD R35, R28, 0x4 ;  /* 0x000000041c237836 */ /* 0x000fe20000000000 */
[----:B------:R-:W-:Y:S01]  /*0710*/  LOP3.LUT R42, R38, 0x20, RZ, 0xfc, !PT ;  /* 0x00000020262a7812 */ /* 0x000fe200078efcff */
[----:B------:R-:W-:Y:S01]  /*0720*/  VIADD R36, R28, 0x5 ;  /* 0x000000051c247836 */ /* 0x000fe20000000000 */
[----:B------:R-:W-:Y:S01]  /*0730*/  LOP3.LUT R43, R38, 0x40, RZ, 0xfc, !PT ;  /* 0x00000040262b7812 */ /* 0x000fe200078efcff */
[----:B------:R-:W-:Y:S01]  /*0740*/  VIADD R39, R28, 0x7 ;  /* 0x000000071c277836 */ /* 0x000fe20000000000 */
[C---:B------:R-:W-:Y:S02]  /*0750*/  LOP3.LUT R44, R38.reuse, 0x60, RZ, 0xfc, !PT ;  /* 0x00000060262c7812 */ /* 0x040fe400078efcff */
[C---:B------:R-:W-:Y:S02]  /*0760*/  LOP3.LUT R45, R38.reuse, 0x80, RZ, 0xfc, !PT ;  /* 0x00000080262d7812 */ /* 0x040fe400078efcff */
[----:B------:R-:W-:-:S02]  /*0770*/  LOP3.LUT R46, R38, 0xa0, RZ, 0xfc, !PT ;  /* 0x000000a0262e7812 */ /* 0x000fc400078efcff */
[C---:B------:R-:W-:Y:S02]  /*0780*/  LOP3.LUT R47, R38.reuse, 0xc0, RZ, 0xfc, !PT ;  /* 0x000000c0262f7812 */ /* 0x040fe400078efcff */
[----:B------:R-:W-:Y:S02]  /*0790*/  LOP3.LUT R48, R38, 0xe0, RZ, 0xfc, !PT ;  /* 0x000000e026307812 */ /* 0x000fe400078efcff */
[----:B0-----:R-:W-:-:S07]  /*07a0*/  LOP3.LUT R49, R2, 0x100, RZ, 0xfc, !PT ;  /* 0x0000010002317812 */ /* 0x001fce00078efcff */
.L_x_4564:
        /* <DEDUP_REMOVED lines=14> */
[-C--:B------:R-:W-:Y:S01]  /*0890*/  ISETP.GE.AND P6, PT, R38, R55.reuse, PT ;  /* 0x000000372600720c */ /* 0x080fe20003fc6270 */
[----:B------:R-:W-:Y:S01]  /*08a0*/  BAR.SYNC.DEFER_BLOCKING 0x0 ;  /* 0x0000000000007b1d */ /* 0x000fe20000010000 */
[-C--:B------:R-:W-:Y:S02]  /*08b0*/  ISETP.GE.AND P0, PT, R42, R55.reuse, PT ;  /* 0x000000372a00720c */ /* 0x080fe40003f06270 */
[----:B------:R-:W-:-:S02]  /*08c0*/  ISETP.GE.AND P1, PT, R43, R55, PT ;  /* 0x000000372b00720c */ /* 0x000fc40003f26270 */
[-C--:B------:R-:W-:Y:S02]  /*08d0*/  ISETP.GE.AND P2, PT, R44, R55.reuse, PT ;  /* 0x000000372c00720c */ /* 0x080fe40003f46270 */
[-C--:B------:R-:W-:Y:S02]  /*08e0*/  ISETP.GE.AND P3, PT, R45, R55.reuse, PT ;  /* 0x000000372d00720c */ /* 0x080fe40003f66270 */
[-C--:B------:R-:W-:Y:S02]  /*08f0*/  ISETP.GE.AND P4, PT, R46, R55.reuse, PT ;  /* 0x000000372e00720c */ /* 0x080fe40003f86270 */
[-C--:B------:R-:W-:Y:S02]  /*0900*/  ISETP.GE.AND P5, PT, R47, R55.reuse, PT ;  /* 0x000000372f00720c */ /* 0x080fe40003fa6270 */
[----:B------:R-:W-:Y:S02]  /*0910*/  PRMT R16, RZ, 0x7610, R16 ;  /* 0x00007610ff107816 */ /* 0x000fe40000000010 */
        /* <DEDUP_REMOVED lines=21> */
[-C--:B------:R-:W-:Y:S01]  /*0a70*/  LEA.HI.SX32 R13, R13, R56.reuse, 0x1b ;  /* 0x000000380d0d7211 */ /* 0x080fe200078fdaff */
[----:B------:R-:W-:Y:S01]  /*0a80*/  IMAD.SHL.U32 R6, R56, 0x8, RZ ;  /* 0x0000000838067824 */ /* 0x000fe200078e00ff */
[-C--:B------:R-:W-:Y:S02]  /*0a90*/  LEA.HI.SX32 R19, R19, R56.reuse, 0x1b ;  /* 0x0000003813137211 */ /* 0x080fe400078fdaff */
[----:B------:R-:W-:-:S02]  /*0aa0*/  LEA.HI.SX32 R21, R21, R56, 0x1b ;  /* 0x0000003815157211 */ /* 0x000fc400078fdaff */
[----:B------:R-:W-:Y:S01]  /*0ab0*/  LEA R58, R13, UR4, 0x1 ;  /* 0x000000040d3a7c11 */ /* 0x000fe2000f8e08ff */
[C---:B------:R-:W-:Y:S01]  /*0ac0*/  VIADD R13, R56.reuse, 0xa0 ;  /* 0x000000a0380d7836 */ /* 0x040fe20000000000 */
[----:B------:R-:W-:Y:S01]  /*0ad0*/  LEA R59, R19, UR4, 0x1 ;  /* 0x00000004133b7c11 */ /* 0x000fe2000f8e08ff */
[C---:B------:R-:W-:Y:S01]  /*0ae0*/  VIADD R19, R56.reuse, 0xc0 ;  /* 0x000000c038137836 */ /* 0x040fe20000000000 */
[C---:B------:R-:W-:Y:S02]  /*0af0*/  IADD3 R7, PT, PT, R56.reuse, 0x80, RZ ;  /* 0x0000008038077810 */ /* 0x040fe40007ffe0ff */
[----:B------:R-:W-:Y:S02]  /*0b00*/  LEA R60, R21, UR4, 0x1 ;  /* 0x00000004153c7c11 */ /* 0x000fe4000f8e08ff */
[----:B------:R-:W-:Y:S02]  /*0b10*/  IADD3 R21, PT, PT, R56, 0xe0, RZ ;  /* 0x000000e038157810 */ /* 0x000fe40007ffe0ff */
[----:B------:R-:W-:-:S02]  /*0b20*/  LEA R57, R57, UR4, 0x1 ;  /* 0x0000000439397c11 */ /* 0x000fc4000f8e08ff */
[-C--:B------:R-:W-:Y:S02]  /*0b30*/  LEA.HI.SX32 R7, R7, R56.reuse, 0x1b ;  /* 0x0000003807077211 */ /* 0x080fe400078fdaff */
[-C--:B------:R-:W-:Y:S02]  /*0b40*/  LEA.HI.SX32 R13, R13, R56.reuse, 0x1b ;  /* 0x000000380d0d7211 */ /* 0x080fe400078fdaff */
[-C--:B------:R-:W-:Y:S02]  /*0b50*/  LEA.HI.SX32 R19, R19, R56.reuse, 0x1b ;  /* 0x0000003813137211 */ /* 0x080fe400078fdaff */
        /* <DEDUP_REMOVED lines=64> */
[----:B------:R-:W-:Y:S01]  /*0f60*/  ISETP.EQ.OR P0, PT, RZ, UR7, P0 ;  /* 0x00000007ff007c0c */ /* 0x000fe20008702670 */
[----:B---3--:R-:W-:Y:S01]  /*0f70*/  IMAD.U32 R68, R5, 0x10000, RZ ;  /* 0x0001000005447824 */ /* 0x008fe200078e00ff */
[----:B------:R-:W-:Y:S01]  /*0f80*/  SHF.L.U32 R18, R18, 0x10, RZ ;  /* 0x0000001012127819 */ /* 0x000fe200000006ff */
[----:B----4-:R-:W-:Y:S02]  /*0f90*/  IMAD.U32 R20, R15, 0x10000, RZ ;  /* 0x000100000f147824 */ /* 0x010fe400078e00ff */
        /* <DEDUP_REMOVED lines=27> */
[----:B------:R-:W-:Y:S01]  /*1150*/  FFMA.FTZ R16, R15, R16, -1 ;  /* 0xbf8000000f107423 */ /* 0x000fe20000010010 */
[----:B------:R-:W-:Y:S02]  /*1160*/  @P0 IMAD.MOV.U32 R15, RZ, RZ, 0x7f800000 ;  /* 0x7f800000ff0f0424 */ /* 0x000fe400078e00ff */
[----:B------:R-:W-:Y:S01]  /*1170*/  FMUL.FTZ R4, R4, 1.1920928955078125e-07 ;  /* 0x3400000004047820 */ /* 0x000fe20000410000 */
        /* <DEDUP_REMOVED lines=15> */
.L_x_4545:
[----:B------:R-:W-:Y:S05]  /*1270*/  BSYNC.RECONVERGENT B0 ;  /* 0x0000000000007941 */ /* 0x000fea0003800200 */
.L_x_4544:
        /* <DEDUP_REMOVED lines=35> */
.L_x_4547:
[----:B------:R-:W-:Y:S05]  /*14b0*/  BSYNC.RECONVERGENT B0 ;  /* 0x0000000000007941 */ /* 0x000fea0003800200 */
.L_x_4546:
        /* <DEDUP_REMOVED lines=40> */
.L_x_4549:
[----:B------:R-:W-:Y:S05]  /*1740*/  BSYNC.RECONVERGENT B0 ;  /* 0x0000000000007941 */ /* 0x000fea0003800200 */
.L_x_4548:
        /* <DEDUP_REMOVED lines=32> */
.L_x_4551:
[----:B------:R-:W-:Y:S05]  /*1950*/  BSYNC.RECONVERGENT B0 ;  /* 0x0000000000007941 */ /* 0x000fea0003800200 */
.L_x_4550:
        /* <DEDUP_REMOVED lines=32> */
.L_x_4553:
[----:B------:R-:W-:Y:S05]  /*1b60*/  BSYNC.RECONVERGENT B0 ;  /* 0x0000000000007941 */ /* 0x000fea0003800200 */
.L_x_4552:
        /* <DEDUP_REMOVED lines=32> */
.L_x_4555:
[----:B------:R-:W-:Y:S05]  /*1d70*/  BSYNC.RECONVERGENT B0 ;  /* 0x0000000000007941 */ /* 0x000fea0003800200 */
.L_x_4554:
        /* <DEDUP_REMOVED lines=32> */
.L_x_4557:
[----:B------:R-:W-:Y:S05]  /*1f80*/  BSYNC.RECONVERGENT B0 ;  /* 0x0000000000007941 */ /* 0x000fea0003800200 */
.L_x_4556:
        /* <DEDUP_REMOVED lines=32> */
.L_x_4559:
[----:B------:R-:W-:Y:S05]  /*2190*/  BSYNC.RECONVERGENT B0 ;  /* 0x0000000000007941 */ /* 0x000fea0003800200 */
.L_x_4558:
        /* <DEDUP_REMOVED lines=8> */
[----:B------:R-:W-:Y:S01]  /*2220*/  BAR.SYNC.DEFER_BLOCKING 0x0 ;  /* 0x0000000000007b1d */ /* 0x000fe20000010000 */
        /* <DEDUP_REMOVED lines=12> */
[----:B------:R-:W-:Y:S01]  /*22f0*/  ISETP.GE.AND P0, PT, R38, R55, PT ;  /* 0x000000372600720c */ /* 0x000fe20003f06270 */
[----:B------:R-:W-:Y:S01]  /*2300*/  IMAD R92, R29, R12, RZ ;  /* 0x0000000c1d5c7224 */ /* 0x000fe200078e02ff */
[----:B------:R-:W-:Y:S01]  /*2310*/  IADD3 R20, P1, PT, R50, R49, RZ ;  /* 0x0000003132147210 */ /* 0x000fe20007f3e0ff */
[----:B------:R-:W-:Y:S01]  /*2320*/  FMUL.FTZ R84, R13, R67 ;  /* 0x000000430d547220 */ /* 0x000fe20000410000 */
[----:B------:R-:W-:Y:S01]  /*2330*/  P2R R113, PR, RZ, 0x1 ;  /* 0x00000001ff717803 */ /* 0x000fe20000000000 */
[----:B------:R-:W-:Y:S01]  /*2340*/  FMUL.FTZ R85, R85, R68 ;  /* 0x0000004455557220 */ /* 0x000fe20000410000 */
        /* <DEDUP_REMOVED lines=9> */
[----:B------:R-:W-:Y:S01]  /*23e0*/  IMAD.MOV.U32 R91, RZ, RZ, R25 ;  /* 0x000000ffff5b7224 */ /* 0x000fe200078e0019 */
[----:B------:R-:W-:Y:S01]  /*23f0*/  IADD3 R93, PT, PT, -R12, RZ, RZ ;  /* 0x000000ff0c5d7210 */ /* 0x000fe20007ffe1ff */
[----:B------:R-:W-:Y:S01]  /*2400*/  IMAD.MOV.U32 R94, RZ, RZ, R26 ;  /* 0x000000ffff5e7224 */ /* 0x000fe200078e001a */
[----:B------:R-:W-:Y:S01]  /*2410*/  UIADD3 UR5, UPT, UPT, UR4, 0x440, URZ ;  /* 0x0000044004057890 */ /* 0x000fe2000fffe0ff */
[----:B------:R-:W-:-:S02]  /*2420*/  IMAD.X R19, R3, 0x1, R53, P0 ;  /* 0x0000000103137824 */ /* 0x000fc400000e0635 */
[----:B------:R-:W-:Y:S01]  /*2430*/  IMAD.X R117, R3, 0x1, R51, P1 ;  /* 0x0000000103757824 */ /* 0x000fe200008e0633 */
[----:B------:R-:W3:Y:S01]  /*2440*/  LDC.64 R4, c[0x0][0x480] ;  /* 0x00012000ff047b82 */ /* 0x000ee20000000a00 */
[----:B0-----:R-:W-:Y:S02]  /*2450*/  SHF.L.U64.HI R7, R6, 0x2, R7 ;  /* 0x0000000206077819 */ /* 0x001fe40000010207 */
[----:B-1----:R-:W-:Y:S02]  /*2460*/  SHF.L.U64.HI R9, R8, 0x1, R9 ;  /* 0x0000000108097819 */ /* 0x002fe40000010209 */
[----:B--2---:R-:W-:-:S07]  /*2470*/  SHF.L.U64.HI R11, R10, 0x1, R11 ;  /* 0x000000010a0b7819 */ /* 0x004fce000001020b */
.L_x_4563:
[----:B------:R-:W-:Y:S01]  /*2480*/  ISETP.NE.AND P1, PT, R113, RZ, PT ;  /* 0x000000ff7100720c */ /* 0x000fe20003f25270 */
[----:B------:R-:W-:Y:S01]  /*2490*/  IMAD.MOV.U32 R13, RZ, RZ, R117 ;  /* 0x000000ffff0d7224 */ /* 0x000fe200078e0075 */
        /* <DEDUP_REMOVED lines=9> */
[----:B------:R-:W4:Y:S04]  /*2530*/  @!P5 LDG.E.U16 R21, desc[UR18][R12.64+-0x80] ;  /* 0xffff80120c15d981 */ /* 0x000f28000c1e1500 */
[----:B------:R-:W5:Y:S04]  /*2540*/  @!P6 LDG.E.U16 R17, desc[UR18][R12.64+-0xc0] ;  /* 0xffff40120c11e981 */ /* 0x000f68000c1e1500 */
[----:B------:R-:W3:Y:S04]  /*2550*/  @!P4 LDG.E.U16 R97, desc[UR18][R12.64] ;  /* 0x000000120c61c981 */ /* 0x000ee8000c1e1500 */
[----:B------:R-:W5:Y:S04]  /*2560*/  @!P0 LDG.E.U16 R95, desc[UR18][R12.64+-0x40] ;  /* 0xffffc0120c5f8981 */ /* 0x000f68000c1e1500 */
[----:B------:R-:W5:Y:S04]  /*2570*/  @!P2 LDG.E.U16 R100, desc[UR18][R12.64+0x80] ;  /* 0x000080120c64a981 */ /* 0x000f68000c1e1500 */
[----:B------:R-:W5:Y:S04]  /*2580*/  @!P3 LDG.E.U16 R99, desc[UR18][R12.64+0x40] ;  /* 0x000040120c63b981 */ /* 0x000f68000c1e1500 */
[----:B------:R-:W5:Y:S01]  /*2590*/  @!P1 LDG.E.U16 R101, desc[UR18][R12.64+0xc0] ;  /* 0x0000c0120c659981 */ /* 0x000f62000c1e1500 */
[----:B------:R-:W-:-:S02]  /*25a0*/  P2R R96, PR, RZ, 0x40 ;  /* 0x00000040ff607803 */ /* 0x000fc40000000000 */
[----:B------:R-:W-:Y:S01]  /*25b0*/  ISETP.NE.AND P6, PT, R113, RZ, PT ;  /* 0x000000ff7100720c */ /* 0x000fe20003fc5270 */
[----:B------:R-:W-:Y:S02]  /*25c0*/  HFMA2 R16, -RZ, RZ, 0, 0 ;  /* 0x00000000ff107431 */ /* 0x000fe400000001ff */
[----:B------:R-:W-:Y:S01]  /*25d0*/  IMAD.MOV.U32 R20, RZ, RZ, RZ ;  /* 0x000000ffff147224 */ /* 0x000fe200078e00ff */
[----:B------:R-:W-:Y:S01]  /*25e0*/  MOV R15, R94 ;  /* 0x0000005e000f7202 */ /* 0x000fe20000000f00 */
[----:B------:R-:W-:-:S05]  /*25f0*/  IMAD.MOV.U32 R14, RZ, RZ, R91 ;  /* 0x000000ffff0e7224 */ /* 0x000fca00078e005b */
[----:B------:R0:W5:Y:S03]  /*2600*/  LDG.E R102, desc[UR18][R14.64] ;  /* 0x000000120e667981 */ /* 0x000166000c1e1900 */
[----:B--2---:R-:W-:Y:S02]  /*2610*/  @!P6 PRMT R16, R98, 0x5410, RZ ;  /* 0x000054106210e816 */ /* 0x004fe400000000ff */
[----:B------:R-:W-:Y:S01]  /*2620*/  ISETP.NE.AND P6, PT, R96, RZ, PT ;  /* 0x000000ff6000720c */ /* 0x000fe20003fc5270 */
[----:B------:R-:W-:Y:S01]  /*2630*/  HFMA2 R96, -RZ, RZ, 0, 0 ;  /* 0x00000000ff607431 */ /* 0x000fe200000001ff */
[----:B----4-:R-:W-:Y:S01]  /*2640*/  @!P5 PRMT R20, R21, 0x5410, RZ ;  /* 0x000054101514d816 */ /* 0x010fe200000000ff */
[----:B------:R-:W-:Y:S01]  /*2650*/  IMAD.MOV.U32 R98, RZ, RZ, RZ ;  /* 0x000000ffff627224 */ /* 0x000fe200078e00ff */
[----:B------:R-:W-:Y:S02]  /*2660*/  P2R R103, PR, RZ, 0x40 ;  /* 0x00000040ff677803 */ /* 0x000fe40000000000 */
[----:B---3--:R-:W-:-:S07]  /*2670*/  @!P4 PRMT R96, R97, 0x5410, RZ ;  /* 0x000054106160c816 */ /* 0x008fce00000000ff */
[----:B-----5:R-:W-:Y:S02]  /*2680*/  @!P6 PRMT R16, R16, 0x5410, R17 ;  /* 0x000054101010e816 */ /* 0x020fe40000000011 */
[----:B------:R-:W-:Y:S02]  /*2690*/  @!P0 PRMT R20, R20, 0x5410, R95 ;  /* 0x0000541014148816 */ /* 0x000fe4000000005f */
[----:B------:R-:W-:Y:S02]  /*26a0*/  @!P2 PRMT R98, R100, 0x5410, RZ ;  /* 0x000054106462a816 */ /* 0x000fe400000000ff */
[----:B0-----:R-:W-:Y:S02]  /*26b0*/  PRMT R15, R16, 0x7632, R15 ;  /* 0x00007632100f7816 */ /* 0x001fe4000000000f */
        /* <DEDUP_REMOVED lines=8> */
[----:B0-----:R-:W-:-:S03]  /*2740*/  PRMT R16, R96, 0x7632, R16 ;  /* 0x0000763260107816 */ /* 0x001fc60000000010 */
[----:B------:R-:W-:Y:S04]  /*2750*/  STS.U16 [R60+0xc0], R17 ;  /* 0x0000c0113c007388 */ /* 0x000fe80000000400 */
[----:B------:R-:W-:Y:S04]  /*2760*/  STS.U16 [R61+0x100], R96 ;  /* 0x000100603d007388 */ /* 0x000fe80000000400 */
[----:B------:R-:W-:Y:S04]  /*2770*/  STS.U16 [R62+0x140], R16 ;  /* 0x000140103e007388 */ /* 0x000fe80000000400 */
[----:B------:R-:W-:Y:S04]  /*2780*/  STS.U16 [R63+0x180], R98 ;  /* 0x000180623f007388 */ /* 0x000fe80000000400 */
[----:B------:R-:W-:Y:S01]  /*2790*/  STS.U16 [R64+0x1c0], R21 ;  /* 0x0001c01540007388 */ /* 0x000fe20000000400 */
[----:B------:R-:W-:-:S03]  /*27a0*/  NOP ;  /* 0x0000000000007918 */ /* 0x000fc60000000000 */
[----:B-1----:R-:W2:Y:S01]  /*27b0*/  @!P6 LDG.E.U16 R15, desc[UR18][R18.64+-0x100] ;  /* 0xffff0012120fe981 */ /* 0x002ea2000c1e1500 */
[----:B------:R-:W-:-:S03]  /*27c0*/  MOV R14, RZ ;  /* 0x000000ff000e7202 */ /* 0x000fc60000000f00 */
[----:B------:R-:W0:Y:S04]  /*27d0*/  LDS.U16 R16, [R65] ;  /* 0x0000000041107984 */ /* 0x000e280000000400 */
[----:B------:R-:W3:Y:S04]  /*27e0*/  @!P2 LDG.E.U16 R97, desc[UR18][R18.64+0x80] ;  /* 0x000080121261a981 */ /* 0x000ee8000c1e1500 */
[----:B------:R-:W4:Y:S04]  /*27f0*/  @!P1 LDG.E.U16 R99, desc[UR18][R18.64+0xc0] ;  /* 0x0000c01212639981 */ /* 0x000f28000c1e1500 */
[----:B------:R-:W5:Y:S01]  /*2800*/  @!P3 LDG.E.U16 R95, desc[UR18][R18.64+0x40] ;  /* 0x00004012125fb981 */ /* 0x000f62000c1e1500 */
[----:B--2---:R-:W-:-:S02]  /*2810*/  @!P6 PRMT R14, R15, 0x5410, RZ ;  /* 0x000054100f0ee816 */ /* 0x004fc400000000ff */
[----:B------:R-:W-:-:S13]  /*2820*/  ISETP.NE.AND P6, PT, R103, RZ, PT ;  /* 0x000000ff6700720c */ /* 0x000fda0003fc5270 */
[----:B------:R-:W2:Y:S01]  /*2830*/  @!P6 LDG.E.U16 R15, desc[UR18][R18.64+-0xc0] ;  /* 0xffff4012120fe981 */ /* 0x000ea2000c1e1500 */
[----:B0-----:R-:W-:-:S03]  /*2840*/  IMAD.U32 R17, R16, 0x10000, RZ ;  /* 0x0001000010117824 */ /* 0x001fc600078e00ff */
[----:B------:R-:W0:Y:S01]  /*2850*/  LDS.U16 R16, [R65+0x2] ;  /* 0x0000020041107984 */ /* 0x000e220000000400 */
[----:B------:R-:W-:Y:S01]  /*2860*/  FMUL.FTZ R17, R82, R17 ;  /* 0x0000001152117220 */ /* 0x000fe20000410000 */
[----:B--2---:R-:W-:Y:S02]  /*2870*/  @!P6 PRMT R14, R14, 0x5410, R15 ;  /* 0x000054100e0ee816 */ /* 0x004fe4000000000f */
[----:B------:R-:W-:-:S04]  /*2880*/  ISETP.GE.U32.AND P6, PT, R28, R55, PT ;  /* 0x000000371c00720c */ /* 0x000fc80003fc6070 */
[----:B------:R-:W-:Y:S02]  /*2890*/  FSEL R116, R17, RZ, !P6 ;  /* 0x000000ff11747208 */ /* 0x000fe40007000000 */
[----:B0-----:R-:W-:Y:S02]  /*28a0*/  SHF.L.U32 R17, R16, 0x10, RZ ;  /* 0x0000001010117819 */ /* 0x001fe400000006ff */
[----:B------:R-:W0:Y:S01]  /*28b0*/  LDS.U16 R16, [R65+0x4] ;  /* 0x0000040041107984 */ /* 0x000e220000000400 */
[----:B------:R-:W-:-:S04]  /*28c0*/  FMUL.FTZ R15, R102, 1.4426950216293334961 ;  /* 0x3fb8aa3b660f7820 */ /* 0x000fc80000410000 */
[C---:B------:R-:W-:Y:S01]  /*28d0*/  FMUL.FTZ R20, R15.reuse, R66 ;  /* 0x000000420f147220 */ /* 0x040fe20000410000 */
[----:B------:R-:W-:-:S05]  /*28e0*/  FMUL.FTZ R21, R15, R67 ;  /* 0x000000430f157220 */ /* 0x000fca0000410000 */
[----:B------:R-:W1:Y:S04]  /*28f0*/  MUFU.EX2 R20, R20 ;  /* 0x0000001400147308 */ /* 0x000e680000000800 */
[----:B------:R-:W2:Y:S01]  /*2900*/  MUFU.EX2 R21, R21 ;  /* 0x0000001500157308 */ /* 0x000ea20000000800 */
[----:B------:R-:W-:Y:S01]  /*2910*/  FMUL.FTZ R17, R84, R17 ;  /* 0x0000001154117220 */ /* 0x000fe20000410000 */
[----:B-1----:R-:W-:Y:S02]  /*2920*/  FSEL R119, R20, 1, !P6 ;  /* 0x3f80000014777808 */ /* 0x002fe40007000000 */
[----:B------:R-:W-:-:S04]  /*2930*/  ISETP.GE.U32.AND P6, PT, R32, R55, PT ;  /* 0x000000372000720c */ /* 0x000fc80003fc6070 */
[----:B--2---:R-:W-:Y:S02]  /*2940*/  FSEL R118, R21, 1, !P6 ;  /* 0x3f80000015767808 */ /* 0x004fe40007000000 */
[----:B------:R-:W-:Y:S02]  /*2950*/  FSEL R117, R17, RZ, !P6 ;  /* 0x000000ff11757208 */ /* 0x000fe40007000000 */
[----:B------:R-:W-:Y:S01]  /*2960*/  ISETP.GE.U32.AND P6, PT, R33, R55, PT ;  /* 0x000000372100720c */ /* 0x000fe20003fc6070 */
[----:B0-----:R-:W-:-:S04]  /*2970*/  IMAD.U32 R16, R16, 0x10000, RZ ;  /* 0x0001000010107824 */ /* 0x001fc800078e00ff */
[----:B------:R-:W-:-:S05]  /*2980*/  FMUL.FTZ R16, R85, R16 ;  /* 0x0000001055107220 */ /* 0x000fca0000410000 */
[----:B------:R-:W-:Y:S02]  /*2990*/  FSEL R115, R16, RZ, !P6 ;  /* 0x000000ff10737208 */ /* 0x000fe40007000000 */
[----:B------:R-:W0:Y:S01]  /*29a0*/  LDS.U16 R16, [R65+0x6] ;  /* 0x0000060041107984 */ /* 0x000e220000000400 */
[C---:B------:R-:W-:Y:S01]  /*29b0*/  FMUL.FTZ R20, R15.reuse, R68 ;  /* 0x000000440f147220 */ /* 0x040fe20000410000 */
[----:B------:R-:W-:-:S05]  /*29c0*/  FMUL.FTZ R21, R15, R69 ;  /* 0x000000450f157220 */ /* 0x000fca0000410000 */
[----:B------:R-:W1:Y:S01]  /*29d0*/  MUFU.EX2 R20, R20 ;  /* 0x0000001400147308 */ /* 0x000e620000000800 */
[----:B0-----:R-:W-:Y:S02]  /*29e0*/  SHF.L.U32 R17, R16, 0x10, RZ ;  /* 0x0000001010117819 */ /* 0x001fe400000006ff */
[----:B------:R-:W0:Y:S01]  /*29f0*/  LDS.U16 R16, [R65+0x8] ;  /* 0x0000080041107984 */ /* 0x000e220000000400 */
[----:B------:R-:W2:Y:S01]  /*2a00*/  MUFU.EX2 R21, R21 ;  /* 0x0000001500157308 */ /* 0x000ea20000000800 */
[----:B-1----:R-:W-:Y:S01]  /*2a10*/  FSEL R114, R20, 1, !P6 ;  /* 0x3f80000014727808 */ /* 0x002fe20007000000 */
[----:B------:R-:W-:Y:S01]  /*2a20*/  FMUL.FTZ R17, R86, R17 ;  /* 0x0000001156117220 */ /* 0x000fe20000410000 */
[----:B------:R-:W-:-:S04]  /*2a30*/  ISETP.GE.U32.AND P6, PT, R34, R55, PT ;  /* 0x000000372200720c */ /* 0x000fc80003fc6070 */
[----:B------:R-:W-:Y:S02]  /*2a40*/  FSEL R110, R17, RZ, !P6 ;  /* 0x000000ff116e7208 */ /* 0x000fe40007000000 */
[----:B--2---:R-:W-:Y:S02]  /*2a50*/  FSEL R109, R21, 1, !P6 ;  /* 0x3f800000156d7808 */ /* 0x004fe40007000000 */
        /* <DEDUP_REMOVED lines=17> */
[----:B0-----:R-:W-:Y:S02]  /*2b70*/  IMAD.U32 R16, R16, 0x10000, RZ ;  /* 0x0001000010107824 */ /* 0x001fe400078e00ff */
[C---:B------:R-:W-:Y:S01]  /*2b80*/  FMUL.FTZ R17, R15.reuse, R72 ;  /* 0x000000480f117220 */ /* 0x040fe20000410000 */
[----:B------:R-:W-:Y:S01]  /*2b90*/  FMUL.FTZ R20, R15, R73 ;  /* 0x000000490f147220 */ /* 0x000fe20000410000 */
[----:B------:R-:W2:Y:S01]  /*2ba0*/  @!P4 LDG.E.U16 R21, desc[UR18][R18.64] ;  /* 0x000000121215c981 */ /* 0x000ea2000c1e1500 */
[----:B------:R-:W-:-:S05]  /*2bb0*/  FMUL.FTZ R16, R89, R16 ;  /* 0x0000001059107220 */ /* 0x000fca0000410000 */
[----:B------:R-:W-:Y:S02]  /*2bc0*/  FSEL R103, R16, RZ, !P6 ;  /* 0x000000ff10677208 */ /* 0x000fe40007000000 */
[----:B------:R-:W0:Y:S01]  /*2bd0*/  LDS.U16 R16, [R65+0xe] ;  /* 0x00000e0041107984 */ /* 0x000e220000000400 */
[----:B------:R-:W1:Y:S02]  /*2be0*/  MUFU.EX2 R17, R17 ;  /* 0x0000001100117308 */ /* 0x000e640000000800 */
[----:B-1----:R-:W-:Y:S02]  /*2bf0*/  FSEL R104, R17, 1, !P6 ;  /* 0x3f80000011687808 */ /* 0x002fe40007000000 */
[----:B------:R-:W-:Y:S01]  /*2c00*/  ISETP.GE.U32.AND P6, PT, R39, R55, PT ;  /* 0x000000372700720c */ /* 0x000fe20003fc6070 */
[----:B------:R-:W1:Y:S01]  /*2c10*/  MUFU.EX2 R20, R20 ;  /* 0x0000001400147308 */ /* 0x000e620000000800 */
[----:B0-----:R-:W-:-:S05]  /*2c20*/  SHF.L.U32 R15, R16, 0x10, RZ ;  /* 0x00000010100f7819 */ /* 0x001fca00000006ff */
        /* <DEDUP_REMOVED lines=12> */
[----:B------:R-:W-:-:S05]  /*2cf0*/  FFMA.FTZ R16, R102, R17, R101 ;  /* 0x0000001166107223 */ /* 0x000fca0000010065 */
[----:B------:R-:W0:Y:S01]  /*2d00*/  SHFL.UP PT, R17, R16, 0x1, RZ ;  /* 0x0420000010117989 */ /* 0x000e2200000e00ff */
[----:B------:R-:W-:-:S04]  /*2d10*/  FMUL.FTZ R15, R108, R15 ;  /* 0x0000000f6c0f7220 */ /* 0x000fc80000410000 */
[----:B------:R-:W-:-:S04]  /*2d20*/  FMUL.FTZ R15, R106, R15 ;  /* 0x0000000f6a0f7220 */ /* 0x000fc80000410000 */
[----:B------:R-:W-:-:S04]  /*2d30*/  FMUL.FTZ R15, R104, R15 ;  /* 0x0000000f680f7220 */ /* 0x000fc80000410000 */
[----:B------:R-:W-:Y:S01]  /*2d40*/  FMUL.FTZ R121, R102, R15 ;  /* 0x0000000f66797220 */ /* 0x000fe20000410000 */
[----:B------:R-:W-:-:S04]  /*2d50*/  ISETP.GE.AND P6, PT, R56, 0x1, PT ;  /* 0x000000013800780c */ /* 0x000fc80003fc6270 */
[----:B------:R-:W1:Y:S01]  /*2d60*/  SHFL.UP PT, R20, R121, 0x1, RZ ;  /* 0x0420000079147989 */ /* 0x000e6200000e00ff */
[----:B0-----:R-:W-:-:S05]  /*2d70*/  FFMA.FTZ R17, R121, R17, R16 ;  /* 0x0000001179117223 */ /* 0x001fca0000010010 */
[----:B------:R-:W-:Y:S02]  /*2d80*/  FSEL R96, R16, R17, !P6 ;  /* 0x0000001110607208 */ /* 0x000fe40007000000 */
[----:B------:R-:W3:Y:S04]  /*2d90*/  @!P0 LDG.E.U16 R17, desc[UR18][R18.64+-0x40] ;  /* 0xffffc01212118981 */ /* 0x000ee8000c1e1500 */
        /* <DEDUP_REMOVED lines=8> */
[----:B0-----:R-:W-:-:S05]  /*2e20*/  @P6 FMUL.FTZ R121, R121, R20 ;  /* 0x0000001479796220 */ /* 0x001fca0000410000 */
[----:B------:R-:W0:Y:S01]  /*2e30*/  SHFL.UP PT, R100, R121, 0x4, RZ ;  /* 0x0480000079647989 */ /* 0x000e2200000e00ff */
[----:B------:R-:W-:Y:S02]  /*2e40*/  IMAD.MOV.U32 R20, RZ, RZ, RZ ;  /* 0x000000ffff147224 */ /* 0x000fe400078e00ff */
[----:B------:R-:W-:Y:S01]  /*2e50*/  HFMA2 R16, -RZ, RZ, 0, 0 ;  /* 0x00000000ff107431 */ /* 0x000fe200000001ff */
[----:B------:R-:W5:Y:S01]  /*2e60*/  S2UR UR6, SR_CgaCtaId ;  /* 0x00000000000679c3 */ /* 0x000f620000008800 */
        /* <DEDUP_REMOVED lines=14> */
[----:B------:R-:W-:Y:S01]  /*2f50*/  IMAD.MOV.U32 R96, RZ, RZ, RZ ;  /* 0x000000ffff607224 */ /* 0x000fe200078e00ff */
        /* <DEDUP_REMOVED lines=16> */
[----:B-1----:R-:W-:Y:S01]  /*3060*/  IMAD.MOV.U32 R15, RZ, RZ, RZ ;  /* 0x000000ffff0f7224 */ /* 0x002fe200078e00ff */
[----:B------:R-:W-:Y:S01]  /*3070*/  MOV R14, 0x3f800000 ;  /* 0x3f800000000e7802 */ /* 0x000fe20000000f00 */
        /* <DEDUP_REMOVED lines=34> */
[----:B------:R-:W-:Y:S01]  /*32a0*/  FFMA.FTZ R21, R119, R123, R116 ;  /* 0x0000007b77157223 */ /* 0x000fe20000010074 */
[----:B------:R-:W-:-:S03]  /*32b0*/  LEA R20, P2, R10, R12, 0x1 ;  /* 0x0000000c0a147211 */ /* 0x000fc600078408ff */
[----:B------:R-:W-:Y:S01]  /*32c0*/  FFMA.FTZ R118, R118, R21, R117 ;  /* 0x0000001576767223 */ /* 0x000fe20000010075 */
[----:B------:R-:W-:Y:S01]  /*32d0*/  LEA R18, P1, R8, R18, 0x1 ;  /* 0x0000001208127211 */ /* 0x000fe200078208ff */
[----:B------:R-:W-:Y:S02]  /*32e0*/  BSSY.RECONVERGENT B0, `(.L_x_4561) ;  /* 0x0000011000007945 */ /* 0x000fe40003800200 */
        /* <DEDUP_REMOVED lines=16> */
.L_x_4562:
[----:B------:R-:W-:Y:S05]  /*33f0*/  BSYNC.RECONVERGENT B0 ;  /* 0x0000000000007941 */ /* 0x000fea0003800200 */
.L_x_4561:
[----:B------:R-:W-:Y:S02]  /*3400*/  VIADD R93, R93, 0x1 ;  /* 0x000000015d5d7836 */ /* 0x000fe40000000000 */
[-C--:B------:R-:W-:Y:S01]  /*3410*/  FFMA.FTZ R107, R108, R110.reuse, R107 ;  /* 0x0000006e6c6b7223 */ /* 0x080fe2000001006b */
[----:B0-----:R-:W-:Y:S01]  /*3420*/  SHF.L.U32 R13, R100, 0x10, RZ ;  /* 0x00000010640d7819 */ /* 0x001fe200000006ff */
[----:B------:R-:W-:Y:S01]  /*3430*/  IMAD.U32 R12, R99, 0x10000, RZ ;  /* 0x00010000630c7824 */ /* 0x000fe200078e00ff */
[----:B------:R-:W-:Y:S01]  /*3440*/  SHF.L.U32 R15, R98, 0x10, RZ ;  /* 0x00000010620f7819 */ /* 0x000fe200000006ff */
[----:B------:R-:W-:Y:S01]  /*3450*/  FFMA.FTZ R105, R106, R107, R105 ;  /* 0x0000006b6a697223 */ /* 0x000fe20000010069 */
[----:B------:R-:W-:Y:S01]  /*3460*/  ISETP.NE.AND P0, PT, R93, RZ, PT ;  /* 0x000000ff5d00720c */ /* 0x000fe20003f05270 */
[----:B------:R-:W-:Y:S01]  /*3470*/  FFMA.FTZ R79, R12, R110, R79 ;  /* 0x0000006e0c4f7223 */ /* 0x000fe2000001004f */
[----:B------:R-:W-:Y:S01]  /*3480*/  FFMA.FTZ R76, R13, R115, R76 ;  /* 0x000000730d4c7223 */ /* 0x000fe2000001004c */
[----:B------:R-:W-:Y:S01]  /*3490*/  FFMA.FTZ R103, R104, R105, R103 ;  /* 0x0000006968677223 */ /* 0x000fe20000010067 */
[----:B------:R-:W-:Y:S01]  /*34a0*/  SHF.L.U32 R12, R97, 0x10, RZ ;  /* 0x00000010610c7819 */ /* 0x000fe200000006ff */
[----:B------:R-:W-:Y:S01]  /*34b0*/  IMAD.U32 R13, R96, 0x10000, RZ ;  /* 0x00010000600d7824 */ /* 0x000fe200078e00ff */
[----:B------:R-:W-:Y:S01]  /*34c0*/  SHF.L.U32 R14, R95, 0x10, RZ ;  /* 0x000000105f0e7819 */ /* 0x000fe200000006ff */
[----:B------:R-:W-:Y:S01]  /*34d0*/  FFMA.FTZ R101, R102, R103, R101 ;  /* 0x0000006766657223 */ /* 0x000fe20000010065 */
        /* <DEDUP_REMOVED lines=11> */
.L_x_4560:
        /* <DEDUP_REMOVED lines=9> */
[----:B------:R-:W-:Y:S02]  /*3620*/  F2FP.BF16.F32.PACK_AB R6, R83, R80 ;  /* 0x000000505306723e */ /* 0x000fe400000010ff */
[----:B------:R-:W-:Y:S02]  /*3630*/  PRMT R9, R5, 0x7632, R9 ;  /* 0x0000763205097816 */ /* 0x000fe40000000009 */
[----:B------:R-:W-:-:S02]  /*3640*/  PRMT R12, R4, 0x7632, R12 ;  /* 0x00007632040c7816 */ /* 0x000fc4000000000c */
[----:B------:R-:W-:Y:S01]  /*3650*/  PRMT R13, R6, 0x7632, R13 ;  /* 0x00007632060d7816 */ /* 0x000fe2000000000d */
[----:B------:R-:W-:Y:S04]  /*3660*/  STS.U16 [R65], R7 ;  /* 0x0000000741007388 */ /* 0x000fe80000000400 */
[----:B------:R-:W-:Y:S04]  /*3670*/  STS.U16 [R65+0x2], R8 ;  /* 0x0000020841007388 */ /* 0x000fe80000000400 */
[----:B------:R2:W-:Y:S04]  /*3680*/  STS.U16 [R65+0x4], R5 ;  /* 0x0000040541007388 */ /* 0x0005e80000000400 */
[----:B------:R3:W-:Y:S04]  /*3690*/  STS.U16 [R65+0x6], R9 ;  /* 0x0000060941007388 */ /* 0x0007e80000000400 */
[----:B------:R4:W-:Y:S01]  /*36a0*/  STS.U16 [R65+0x8], R4 ;  /* 0x0000080441007388 */ /* 0x0009e20000000400 */
[----:B--2---:R-:W-:-:S03]  /*36b0*/  HFMA2 R5, -RZ, RZ, 0, 0 ;  /* 0x00000000ff057431 */ /* 0x004fc600000001ff */
[----:B------:R-:W-:Y:S01]  /*36c0*/  STS.U16 [R65+0xa], R12 ;  /* 0x00000a0c41007388 */ /* 0x000fe20000000400 */
[----:B---3--:R-:W2:Y:S03]  /*36d0*/  LDC.64 R8, c[0x0][0x428] ;  /* 0x00010a00ff087b82 */ /* 0x008ea60000000a00 */
[----:B------:R3:W-:Y:S01]  /*36e0*/  STS.U16 [R65+0xc], R6 ;  /* 0x00000c0641007388 */ /* 0x0007e20000000400 */
[----:B----4-:R-:W-:-:S03]  /*36f0*/  IMAD.MOV.U32 R4, RZ, RZ, R54 ;  /* 0x000000ffff047224 */ /* 0x010fc600078e0036 */
[----:B------:R0:W-:Y:S01]  /*3700*/  STS.U16 [R65+0xe], R13 ;  /* 0x00000e0d41007388 */ /* 0x0001e20000000400 */
[----:B------:R-:W-:-:S03]  /*3710*/  NOP ;  /* 0x0000000000007918 */ /* 0x000fc60000000000 */
[----:B------:R-:W-:Y:S01]  /*3720*/  LDS.U16 R15, [R57] ;  /* 0x00000000390f7984 */ /* 0x000fe20000000400 */
[----:B---3--:R-:W3:Y:S01]  /*3730*/  LDC.64 R6, c[0x0][0x410] ;  /* 0x00010400ff067b82 */ /* 0x008ee20000000a00 */
[----:B0-----:R-:W-:Y:S02]  /*3740*/  IMAD.WIDE.U32 R12, R10, UR20, R4 ;  /* 0x000000140a0c7c25 */ /* 0x001fe4000f8e0004 */
[----:B------:R-:W-:Y:S02]  /*3750*/  LDS.U16 R17, [R58+0x40] ;  /* 0x000040003a117984 */ /* 0x000fe40000000400 */
[----:B------:R-:W-:Y:S02]  /*3760*/  IMAD R13, R11, UR20, R13 ;  /* 0x000000140b0d7c24 */ /* 0x000fe4000f8e020d */
[----:B------:R-:W-:Y:S01]  /*3770*/  LDS.U16 R19, [R59+0x80] ;  /* 0x000080003b137984 */ /* 0x000fe20000000400 */
[----:B------:R-:W0:Y:S01]  /*3780*/  LDC.64 R10, c[0x0][0x418] ;  /* 0x00010600ff0a7b82 */ /* 0x000e220000000a00 */
[----:B--2---:R-:W-:-:S02]  /*3790*/  IMAD.WIDE.U32 R12, R0, R8, R12 ;  /* 0x00000008000c7225 */ /* 0x004fc400078e000c */
[----:B------:R-:W-:Y:S02]  /*37a0*/  LDS.U16 R21, [R60+0xc0] ;  /* 0x0000c0003c157984 */ /* 0x000fe40000000400 */
[----:B------:R-:W-:Y:S02]  /*37b0*/  IMAD R14, R0, R9, R13 ;  /* 0x00000009000e7224 */ /* 0x000fe400078e020d */
[----:B------:R-:W-:Y:S01]  /*37c0*/  LDS.U16 R67, [R61+0x100] ;  /* 0x000100003d437984 */ /* 0x000fe20000000400 */
[----:B------:R-:W-:-:S03]  /*37d0*/  IADD3 R9, P1, PT, R38, R12, RZ ;  /* 0x0000000c26097210 */ /* 0x000fc60007f3e0ff */
[----:B------:R-:W-:Y:S01]  /*37e0*/  LDS.U16 R69, [R62+0x140] ;  /* 0x000140003e457984 */ /* 0x000fe20000000400 */
[C---:B-1----:R-:W-:Y:S01]  /*37f0*/  LEA R8, P3, R9.reuse, UR8, 0x1 ;  /* 0x0000000809087c11 */ /* 0x042fe2000f8608ff */
[----:B------:R-:W-:Y:S02]  /*3800*/  IMAD.X R14, RZ, RZ, R14, P1 ;  /* 0x000000ffff0e7224 */ /* 0x000fe400008e060e */
[----:B------:R-:W-:Y:S01]  /*3810*/  LDS.U16 R71, [R63+0x180] ;  /* 0x000180003f477984 */ /* 0x000fe20000000400 */
[----:B---3--:R-:W-:Y:S02]  /*3820*/  IMAD.WIDE.U32 R12, R6, UR20, R4 ;  /* 0x00000014060c7c25 */ /* 0x008fe4000f8e0004 */
[----:B------:R-:W-:Y:S01]  /*3830*/  LEA.HI.X R9, R9, UR9, R14, 0x1, P3 ;  /* 0x0000000909097c11 */ /* 0x000fe200098f0c0e */
[----:B------:R-:W-:Y:S01]  /*3840*/  LDS.U16 R73, [R64+0x1c0] ;  /* 0x0001c00040497984 */ /* 0x000fe20000000400 */
[----:B------:R-:W1:Y:S01]  /*3850*/  LDCU.64 UR8, c[0x0][0x488] ;  /* 0x00009100ff0877ac */ /* 0x000e620008000a00 */
[----:B------:R-:W-:-:S02]  /*3860*/  IMAD R13, R7, UR20, R13 ;  /* 0x00000014070d7c24 */ /* 0x000fc4000f8e020d */
[----:B------:R-:W-:Y:S01]  /*3870*/  @!P0 STS [UR4+0x210], R55 ;  /* 0x00021037ff008988 */ /* 0x000fe20008000804 */
[C---:B0-----:R-:W-:Y:S01]  /*3880*/  IMAD.WIDE.U32 R12, R0.reuse, R10, R12 ;  /* 0x0000000a000c7225 */ /* 0x041fe200078e000c */
[----:B------:R-:W-:Y:S01]  /*3890*/  PRMT R10, RZ, 0x7610, R10 ;  /* 0x00007610ff0a7816 */ /* 0x000fe2000000000a */
[----:B------:R-:W-:Y:S02]  /*38a0*/  BAR.SYNC.DEFER_BLOCKING 0x0 ;  /* 0x0000000000007b1d */ /* 0x000fe40000010000 */
[----:B------:R-:W-:Y:S01]  /*38b0*/  IMAD R7, R0, R11, R13 ;  /* 0x0000000b00077224 */ /* 0x000fe200078e020d */
[----:B------:R-:W-:-:S03]  /*38c0*/  PRMT R11, RZ, 0x7610, R11 ;  /* 0x00007610ff0b7816 */ /* 0x000fc6000000000b */
[----:B------:R-:W0:Y:S02]  /*38d0*/  LDS R85, [UR4+0x210] ;  /* 0x00021004ff557984 */ /* 0x000e240008000800 */
[-C--:B0-----:R-:W-:Y:S02]  /*38e0*/  ISETP.GE.AND P1, PT, R38, R85.reuse, PT ;  /* 0x000000552600720c */ /* 0x081fe40003f26270 */
        /* <DEDUP_REMOVED lines=59> */
[----:B0-----:R-:W-:Y:S01]  /*3ca0*/  IMAD.U32 R15, R15, 0x10000, RZ ;  /* 0x000100000f0f7824 */ /* 0x001fe200078e00ff */
[----:B-1----:R-:W-:-:S02]  /*3cb0*/  SHF.L.U32 R18, R9, 0x10, RZ ;  /* 0x0000001009127819 */ /* 0x002fc400000006ff */
[----:B--2---:R-:W-:Y:S01]  /*3cc0*/  SHF.L.U32 R20, R12, 0x10, RZ ;  /* 0x000000100c147819 */ /* 0x004fe200000006ff */
[----:B---3--:R-:W-:Y:S02]  /*3cd0*/  IMAD.U32 R19, R11, 0x10000, RZ ;  /* 0x000100000b137824 */ /* 0x008fe400078e00ff */
[----:B------:R-:W-:Y:S02]  /*3ce0*/  FMUL.FTZ R11, R18, -1.4426950216293334961 ;  /* 0xbfb8aa3b120b7820 */ /* 0x000fe40000410000 */
[----:B------:R-:W-:Y:S01]  /*3cf0*/  FMUL.FTZ R21, R20, -1.4426950216293334961 ;  /* 0xbfb8aa3b14157820 */ /* 0x000fe20000410000 */
[----:B----4-:R-:W-:Y:S01]  /*3d00*/  SHF.L.U32 R13, R6, 0x10, RZ ;  /* 0x00000010060d7819 */ /* 0x010fe200000006ff */
[----:B------:R-:W-:Y:S01]  /*3d10*/  FMUL.FTZ R6, R15, -1.4426950216293334961 ;  /* 0xbfb8aa3b0f067820 */ /* 0x000fe20000410000 */
[----:B------:R-:W-:Y:S01]  /*3d20*/  FMUL.FTZ R12, R19, -1.4426950216293334961 ;  /* 0xbfb8aa3b130c7820 */ /* 0x000fe20000410000 */
[----:B------:R-:W0:Y:S01]  /*3d30*/  MUFU.EX2 R11, R11 ;  /* 0x0000000b000b7308 */ /* 0x000e220000000800 */
[----:B-----5:R-:W-:-:S03]  /*3d40*/  SHF.L.U32 R16, R10, 0x10, RZ ;  /* 0x000000100a107819 */ /* 0x020fc600000006ff */
[----:B------:R-:W1:Y:S01]  /*3d50*/  MUFU.EX2 R6, R6 ;  /* 0x0000000600067308 */ /* 0x000e620000000800 */
[----:B------:R-:W-:Y:S02]  /*3d60*/  IMAD.U32 R14, R7, 0x10000, RZ ;  /* 0x00010000070e7824 */ /* 0x000fe400078e00ff */
[----:B------:R-:W-:Y:S01]  /*3d70*/  FMUL.FTZ R7, R13, -1.4426950216293334961 ;  /* 0xbfb8aa3b0d077820 */ /* 0x000fe20000410000 */
        /* <DEDUP_REMOVED lines=23> */
[----:B------:R0:W3:Y:S01]  /*3ef0*/  MUFU.RCP R69, R8 ;  /* 0x0000000800457308 */ /* 0x0000e20000001000 */
[----:B-1----:R-:W-:Y:S01]  /*3f00*/  FMUL.FTZ R6, R13, R54 ;  /* 0x000000360d067220 */ /* 0x002fe20000410000 */
[----:B------:R-:W-:Y:S03]  /*3f10*/  BAR.SYNC.DEFER_BLOCKING 0x0 ;  /* 0x0000000000007b1d */ /* 0x000fe60000010000 */
[----:B------:R-:W-:-:S03]  /*3f20*/  FMUL.FTZ R6, R6, R77 ;  /* 0x0000004d06067220 */ /* 0x000fc60000410000 */
[----:B------:R-:W1:Y:S01]  /*3f30*/  MUFU.RCP R56, R9 ;  /* 0x0000000900387308 */ /* 0x000e620000001000 */
[----:B--2---:R-:W-:Y:S01]  /*3f40*/  FMUL.FTZ R7, R14, R67 ;  /* 0x000000430e077220 */ /* 0x004fe20000410000 */
[----:B------:R-:W-:-:S03]  /*3f50*/  F2FP.BF16.F32.PACK_AB R6, R6, R15 ;  /* 0x0000000f0606723e */ /* 0x000fc600000010ff */
[----:B------:R-:W-:Y:S01]  /*3f60*/  FMUL.FTZ R7, R7, R76 ;  /* 0x0000004c07077220 */ /* 0x000fe20000410000 */
[----:B0-----:R-:W-:Y:S02]  /*3f70*/  PRMT R8, R6, 0x7632, R8 ;  /* 0x0000763206087816 */ /* 0x001fe40000000008 */
[----:B------:R-:W0:Y:S01]  /*3f80*/  MUFU.RCP R11, R11 ;  /* 0x0000000b000b7308 */ /* 0x000e220000001000 */
[----:B---3--:R-:W-:-:S04]  /*3f90*/  FMUL.FTZ R16, R16, R69 ;  /* 0x0000004510107220 */ /* 0x008fc80000410000 */
[----:B------:R-:W-:-:S03]  /*3fa0*/  FMUL.FTZ R16, R16, R79 ;  /* 0x0000004f10107220 */ /* 0x000fc60000410000 */
[----:B------:R-:W2:Y:S01]  /*3fb0*/  MUFU.RCP R12, R12 ;  /* 0x0000000c000c7308 */ /* 0x000ea20000001000 */
[----:B-1----:R-:W-:Y:S01]  /*3fc0*/  FMUL.FTZ R17, R17, R56 ;  /* 0x0000003811117220 */ /* 0x002fe20000410000 */
[----:B------:R-:W-:Y:S01]  /*3fd0*/  F2FP.BF16.F32.PACK_AB R7, R16, R7 ;  /* 0x000000071007723e */ /* 0x000fe200000010ff */
[----:B------:R-:W-:Y:S02]  /*3fe0*/  STS.U16 [R65], R6 ;  /* 0x0000000641007388 */ /* 0x000fe40000000400 */
[----:B------:R-:W-:Y:S01]  /*3ff0*/  FMUL.FTZ R17, R17, R78 ;  /* 0x0000004e11117220 */ /* 0x000fe20000410000 */
[----:B------:R-:W-:Y:S02]  /*4000*/  PRMT R10, R7, 0x7632, R10 ;  /* 0x00007632070a7816 */ /* 0x000fe4000000000a */
[----:B------:R-:W1:Y:S01]  /*4010*/  MUFU.RCP R21, R21 ;  /* 0x0000001500157308 */ /* 0x000e620000001000 */
[----:B------:R-:W-:Y:S01]  /*4020*/  STS.U16 [R65+0x2], R8 ;  /* 0x0000020841007388 */ /* 0x000fe20000000400 */
[----:B0-----:R-:W-:-:S03]  /*4030*/  FMUL.FTZ R18, R18, R11 ;  /* 0x0000000b12127220 */ /* 0x001fc60000410000 */
[----:B------:R-:W-:Y:S01]  /*4040*/  STS.U16 [R65+0x4], R7 ;  /* 0x0000040741007388 */ /* 0x000fe20000000400 */
[----:B------:R-:W-:-:S03]  /*4050*/  FMUL.FTZ R18, R18, R81 ;  /* 0x0000005112127220 */ /* 0x000fc60000410000 */
[----:B------:R-:W-:Y:S01]  /*4060*/  STS.U16 [R65+0x6], R10 ;  /* 0x0000060a41007388 */ /* 0x000fe20000000400 */
[----:B--2---:R-:W-:Y:S01]  /*4070*/  FMUL.FTZ R19, R19, R12 ;  /* 0x0000000c13137220 */ /* 0x004fe20000410000 */
[----:B------:R-:W-:-:S03]  /*4080*/  F2FP.BF16.F32.PACK_AB R17, R18, R17 ;  /* 0x000000111211723e */ /* 0x000fc600000010ff */
[----:B------:R-:W-:Y:S01]  /*4090*/  FMUL.FTZ R19, R19, R80 ;  /* 0x0000005013137220 */ /* 0x000fe20000410000 */
[C---:B------:R-:W-:Y:S02]  /*40a0*/  PRMT R11, R17.reuse, 0x7610, R11 ;  /* 0x00007610110b7816 */ /* 0x040fe4000000000b */
[----:B------:R-:W-:Y:S01]  /*40b0*/  PRMT R12, R17, 0x7632, R12 ;  /* 0x00007632110c7816 */ /* 0x000fe2000000000c */
[----:B-1----:R-:W-:Y:S01]  /*40c0*/  FMUL.FTZ R20, R20, R21 ;  /* 0x0000001514147220 */ /* 0x002fe20000410000 */
[----:B------:R-:W0:Y:S01]  /*40d0*/  LDC.64 R16, c[0x0][0x430] ;  /* 0x00010c00ff107b82 */ /* 0x000e220000000a00 */
[----:B------:R-:W-:Y:S02]  /*40e0*/  STS.U16 [R65+0x8], R11 ;  /* 0x0000080b41007388 */ /* 0x000fe40000000400 */
[----:B------:R-:W-:Y:S02]  /*40f0*/  FMUL.FTZ R20, R20, R83 ;  /* 0x0000005314147220 */ /* 0x000fe40000410000 */
[----:B------:R-:W-:Y:S03]  /*4100*/  STS.U16 [R65+0xa], R12 ;  /* 0x00000a0c41007388 */ /* 0x000fe60000000400 */
[----:B------:R-:W-:-:S04]  /*4110*/  F2FP.BF16.F32.PACK_AB R19, R20, R19 ;  /* 0x000000131413723e */ /* 0x000fc800000010ff */
[----:B------:R-:W-:Y:S01]  /*4120*/  PRMT R14, R19, 0x7632, R14 ;  /* 0x00007632130e7816 */ /* 0x000fe2000000000e */
[----:B------:R1:W-:Y:S04]  /*4130*/  STS.U16 [R65+0xc], R19 ;  /* 0x00000c1341007388 */ /* 0x0003e80000000400 */
[----:B------:R-:W-:Y:S01]  /*4140*/  STS.U16 [R65+0xe], R14 ;  /* 0x00000e0e41007388 */ /* 0x000fe20000000400 */
[----:B------:R-:W-:-:S03]  /*4150*/  NOP ;  /* 0x0000000000007918 */ /* 0x000fc60000000000 */
[----:B------:R-:W-:Y:S01]  /*4160*/  LDS.U16 R57, [R57] ;  /* 0x0000000039397984 */ /* 0x000fe20000000400 */
[----:B-1----:R-:W1:Y:S01]  /*4170*/  LDC.64 R18, c[0x0][0x438] ;  /* 0x00010e00ff127b82 */ /* 0x002e620000000a00 */
[----:B0-----:R-:W-:Y:S02]  /*4180*/  IMAD.WIDE.U32 R4, R16, UR20, R4 ;  /* 0x0000001410047c25 */ /* 0x001fe4000f8e0004 */
[----:B------:R-:W-:Y:S02]  /*4190*/  LDS.U16 R7, [R58+0x40] ;  /* 0x000040003a077984 */ /* 0x000fe40000000400 */
[----:B------:R-:W-:Y:S02]  /*41a0*/  IMAD R5, R17, UR20, R5 ;  /* 0x0000001411057c24 */ /* 0x000fe4000f8e0205 */
[----:B------:R-:W-:Y:S04]  /*41b0*/  LDS.U16 R59, [R59+0x80] ;  /* 0x000080003b3b7984 */ /* 0x000fe80000000400 */
[----:B------:R-:W-:Y:S04]  /*41c0*/  LDS.U16 R9, [R60+0xc0] ;  /* 0x0000c0003c097984 */ /* 0x000fe80000000400 */
[----:B------:R-:W-:Y:S04]  /*41d0*/  LDS.U16 R61, [R61+0x100] ;  /* 0x000100003d3d7984 */ /* 0x000fe80000000400 */
[----:B------:R-:W-:Y:S04]  /*41e0*/  LDS.U16 R11, [R62+0x140] ;  /* 0x000140003e0b7984 */ /* 0x000fe80000000400 */
[----:B------:R-:W-:Y:S01]  /*41f0*/  LDS.U16 R63, [R63+0x180] ;  /* 0x000180003f3f7984 */ /* 0x000fe20000000400 */
[----:B-1----:R-:W-:-:S03]  /*4200*/  IMAD.WIDE.U32 R4, R0, R18, R4 ;  /* 0x0000001200047225 */ /* 0x002fc600078e0004 */
[----:B------:R-:W-:Y:S01]  /*4210*/  LDS.U16 R13, [R64+0x1c0] ;  /* 0x0001c000400d7984 */ /* 0x000fe20000000400 */
[----:B------:R-:W-:-:S03]  /*4220*/  IMAD R6, R0, R19, R5 ;  /* 0x0000001300067224 */ /* 0x000fc600078e0205 */
[----:B------:R-:W-:Y:S01]  /*4230*/  @!P0 STS [UR4+0x210], R55 ;  /* 0x00021037ff008988 */ /* 0x000fe20008000804 */
[----:B------:R-:W-:Y:S01]  /*4240*/  BAR.SYNC.DEFER_BLOCKING 0x0 ;  /* 0x0000000000007b1d */ /* 0x000fe20000010000 */
[----:B------:R-:W-:-:S05]  /*4250*/  IADD3 R5, P0, PT, R38, R4, RZ ;  /* 0x0000000426057210 */ /* 0x000fca0007f1e0ff */
[----:B------:R-:W-:Y:S01]  /*4260*/  IMAD.X R6, RZ, RZ, R6, P0 ;  /* 0x000000ffff067224 */ /* 0x000fe200000e0606 */
        /* <DEDUP_REMOVED lines=32> */
.L_x_4565:
        /* <DEDUP_REMOVED lines=9> */
.L_x_5133:


//--------------------- .text._Z25selective_scan_fwd_kernelI32Selective_Scan_fwd_kernel_traitsILi32ELi8ELi1ELb1ELb0ELb0ELb0EN3c108BFloat16EfEEv13SSMParamsBase --------------------------
	.section	.text._Z25selective_scan_fwd_kernelI32Selective_Scan_fwd_kernel_traitsILi32ELi8ELi1ELb1ELb0ELb0ELb0EN3c108BFloat16EfEEv13SSMParamsBase,"ax",@progbits
	.align	128
        .global         _Z25selective_scan_fwd_kernelI32Selective_Scan_fwd_kernel_traitsILi32ELi8ELi1ELb1ELb0ELb0ELb0EN3c108BFloat16EfEEv13SSMParamsBase
        .type           _Z25selective_scan_fwd_kernelI32Selective_Scan_fwd_kernel_traitsILi32ELi8ELi1ELb1ELb0ELb0ELb0EN3c108BFloat16EfEEv13SSMParamsBase,@function
        .size           _Z25selective_scan_fwd_kernelI32Selective_Scan_fwd_kernel_traitsILi32ELi8ELi1ELb1ELb0ELb0ELb0EN3c108BFloat16EfEEv13SSMParamsBase,(.L_x_5134 - _Z25selective_scan_fwd_kernelI32Selective_Scan_fwd_kernel_traitsILi32ELi8ELi1ELb1ELb0ELb0ELb0EN3c108BFloat16EfEEv13SSMParamsBase)
        .other          _Z25selective_scan_fwd_kernelI32Selective_Scan_fwd_kernel_traitsILi32ELi8ELi1ELb1ELb0ELb0ELb0EN3c108BFloat16EfEEv13SSMParamsBase,@"STO_CUDA_ENTRY STV_DEFAULT"
_Z25selective_scan_fwd_kernelI32Selective_Scan_fwd_kernel_traitsILi32ELi8ELi1ELb1ELb0ELb0ELb0EN3c108BFloat16EfEEv13SSMParamsBase:
.text._Z25selective_scan_fwd_kernelI32Selective_Scan_fwd_kernel_traitsILi32ELi8ELi1ELb1ELb0ELb0ELb0EN3c108BFloat16EfEEv13SSMParamsBase:
        /* <DEDUP_REMOVED lines=34> */
[----:B------:R-:W-:Y:S01]  /*0220*/  MOV R2, R4 ;  /* 0x0000000400027202 */ /* 0x000fe20000000f00 */
[----:B------:R-:W2:Y:S01]  /*0230*/  S2R R28, SR_TID.X ;  /* 0x00000000001c7919 */ /* 0x000ea20000002100 */
[----:B------:R-:W-:Y:S01]  /*0240*/  MOV R6, UR6 ;  /* 0x0000000600067c02 */ /* 0x000fe20008000f00 */
[----:B------:R-:W3:Y:S01]  /*0250*/  LDCU UR4, c[0x0][0x38c] ;  /* 0x00007180ff0477ac */ /* 0x000ee20008000800 */
[----:B------:R-:W-:Y:S01]  /*0260*/  MOV R7, UR7 ;  /* 0x0000000700077c02 */ /* 0x000fe20008000f00 */
[C---:B------:R-:W-:Y:S01]  /*0270*/  IMAD.WIDE.U32 R2, R9.reuse, UR10, R2 ;  /* 0x0000000a09027c25 */ /* 0x040fe2000f8e0002 */
[----:B------:R-:W-:Y:S01]  /*0280*/  MOV R5, UR8 ;  /* 0x0000000800057c02 */ /* 0x000fe20008000f00 */
[----:B------:R-:W2:Y:S01]  /*0290*/  LDC.64 R26, c[0x0][0x3a0] ;  /* 0x0000e800ff1a7b82 */ /* 0x000ea20000000a00 */
[----:B------:R-:W0:Y:S01]  /*02a0*/  LDCU.64 UR6, c[0x0][0x3b8] ;  /* 0x00007700ff0677ac */ /* 0x000e220008000a00 */
[----:B------:R-:W-:Y:S01]  /*02b0*/  IMAD R31, R9, UR11, R3 ;  /* 0x0000000b091f7c24 */ /* 0x000fe2000f8e0203 */
[----:B----4-:R-:W-:Y:S01]  /*02c0*/  LEA R34, P0, R2, R34, 0x1 ;  /* 0x0000002202227211 */ /* 0x010fe200078008ff */
[----:B-1----:R-:W-:Y:S01]  /*02d0*/  IMAD R0, R0, UR18, R9 ;  /* 0x0000001200007c24 */ /* 0x002fe2000f8e0209 */
[----:B------:R-:W1:Y:S01]  /*02e0*/  LDCU.64 UR8, c[0x0][0x3d8] ;  /* 0x00007b00ff0877ac */ /* 0x000e620008000a00 */
[----:B------:R-:W-:-:S02]  /*02f0*/  MOV R4, R6 ;  /* 0x0000000600047202 */ /* 0x000fc40000000f00 */
[----:B------:R-:W-:Y:S01]  /*0300*/  LEA.HI.X R31, R2, R35, R31, 0x1, P0 ;  /* 0x00000023021f7211 */ /* 0x000fe200000f0c1f */
[----:B------:R-:W4:Y:S01]  /*0310*/  LDC.64 R20, c[0x0][0x420] ;  /* 0x00010800ff147b82 */ /* 0x000f220000000a00 */
[----:B------:R-:W1:Y:S01]  /*0320*/  LDCU.U8 UR5, c[0x0][0x39e] ;  /* 0x000073c0ff0577ac */ /* 0x000e620008000000 */
[----:B------:R-:W-:Y:S01]  /*0330*/  IMAD.WIDE.U32 R4, R9, UR14, R4 ;  /* 0x0000000e09047c25 */ /* 0x000fe2000f8e0004 */
[----:B---3--:R-:W-:-:S03]  /*0340*/  UISETP.LT.AND UP1, UPT, UR4, 0x1, UPT ;  /* 0x000000010400788c */ /* 0x008fc6000bf21270 */
[C---:B------:R-:W-:Y:S01]  /*0350*/  IMAD R11, R9.reuse, UR15, R5 ;  /* 0x0000000f090b7c24 */ /* 0x040fe2000f8e0205 */
[C---:B------:R-:W-:Y:S01]  /*0360*/  LEA R32, P0, R4.reuse, R32, 0x1 ;  /* 0x0000002004207211 */ /* 0x040fe200078008ff */
[C---:B0-----:R-:W-:Y:S01]  /*0370*/  IMAD.WIDE.U32 R2, R9.reuse, R14, RZ ;  /* 0x0000000e09027225 */ /* 0x041fe200078e00ff */
[----:B------:R-:W0:Y:S02]  /*0380*/  LDC.64 R36, c[0x0][0x448] ;  /* 0x00011200ff247b82 */ /* 0x000e240000000a00 */
[----:B------:R-:W-:Y:S01]  /*0390*/  LEA.HI.X R11, R4, R33, R11, 0x1, P0 ;  /* 0x00000021040b7211 */ /* 0x000fe200000f0c0b */
[C---:B------:R-:W-:Y:S02]  /*03a0*/  IMAD R3, R9.reuse, R15, R3 ;  /* 0x0000000f09037224 */ /* 0x040fe400078e0203 */
[----:B------:R-:W-:-:S03]  /*03b0*/  IMAD.WIDE.U32 R24, R9, UR6, RZ ;  /* 0x0000000609187c25 */ /* 0x000fc6000f8e00ff */
[----:B------:R-:W3:Y:S01]  /*03c0*/  LDC.64 R38, c[0x0][0x450] ;  /* 0x00011400ff267b82 */ /* 0x000ee20000000a00 */
[----:B--2---:R-:W-:Y:S01]  /*03d0*/  IMAD.WIDE.U32 R22, R9, R26, RZ ;  /* 0x0000001a09167225 */ /* 0x004fe200078e00ff */
[----:B-1----:R-:W-:-:S03]  /*03e0*/  UISETP.NE.AND UP0, UPT, UR5, URZ, UPT ;  /* 0x000000ff0500728c */ /* 0x002fc6000bf05270 */
[----:B------:R-:W-:-:S03]  /*03f0*/  IMAD.WIDE.U32 R4, R9, UR8, RZ ;  /* 0x0000000809047c25 */ /* 0x000fc6000f8e00ff */
[----:B------:R-:W1:Y:S01]  /*0400*/  LDC.64 R40, c[0x0][0x440] ;  /* 0x00011000ff287b82 */ /* 0x000e620000000a00 */
[----:B------:R-:W-:Y:S02]  /*0410*/  IMAD R0, R0, R13, RZ ;  /* 0x0000000d00007224 */ /* 0x000fe400078e02ff */
[C---:B------:R-:W-:Y:S02]  /*0420*/  IMAD R8, R9.reuse, R27, R23 ;  /* 0x0000001b09087224 */ /* 0x040fe400078e0217 */
[C---:B------:R-:W-:Y:S02]  /*0430*/  IMAD R10, R9.reuse, UR7, R25 ;  /* 0x00000007090a7c24 */ /* 0x040fe4000f8e0219 */
[----:B------:R-:W-:Y:S01]  /*0440*/  IMAD R23, R9, UR9, R5 ;  /* 0x0000000909177c24 */ /* 0x000fe2000f8e0205 */
[----:B------:R-:W2:Y:S01]  /*0450*/  LDC.64 R14, c[0x0][0x3a8] ;  /* 0x0000ea00ff0e7b82 */ /* 0x000ea20000000a00 */
[----:B----4-:R-:W-:Y:S01]  /*0460*/  IMAD.WIDE.U32 R12, R20, UR18, R2 ;  /* 0x00000012140c7c25 */ /* 0x010fe2000f8e0002 */
[----:B0-----:R-:W-:-:S03]  /*0470*/  LEA R27, P0, R24, R36, 0x2 ;  /* 0x00000024181b7211 */ /* 0x001fc600078010ff */
[----:B------:R-:W-:Y:S01]  /*0480*/  IMAD R0, R0, UR4, RZ ;  /* 0x0000000400007c24 */ /* 0x000fe2000f8e02ff */
[----:B------:R-:W-:Y:S01]  /*0490*/  USEL UR4, UR4, 0x1, !UP1 ;  /* 0x0000000104047887 */ /* 0x000fe2000c800000 */
[----:B------:R-:W-:Y:S01]  /*04a0*/  IMAD R20, R21, UR18, R13 ;  /* 0x0000001215147c24 */ /* 0x000fe2000f8e020d */
[----:B------:R-:W0:Y:S01]  /*04b0*/  LDC.64 R6, c[0x0][0x478] ;  /* 0x00011e00ff067b82 */ /* 0x000e220000000a00 */
[----:B---3--:R-:W-:Y:S01]  /*04c0*/  LEA R26, P1, R4, R38, 0x2 ;  /* 0x00000026041a7211 */ /* 0x008fe200078210ff */
[----:B------:R-:W-:Y:S01]  /*04d0*/  UIADD3 UR6, UPT, UPT, -UR4, URZ, URZ ;  /* 0x000000ff04067290 */ /* 0x000fe2000fffe1ff */
[----:B------:R-:W-:Y:S02]  /*04e0*/  LEA.HI.X R24, R24, R37, R10, 0x2, P0 ;  /* 0x0000002518187211 */ /* 0x000fe400000f140a */
[----:B------:R-:W-:Y:S02]  /*04f0*/  LEA.HI.X R23, R4, R39, R23, 0x2, P1 ;  /* 0x0000002704177211 */ /* 0x000fe400008f1417 */
[----:B------:R-:W-:Y:S01]  /*0500*/  MOV R21, RZ ;  /* 0x000000ff00157202 */ /* 0x000fe20000000f00 */
[----:B------:R-:W3:Y:S01]  /*0510*/  LDC.64 R18, c[0x0][0x3c0] ;  /* 0x0000f000ff127b82 */ /* 0x000ee20000000a00 */
[----:B-1----:R-:W-:-:S04]  /*0520*/  LEA R25, P2, R22, R40, 0x2 ;  /* 0x0000002816197211 */ /* 0x002fc800078410ff */
[----:B------:R-:W-:-:S03]  /*0530*/  LEA.HI.X R22, R22, R41, R8, 0x2, P2 ;  /* 0x0000002916167211 */ /* 0x000fc600010f1408 */
[----:B------:R-:W1:Y:S01]  /*0540*/  LDC.64 R16, c[0x0][0x3e0] ;  /* 0x0000f800ff107b82 */ /* 0x000e620000000a00 */
[----:B--2---:R-:W-:Y:S02]  /*0550*/  SHF.L.U64.HI R33, R14, 0x2, R15 ;  /* 0x000000020e217819 */ /* 0x004fe4000001020f */
[----:B------:R-:W-:Y:S01]  /*0560*/  MOV R15, R11 ;  /* 0x0000000b000f7202 */ /* 0x000fe20000000f00 */
[----:B0-----:R-:W-:Y:S01]  /*0570*/  IMAD.WIDE.U32 R2, R28, 0x10, R6 ;  /* 0x000000101c027825 */ /* 0x001fe200078e0006 */
[----:B---3--:R-:W-:Y:S02]  /*0580*/  SHF.L.U64.HI R19, R18, 0x2, R19 ;  /* 0x0000000212137819 */ /* 0x008fe40000010213 */
[----:B-1----:R-:W-:-:S07]  /*0590*/  SHF.L.U64.HI R17, R16, 0x2, R17 ;  /* 0x0000000210117819 */ /* 0x002fce0000010211 */
.L_x_4588:
        /* <DEDUP_REMOVED lines=9> */
[----:B-----5:R-:W-:Y:S02]  /*0630*/  PRMT R37, R9, 0x7632, R37 ;  /* 0x0000763209257816 */ /* 0x020fe40000000025 */
[----:B------:R-:W-:Y:S02]  /*0640*/  SHF.L.U32 R44, R10, 0x10, RZ ;  /* 0x000000100a2c7819 */ /* 0x000fe400000006ff */
[C---:B------:R-:W-:Y:S02]  /*0650*/  PRMT R36, R5.reuse, 0x7632, R36 ;  /* 0x0000763205247816 */ /* 0x040fe40000000024 */
[----:B------:R-:W-:Y:S02]  /*0660*/  SHF.L.U32 R55, R5, 0x10, RZ ;  /* 0x0000001005377819 */ /* 0x000fe400000006ff */
[----:B------:R-:W-:Y:S02]  /*0670*/  SHF.L.U32 R38, R9, 0x10, RZ ;  /* 0x0000001009267819 */ /* 0x000fe400000006ff */
[----:B------:R-:W-:-:S02]  /*0680*/  PRMT R41, R7, 0x7632, R41 ;  /* 0x0000763207297816 */ /* 0x000fc40000000029 */
[----:B------:R-:W-:Y:S02]  /*0690*/  SHF.L.U32 R5, R7, 0x10, RZ ;  /* 0x0000001007057819 */ /* 0x000fe400000006ff */
[----:B------:R-:W-:Y:S02]  /*06a0*/  PRMT R9, R10, 0x7632, R9 ;  /* 0x000076320a097816 */ /* 0x000fe40000000009 */
[----:B------:R-:W-:Y:S02]  /*06b0*/  PRMT R7, R8, 0x7632, R7 ;  /* 0x0000763208077816 */ /* 0x000fe40000000007 */
[----:B------:R-:W-:Y:S02]  /*06c0*/  PRMT R43, R11, 0x7632, R43 ;  /* 0x000076320b2b7816 */ /* 0x000fe4000000002b */
[----:B------:R-:W-:Y:S01]  /*06d0*/  SHF.L.U32 R40, R37, 0x10, RZ ;  /* 0x0000001025287819 */ /* 0x000fe200000006ff */
[----:B------:R-:W-:Y:S01]  /*06e0*/  FADD.FTZ R37, R44, R29 ;  /* 0x0000001d2c257221 */ /* 0x000fe20000010000 */
[----:B------:R-:W-:-:S02]  /*06f0*/  PRMT R35, R4, 0x7632, R35 ;  /* 0x0000763204237816 */ /* 0x000fc40000000023 */
[----:B------:R-:W-:Y:S01]  /*0700*/  SHF.L.U32 R8, R8, 0x10, RZ ;  /* 0x0000001008087819 */ /* 0x000fe200000006ff */
[----:B------:R-:W-:Y:S01]  /*0710*/  FADD.FTZ R40, R40, R29 ;  /* 0x0000001d28287221 */ /* 0x000fe20000010000 */
[----:B------:R-:W-:Y:S02]  /*0720*/  SHF.L.U32 R44, R9, 0x10, RZ ;  /* 0x00000010092c7819 */ /* 0x000fe400000006ff */
[----:B------:R-:W-:Y:S02]  /*0730*/  SHF.L.U32 R42, R4, 0x10, RZ ;  /* 0x00000010042a7819 */ /* 0x000fe400000006ff */
[----:B------:R-:W-:Y:S02]  /*0740*/  PRMT R39, R6, 0x7632, R39 ;  /* 0x0000763206277816 */ /* 0x000fe40000000027 */
[----:B------:R-:W-:Y:S02]  /*0750*/  SHF.L.U32 R46, R11, 0x10, RZ ;  /* 0x000000100b2e7819 */ /* 0x000fe400000006ff */
        /* <DEDUP_REMOVED lines=11> */
[--C-:B------:R-:W-:Y:S01]  /*0810*/  FADD.FTZ R39, R10, R29.reuse ;  /* 0x0000001d0a277221 */ /* 0x100fe20000010000 */
[----:B------:R-:W-:Y:S01]  /*0820*/  FADD.FTZ R44, R48, R29 ;  /* 0x0000001d302c7221 */ /* 0x000fe20000010000 */
        /* <DEDUP_REMOVED lines=9> */
.L_x_4566:
        /* <DEDUP_REMOVED lines=58> */
.L_x_4569:
[----:B------:R-:W-:Y:S05]  /*0c60*/  BSYNC.RECONVERGENT B0 ;  /* 0x0000000000007941 */ /* 0x000fea0003800200 */
.L_x_4568:
        /* <DEDUP_REMOVED lines=39> */
.L_x_4571:
[----:B------:R-:W-:Y:S05]  /*0ee0*/  BSYNC.RECONVERGENT B0 ;  /* 0x0000000000007941 */ /* 0x000fea0003800200 */
.L_x_4570:
        /* <DEDUP_REMOVED lines=39> */
.L_x_4573:
[----:B------:R-:W-:Y:S05]  /*1160*/  BSYNC.RECONVERGENT B0 ;  /* 0x0000000000007941 */ /* 0x000fea0003800200 */
.L_x_4572:
        /* <DEDUP_REMOVED lines=32> */
.L_x_4575:
[----:B------:R-:W-:Y:S05]  /*1370*/  BSYNC.RECONVERGENT B0 ;  /* 0x0000000000007941 */ /* 0x000fea0003800200 */
.L_x_4574:
        /* <DEDUP_REMOVED lines=32> */
.L_x_4577:
[----:B------:R-:W-:Y:S05]  /*1580*/  BSYNC.RECONVERGENT B0 ;  /* 0x0000000000007941 */ /* 0x000fea0003800200 */
.L_x_4576:
        /* <DEDUP_REMOVED lines=32> */
.L_x_4579:
[----:B------:R-:W-:Y:S05]  /*1790*/  BSYNC.RECONVERGENT B0 ;  /* 0x0000000000007941 */ /* 0x000fea0003800200 */
.L_x_4578:
        /* <DEDUP_REMOVED lines=32> */
.L_x_4581:
[----:B------:R-:W-:Y:S05]  /*19a0*/  BSYNC.RECONVERGENT B0 ;  /* 0x0000000000007941 */ /* 0x000fea0003800200 */
.L_x_4580:
        /* <DEDUP_REMOVED lines=32> */
.L_x_4583:
[----:B------:R-:W-:Y:S05]  /*1bb0*/  BSYNC.RECONVERGENT B0 ;  /* 0x0000000000007941 */ /* 0x000fea0003800200 */
.L_x_4582:
        /* <DEDUP_REMOVED lines=8> */
.L_x_4567:
        /* <DEDUP_REMOVED lines=28> */
.L_x_4587:
[----:B------:R-:W-:Y:S02]  /*1e00*/  MOV R6, R63 ;  /* 0x0000003f00067202 */ /* 0x000fe40000000f00 */
[----:B------:R-:W-:-:S05]  /*1e10*/  MOV R7, R58 ;  /* 0x0000003a00077202 */ /* 0x000fca0000000f00 */
[----:B0-----:R0:W3:Y:S01]  /*1e20*/  LDG.E R10, desc[UR16][R6.64] ;  /* 0x00000010060a7981 */ /* 0x0010e2000c1e1900 */
[----:B------:R-:W-:Y:S02]  /*1e30*/  MOV R8, R65 ;  /* 0x0000004100087202 */ /* 0x000fe40000000f00 */
[----:B------:R-:W-:-:S05]  /*1e40*/  MOV R9, R60 ;  /* 0x0000003c00097202 */ /* 0x000fca0000000f00 */
[----:B------:R-:W4:Y:S01]  /*1e50*/  LDG.E R69, desc[UR16][R8.64] ;  /* 0x0000001008457981 */ /* 0x000f22000c1e1900 */
[----:B0-----:R-:W-:Y:S02]  /*1e60*/  MOV R6, R67 ;  /* 0x0000004300067202 */ /* 0x001fe40000000f00 */
[----:B------:R-:W-:-:S05]  /*1e70*/  MOV R7, R62 ;  /* 0x0000003e00077202 */ /* 0x000fca0000000f00 */
[----:B------:R0:W4:Y:S01]  /*1e80*/  LDG.E R64, desc[UR16][R6.64] ;  /* 0x0000001006407981 */ /* 0x000122000c1e1900 */
[C---:B-1----:R-:W-:Y:S01]  /*1e90*/  ISETP.GE.AND P1, PT, R76.reuse, 0x1, PT ;  /* 0x000000014c00780c */ /* 0x042fe20003f26270 */
[----:B------:R-:W1:Y:S01]  /*1ea0*/  S2UR UR8, SR_CgaCtaId ;  /* 0x00000000000879c3 */ /* 0x000e620000008800 */
[----:B------:R-:W-:Y:S01]  /*1eb0*/  UMOV UR7, 0x400 ;  /* 0x0000040000077882 */ /* 0x000fe20000000000 */
[----:B------:R-:W-:Y:S01]  /*1ec0*/  ISETP.NE.AND P2, PT, R76, RZ, PT ;  /* 0x000000ff4c00720c */ /* 0x000fe20003f45270 */
[----:B-1----:R-:W-:Y:S01]  /*1ed0*/  ULEA UR7, UR8, UR7, 0x18 ;  /* 0x0000000708077291 */ /* 0x002fe2000f8ec0ff */
[----:B------:R-:W-:Y:S01]  /*1ee0*/  ISETP.NE.AND P3, PT, R28, RZ, PT ;  /* 0x000000ff1c00720c */ /* 0x000fe20003f65270 */
[----:B---3--:R-:W-:-:S04]  /*1ef0*/  FMUL.FTZ R10, R10, 1.4426950216293334961 ;  /* 0x3fb8aa3b0a0a7820 */ /* 0x008fc80000410000 */
[C---:B------:R-:W-:Y:S01]  /*1f00*/  FMUL.FTZ R73, R10.reuse, R39 ;  /* 0x000000270a497220 */ /* 0x040fe20000410000 */
[C---:B------:R-:W-:Y:S01]  /*1f10*/  FMUL.FTZ R68, R10.reuse, R36 ;  /* 0x000000240a447220 */ /* 0x040fe20000410000 */
[----:B------:R-:W-:-:S04]  /*1f20*/  FMUL.FTZ R70, R10, R40 ;  /* 0x000000280a467220 */ /* 0x000fc80000410000 */
[----:B------:R-:W0:Y:S01]  /*1f30*/  MUFU.EX2 R73, R73 ;  /* 0x0000004900497308 */ /* 0x000e220000000800 */
[----:B------:R-:W-:-:S03]  /*1f40*/  FMUL.FTZ R75, R10, R37 ;  /* 0x000000250a4b7220 */ /* 0x000fc60000410000 */
[----:B------:R-:W1:Y:S01]  /*1f50*/  MUFU.EX2 R68, R68 ;  /* 0x0000004400447308 */ /* 0x000e620000000800 */
[----:B------:R-:W-:-:S03]  /*1f60*/  FMUL.FTZ R71, R10, R41 ;  /* 0x000000290a477220 */ /* 0x000fc60000410000 */
[----:B------:R-:W3:Y:S01]  /*1f70*/  MUFU.EX2 R70, R70 ;  /* 0x0000004600467308 */ /* 0x000ee20000000800 */
[C---:B------:R-:W-:Y:S01]  /*1f80*/  FMUL.FTZ R66, R10.reuse, R35 ;  /* 0x000000230a427220 */ /* 0x040fe20000410000 */
[----:B------:R-:W-:Y:S02]  /*1f90*/  FMUL.FTZ R72, R10, R38 ;  /* 0x000000260a487220 */ /* 0x000fe40000410000 */
[----:B------:R-:W5:Y:S01]  /*1fa0*/  MUFU.EX2 R75, R75 ;  /* 0x0000004b004b7308 */ /* 0x000f620000000800 */
[----:B0-----:R-:W-:-:S03]  /*1fb0*/  FFMA.FTZ R6, R73, R53, R48 ;  /* 0x0000003549067223 */ /* 0x001fc60000010030 */
[----:B------:R-:W0:Y:S01]  /*1fc0*/  MUFU.EX2 R71, R71 ;  /* 0x0000004700477308 */ /* 0x000e220000000800 */
[----:B------:R-:W-:Y:S01]  /*1fd0*/  FMUL.FTZ R74, R10, R44 ;  /* 0x0000002c0a4a7220 */ /* 0x000fe20000410000 */
[----:B-1----:R-:W-:Y:S02]  /*1fe0*/  FFMA.FTZ R6, R68, R6, R51 ;  /* 0x0000000644067223 */ /* 0x002fe40000010033 */
[----:B------:R-:W1:Y:S02]  /*1ff0*/  MUFU.EX2 R66, R66 ;  /* 0x0000004200427308 */ /* 0x000e640000000800 */
[----:B---3--:R-:W-:Y:S02]  /*2000*/  FFMA.FTZ R6, R70, R6, R47 ;  /* 0x0000000646067223 */ /* 0x008fe4000001002f */
[----:B------:R-:W3:Y:S02]  /*2010*/  MUFU.EX2 R72, R72 ;  /* 0x0000004800487308 */ /* 0x000ee40000000800 */
[----:B-----5:R-:W-:-:S02]  /*2020*/  FFMA.FTZ R6, R75, R6, R50 ;  /* 0x000000064b067223 */ /* 0x020fc40000010032 */
[----:B------:R-:W5:Y:S02]  /*2030*/  MUFU.EX2 R74, R74 ;  /* 0x0000004a004a7308 */ /* 0x000f640000000800 */
[----:B0-----:R-:W-:Y:S01]  /*2040*/  FFMA.FTZ R6, R71, R6, R46 ;  /* 0x0000000647067223 */ /* 0x001fe2000001002e */
[----:B-1----:R-:W-:-:S03]  /*2050*/  FMUL.FTZ R7, R66, R73 ;  /* 0x0000004942077220 */ /* 0x002fc60000410000 */
[----:B---3--:R-:W-:Y:S01]  /*2060*/  FFMA.FTZ R6, R72, R6, R49 ;  /* 0x0000000648067223 */ /* 0x008fe20000010031 */
[----:B------:R-:W-:-:S03]  /*2070*/  FMUL.FTZ R7, R68, R7 ;  /* 0x0000000744077220 */ /* 0x000fc60000410000 */
[----:B-----5:R-:W-:Y:S01]  /*2080*/  FFMA.FTZ R8, R74, R6, R45 ;  /* 0x000000064a087223 */ /* 0x020fe2000001002d */
        /* <DEDUP_REMOVED lines=33> */
[----:B------:R-:W3:Y:S01]  /*22a0*/  @P0 LDS.64 R6, [UR4] ;  /* 0x00000004ff060984 */ /* 0x000ee20008000a00 */
[C---:B0-----:R-:W-:Y:S01]  /*22b0*/  FMUL.FTZ R10, R77.reuse, R8 ;  /* 0x000000084d0a7220 */ /* 0x041fe20000410000 */
[----:B-1----:R-:W-:-:S07]  /*22c0*/  FFMA.FTZ R11, R77, R11, R78 ;  /* 0x0000000b4d0b7223 */ /* 0x002fce000001004e */
[----:B------:R-:W-:Y:S01]  /*22d0*/  @!P1 STS.64 [UR7+0x220], R10 ;  /* 0x0002200aff009988 */ /* 0x000fe20008000a07 */
[----:B------:R-:W-:Y:S06]  /*22e0*/  BAR.SYNC.DEFER_BLOCKING 0x0 ;  /* 0x0000000000007b1d */ /* 0x000fec0000010000 */
        /* <DEDUP_REMOVED lines=10> */
[----:B------:R-:W-:-:S02]  /*2390*/  ISETP.NE.AND P1, PT, R28, RZ, PT ;  /* 0x000000ff1c00720c */ /* 0x000fc40003f25270 */
[----:B-1----:R-:W-:-:S05]  /*23a0*/  @!P2 MOV R79, R7 ;  /* 0x00000007004fa202 */ /* 0x002fca0000000f00 */
[----:B------:R-:W-:-:S04]  /*23b0*/  @P3 FFMA.FTZ R79, R82, R80, R79 ;  /* 0x00000050524f3223 */ /* 0x000fc8000001004f */
        /* <DEDUP_REMOVED lines=14> */
[----:B--2---:R-:W-:-:S04]  /*24a0*/  LEA R10, P1, R11, R4, 0x3 ;  /* 0x000000040b0a7211 */ /* 0x004fc800078218ff */
[----:B------:R-:W-:-:S05]  /*24b0*/  LEA.HI.X R11, R11, R5, R64, 0x3, P1 ;  /* 0x000000050b0b7211 */ /* 0x000fca00008f1c40 */
[----:B------:R0:W-:Y:S04]  /*24c0*/  STG.E.64 desc[UR16][R10.64], R8 ;  /* 0x000000080a007986 */ /* 0x0001e8000c101b10 */
.L_x_4586:
[----:B------:R-:W-:Y:S05]  /*24d0*/  BSYNC.RECONVERGENT B0 ;  /* 0x0000000000007941 */ /* 0x000fea0003800200 */
.L_x_4585:
[----:B------:R-:W-:Y:S01]  /*24e0*/  UIADD3 UR5, UPT, UPT, UR5, 0x1, URZ ;  /* 0x0000000105057890 */ /* 0x000fe2000fffe0ff */
[----:B------:R-:W-:Y:S01]  /*24f0*/  FFMA.FTZ R6, R71, R75, R46 ;  /* 0x0000004b47067223 */ /* 0x000fe2000001002e */
[----:B------:R-:W-:Y:S01]  /*2500*/  LEA R67, P1, R18, R67, 0x2 ;  /* 0x0000004312437211 */ /* 0x000fe200078210ff */
[C---:B------:R-:W-:Y:S01]  /*2510*/  FFMA.FTZ R42, R69.reuse, R66, R42 ;  /* 0x00000042452a7223 */ /* 0x040fe2000001002a */
[----:B------:R-:W-:Y:S01]  /*2520*/  UISETP.NE.AND UP1, UPT, UR5, URZ, UPT ;  /* 0x000000ff0500728c */ /* 0x000fe2000bf25270 */
[----:B------:R-:W-:Y:S01]  /*2530*/  FFMA.FTZ R72, R72, R6, R49 ;  /* 0x0000000648487223 */ /* 0x000fe20000010031 */
[----:B------:R-:W-:Y:S01]  /*2540*/  LEA R65, P2, R16, R65, 0x2 ;  /* 0x0000004110417211 */ /* 0x000fe200078410ff */
[C---:B------:R-:W-:Y:S01]  /*2550*/  FFMA.FTZ R43, R69.reuse, R80, R43 ;  /* 0x00000050452b7223 */ /* 0x040fe2000001002b */
[----:B------:R-:W-:Y:S01]  /*2560*/  LEA R63, P3, R14, R63, 0x2 ;  /* 0x0000003f0e3f7211 */ /* 0x000fe200078610ff */
[----:B------:R-:W-:Y:S01]  /*2570*/  FFMA.FTZ R74, R74, R72, R45 ;  /* 0x000000484a4a7223 */ /* 0x000fe2000001002d */
        /* <DEDUP_REMOVED lines=12> */
.L_x_4584:
[----:B------:R-:W-:Y:S01]  /*2640*/  BAR.SYNC.DEFER_BLOCKING 0x0 ;  /* 0x0000000000007b1d */ /* 0x000fe20000010000 */
[----:B--2---:R-:W-:Y:S02]  /*2650*/  LEA R5, P0, R21, R12, 0x8 ;  /* 0x0000000c15057211 */ /* 0x004fe400078040ff */
[----:B------:R-:W-:Y:S02]  /*2660*/  F2FP.BF16.F32.PACK_AB R7, R59, R56 ;  /* 0x000000383b07723e */ /* 0x000fe400000010ff */
[----:B------:R-:W-:Y:S01]  /*2670*/  IADD3.X R4, PT, PT, RZ, R20, RZ, P0, !PT ;  /* 0x00000014ff047210 */ /* 0x000fe200007fe4ff */
[----:B------:R-:W1:Y:S01]  /*2680*/  LDCU UR4, c[0x0][0x394] ;  /* 0x00007280ff0477ac */ /* 0x000e620008000800 */
[----:B0-----:R-:W-:Y:S02]  /*2690*/  LEA R8, P0, R5, R2, 0x1 ;  /* 0x0000000205087211 */ /* 0x001fe400078008ff */
        /* <DEDUP_REMOVED lines=9> */
[----:B-1----:R-:W-:-:S02]  /*2730*/  ISETP.NE.AND P0, PT, R21, UR4, PT ;  /* 0x0000000415007c0c */ /* 0x002fc4000bf05270 */
[----:B------:R-:W-:-:S11]  /*2740*/  IADD3.X R31, PT, PT, RZ, R31, RZ, P2, !PT ;  /* 0x0000001fff1f7210 */ /* 0x000fd600017fe4ff */
[----:B------:R-:W-:Y:S05]  /*2750*/  @P0 BRA `(.L_x_4588) ;  /* 0xffffffdc00900947 */ /* 0x000fea000383ffff */
[----:B------:R-:W-:Y:S05]  /*2760*/  EXIT ;  /* 0x000000000000794d */ /* 0x000fea0003800000 */
.L_x_4589:
        /* <DEDUP_REMOVED lines=9> */
.L_x_5134:


//--------------------- .text._Z25selective_scan_fwd_kernelI32Selective_Scan_fwd_kernel_traitsILi32ELi8ELi1ELb1ELb0ELb0ELb1EN3c108BFloat16EfEEv13SSMParamsBase --------------------------
	.section	.text._Z25selective_scan_fwd_kernelI32Selective_Scan_fwd_kernel_traitsILi32ELi8ELi1ELb1ELb0ELb0ELb1EN3c108BFloat16EfEEv13SSMParamsBase,"ax",@progbits
	.align	128
        .global         _Z25selective_scan_fwd_kernelI32Selective_Scan_fwd_kernel_traitsILi32ELi8ELi1ELb1ELb0ELb0ELb1EN3c108BFloat16EfEEv13SSMParamsBase
        .type           _Z25selective_scan_fwd_kernelI32Selective_Scan_fwd_kernel_traitsILi32ELi8ELi1ELb1ELb0ELb0ELb1EN3c108BFloat16EfEEv13SSMParamsBase,@function
        .size           _Z25selective_scan_fwd_kernelI32Selective_Scan_fwd_kernel_traitsILi32ELi8ELi1ELb1ELb0ELb0ELb1EN3c108BFloat16EfEEv13SSMParamsBase,(.L_x_5135 - _Z25selective_scan_fwd_kernelI32Selective_Scan_fwd_kernel_traitsILi32ELi8ELi1ELb1ELb0ELb0ELb1EN3c108BFloat16EfEEv13SSMParamsBase)
        .other          _Z25selective_scan_fwd_kernelI32Selective_Scan_fwd_kernel_traitsILi32ELi8ELi1ELb1ELb0ELb0ELb1EN3c108BFloat16EfEEv13SSMParamsBase,@"STO_CUDA_ENTRY STV_DEFAULT"
_Z25selective_scan_fwd_kernelI32Selective_Scan_fwd_kernel_traitsILi32ELi8ELi1ELb1ELb0ELb0ELb1EN3c108BFloat16EfEEv13SSMParamsBase:
.text._Z25selective_scan_fwd_kernelI32Selective_Scan_fwd_kernel_traitsILi32ELi8ELi1ELb1ELb0ELb0ELb1EN3c108BFloat16EfEEv13SSMParamsBase:
        /* <DEDUP_REMOVED lines=37> */
[----:B------:R-:W-:Y:S02]  /*0250*/  MOV R6, UR6 ;  /* 0x0000000600067c02 */ /* 0x000fe40008000f00 */
[----:B------:R-:W-:Y:S01]  /*0260*/  MOV R5, UR8 ;  /* 0x0000000800057c02 */ /* 0x000fe20008000f00 */
[C---:B------:R-:W-:Y:S01]  /*0270*/  IMAD.WIDE.U32 R2, R0.reuse, UR10, R2 ;  /* 0x0000000a00027c25 */ /* 0x040fe2000f8e0002 */
[----:B------:R-:W3:Y:S01]  /*0280*/  LDC.64 R12, c[0x0][0x428] ;  /* 0x00010a00ff0c7b82 */ /* 0x000ee20000000a00 */
[----:B------:R-:W-:Y:S02]  /*0290*/  MOV R4, R6 ;  /* 0x0000000600047202 */ /* 0x000fe40000000f00 */
[----:B------:R-:W-:Y:S01]  /*02a0*/  MOV R7, UR7 ;  /* 0x0000000700077c02 */ /* 0x000fe20008000f00 */
[----:B------:R-:W3:Y:S01]  /*02b0*/  LDCU.64 UR6, c[0x0][0x3d8] ;  /* 0x00007b00ff0677ac */ /* 0x000ee20008000a00 */
[----:B------:R-:W-:Y:S01]  /*02c0*/  IMAD R41, R0, UR11, R3 ;  /* 0x0000000b00297c24 */ /* 0x000fe2000f8e0203 */
[----:B-1----:R-:W-:Y:S01]  /*02d0*/  LEA R44, P0, R2, R44, 0x1 ;  /* 0x0000002c022c7211 */ /* 0x002fe200078008ff */
[----:B------:R-:W-:Y:S01]  /*02e0*/  IMAD.WIDE.U32 R4, R0, UR14, R4 ;  /* 0x0000000e00047c25 */ /* 0x000fe2000f8e0004 */
[----:B------:R-:W1:Y:S02]  /*02f0*/  LDC.64 R14, c[0x0][0x418] ;  /* 0x00010600ff0e7b82 */ /* 0x000e640000000a00 */
[----:B------:R-:W-:Y:S01]  /*0300*/  LEA.HI.X R41, R2, R45, R41, 0x1, P0 ;  /* 0x0000002d02297211 */ /* 0x000fe200000f0c29 */
[----:B--2---:R-:W-:Y:S01]  /*0310*/  IMAD.WIDE.U32 R6, R0, UR4, RZ ;  /* 0x0000000400067c25 */ /* 0x004fe2000f8e00ff */
[----:B------:R-:W-:Y:S01]  /*0320*/  LEA R42, P1, R4, R42, 0x1 ;  /* 0x0000002a042a7211 */ /* 0x000fe200078208ff */
[----:B------:R-:W2:Y:S02]  /*0330*/  LDCU UR4, c[0x0][0x38c] ;  /* 0x00007180ff0477ac */ /* 0x000ea40008000800 */
[C---:B------:R-:W-:Y:S01]  /*0340*/  IMAD R3, R0.reuse, UR15, R5 ;  /* 0x0000000f00037c24 */ /* 0x040fe2000f8e0205 */
[----:B------:R-:W1:Y:S01]  /*0350*/  LDC.64 R20, c[0x0][0x450] ;  /* 0x00011400ff147b82 */ /* 0x000e620000000a00 */
[----:B------:R-:W-:Y:S01]  /*0360*/  IMAD R37, R0, UR5, R7 ;  /* 0x0000000500257c24 */ /* 0x000fe2000f8e0207 */
[----:B0-----:R-:W-:Y:S01]  /*0370*/  LEA R38, P0, R6, R18, 0x2 ;  /* 0x0000001206267211 */ /* 0x001fe200078010ff */
[----:B----4-:R-:W-:Y:S01]  /*0380*/  IMAD R2, R9, UR18, R0 ;  /* 0x0000001209027c24 */ /* 0x010fe2000f8e0200 */
[----:B------:R-:W-:Y:S01]  /*0390*/  LEA.HI.X R4, R4, R43, R3, 0x1, P1 ;  /* 0x0000002b04047211 */ /* 0x000fe200008f0c03 */
[----:B------:R-:W0:Y:S01]  /*03a0*/  LDCU.U8 UR5, c[0x0][0x39e] ;  /* 0x000073c0ff0577ac */ /* 0x000e220008000000 */
[----:B------:R-:W-:Y:S01]  /*03b0*/  LEA.HI.X R37, R6, R19, R37, 0x2, P0 ;  /* 0x0000001306257211 */ /* 0x000fe200000f1425 */
[----:B------:R-:W-:Y:S01]  /*03c0*/  IMAD R5, R2, R11, RZ ;  /* 0x0000000b02057224 */ /* 0x000fe200078e02ff */
[----:B------:R-:W4:Y:S01]  /*03d0*/  LDC.64 R16, c[0x0][0x438] ;  /* 0x00010e00ff107b82 */ /* 0x000f220000000a00 */
[----:B---3--:R-:W-:-:S04]  /*03e0*/  IMAD.WIDE.U32 R2, R0, R12, RZ ;  /* 0x0000000c00027225 */ /* 0x008fc800078e00ff */
[C---:B------:R-:W-:Y:S02]  /*03f0*/  IMAD R3, R0.reuse, R13, R3 ;  /* 0x0000000d00037224 */ /* 0x040fe400078e0203 */
[C---:B------:R-:W-:Y:S01]  /*0400*/  IMAD.WIDE.U32 R34, R0.reuse, UR6, RZ ;  /* 0x0000000600227c25 */ /* 0x040fe2000f8e00ff */
[----:B------:R-:W3:Y:S01]  /*0410*/  LDC.64 R48, c[0x0][0x3a0] ;  /* 0x0000e800ff307b82 */ /* 0x000ee20000000a00 */
[----:B--2---:R-:W-:Y:S02]  /*0420*/  UISETP.LT.AND UP1, UPT, UR4, 0x1, UPT ;  /* 0x000000010400788c */ /* 0x004fe4000bf21270 */
[----:B-1----:R-:W-:-:S04]  /*0430*/  IMAD.WIDE.U32 R6, R0, R14, RZ ;  /* 0x0000000e00067225 */ /* 0x002fc800078e00ff */
[C---:B------:R-:W-:Y:S01]  /*0440*/  IMAD R7, R0.reuse, R15, R7 ;  /* 0x0000000f00077224 */ /* 0x040fe200078e0207 */
[----:B------:R-:W1:Y:S01]  /*0450*/  LDC.64 R50, c[0x0][0x440] ;  /* 0x00011000ff327b82 */ /* 0x000e620000000a00 */
[----:B------:R-:W-:Y:S01]  /*0460*/  IMAD R8, R0, UR7, R35 ;  /* 0x0000000700087c24 */ /* 0x000fe2000f8e0223 */
[----:B------:R-:W-:Y:S01]  /*0470*/  LEA R35, P0, R34, R20, 0x2 ;  /* 0x0000001422237211 */ /* 0x000fe200078010ff */
[----:B0-----:R-:W-:-:S03]  /*0480*/  UISETP.NE.AND UP0, UPT, UR5, URZ, UPT ;  /* 0x000000ff0500728c */ /* 0x001fc6000bf05270 */
[----:B------:R-:W-:Y:S02]  /*0490*/  LEA.HI.X R34, R34, R21, R8, 0x2, P0 ;  /* 0x0000001522227211 */ /* 0x000fe400000f1408 */
[----:B------:R-:W0:Y:S01]  /*04a0*/  LDC.64 R28, c[0x0][0x410] ;  /* 0x00010400ff1c7b82 */ /* 0x000e220000000a00 */
[----:B----4-:R-:W-:-:S04]  /*04b0*/  IMAD.WIDE.U32 R8, R0, R16, RZ ;  /* 0x0000001000087225 */ /* 0x010fc800078e00ff */
[----:B------:R-:W-:-:S03]  /*04c0*/  IMAD R9, R0, R17, R9 ;  /* 0x0000001100097224 */ /* 0x000fc600078e0209 */
[----:B------:R-:W2:Y:S01]  /*04d0*/  LDC.64 R30, c[0x0][0x420] ;  /* 0x00010800ff1e7b82 */ /* 0x000ea20000000a00 */
[----:B---3--:R-:W-:-:S04]  /*04e0*/  IMAD.WIDE.U32 R32, R0, R48, RZ ;  /* 0x0000003000207225 */ /* 0x008fc800078e00ff */
[----:B------:R-:W-:-:S03]  /*04f0*/  IMAD R0, R0, R49, R33 ;  /* 0x0000003100007224 */ /* 0x000fc600078e0221 */
[----:B------:R-:W3:Y:S01]  /*0500*/  LDC.64 R46, c[0x0][0x430] ;  /* 0x00010c00ff2e7b82 */ /* 0x000ee20000000a00 */
[----:B-1----:R-:W-:-:S04]  /*0510*/  LEA R33, P0, R32, R50, 0x2 ;  /* 0x0000003220217211 */ /* 0x002fc800078010ff */
[----:B------:R-:W-:Y:S01]  /*0520*/  LEA.HI.X R32, R32, R51, R0, 0x2, P0 ;  /* 0x0000003320207211 */ /* 0x000fe200000f1400 */
[----:B------:R-:W-:Y:S01]  /*0530*/  IMAD R0, R5, UR4, RZ ;  /* 0x0000000405007c24 */ /* 0x000fe2000f8e02ff */
[----:B------:R-:W-:Y:S01]  /*0540*/  USEL UR4, UR4, 0x1, !UP1 ;  /* 0x0000000104047887 */ /* 0x000fe2000c800000 */
[----:B------:R-:W1:Y:S01]  /*0550*/  LDC.64 R22, c[0x0][0x3a8] ;  /* 0x0000ea00ff167b82 */ /* 0x000e620000000a00 */
[----:B0-----:R-:W-:Y:S01]  /*0560*/  IMAD.WIDE.U32 R18, R28, UR18, R6 ;  /* 0x000000121c127c25 */ /* 0x001fe2000f8e0006 */
[----:B------:R-:W-:Y:S01]  /*0570*/  MOV R28, RZ ;  /* 0x000000ff001c7202 */ /* 0x000fe20000000f00 */
[----:B------:R-:W-:-:S05]  /*0580*/  UIADD3 UR6, UPT, UPT, -UR4, URZ, URZ ;  /* 0x000000ff04067290 */ /* 0x000fca000fffe1ff */
[----:B------:R-:W0:Y:S01]  /*0590*/  LDC.64 R14, c[0x0][0x478] ;  /* 0x00011e00ff0e7b82 */ /* 0x000e220000000a00 */
[----:B--2---:R-:W-:-:S04]  /*05a0*/  IMAD.WIDE.U32 R20, R30, UR18, R2 ;  /* 0x000000121e147c25 */ /* 0x004fc8000f8e0002 */
[----:B------:R-:W-:Y:S02]  /*05b0*/  IMAD R30, R29, UR18, R19 ;  /* 0x000000121d1e7c24 */ /* 0x000fe4000f8e0213 */
[----:B------:R-:W-:Y:S01]  /*05c0*/  IMAD R31, R31, UR18, R21 ;  /* 0x000000121f1f7c24 */ /* 0x000fe2000f8e0215 */
[----:B------:R-:W2:Y:S01]  /*05d0*/  LDC.64 R12, c[0x0][0x488] ;  /* 0x00012200ff0c7b82 */ /* 0x000ea20000000a00 */
[----:B---3--:R-:W-:-:S04]  /*05e0*/  IMAD.WIDE.U32 R16, R46, UR18, R8 ;  /* 0x000000122e107c25 */ /* 0x008fc8000f8e0008 */
[----:B------:R-:W-:-:S03]  /*05f0*/  IMAD R29, R47, UR18, R17 ;  /* 0x000000122f1d7c24 */ /* 0x000fc6000f8e0211 */
[----:B------:R-:W3:Y:S01]  /*0600*/  LDC.64 R10, c[0x0][0x490] ;  /* 0x00012400ff0a7b82 */ /* 0x000ee20000000a00 */
[----:B-1----:R-:W-:Y:S02]  /*0610*/  SHF.L.U64.HI R43, R22, 0x2, R23 ;  /* 0x00000002162b7819 */ /* 0x002fe40000010217 */
[----:B------:R-:W-:-:S05]  /*0620*/  MOV R23, R4 ;  /* 0x0000000400177202 */ /* 0x000fca0000000f00 */
[----:B------:R-:W1:Y:S01]  /*0630*/  LDC.64 R26, c[0x0][0x3c0] ;  /* 0x0000f000ff1a7b82 */ /* 0x000e620000000a00 */
[----:B0-----:R-:W-:-:S07]  /*0640*/  IMAD.WIDE.U32 R14, R36, 0x10, R14 ;  /* 0x00000010240e7825 */ /* 0x001fce00078e000e */
[----:B------:R-:W0:Y:S01]  /*0650*/  LDC.64 R24, c[0x0][0x3e0] ;  /* 0x0000f800ff187b82 */ /* 0x000e220000000a00 */
[----:B--2---:R-:W-:-:S04]  /*0660*/  IMAD.WIDE.U32 R12, R36, 0x10, R12 ;  /* 0x00000010240c7825 */ /* 0x004fc800078e000c */
[----:B---3--:R-:W-:Y:S01]  /*0670*/  IMAD.WIDE.U32 R2, R36, 0x10, R10 ;  /* 0x0000001024027825 */ /* 0x008fe200078e000a */
[----:B-1----:R-:W-:Y:S02]  /*0680*/  SHF.L.U64.HI R27, R26, 0x2, R27 ;  /* 0x000000021a1b7819 */ /* 0x002fe4000001021b */
[----:B0-----:R-:W-:-:S07]  /*0690*/  SHF.L.U64.HI R25, R24, 0x2, R25 ;  /* 0x0000000218197819 */ /* 0x001fce0000010219 */
.L_x_4612:
        /* <DEDUP_REMOVED lines=15> */
[C---:B------:R-:W-:Y:S02]  /*0790*/  PRMT R50, R6.reuse, 0x7632, R50 ;  /* 0x0000763206327816 */ /* 0x040fe40000000032 */
[----:B------:R-:W-:Y:S02]  /*07a0*/  SHF.L.U32 R52, R6, 0x10, RZ ;  /* 0x0000001006347819 */ /* 0x000fe400000006ff */
[----:B------:R-:W-:Y:S02]  /*07b0*/  SHF.L.U32 R8, R8, 0x10, RZ ;  /* 0x0000001008087819 */ /* 0x000fe400000006ff */
[----:B------:R-:W-:Y:S02]  /*07c0*/  SHF.L.U32 R10, R10, 0x10, RZ ;  /* 0x000000100a0a7819 */ /* 0x000fe400000006ff */
[C---:B------:R-:W-:Y:S01]  /*07d0*/  PRMT R6, R9.reuse, 0x7632, R6 ;  /* 0x0000763209067816 */ /* 0x040fe20000000006 */
[--C-:B------:R-:W-:Y:S01]  /*07e0*/  FADD.FTZ R53, R8, R39.reuse ;  /* 0x0000002708357221 */ /* 0x100fe20000010000 */
[----:B------:R-:W-:Y:S01]  /*07f0*/  SHF.L.U32 R54, R9, 0x10, RZ ;  /* 0x0000001009367819 */ /* 0x000fe200000006ff */
[----:B------:R-:W-:Y:S01]  /*0800*/  FADD.FTZ R55, R10, R39 ;  /* 0x000000270a377221 */ /* 0x000fe20000010000 */
[----:B------:R-:W-:-:S02]  /*0810*/  PRMT R9, R11, 0x7632, R9 ;  /* 0x000076320b097816 */ /* 0x000fc40000000009 */
[----:B------:R-:W-:Y:S01]  /*0820*/  PRMT R45, R4, 0x7632, R45 ;  /* 0x00007632042d7816 */ /* 0x000fe2000000002d */
[--C-:B------:R-:W-:Y:S01]  /*0830*/  FADD.FTZ R54, R54, R39.reuse ;  /* 0x0000002736367221 */ /* 0x100fe20000010000 */
[----:B------:R-:W-:Y:S01]  /*0840*/  SHF.L.U32 R56, R11, 0x10, RZ ;  /* 0x000000100b387819 */ /* 0x000fe200000006ff */
[----:B------:R-:W-:Y:S01]  /*0850*/  FMUL.FTZ R63, R52, R55 ;  /* 0x00000037343f7220 */ /* 0x000fe20000410000 */
[----:B------:R-:W-:Y:S01]  /*0860*/  SHF.L.U32 R8, R5, 0x10, RZ ;  /* 0x0000001005087819 */ /* 0x000fe200000006ff */
[----:B------:R-:W-:Y:S01]  /*0870*/  FMUL.FTZ R62, R47, R54 ;  /* 0x000000362f3e7220 */ /* 0x000fe20000410000 */
        /* <DEDUP_REMOVED lines=20> */
.L_x_4590:
        /* <DEDUP_REMOVED lines=58> */
.L_x_4593:
[----:B------:R-:W-:Y:S05]  /*0d60*/  BSYNC.RECONVERGENT B0 ;  /* 0x0000000000007941 */ /* 0x000fea0003800200 */
.L_x_4592:
        /* <DEDUP_REMOVED lines=39> */
.L_x_4595:
[----:B------:R-:W-:Y:S05]  /*0fe0*/  BSYNC.RECONVERGENT B0 ;  /* 0x0000000000007941 */ /* 0x000fea0003800200 */
.L_x_4594:
        /* <DEDUP_REMOVED lines=39> */
.L_x_4597:
[----:B------:R-:W-:Y:S05]  /*1260*/  BSYNC.RECONVERGENT B0 ;  /* 0x0000000000007941 */ /* 0x000fea0003800200 */
.L_x_4596:
        /* <DEDUP_REMOVED lines=32> */
.L_x_4599:
[----:B------:R-:W-:Y:S05]  /*1470*/  BSYNC.RECONVERGENT B0 ;  /* 0x0000000000007941 */ /* 0x000fea0003800200 */
.L_x_4598:
        /* <DEDUP_REMOVED lines=32> */
.L_x_4601:
[----:B------:R-:W-:Y:S05]  /*1680*/  BSYNC.RECONVERGENT B0 ;  /* 0x0000000000007941 */ /* 0x000fea0003800200 */
.L_x_4600:
        /* <DEDUP_REMOVED lines=32> */
.L_x_4603:
[----:B------:R-:W-:Y:S05]  /*1890*/  BSYNC.RECONVERGENT B0 ;  /* 0x0000000000007941 */ /* 0x000fea0003800200 */
.L_x_4602:
        /* <DEDUP_REMOVED lines=32> */
.L_x_4605:
[----:B------:R-:W-:Y:S05]  /*1aa0*/  BSYNC.RECONVERGENT B0 ;  /* 0x0000000000007941 */ /* 0x000fea0003800200 */
.L_x_4604:
        /* <DEDUP_REMOVED lines=32> */
.L_x_4607:
[----:B------:R-:W-:Y:S05]  /*1cb0*/  BSYNC.RECONVERGENT B0 ;  /* 0x0000000000007941 */ /* 0x000fea0003800200 */
.L_x_4606:
        /* <DEDUP_REMOVED lines=8> */
.L_x_4591:
        /* <DEDUP_REMOVED lines=28> */
.L_x_4611:
        /* <DEDUP_REMOVED lines=109> */
.L_x_4610:
[----:B------:R-:W-:Y:S05]  /*25d0*/  BSYNC.RECONVERGENT B0 ;  /* 0x0000000000007941 */ /* 0x000fea0003800200 */
.L_x_4609:
        /* <DEDUP_REMOVED lines=22> */
.L_x_4608:
[----:B------:R-:W-:Y:S01]  /*2740*/  BAR.SYNC.DEFER_BLOCKING 0x0 ;  /* 0x0000000000007b1d */ /* 0x000fe20000010000 */
[----:B------:R-:W-:-:S04]  /*2750*/  SHF.L.U32 R53, R28, 0x8, RZ ;  /* 0x000000081c357819 */ /* 0x000fc800000006ff */
[C---:B------:R-:W-:Y:S01]  /*2760*/  IADD3 R7, P0, PT, R53.reuse, R20, RZ ;  /* 0x0000001435077210 */ /* 0x040fe20007f1e0ff */
[----:B------:R-:W1:Y:S01]  /*2770*/  LDCU UR4, c[0x0][0x394] ;  /* 0x00007280ff0477ac */ /* 0x000e620008000800 */
[----:B--2---:R-:W-:Y:S02]  /*2780*/  IADD3 R5, P1, PT, R53, R18, RZ ;  /* 0x0000001235057210 */ /* 0x004fe40007f3e0ff */
[----:B------:R-:W-:Y:S02]  /*2790*/  IADD3.X R6, PT, PT, RZ, R31, RZ, P0, !PT ;  /* 0x0000001fff067210 */ /* 0x000fe400007fe4ff */
[----:B------:R-:W-:Y:S02]  /*27a0*/  IADD3.X R4, PT, PT, RZ, R30, RZ, P1, !PT ;  /* 0x0000001eff047210 */ /* 0x000fe40000ffe4ff */
[----:B------:R-:W-:Y:S02]  /*27b0*/  LEA R58, P0, R7, R14, 0x1 ;  /* 0x0000000e073a7211 */ /* 0x000fe400078008ff */
[----:B0-----:R-:W-:-:S02]  /*27c0*/  LEA R8, P1, R5, R12, 0x1 ;  /* 0x0000000c05087211 */ /* 0x001fc400078208ff */
        /* <DEDUP_REMOVED lines=10> */
[----:B------:R-:W-:Y:S01]  /*2870*/  IADD3 R28, PT, PT, R28, 0x1, RZ ;  /* 0x000000011c1c7810 */ /* 0x000fe20007ffe0ff */
[----:B------:R-:W-:Y:S01]  /*2880*/  BAR.SYNC.DEFER_BLOCKING 0x0 ;  /* 0x0000000000007b1d */ /* 0x000fe20000010000 */
[----:B------:R-:W-:-:S02]  /*2890*/  IADD3 R42, P1, PT, R42, 0x200, RZ ;  /* 0x000002002a2a7810 */ /* 0x000fc40007f3e0ff */
[----:B------:R-:W-:Y:S02]  /*28a0*/  IADD3 R44, P2, PT, R44, 0x200, RZ ;  /* 0x000002002c2c7810 */ /* 0x000fe40007f5e0ff */
[----:B------:R-:W-:Y:S02]  /*28b0*/  IADD3.X R23, PT, PT, RZ, R23, RZ, P1, !PT ;  /* 0x00000017ff177210 */ /* 0x000fe40000ffe4ff */
[----:B------:R-:W-:Y:S02]  /*28c0*/  IADD3.X R41, PT, PT, RZ, R41, RZ, P2, !PT ;  /* 0x00000029ff297210 */ /* 0x000fe400017fe4ff */
[----:B--2---:R-:W-:Y:S02]  /*28d0*/  SHF.L.U32 R54, R10, 0x10, RZ ;  /* 0x000000100a367819 */ /* 0x004fe400000006ff */
[----:B------:R-:W-:Y:S02]  /*28e0*/  PRMT R10, R9, 0x7632, R10 ;  /* 0x00007632090a7816 */ /* 0x000fe4000000000a */
[C---:B0-----:R-:W-:Y:S01]  /*28f0*/  SHF.L.U32 R4, R11.reuse, 0x10, RZ ;  /* 0x000000100b047819 */ /* 0x041fe200000006ff */
[----:B------:R-:W-:Y:S01]  /*2900*/  FMUL.FTZ R58, R54, -1.4426950216293334961 ;  /* 0xbfb8aa3b363a7820 */ /* 0x000fe20000410000 */
[----:B------:R-:W-:-:S02]  /*2910*/  PRMT R11, R11, 0x7632, R11 ;  /* 0x000076320b0b7816 */ /* 0x000fc4000000000b */
[----:B------:R-:W-:Y:S01]  /*2920*/  SHF.L.U32 R56, R8, 0x10, RZ ;  /* 0x0000001008387819 */ /* 0x000fe200000006ff */
[----:B------:R-:W-:Y:S01]  /*2930*/  FMUL.FTZ R59, R4, -1.4426950216293334961 ;  /* 0xbfb8aa3b043b7820 */ /* 0x000fe20000410000 */
[----:B------:R-:W-:Y:S01]  /*2940*/  PRMT R6, R10, 0x7632, R6 ;  /* 0x000076320a067816 */ /* 0x000fe20000000006 */
[----:B------:R-:W0:Y:S01]  /*2950*/  MUFU.EX2 R58, R58 ;  /* 0x0000003a003a7308 */ /* 0x000e220000000800 */
[----:B------:R-:W-:Y:S01]  /*2960*/  PRMT R57, R8, 0x7632, R57 ;  /* 0x0000763208397816 */ /* 0x000fe20000000039 */
[----:B------:R-:W-:Y:S01]  /*2970*/  FMUL.FTZ R60, R56, -1.4426950216293334961 ;  /* 0xbfb8aa3b383c7820 */ /* 0x000fe20000410000 */
[----:B------:R-:W-:Y:S01]  /*2980*/  SHF.L.U32 R62, R11, 0x10, RZ ;  /* 0x000000100b3e7819 */ /* 0x000fe200000006ff */
[----:B------:R-:W2:Y:S01]  /*2990*/  MUFU.EX2 R59, R59 ;  /* 0x0000003b003b7308 */ /* 0x000ea20000000800 */
[----:B------:R-:W-:Y:S02]  /*29a0*/  SHF.L.U32 R6, R6, 0x10, RZ ;  /* 0x0000001006067819 */ /* 0x000fe400000006ff */
        /* <DEDUP_REMOVED lines=8> */
[----:B0-----:R-:W-:Y:S01]  /*2a30*/  FADD.FTZ R58, R58, 1 ;  /* 0x3f8000003a3a7421 */ /* 0x001fe20000010000 */
[----:B------:R-:W-:Y:S01]  /*2a40*/  FMUL.FTZ R9, R7, -1.4426950216293334961 ;  /* 0xbfb8aa3b07097820 */ /* 0x000fe20000410000 */
[----:B------:R-:W0:Y:S01]  /*2a50*/  MUFU.EX2 R57, R11 ;  /* 0x0000000b00397308 */ /* 0x000e220000000800 */
[----:B--2---:R-:W-:-:S03]  /*2a60*/  FADD.FTZ R59, R59, 1 ;  /* 0x3f8000003b3b7421 */ /* 0x004fc60000010000 */
[----:B------:R-:W2:Y:S04]  /*2a70*/  MUFU.EX2 R63, R63 ;  /* 0x0000003f003f7308 */ /* 0x000ea80000000800 */
[----:B------:R-:W4:Y:S01]  /*2a80*/  MUFU.EX2 R61, R61 ;  /* 0x0000003d003d7308 */ /* 0x000f220000000800 */
[----:B---3--:R-:W-:-:S03]  /*2a90*/  FADD.FTZ R60, R60, 1 ;  /* 0x3f8000003c3c7421 */ /* 0x008fc60000010000 */
[----:B------:R-:W3:Y:S01]  /*2aa0*/  MUFU.EX2 R8, R8 ;  /* 0x0000000800087308 */ /* 0x000ee20000000800 */
[----:B0-----:R-:W-:-:S03]  /*2ab0*/  FADD.FTZ R57, R57, 1 ;  /* 0x3f80000039397421 */ /* 0x001fc60000010000 */
[----:B------:R-:W0:Y:S01]  /*2ac0*/  MUFU.EX2 R9, R9 ;  /* 0x0000000900097308 */ /* 0x000e220000000800 */
[----:B--2---:R-:W-:-:S03]  /*2ad0*/  FADD.FTZ R63, R63, 1 ;  /* 0x3f8000003f3f7421 */ /* 0x004fc60000010000 */
[----:B------:R-:W2:Y:S01]  /*2ae0*/  MUFU.RCP R65, R60 ;  /* 0x0000003c00417308 */ /* 0x000ea20000001000 */
[----:B----4-:R-:W-:Y:S01]  /*2af0*/  FADD.FTZ R61, R61, 1 ;  /* 0x3f8000003d3d7421 */ /* 0x010fe20000010000 */
[----:B---3--:R-:W-:-:S06]  /*2b00*/  FADD.FTZ R10, R8, 1 ;  /* 0x3f800000080a7421 */ /* 0x008fcc0000010000 */
[----:B------:R-:W-:Y:S01]  /*2b10*/  MUFU.RCP R67, R58 ;  /* 0x0000003a00437308 */ /* 0x000fe20000001000 */
[----:B0-----:R-:W-:Y:S01]  /*2b20*/  FADD.FTZ R11, R9, 1 ;  /* 0x3f800000090b7421 */ /* 0x001fe20000010000 */
[----:B------:R-:W-:Y:S02]  /*2b30*/  IADD3.X R9, PT, PT, RZ, R29, RZ, P0, !PT ;  /* 0x0000001dff097210 */ /* 0x000fe400007fe4ff */
[----:B------:R-:W-:-:S04]  /*2b40*/  LEA R8, P0, R53, R2, 0x1 ;  /* 0x0000000235087211 */ /* 0x000fc800078008ff */
[----:B------:R-:W0:Y:S01]  /*2b50*/  MUFU.RCP R59, R59 ;  /* 0x0000003b003b7308 */ /* 0x000e220000001000 */
[----:B------:R-:W-:Y:S01]  /*2b60*/  LEA.HI.X R9, R53, R3, R9, 0x1, P0 ;  /* 0x0000000335097211 */ /* 0x000fe200000f0c09 */
[----:B--2---:R-:W-:Y:S01]  /*2b70*/  FMUL.FTZ R56, R56, R65 ;  /* 0x0000004138387220 */ /* 0x004fe20000410000 */
[----:B-1----:R-:W-:-:S05]  /*2b80*/  ISETP.NE.AND P0, PT, R28, UR4, PT ;  /* 0x000000041c007c0c */ /* 0x002fca000bf05270 */
[----:B------:R-:W-:Y:S08]  /*2b90*/  MUFU.RCP R57, R57 ;  /* 0x0000003900397308 */ /* 0x000ff00000001000 */
[----:B------:R-:W1:Y:S01]  /*2ba0*/  MUFU.RCP R66, R61 ;  /* 0x0000003d00427308 */ /* 0x000e620000001000 */
[----:B0-----:R-:W-:Y:S01]  /*2bb0*/  FMUL.FTZ R58, R4, R59 ;  /* 0x0000003b043a7220 */ /* 0x001fe20000410000 */
[----:B------:R-:W-:-:S03]  /*2bc0*/  FMUL.FTZ R4, R56, R51 ;  /* 0x0000003338047220 */ /* 0x000fc60000410000 */
[----:B------:R-:W-:-:S03]  /*2bd0*/  FMUL.FTZ R58, R58, R49 ;  /* 0x000000313a3a7220 */ /* 0x000fc60000410000 */
[----:B------:R1:W0:Y:S08]  /*2be0*/  MUFU.RCP R64, R10 ;  /* 0x0000000a00407308 */ /* 0x0002300000001000 */
[----:B------:R2:W3:Y:S01]  /*2bf0*/  MUFU.RCP R68, R11 ;  /* 0x0000000b00447308 */ /* 0x0004e20000001000 */
[----:B-1----:R-:W-:-:S04]  /*2c00*/  FMUL.FTZ R10, R55, R66 ;  /* 0x00000042370a7220 */ /* 0x002fc80000410000 */
[----:B------:R-:W-:-:S03]  /*2c10*/  FMUL.FTZ R10, R10, R47 ;  /* 0x0000002f0a0a7220 */ /* 0x000fc60000410000 */
[----:B------:R-:W1:Y:S01]  /*2c20*/  MUFU.RCP R63, R63 ;  /* 0x0000003f003f7308 */ /* 0x000e620000001000 */
[----:B--2---:R-:W-:Y:S01]  /*2c30*/  FMUL.FTZ R11, R54, R67 ;  /* 0x00000043360b7220 */ /* 0x004fe20000410000 */
[----:B------:R-:W-:Y:S01]  /*2c40*/  FMUL.FTZ R54, R6, R57 ;  /* 0x0000003906367220 */ /* 0x000fe20000410000 */
[----:B0-----:R-:W-:Y:S02]  /*2c50*/  FMUL.FTZ R5, R5, R64 ;  /* 0x0000004005057220 */ /* 0x001fe40000410000 */
[----:B------:R-:W-:Y:S01]  /*2c60*/  FMUL.FTZ R6, R11, R52 ;  /* 0x000000340b067220 */ /* 0x000fe20000410000 */
[----:B------:R-:W-:Y:S01]  /*2c70*/  FMUL.FTZ R49, R54, R45 ;  /* 0x0000002d36317220 */ /* 0x000fe20000410000 */
[----:B------:R-:W-:Y:S01]  /*2c80*/  FMUL.FTZ R11, R5, R46 ;  /* 0x0000002e050b7220 */ /* 0x000fe20000410000 */
[----:B---3--:R-:W-:-:S03]  /*2c90*/  FMUL.FTZ R7, R7, R68 ;  /* 0x0000004407077220 */ /* 0x008fc60000410000 */
[----:B------:R-:W-:Y:S02]  /*2ca0*/  F2FP.BF16.F32.PACK_AB R6, R49, R6 ;  /* 0x000000063106723e */ /* 0x000fe400000010ff */
[----:B------:R-:W-:Y:S01]  /*2cb0*/  F2FP.BF16.F32.PACK_AB R4, R11, R4 ;  /* 0x000000040b04723e */ /* 0x000fe200000010ff */
[----:B------:R-:W-:Y:S01]  /*2cc0*/  FMUL.FTZ R45, R7, R48 ;  /* 0x00000030072d7220 */ /* 0x000fe20000410000 */
[----:B-1----:R-:W-:-:S04]  /*2cd0*/  FMUL.FTZ R51, R62, R63 ;  /* 0x0000003f3e337220 */ /* 0x002fc80000410000 */
[----:B------:R-:W-:Y:S01]  /*2ce0*/  F2FP.BF16.F32.PACK_AB R5, R45, R10 ;  /* 0x0000000a2d05723e */ /* 0x000fe200000010ff */
[----:B------:R-:W-:-:S05]  /*2cf0*/  FMUL.FTZ R51, R51, R50 ;  /* 0x0000003233337220 */ /* 0x000fca0000410000 */
[----:B------:R-:W-:-:S05]  /*2d00*/  F2FP.BF16.F32.PACK_AB R7, R51, R58 ;  /* 0x0000003a3307723e */ /* 0x000fca00000010ff */
[----:B------:R0:W-:Y:S01]  /*2d10*/  STG.E.128 desc[UR16][R8.64], R4 ;  /* 0x0000000408007986 */ /* 0x0001e2000c101d10 */
[----:B------:R-:W-:Y:S05]  /*2d20*/  @P0 BRA `(.L_x_4612) ;  /* 0xffffffd8005c0947 */ /* 0x000fea000383ffff */
[----:B------:R-:W-:Y:S05]  /*2d30*/  EXIT ;  /* 0x000000000000794d */ /* 0x000fea0003800000 */
.L_x_4613:
        /* <DEDUP_REMOVED lines=12> */
.L_x_5135:


//--------------------- .text._Z25selective_scan_fwd_kernelI32Selective_Scan_fwd_kernel_traitsILi32ELi8ELi1ELb1ELb0ELb1ELb0EN3c108BFloat16EfEEv13SSMParamsBase --------------------------
	.section	.text._Z25selective_scan_fwd_kernelI32Selective_Scan_fwd_kernel_traitsILi32ELi8ELi1ELb1ELb0ELb1ELb0EN3c108BFloat16EfEEv13SSMParamsBase,"ax",@progbits
	.align	128
        .global         _Z25selective_scan_fwd_kernelI32Selective_Scan_fwd_kernel_traitsILi32ELi8ELi1ELb1ELb0ELb1ELb0EN3c108BFloat16EfEEv13SSMParamsBase
        .type           _Z25selective_scan_fwd_kernelI32Selective_Scan_fwd_kernel_traitsILi32ELi8ELi1ELb1ELb0ELb1ELb0EN3c108BFloat16EfEEv13SSMParamsBase,@function
        .size           _Z25selective_scan_fwd_kernelI32Selective_Scan_fwd_kernel_traitsILi32ELi8ELi1ELb1ELb0ELb1ELb0EN3c108BFloat16EfEEv13SSMParamsBase,(.L_x_5136 - _Z25selective_scan_fwd_kernelI32Selective_Scan_fwd_kernel_traitsILi32ELi8ELi1ELb1ELb0ELb1ELb0EN3c108BFloat16EfEEv13SSMParamsBase)
        .other          _Z25selective_scan_fwd_kernelI32Selective_Scan_fwd_kernel_traitsILi32ELi8ELi1ELb1ELb0ELb1ELb0EN3c108BFloat16EfEEv13SSMParamsBase,@"STO_CUDA_ENTRY STV_DEFAULT"
_Z25selective_scan_fwd_kernelI32Selective_Scan_fwd_kernel_traitsILi32ELi8ELi1ELb1ELb0ELb1ELb0EN3c108BFloat16EfEEv13SSMParamsBase:
.text._Z25selective_scan_fwd_kernelI32Selective_Scan_fwd_kernel_traitsILi32ELi8ELi1ELb1ELb0ELb1ELb0EN3c108BFloat16EfEEv13SSMParamsBase:
        /* <DEDUP_REMOVED lines=22> */
[C---:B------:R-:W-:Y:S01]  /*0160*/  @P0 LEA.HI.X R3, R0.reuse, R3, RZ, 0x2, P2 ;  /* 0x0000000300030211 */ /* 0x040fe200010f14ff */
[----:B0-----:R-:W-:Y:S02]  /*0170*/  UIMAD.WIDE.U32 UR4, UR18, UR8, URZ ;  /* 0x00000008120472a5 */ /* 0x001fe4000f8e00ff */
[----:B------:R-:W-:Y:S01]  /*0180*/  UIMAD.WIDE.U32 UR6, UR18, UR12, URZ ;  /* 0x0000000c120672a5 */ /* 0x000fe2000f8e00ff */
[----:B----4-:R-:W-:Y:S01]  /*0190*/  ISETP.GE.AND P4, PT, R23, 0x1, PT ;  /* 0x000000011700780c */ /* 0x010fe20003f86270 */
[----:B------:R0:W5:Y:S01]  /*01a0*/  @P0 LDG.E R32, desc[UR16][R2.64] ;  /* 0x0000001002200981 */ /* 0x000162000c1e1900 */
[----:B------:R-:W-:-:S02]  /*01b0*/  @P1 LEA R4, P3, R0, R4, 0x2 ;  /* 0x0000000400041211 */ /* 0x000fc400078610ff */
[----:B--2---:R-:W-:Y:S01]  /*01c0*/  IADD3 R6, PT, PT, R8, 0xffffffe, RZ ;  /* 0x0ffffffe08067810 */ /* 0x004fe20007ffe0ff */
[----:B------:R-:W-:Y:S01]  /*01d0*/  UIMAD UR8, UR18, UR9, UR5 ;  /* 0x00000009120872a4 */ /* 0x000fe2000f8e0205 */
[C---:B------:R-:W-:Y:S02]  /*01e0*/  @P1 LEA.HI.X R5, R0.reuse, R5, RZ, 0x2, P3 ;  /* 0x0000000500051211 */ /* 0x040fe400018f14ff */
[----:B------:R2:W0:Y:S01]  /*01f0*/  F2I.FTZ.U32.TRUNC.NTZ R7, R6 ;  /* 0x0000000600077305 */ /* 0x000422000021f000 */
[----:B------:R-:W-:Y:S02]  /*0200*/  LOP3.LUT R8, R0, R11, RZ, 0x3c, !PT ;  /* 0x0000000b00087212 */ /* 0x000fe400078e3cff */
[----:B------:R4:W5:Y:S01]  /*0210*/  @P1 LDG.E R30, desc[UR16][R4.64] ;  /* 0x00000010041e1981 */ /* 0x000962000c1e1900 */
[----:B--2---:R-:W-:Y:S01]  /*0220*/  HFMA2 R6, -RZ, RZ, 0, 0 ;  /* 0x00000000ff067431 */ /* 0x004fe200000001ff */
[----:B0-----:R-:W-:-:S05]  /*0230*/  IADD3 R2, PT, PT, RZ, -R7, RZ ;  /* 0x80000007ff027210 */ /* 0x001fca0007ffe0ff */
[----:B------:R-:W-:Y:S01]  /*0240*/  IMAD R3, R2, R9, RZ ;  /* 0x0000000902037224 */ /* 0x000fe200078e02ff */
[----:B------:R-:W-:-:S03]  /*0250*/  IABS R2, R0 ;  /* 0x0000000000027213 */ /* 0x000fc60000000000 */
[----:B------:R-:W-:-:S06]  /*0260*/  IMAD.HI.U32 R7, R7, R3, R6 ;  /* 0x0000000307077227 */ /* 0x000fcc00078e0006 */
[----:B------:R-:W-:-:S05]  /*0270*/  IMAD.HI.U32 R7, R7, R2, RZ ;  /* 0x0000000207077227 */ /* 0x000fca00078e00ff */
[----:B------:R-:W-:-:S05]  /*0280*/  IADD3 R6, PT, PT, -R7, RZ, RZ ;  /* 0x000000ff07067210 */ /* 0x000fca0007ffe1ff */
[----:B------:R-:W-:-:S05]  /*0290*/  IMAD R6, R9, R6, R2 ;  /* 0x0000000609067224 */ /* 0x000fca00078e0202 */
[----:B------:R-:W-:Y:S02]  /*02a0*/  ISETP.GT.U32.AND P2, PT, R9, R6, PT ;  /* 0x000000060900720c */ /* 0x000fe40003f44070 */
[----:B------:R-:W-:Y:S01]  /*02b0*/  MOV R2, UR4 ;  /* 0x0000000400027c02 */ /* 0x000fe20008000f00 */
[----:B------:R-:W-:Y:S01]  /*02c0*/  UIMAD UR4, UR18, UR13, UR7 ;  /* 0x0000000d120472a4 */ /* 0x000fe2000f8e0207 */
[----:B------:R-:W-:Y:S02]  /*02d0*/  MOV R3, UR5 ;  /* 0x0000000500037c02 */ /* 0x000fe40008000f00 */
[----:B----4-:R-:W-:Y:S02]  /*02e0*/  MOV R4, UR6 ;  /* 0x0000000600047c02 */ /* 0x010fe40008000f00 */
[----:B------:R-:W-:Y:S01]  /*02f0*/  MOV R5, UR7 ;  /* 0x0000000700057c02 */ /* 0x000fe20008000f00 */
[----:B------:R-:W0:Y:S01]  /*0300*/  LDCU.64 UR6, c[0x0][0x3d0] ;  /* 0x00007a00ff0677ac */ /* 0x000e220008000a00 */
[----:B------:R-:W-:-:S02]  /*0310*/  MOV R3, UR8 ;  /* 0x0000000800037c02 */ /* 0x000fc40008000f00 */
[----:B------:R-:W-:Y:S02]  /*0320*/  MOV R5, UR4 ;  /* 0x0000000400057c02 */ /* 0x000fe40008000f00 */
[-C--:B------:R-:W-:Y:S01]  /*0330*/  @!P2 IADD3 R6, PT, PT, R6, -R9.reuse, RZ ;  /* 0x800000090606a210 */ /* 0x080fe20007ffe0ff */
[----:B------:R-:W-:Y:S01]  /*0340*/  @!P2 VIADD R7, R7, 0x1 ;  /* 0x000000010707a836 */ /* 0x000fe20000000000 */
[----:B------:R-:W-:Y:S02]  /*0350*/  ISETP.GE.AND P3, PT, R8, RZ, PT ;  /* 0x000000ff0800720c */ /* 0x000fe40003f66270 */
[----:B------:R-:W-:Y:S02]  /*0360*/  ISETP.GE.U32.AND P0, PT, R6, R9, PT ;  /* 0x000000090600720c */ /* 0x000fe40003f06070 */
[----:B------:R-:W-:Y:S01]  /*0370*/  ISETP.NE.AND P1, PT, R11, RZ, PT ;  /* 0x000000ff0b00720c */ /* 0x000fe20003f25270 */
[----:B01-3--:R-:W-:-:S12]  /*0380*/  @!P4 EXIT ;  /* 0x000000000000c94d */ /* 0x00bfd80003800000 */
[----:B------:R-:W0:Y:S01]  /*0390*/  LDC.64 R14, c[0x0][0x428] ;  /* 0x00010a00ff0e7b82 */ /* 0x000e220000000a00 */
[----:B------:R-:W-:Y:S01]  /*03a0*/  @P0 IADD3 R7, PT, PT, R7, 0x1, RZ ;  /* 0x0000000107070810 */ /* 0x000fe20007ffe0ff */
[C---:B------:R-:W-:Y:S01]  /*03b0*/  IMAD.WIDE.U32 R2, R0.reuse, UR10, R2 ;  /* 0x0000000a00027c25 */ /* 0x040fe2000f8e0002 */
[----:B------:R-:W-:Y:S01]  /*03c0*/  UIMAD.WIDE.U32 UR4, UR18, UR6, URZ ;  /* 0x00000006120472a5 */ /* 0x000fe2000f8e00ff */
[----:B------:R-:W1:Y:S01]  /*03d0*/  S2R R31, SR_TID.X ;  /* 0x00000000001f7919 */ /* 0x000e620000002100 */
[----:B------:R-:W-:Y:S01]  /*03e0*/  MOV R8, R7 ;  /* 0x0000000700087202 */ /* 0x000fe20000000f00 */
[----:B------:R-:W-:Y:S01]  /*03f0*/  IMAD R35, R0, UR11, R3 ;  /* 0x0000000b00237c24 */ /* 0x000fe2000f8e0203 */
[----:B------:R-:W-:Y:S01]  /*0400*/  UIMAD UR5, UR18, UR7, UR5 ;  /* 0x00000007120572a4 */ /* 0x000fe2000f8e0205 */
[----:B------:R-:W2:Y:S01]  /*0410*/  LDC.64 R20, c[0x0][0x450] ;  /* 0x00011400ff147b82 */ /* 0x000ea20000000a00 */
[----:B------:R-:W-:Y:S01]  /*0420*/  @!P3 IADD3 R8, PT, PT, -R8, RZ, RZ ;  /* 0x000000ff0808b210 */ /* 0x000fe20007ffe1ff */
[----:B------:R-:W-:Y:S01]  /*0430*/  IMAD.WIDE.U32 R4, R0, UR14, R4 ;  /* 0x0000000e00047c25 */ /* 0x000fe2000f8e0004 */
[----:B------:R-:W-:Y:S01]  /*0440*/  @!P1 LOP3.LUT R8, RZ, R11, RZ, 0x33, !PT ;  /* 0x0000000bff089212 */ /* 0x000fe200078e33ff */
[----:B------:R-:W3:Y:S01]  /*0450*/  LDCU.64 UR6, c[0x0][0x3b8] ;  /* 0x00007700ff0677ac */ /* 0x000ee20008000a00 */
[----:B------:R-:W-:Y:S01]  /*0460*/  LEA R38, P0, R2, R38, 0x1 ;  /* 0x0000002602267211 */ /* 0x000fe200078008ff */
[----:B------:R-:W-:Y:S01]  /*0470*/  IMAD R33, R0, UR15, R5 ;  /* 0x0000000f00217c24 */ /* 0x000fe2000f8e0205 */
[----:B------:R-:W-:Y:S01]  /*0480*/  SHF.R.S32.HI R3, RZ, 0x1f, R8 ;  /* 0x0000001fff037819 */ /* 0x000fe20000011408 */
[----:B------:R-:W4:Y:S01]  /*0490*/  LDC.64 R36, c[0x0][0x468] ;  /* 0x00011a00ff247b82 */ /* 0x000f220000000a00 */
[----:B------:R-:W-:Y:S01]  /*04a0*/  LEA.HI.X R35, R2, R39, R35, 0x1, P0 ;  /* 0x0000002702237211 */ /* 0x000fe200000f0c23 */
[----:B------:R-:W0:Y:S02]  /*04b0*/  LDCU.U8 UR9, c[0x0][0x39e] ;  /* 0x000073c0ff0977ac */ /* 0x000e240008000000 */
[----:B------:R-:W-:-:S04]  /*04c0*/  IMAD R3, R3, R12, RZ ;  /* 0x0000000c03037224 */ /* 0x000fc800078e02ff */
[----:B------:R-:W1:Y:S01]  /*04d0*/  LDC.64 R28, c[0x0][0x3a0] ;  /* 0x0000e800ff1c7b82 */ /* 0x000e620000000a00 */
[----:B0-----:R-:W-:-:S04]  /*04e0*/  IMAD.WIDE.U32 R6, R0, R14, RZ ;  /* 0x0000000e00067225 */ /* 0x001fc800078e00ff */
[----:B------:R-:W-:Y:S02]  /*04f0*/  IMAD R5, R8, R13, R3 ;  /* 0x0000000d08057224 */ /* 0x000fe400078e0203 */
[----:B------:R-:W-:Y:S01]  /*0500*/  IMAD R7, R0, R15, R7 ;  /* 0x0000000f00077224 */ /* 0x000fe200078e0207 */
[----:B------:R-:W0:Y:S01]  /*0510*/  LDC R11, c[0x0][0x384] ;  /* 0x0000e100ff0b7b82 */ /* 0x000e220000000800 */
[----:B------:R-:W-:Y:S01]  /*0520*/  IMAD.WIDE.U32 R2, R8, R12, UR4 ;  /* 0x0000000408027e25 */ /* 0x000fe2000f8e000c */
[----:B------:R-:W1:Y:S02]  /*0530*/  LDCU UR4, c[0x0][0x38c] ;  /* 0x00007180ff0477ac */ /* 0x000e640008000800 */
[----:B--2---:R-:W-:-:S04]  /*0540*/  LEA R34, P1, R2, R20, 0x1 ;  /* 0x0000001402227211 */ /* 0x004fc800078208ff */
[----:B------:R-:W2:Y:S01]  /*0550*/  LDC.64 R40, c[0x0][0x448] ;  /* 0x00011200ff287b82 */ /* 0x000ea20000000a00 */
[----:B------:R-:W-:Y:S02]  /*0560*/  IADD3 R10, PT, PT, R3, R5, RZ ;  /* 0x00000005030a7210 */ /* 0x000fe40007ffe0ff */
[----:B----4-:R-:W-:Y:S02]  /*0570*/  LEA R36, P0, R4, R36, 0x1 ;  /* 0x0000002404247211 */ /* 0x010fe400078008ff */
[----:B------:R-:W-:Y:S01]  /*0580*/  LEA.HI.X R10, R2, R21, R10, 0x1, P1 ;  /* 0x00000015020a7211 */ /* 0x000fe200008f0c0a */
[----:B---3--:R-:W-:Y:S01]  /*0590*/  IMAD.WIDE.U32 R2, R0, UR6, RZ ;  /* 0x0000000600027c25 */ /* 0x008fe2000f8e00ff */
[----:B------:R-:W-:Y:S01]  /*05a0*/  LEA.HI.X R33, R4, R37, R33, 0x1, P0 ;  /* 0x0000002504217211 */ /* 0x000fe200000f0c21 */
[----:B------:R-:W3:Y:S02]  /*05b0*/  LDC.64 R24, c[0x0][0x420] ;  /* 0x00010800ff187b82 */ /* 0x000ee40000000a00 */
[----:B-1----:R-:W-:Y:S01]  /*05c0*/  IMAD.WIDE.U32 R26, R0, R28, RZ ;  /* 0x0000001c001a7225 */ /* 0x002fe200078e00ff */
[----:B------:R-:W-:-:S03]  /*05d0*/  UISETP.LT.AND UP0, UPT, UR4, 0x1, UPT ;  /* 0x000000010400788c */ /* 0x000fc6000bf01270 */
[C---:B------:R-:W-:Y:S02]  /*05e0*/  IMAD R5, R0.reuse, R29, R27 ;  /* 0x0000001d00057224 */ /* 0x040fe400078e021b */
[----:B------:R-:W1:Y:S01]  /*05f0*/  LDC.64 R42, c[0x0][0x440] ;  /* 0x00011000ff2a7b82 */ /* 0x000e620000000a00 */
[----:B0-----:R-:W-:Y:S02]  /*0600*/  IMAD R4, R11, UR18, R0 ;  /* 0x000000120b047c24 */ /* 0x001fe4000f8e0200 */
[----:B------:R-:W-:Y:S02]  /*0610*/  IMAD R27, R0, UR7, R3 ;  /* 0x00000007001b7c24 */ /* 0x000fe4000f8e0203 */
[----:B------:R-:W-:-:S03]  /*0620*/  IMAD R0, R4, R23, RZ ;  /* 0x0000001704007224 */ /* 0x000fc600078e02ff */
[----:B------:R-:W0:Y:S01]  /*0630*/  LDC.64 R14, c[0x0][0x3a8] ;  /* 0x0000ea00ff0e7b82 */ /* 0x000e220000000a00 */
[----:B--2---:R-:W-:Y:S01]  /*0640*/  LEA R29, P0, R2, R40, 0x2 ;  /* 0x00000028021d7211 */ /* 0x004fe200078010ff */
[----:B------:R-:W-:Y:S01]  /*0650*/  IMAD R0, R0, UR4, RZ ;  /* 0x0000000400007c24 */ /* 0x000fe2000f8e02ff */
[----:B------:R-:W-:Y:S02]  /*0660*/  USEL UR4, UR4, 0x1, !UP0 ;  /* 0x0000000104047887 */ /* 0x000fe4000c000000 */
[----:B------:R-:W-:Y:S02]  /*0670*/  LEA.HI.X R27, R2, R41, R27, 0x2, P0 ;  /* 0x00000029021b7211 */ /* 0x000fe400000f141b */
[----:B------:R-:W-:Y:S01]  /*0680*/  UIADD3 UR6, UPT, UPT, -UR4, URZ, URZ ;  /* 0x000000ff04067290 */ /* 0x000fe2000fffe1ff */
[----:B------:R-:W2:Y:S01]  /*0690*/  LDC.64 R8, c[0x0][0x478] ;  /* 0x00011e00ff087b82 */ /* 0x000ea20000000a00 */
[----:B---3--:R-:W-:-:S04]  /*06a0*/  IMAD.WIDE.U32 R12, R24, UR18, R6 ;  /* 0x00000012180c7c25 */ /* 0x008fc8000f8e0006 */
[----:B------:R-:W-:Y:S01]  /*06b0*/  IMAD R24, R25, UR18, R13 ;  /* 0x0000001219187c24 */ /* 0x000fe2000f8e020d */
[----:B------:R-:W-:Y:S02]  /*06c0*/  MOV R25, RZ ;  /* 0x000000ff00197202 */ /* 0x000fe40000000f00 */
[----:B------:R-:W3:Y:S01]  /*06d0*/  LDC.64 R18, c[0x0][0x3e0] ;  /* 0x0000f800ff127b82 */ /* 0x000ee20000000a00 */
[----:B-1----:R-:W-:-:S04]  /*06e0*/  LEA R28, P1, R26, R42, 0x2 ;  /* 0x0000002a1a1c7211 */ /* 0x002fc800078210ff */
[----:B------:R-:W-:-:S03]  /*06f0*/  LEA.HI.X R26, R26, R43, R5, 0x2, P1 ;  /* 0x0000002b1a1a7211 */ /* 0x000fc600008f1405 */
[----:B------:R-:W1:Y:S01]  /*0700*/  LDC.64 R16, c[0x0][0x3c0] ;  /* 0x0000f000ff107b82 */ /* 0x000e620000000a00 */
[----:B0-----:R-:W-:Y:S02]  /*0710*/  SHF.L.U64.HI R37, R14, 0x2, R15 ;  /* 0x000000020e257819 */ /* 0x001fe4000001020f */
[----:B------:R-:W-:Y:S01]  /*0720*/  MOV R15, R10 ;  /* 0x0000000a000f7202 */ /* 0x000fe20000000f00 */
[----:B--2---:R-:W-:Y:S01]  /*0730*/  IMAD.WIDE.U32 R2, R31, 0x10, R8 ;  /* 0x000000101f027825 */ /* 0x004fe200078e0008 */
[----:B---3--:R-:W-:Y:S02]  /*0740*/  SHF.L.U64.HI R19, R18, 0x1, R19 ;  /* 0x0000000112137819 */ /* 0x008fe40000010213 */
[----:B-1----:R-:W-:-:S07]  /*0750*/  SHF.L.U64.HI R17, R16, 0x2, R17 ;  /* 0x0000000210117819 */ /* 0x002fce0000010211 */
.L_x_4636:
[----:B------:R-:W-:Y:S01]  /*0760*/  BAR.SYNC.DEFER_BLOCKING 0x0 ;  /* 0x0000000000007b1d */ /* 0x000fe20000010000 */
[----:B------:R-:W-:Y:S02]  /*0770*/  MOV R39, R35 ;  /* 0x0000002300277202 */ /* 0x000fe40000000f00 */
[----:B-1----:R-:W-:Y:S02]  /*0780*/  MOV R6, R36 ;  /* 0x0000002400067202 */ /* 0x002fe40000000f00 */
        /* <DEDUP_REMOVED lines=8> */
[----:B------:R-:W-:Y:S01]  /*0810*/  SHF.L.U32 R21, R5, 0x10, RZ ;  /* 0x0000001005157819 */ /* 0x000fe200000006ff */
[C---:B------:R-:W-:Y:S01]  /*0820*/  IMAD.U32 R5, R7.reuse, 0x10000, RZ ;  /* 0x0001000007057824 */ /* 0x040fe200078e00ff */
[----:B------:R-:W-:Y:S02]  /*0830*/  PRMT R63, R7, 0x7632, R63 ;  /* 0x00007632073f7816 */ /* 0x000fe4000000003f */
[C---:B------:R-:W-:Y:S02]  /*0840*/  PRMT R22, R6.reuse, 0x7632, R22 ;  /* 0x0000763206167816 */ /* 0x040fe40000000016 */
[----:B------:R-:W-:Y:S02]  /*0850*/  SHF.L.U32 R58, R6, 0x10, RZ ;  /* 0x00000010063a7819 */ /* 0x000fe400000006ff */
[----:B------:R-:W-:-:S02]  /*0860*/  PRMT R7, R9, 0x7632, R7 ;  /* 0x0000763209077816 */ /* 0x000fc40000000007 */
[C---:B------:R-:W-:Y:S02]  /*0870*/  PRMT R6, R8.reuse, 0x7632, R6 ;  /* 0x0000763208067816 */ /* 0x040fe40000000006 */
        /* <DEDUP_REMOVED lines=33> */
.L_x_4614:
[C---:B-----5:R-:W-:Y:S01]  /*0a90*/  IMAD.U32 R39, R8.reuse, 0x10000, RZ ;  /* 0x0001000008277824 */ /* 0x060fe200078e00ff */
[----:B------:R-:W-:Y:S01]  /*0aa0*/  SHF.L.U32 R21, R9, 0x10, RZ ;  /* 0x0000001009157819 */ /* 0x000fe200000006ff */
[----:B------:R-:W-:Y:S01]  /*0ab0*/  BSSY.RECONVERGENT B0, `(.L_x_4616) ;  /* 0x0000038000007945 */ /* 0x000fe20003800200 */
[----:B------:R-:W-:Y:S01]  /*0ac0*/  PRMT R8, R8, 0x7632, R8 ;  /* 0x0000763208087816 */ /* 0x000fe20000000008 */
[--C-:B------:R-:W-:Y:S01]  /*0ad0*/  FADD.FTZ R39, R39, R30.reuse ;  /* 0x0000001e27277221 */ /* 0x100fe20000010000 */
[----:B------:R-:W-:Y:S01]  /*0ae0*/  PRMT R9, R9, 0x7632, R9 ;  /* 0x0000763209097816 */ /* 0x000fe20000000009 */
[--C-:B------:R-:W-:Y:S01]  /*0af0*/  FADD.FTZ R40, R21, R30.reuse ;  /* 0x0000001e15287221 */ /* 0x100fe20000010000 */
[----:B------:R-:W-:Y:S02]  /*0b00*/  SHF.L.U32 R41, R10, 0x10, RZ ;  /* 0x000000100a297819 */ /* 0x000fe400000006ff */
[----:B------:R-:W-:Y:S02]  /*0b10*/  FSETP.GTU.FTZ.AND P4, PT, R39, 20, PT ;  /* 0x41a000002700780b */ /* 0x000fe40003f9c000 */
        /* <DEDUP_REMOVED lines=49> */
.L_x_4617:
[----:B------:R-:W-:Y:S05]  /*0e30*/  BSYNC.RECONVERGENT B0 ;  /* 0x0000000000007941 */ /* 0x000fea0003800200 */
.L_x_4616:
[----:B------:R-:W-:Y:S01]  /*0e40*/  IMAD.U32 R11, R11, 0x10000, RZ ;  /* 0x000100000b0b7824 */ /* 0x000fe200078e00ff */
        /* <DEDUP_REMOVED lines=38> */
.L_x_4619:
[----:B------:R-:W-:Y:S05]  /*10b0*/  BSYNC.RECONVERGENT B0 ;  /* 0x0000000000007941 */ /* 0x000fea0003800200 */
.L_x_4618:
        /* <DEDUP_REMOVED lines=39> */
.L_x_4621:
[----:B------:R-:W-:Y:S05]  /*1330*/  BSYNC.RECONVERGENT B0 ;  /* 0x0000000000007941 */ /* 0x000fea0003800200 */
.L_x_4620:
        /* <DEDUP_REMOVED lines=32> */
.L_x_4623:
[----:B------:R-:W-:Y:S05]  /*1540*/  BSYNC.RECONVERGENT B0 ;  /* 0x0000000000007941 */ /* 0x000fea0003800200 */
.L_x_4622:
        /* <DEDUP_REMOVED lines=32> */
.L_x_4625:
[----:B------:R-:W-:Y:S05]  /*1750*/  BSYNC.RECONVERGENT B0 ;  /* 0x0000000000007941 */ /* 0x000fea0003800200 */
.L_x_4624:
        /* <DEDUP_REMOVED lines=32> */
.L_x_4627:
[----:B------:R-:W-:Y:S05]  /*1960*/  BSYNC.RECONVERGENT B0 ;  /* 0x0000000000007941 */ /* 0x000fea0003800200 */
.L_x_4626:
        /* <DEDUP_REMOVED lines=32> */
.L_x_4629:
[----:B------:R-:W-:Y:S05]  /*1b70*/  BSYNC.RECONVERGENT B0 ;  /* 0x0000000000007941 */ /* 0x000fea0003800200 */
.L_x_4628:
        /* <DEDUP_REMOVED lines=32> */
.L_x_4631:
[----:B------:R-:W-:Y:S05]  /*1d80*/  BSYNC.RECONVERGENT B0 ;  /* 0x0000000000007941 */ /* 0x000fea0003800200 */
.L_x_4630:
        /* <DEDUP_REMOVED lines=8> */
.L_x_4615:
        /* <DEDUP_REMOVED lines=14> */
[----:B------:R-:W-:Y:S01]  /*1ef0*/  MOV R4, R34 ;  /* 0x0000002200047202 */ /* 0x000fe20000000f00 */
[----:B------:R-:W-:Y:S01]  /*1f00*/  UMOV UR4, 0x400 ;  /* 0x0000040000047882 */ /* 0x000fe20000000000 */
[----:B------:R-:W-:Y:S01]  /*1f10*/  MOV R5, R15 ;  /* 0x0000000f00057202 */ /* 0x000fe20000000f00 */
[C---:B------:R-:W-:Y:S01]  /*1f20*/  IMAD R71, R25.reuse, R10, RZ ;  /* 0x0000000a19477224 */ /* 0x040fe200078e02ff */
[----:B------:R-:W-:Y:S02]  /*1f30*/  ISETP.NE.AND P0, PT, R25, RZ, PT ;  /* 0x000000ff1900720c */ /* 0x000fe40003f05270 */
[----:B------:R-:W2:Y:S01]  /*1f40*/  LDC.64 R8, c[0x0][0x480] ;  /* 0x00012000ff087b82 */ /* 0x000ea20000000a00 */
[C---:B------:R-:W-:Y:S01]  /*1f50*/  IMAD.WIDE.U32 R4, R31.reuse, 0x10, R4 ;  /* 0x000000101f047825 */ /* 0x040fe200078e0004 */
[----:B------:R-:W-:-:S02]  /*1f60*/  ISETP.EQ.AND P0, PT, R31, RZ, P0 ;  /* 0x000000ff1f00720c */ /* 0x000fc40000702270 */
[----:B------:R-:W-:Y:S02]  /*1f70*/  MOV R69, R28 ;  /* 0x0000001c00457202 */ /* 0x000fe40000000f00 */
[----:B------:R-:W-:Y:S02]  /*1f80*/  MOV R65, R4 ;  /* 0x0000000400417202 */ /* 0x000fe40000000f00 */
[----:B------:R-:W-:Y:S02]  /*1f90*/  MOV R66, R5 ;  /* 0x0000000500427202 */ /* 0x000fe40000000f00 */
[----:B------:R-:W-:Y:S02]  /*1fa0*/  MOV R64, R26 ;  /* 0x0000001a00407202 */ /* 0x000fe40000000f00 */
[----:B------:R-:W-:Y:S02]  /*1fb0*/  MOV R67, R29 ;  /* 0x0000001d00437202 */ /* 0x000fe40000000f00 */
[----:B------:R-:W-:Y:S01]  /*1fc0*/  MOV R62, R27 ;  /* 0x0000001b003e7202 */ /* 0x000fe20000000f00 */
[----:B0-----:R-:W-:-:S03]  /*1fd0*/  ULEA UR4, UR5, UR4, 0x18 ;  /* 0x0000000405047291 */ /* 0x001fc6000f8ec0ff */
[----:B------:R-:W-:Y:S01]  /*1fe0*/  UMOV UR5, UR6 ;  /* 0x0000000600057c82 */ /* 0x000fe20008000000 */
[----:B------:R-:W-:-:S12]  /*1ff0*/  UIADD3 UR4, UPT, UPT, UR4, 0x240, URZ ;  /* 0x0000024004047890 */ /* 0x000fd8000fffe0ff */
.L_x_4635:
[----:B------:R-:W-:Y:S01]  /*2000*/  MOV R10, R69 ;  /* 0x00000045000a7202 */ /* 0x000fe20000000f00 */
[----:B------:R-:W-:-:S05]  /*2010*/  IMAD.MOV.U32 R11, RZ, RZ, R64 ;  /* 0x000000ffff0b7224 */ /* 0x000fca00078e0040 */
[----:B------:R0:W3:Y:S01]  /*2020*/  LDG.E R20, desc[UR16][R10.64] ;  /* 0x000000100a147981 */ /* 0x0000e2000c1e1900 */
[----:B------:R-:W-:Y:S02]  /*2030*/  MOV R4, R65 ;  /* 0x0000004100047202 */ /* 0x000fe40000000f00 */
[----:B------:R-:W-:-:S06]  /*2040*/  MOV R5, R66 ;  /* 0x0000004200057202 */ /* 0x000fcc0000000f00 */
[----:B------:R-:W4:Y:S01]  /*2050*/  LDG.E.128 R4, desc[UR16][R4.64] ;  /* 0x0000001004047981 */ /* 0x000f22000c1e1d00 */
[----:B0-----:R-:W-:Y:S02]  /*2060*/  MOV R10, R67 ;  /* 0x00000043000a7202 */ /* 0x001fe40000000f00 */
[----:B------:R-:W-:-:S05]  /*2070*/  MOV R11, R62 ;  /* 0x0000003e000b7202 */ /* 0x000fca0000000f00 */
[----:B------:R0:W5:Y:S01]  /*2080*/  LDG.E R72, desc[UR16][R10.64] ;  /* 0x000000100a487981 */ /* 0x000162000c1e1900 */
[C---:B-1----:R-:W-:Y:S01]  /*2090*/  ISETP.GE.AND P1, PT, R79.reuse, 0x1, PT ;  /* 0x000000014f00780c */ /* 0x042fe20003f26270 */
[----:B------:R-:W1:Y:S01]  /*20a0*/  S2UR UR8, SR_CgaCtaId ;  /* 0x00000000000879c3 */ /* 0x000e620000008800 */
[----:B------:R-:W-:Y:S01]  /*20b0*/  UMOV UR7, 0x400 ;  /* 0x0000040000077882 */ /* 0x000fe20000000000 */
[----:B------:R-:W-:Y:S01]  /*20c0*/  ISETP.NE.AND P2, PT, R79, RZ, PT ;  /* 0x000000ff4f00720c */ /* 0x000fe20003f45270 */
[----:B------:R-:W-:Y:S01]  /*20d0*/  BSSY.RECONVERGENT B0, `(.L_x_4633) ;  /* 0x0000073000007945 */ /* 0x000fe20003800200 */
[----:B------:R-:W-:Y:S01]  /*20e0*/  ISETP.NE.AND P3, PT, R31, RZ, PT ;  /* 0x000000ff1f00720c */ /* 0x000fe20003f65270 */
[----:B-1----:R-:W-:Y:S01]  /*20f0*/  ULEA UR7, UR8, UR7, 0x18 ;  /* 0x0000000708077291 */ /* 0x002fe2000f8ec0ff */
[----:B---3--:R-:W-:-:S04]  /*2100*/  FMUL.FTZ R20, R20, 1.4426950216293334961 ;  /* 0x3fb8aa3b14147820 */ /* 0x008fc80000410000 */
        /* <DEDUP_REMOVED lines=8> */
[----:B------:R-:W-:Y:S01]  /*2190*/  FMUL.FTZ R70, R20, R48 ;  /* 0x0000003014467220 */ /* 0x000fe20000410000 */
[----:B----4-:R-:W-:Y:S01]  /*21a0*/  SHF.L.U32 R93, R7, 0x10, RZ ;  /* 0x00000010075d7819 */ /* 0x010fe200000006ff */
[----:B------:R-:W1:Y:S01]  /*21b0*/  MUFU.EX2 R76, R76 ;  /* 0x0000004c004c7308 */ /* 0x000e620000000800 */
[----:B------:R-:W-:-:S02]  /*21c0*/  SHF.L.U32 R87, R4, 0x10, RZ ;  /* 0x0000001004577819 */ /* 0x000fc400000006ff */
[----:B------:R-:W-:Y:S01]  /*21d0*/  SHF.L.U32 R91, R6, 0x10, RZ ;  /* 0x00000010065b7819 */ /* 0x000fe200000006ff */
[----:B------:R-:W3:Y:S04]  /*21e0*/  MUFU.EX2 R74, R74 ;  /* 0x0000004a004a7308 */ /* 0x000ee80000000800 */
[----:B------:R-:W4:Y:S01]  /*21f0*/  MUFU.EX2 R75, R75 ;  /* 0x0000004b004b7308 */ /* 0x000f220000000800 */
[----:B0-----:R-:W-:-:S03]  /*2200*/  FFMA.FTZ R10, R77, R57, R52 ;  /* 0x000000394d0a7223 */ /* 0x001fc60000010034 */
[----:B------:R-:W0:Y:S01]  /*2210*/  MUFU.EX2 R73, R73 ;  /* 0x0000004900497308 */ /* 0x000e220000000800 */
[----:B-1----:R-:W-:-:S03]  /*2220*/  FFMA.FTZ R10, R76, R10, R55 ;  /* 0x0000000a4c0a7223 */ /* 0x002fc60000010037 */
[----:B------:R-:W1:Y:S01]  /*2230*/  MUFU.EX2 R78, R78 ;  /* 0x0000004e004e7308 */ /* 0x000e620000000800 */
[----:B---3--:R-:W-:-:S03]  /*2240*/  FFMA.FTZ R10, R74, R10, R51 ;  /* 0x0000000a4a0a7223 */ /* 0x008fc60000010033 */
[----:B------:R-:W3:Y:S01]  /*2250*/  MUFU.EX2 R68, R68 ;  /* 0x0000004400447308 */ /* 0x000ee20000000800 */
[----:B----4-:R-:W-:-:S03]  /*2260*/  FFMA.FTZ R10, R75, R10, R54 ;  /* 0x0000000a4b0a7223 */ /* 0x010fc60000010036 */
[----:B------:R-:W4:Y:S01]  /*2270*/  MUFU.EX2 R70, R70 ;  /* 0x0000004600467308 */ /* 0x000f220000000800 */
[----:B0-----:R-:W-:Y:S01]  /*2280*/  FFMA.FTZ R10, R73, R10, R50 ;  /* 0x0000000a490a7223 */ /* 0x001fe20000010032 */
[----:B-1----:R-:W-:-:S03]  /*2290*/  FMUL.FTZ R11, R78, R77 ;  /* 0x0000004d4e0b7220 */ /* 0x002fc60000410000 */
[----:B---3--:R-:W-:Y:S01]  /*22a0*/  FFMA.FTZ R10, R68, R10, R53 ;  /* 0x0000000a440a7223 */ /* 0x008fe20000010035 */
[----:B------:R-:W-:-:S03]  /*22b0*/  FMUL.FTZ R11, R76, R11 ;  /* 0x0000000b4c0b7220 */ /* 0x000fc60000410000 */
[----:B----4-:R-:W-:Y:S01]  /*22c0*/  FFMA.FTZ R20, R70, R10, R49 ;  /* 0x0000000a46147223 */ /* 0x010fe20000010031 */
        /* <DEDUP_REMOVED lines=26> */
[----:B------:R-:W1:Y:S04]  /*2470*/  SHFL.UP PT, R80, R81, 0x8, RZ ;  /* 0x0500000051507989 */ /* 0x000e6800000e00ff */
[----:B------:R-:W-:Y:S01]  /*2480*/  @P0 LDS.64 R10, [UR4] ;  /* 0x00000004ff0a0984 */ /* 0x000fe20008000a00 */
[----:B0-----:R-:W-:-:S03]  /*2490*/  FFMA.FTZ R21, R81, R21, R22 ;  /* 0x0000001551157223 */ /* 0x001fc60000010016 */
[----:B-1----:R-:W-:Y:S02]  /*24a0*/  @P1 FMUL.FTZ R81, R81, R80 ;  /* 0x0000005051511220 */ /* 0x002fe40000410000 */
[----:B------:R-:W-:Y:S02]  /*24b0*/  FSEL R80, R22, R21, !P1 ;  /* 0x0000001516507208 */ /* 0x000fe40004800000 */
[----:B------:R-:W-:Y:S01]  /*24c0*/  ISETP.NE.AND P1, PT, R79, 0x1f, PT ;  /* 0x0000001f4f00780c */ /* 0x000fe20003f25270 */
[----:B------:R-:W0:Y:S04]  /*24d0*/  SHFL.UP PT, R20, R81, 0x10, RZ ;  /* 0x0600000051147989 */ /* 0x000e2800000e00ff */
[----:B------:R-:W1:Y:S01]  /*24e0*/  SHFL.UP PT, R23, R80, 0x10, RZ ;  /* 0x0600000050177989 */ /* 0x000e6200000e00ff */
[C---:B0-----:R-:W-:Y:S01]  /*24f0*/  FMUL.FTZ R22, R81.reuse, R20 ;  /* 0x0000001451167220 */ /* 0x041fe20000410000 */
[----:B-1----:R-:W-:-:S06]  /*2500*/  FFMA.FTZ R23, R81, R23, R80 ;  /* 0x0000001751177223 */ /* 0x002fcc0000010050 */
[----:B------:R0:W-:Y:S01]  /*2510*/  @!P1 STS.64 [UR7+0x220], R22 ;  /* 0x00022016ff009988 */ /* 0x0001e20008000a07 */
[----:B------:R-:W-:Y:S01]  /*2520*/  BAR.SYNC.DEFER_BLOCKING 0x0 ;  /* 0x0000000000007b1d */ /* 0x000fe20000010000 */
[----:B------:R-:W-:-:S04]  /*2530*/  ISETP.GE.AND P1, PT, R79, 0x10, PT ;  /* 0x000000104f00780c */ /* 0x000fc80003f26270 */
[----:B------:R-:W-:Y:S02]  /*2540*/  FSEL R81, R81, R22, !P1 ;  /* 0x0000001651517208 */ /* 0x000fe40004800000 */
[----:B------:R-:W-:Y:S02]  /*2550*/  FSEL R80, R80, R23, !P1 ;  /* 0x0000001750507208 */ /* 0x000fe40004800000 */
[----:B0-----:R-:W-:Y:S01]  /*2560*/  PRMT R23, R7, 0x7632, R23 ;  /* 0x0000763207177816 */ /* 0x001fe20000000017 */
[----:B------:R5:W0:Y:S01]  /*2570*/  SHFL.UP PT, R83, R81, 0x1, RZ ;  /* 0x0420000051537989 */ /* 0x000a2200000e00ff */
[----:B------:R-:W-:Y:S02]  /*2580*/  PRMT R22, R4, 0x7632, R22 ;  /* 0x0000763204167816 */ /* 0x000fe40000000016 */
[----:B------:R-:W-:Y:S01]  /*2590*/  ISETP.NE.AND P1, PT, R31, RZ, PT ;  /* 0x000000ff1f00720c */ /* 0x000fe20003f25270 */
[----:B------:R-:W1:Y:S01]  /*25a0*/  SHFL.UP PT, R82, R80, 0x1, RZ ;  /* 0x0420000050527989 */ /* 0x000e6200000e00ff */
[----:B------:R-:W-:Y:S01]  /*25b0*/  PRMT R4, R5, 0x7632, R4 ;  /* 0x0000763205047816 */ /* 0x000fe20000000004 */
[----:B-----5:R-:W-:-:S03]  /*25c0*/  FMUL.FTZ R81, R91, R72 ;  /* 0x000000485b517220 */ /* 0x020fc60000410000 */
[----:B------:R-:W-:Y:S02]  /*25d0*/  SHF.L.U32 R89, R4, 0x10, RZ ;  /* 0x0000001004597819 */ /* 0x000fe400000006ff */
[----:B------:R-:W-:Y:S01]  /*25e0*/  SHF.L.U32 R4, R23, 0x10, RZ ;  /* 0x0000001017047819 */ /* 0x000fe200000006ff */
[----:B------:R-:W-:Y:S04]  /*25f0*/  @!P2 STS.64 [UR7+0x230], R10 ;  /* 0x0002300aff00a988 */ /* 0x000fe80008000a07 */
[----:B------:R-:W3:Y:S01]  /*2600*/  LDS.64 R20, [UR7+0x220] ;  /* 0x00022007ff147984 */ /* 0x000ee20008000a00 */
[----:B------:R-:W-:Y:S01]  /*2610*/  BAR.SYNC.DEFER_BLOCKING 0x0 ;  /* 0x0000000000007b1d */ /* 0x000fe20000010000 */
[----:B0-----:R-:W-:Y:S02]  /*2620*/  @!P2 MOV R83, R10 ;  /* 0x0000000a0053a202 */ /* 0x001fe40000000f00 */
[----:B-1----:R-:W-:-:S03]  /*2630*/  @!P2 MOV R82, R11 ;  /* 0x0000000b0052a202 */ /* 0x002fc60000000f00 */
[----:B------:R-:W0:Y:S01]  /*2640*/  @P3 LDS R85, [UR7+0x234] ;  /* 0x00023407ff553984 */ /* 0x000e220008000800 */
[----:B---3--:R-:W-:Y:S01]  /*2650*/  FFMA.FTZ R21, R20, R11, R21 ;  /* 0x0000000b14157223 */ /* 0x008fe20000010015 */
[----:B0-----:R-:W-:Y:S01]  /*2660*/  @P3 FFMA.FTZ R82, R85, R83, R82 ;  /* 0x0000005355523223 */ /* 0x001fe20000010052 */
[----:B------:R-:W-:Y:S01]  /*2670*/  SHF.L.U32 R83, R5, 0x10, RZ ;  /* 0x0000001005537819 */ /* 0x000fe200000006ff */
[----:B------:R-:W-:Y:S01]  /*2680*/  IMAD.U32 R85, R22, 0x10000, RZ ;  /* 0x0001000016557824 */ /* 0x000fe200078e00ff */
[----:B------:R-:W-:Y:S01]  /*2690*/  PRMT R5, R6, 0x7632, R5 ;  /* 0x0000763206057816 */ /* 0x000fe20000000005 */
[----:B------:R-:W-:Y:S01]  /*26a0*/  FFMA.FTZ R7, R78, R82, R57 ;  /* 0x000000524e077223 */ /* 0x000fe20000010039 */
[-C--:B------:R-:W-:Y:S01]  /*26b0*/  FMUL.FTZ R22, R87, R72.reuse ;  /* 0x0000004857167220 */ /* 0x080fe20000410000 */
[-C--:B------:R-:W-:Y:S01]  /*26c0*/  FMUL.FTZ R23, R83, R72.reuse ;  /* 0x0000004853177220 */ /* 0x080fe20000410000 */
[----:B------:R-:W-:Y:S01]  /*26d0*/  SHF.L.U32 R5, R5, 0x10, RZ ;  /* 0x0000001005057819 */ /* 0x000fe200000006ff */
[----:B------:R-:W-:Y:S01]  /*26e0*/  FFMA.FTZ R6, R77, R7, R52 ;  /* 0x000000074d067223 */ /* 0x000fe20000010034 */
[-C--:B------:R-:W-:Y:S01]  /*26f0*/  FMUL.FTZ R83, R93, R72.reuse ;  /* 0x000000485d537220 */ /* 0x080fe20000410000 */
[----:B------:R-:W-:-:S02]  /*2700*/  FMUL.FTZ R78, R89, R72 ;  /* 0x00000048594e7220 */ /* 0x000fc40000410000 */
[----:B------:R-:W-:Y:S01]  /*2710*/  FFMA.FTZ R77, R76, R6, R55 ;  /* 0x000000064c4d7223 */ /* 0x000fe20000010037 */
[-C--:B------:R-:W-:Y:S01]  /*2720*/  FMUL.FTZ R76, R85, R72.reuse ;  /* 0x00000048554c7220 */ /* 0x080fe20000410000 */
[-C--:B------:R-:W-:Y:S01]  /*2730*/  FMUL.FTZ R80, R5, R72.reuse ;  /* 0x0000004805507220 */ /* 0x080fe20000410000 */
[----:B------:R-:W-:Y:S01]  /*2740*/  FMUL.FTZ R72, R4, R72 ;  /* 0x0000004804487220 */ /* 0x000fe20000410000 */
        /* <DEDUP_REMOVED lines=11> */
.L_x_4634:
[----:B------:R-:W-:Y:S05]  /*2800*/  BSYNC.RECONVERGENT B0 ;  /* 0x0000000000007941 */ /* 0x000fea0003800200 */
.L_x_4633:
[----:B------:R-:W-:Y:S01]  /*2810*/  UIADD3 UR5, UPT, UPT, UR5, 0x1, URZ ;  /* 0x0000000105057890 */ /* 0x000fe2000fffe0ff */
[----:B0-----:R-:W-:Y:S01]  /*2820*/  FFMA.FTZ R4, R73, R75, R50 ;  /* 0x0000004b49047223 */ /* 0x001fe20000010032 */
        /* <DEDUP_REMOVED lines=15> */
[----:B------:R-:W-:Y:S01]  /*2920*/  UIADD3 UR4, UPT, UPT, UR4, 0x8, URZ ;  /* 0x0000000804047890 */ /* 0x000fe2000fffe0ff */
[----:B------:R-:W-:-:S02]  /*2930*/  IADD3.X R62, PT, PT, R62, R17, RZ, P2, !PT ;  /* 0x000000113e3e7210 */ /* 0x000fc400017fe4ff */
[----:B------:R-:W-:Y:S02]  /*2940*/  IADD3.X R64, PT, PT, R64, R37, RZ, P3, !PT ;  /* 0x0000002540407210 */ /* 0x000fe40001ffe4ff */
[----:B------:R-:W-:Y:S01]  /*2950*/  IADD3 R71, PT, PT, R71, 0x1, RZ ;  /* 0x0000000147477810 */ /* 0x000fe20007ffe0ff */
[----:B------:R-:W-:Y:S06]  /*2960*/  BRA.U UP0, `(.L_x_4635) ;  /* 0xfffffff500a47547 */ /* 0x000fec000b83ffff */
.L_x_4632:
[----:B------:R-:W-:Y:S01]  /*2970*/  BAR.SYNC.DEFER_BLOCKING 0x0 ;  /* 0x0000000000007b1d */ /* 0x000fe20000010000 */
[----:B------:R-:W-:Y:S02]  /*2980*/  LEA R5, P0, R25, R12, 0x8 ;  /* 0x0000000c19057211 */ /* 0x000fe400078040ff */
[----:B------:R-:W-:Y:S02]  /*2990*/  F2FP.BF16.F32.PACK_AB R7, R63, R60 ;  /* 0x0000003c3f07723e */ /* 0x000fe400000010ff */
[----:B------:R-:W-:Y:S01]  /*29a0*/  IADD3.X R4, PT, PT, RZ, R24, RZ, P0, !PT ;  /* 0x00000018ff047210 */ /* 0x000fe200007fe4ff */
[----:B------:R-:W0:Y:S01]  /*29b0*/  LDCU UR4, c[0x0][0x394] ;  /* 0x00007280ff0477ac */ /* 0x000e220008000800 */
[----:B--2---:R-:W-:Y:S02]  /*29c0*/  LEA R8, P0, R5, R2, 0x1 ;  /* 0x0000000205087211 */ /* 0x004fe400078008ff */
        /* <DEDUP_REMOVED lines=9> */
[----:B0-----:R-:W-:-:S02]  /*2a60*/  ISETP.NE.AND P0, PT, R25, UR4, PT ;  /* 0x0000000419007c0c */ /* 0x001fc4000bf05270 */
[----:B------:R-:W-:Y:S02]  /*2a70*/  IADD3.X R15, PT, PT, RZ, R15, RZ, P1, !PT ;  /* 0x0000000fff0f7210 */ /* 0x000fe40000ffe4ff */
[----:B------:R-:W-:Y:S02]  /*2a80*/  IADD3.X R33, PT, PT, RZ, R33, RZ, P2, !PT ;  /* 0x00000021ff217210 */ /* 0x000fe400017fe4ff */
[----:B------:R-:W-:-:S07]  /*2a90*/  IADD3.X R35, PT, PT, RZ, R35, RZ, P3, !PT ;  /* 0x00000023ff237210 */ /* 0x000fce0001ffe4ff */
[----:B------:R-:W-:Y:S05]  /*2aa0*/  @P0 BRA `(.L_x_4636) ;  /* 0xffffffdc002c0947 */ /* 0x000fea000383ffff */
[----:B------:R-:W-:Y:S05]  /*2ab0*/  EXIT ;  /* 0x000000000000794d */ /* 0x000fea0003800000 */
.L_x_4637:
        /* <DEDUP_REMOVED lines=12> */
.L_x_5136:


//--------------------- .text._Z25selective_scan_fwd_kernelI32Selective_Scan_fwd_kernel_traitsILi32ELi8ELi1ELb1ELb0ELb1ELb1EN3c108BFloat16EfEEv13SSMParamsBase --------------------------
	.section	.text._Z25selective_scan_fwd_kernelI32Selective_Scan_fwd_kernel_traitsILi32ELi8ELi1ELb1ELb0ELb1ELb1EN3c108BFloat16EfEEv13SSMParamsBase,"ax",@progbits
	.align	128
        .global         _Z25selective_scan_fwd_kernelI32Selective_Scan_fwd_kernel_traitsILi32ELi8ELi1ELb1ELb0ELb1ELb1EN3c108BFloat16EfEEv13SSMParamsBase
        .type           _Z25selective_scan_fwd_kernelI32Selective_Scan_fwd_kernel_traitsILi32ELi8ELi1ELb1ELb0ELb1ELb1EN3c108BFloat16EfEEv13SSMParamsBase,@function
        .size           _Z25selective_scan_fwd_kernelI32Selective_Scan_fwd_kernel_traitsILi32ELi8ELi1ELb1ELb0ELb1ELb1EN3c108BFloat16EfEEv13SSMParamsBase,(.L_x_5137 - _Z25selective_scan_fwd_kernelI32Selective_Scan_fwd_kernel_traitsILi32ELi8ELi1ELb1ELb0ELb1ELb1EN3c108BFloat16EfEEv13SSMParamsBase)
        .other          _Z25selective_scan_fwd_kernelI32Selective_Scan_fwd_kernel_traitsILi32ELi8ELi1ELb1ELb0ELb1ELb1EN3c108BFloat16EfEEv13SSMParamsBase,@"STO_CUDA_ENTRY STV_DEFAULT"
_Z25selective_scan_fwd_kernelI32Selective_Scan_fwd_kernel_traitsILi32ELi8ELi1ELb1ELb0ELb1ELb1EN3c108BFloat16EfEEv13SSMParamsBase:
.text._Z25selective_scan_fwd_kernelI32Selective_Scan_fwd_kernel_traitsILi32ELi8ELi1ELb1ELb0ELb1ELb1EN3c108BFloat16EfEEv13SSMParamsBase:
        /* <DEDUP_REMOVED lines=39> */
[----:B------:R-:W-:Y:S01]  /*0270*/  ISETP.GT.U32.AND P1, PT, R9, R2, PT ;  /* 0x000000020900720c */ /* 0x000fe20003f24070 */
[----:B------:R-:W-:Y:S02]  /*0280*/  UIMAD.WIDE.U32 UR6, UR18, UR12, URZ ;  /* 0x0000000c120672a5 */ /* 0x000fe4000f8e00ff */
[----:B------:R-:W-:Y:S02]  /*0290*/  UIMAD.WIDE.U32 UR4, UR18, UR8, URZ ;  /* 0x00000008120472a5 */ /* 0x000fe4000f8e00ff */
[----:B------:R-:W-:Y:S01]  /*02a0*/  UIMAD UR8, UR18, UR13, UR7 ;  /* 0x0000000d120872a4 */ /* 0x000fe2000f8e0207 */
[----:B------:R-:W0:Y:S07]  /*02b0*/  LDCU.64 UR12, c[0x0][0x3d0] ;  /* 0x00007a00ff0c77ac */ /* 0x000e2e0008000a00 */
[----:B------:R-:W-:-:S04]  /*02c0*/  @!P1 IADD3 R2, PT, PT, R2, -R9, RZ ;  /* 0x8000000902029210 */ /* 0x000fc80007ffe0ff */
[----:B------:R-:W-:Y:S02]  /*02d0*/  ISETP.GE.U32.AND P0, PT, R2, R9, PT ;  /* 0x000000090200720c */ /* 0x000fe40003f06070 */
[----:B------:R-:W-:Y:S01]  /*02e0*/  @!P1 IADD3 R7, PT, PT, R7, 0x1, RZ ;  /* 0x0000000107079810 */ /* 0x000fe20007ffe0ff */
[----:B------:R-:W4:Y:S01]  /*02f0*/  LDC R9, c[0x0][0x384] ;  /* 0x0000e100ff097b82 */ /* 0x000f220000000800 */
[----:B------:R-:W-:Y:S01]  /*0300*/  UIMAD UR9, UR18, UR9, UR5 ;  /* 0x00000009120972a4 */ /* 0x000fe2000f8e0205 */
[----:B------:R-:W-:Y:S02]  /*0310*/  LOP3.LUT R6, R0, R13, RZ, 0x3c, !PT ;  /* 0x0000000d00067212 */ /* 0x000fe400078e3cff */
[----:B------:R-:W-:Y:S02]  /*0320*/  MOV R3, UR5 ;  /* 0x0000000500037c02 */ /* 0x000fe40008000f00 */
[----:B------:R-:W-:-:S04]  /*0330*/  ISETP.GE.AND P2, PT, R6, RZ, PT ;  /* 0x000000ff0600720c */ /* 0x000fc80003f46270 */
[----:B------:R-:W-:Y:S02]  /*0340*/  @P0 IADD3 R7, PT, PT, R7, 0x1, RZ ;  /* 0x0000000107070810 */ /* 0x000fe40007ffe0ff */
[----:B------:R-:W-:Y:S02]  /*0350*/  ISETP.GE.AND P0, PT, R27, 0x1, PT ;  /* 0x000000011b00780c */ /* 0x000fe40003f06270 */
[----:B---3--:R-:W-:Y:S02]  /*0360*/  MOV R5, UR7 ;  /* 0x0000000700057c02 */ /* 0x008fe40008000f00 */
[----:B------:R-:W-:Y:S02]  /*0370*/  ISETP.NE.AND P1, PT, R13, RZ, PT ;  /* 0x000000ff0d00720c */ /* 0x000fe40003f25270 */
[----:B------:R-:W-:Y:S02]  /*0380*/  MOV R2, UR4 ;  /* 0x0000000400027c02 */ /* 0x000fe40008000f00 */
[----:B------:R-:W-:-:S02]  /*0390*/  MOV R4, UR6 ;  /* 0x0000000600047c02 */ /* 0x000fc40008000f00 */
[----:B------:R-:W-:Y:S02]  /*03a0*/  MOV R3, UR9 ;  /* 0x0000000900037c02 */ /* 0x000fe40008000f00 */
[----:B------:R-:W-:Y:S01]  /*03b0*/  MOV R5, UR8 ;  /* 0x0000000800057c02 */ /* 0x000fe20008000f00 */
[----:B0-----:R-:W-:Y:S01]  /*03c0*/  UIMAD.WIDE.U32 UR4, UR18, UR12, URZ ;  /* 0x0000000c120472a5 */ /* 0x001fe2000f8e00ff */
[----:B------:R-:W-:Y:S01]  /*03d0*/  IMAD.WIDE.U32 R2, R0, UR10, R2 ;  /* 0x0000000a00027c25 */ /* 0x000fe2000f8e0002 */
[----:B------:R-:W-:-:S03]  /*03e0*/  MOV R8, R7 ;  /* 0x0000000700087202 */ /* 0x000fc60000000f00 */
[----:B------:R-:W-:Y:S01]  /*03f0*/  IMAD.WIDE.U32 R4, R0, UR14, R4 ;  /* 0x0000000e00047c25 */ /* 0x000fe2000f8e0004 */
[----:B------:R-:W-:Y:S01]  /*0400*/  UIMAD UR6, UR18, UR13, UR5 ;  /* 0x0000000d120672a4 */ /* 0x000fe2000f8e0205 */
[----:B------:R-:W-:Y:S02]  /*0410*/  @!P2 IADD3 R8, PT, PT, -R8, RZ, RZ ;  /* 0x000000ff0808a210 */ /* 0x000fe40007ffe1ff */
[C---:B------:R-:W-:Y:S02]  /*0420*/  IMAD R19, R0.reuse, UR11, R3 ;  /* 0x0000000b00137c24 */ /* 0x040fe4000f8e0203 */
[----:B------:R-:W-:Y:S01]  /*0430*/  IMAD R17, R0, UR15, R5 ;  /* 0x0000000f00117c24 */ /* 0x000fe2000f8e0205 */
[----:B------:R-:W-:Y:S01]  /*0440*/  @!P1 LOP3.LUT R8, RZ, R13, RZ, 0x33, !PT ;  /* 0x0000000dff089212 */ /* 0x000fe200078e33ff */
[----:B-12---:R-:W-:Y:S06]  /*0450*/  @!P0 EXIT ;  /* 0x000000000000894d */ /* 0x006fec0003800000 */
[----:B------:R-:W0:Y:S01]  /*0460*/  LDC.64 R34, c[0x0][0x448] ;  /* 0x00011200ff227b82 */ /* 0x000e220000000a00 */
[----:B------:R-:W1:Y:S01]  /*0470*/  LDCU.64 UR8, c[0x0][0x3b8] ;  /* 0x00007700ff0877ac */ /* 0x000e620008000a00 */
[----:B------:R-:W-:Y:S01]  /*0480*/  SHF.R.S32.HI R3, RZ, 0x1f, R8 ;  /* 0x0000001fff037819 */ /* 0x000fe20000011408 */
[----:B------:R-:W2:Y:S01]  /*0490*/  S2R R10, SR_TID.X ;  /* 0x00000000000a7919 */ /* 0x000ea20000002100 */
[----:B------:R-:W-:Y:S01]  /*04a0*/  LEA R20, P0, R2, R20, 0x1 ;  /* 0x0000001402147211 */ /* 0x000fe200078008ff */
[----:B------:R-:W-:Y:S01]  /*04b0*/  UMOV UR5, UR6 ;  /* 0x0000000600057c82 */ /* 0x000fe20008000000 */
[----:B------:R-:W-:Y:S01]  /*04c0*/  LEA R18, P1, R4, R14, 0x1 ;  /* 0x0000000e04127211 */ /* 0x000fe200078208ff */
[-C--:B------:R-:W-:Y:S01]  /*04d0*/  IMAD R3, R3, R22.reuse, RZ ;  /* 0x0000001603037224 */ /* 0x080fe200078e02ff */
[----:B------:R-:W3:Y:S01]  /*04e0*/  LDC.64 R40, c[0x0][0x438] ;  /* 0x00010e00ff287b82 */ /* 0x000ee20000000a00 */
[----:B------:R-:W-:Y:S01]  /*04f0*/  IMAD.WIDE.U32 R6, R8, R22, UR4 ;  /* 0x0000000408067e25 */ /* 0x000fe2000f8e0016 */
[----:B------:R-:W-:Y:S01]  /*0500*/  LEA.HI.X R19, R2, R21, R19, 0x1, P0 ;  /* 0x0000001502137211 */ /* 0x000fe200000f0c13 */
[----:B------:R-:W0:Y:S01]  /*0510*/  LDCU UR4, c[0x0][0x38c] ;  /* 0x00007180ff0477ac */ /* 0x000e220008000800 */
[----:B------:R-:W-:Y:S01]  /*0520*/  LEA.HI.X R17, R4, R15, R17, 0x1, P1 ;  /* 0x0000000f04117211 */ /* 0x000fe200008f0c11 */
[----:B------:R-:W-:Y:S01]  /*0530*/  IMAD R3, R8, R23, R3 ;  /* 0x0000001708037224 */ /* 0x000fe200078e0203 */
[----:B------:R-:W-:Y:S01]  /*0540*/  LEA R16, P0, R6, R24, 0x1 ;  /* 0x0000001806107211 */ /* 0x000fe200078008ff */
[----:B----4-:R-:W-:Y:S01]  /*0550*/  IMAD R2, R9, UR18, R0 ;  /* 0x0000001209027c24 */ /* 0x010fe2000f8e0200 */
[----:B------:R-:W4:Y:S02]  /*0560*/  LDC.64 R28, c[0x0][0x428] ;  /* 0x00010a00ff1c7b82 */ /* 0x000f240000000a00 */
[----:B------:R-:W-:Y:S01]  /*0570*/  IADD3 R22, PT, PT, R7, R3, RZ ;  /* 0x0000000307167210 */ /* 0x000fe20007ffe0ff */
[----:B-1----:R-:W-:-:S03]  /*0580*/  IMAD.WIDE.U32 R8, R0, UR8, RZ ;  /* 0x0000000800087c25 */ /* 0x002fc6000f8e00ff */
[----:B------:R-:W-:Y:S01]  /*0590*/  LEA.HI.X R22, R6, R25, R22, 0x1, P0 ;  /* 0x0000001906167211 */ /* 0x000fe200000f0c16 */
[----:B------:R-:W-:Y:S01]  /*05a0*/  IMAD R14, R0, UR9, R9 ;  /* 0x00000009000e7c24 */ /* 0x000fe2000f8e0209 */
[----:B------:R-:W1:Y:S01]  /*05b0*/  LDC.64 R30, c[0x0][0x418] ;  /* 0x00010600ff1e7b82 */ /* 0x000e620000000a00 */
[----:B------:R-:W-:Y:S01]  /*05c0*/  IMAD R13, R2, R27, RZ ;  /* 0x0000001b020d7224 */ /* 0x000fe200078e02ff */
[C---:B0-----:R-:W-:Y:S01]  /*05d0*/  LEA R9, P0, R8.reuse, R34, 0x2 ;  /* 0x0000002208097211 */ /* 0x041fe200078010ff */
[----:B------:R-:W0:Y:S03]  /*05e0*/  LDCU.U8 UR9, c[0x0][0x39e] ;  /* 0x000073c0ff0977ac */ /* 0x000e260008000000 */
[----:B------:R-:W-:Y:S01]  /*05f0*/  LEA.HI.X R8, R8, R35, R14, 0x2, P0 ;  /* 0x0000002308087211 */ /* 0x000fe200000f140e */
[----:B------:R-:W-:Y:S01]  /*0600*/  UISETP.LT.AND UP0, UPT, UR4, 0x1, UPT ;  /* 0x000000010400788c */ /* 0x000fe2000bf01270 */
[----:B------:R-:W2:Y:S01]  /*0610*/  LDC.64 R42, c[0x0][0x3a0] ;  /* 0x0000e800ff2a7b82 */ /* 0x000ea20000000a00 */
[----:B---3--:R-:W-:-:S04]  /*0620*/  IMAD.WIDE.U32 R6, R0, R40, RZ ;  /* 0x0000002800067225 */ /* 0x008fc800078e00ff */
[C---:B------:R-:W-:Y:S01]  /*0630*/  IMAD R41, R0.reuse, R41, R7 ;  /* 0x0000002900297224 */ /* 0x040fe200078e0207 */
[----:B------:R-:W-:Y:S02]  /*0640*/  MOV R40, R6 ;  /* 0x0000000600287202 */ /* 0x000fe40000000f00 */
[----:B------:R-:W3:Y:S01]  /*0650*/  LDC.64 R52, c[0x0][0x440] ;  /* 0x00011000ff347b82 */ /* 0x000ee20000000a00 */
[----:B----4-:R-:W-:-:S04]  /*0660*/  IMAD.WIDE.U32 R2, R0, R28, RZ ;  /* 0x0000001c00027225 */ /* 0x010fc800078e00ff */
[----:B------:R-:W-:-:S03]  /*0670*/  IMAD R3, R0, R29, R3 ;  /* 0x0000001d00037224 */ /* 0x000fc600078e0203 */
[----:B------:R-:W4:Y:S01]  /*0680*/  LDC.64 R24, c[0x0][0x420] ;  /* 0x00010800ff187b82 */ /* 0x000f220000000a00 */
[----:B-1----:R-:W-:-:S04]  /*0690*/  IMAD.WIDE.U32 R4, R0, R30, RZ ;  /* 0x0000001e00047225 */ /* 0x002fc800078e00ff */
[----:B------:R-:W-:-:S03]  /*06a0*/  IMAD R5, R0, R31, R5 ;  /* 0x0000001f00057224 */ /* 0x000fc600078e0205 */
[----:B------:R-:W1:Y:S01]  /*06b0*/  LDC.64 R26, c[0x0][0x410] ;  /* 0x00010400ff1a7b82 */ /* 0x000e620000000a00 */
[----:B--2---:R-:W-:-:S04]  /*06c0*/  IMAD.WIDE.U32 R14, R0, R42, RZ ;  /* 0x0000002a000e7225 */ /* 0x004fc800078e00ff */
[----:B------:R-:W-:Y:S01]  /*06d0*/  IMAD R6, R0, R43, R15 ;  /* 0x0000002b00067224 */ /* 0x000fe200078e020f */
[----:B------:R-:W-:Y:S01]  /*06e0*/  MOV R15, R22 ;  /* 0x00000016000f7202 */ /* 0x000fe20000000f00 */
[----:B------:R-:W-:Y:S01]  /*06f0*/  IMAD R0, R13, UR4, RZ ;  /* 0x000000040d007c24 */ /* 0x000fe2000f8e02ff */
[----:B------:R-:W2:Y:S01]  /*0700*/  LDC.64 R32, c[0x0][0x430] ;  /* 0x00010c00ff207b82 */ /* 0x000ea20000000a00 */
[----:B---3--:R-:W-:Y:S01]  /*0710*/  LEA R7, P0, R14, R52, 0x2 ;  /* 0x000000340e077211 */ /* 0x008fe200078010ff */
[----:B------:R-:W-:-:S03]  /*0720*/  USEL UR4, UR4, 0x1, !UP0 ;  /* 0x0000000104047887 */ /* 0x000fc6000c000000 */
[----:B------:R-:W-:Y:S01]  /*0730*/  LEA.HI.X R6, R14, R53, R6, 0x2, P0 ;  /* 0x000000350e067211 */ /* 0x000fe200000f1406 */
[----:B------:R-:W-:Y:S02]  /*0740*/  UIADD3 UR6, UPT, UPT, -UR4, URZ, URZ ;  /* 0x000000ff04067290 */ /* 0x000fe4000fffe1ff */
[----:B------:R-:W3:Y:S01]  /*0750*/  LDC.64 R38, c[0x0][0x478] ;  /* 0x00011e00ff267b82 */ /* 0x000ee20000000a00 */
[----:B----4-:R-:W-:Y:S01]  /*0760*/  IMAD.WIDE.U32 R44, R24, UR18, R2 ;  /* 0x00000012182c7c25 */ /* 0x010fe2000f8e0002 */
[----:B------:R-:W-:-:S06]  /*0770*/  MOV R2, RZ ;  /* 0x000000ff00027202 */ /* 0x000fcc0000000f00 */
[----:B------:R-:W4:Y:S01]  /*0780*/  LDC.64 R36, c[0x0][0x488] ;  /* 0x00012200ff247b82 */ /* 0x000f220000000a00 */
[----:B-1----:R-:W-:-:S04]  /*0790*/  IMAD.WIDE.U32 R42, R26, UR18, R4 ;  /* 0x000000121a2a7c25 */ /* 0x002fc8000f8e0004 */
[----:B------:R-:W-:Y:S02]  /*07a0*/  IMAD R5, R25, UR18, R45 ;  /* 0x0000001219057c24 */ /* 0x000fe4000f8e022d */
[----:B------:R-:W-:Y:S01]  /*07b0*/  IMAD R4, R27, UR18, R43 ;  /* 0x000000121b047c24 */ /* 0x000fe2000f8e022b */
[----:B------:R-:W1:Y:S01]  /*07c0*/  LDC.64 R34, c[0x0][0x490] ;  /* 0x00012400ff227b82 */ /* 0x000e620000000a00 */
[----:B--2---:R-:W-:-:S04]  /*07d0*/  IMAD.WIDE.U32 R40, R32, UR18, R40 ;  /* 0x0000001220287c25 */ /* 0x004fc8000f8e0028 */
[----:B------:R-:W-:-:S03]  /*07e0*/  IMAD R3, R33, UR18, R41 ;  /* 0x0000001221037c24 */ /* 0x000fc6000f8e0229 */
[----:B------:R-:W2:Y:S01]  /*07f0*/  LDC.64 R50, c[0x0][0x3e0] ;  /* 0x0000f800ff327b82 */ /* 0x000ea20000000a00 */
[----:B---3--:R-:W-:-:S07]  /*0800*/  IMAD.WIDE.U32 R38, R10, 0x10, R38 ;  /* 0x000000100a267825 */ /* 0x008fce00078e0026 */
[----:B------:R-:W3:Y:S01]  /*0810*/  LDC.64 R48, c[0x0][0x3c0] ;  /* 0x0000f000ff307b82 */ /* 0x000ee20000000a00 */
[----:B----4-:R-:W-:-:S07]  /*0820*/  IMAD.WIDE.U32 R36, R10, 0x10, R36 ;  /* 0x000000100a247825 */ /* 0x010fce00078e0024 */
[----:B------:R-:W4:Y:S01]  /*0830*/  LDC.64 R46, c[0x0][0x3a8] ;  /* 0x0000ea00ff2e7b82 */ /* 0x000f220000000a00 */
[----:B-1----:R-:W-:Y:S01]  /*0840*/  IMAD.WIDE.U32 R34, R10, 0x10, R34 ;  /* 0x000000100a227825 */ /* 0x002fe200078e0022 */
[----:B--2---:R-:W-:Y:S02]  /*0850*/  SHF.L.U64.HI R13, R50, 0x1, R51 ;  /* 0x00000001320d7819 */ /* 0x004fe40000010233 */
[----:B---3--:R-:W-:Y:S02]  /*0860*/  SHF.L.U64.HI R14, R48, 0x2, R49 ;  /* 0x00000002300e7819 */ /* 0x008fe40000010231 */
[----:B0---4-:R-:W-:-:S07]  /*0870*/  SHF.L.U64.HI R21, R46, 0x2, R47 ;  /* 0x000000022e157819 */ /* 0x011fce000001022f */
.L_x_4660:
[----:B------:R-:W-:Y:S01]  /*0880*/  BAR.SYNC.DEFER_BLOCKING 0x0 ;  /* 0x0000000000007b1d */ /* 0x000fe20000010000 */
[----:B------:R-:W-:Y:S02]  /*0890*/  MOV R22, R20 ;  /* 0x0000001400167202 */ /* 0x000fe40000000f00 */
[----:B------:R-:W-:Y:S02]  /*08a0*/  MOV R23, R19 ;  /* 0x0000001300177202 */ /* 0x000fe40000000f00 */
[----:B0-----:R-:W-:Y:S02]  /*08b0*/  MOV R26, R18 ;  /* 0x00000012001a7202 */ /* 0x001fe40000000f00 */
        /* <DEDUP_REMOVED lines=11> */
[----:B------:R-:W-:Y:S02]  /*0970*/  SHF.L.U32 R54, R30, 0x10, RZ ;  /* 0x000000101e367819 */ /* 0x000fe400000006ff */
[----:B------:R-:W-:-:S02]  /*0980*/  PRMT R33, R25, 0x7632, R33 ;  /* 0x0000763219217816 */ /* 0x000fc40000000021 */
[----:B------:R-:W-:Y:S01]  /*0990*/  SHF.L.U32 R32, R25, 0x10, RZ ;  /* 0x0000001019207819 */ /* 0x000fe200000006ff */
[----:B------:R-:W-:Y:S01]  /*09a0*/  FADD.FTZ R51, R54, R11 ;  /* 0x0000000b36337221 */ /* 0x000fe20000010000 */
[C---:B------:R-:W-:Y:S02]  /*09b0*/  PRMT R53, R27.reuse, 0x7632, R53 ;  /* 0x000076321b357816 */ /* 0x040fe40000000035 */
[----:B------:R-:W-:Y:S01]  /*09c0*/  SHF.L.U32 R26, R27, 0x10, RZ ;  /* 0x000000101b1a7819 */ /* 0x000fe200000006ff */
[----:B------:R-:W-:Y:S01]  /*09d0*/  FMUL.FTZ R67, R24, R51 ;  /* 0x0000003318437220 */ /* 0x000fe20000410000 */
[----:B------:R-:W-:Y:S02]  /*09e0*/  PRMT R25, R28, 0x7632, R25 ;  /* 0x000076321c197816 */ /* 0x000fe40000000019 */
[----:B------:R-:W-:Y:S02]  /*09f0*/  PRMT R27, R29, 0x7632, R27 ;  /* 0x000076321d1b7816 */ /* 0x000fe4000000001b */
[----:B------:R-:W-:-:S02]  /*0a00*/  PRMT R49, R30, 0x7632, R49 ;  /* 0x000076321e317816 */ /* 0x000fc40000000031 */
[----:B------:R-:W-:Y:S02]  /*0a10*/  PRMT R55, R31, 0x7632, R55 ;  /* 0x000076321f377816 */ /* 0x000fe40000000037 */
[----:B------:R-:W-:Y:S02]  /*0a20*/  SHF.L.U32 R52, R29, 0x10, RZ ;  /* 0x000000101d347819 */ /* 0x000fe400000006ff */
[----:B------:R-:W-:Y:S02]  /*0a30*/  SHF.L.U32 R30, R22, 0x10, RZ ;  /* 0x00000010161e7819 */ /* 0x000fe400000006ff */
[----:B------:R-:W-:Y:S01]  /*0a40*/  SHF.L.U32 R28, R28, 0x10, RZ ;  /* 0x000000101c1c7819 */ /* 0x000fe200000006ff */
[--C-:B------:R-:W-:Y:S01]  /*0a50*/  FADD.FTZ R29, R52, R11.reuse ;  /* 0x0000000b341d7221 */ /* 0x100fe20000010000 */
[----:B------:R-:W-:Y:S02]  /*0a60*/  SHF.L.U32 R56, R31, 0x10, RZ ;  /* 0x000000101f387819 */ /* 0x000fe400000006ff */
[----:B------:R-:W-:Y:S01]  /*0a70*/  SHF.L.U32 R22, R25, 0x10, RZ ;  /* 0x0000001019167819 */ /* 0x000fe200000006ff */
        /* <DEDUP_REMOVED lines=13> */
[----:B------:R-:W-:Y:S01]  /*0b50*/  FADD.FTZ R64, R64, R11 ;  /* 0x0000000b40407221 */ /* 0x000fe20000010000 */
[----:B------:R-:W-:Y:S01]  /*0b60*/  FMUL.FTZ R70, R30, R55 ;  /* 0x000000371e467220 */ /* 0x000fe20000410000 */
[----:B------:R-:W-:Y:S01]  /*0b70*/  FMUL.FTZ R69, R33, R62 ;  /* 0x0000003e21457220 */ /* 0x000fe20000410000 */
[----:B------:R-:W-:Y:S01]  /*0b80*/  FMUL.FTZ R68, R26, R53 ;  /* 0x000000351a447220 */ /* 0x000fe20000410000 */
[----:B------:R-:W-:Y:S01]  /*0b90*/  FMUL.FTZ R71, R52, R63 ;  /* 0x0000003f34477220 */ /* 0x000fe20000410000 */
[----:B------:R-:W-:Y:S01]  /*0ba0*/  FMUL.FTZ R72, R25, R64 ;  /* 0x0000004019487220 */ /* 0x000fe20000410000 */
[----:B------:R-:W-:Y:S06]  /*0bb0*/  BRA `(.L_x_4639) ;  /* 0x0000001000e07947 */ /* 0x000fec0003800000 */
.L_x_4638:
[C---:B-----5:R-:W-:Y:S01]  /*0bc0*/  SHF.L.U32 R32, R28.reuse, 0x10, RZ ;  /* 0x000000101c207819 */ /* 0x060fe200000006ff */
[----:B------:R-:W-:Y:S01]  /*0bd0*/  BSSY.RECONVERGENT B0, `(.L_x_4640) ;  /* 0x0000039000007945 */ /* 0x000fe20003800200 */
[----:B------:R-:W-:Y:S02]  /*0be0*/  PRMT R22, R28, 0x7632, R22 ;  /* 0x000076321c167816 */ /* 0x000fe40000000016 */
[C---:B------:R-:W-:Y:S01]  /*0bf0*/  PRMT R23, R29.reuse, 0x7632, R23 ;  /* 0x000076321d177816 */ /* 0x040fe20000000017 */
        /* <DEDUP_REMOVED lines=9> */
[--C-:B------:R-:W-:Y:S01]  /*0c90*/  FADD.FTZ R51, R54, R11.reuse ;  /* 0x0000000b36337221 */ /* 0x100fe20000010000 */
        /* <DEDUP_REMOVED lines=44> */
.L_x_4641:
[----:B------:R-:W-:Y:S05]  /*0f60*/  BSYNC.RECONVERGENT B0 ;  /* 0x0000000000007941 */ /* 0x000fea0003800200 */
.L_x_4640:
        /* <DEDUP_REMOVED lines=39> */
.L_x_4643:
[----:B------:R-:W-:Y:S05]  /*11e0*/  BSYNC.RECONVERGENT B0 ;  /* 0x0000000000007941 */ /* 0x000fea0003800200 */
.L_x_4642:
        /* <DEDUP_REMOVED lines=39> */
.L_x_4645:
[----:B------:R-:W-:Y:S05]  /*1460*/  BSYNC.RECONVERGENT B0 ;  /* 0x0000000000007941 */ /* 0x000fea0003800200 */
.L_x_4644:
        /* <DEDUP_REMOVED lines=32> */
.L_x_4647:
[----:B------:R-:W-:Y:S05]  /*1670*/  BSYNC.RECONVERGENT B0 ;  /* 0x0000000000007941 */ /* 0x000fea0003800200 */
.L_x_4646:
        /* <DEDUP_REMOVED lines=32> */
.L_x_4649:
[----:B------:R-:W-:Y:S05]  /*1880*/  BSYNC.RECONVERGENT B0 ;  /* 0x0000000000007941 */ /* 0x000fea0003800200 */
.L_x_4648:
        /* <DEDUP_REMOVED lines=32> */
.L_x_4651:
[----:B------:R-:W-:Y:S05]  /*1a90*/  BSYNC.RECONVERGENT B0 ;  /* 0x0000000000007941 */ /* 0x000fea0003800200 */
.L_x_4650:
        /* <DEDUP_REMOVED lines=32> */
.L_x_4653:
[----:B------:R-:W-:Y:S05]  /*1ca0*/  BSYNC.RECONVERGENT B0 ;  /* 0x0000000000007941 */ /* 0x000fea0003800200 */
.L_x_4652:
        /* <DEDUP_REMOVED lines=32> */
.L_x_4655:
[----:B------:R-:W-:Y:S05]  /*1eb0*/  BSYNC.RECONVERGENT B0 ;  /* 0x0000000000007941 */ /* 0x000fea0003800200 */
.L_x_4654:
        /* <DEDUP_REMOVED lines=8> */
.L_x_4639:
        /* <DEDUP_REMOVED lines=25> */
[----:B------:R-:W-:Y:S01]  /*20d0*/  MOV R81, R8 ;  /* 0x0000000800517202 */ /* 0x000fe20000000f00 */
[----:B0-----:R-:W-:-:S03]  /*20e0*/  ULEA UR4, UR5, UR4, 0x18 ;  /* 0x0000000405047291 */ /* 0x001fc6000f8ec0ff */
[----:B------:R-:W-:Y:S01]  /*20f0*/  UMOV UR5, UR6 ;  /* 0x0000000600057c82 */ /* 0x000fe20008000000 */
[----:B------:R-:W-:-:S12]  /*2100*/  UIADD3 UR4, UPT, UPT, UR4, 0x240, URZ ;  /* 0x0000024004047890 */ /* 0x000fd8000fffe0ff */
.L_x_4659:
[----:B------:R-:W-:Y:S01]  /*2110*/  MOV R56, R76 ;  /* 0x0000004c00387202 */ /* 0x000fe20000000f00 */
[----:B------:R-:W3:Y:S01]  /*2120*/  LDG.E.128 R24, desc[UR16][R74.64] ;  /* 0x000000104a187981 */ /* 0x000ee2000c1e1d00 */
[----:B------:R-:W-:-:S05]  /*2130*/  MOV R57, R79 ;  /* 0x0000004f00397202 */ /* 0x000fca0000000f00 */
[----:B------:R-:W4:Y:S01]  /*2140*/  LDG.E R56, desc[UR16][R56.64] ;  /* 0x0000001038387981 */ /* 0x000f22000c1e1900 */
[----:B------:R-:W-:-:S05]  /*2150*/  MOV R80, R78 ;  /* 0x0000004e00507202 */ /* 0x000fca0000000f00 */
[----:B0-----:R0:W5:Y:S01]  /*2160*/  LDG.E R86, desc[UR16][R80.64] ;  /* 0x0000001050567981 */ /* 0x001162000c1e1900 */
[C---:B-1----:R-:W-:Y:S01]  /*2170*/  ISETP.GE.AND P1, PT, R73.reuse, 0x1, PT ;  /* 0x000000014900780c */ /* 0x042fe20003f26270 */
[----:B------:R-:W1:Y:S01]  /*2180*/  S2UR UR8, SR_CgaCtaId ;  /* 0x00000000000879c3 */ /* 0x000e620000008800 */
[----:B------:R-:W-:Y:S01]  /*2190*/  UMOV UR7, 0x400 ;  /* 0x0000040000077882 */ /* 0x000fe20000000000 */
[----:B------:R-:W-:Y:S01]  /*21a0*/  ISETP.NE.AND P2, PT, R73, RZ, PT ;  /* 0x000000ff4900720c */ /* 0x000fe20003f45270 */
[----:B-1----:R-:W-:Y:S01]  /*21b0*/  ULEA UR7, UR8, UR7, 0x18 ;  /* 0x0000000708077291 */ /* 0x002fe2000f8ec0ff */
[----:B------:R-:W-:Y:S01]  /*21c0*/  ISETP.NE.AND P3, PT, R10, RZ, PT ;  /* 0x000000ff0a00720c */ /* 0x000fe20003f65270 */
[----:B----4-:R-:W-:-:S04]  /*21d0*/  FMUL.FTZ R58, R56, 1.4426950216293334961 ;  /* 0x3fb8aa3b383a7820 */ /* 0x010fc80000410000 */
[C---:B------:R-:W-:Y:S01]  /*21e0*/  FMUL.FTZ R89, R58.reuse, R55 ;  /* 0x000000373a597220 */ /* 0x040fe20000410000 */
[C---:B------:R-:W-:Y:S01]  /*21f0*/  FMUL.FTZ R87, R58.reuse, R29 ;  /* 0x0000001d3a577220 */ /* 0x040fe20000410000 */
[----:B------:R-:W-:-:S04]  /*2200*/  FMUL.FTZ R84, R58, R62 ;  /* 0x0000003e3a547220 */ /* 0x000fc80000410000 */
[----:B------:R-:W1:Y:S01]  /*2210*/  MUFU.EX2 R89, R89 ;  /* 0x0000005900597308 */ /* 0x000e620000000800 */
[----:B------:R-:W-:-:S03]  /*2220*/  FMUL.FTZ R88, R58, R51 ;  /* 0x000000333a587220 */ /* 0x000fc60000410000 */
[----:B------:R-:W4:Y:S01]  /*2230*/  MUFU.EX2 R87, R87 ;  /* 0x0000005700577308 */ /* 0x000f220000000800 */
[----:B0-----:R-:W-:-:S03]  /*2240*/  FMUL.FTZ R80, R58, R63 ;  /* 0x0000003f3a507220 */ /* 0x001fc60000410000 */
[----:B------:R-:W0:Y:S01]  /*2250*/  MUFU.EX2 R84, R84 ;  /* 0x0000005400547308 */ /* 0x000e220000000800 */
[C---:B------:R-:W-:Y:S01]  /*2260*/  FMUL.FTZ R82, R58.reuse, R28 ;  /* 0x0000001c3a527220 */ /* 0x040fe20000410000 */
[----:B------:R-:W-:Y:S02]  /*2270*/  FMUL.FTZ R83, R58, R53 ;  /* 0x000000353a537220 */ /* 0x000fe40000410000 */
[----:B------:R-:W2:Y:S01]  /*2280*/  MUFU.EX2 R88, R88 ;  /* 0x0000005800587308 */ /* 0x000ea20000000800 */
[----:B-1----:R-:W-:-:S03]  /*2290*/  FFMA.FTZ R56, R89, R65, R70 ;  /* 0x0000004159387223 */ /* 0x002fc60000010046 */
[----:B------:R-:W1:Y:S01]  /*22a0*/  MUFU.EX2 R80, R80 ;  /* 0x0000005000507308 */ /* 0x000e620000000800 */
[----:B------:R-:W-:Y:S01]  /*22b0*/  FMUL.FTZ R85, R58, R64 ;  /* 0x000000403a557220 */ /* 0x000fe20000410000 */
[----:B----4-:R-:W-:Y:S02]  /*22c0*/  FFMA.FTZ R56, R87, R56, R66 ;  /* 0x0000003857387223 */ /* 0x010fe40000010042 */
[----:B------:R-:W4:Y:S02]  /*22d0*/  MUFU.EX2 R82, R82 ;  /* 0x0000005200527308 */ /* 0x000f240000000800 */
[----:B0-----:R-:W-:Y:S02]  /*22e0*/  FFMA.FTZ R56, R84, R56, R69 ;  /* 0x0000003854387223 */ /* 0x001fe40000010045 */
[----:B------:R-:W0:Y:S02]  /*22f0*/  MUFU.EX2 R83, R83 ;  /* 0x0000005300537308 */ /* 0x000e240000000800 */
[----:B--2---:R-:W-:-:S02]  /*2300*/  FFMA.FTZ R56, R88, R56, R67 ;  /* 0x0000003858387223 */ /* 0x004fc40000010043 */
[----:B------:R-:W2:Y:S02]  /*2310*/  MUFU.EX2 R85, R85 ;  /* 0x0000005500557308 */ /* 0x000ea40000000800 */
[----:B-1----:R-:W-:Y:S01]  /*2320*/  FFMA.FTZ R57, R80, R56, R71 ;  /* 0x0000003850397223 */ /* 0x002fe20000010047 */
[----:B----4-:R-:W-:-:S03]  /*2330*/  FMUL.FTZ R56, R82, R89 ;  /* 0x0000005952387220 */ /* 0x010fc60000410000 */
[----:B0-----:R-:W-:Y:S01]  /*2340*/  FFMA.FTZ R58, R83, R57, R68 ;  /* 0x00000039533a7223 */ /* 0x001fe20000010044 */
[----:B------:R-:W-:-:S03]  /*2350*/  FMUL.FTZ R57, R87, R56 ;  /* 0x0000003857397220 */ /* 0x000fc60000410000 */
[----:B--2---:R-:W-:Y:S01]  /*2360*/  FFMA.FTZ R58, R85, R58, R72 ;  /* 0x0000003a553a7223 */ /* 0x004fe20000010048 */
        /* <DEDUP_REMOVED lines=34> */
[C---:B0-----:R-:W-:Y:S01]  /*2590*/  FMUL.FTZ R58, R93.reuse, R58 ;  /* 0x0000003a5d3a7220 */ /* 0x041fe20000410000 */
[----:B-1----:R-:W-:-:S07]  /*25a0*/  FFMA.FTZ R59, R93, R59, R90 ;  /* 0x0000003b5d3b7223 */ /* 0x002fce000001005a */
[----:B------:R-:W-:Y:S01]  /*25b0*/  @!P1 STS.64 [UR7+0x220], R58 ;  /* 0x0002203aff009988 */ /* 0x000fe20008000a07 */
[----:B------:R-:W-:Y:S06]  /*25c0*/  BAR.SYNC.DEFER_BLOCKING 0x0 ;  /* 0x0000000000007b1d */ /* 0x000fec0000010000 */
        /* <DEDUP_REMOVED lines=10> */
[----:B---3--:R-:W-:-:S02]  /*2670*/  PRMT R58, R24, 0x7632, R58 ;  /* 0x00007632183a7816 */ /* 0x008fc4000000003a */
[----:B------:R-:W-:Y:S02]  /*2680*/  SHF.L.U32 R59, R24, 0x10, RZ ;  /* 0x00000010183b7819 */ /* 0x000fe400000006ff */
[----:B------:R-:W-:Y:S02]  /*2690*/  PRMT R24, R25, 0x7632, R24 ;  /* 0x0000763219187816 */ /* 0x000fe40000000018 */
[----:B------:R-:W-:Y:S02]  /*26a0*/  SHF.L.U32 R92, R27, 0x10, RZ ;  /* 0x000000101b5c7819 */ /* 0x000fe400000006ff */
[----:B-1----:R-:W-:Y:S02]  /*26b0*/  @!P2 MOV R90, R57 ;  /* 0x00000039005aa202 */ /* 0x002fe40000000f00 */
[----:B------:R-:W-:-:S03]  /*26c0*/  ISETP.NE.AND P1, PT, R10, RZ, PT ;  /* 0x000000ff0a00720c */ /* 0x000fc60003f25270 */
[----:B------:R-:W-:Y:S01]  /*26d0*/  @P3 FFMA.FTZ R90, R91, R93, R90 ;  /* 0x0000005d5b5a3223 */ /* 0x000fe2000001005a */
[C---:B------:R-:W-:Y:S02]  /*26e0*/  PRMT R91, R26.reuse, 0x7632, R91 ;  /* 0x000076321a5b7816 */ /* 0x040fe4000000005b */
[----:B------:R-:W-:Y:S02]  /*26f0*/  SHF.L.U32 R93, R26, 0x10, RZ ;  /* 0x000000101a5d7819 */ /* 0x000fe400000006ff */
[----:B------:R-:W-:Y:S01]  /*2700*/  PRMT R26, R27, 0x7632, R26 ;  /* 0x000076321b1a7816 */ /* 0x000fe2000000001a */
[----:B------:R-:W-:Y:S01]  /*2710*/  FFMA.FTZ R27, R82, R90, R65 ;  /* 0x0000005a521b7223 */ /* 0x000fe20000010041 */
[----:B------:R-:W-:-:S03]  /*2720*/  SHF.L.U32 R82, R24, 0x10, RZ ;  /* 0x0000001018527819 */ /* 0x000fc600000006ff */
[----:B------:R-:W-:Y:S01]  /*2730*/  FFMA.FTZ R24, R89, R27, R70 ;  /* 0x0000001b59187223 */ /* 0x000fe20000010046 */
[----:B------:R-:W-:-:S03]  /*2740*/  SHF.L.U32 R25, R25, 0x10, RZ ;  /* 0x0000001019197819 */ /* 0x000fc600000006ff */
[----:B------:R-:W-:Y:S01]  /*2750*/  FFMA.FTZ R87, R87, R24, R66 ;  /* 0x0000001857577223 */ /* 0x000fe20000010042 */
[----:B------:R-:W-:Y:S02]  /*2760*/  SHF.L.U32 R58, R58, 0x10, RZ ;  /* 0x000000103a3a7819 */ /* 0x000fe400000006ff */
[----:B------:R-:W-:Y:S01]  /*2770*/  SHF.L.U32 R91, R91, 0x10, RZ ;  /* 0x000000105b5b7819 */ /* 0x000fe200000006ff */
[----:B------:R-:W-:Y:S01]  /*2780*/  FFMA.FTZ R84, R84, R87, R69 ;  /* 0x0000005754547223 */ /* 0x000fe20000010045 */
[----:B------:R-:W-:Y:S01]  /*2790*/  SHF.L.U32 R89, R26, 0x10, RZ ;  /* 0x000000101a597819 */ /* 0x000fe200000006ff */
        /* <DEDUP_REMOVED lines=20> */
.L_x_4658:
[----:B------:R-:W-:Y:S05]  /*28e0*/  BSYNC.RECONVERGENT B0 ;  /* 0x0000000000007941 */ /* 0x000fea0003800200 */
.L_x_4657:
[----:B------:R-:W-:Y:S01]  /*28f0*/  UIADD3 UR5, UPT, UPT, UR5, 0x1, URZ ;  /* 0x0000000105057890 */ /* 0x000fe2000fffe0ff */
[----:B------:R-:W-:Y:S01]  /*2900*/  FFMA.FTZ R57, R80, R88, R71 ;  /* 0x0000005850397223 */ /* 0x000fe20000010047 */
[----:B------:R-:W-:Y:S01]  /*2910*/  FFMA.FTZ R23, R24, R58, R23 ;  /* 0x0000003a18177223 */ /* 0x000fe20000010017 */
[----:B------:R-:W-:Y:S01]  /*2920*/  LEA R74, P1, R50, R74, 0x1 ;  /* 0x0000004a324a7211 */ /* 0x000fe200078208ff */
        /* <DEDUP_REMOVED lines=18> */
.L_x_4656:
[----:B------:R-:W-:Y:S01]  /*2a50*/  BAR.SYNC.DEFER_BLOCKING 0x0 ;  /* 0x0000000000007b1d */ /* 0x000fe20000010000 */
[----:B------:R-:W-:-:S04]  /*2a60*/  SHF.L.U32 R51, R2, 0x8, RZ ;  /* 0x0000000802337819 */ /* 0x000fc800000006ff */
[C---:B------:R-:W-:Y:S01]  /*2a70*/  IADD3 R27, P0, PT, R51.reuse, R44, RZ ;  /* 0x0000002c331b7210 */ /* 0x040fe20007f1e0ff */
[----:B------:R-:W1:Y:S01]  /*2a80*/  LDCU UR4, c[0x0][0x394] ;  /* 0x00007280ff0477ac */ /* 0x000e620008000800 */
        /* <DEDUP_REMOVED lines=13> */
[----:B------:R-:W3:Y:S01]  /*2b60*/  LDG.E.128 R28, desc[UR16][R28.64] ;  /* 0x000000101c1c7981 */ /* 0x000ee2000c1e1d00 */
        /* <DEDUP_REMOVED lines=9> */
[----:B---3--:R-:W-:-:S02]  /*2c00*/  SHF.L.U32 R53, R30, 0x10, RZ ;  /* 0x000000101e357819 */ /* 0x008fc400000006ff */
[----:B------:R-:W-:Y:S02]  /*2c10*/  PRMT R30, R29, 0x7632, R30 ;  /* 0x000076321d1e7816 */ /* 0x000fe4000000001e */
[C---:B------:R-:W-:Y:S01]  /*2c20*/  SHF.L.U32 R56, R28.reuse, 0x10, RZ ;  /* 0x000000101c387819 */ /* 0x040fe200000006ff */
[----:B--2---:R-:W-:Y:S01]  /*2c30*/  FMUL.FTZ R58, R53, -1.4426950216293334961 ;  /* 0xbfb8aa3b353a7820 */ /* 0x004fe20000410000 */
[C---:B------:R-:W-:Y:S02]  /*2c40*/  SHF.L.U32 R24, R31.reuse, 0x10, RZ ;  /* 0x000000101f187819 */ /* 0x040fe400000006ff */
[----:B------:R-:W-:Y:S01]  /*2c50*/  PRMT R57, R28, 0x7632, R57 ;  /* 0x000076321c397816 */ /* 0x000fe20000000039 */
[----:B0-----:R-:W-:Y:S01]  /*2c60*/  FMUL.FTZ R60, R56, -1.4426950216293334961 ;  /* 0xbfb8aa3b383c7820 */ /* 0x001fe20000410000 */
[----:B------:R-:W-:Y:S01]  /*2c70*/  PRMT R31, R31, 0x7632, R31 ;  /* 0x000076321f1f7816 */ /* 0x000fe2000000001f */
[----:B------:R-:W0:Y:S01]  /*2c80*/  MUFU.EX2 R58, R58 ;  /* 0x0000003a003a7308 */ /* 0x000e220000000800 */
[----:B------:R-:W-:-:S02]  /*2c90*/  PRMT R26, R30, 0x7632, R26 ;  /* 0x000076321e1a7816 */ /* 0x000fc4000000001a */
[----:B------:R-:W-:Y:S01]  /*2ca0*/  SHF.L.U32 R25, R57, 0x10, RZ ;  /* 0x0000001039197819 */ /* 0x000fe200000006ff */
[----:B------:R-:W-:Y:S01]  /*2cb0*/  FMUL.FTZ R57, R24, -1.4426950216293334961 ;  /* 0xbfb8aa3b18397820 */ /* 0x000fe20000410000 */
        /* <DEDUP_REMOVED lines=14> */
[----:B------:R-:W-:Y:S04]  /*2da0*/  MUFU.EX2 R59, R59 ;  /* 0x0000003b003b7308 */ /* 0x000fe80000000800 */
[----:B------:R-:W-:Y:S01]  /*2db0*/  MUFU.EX2 R31, R31 ;  /* 0x0000001f001f7308 */ /* 0x000fe20000000800 */
[----:B---3--:R-:W-:-:S03]  /*2dc0*/  FADD.FTZ R62, R57, 1 ;  /* 0x3f800000393e7421 */ /* 0x008fc60000010000 */
[----:B------:R-:W2:Y:S01]  /*2dd0*/  MUFU.EX2 R61, R61 ;  /* 0x0000003d003d7308 */ /* 0x000ea20000000800 */
[----:B0-----:R-:W-:-:S03]  /*2de0*/  FADD.FTZ R30, R28, 1 ;  /* 0x3f8000001c1e7421 */ /* 0x001fc60000010000 */
[----:B------:R-:W0:Y:S04]  /*2df0*/  MUFU.EX2 R29, R29 ;  /* 0x0000001d001d7308 */ /* 0x000e280000000800 */
[----:B------:R3:W4:Y:S01]  /*2e00*/  MUFU.RCP R65, R60 ;  /* 0x0000003c00417308 */ /* 0x0007220000001000 */
[----:B--2---:R-:W-:-:S07]  /*2e10*/  FADD.FTZ R61, R61, 1 ;  /* 0x3f8000003d3d7421 */ /* 0x004fce0000010000 */
[----:B------:R-:W2:Y:S01]  /*2e20*/  MUFU.RCP R58, R58 ;  /* 0x0000003a003a7308 */ /* 0x000ea20000001000 */
[----:B---3--:R-:W-:Y:S01]  /*2e30*/  FADD.FTZ R60, R59, 1 ;  /* 0x3f8000003b3c7421 */ /* 0x008fe20000010000 */
[----:B------:R-:W-:Y:S01]  /*2e40*/  FADD.FTZ R59, R31, 1 ;  /* 0x3f8000001f3b7421 */ /* 0x000fe20000010000 */
[----:B0-----:R-:W-:Y:S01]  /*2e50*/  FADD.FTZ R57, R29, 1 ;  /* 0x3f8000001d397421 */ /* 0x001fe20000010000 */
[----:B------:R-:W-:Y:S02]  /*2e60*/  IADD3.X R29, PT, PT, RZ, R3, RZ, P0, !PT ;  /* 0x00000003ff1d7210 */ /* 0x000fe400007fe4ff */
[C---:B------:R-:W-:Y:S02]  /*2e70*/  LEA R28, P0, R51.reuse, R34, 0x1 ;  /* 0x00000022331c7211 */ /* 0x040fe400078008ff */
[----:B------:R-:W0:Y:S01]  /*2e80*/  MUFU.RCP R67, R62 ;  /* 0x0000003e00437308 */ /* 0x000e220000001000 */
[----:B----4-:R-:W-:Y:S01]  /*2e90*/  FMUL.FTZ R31, R56, R65 ;  /* 0x00000041381f7220 */ /* 0x010fe20000410000 */
[----:B------:R-:W-:-:S02]  /*2ea0*/  LEA.HI.X R29, R51, R35, R29, 0x1, P0 ;  /* 0x00000023331d7211 */ /* 0x000fc400000f0c1d */
[----:B-1----:R-:W-:-:S04]  /*2eb0*/  ISETP.NE.AND P0, PT, R2, UR4, PT ;  /* 0x0000000402007c0c */ /* 0x002fc8000bf05270 */
[----:B------:R-:W1:Y:S01]  /*2ec0*/  MUFU.RCP R30, R30 ;  /* 0x0000001e001e7308 */ /* 0x000e620000001000 */
[----:B--2---:R-:W-:-:S07]  /*2ed0*/  FMUL.FTZ R56, R53, R58 ;  /* 0x0000003a35387220 */ /* 0x004fce0000410000 */
[----:B------:R-:W2:Y:S01]  /*2ee0*/  MUFU.RCP R59, R59 ;  /* 0x0000003b003b7308 */ /* 0x000ea20000001000 */
[----:B0-----:R-:W-:Y:S01]  /*2ef0*/  FMUL.FTZ R58, R24, R67 ;  /* 0x00000043183a7220 */ /* 0x001fe20000410000 */
[----:B------:R-:W-:-:S06]  /*2f00*/  FMUL.FTZ R24, R31, R22 ;  /* 0x000000161f187220 */ /* 0x000fcc0000410000 */
[----:B------:R-:W0:Y:S01]  /*2f10*/  MUFU.RCP R64, R61 ;  /* 0x0000003d00407308 */ /* 0x000e220000001000 */
[----:B-1----:R-:W-:-:S04]  /*2f20*/  FMUL.FTZ R22, R25, R30 ;  /* 0x0000001e19167220 */ /* 0x002fc80000410000 */
[----:B------:R-:W-:-:S03]  /*2f30*/  FMUL.FTZ R23, R22, R23 ;  /* 0x0000001716177220 */ /* 0x000fc60000410000 */
[----:B------:R-:W1:Y:S01]  /*2f40*/  MUFU.RCP R66, R57 ;  /* 0x0000003900427308 */ /* 0x000e620000001000 */
[----:B--2---:R-:W-:Y:S01]  /*2f50*/  FMUL.FTZ R25, R26, R59 ;  /* 0x0000003b1a197220 */ /* 0x004fe20000410000 */
[----:B------:R-:W-:Y:S01]  /*2f60*/  FMUL.FTZ R26, R56, R47 ;  /* 0x0000002f381a7220 */ /* 0x000fe20000410000 */
[----:B------:R-:W-:Y:S02]  /*2f70*/  F2FP.BF16.F32.PACK_AB R24, R23, R24 ;  /* 0x000000181718723e */ /* 0x000fe400000010ff */
[----:B------:R-:W-:-:S03]  /*2f80*/  FMUL.FTZ R31, R25, R52 ;  /* 0x00000034191f7220 */ /* 0x000fc60000410000 */
[----:B------:R-:W2:Y:S01]  /*2f90*/  MUFU.RCP R60, R60 ;  /* 0x0000003c003c7308 */ /* 0x000ea20000001000 */
[----:B0-----:R-:W-:Y:S01]  /*2fa0*/  FMUL.FTZ R55, R55, R64 ;  /* 0x0000004037377220 */ /* 0x001fe20000410000 */
[----:B------:R-:W-:-:S03]  /*2fb0*/  F2FP.BF16.F32.PACK_AB R26, R31, R26 ;  /* 0x0000001a1f1a723e */ /* 0x000fc600000010ff */
[----:B------:R-:W-:Y:S01]  /*2fc0*/  FMUL.FTZ R25, R55, R32 ;  /* 0x0000002037197220 */ /* 0x000fe20000410000 */
[----:B-1----:R-:W-:Y:S01]  /*2fd0*/  FMUL.FTZ R30, R27, R66 ;  /* 0x000000421b1e7220 */ /* 0x002fe20000410000 */
[----:B------:R-:W-:-:S03]  /*2fe0*/  FMUL.FTZ R27, R58, R49 ;  /* 0x000000313a1b7220 */ /* 0x000fc60000410000 */
[----:B------:R-:W-:Y:S01]  /*2ff0*/  FMUL.FTZ R30, R30, R33 ;  /* 0x000000211e1e7220 */ /* 0x000fe20000410000 */
[----:B--2---:R-:W-:-:S04]  /*3000*/  FMUL.FTZ R63, R63, R60 ;  /* 0x0000003c3f3f7220 */ /* 0x004fc80000410000 */
[----:B------:R-:W-:Y:S01]  /*3010*/  F2FP.BF16.F32.PACK_AB R25, R30, R25 ;  /* 0x000000191e19723e */ /* 0x000fe200000010ff */
[----:B------:R-:W-:-:S05]  /*3020*/  FMUL.FTZ R54, R63, R54 ;  /* 0x000000363f367220 */ /* 0x000fca0000410000 */
[----:B------:R-:W-:-:S05]  /*3030*/  F2FP.BF16.F32.PACK_AB R27, R54, R27 ;  /* 0x0000001b361b723e */ /* 0x000fca00000010ff */
[----:B------:R0:W-:Y:S01]  /*3040*/  STG.E.128 desc[UR16][R28.64], R24 ;  /* 0x000000181c007986 */ /* 0x0001e2000c101d10 */
[----:B------:R-:W-:Y:S05]  /*3050*/  @P0 BRA `(.L_x_4660) ;  /* 0xffffffd800080947 */ /* 0x000fea000383ffff */
[----:B------:R-:W-:Y:S05]  /*3060*/  EXIT ;  /* 0x000000000000794d */ /* 0x000fea0003800000 */
.L_x_4661:
        /* <DEDUP_REMOVED lines=9> */
.L_x_5137:


//--------------------- .text._Z25selective_scan_fwd_kernelI32Selective_Scan_fwd_kernel_traitsILi32ELi8ELi1ELb1ELb1ELb0ELb0EN3c108BFloat16EfEEv13SSMParamsBase --------------------------
	.section	.text._Z25selective_scan_fwd_kernelI32Selective_Scan_fwd_kernel_traitsILi32ELi8ELi1ELb1ELb1ELb0ELb0EN3c108BFloat16EfEEv13SSMParamsBase,"ax",@progbits
	.align	128
        .global         _Z25selective_scan_fwd_kernelI32Selective_Scan_fwd_kernel_traitsILi32ELi8ELi1ELb1ELb1ELb0ELb0EN3c108BFloat16EfEEv13SSMParamsBase
        .type           _Z25selective_scan_fwd_kernelI32Selective_Scan_fwd_kernel_traitsILi32ELi8ELi1ELb1ELb1ELb0ELb0EN3c108BFloat16EfEEv13SSMParamsBase,@function
        .size           _Z25selective_scan_fwd_kernelI32Selective_Scan_fwd_kernel_traitsILi32ELi8ELi1ELb1ELb1ELb0ELb0EN3c108BFloat16EfEEv13SSMParamsBase,(.L_x_5138 - _Z25selective_scan_fwd_kernelI32Selective_Scan_fwd_kernel_traitsILi32ELi8ELi1ELb1ELb1ELb0ELb0EN3c108BFloat16EfEEv13SSMParamsBase)
        .other          _Z25selective_scan_fwd_kernelI32Selective_Scan_fwd_kernel_traitsILi32ELi8ELi1ELb1ELb1ELb0ELb0EN3c108BFloat16EfEEv13SSMParamsBase,@"STO_CUDA_ENTRY STV_DEFAULT"
_Z25selective_scan_fwd_kernelI32Selective_Scan_fwd_kernel_traitsILi32ELi8ELi1ELb1ELb1ELb0ELb0EN3c108BFloat16EfEEv13SSMParamsBase:
.text._Z25selective_scan_fwd_kernelI32Selective_Scan_fwd_kernel_traitsILi32ELi8ELi1ELb1ELb1ELb0ELb0EN3c108BFloat16EfEEv13SSMParamsBase:
        /* <DEDUP_REMOVED lines=91> */
[----:B------:R-:W3:Y:S01]  /*05b0*/  LDC.64 R42, c[0x0][0x440] ;  /* 0x00011000ff2a7b82 */ /* 0x000ee20000000a00 */
[----:B------:R-:W-:Y:S01]  /*05c0*/  MOV R21, RZ ;  /* 0x000000ff00157202 */ /* 0x000fe20000000f00 */
        /* <DEDUP_REMOVED lines=14> */
[----:B---3--:R-:W-:-:S04]  /*06b0*/  LEA R24, P1, R22, R42, 0x2 ;  /* 0x0000002a16187211 */ /* 0x008fc800078210ff */
[----:B------:R-:W-:-:S03]  /*06c0*/  LEA.HI.X R22, R22, R43, R5, 0x2, P1 ;  /* 0x0000002b16167211 */ /* 0x000fc600008f1405 */
[----:B------:R-:W3:Y:S01]  /*06d0*/  LDC.64 R18, c[0x0][0x3c0] ;  /* 0x0000f000ff127b82 */ /* 0x000ee20000000a00 */
[----:B-1----:R-:W-:-:S04]  /*06e0*/  IMAD.WIDE.U32 R12, R38, UR18, R6 ;  /* 0x00000012260c7c25 */ /* 0x002fc8000f8e0006 */
[----:B------:R-:W-:-:S03]  /*06f0*/  IMAD R20, R39, UR18, R13 ;  /* 0x0000001227147c24 */ /* 0x000fc6000f8e020d */
[----:B------:R-:W1:Y:S01]  /*0700*/  LDC.64 R16, c[0x0][0x3e0] ;  /* 0x0000f800ff107b82 */ /* 0x000e620000000a00 */
[----:B0-----:R-:W-:Y:S02]  /*0710*/  SHF.L.U64.HI R33, R14, 0x2, R15 ;  /* 0x000000020e217819 */ /* 0x001fe4000001020f */
[----:B------:R-:W-:Y:S01]  /*0720*/  MOV R15, R10 ;  /* 0x0000000a000f7202 */ /* 0x000fe20000000f00 */
[----:B--2---:R-:W-:Y:S01]  /*0730*/  IMAD.WIDE.U32 R2, R27, 0x10, R8 ;  /* 0x000000101b027825 */ /* 0x004fe200078e0008 */
[----:B---3--:R-:W-:Y:S02]  /*0740*/  SHF.L.U64.HI R19, R18, 0x1, R19 ;  /* 0x0000000112137819 */ /* 0x008fe40000010213 */
[----:B-1----:R-:W-:-:S07]  /*0750*/  SHF.L.U64.HI R17, R16, 0x2, R17 ;  /* 0x0000000210117819 */ /* 0x002fce0000010211 */
.L_x_4684:
        /* <DEDUP_REMOVED lines=10> */
[C---:B-----5:R-:W-:Y:S01]  /*0800*/  PRMT R58, R7.reuse, 0x7632, R58 ;  /* 0x00007632073a7816 */ /* 0x060fe2000000003a */
[----:B------:R-:W-:Y:S01]  /*0810*/  IMAD.U32 R57, R7, 0x10000, RZ ;  /* 0x0001000007397824 */ /* 0x000fe200078e00ff */
[----:B------:R-:W-:Y:S02]  /*0820*/  PRMT R35, R4, 0x7632, R35 ;  /* 0x0000763204237816 */ /* 0x000fe40000000023 */
[C---:B------:R-:W-:Y:S02]  /*0830*/  PRMT R36, R5.reuse, 0x7632, R36 ;  /* 0x0000763205247816 */ /* 0x040fe40000000024 */
[----:B------:R-:W-:Y:S02]  /*0840*/  SHF.L.U32 R53, R5, 0x10, RZ ;  /* 0x0000001005357819 */ /* 0x000fe400000006ff */
[C---:B------:R-:W-:Y:S02]  /*0850*/  SHF.L.U32 R7, R8.reuse, 0x10, RZ ;  /* 0x0000001008077819 */ /* 0x040fe400000006ff */
[----:B------:R-:W-:-:S02]  /*0860*/  PRMT R5, R8, 0x7632, R5 ;  /* 0x0000763208057816 */ /* 0x000fc40000000005 */
[C---:B------:R-:W-:Y:S02]  /*0870*/  PRMT R38, R10.reuse, 0x7632, R38 ;  /* 0x000076320a267816 */ /* 0x040fe40000000026 */
[----:B------:R-:W-:Y:S02]  /*0880*/  SHF.L.U32 R37, R10, 0x10, RZ ;  /* 0x000000100a257819 */ /* 0x000fe400000006ff */
[----:B------:R-:W-:Y:S02]  /*0890*/  SHF.L.U32 R42, R4, 0x10, RZ ;  /* 0x00000010042a7819 */ /* 0x000fe400000006ff */
[----:B------:R-:W-:Y:S01]  /*08a0*/  PRMT R8, R9, 0x7632, R8 ;  /* 0x0000763209087816 */ /* 0x000fe20000000008 */
[----:B------:R-:W-:Y:S01]  /*08b0*/  FADD.FTZ R37, R37, R26 ;  /* 0x0000001a25257221 */ /* 0x000fe20000010000 */
[----:B------:R-:W-:Y:S02]  /*08c0*/  PRMT R10, R11, 0x7632, R10 ;  /* 0x000076320b0a7816 */ /* 0x000fe4000000000a */
[----:B------:R-:W-:-:S02]  /*08d0*/  PRMT R56, R6, 0x7632, R56 ;  /* 0x0000763206387816 */ /* 0x000fc40000000038 */
[----:B------:R-:W-:Y:S02]  /*08e0*/  SHF.L.U32 R4, R6, 0x10, RZ ;  /* 0x0000001006047819 */ /* 0x000fe400000006ff */
[----:B------:R-:W-:Y:S01]  /*08f0*/  SHF.L.U32 R6, R35, 0x10, RZ ;  /* 0x0000001023067819 */ /* 0x000fe200000006ff */
[----:B------:R-:W-:Y:S01]  /*0900*/  FADD.FTZ R35, R7, R26 ;  /* 0x0000001a07237221 */ /* 0x000fe20000010000 */
[----:B------:R-:W-:Y:S01]  /*0910*/  SHF.L.U32 R9, R9, 0x10, RZ ;  /* 0x0000001009097819 */ /* 0x000fe200000006ff */
[----:B------:R-:W-:Y:S01]  /*0920*/  FMUL.FTZ R47, R4, R37 ;  /* 0x00000025042f7220 */ /* 0x000fe20000410000 */
[----:B------:R-:W-:Y:S01]  /*0930*/  SHF.L.U32 R11, R11, 0x10, RZ ;  /* 0x000000100b0b7819 */ /* 0x000fe200000006ff */
[----:B------:R-:W-:Y:S01]  /*0940*/  FMUL.FTZ R44, R42, R35 ;  /* 0x000000232a2c7220 */ /* 0x000fe20000410000 */
        /* <DEDUP_REMOVED lines=19> */
[----:B------:R-:W-:Y:S06]  /*0a80*/  BRA `(.L_x_4663) ;  /* 0x0000001000e07947 */ /* 0x000fec0003800000 */
.L_x_4662:
        /* <DEDUP_REMOVED lines=58> */
.L_x_4665:
[----:B------:R-:W-:Y:S05]  /*0e30*/  BSYNC.RECONVERGENT B0 ;  /* 0x0000000000007941 */ /* 0x000fea0003800200 */
.L_x_4664:
        /* <DEDUP_REMOVED lines=39> */
.L_x_4667:
[----:B------:R-:W-:Y:S05]  /*10b0*/  BSYNC.RECONVERGENT B0 ;  /* 0x0000000000007941 */ /* 0x000fea0003800200 */
.L_x_4666:
        /* <DEDUP_REMOVED lines=39> */
.L_x_4669:
[----:B------:R-:W-:Y:S05]  /*1330*/  BSYNC.RECONVERGENT B0 ;  /* 0x0000000000007941 */ /* 0x000fea0003800200 */
.L_x_4668:
        /* <DEDUP_REMOVED lines=32> */
.L_x_4671:
[----:B------:R-:W-:Y:S05]  /*1540*/  BSYNC.RECONVERGENT B0 ;  /* 0x0000000000007941 */ /* 0x000fea0003800200 */
.L_x_4670:
        /* <DEDUP_REMOVED lines=32> */
.L_x_4673:
[----:B------:R-:W-:Y:S05]  /*1750*/  BSYNC.RECONVERGENT B0 ;  /* 0x0000000000007941 */ /* 0x000fea0003800200 */
.L_x_4672:
        /* <DEDUP_REMOVED lines=32> */
.L_x_4675:
[----:B------:R-:W-:Y:S05]  /*1960*/  BSYNC.RECONVERGENT B0 ;  /* 0x0000000000007941 */ /* 0x000fea0003800200 */
.L_x_4674:
        /* <DEDUP_REMOVED lines=32> */
.L_x_4677:
[----:B------:R-:W-:Y:S05]  /*1b70*/  BSYNC.RECONVERGENT B0 ;  /* 0x0000000000007941 */ /* 0x000fea0003800200 */
.L_x_4676:
        /* <DEDUP_REMOVED lines=32> */
.L_x_4679:
[----:B------:R-:W-:Y:S05]  /*1d80*/  BSYNC.RECONVERGENT B0 ;  /* 0x0000000000007941 */ /* 0x000fea0003800200 */
.L_x_4678:
        /* <DEDUP_REMOVED lines=8> */
.L_x_4663:
        /* <DEDUP_REMOVED lines=31> */
.L_x_4683:
[----:B0-----:R-:W-:Y:S01]  /*2000*/  MOV R10, R63 ;  /* 0x0000003f000a7202 */ /* 0x001fe20000000f00 */
        /* <DEDUP_REMOVED lines=18> */
[C---:B0-----:R-:W-:Y:S01]  /*2130*/  FMUL.FTZ R10, R74.reuse, R40 ;  /* 0x000000284a0a7220 */ /* 0x041fe20000410000 */
[C---:B------:R-:W-:Y:S01]  /*2140*/  FMUL.FTZ R76, R74.reuse, R37 ;  /* 0x000000254a4c7220 */ /* 0x040fe20000410000 */
[----:B------:R-:W-:Y:S01]  /*2150*/  FMUL.FTZ R11, R74, R41 ;  /* 0x000000294a0b7220 */ /* 0x000fe20000410000 */
[C---:B----4-:R-:W-:Y:S01]  /*2160*/  PRMT R70, R4.reuse, 0x7632, R70 ;  /* 0x0000763204467816 */ /* 0x050fe20000000046 */
[----:B------:R-:W0:Y:S01]  /*2170*/  MUFU.EX2 R69, R69 ;  /* 0x0000004500457308 */ /* 0x000e220000000800 */
[----:B------:R-:W-:Y:S01]  /*2180*/  SHF.L.U32 R73, R4, 0x10, RZ ;  /* 0x0000001004497819 */ /* 0x000fe200000006ff */
[----:B------:R-:W-:Y:S01]  /*2190*/  FMUL.FTZ R66, R74, R35 ;  /* 0x000000234a427220 */ /* 0x000fe20000410000 */
[----:B------:R-:W-:Y:S01]  /*21a0*/  SHF.L.U32 R72, R70, 0x10, RZ ;  /* 0x0000001046487819 */ /* 0x000fe200000006ff */
[----:B------:R-:W1:Y:S01]  /*21b0*/  MUFU.EX2 R68, R68 ;  /* 0x0000004400447308 */ /* 0x000e620000000800 */
[----:B------:R-:W-:Y:S01]  /*21c0*/  PRMT R71, R5, 0x7632, R71 ;  /* 0x0000763205477816 */ /* 0x000fe20000000047 */
[----:B------:R-:W-:Y:S01]  /*21d0*/  FMUL.FTZ R73, R73, R44 ;  /* 0x0000002c49497220 */ /* 0x000fe20000410000 */
[----:B------:R-:W-:Y:S01]  /*21e0*/  SHF.L.U32 R77, R5, 0x10, RZ ;  /* 0x00000010054d7819 */ /* 0x000fe200000006ff */
[----:B------:R-:W3:Y:S01]  /*21f0*/  MUFU.EX2 R70, R10 ;  /* 0x0000000a00467308 */ /* 0x000ee20000000800 */
[----:B------:R-:W-:Y:S01]  /*2200*/  FMUL.FTZ R72, R72, R49 ;  /* 0x0000003148487220 */ /* 0x000fe20000410000 */
[----:B------:R-:W-:Y:S01]  /*2210*/  SHF.L.U32 R79, R71, 0x10, RZ ;  /* 0x00000010474f7819 */ /* 0x000fe200000006ff */
[----:B------:R-:W-:Y:S01]  /*2220*/  FMUL.FTZ R82, R74, R38 ;  /* 0x000000264a527220 */ /* 0x000fe20000410000 */
[----:B------:R-:W4:Y:S01]  /*2230*/  MUFU.EX2 R76, R76 ;  /* 0x0000004c004c7308 */ /* 0x000f220000000800 */
[----:B------:R-:W-:Y:S01]  /*2240*/  FMUL.FTZ R77, R77, R46 ;  /* 0x0000002e4d4d7220 */ /* 0x000fe20000410000 */
[----:B0-----:R-:W-:Y:S01]  /*2250*/  FFMA.FTZ R80, R73, R69, R72 ;  /* 0x0000004549507223 */ /* 0x001fe20000010048 */
[C---:B------:R-:W-:Y:S01]  /*2260*/  PRMT R5, R6.reuse, 0x7632, R5 ;  /* 0x0000763206057816 */ /* 0x040fe20000000005 */
[----:B------:R-:W0:Y:S01]  /*2270*/  MUFU.EX2 R71, R11 ;  /* 0x0000000b00477308 */ /* 0x000e220000000800 */
[----:B------:R-:W-:Y:S01]  /*2280*/  SHF.L.U32 R6, R6, 0x10, RZ ;  /* 0x0000001006067819 */ /* 0x000fe200000006ff */
[----:B------:R-:W-:Y:S01]  /*2290*/  FMUL.FTZ R78, R74, R43 ;  /* 0x0000002b4a4e7220 */ /* 0x000fe20000410000 */
[----:B------:R-:W-:Y:S01]  /*22a0*/  FMUL.FTZ R79, R79, R50 ;  /* 0x000000324f4f7220 */ /* 0x000fe20000410000 */
[----:B-1----:R-:W-:Y:S01]  /*22b0*/  FFMA.FTZ R83, R68, R80, R77 ;  /* 0x0000005044537223 */ /* 0x002fe2000001004d */
[----:B------:R-:W1:Y:S01]  /*22c0*/  MUFU.EX2 R66, R66 ;  /* 0x0000004200427308 */ /* 0x000e620000000800 */
[----:B------:R-:W-:Y:S01]  /*22d0*/  SHF.L.U32 R80, R5, 0x10, RZ ;  /* 0x0000001005507819 */ /* 0x000fe200000006ff */
[----:B------:R-:W-:Y:S01]  /*22e0*/  FMUL.FTZ R81, R6, R47 ;  /* 0x0000002f06517220 */ /* 0x000fe20000410000 */
[----:B---3--:R-:W-:Y:S01]  /*22f0*/  FFMA.FTZ R5, R70, R83, R79 ;  /* 0x0000005346057223 */ /* 0x008fe2000001004f */
[----:B------:R-:W3:Y:S01]  /*2300*/  MUFU.EX2 R74, R82 ;  /* 0x00000052004a7308 */ /* 0x000ee20000000800 */
[C---:B------:R-:W-:Y:S01]  /*2310*/  PRMT R4, R7.reuse, 0x7632, R4 ;  /* 0x0000763207047816 */ /* 0x040fe20000000004 */
[----:B------:R-:W-:Y:S01]  /*2320*/  FMUL.FTZ R80, R80, R51 ;  /* 0x0000003350507220 */ /* 0x000fe20000410000 */
[----:B------:R-:W-:Y:S01]  /*2330*/  SHF.L.U32 R83, R7, 0x10, RZ ;  /* 0x0000001007537819 */ /* 0x000fe200000006ff */
[----:B------:R-:W2:Y:S01]  /*2340*/  MUFU.EX2 R78, R78 ;  /* 0x0000004e004e7308 */ /* 0x000ea20000000800 */
[----:B----4-:R-:W-:Y:S01]  /*2350*/  FFMA.FTZ R5, R76, R5, R81 ;  /* 0x000000054c057223 */ /* 0x010fe20000010051 */
[----:B------:R-:W-:-:S02]  /*2360*/  SHF.L.U32 R85, R4, 0x10, RZ ;  /* 0x0000001004557819 */ /* 0x000fc400000006ff */
[----:B------:R-:W-:Y:S01]  /*2370*/  FMUL.FTZ R83, R83, R48 ;  /* 0x0000003053537220 */ /* 0x000fe20000410000 */
[----:B0-----:R-:W-:Y:S01]  /*2380*/  FFMA.FTZ R4, R71, R5, R80 ;  /* 0x0000000547047223 */ /* 0x001fe20000010050 */
[----:B-1----:R-:W-:Y:S01]  /*2390*/  FMUL.FTZ R5, R66, R69 ;  /* 0x0000004542057220 */ /* 0x002fe20000410000 */
[----:B------:R-:W-:Y:S02]  /*23a0*/  FMUL.FTZ R85, R85, R52 ;  /* 0x0000003455557220 */ /* 0x000fe40000410000 */
[----:B---3--:R-:W-:Y:S01]  /*23b0*/  FFMA.FTZ R4, R74, R4, R83 ;  /* 0x000000044a047223 */ /* 0x008fe20000010053 */
        /* <DEDUP_REMOVED lines=22> */
[----:B------:R-:W-:Y:S01]  /*2520*/  FSEL R10, R6, R5, !P1 ;  /* 0x00000005060a7208 */ /* 0x000fe20004800000 */
[----:B------:R-:W-:Y:S02]  /*2530*/  HFMA2 R5, -RZ, RZ, 0, 0 ;  /* 0x00000000ff057431 */ /* 0x000fe400000001ff */
[----:B-1----:R-:W-:Y:S01]  /*2540*/  @P1 FMUL.FTZ R87, R87, R4 ;  /* 0x0000000457571220 */ /* 0x002fe20000410000 */
[----:B------:R-:W-:Y:S01]  /*2550*/  ISETP.GE.AND P1, PT, R75, 0x8, PT ;  /* 0x000000084b00780c */ /* 0x000fe20003f26270 */
[----:B------:R-:W0:Y:S01]  /*2560*/  SHFL.UP PT, R7, R10, 0x8, RZ ;  /* 0x050000000a077989 */ /* 0x000e2200000e00ff */
[----:B------:R-:W-:-:S03]  /*2570*/  IMAD.MOV.U32 R4, RZ, RZ, 0x3f800000 ;  /* 0x3f800000ff047424 */ /* 0x000fc600078e00ff */
        /* <DEDUP_REMOVED lines=10> */
[----:B------:R-:W-:Y:S01]  /*2620*/  @!P1 STS.64 [UR7+0x220], R10 ;  /* 0x0002200aff009988 */ /* 0x000fe20008000a07 */
[----:B------:R-:W-:Y:S01]  /*2630*/  BAR.SYNC.DEFER_BLOCKING 0x0 ;  /* 0x0000000000007b1d */ /* 0x000fe20000010000 */
[----:B------:R-:W-:-:S04]  /*2640*/  ISETP.GE.AND P1, PT, R75, 0x10, PT ;  /* 0x000000104b00780c */ /* 0x000fc80003f26270 */
[----:B------:R-:W-:Y:S02]  /*2650*/  FSEL R87, R87, R10, !P1 ;  /* 0x0000000a57577208 */ /* 0x000fe40004800000 */
[----:B------:R-:W-:Y:S02]  /*2660*/  FSEL R82, R82, R11, !P1 ;  /* 0x0000000b52527208 */ /* 0x000fe40004800000 */
[----:B------:R-:W-:Y:S01]  /*2670*/  ISETP.NE.AND P1, PT, R27, RZ, PT ;  /* 0x000000ff1b00720c */ /* 0x000fe20003f25270 */
[----:B------:R-:W0:Y:S04]  /*2680*/  SHFL.UP PT, R89, R87, 0x1, RZ ;  /* 0x0420000057597989 */ /* 0x000e2800000e00ff */
[----:B------:R-:W1:Y:S04]  /*2690*/  SHFL.UP PT, R84, R82, 0x1, RZ ;  /* 0x0420000052547989 */ /* 0x000e6800000e00ff */
[----:B------:R-:W-:Y:S04]  /*26a0*/  @!P2 STS.64 [UR7+0x230], R4 ;  /* 0x00023004ff00a988 */ /* 0x000fe80008000a07 */
[----:B------:R-:W2:Y:S01]  /*26b0*/  LDS.64 R6, [UR7+0x220] ;  /* 0x00022007ff067984 */ /* 0x000ea20008000a00 */
[----:B------:R-:W-:Y:S01]  /*26c0*/  BAR.SYNC.DEFER_BLOCKING 0x0 ;  /* 0x0000000000007b1d */ /* 0x000fe20000010000 */
[----:B0-----:R-:W-:-:S02]  /*26d0*/  @!P2 MOV R89, R4 ;  /* 0x000000040059a202 */ /* 0x001fc40000000f00 */
[----:B-1----:R-:W-:-:S03]  /*26e0*/  @!P2 MOV R84, R5 ;  /* 0x000000050054a202 */ /* 0x002fc60000000f00 */
[----:B------:R-:W0:Y:S01]  /*26f0*/  @P3 LDS R91, [UR7+0x234] ;  /* 0x00023407ff5b3984 */ /* 0x000e220008000800 */
[----:B--2---:R-:W-:Y:S01]  /*2700*/  FFMA.FTZ R7, R6, R5, R7 ;  /* 0x0000000506077223 */ /* 0x004fe20000010007 */
[----:B0-----:R-:W-:-:S04]  /*2710*/  @P3 FFMA.FTZ R84, R91, R89, R84 ;  /* 0x000000595b543223 */ /* 0x001fc80000010054 */
[----:B------:R-:W-:-:S04]  /*2720*/  FFMA.FTZ R73, R66, R84, R73 ;  /* 0x0000005442497223 */ /* 0x000fc80000010049 */
[----:B------:R-:W-:-:S04]  /*2730*/  FFMA.FTZ R72, R69, R73, R72 ;  /* 0x0000004945487223 */ /* 0x000fc80000010048 */
        /* <DEDUP_REMOVED lines=12> */
.L_x_4682:
[----:B------:R-:W-:Y:S05]  /*2800*/  BSYNC.RECONVERGENT B0 ;  /* 0x0000000000007941 */ /* 0x000fea0003800200 */
.L_x_4681:
[----:B------:R-:W-:Y:S01]  /*2810*/  UIADD3 UR5, UPT, UPT, UR5, 0x1, URZ ;  /* 0x0000000105057890 */ /* 0x000fe2000fffe0ff */
[----:B------:R-:W-:Y:S01]  /*2820*/  FFMA.FTZ R71, R71, R76, R80 ;  /* 0x0000004c47477223 */ /* 0x000fe20000010050 */
[----:B------:R-:W-:Y:S01]  /*2830*/  LEA R59, P1, R18, R59, 0x1 ;  /* 0x0000003b123b7211 */ /* 0x000fe200078208ff */
[C---:B-----5:R-:W-:Y:S01]  /*2840*/  FFMA.FTZ R42, R67.reuse, R73, R42 ;  /* 0x00000049432a7223 */ /* 0x060fe2000001002a */
        /* <DEDUP_REMOVED lines=18> */
.L_x_4680:
[----:B------:R-:W-:Y:S01]  /*2970*/  BAR.SYNC.DEFER_BLOCKING 0x0 ;  /* 0x0000000000007b1d */ /* 0x000fe20000010000 */
[----:B------:R-:W-:Y:S02]  /*2980*/  LEA R5, P0, R21, R12, 0x8 ;  /* 0x0000000c15057211 */ /* 0x000fe400078040ff */
[----:B0-----:R-:W-:Y:S02]  /*2990*/  F2FP.BF16.F32.PACK_AB R7, R58, R57 ;  /* 0x000000393a07723e */ /* 0x001fe400000010ff */
        /* <DEDUP_REMOVED lines=18> */
.L_x_4685:
        /* <DEDUP_REMOVED lines=12> */
.L_x_5138:


//--------------------- .text._Z25selective_scan_fwd_kernelI32Selective_Scan_fwd_kernel_traitsILi32ELi8ELi1ELb1ELb1ELb0ELb1EN3c108BFloat16EfEEv13SSMParamsBase --------------------------
	.section	.text._Z25selective_scan_fwd_kernelI32Selective_Scan_fwd_kernel_traitsILi32ELi8ELi1ELb1ELb1ELb0ELb1EN3c108BFloat16EfEEv13SSMParamsBase,"ax",@progbits
	.align	128
        .global         _Z25selective_scan_fwd_kernelI32Selective_Scan_fwd_kernel_traitsILi32ELi8ELi1ELb1ELb1ELb0ELb1EN3c108BFloat16EfEEv13SSMParamsBase
        .type           _Z25selective_scan_fwd_kernelI32Selective_Scan_fwd_kernel_traitsILi32ELi8ELi1ELb1ELb1ELb0ELb1EN3c108BFloat16EfEEv13SSMParamsBase,@function
        .size           _Z25selective_scan_fwd_kernelI32Selective_Scan_fwd_kernel_traitsILi32ELi8ELi1ELb1ELb1ELb0ELb1EN3c108BFloat16EfEEv13SSMParamsBase,(.L_x_5139 - _Z25selective_scan_fwd_kernelI32Selective_Scan_fwd_kernel_traitsILi32ELi8ELi1ELb1ELb1ELb0ELb1EN3c108BFloat16EfEEv13SSMParamsBase)
        .other          _Z25selective_scan_fwd_kernelI32Selective_Scan_fwd_kernel_traitsILi32ELi8ELi1ELb1ELb1ELb0ELb1EN3c108BFloat16EfEEv13SSMParamsBase,@"STO_CUDA_ENTRY STV_DEFAULT"
_Z25selective_scan_fwd_kernelI32Selective_Scan_fwd_kernel_traitsILi32ELi8ELi1ELb1ELb1ELb0ELb1EN3c108BFloat16EfEEv13SSMParamsBase:
.text._Z25selective_scan_fwd_kernelI32Selective_Scan_fwd_kernel_traitsILi32ELi8ELi1ELb1ELb1ELb0ELb1EN3c108BFloat16EfEEv13SSMParamsBase:
        /* <DEDUP_REMOVED lines=40> */
[----:B------:R-:W-:Y:S02]  /*0280*/  ISETP.GT.U32.AND P1, PT, R9, R2, PT ;  /* 0x000000020900720c */ /* 0x000fe40003f24070 */
[----:B------:R-:W-:-:S11]  /*0290*/  LOP3.LUT R6, R17, R10, RZ, 0x3c, !PT ;  /* 0x0000000a11067212 */ /* 0x000fd600078e3cff */
[----:B------:R-:W-:-:S04]  /*02a0*/  @!P1 IADD3 R2, PT, PT, R2, -R9, RZ ;  /* 0x8000000902029210 */ /* 0x000fc80007ffe0ff */
[----:B------:R-:W-:Y:S02]  /*02b0*/  ISETP.GE.U32.AND P0, PT, R2, R9, PT ;  /* 0x000000090200720c */ /* 0x000fe40003f06070 */
[----:B------:R-:W-:Y:S02]  /*02c0*/  ISETP.GE.AND P2, PT, R6, RZ, PT ;  /* 0x000000ff0600720c */ /* 0x000fe40003f46270 */
[----:B------:R-:W-:Y:S02]  /*02d0*/  @!P1 IADD3 R7, PT, PT, R7, 0x1, RZ ;  /* 0x0000000107079810 */ /* 0x000fe40007ffe0ff */
[----:B------:R-:W-:Y:S01]  /*02e0*/  ISETP.NE.AND P1, PT, R10, RZ, PT ;  /* 0x000000ff0a00720c */ /* 0x000fe20003f25270 */
[----:B------:R-:W-:Y:S02]  /*02f0*/  UIMAD.WIDE.U32 UR4, UR18, UR8, URZ ;  /* 0x00000008120472a5 */ /* 0x000fe4000f8e00ff */
[----:B------:R-:W-:Y:S01]  /*0300*/  UIMAD UR8, UR18, UR13, UR7 ;  /* 0x0000000d120872a4 */ /* 0x000fe2000f8e0207 */
[----:B------:R-:W4:Y:S03]  /*0310*/  LDCU.64 UR12, c[0x0][0x3b0] ;  /* 0x00007600ff0c77ac */ /* 0x000f260008000a00 */
[----:B------:R-:W-:-:S04]  /*0320*/  @P0 IADD3 R7, PT, PT, R7, 0x1, RZ ;  /* 0x0000000107070810 */ /* 0x000fc80007ffe0ff */
        /* <DEDUP_REMOVED lines=20> */
[----:B------:R-:W-:Y:S01]  /*0470*/  SHF.R.S32.HI R3, RZ, 0x1f, R8 ;  /* 0x0000001fff037819 */ /* 0x000fe20000011408 */
[----:B------:R-:W-:Y:S01]  /*0480*/  UMOV UR5, UR6 ;  /* 0x0000000600057c82 */ /* 0x000fe20008000000 */
[----:B0-----:R-:W-:Y:S01]  /*0490*/  LEA R40, P0, R2, R12, 0x1 ;  /* 0x0000000c02287211 */ /* 0x001fe200078008ff */
[----:B------:R-:W-:Y:S01]  /*04a0*/  IMAD.WIDE.U32 R6, R8, R18, UR4 ;  /* 0x0000000408067e25 */ /* 0x000fe2000f8e0012 */
[----:B------:R-:W0:Y:S01]  /*04b0*/  LDCU.64 UR8, c[0x0][0x3d8] ;  /* 0x00007b00ff0877ac */ /* 0x000e220008000a00 */
[----:B------:R-:W-:Y:S01]  /*04c0*/  LEA R42, P1, R4, R14, 0x1 ;  /* 0x0000000e042a7211 */ /* 0x000fe200078208ff */
[----:B------:R-:W2:Y:S01]  /*04d0*/  S2R R29, SR_TID.X ;  /* 0x00000000001d7919 */ /* 0x000ea20000002100 */
[----:B------:R-:W3:Y:S01]  /*04e0*/  LDC.64 R24, c[0x0][0x418] ;  /* 0x00010600ff187b82 */ /* 0x000ee20000000a00 */
[----:B------:R-:W-:Y:S01]  /*04f0*/  IMAD R3, R3, R18, RZ ;  /* 0x0000001203037224 */ /* 0x000fe200078e02ff */
[----:B------:R-:W-:Y:S01]  /*0500*/  LEA.HI.X R41, R2, R13, R41, 0x1, P0 ;  /* 0x0000000d02297211 */ /* 0x000fe200000f0c29 */
[----:B------:R-:W-:Y:S01]  /*0510*/  IMAD R2, R16, UR18, R17 ;  /* 0x0000001210027c24 */ /* 0x000fe2000f8e0211 */
[----:B------:R-:W-:Y:S01]  /*0520*/  LEA R44, P0, R6, R10, 0x1 ;  /* 0x0000000a062c7211 */ /* 0x000fe200078008ff */
[----:B------:R-:W-:Y:S01]  /*0530*/  IMAD R3, R8, R19, R3 ;  /* 0x0000001308037224 */ /* 0x000fe200078e0203 */
[----:B------:R-:W-:Y:S01]  /*0540*/  LEA.HI.X R43, R4, R15, R43, 0x1, P1 ;  /* 0x0000000f042b7211 */ /* 0x000fe200008f0c2b */
[----:B------:R-:W-:Y:S01]  /*0550*/  IMAD R38, R2, R21, RZ ;  /* 0x0000001502267224 */ /* 0x000fe200078e02ff */
[----:B------:R-:W4:Y:S01]  /*0560*/  LDC.64 R26, c[0x0][0x438] ;  /* 0x00010e00ff1a7b82 */ /* 0x000f220000000a00 */
[----:B------:R-:W3:Y:S01]  /*0570*/  LDCU UR4, c[0x0][0x38c] ;  /* 0x00007180ff0477ac */ /* 0x000ee20008000800 */
[----:B------:R-:W-:-:S04]  /*0580*/  IADD3 R45, PT, PT, R7, R3, RZ ;  /* 0x00000003072d7210 */ /* 0x000fc80007ffe0ff */
[----:B------:R-:W-:Y:S01]  /*0590*/  LEA.HI.X R45, R6, R11, R45, 0x1, P0 ;  /* 0x0000000b062d7211 */ /* 0x000fe200000f0c2d */
[C---:B0-----:R-:W-:Y:S01]  /*05a0*/  IMAD.WIDE.U32 R8, R17.reuse, UR8, RZ ;  /* 0x0000000811087c25 */ /* 0x041fe2000f8e00ff */
[----:B------:R-:W0:Y:S03]  /*05b0*/  LDC.64 R32, c[0x0][0x450] ;  /* 0x00011400ff207b82 */ /* 0x000e260000000a00 */
[----:B-1----:R-:W-:-:S04]  /*05c0*/  IMAD.WIDE.U32 R2, R17, R22, RZ ;  /* 0x0000001611027225 */ /* 0x002fc800078e00ff */
[C---:B------:R-:W-:Y:S01]  /*05d0*/  IMAD R3, R17.reuse, R23, R3 ;  /* 0x0000001711037224 */ /* 0x040fe200078e0203 */
[----:B------:R-:W1:Y:S01]  /*05e0*/  LDC.64 R18, c[0x0][0x3a0] ;  /* 0x0000e800ff127b82 */ /* 0x000e620000000a00 */
[----:B---3--:R-:W-:Y:S01]  /*05f0*/  IMAD.WIDE.U32 R4, R17, R24, RZ ;  /* 0x0000001811047225 */ /* 0x008fe200078e00ff */
[----:B------:R-:W-:-:S03]  /*0600*/  UISETP.LT.AND UP0, UPT, UR4, 0x1, UPT ;  /* 0x000000010400788c */ /* 0x000fc6000bf01270 */
[C---:B------:R-:W-:Y:S02]  /*0610*/  IMAD R5, R17.reuse, R25, R5 ;  /* 0x0000001911057224 */ /* 0x040fe400078e0205 */
[C---:B------:R-:W-:Y:S01]  /*0620*/  IMAD R31, R17.reuse, UR9, R9 ;  /* 0x00000009111f7c24 */ /* 0x040fe2000f8e0209 */
[----:B------:R-:W3:Y:S01]  /*0630*/  LDC.64 R34, c[0x0][0x420] ;  /* 0x00010800ff227b82 */ /* 0x000ee20000000a00 */
[C---:B----4-:R-:W-:Y:S01]  /*0640*/  IMAD.WIDE.U32 R6, R17.reuse, R26, RZ ;  /* 0x0000001a11067225 */ /* 0x050fe200078e00ff */
[----:B------:R-:W4:Y:S03]  /*0650*/  LDCU.U8 UR9, c[0x0][0x39e] ;  /* 0x000073c0ff0977ac */ /* 0x000f260008000000 */
[----:B------:R-:W-:Y:S02]  /*0660*/  IMAD R7, R17, R27, R7 ;  /* 0x0000001b11077224 */ /* 0x000fe400078e0207 */
[----:B------:R-:W-:Y:S01]  /*0670*/  IMAD R38, R38, UR4, RZ ;  /* 0x0000000426267c24 */ /* 0x000fe2000f8e02ff */
[----:B------:R-:W2:Y:S01]  /*0680*/  LDC.64 R36, c[0x0][0x410] ;  /* 0x00010400ff247b82 */ /* 0x000ea20000000a00 */
[----:B0-----:R-:W-:Y:S01]  /*0690*/  LEA R30, P0, R8, R32, 0x2 ;  /* 0x00000020081e7211 */ /* 0x001fe200078010ff */
[----:B------:R-:W-:-:S03]  /*06a0*/  USEL UR4, UR4, 0x1, !UP0 ;  /* 0x0000000104047887 */ /* 0x000fc6000c000000 */
[----:B------:R-:W-:Y:S01]  /*06b0*/  LEA.HI.X R31, R8, R33, R31, 0x2, P0 ;  /* 0x00000021081f7211 */ /* 0x000fe200000f141f */
[----:B------:R-:W-:Y:S02]  /*06c0*/  UIADD3 UR6, UPT, UPT, -UR4, URZ, URZ ;  /* 0x000000ff04067290 */ /* 0x000fe4000fffe1ff */
[----:B------:R-:W0:Y:S01]  /*06d0*/  LDC.64 R48, c[0x0][0x440] ;  /* 0x00011000ff307b82 */ /* 0x000e220000000a00 */
[----:B-1----:R-:W-:-:S04]  /*06e0*/  IMAD.WIDE.U32 R8, R17, R18, RZ ;  /* 0x0000001211087225 */ /* 0x002fc800078e00ff */
[----:B------:R-:W-:-:S03]  /*06f0*/  IMAD R33, R17, R19, R9 ;  /* 0x0000001311217224 */ /* 0x000fc600078e0209 */
[----:B------:R-:W1:Y:S01]  /*0700*/  LDC.64 R46, c[0x0][0x430] ;  /* 0x00010c00ff2e7b82 */ /* 0x000e620000000a00 */
[----:B---3--:R-:W-:-:S04]  /*0710*/  IMAD.WIDE.U32 R20, R34, UR18, R2 ;  /* 0x0000001222147c25 */ /* 0x008fc8000f8e0002 */
[----:B------:R-:W-:-:S03]  /*0720*/  IMAD R34, R35, UR18, R21 ;  /* 0x0000001223227c24 */ /* 0x000fc6000f8e0215 */
[----:B------:R-:W3:Y:S01]  /*0730*/  LDC.64 R14, c[0x0][0x478] ;  /* 0x00011e00ff0e7b82 */ /* 0x000ee20000000a00 */
[----:B--2---:R-:W-:-:S04]  /*0740*/  IMAD.WIDE.U32 R18, R36, UR18, R4 ;  /* 0x0000001224127c25 */ /* 0x004fc8000f8e0004 */
[----:B------:R-:W-:Y:S01]  /*0750*/  IMAD R35, R37, UR18, R19 ;  /* 0x0000001225237c24 */ /* 0x000fe2000f8e0213 */
[----:B------:R-:W-:Y:S02]  /*0760*/  MOV R37, RZ ;  /* 0x000000ff00257202 */ /* 0x000fe40000000f00 */
[----:B------:R-:W2:Y:S01]  /*0770*/  LDC.64 R12, c[0x0][0x488] ;  /* 0x00012200ff0c7b82 */ /* 0x000ea20000000a00 */
[----:B0-----:R-:W-:-:S04]  /*0780*/  LEA R32, P0, R8, R48, 0x2 ;  /* 0x0000003008207211 */ /* 0x001fc800078010ff */
[----:B------:R-:W-:-:S03]  /*0790*/  LEA.HI.X R33, R8, R49, R33, 0x2, P0 ;  /* 0x0000003108217211 */ /* 0x000fc600000f1421 */
[----:B------:R-:W0:Y:S01]  /*07a0*/  LDC.64 R10, c[0x0][0x490] ;  /* 0x00012400ff0a7b82 */ /* 0x000e220000000a00 */
[----:B-1----:R-:W-:-:S04]  /*07b0*/  IMAD.WIDE.U32 R16, R46, UR18, R6 ;  /* 0x000000122e107c25 */ /* 0x002fc8000f8e0006 */
[----:B------:R-:W-:-:S03]  /*07c0*/  IMAD R36, R47, UR18, R17 ;  /* 0x000000122f247c24 */ /* 0x000fc6000f8e0211 */
[----:B------:R-:W1:Y:S01]  /*07d0*/  LDC.64 R26, c[0x0][0x3c0] ;  /* 0x0000f000ff1a7b82 */ /* 0x000e620000000a00 */
[----:B---3--:R-:W-:-:S07]  /*07e0*/  IMAD.WIDE.U32 R14, R29, 0x10, R14 ;  /* 0x000000101d0e7825 */ /* 0x008fce00078e000e */
[----:B------:R-:W3:Y:S01]  /*07f0*/  LDC.64 R24, c[0x0][0x3e0] ;  /* 0x0000f800ff187b82 */ /* 0x000ee20000000a00 */
[----:B--2---:R-:W-:-:S07]  /*0800*/  IMAD.WIDE.U32 R12, R29, 0x10, R12 ;  /* 0x000000101d0c7825 */ /* 0x004fce00078e000c */
[----:B------:R-:W2:Y:S01]  /*0810*/  LDC.64 R22, c[0x0][0x3a8] ;  /* 0x0000ea00ff167b82 */ /* 0x000ea20000000a00 */
[----:B0-----:R-:W-:Y:S01]  /*0820*/  IMAD.WIDE.U32 R2, R29, 0x10, R10 ;  /* 0x000000101d027825 */ /* 0x001fe200078e000a */
[----:B-1----:R-:W-:Y:S02]  /*0830*/  SHF.L.U64.HI R27, R26, 0x1, R27 ;  /* 0x000000011a1b7819 */ /* 0x002fe4000001021b */
[----:B---3--:R-:W-:Y:S02]  /*0840*/  SHF.L.U64.HI R25, R24, 0x2, R25 ;  /* 0x0000000218197819 */ /* 0x008fe40000010219 */
[----:B--2-4-:R-:W-:-:S07]  /*0850*/  SHF.L.U64.HI R23, R22, 0x2, R23 ;  /* 0x0000000216177819 */ /* 0x014fce0000010217 */
.L_x_4708:
[----:B------:R-:W-:Y:S01]  /*0860*/  BAR.SYNC.DEFER_BLOCKING 0x0 ;  /* 0x0000000000007b1d */ /* 0x000fe20000010000 */
[----:B0-----:R-:W-:-:S04]  /*0870*/  IMAD.WIDE.U32 R4, R29, 0x10, R40 ;  /* 0x000000101d047825 */ /* 0x001fc800078e0028 */
[----:B------:R-:W-:Y:S02]  /*0880*/  IMAD.WIDE.U32 R8, R29, 0x10, R42 ;  /* 0x000000101d087825 */ /* 0x000fe400078e002a */
[----:B-----5:R-:W5:Y:S04]  /*0890*/  LDG.E.128 R4, desc[UR16][R4.64] ;  /* 0x0000001004047981 */ /* 0x020f68000c1e1d00 */
[----:B------:R-:W5:Y:S01]  /*08a0*/  LDG.E.128 R8, desc[UR16][R8.64] ;  /* 0x0000001008087981 */ /* 0x000f62000c1e1d00 */
[----:B------:R-:W-:-:S09]  /*08b0*/  UISETP.NE.AND UP0, UPT, UR9, URZ, UPT ;  /* 0x000000ff0900728c */ /* 0x000fd2000bf05270 */
[----:B------:R-:W-:Y:S05]  /*08c0*/  BRA.U UP0, `(.L_x_4686) ;  /* 0x0000000100a47547 */ /* 0x000fea000b800000 */
[C---:B-----5:R-:W-:Y:S02]  /*08d0*/  PRMT R49, R6.reuse, 0x7632, R49 ;  /* 0x0000763206317816 */ /* 0x060fe40000000031 */
[----:B------:R-:W-:Y:S02]  /*08e0*/  SHF.L.U32 R50, R6, 0x10, RZ ;  /* 0x0000001006327819 */ /* 0x000fe400000006ff */
[----:B------:R-:W-:Y:S02]  /*08f0*/  PRMT R39, R4, 0x7632, R39 ;  /* 0x0000763204277816 */ /* 0x000fe40000000027 */
[C---:B------:R-:W-:Y:S02]  /*0900*/  PRMT R6, R8.reuse, 0x7632, R6 ;  /* 0x0000763208067816 */ /* 0x040fe40000000006 */
[----:B------:R-:W-:Y:S02]  /*0910*/  SHF.L.U32 R51, R8, 0x10, RZ ;  /* 0x0000001008337819 */ /* 0x000fe400000006ff */
[----:B------:R-:W-:-:S02]  /*0920*/  PRMT R54, R10, 0x7632, R54 ;  /* 0x000076320a367816 */ /* 0x000fc40000000036 */
[----:B------:R-:W-:Y:S01]  /*0930*/  SHF.L.U32 R53, R10, 0x10, RZ ;  /* 0x000000100a357819 */ /* 0x000fe200000006ff */
[----:B------:R-:W-:Y:S01]  /*0940*/  FADD.FTZ R51, R51, R28 ;  /* 0x0000001c33337221 */ /* 0x000fe20000010000 */
[----:B------:R-:W-:Y:S02]  /*0950*/  PRMT R8, R9, 0x7632, R8 ;  /* 0x0000763209087816 */ /* 0x000fe40000000008 */
[----:B------:R-:W-:Y:S01]  /*0960*/  PRMT R10, R11, 0x7632, R10 ;  /* 0x000076320b0a7816 */ /* 0x000fe2000000000a */
[--C-:B------:R-:W-:Y:S01]  /*0970*/  FADD.FTZ R53, R53, R28.reuse ;  /* 0x0000001c35357221 */ /* 0x100fe20000010000 */
[----:B------:R-:W-:Y:S02]  /*0980*/  SHF.L.U32 R46, R4, 0x10, RZ ;  /* 0x00000010042e7819 */ /* 0x000fe400000006ff */
[----:B------:R-:W-:Y:S01]  /*0990*/  SHF.L.U32 R9, R9, 0x10, RZ ;  /* 0x0000001009097819 */ /* 0x000fe200000006ff */
[----:B------:R-:W-:Y:S01]  /*09a0*/  FMUL.FTZ R63, R50, R53 ;  /* 0x00000035323f7220 */ /* 0x000fe20000410000 */
[----:B------:R-:W-:Y:S01]  /*09b0*/  SHF.L.U32 R59, R11, 0x10, RZ ;  /* 0x000000100b3b7819 */ /* 0x000fe200000006ff */
[----:B------:R-:W-:Y:S01]  /*09c0*/  FMUL.FTZ R61, R46, R51 ;  /* 0x000000332e3d7220 */ /* 0x000fe20000410000 */
[----:B------:R-:W-:Y:S01]  /*09d0*/  SHF.L.U32 R4, R39, 0x10, RZ ;  /* 0x0000001027047819 */ /* 0x000fe200000006ff */
[----:B------:R-:W-:Y:S01]  /*09e0*/  FADD.FTZ R52, R9, R28 ;  /* 0x0000001c09347221 */ /* 0x000fe20000010000 */
[----:B------:R-:W-:-:S02]  /*09f0*/  PRMT R48, R5, 0x7632, R48 ;  /* 0x0000763205307816 */ /* 0x000fc40000000030 */
[----:B------:R-:W-:Y:S02]  /*0a00*/  PRMT R56, R7, 0x7632, R56 ;  /* 0x0000763207387816 */ /* 0x000fe40000000038 */
        /* <DEDUP_REMOVED lines=11> */
[----:B------:R-:W-:Y:S01]  /*0ac0*/  FMUL.FTZ R62, R47, R52 ;  /* 0x000000342f3e7220 */ /* 0x000fe20000410000 */
[----:B------:R-:W-:Y:S01]  /*0ad0*/  SHF.L.U32 R6, R49, 0x10, RZ ;  /* 0x0000001031067819 */ /* 0x000fe200000006ff */
[----:B------:R-:W-:Y:S01]  /*0ae0*/  FMUL.FTZ R64, R5, R54 ;  /* 0x0000003605407220 */ /* 0x000fe20000410000 */
[----:B------:R-:W-:Y:S01]  /*0af0*/  SHF.L.U32 R9, R56, 0x10, RZ ;  /* 0x0000001038097819 */ /* 0x000fe200000006ff */
[----:B------:R-:W-:Y:S01]  /*0b00*/  FADD.FTZ R56, R11, R28 ;  /* 0x0000001c0b387221 */ /* 0x000fe20000010000 */
[----:B------:R-:W-:Y:S01]  /*0b10*/  FMUL.FTZ R65, R4, R55 ;  /* 0x0000003704417220 */ /* 0x000fe20000410000 */
[----:B------:R-:W-:-:S02]  /*0b20*/  FMUL.FTZ R67, R6, R57 ;  /* 0x0000003906437220 */ /* 0x000fc40000410000 */
[----:B------:R-:W-:Y:S01]  /*0b30*/  FMUL.FTZ R66, R7, R56 ;  /* 0x0000003807427220 */ /* 0x000fe20000410000 */
[----:B------:R-:W-:Y:S01]  /*0b40*/  FMUL.FTZ R68, R9, R58 ;  /* 0x0000003a09447220 */ /* 0x000fe20000410000 */
[----:B------:R-:W-:Y:S06]  /*0b50*/  BRA `(.L_x_4687) ;  /* 0x0000001000e07947 */ /* 0x000fec0003800000 */
.L_x_4686:
[C---:B-----5:R-:W-:Y:S01]  /*0b60*/  SHF.L.U32 R51, R8.reuse, 0x10, RZ ;  /* 0x0000001008337819 */ /* 0x060fe200000006ff */
[----:B------:R-:W-:Y:S01]  /*0b70*/  BSSY.RECONVERGENT B0, `(.L_x_4688) ;  /* 0x0000039000007945 */ /* 0x000fe20003800200 */
[----:B------:R-:W-:Y:S02]  /*0b80*/  SHF.L.U32 R39, R9, 0x10, RZ ;  /* 0x0000001009277819 */ /* 0x000fe400000006ff */
[----:B------:R-:W-:Y:S01]  /*0b90*/  PRMT R8, R8, 0x7632, R8 ;  /* 0x0000763208087816 */ /* 0x000fe20000000008 */
[--C-:B------:R-:W-:Y:S01]  /*0ba0*/  FADD.FTZ R51, R51, R28.reuse ;  /* 0x0000001c33337221 */ /* 0x100fe20000010000 */
        /* <DEDUP_REMOVED lines=8> */
[----:B------:R-:W-:Y:S01]  /*0c30*/  FADD.FTZ R54, R47, R28 ;  /* 0x0000001c2f367221 */ /* 0x000fe20000010000 */
        /* <DEDUP_REMOVED lines=44> */
.L_x_4689:
[----:B------:R-:W-:Y:S05]  /*0f00*/  BSYNC.RECONVERGENT B0 ;  /* 0x0000000000007941 */ /* 0x000fea0003800200 */
.L_x_4688:
        /* <DEDUP_REMOVED lines=39> */
.L_x_4691:
[----:B------:R-:W-:Y:S05]  /*1180*/  BSYNC.RECONVERGENT B0 ;  /* 0x0000000000007941 */ /* 0x000fea0003800200 */
.L_x_4690:
        /* <DEDUP_REMOVED lines=39> */
.L_x_4693:
[----:B------:R-:W-:Y:S05]  /*1400*/  BSYNC.RECONVERGENT B0 ;  /* 0x0000000000007941 */ /* 0x000fea0003800200 */
.L_x_4692:
        /* <DEDUP_REMOVED lines=32> */
.L_x_4695:
[----:B------:R-:W-:Y:S05]  /*1610*/  BSYNC.RECONVERGENT B0 ;  /* 0x0000000000007941 */ /* 0x000fea0003800200 */
.L_x_4694:
        /* <DEDUP_REMOVED lines=32> */
.L_x_4697:
[----:B------:R-:W-:Y:S05]  /*1820*/  BSYNC.RECONVERGENT B0 ;  /* 0x0000000000007941 */ /* 0x000fea0003800200 */
.L_x_4696:
        /* <DEDUP_REMOVED lines=32> */
.L_x_4699:
[----:B------:R-:W-:Y:S05]  /*1a30*/  BSYNC.RECONVERGENT B0 ;  /* 0x0000000000007941 */ /* 0x000fea0003800200 */
.L_x_4698:
        /* <DEDUP_REMOVED lines=32> */
.L_x_4701:
[----:B------:R-:W-:Y:S05]  /*1c40*/  BSYNC.RECONVERGENT B0 ;  /* 0x0000000000007941 */ /* 0x000fea0003800200 */
.L_x_4700:
        /* <DEDUP_REMOVED lines=32> */
.L_x_4703:
[----:B------:R-:W-:Y:S05]  /*1e50*/  BSYNC.RECONVERGENT B0 ;  /* 0x0000000000007941 */ /* 0x000fea0003800200 */
.L_x_4702:
        /* <DEDUP_REMOVED lines=8> */
.L_x_4687:
        /* <DEDUP_REMOVED lines=14> */
[----:B------:R-:W-:Y:S01]  /*1fc0*/  IMAD.WIDE.U32 R4, R29, 0x10, R44 ;  /* 0x000000101d047825 */ /* 0x000fe200078e002c */
[C---:B------:R-:W-:Y:S01]  /*1fd0*/  ISETP.NE.AND P0, PT, R37.reuse, RZ, PT ;  /* 0x000000ff2500720c */ /* 0x040fe20003f05270 */
[----:B------:R-:W-:Y:S01]  /*1fe0*/  UMOV UR4, 0x400 ;  /* 0x0000040000047882 */ /* 0x000fe20000000000 */
[----:B------:R-:W-:Y:S01]  /*1ff0*/  MOV R73, R32 ;  /* 0x0000002000497202 */ /* 0x000fe20000000f00 */
[----:B------:R-:W-:Y:S01]  /*2000*/  IMAD R71, R37, R10, RZ ;  /* 0x0000000a25477224 */ /* 0x000fe200078e02ff */
[----:B------:R-:W-:Y:S01]  /*2010*/  MOV R69, R4 ;  /* 0x0000000400457202 */ /* 0x000fe20000000f00 */
[----:B------:R-:W2:Y:S01]  /*2020*/  LDC.64 R8, c[0x0][0x480] ;  /* 0x00012000ff087b82 */ /* 0x000ea20000000a00 */
[----:B------:R-:W-:Y:S02]  /*2030*/  MOV R70, R5 ;  /* 0x0000000500467202 */ /* 0x000fe40000000f00 */
[----:B------:R-:W-:-:S02]  /*2040*/  ISETP.EQ.AND P0, PT, R29, RZ, P0 ;  /* 0x000000ff1d00720c */ /* 0x000fc40000702270 */
[----:B------:R-:W-:Y:S02]  /*2050*/  MOV R72, R33 ;  /* 0x0000002100487202 */ /* 0x000fe40000000f00 */
[----:B------:R-:W-:Y:S02]  /*2060*/  MOV R75, R30 ;  /* 0x0000001e004b7202 */ /* 0x000fe40000000f00 */
[----:B------:R-:W-:Y:S01]  /*2070*/  MOV R74, R31 ;  /* 0x0000001f004a7202 */ /* 0x000fe20000000f00 */
[----:B0-----:R-:W-:-:S03]  /*2080*/  ULEA UR4, UR5, UR4, 0x18 ;  /* 0x0000000405047291 */ /* 0x001fc6000f8ec0ff */
[----:B------:R-:W-:Y:S01]  /*2090*/  UMOV UR5, UR6 ;  /* 0x0000000600057c82 */ /* 0x000fe20008000000 */
[----:B------:R-:W-:-:S12]  /*20a0*/  UIADD3 UR4, UPT, UPT, UR4, 0x240, URZ ;  /* 0x0000024004047890 */ /* 0x000fd8000fffe0ff */
.L_x_4707:
[----:B0-----:R-:W-:Y:S02]  /*20b0*/  MOV R10, R73 ;  /* 0x00000049000a7202 */ /* 0x001fe40000000f00 */
[----:B------:R-:W-:-:S05]  /*20c0*/  MOV R11, R72 ;  /* 0x00000048000b7202 */ /* 0x000fca0000000f00 */
        /* <DEDUP_REMOVED lines=19> */
[C---:B------:R-:W-:Y:S01]  /*2200*/  FMUL.FTZ R91, R83.reuse, R57 ;  /* 0x00000039535b7220 */ /* 0x040fe20000410000 */
[C---:B----4-:R-:W-:Y:S01]  /*2210*/  PRMT R80, R4.reuse, 0x7632, R80 ;  /* 0x0000763204507816 */ /* 0x050fe20000000050 */
[----:B------:R-:W0:Y:S01]  /*2220*/  MUFU.EX2 R78, R78 ;  /* 0x0000004e004e7308 */ /* 0x000e220000000800 */
[----:B------:R-:W-:Y:S01]  /*2230*/  SHF.L.U32 R82, R4, 0x10, RZ ;  /* 0x0000001004527819 */ /* 0x000fe200000006ff */
[----:B------:R-:W-:Y:S01]  /*2240*/  FMUL.FTZ R77, R83, R51 ;  /* 0x00000033534d7220 */ /* 0x000fe20000410000 */
[----:B------:R-:W-:Y:S01]  /*2250*/  SHF.L.U32 R4, R80, 0x10, RZ ;  /* 0x0000001050047819 */ /* 0x000fe200000006ff */
[----:B------:R-:W1:Y:S01]  /*2260*/  MUFU.EX2 R79, R79 ;  /* 0x0000004f004f7308 */ /* 0x000e620000000800 */
[C---:B------:R-:W-:Y:S01]  /*2270*/  PRMT R84, R5.reuse, 0x7632, R84 ;  /* 0x0000763205547816 */ /* 0x040fe20000000054 */
        /* <DEDUP_REMOVED lines=9> */
[----:B------:R-:W-:Y:S01]  /*2310*/  FMUL.FTZ R4, R83, R58 ;  /* 0x0000003a53047220 */ /* 0x000fe20000410000 */
[C---:B------:R-:W-:Y:S01]  /*2320*/  PRMT R5, R6.reuse, 0x7632, R5 ;  /* 0x0000763206057816 */ /* 0x040fe20000000005 */
[----:B------:R0:W2:Y:S01]  /*2330*/  MUFU.EX2 R83, R91 ;  /* 0x0000005b00537308 */ /* 0x0000a20000000800 */
[----:B------:R-:W-:Y:S01]  /*2340*/  SHF.L.U32 R6, R6, 0x10, RZ ;  /* 0x0000001006067819 */ /* 0x000fe200000006ff */
        /* <DEDUP_REMOVED lines=10> */
[----:B------:R-:W3:Y:S01]  /*23f0*/  MUFU.EX2 R88, R4 ;  /* 0x0000000400587308 */ /* 0x000ee20000000800 */
[----:B----4-:R-:W-:Y:S01]  /*2400*/  FFMA.FTZ R5, R84, R92, R89 ;  /* 0x0000005c54057223 */ /* 0x010fe20000010059 */
[----:B0-----:R-:W-:-:S02]  /*2410*/  SHF.L.U32 R91, R10, 0x10, RZ ;  /* 0x000000100a5b7819 */ /* 0x001fc400000006ff */
[----:B------:R-:W-:Y:S01]  /*2420*/  FMUL.FTZ R92, R7, R64 ;  /* 0x00000040075c7220 */ /* 0x000fe20000410000 */
[----:B--2---:R-:W-:Y:S01]  /*2430*/  FFMA.FTZ R5, R83, R5, R90 ;  /* 0x0000000553057223 */ /* 0x004fe2000001005a */
[----:B-1----:R-:W-:Y:S01]  /*2440*/  FMUL.FTZ R6, R77, R78 ;  /* 0x0000004e4d067220 */ /* 0x002fe20000410000 */
[----:B------:R-:W-:Y:S02]  /*2450*/  FMUL.FTZ R91, R91, R68 ;  /* 0x000000445b5b7220 */ /* 0x000fe40000410000 */
[----:B---3--:R-:W-:Y:S01]  /*2460*/  FFMA.FTZ R7, R85, R5, R92 ;  /* 0x0000000555077223 */ /* 0x008fe2000001005c */
        /* <DEDUP_REMOVED lines=68> */
.L_x_4706:
[----:B------:R-:W-:Y:S05]  /*28b0*/  BSYNC.RECONVERGENT B0 ;  /* 0x0000000000007941 */ /* 0x000fea0003800200 */
.L_x_4705:
[----:B------:R-:W-:Y:S01]  /*28c0*/  UIADD3 UR5, UPT, UPT, UR5, 0x1, URZ ;  /* 0x0000000105057890 */ /* 0x000fe2000fffe0ff */
[----:B------:R-:W-:Y:S01]  /*28d0*/  FFMA.FTZ R83, R83, R89, R90 ;  /* 0x0000005953537223 */ /* 0x000fe2000001005a */
[----:B------:R-:W-:Y:S01]  /*28e0*/  LEA R69, P1, R26, R69, 0x1 ;  /* 0x000000451a457211 */ /* 0x000fe200078208ff */
[----:B-----5:R-:W-:Y:S01]  /*28f0*/  FFMA.FTZ R39, R76, R77, R39 ;  /* 0x0000004d4c277223 */ /* 0x020fe20000010027 */
        /* <DEDUP_REMOVED lines=18> */
.L_x_4704:
[----:B------:R-:W-:Y:S01]  /*2a20*/  BAR.SYNC.DEFER_BLOCKING 0x0 ;  /* 0x0000000000007b1d */ /* 0x000fe20000010000 */
[----:B------:R-:W-:-:S04]  /*2a30*/  SHF.L.U32 R51, R37, 0x8, RZ ;  /* 0x0000000825337819 */ /* 0x000fc800000006ff */
[C---:B0-----:R-:W-:Y:S01]  /*2a40*/  IADD3 R7, P0, PT, R51.reuse, R20, RZ ;  /* 0x0000001433077210 */ /* 0x041fe20007f1e0ff */
        /* <DEDUP_REMOVED lines=48> */
[----:B------:R-:W1:Y:S01]  /*2d50*/  MUFU.EX2 R58, R58 ;  /* 0x0000003a003a7308 */ /* 0x000e620000000800 */
[----:B--2---:R-:W-:-:S03]  /*2d60*/  FADD.FTZ R56, R56, 1 ;  /* 0x3f80000038387421 */ /* 0x004fc60000010000 */
[----:B------:R-:W2:Y:S04]  /*2d70*/  MUFU.EX2 R7, R7 ;  /* 0x0000000700077308 */ /* 0x000ea80000000800 */
[----:B------:R-:W4:Y:S01]  /*2d80*/  MUFU.EX2 R9, R9 ;  /* 0x0000000900097308 */ /* 0x000f220000000800 */
[----:B---3--:R-:W-:-:S03]  /*2d90*/  FADD.FTZ R8, R8, 1 ;  /* 0x3f80000008087421 */ /* 0x008fc60000010000 */
[----:B------:R-:W3:Y:S01]  /*2da0*/  MUFU.EX2 R5, R5 ;  /* 0x0000000500057308 */ /* 0x000ee20000000800 */
[----:B-1----:R-:W-:-:S03]  /*2db0*/  FADD.FTZ R58, R58, 1 ;  /* 0x3f8000003a3a7421 */ /* 0x002fc60000010000 */
[----:B------:R-:W1:Y:S01]  /*2dc0*/  MUFU.EX2 R4, R4 ;  /* 0x0000000400047308 */ /* 0x000e620000000800 */
[----:B--2---:R-:W-:-:S03]  /*2dd0*/  FADD.FTZ R52, R7, 1 ;  /* 0x3f80000007347421 */ /* 0x004fc60000010000 */
[----:B------:R-:W-:Y:S01]  /*2de0*/  MUFU.RCP R56, R56 ;  /* 0x0000003800387308 */ /* 0x000fe20000001000 */
[----:B----4-:R-:W-:Y:S01]  /*2df0*/  FADD.FTZ R63, R9, 1 ;  /* 0x3f800000093f7421 */ /* 0x010fe20000010000 */
[----:B---3--:R-:W-:-:S06]  /*2e00*/  FADD.FTZ R5, R5, 1 ;  /* 0x3f80000005057421 */ /* 0x008fcc0000010000 */
[----:B------:R-:W-:Y:S01]  /*2e10*/  MUFU.RCP R58, R58 ;  /* 0x0000003a003a7308 */ /* 0x000fe20000001000 */
[----:B-1----:R-:W-:-:S07]  /*2e20*/  FADD.FTZ R4, R4, 1 ;  /* 0x3f80000004047421 */ /* 0x002fce0000010000 */
[----:B------:R-:W1:Y:S08]  /*2e30*/  MUFU.RCP R67, R5 ;  /* 0x0000000500437308 */ /* 0x000e700000001000 */
[----:B------:R2:W3:Y:S08]  /*2e40*/  MUFU.RCP R64, R6 ;  /* 0x0000000600407308 */ /* 0x0004f00000001000 */
[----:B------:R4:W5:Y:S01]  /*2e50*/  MUFU.RCP R66, R8 ;  /* 0x0000000800427308 */ /* 0x0009620000001000 */
[----:B--2---:R-:W-:Y:S01]  /*2e60*/  IADD3.X R6, PT, PT, RZ, R36, RZ, P0, !PT ;  /* 0x00000024ff067210 */ /* 0x004fe200007fe4ff */
[----:B-1----:R-:W-:-:S04]  /*2e70*/  FMUL.FTZ R7, R10, R67 ;  /* 0x000000430a077220 */ /* 0x002fc80000410000 */
[----:B------:R-:W-:Y:S02]  /*2e80*/  FMUL.FTZ R48, R7, R48 ;  /* 0x0000003007307220 */ /* 0x000fe40000410000 */
[----:B------:R1:W2:Y:S01]  /*2e90*/  MUFU.RCP R65, R4 ;  /* 0x0000000400417308 */ /* 0x0002a20000001000 */
[----:B----4-:R-:W-:Y:S01]  /*2ea0*/  LEA R8, P0, R51, R2, 0x1 ;  /* 0x0000000233087211 */ /* 0x010fe200078008ff */
[----:B---3--:R-:W-:-:S03]  /*2eb0*/  FMUL.FTZ R61, R61, R64 ;  /* 0x000000403d3d7220 */ /* 0x008fc60000410000 */
[----:B------:R-:W-:Y:S01]  /*2ec0*/  LEA.HI.X R9, R51, R3, R6, 0x1, P0 ;  /* 0x0000000333097211 */ /* 0x000fe200000f0c06 */
[----:B------:R-:W-:Y:S01]  /*2ed0*/  FMUL.FTZ R6, R57, R58 ;  /* 0x0000003a39067220 */ /* 0x000fe20000410000 */
[----:B------:R-:W-:Y:S01]  /*2ee0*/  FMUL.FTZ R61, R61, R50 ;  /* 0x000000323d3d7220 */ /* 0x000fe20000410000 */
[----:B------:R-:W3:Y:S01]  /*2ef0*/  MUFU.RCP R63, R63 ;  /* 0x0000003f003f7308 */ /* 0x000ee20000001000 */
[----:B-1----:R-:W-:Y:S01]  /*2f00*/  FMUL.FTZ R4, R55, R56 ;  /* 0x0000003837047220 */ /* 0x002fe20000410000 */
[----:B-----5:R-:W-:Y:S01]  /*2f10*/  FMUL.FTZ R56, R53, R66 ;  /* 0x0000004235387220 */ /* 0x020fe20000410000 */
[----:B------:R-:W-:Y:S01]  /*2f20*/  FMUL.FTZ R47, R6, R47 ;  /* 0x0000002f062f7220 */ /* 0x000fe20000410000 */
[----:B0-----:R-:W-:Y:S01]  /*2f30*/  ISETP.NE.AND P0, PT, R37, UR4, PT ;  /* 0x0000000425007c0c */ /* 0x001fe2000bf05270 */
[----:B------:R-:W-:Y:S01]  /*2f40*/  FMUL.FTZ R4, R4, R39 ;  /* 0x0000002704047220 */ /* 0x000fe20000410000 */
[----:B------:R-:W-:Y:S02]  /*2f50*/  FMUL.FTZ R56, R56, R59 ;  /* 0x0000003b38387220 */ /* 0x000fe40000410000 */
[----:B------:R-:W0:Y:S01]  /*2f60*/  MUFU.RCP R52, R52 ;  /* 0x0000003400347308 */ /* 0x000e220000001000 */
[----:B--2---:R-:W-:Y:S01]  /*2f70*/  FMUL.FTZ R5, R54, R65 ;  /* 0x0000004136057220 */ /* 0x004fe20000410000 */
[----:B---3--:R-:W-:-:S04]  /*2f80*/  FMUL.FTZ R39, R62, R63 ;  /* 0x0000003f3e277220 */ /* 0x008fc80000410000 */
[----:B------:R-:W-:Y:S01]  /*2f90*/  FMUL.FTZ R39, R39, R60 ;  /* 0x0000003c27277220 */ /* 0x000fe20000410000 */
[----:B0-----:R-:W-:Y:S01]  /*2fa0*/  FMUL.FTZ R10, R11, R52 ;  /* 0x000000340b0a7220 */ /* 0x001fe20000410000 */
[----:B------:R-:W-:-:S03]  /*2fb0*/  FMUL.FTZ R11, R5, R46 ;  /* 0x0000002e050b7220 */ /* 0x000fc60000410000 */
[----:B------:R-:W-:Y:S01]  /*2fc0*/  F2FP.BF16.F32.PACK_AB R7, R39, R56 ;  /* 0x000000382707723e */ /* 0x000fe200000010ff */
[----:B------:R-:W-:Y:S01]  /*2fd0*/  FMUL.FTZ R10, R10, R49 ;  /* 0x000000310a0a7220 */ /* 0x000fe20000410000 */
[----:B------:R-:W-:Y:S02]  /*2fe0*/  F2FP.BF16.F32.PACK_AB R5, R48, R47 ;  /* 0x0000002f3005723e */ /* 0x000fe400000010ff */
[----:B------:R-:W-:Y:S02]  /*2ff0*/  F2FP.BF16.F32.PACK_AB R4, R11, R4 ;  /* 0x000000040b04723e */ /* 0x000fe400000010ff */
[----:B------:R-:W-:-:S05]  /*3000*/  F2FP.BF16.F32.PACK_AB R6, R10, R61 ;  /* 0x0000003d0a06723e */ /* 0x000fca00000010ff */
[----:B------:R0:W-:Y:S01]  /*3010*/  STG.E.128 desc[UR16][R8.64], R4 ;  /* 0x0000000408007986 */ /* 0x0001e2000c101d10 */
[----:B------:R-:W-:Y:S05]  /*3020*/  @P0 BRA `(.L_x_4708) ;  /* 0xffffffd8000c0947 */ /* 0x000fea000383ffff */
[----:B------:R-:W-:Y:S05]  /*3030*/  EXIT ;  /* 0x000000000000794d */ /* 0x000fea0003800000 */
.L_x_4709:
        /* <DEDUP_REMOVED lines=12> */
.L_x_5139:


//--------------------- .text._Z25selective_scan_fwd_kernelI32Selective_Scan_fwd_kernel_traitsILi32ELi8ELi1ELb1ELb1ELb1ELb0EN3c108BFloat16EfEEv13SSMParamsBase --------------------------
	.section	.text._Z25selective_scan_fwd_kernelI32Selective_Scan_fwd_kernel_traitsILi32ELi8ELi1ELb1ELb1ELb1ELb0EN3c108BFloat16EfEEv13SSMParamsBase,"ax",@progbits
	.align	128
        .global         _Z25selective_scan_fwd_kernelI32Selective_Scan_fwd_kernel_traitsILi32ELi8ELi1ELb1ELb1ELb1ELb0EN3c108BFloat16EfEEv13SSMParamsBase
        .type           _Z25selective_scan_fwd_kernelI32Selective_Scan_fwd_kernel_traitsILi32ELi8ELi1ELb1ELb1ELb1ELb0EN3c108BFloat16EfEEv13SSMParamsBase,@function
        .size           _Z25selective_scan_fwd_kernelI32Selective_Scan_fwd_kernel_traitsILi32ELi8ELi1ELb1ELb1ELb1ELb0EN3c108BFloat16EfEEv13SSMParamsBase,(.L_x_5140 - _Z25selective_scan_fwd_kernelI32Selective_Scan_fwd_kernel_traitsILi32ELi8ELi1ELb1ELb1ELb1ELb0EN3c108BFloat16EfEEv13SSMParamsBase)
        .other          _Z25selective_scan_fwd_kernelI32Selective_Scan_fwd_kernel_traitsILi32ELi8ELi1ELb1ELb1ELb1ELb0EN3c108BFloat16EfEEv13SSMParamsBase,@"STO_CUDA_ENTRY STV_DEFAULT"
_Z25selective_scan_fwd_kernelI32Selective_Scan_fwd_kernel_traitsILi32ELi8ELi1ELb1ELb1ELb1ELb0EN3c108BFloat16EfEEv13SSMParamsBase:
.text._Z25selective_scan_fwd_kernelI32Selective_Scan_fwd_kernel_traitsILi32ELi8ELi1ELb1ELb1ELb1ELb0EN3c108BFloat16EfEEv13SSMParamsBase:
        /* <DEDUP_REMOVED lines=43> */
[----:B------:R-:W-:Y:S01]  /*02b0*/  @!P1 VIADD R7, R7, 0x1 ;  /* 0x0000000107079836 */ /* 0x000fe20000000000 */
[----:B------:R-:W-:Y:S02]  /*02c0*/  ISETP.NE.AND P1, PT, R11, RZ, PT ;  /* 0x000000ff0b00720c */ /* 0x000fe40003f25270 */
[----:B------:R-:W-:-:S07]  /*02d0*/  ISETP.GE.AND P2, PT, R2, RZ, PT ;  /* 0x000000ff0200720c */ /* 0x000fce0003f46270 */
[----:B------:R-:W-:-:S04]  /*02e0*/  @P0 IADD3 R7, PT, PT, R7, 0x1, RZ ;  /* 0x0000000107070810 */ /* 0x000fc80007ffe0ff */
[----:B------:R-:W-:-:S04]  /*02f0*/  MOV R8, R7 ;  /* 0x0000000700087202 */ /* 0x000fc80000000f00 */
[----:B------:R-:W-:Y:S02]  /*0300*/  @!P2 IADD3 R8, PT, PT, -R8, RZ, RZ ;  /* 0x000000ff0808a210 */ /* 0x000fe40007ffe1ff */
[----:B------:R-:W-:Y:S02]  /*0310*/  @!P1 LOP3.LUT R8, RZ, R11, RZ, 0x33, !PT ;  /* 0x0000000bff089212 */ /* 0x000fe400078e33ff */
[----:B------:R-:W3:Y:S01]  /*0320*/  LDC.64 R10, c[0x0][0x448] ;  /* 0x00011200ff0a7b82 */ /* 0x000ee20000000a00 */
[----:B0-----:R-:W-:Y:S01]  /*0330*/  ISETP.GE.AND P0, PT, R25, 0x1, PT ;  /* 0x000000011900780c */ /* 0x001fe20003f06270 */
[----:B------:R-:W-:Y:S02]  /*0340*/  UIMAD.WIDE.U32 UR4, UR20, UR8, URZ ;  /* 0x00000008140472a5 */ /* 0x000fe4000f8e00ff */
[----:B------:R-:W-:Y:S02]  /*0350*/  UIMAD.WIDE.U32 UR6, UR20, UR12, URZ ;  /* 0x0000000c140672a5 */ /* 0x000fe4000f8e00ff */
[----:B------:R-:W-:-:S02]  /*0360*/  UIMAD UR9, UR20, UR9, UR5 ;  /* 0x00000009140972a4 */ /* 0x000fc4000f8e0205 */
[----:B------:R-:W-:Y:S01]  /*0370*/  UIMAD UR8, UR20, UR13, UR7 ;  /* 0x0000000d140872a4 */ /* 0x000fe2000f8e0207 */
[----:B------:R-:W-:Y:S02]  /*0380*/  MOV R2, UR4 ;  /* 0x0000000400027c02 */ /* 0x000fe40008000f00 */
[----:B------:R-:W-:Y:S01]  /*0390*/  MOV R3, UR5 ;  /* 0x0000000500037c02 */ /* 0x000fe20008000f00 */
[----:B------:R-:W-:Y:S01]  /*03a0*/  IMAD.U32 R3, RZ, RZ, UR9 ;  /* 0x00000009ff037e24 */ /* 0x000fe2000f8e00ff */
[----:B----4-:R-:W-:Y:S01]  /*03b0*/  MOV R5, UR7 ;  /* 0x0000000700057c02 */ /* 0x010fe20008000f00 */
[----:B------:R-:W-:Y:S01]  /*03c0*/  UIMAD.WIDE.U32 UR4, UR20, UR16, URZ ;  /* 0x00000010140472a5 */ /* 0x000fe2000f8e00ff */
[----:B------:R-:W-:Y:S02]  /*03d0*/  MOV R4, UR6 ;  /* 0x0000000600047c02 */ /* 0x000fe40008000f00 */
[----:B------:R-:W-:Y:S01]  /*03e0*/  MOV R5, UR8 ;  /* 0x0000000800057c02 */ /* 0x000fe20008000f00 */
[----:B-12---:R-:W-:Y:S08]  /*03f0*/  @!P0 EXIT ;  /* 0x000000000000894d */ /* 0x006ff00003800000 */
[----:B------:R-:W0:Y:S01]  /*0400*/  LDC.64 R14, c[0x0][0x428] ;  /* 0x00010a00ff0e7b82 */ /* 0x000e220000000a00 */
[----:B------:R-:W1:Y:S01]  /*0410*/  LDCU.64 UR6, c[0x0][0x3d0] ;  /* 0x00007a00ff0677ac */ /* 0x000e620008000a00 */
[C---:B------:R-:W-:Y:S01]  /*0420*/  IMAD.WIDE.U32 R2, R0.reuse, UR10, R2 ;  /* 0x0000000a00027c25 */ /* 0x040fe2000f8e0002 */
[----:B------:R-:W-:Y:S01]  /*0430*/  SHF.R.S32.HI R9, RZ, 0x1f, R8 ;  /* 0x0000001fff097819 */ /* 0x000fe20000011408 */
[----:B------:R-:W2:Y:S01]  /*0440*/  S2R R28, SR_TID.X ;  /* 0x00000000001c7919 */ /* 0x000ea20000002100 */
[----:B------:R-:W-:Y:S01]  /*0450*/  UIMAD UR5, UR20, UR17, UR5 ;  /* 0x00000011140572a4 */ /* 0x000fe2000f8e0205 */
[----:B------:R-:W-:Y:S01]  /*0460*/  IMAD R35, R0, UR11, R3 ;  /* 0x0000000b00237c24 */ /* 0x000fe2000f8e0203 */
[----:B------:R-:W-:Y:S01]  /*0470*/  LEA R38, P0, R2, R38, 0x1 ;  /* 0x0000002602267211 */ /* 0x000fe200078008ff */
[----:B------:R-:W4:Y:S01]  /*0480*/  LDC.64 R20, c[0x0][0x3e8] ;  /* 0x0000fa00ff147b82 */ /* 0x000f220000000a00 */
[----:B------:R-:W-:Y:S01]  /*0490*/  IMAD R3, R9, R12, RZ ;  /* 0x0000000c09037224 */ /* 0x000fe200078e02ff */
[----:B------:R-:W0:Y:S01]  /*04a0*/  LDCU.U8 UR9, c[0x0][0x39e] ;  /* 0x000073c0ff0977ac */ /* 0x000e220008000000 */
[----:B------:R-:W-:Y:S01]  /*04b0*/  IMAD.WIDE.U32 R4, R0, UR14, R4 ;  /* 0x0000000e00047c25 */ /* 0x000fe2000f8e0004 */
[----:B------:R-:W-:-:S03]  /*04c0*/  LEA.HI.X R35, R2, R39, R35, 0x1, P0 ;  /* 0x0000002702237211 */ /* 0x000fc600000f0c23 */
[----:B------:R-:W-:Y:S01]  /*04d0*/  IMAD R31, R8, R13, R3 ;  /* 0x0000000d081f7224 */ /* 0x000fe200078e0203 */
[----:B------:R-:W2:Y:S01]  /*04e0*/  LDC.64 R42, c[0x0][0x3a0] ;  /* 0x0000e800ff2a7b82 */ /* 0x000ea20000000a00 */
[----:B------:R-:W-:Y:S01]  /*04f0*/  IMAD R33, R0, UR15, R5 ;  /* 0x0000000f00217c24 */ /* 0x000fe2000f8e0205 */
[----:B------:R-:W-:Y:S01]  /*0500*/  LEA R36, P0, R4, R36, 0x1 ;  /* 0x0000002404247211 */ /* 0x000fe200078008ff */
[----:B------:R-:W-:Y:S01]  /*0510*/  IMAD.WIDE.U32 R2, R8, R12, UR4 ;  /* 0x0000000408027e25 */ /* 0x000fe2000f8e000c */
[----:B-1----:R-:W-:Y:S02]  /*0520*/  UIMAD.WIDE.U32 UR4, UR20, UR6, URZ ;  /* 0x00000006140472a5 */ /* 0x002fe4000f8e00ff */
[----:B------:R-:W-:Y:S01]  /*0530*/  LEA.HI.X R33, R4, R37, R33, 0x1, P0 ;  /* 0x0000002504217211 */ /* 0x000fe200000f0c21 */
[----:B------:R-:W1:Y:S01]  /*0540*/  LDCU UR6, c[0x0][0x38c] ;  /* 0x00007180ff0677ac */ /* 0x000e620008000800 */
[----:B------:R-:W1:Y:S01]  /*0550*/  LDC.64 R22, c[0x0][0x450] ;  /* 0x00011400ff167b82 */ /* 0x000e620000000a00 */
[----:B0-----:R-:W-:Y:S01]  /*0560*/  IMAD.WIDE.U32 R6, R0, R14, RZ ;  /* 0x0000000e00067225 */ /* 0x001fe200078e00ff */
[----:B---3--:R-:W-:Y:S01]  /*0570*/  LEA R34, P1, R2, R10, 0x1 ;  /* 0x0000000a02227211 */ /* 0x008fe200078208ff */
[----:B------:R-:W-:Y:S01]  /*0580*/  UIMAD UR5, UR20, UR7, UR5 ;  /* 0x00000007140572a4 */ /* 0x000fe2000f8e0205 */
[----:B------:R-:W-:Y:S01]  /*0590*/  IADD3 R31, PT, PT, R3, R31, RZ ;  /* 0x0000001f031f7210 */ /* 0x000fe20007ffe0ff */
[----:B------:R-:W-:-:S03]  /*05a0*/  IMAD R7, R0, R15, R7 ;  /* 0x0000000f00077224 */ /* 0x000fc600078e0207 */
[----:B------:R-:W0:Y:S01]  /*05b0*/  LDC R13, c[0x0][0x384] ;  /* 0x0000e100ff0d7b82 */ /* 0x000e220000000800 */
[-C--:B----4-:R-:W-:Y:S01]  /*05c0*/  IMAD R9, R9, R20.reuse, RZ ;  /* 0x0000001409097224 */ /* 0x090fe200078e02ff */
[----:B------:R-:W-:Y:S01]  /*05d0*/  LEA.HI.X R31, R2, R11, R31, 0x1, P1 ;  /* 0x0000000b021f7211 */ /* 0x000fe200008f0c1f */
[----:B------:R-:W-:-:S04]  /*05e0*/  IMAD.WIDE.U32 R2, R8, R20, UR4 ;  /* 0x0000000408027e25 */ /* 0x000fc8000f8e0014 */
[----:B------:R-:W-:Y:S01]  /*05f0*/  IMAD R9, R8, R21, R9 ;  /* 0x0000001508097224 */ /* 0x000fe200078e0209 */
[----:B------:R-:W3:Y:S01]  /*0600*/  LDC.64 R44, c[0x0][0x440] ;  /* 0x00011000ff2c7b82 */ /* 0x000ee20000000a00 */
[C---:B--2---:R-:W-:Y:S01]  /*0610*/  IMAD.WIDE.U32 R26, R0.reuse, R42, RZ ;  /* 0x0000002a001a7225 */ /* 0x044fe200078e00ff */
[----:B-1----:R-:W-:Y:S02]  /*0620*/  UISETP.LT.AND UP0, UPT, UR6, 0x1, UPT ;  /* 0x000000010600788c */ /* 0x002fe4000bf01270 */
[----:B------:R-:W-:Y:S01]  /*0630*/  IADD3 R9, PT, PT, R3, R9, RZ ;  /* 0x0000000903097210 */ /* 0x000fe20007ffe0ff */
[----:B------:R-:W-:Y:S01]  /*0640*/  IMAD R3, R0, R43, R27 ;  /* 0x0000002b00037224 */ /* 0x000fe200078e021b */
[----:B------:R-:W-:Y:S02]  /*0650*/  USEL UR4, UR6, 0x1, !UP0 ;  /* 0x0000000106047887 */ /* 0x000fe4000c000000 */
[----:B------:R-:W1:Y:S01]  /*0660*/  LDC.64 R40, c[0x0][0x420] ;  /* 0x00010800ff287b82 */ /* 0x000e620000000a00 */
[----:B------:R-:W-:-:S07]  /*0670*/  LEA R32, P0, R2, R22, 0x1 ;  /* 0x0000001602207211 */ /* 0x000fce00078008ff */
[----:B------:R-:W2:Y:S01]  /*0680*/  LDC.64 R14, c[0x0][0x3a8] ;  /* 0x0000ea00ff0e7b82 */ /* 0x000ea20000000a00 */
[----:B0-----:R-:W-:-:S04]  /*0690*/  IMAD R8, R13, UR20, R0 ;  /* 0x000000140d087c24 */ /* 0x001fc8000f8e0200 */
[----:B------:R-:W-:Y:S01]  /*06a0*/  IMAD R0, R8, R25, RZ ;  /* 0x0000001908007224 */ /* 0x000fe200078e02ff */
[----:B------:R-:W-:Y:S02]  /*06b0*/  MOV R25, RZ ;  /* 0x000000ff00197202 */ /* 0x000fe40000000f00 */
[----:B------:R-:W0:Y:S01]  /*06c0*/  LDC.64 R4, c[0x0][0x478] ;  /* 0x00011e00ff047b82 */ /* 0x000e220000000a00 */
[----:B---3--:R-:W-:Y:S01]  /*06d0*/  LEA R27, P1, R26, R44, 0x2 ;  /* 0x0000002c1a1b7211 */ /* 0x008fe200078210ff */
[----:B------:R-:W-:Y:S01]  /*06e0*/  IMAD R0, R0, UR6, RZ ;  /* 0x0000000600007c24 */ /* 0x000fe2000f8e02ff */
[----:B------:R-:W-:Y:S02]  /*06f0*/  UIADD3 UR6, UPT, UPT, -UR4, URZ, URZ ;  /* 0x000000ff04067290 */ /* 0x000fe4000fffe1ff */
[----:B------:R-:W-:-:S03]  /*0700*/  LEA.HI.X R26, R26, R45, R3, 0x2, P1 ;  /* 0x0000002d1a1a7211 */ /* 0x000fc600008f1403 */
[----:B------:R-:W3:Y:S01]  /*0710*/  LDC.64 R18, c[0x0][0x3c0] ;  /* 0x0000f000ff127b82 */ /* 0x000ee20000000a00 */
[----:B-1----:R-:W-:Y:S01]  /*0720*/  IMAD.WIDE.U32 R12, R40, UR20, R6 ;  /* 0x00000014280c7c25 */ /* 0x002fe2000f8e0006 */
[----:B------:R-:W-:-:S03]  /*0730*/  LEA.HI.X R6, R2, R23, R9, 0x1, P0 ;  /* 0x0000001702067211 */ /* 0x000fc600000f0c09 */
[----:B------:R-:W-:-:S03]  /*0740*/  IMAD R24, R41, UR20, R13 ;  /* 0x0000001429187c24 */ /* 0x000fc6000f8e020d */
[----:B------:R-:W1:Y:S01]  /*0750*/  LDC.64 R16, c[0x0][0x3e0] ;  /* 0x0000f800ff107b82 */ /* 0x000e620000000a00 */
[----:B--2---:R-:W-:Y:S02]  /*0760*/  SHF.L.U64.HI R37, R14, 0x2, R15 ;  /* 0x000000020e257819 */ /* 0x004fe4000001020f */
[----:B------:R-:W-:Y:S01]  /*0770*/  MOV R15, R6 ;  /* 0x00000006000f7202 */ /* 0x000fe20000000f00 */
[----:B0-----:R-:W-:Y:S01]  /*0780*/  IMAD.WIDE.U32 R2, R28, 0x10, R4 ;  /* 0x000000101c027825 */ /* 0x001fe200078e0004 */
[----:B---3--:R-:W-:Y:S02]  /*0790*/  SHF.L.U64.HI R19, R18, 0x1, R19 ;  /* 0x0000000112137819 */ /* 0x008fe40000010213 */
[----:B-1----:R-:W-:-:S07]  /*07a0*/  SHF.L.U64.HI R17, R16, 0x1, R17 ;  /* 0x0000000110117819 */ /* 0x002fce0000010211 */
.L_x_4732:
[----:B------:R-:W-:Y:S01]  /*07b0*/  BAR.SYNC.DEFER_BLOCKING 0x0 ;  /* 0x0000000000007b1d */ /* 0x000fe20000010000 */
[----:B------:R-:W-:Y:S01]  /*07c0*/  MOV R39, R35 ;  /* 0x0000002300277202 */ /* 0x000fe20000000f00 */
[----:B-1----:R-:W-:Y:S01]  /*07d0*/  IMAD.MOV.U32 R6, RZ, RZ, R36 ;  /* 0x000000ffff067224 */ /* 0x002fe200078e0024 */
[----:B------:R-:W-:Y:S01]  /*07e0*/  MOV R7, R33 ;  /* 0x0000002100077202 */ /* 0x000fe20000000f00 */
[----:B------:R-:W-:-:S04]  /*07f0*/  IMAD.WIDE.U32 R4, R28, 0x10, R38 ;  /* 0x000000101c047825 */ /* 0x000fc800078e0026 */
[----:B------:R-:W-:Y:S02]  /*0800*/  IMAD.WIDE.U32 R8, R28, 0x10, R6 ;  /* 0x000000101c087825 */ /* 0x000fe400078e0006 */
[----:B-----5:R-:W5:Y:S04]  /*0810*/  LDG.E.128 R4, desc[UR18][R4.64] ;  /* 0x0000001204047981 */ /* 0x020f68000c1e1d00 */
[----:B------:R-:W5:Y:S01]  /*0820*/  LDG.E.128 R8, desc[UR18][R8.64] ;  /* 0x0000001208087981 */ /* 0x000f62000c1e1d00 */
[----:B------:R-:W-:-:S09]  /*0830*/  UISETP.NE.AND UP0, UPT, UR9, URZ, UPT ;  /* 0x000000ff0900728c */ /* 0x000fd2000bf05270 */
[----:B--2---:R-:W-:Y:S05]  /*0840*/  BRA.U UP0, `(.L_x_4710) ;  /* 0x0000000100a47547 */ /* 0x004fea000b800000 */
[C---:B-----5:R-:W-:Y:S02]  /*0850*/  PRMT R45, R4.reuse, 0x7632, R45 ;  /* 0x00007632042d7816 */ /* 0x060fe4000000002d */
[----:B------:R-:W-:Y:S02]  /*0860*/  SHF.L.U32 R21, R4, 0x10, RZ ;  /* 0x0000001004157819 */ /* 0x000fe400000006ff */
[C---:B------:R-:W-:Y:S02]  /*0870*/  PRMT R48, R5.reuse, 0x7632, R48 ;  /* 0x0000763205307816 */ /* 0x040fe40000000030 */
[----:B------:R-:W-:Y:S02]  /*0880*/  SHF.L.U32 R4, R5, 0x10, RZ ;  /* 0x0000001005047819 */ /* 0x000fe400000006ff */
[----:B------:R-:W-:Y:S02]  /*0890*/  PRMT R5, R8, 0x7632, R5 ;  /* 0x0000763208057816 */ /* 0x000fe40000000005 */
[----:B------:R-:W-:-:S02]  /*08a0*/  PRMT R50, R6, 0x7632, R50 ;  /* 0x0000763206327816 */ /* 0x000fc40000000032 */
[----:B------:R-:W-:Y:S02]  /*08b0*/  SHF.L.U32 R51, R6, 0x10, RZ ;  /* 0x0000001006337819 */ /* 0x000fe400000006ff */
[----:B------:R-:W-:Y:S02]  /*08c0*/  SHF.L.U32 R8, R8, 0x10, RZ ;  /* 0x0000001008087819 */ /* 0x000fe400000006ff */
[C---:B------:R-:W-:Y:S02]  /*08d0*/  PRMT R53, R7.reuse, 0x7632, R53 ;  /* 0x0000763207357816 */ /* 0x040fe40000000035 */
[----:B------:R-:W-:Y:S01]  /*08e0*/  SHF.L.U32 R54, R7, 0x10, RZ ;  /* 0x0000001007367819 */ /* 0x000fe200000006ff */
[----:B------:R-:W-:Y:S01]  /*08f0*/  FADD.FTZ R44, R8, R29 ;  /* 0x0000001d082c7221 */ /* 0x000fe20000010000 */
[----:B------:R-:W-:Y:S01]  /*0900*/  PRMT R6, R9, 0x7632, R6 ;  /* 0x0000763209067816 */ /* 0x000fe20000000006 */
[----:B------:R-:W-:Y:S01]  /*0910*/  IMAD.U32 R53, R53, 0x10000, RZ ;  /* 0x0001000035357824 */ /* 0x000fe200078e00ff */
[----:B------:R-:W-:Y:S01]  /*0920*/  SHF.L.U32 R20, R9, 0x10, RZ ;  /* 0x0000001009147819 */ /* 0x000fe200000006ff */
[----:B------:R-:W-:Y:S01]  /*0930*/  FMUL.FTZ R62, R21, R44 ;  /* 0x0000002c153e7220 */ /* 0x000fe20000410000 */
[C---:B------:R-:W-:Y:S01]  /*0940*/  PRMT R7, R10.reuse, 0x7632, R7 ;  /* 0x000076320a077816 */ /* 0x040fe20000000007 */
[----:B------:R-:W-:Y:S01]  /*0950*/  IMAD.U32 R10, R10, 0x10000, RZ ;  /* 0x000100000a0a7824 */ /* 0x000fe200078e00ff */
[C---:B------:R-:W-:Y:S01]  /*0960*/  PRMT R9, R11.reuse, 0x7632, R9 ;  /* 0x000076320b097816 */ /* 0x040fe20000000009 */
[--C-:B------:R-:W-:Y:S01]  /*0970*/  FADD.FTZ R43, R20, R29.reuse ;  /* 0x0000001d142b7221 */ /* 0x100fe20000010000 */
[----:B------:R-:W-:Y:S01]  /*0980*/  SHF.L.U32 R22, R11, 0x10, RZ ;  /* 0x000000100b167819 */ /* 0x000fe200000006ff */
[--C-:B------:R-:W-:Y:S01]  /*0990*/  FADD.FTZ R42, R10, R29.reuse ;  /* 0x0000001d0a2a7221 */ /* 0x100fe20000010000 */
        /* <DEDUP_REMOVED lines=20> */
.L_x_4710:
        /* <DEDUP_REMOVED lines=9> */
[----:B------:R-:W-:Y:S01]  /*0b70*/  PRMT R20, R10, 0x7632, R20 ;  /* 0x000076320a147816 */ /* 0x000fe20000000014 */
[--C-:B------:R-:W-:Y:S01]  /*0b80*/  FADD.FTZ R42, R42, R29.reuse ;  /* 0x0000001d2a2a7221 */ /* 0x100fe20000010000 */
[----:B------:R-:W-:Y:S02]  /*0b90*/  SHF.L.U32 R40, R11, 0x10, RZ ;  /* 0x000000100b287819 */ /* 0x000fe400000006ff */
[----:B------:R-:W-:Y:S01]  /*0ba0*/  SHF.L.U32 R8, R8, 0x10, RZ ;  /* 0x0000001008087819 */ /* 0x000fe200000006ff */
[----:B------:R-:W-:Y:S01]  /*0bb0*/  IMAD.U32 R20, R20, 0x10000, RZ ;  /* 0x0001000014147824 */ /* 0x000fe200078e00ff */
[----:B------:R-:W-:Y:S01]  /*0bc0*/  SHF.L.U32 R10, R9, 0x10, RZ ;  /* 0x00000010090a7819 */ /* 0x000fe200000006ff */
[--C-:B------:R-:W-:Y:S01]  /*0bd0*/  FADD.FTZ R41, R40, R29.reuse ;  /* 0x0000001d28297221 */ /* 0x100fe20000010000 */
[----:B------:R-:W-:Y:S01]  /*0be0*/  FSETP.GTU.FTZ.AND P0, PT, R43, 20, PT ;  /* 0x41a000002b00780b */ /* 0x000fe20003f1c000 */
[--C-:B------:R-:W-:Y:S01]  /*0bf0*/  FADD.FTZ R40, R8, R29.reuse ;  /* 0x0000001d08287221 */ /* 0x100fe20000010000 */
[----:B------:R-:W-:Y:S01]  /*0c00*/  FSETP.GTU.FTZ.AND P1, PT, R42, 20, PT ;  /* 0x41a000002a00780b */ /* 0x000fe20003f3c000 */
[--C-:B------:R-:W-:Y:S01]  /*0c10*/  FADD.FTZ R39, R10, R29.reuse ;  /* 0x0000001d0a277221 */ /* 0x100fe20000010000 */
        /* <DEDUP_REMOVED lines=38> */
.L_x_4713:
[----:B------:R-:W-:Y:S05]  /*0e80*/  BSYNC.RECONVERGENT B0 ;  /* 0x0000000000007941 */ /* 0x000fea0003800200 */
.L_x_4712:
[----:B------:R-:W-:Y:S01]  /*0e90*/  SHF.L.U32 R52, R11, 0x10, RZ ;  /* 0x000000100b347819 */ /* 0x000fe200000006ff */
[----:B------:R-:W-:Y:S01]  /*0ea0*/  BSSY.RECONVERGENT B0, `(.L_x_4714) ;  /* 0x0000026000007945 */ /* 0x000fe20003800200 */
[----:B------:R-:W-:Y:S01]  /*0eb0*/  FSETP.GTU.FTZ.AND P4, PT, R47, 20, PT ;  /* 0x41a000002f00780b */ /* 0x000fe20003f9c000 */
[C---:B------:R-:W-:Y:S01]  /*0ec0*/  IMAD.U32 R4, R5.reuse, 0x10000, RZ ;  /* 0x0001000005047824 */ /* 0x040fe200078e00ff */
[----:B------:R-:W-:Y:S01]  /*0ed0*/  PRMT R48, R5, 0x7632, R48 ;  /* 0x0000763205307816 */ /* 0x000fe20000000030 */
[----:B------:R-:W-:Y:S01]  /*0ee0*/  FADD.FTZ R52, R52, R29 ;  /* 0x0000001d34347221 */ /* 0x000fe20000010000 */
        /* <DEDUP_REMOVED lines=33> */
.L_x_4715:
[----:B------:R-:W-:Y:S05]  /*1100*/  BSYNC.RECONVERGENT B0 ;  /* 0x0000000000007941 */ /* 0x000fea0003800200 */
.L_x_4714:
[C---:B------:R-:W-:Y:S01]  /*1110*/  SHF.L.U32 R54, R7.reuse, 0x10, RZ ;  /* 0x0000001007367819 */ /* 0x040fe200000006ff */
[----:B------:R-:W-:Y:S01]  /*1120*/  BSSY.RECONVERGENT B0, `(.L_x_4716) ;  /* 0x0000026000007945 */ /* 0x000fe20003800200 */
[----:B------:R-:W-:Y:S01]  /*1130*/  PRMT R7, R7, 0x7632, R7 ;  /* 0x0000763207077816 */ /* 0x000fe20000000007 */
[----:B------:R-:W-:Y:S01]  /*1140*/  IMAD.U32 R45, R45, 0x10000, RZ ;  /* 0x000100002d2d7824 */ /* 0x000fe200078e00ff */
        /* <DEDUP_REMOVED lines=35> */
.L_x_4717:
[----:B------:R-:W-:Y:S05]  /*1380*/  BSYNC.RECONVERGENT B0 ;  /* 0x0000000000007941 */ /* 0x000fea0003800200 */
.L_x_4716:
        /* <DEDUP_REMOVED lines=32> */
.L_x_4719:
[----:B------:R-:W-:Y:S05]  /*1590*/  BSYNC.RECONVERGENT B0 ;  /* 0x0000000000007941 */ /* 0x000fea0003800200 */
.L_x_4718:
        /* <DEDUP_REMOVED lines=32> */
.L_x_4721:
[----:B------:R-:W-:Y:S05]  /*17a0*/  BSYNC.RECONVERGENT B0 ;  /* 0x0000000000007941 */ /* 0x000fea0003800200 */
.L_x_4720:
        /* <DEDUP_REMOVED lines=32> */
.L_x_4723:
[----:B------:R-:W-:Y:S05]  /*19b0*/  BSYNC.RECONVERGENT B0 ;  /* 0x0000000000007941 */ /* 0x000fea0003800200 */
.L_x_4722:
        /* <DEDUP_REMOVED lines=32> */
.L_x_4725:
[----:B------:R-:W-:Y:S05]  /*1bc0*/  BSYNC.RECONVERGENT B0 ;  /* 0x0000000000007941 */ /* 0x000fea0003800200 */
.L_x_4724:
        /* <DEDUP_REMOVED lines=32> */
.L_x_4727:
[----:B------:R-:W-:Y:S05]  /*1dd0*/  BSYNC.RECONVERGENT B0 ;  /* 0x0000000000007941 */ /* 0x000fea0003800200 */
.L_x_4726:
        /* <DEDUP_REMOVED lines=8> */
.L_x_4711:
        /* <DEDUP_REMOVED lines=18> */
[----:B------:R-:W-:Y:S02]  /*1f80*/  MOV R6, R32 ;  /* 0x0000002000067202 */ /* 0x000fe40000000f00 */
[----:B------:R-:W2:Y:S01]  /*1f90*/  LDC.64 R20, c[0x0][0x480] ;  /* 0x00012000ff147b82 */ /* 0x000ea20000000a00 */
[----:B------:R-:W-:Y:S01]  /*1fa0*/  MOV R7, R15 ;  /* 0x0000000f00077202 */ /* 0x000fe20000000f00 */
[----:B------:R-:W-:Y:S01]  /*1fb0*/  IMAD.WIDE.U32 R4, R28, 0x10, R4 ;  /* 0x000000101c047825 */ /* 0x000fe200078e0004 */
[----:B------:R-:W-:-:S02]  /*1fc0*/  ISETP.NE.AND P0, PT, R25, RZ, PT ;  /* 0x000000ff1900720c */ /* 0x000fc40003f05270 */
[----:B------:R-:W-:Y:S01]  /*1fd0*/  MOV R69, R27 ;  /* 0x0000001b00457202 */ /* 0x000fe20000000f00 */
[C---:B------:R-:W-:Y:S01]  /*1fe0*/  IMAD.WIDE.U32 R6, R28.reuse, 0x10, R6 ;  /* 0x000000101c067825 */ /* 0x040fe200078e0006 */
[----:B------:R-:W-:Y:S02]  /*1ff0*/  MOV R63, R4 ;  /* 0x00000004003f7202 */ /* 0x000fe40000000f00 */
[----:B------:R-:W-:Y:S01]  /*2000*/  MOV R64, R5 ;  /* 0x0000000500407202 */ /* 0x000fe20000000f00 */
[----:B------:R-:W-:Y:S01]  /*2010*/  IMAD.MOV.U32 R65, RZ, RZ, R6 ;  /* 0x000000ffff417224 */ /* 0x000fe200078e0006 */
[----:B------:R-:W-:Y:S02]  /*2020*/  ISETP.EQ.AND P0, PT, R28, RZ, P0 ;  /* 0x000000ff1c00720c */ /* 0x000fe40000702270 */
[----:B------:R-:W-:Y:S02]  /*2030*/  MOV R66, R7 ;  /* 0x0000000700427202 */ /* 0x000fe40000000f00 */
[----:B------:R-:W-:Y:S01]  /*2040*/  MOV R68, R26 ;  /* 0x0000001a00447202 */ /* 0x000fe20000000f00 */
[----:B0-----:R-:W-:-:S03]  /*2050*/  ULEA UR4, UR5, UR4, 0x18 ;  /* 0x0000000405047291 */ /* 0x001fc6000f8ec0ff */
[----:B------:R-:W-:Y:S01]  /*2060*/  UMOV UR5, UR6 ;  /* 0x0000000600057c82 */ /* 0x000fe20008000000 */
[----:B------:R-:W-:-:S12]  /*2070*/  UIADD3 UR4, UPT, UPT, UR4, 0x440, URZ ;  /* 0x0000044004047890 */ /* 0x000fd8000fffe0ff */
.L_x_4731:
[----:B------:R-:W-:Y:S02]  /*2080*/  MOV R22, R69 ;  /* 0x0000004500167202 */ /* 0x000fe40000000f00 */
[----:B------:R-:W-:-:S05]  /*2090*/  MOV R23, R68 ;  /* 0x0000004400177202 */ /* 0x000fca0000000f00 */
[----:B------:R-:W3:Y:S01]  /*20a0*/  LDG.E R70, desc[UR18][R22.64] ;  /* 0x0000001216467981 */ /* 0x000ee2000c1e1900 */
[----:B------:R-:W-:Y:S02]  /*20b0*/  MOV R8, R63 ;  /* 0x0000003f00087202 */ /* 0x000fe40000000f00 */
[----:B------:R-:W-:-:S06]  /*20c0*/  MOV R9, R64 ;  /* 0x0000004000097202 */ /* 0x000fcc0000000f00 */
[----:B------:R-:W4:Y:S01]  /*20d0*/  LDG.E.128 R8, desc[UR18][R8.64] ;  /* 0x0000001208087981 */ /* 0x000f22000c1e1d00 */
[----:B------:R-:W-:Y:S01]  /*20e0*/  IMAD.MOV.U32 R4, RZ, RZ, R65 ;  /* 0x000000ffff047224 */ /* 0x000fe200078e0041 */
[----:B------:R-:W-:-:S06]  /*20f0*/  MOV R5, R66 ;  /* 0x0000004200057202 */ /* 0x000fcc0000000f00 */
[----:B------:R-:W5:Y:S01]  /*2100*/  LDG.E.128 R4, desc[UR18][R4.64] ;  /* 0x0000001204047981 */ /* 0x000f62000c1e1d00 */
[C---:B-1----:R-:W-:Y:S01]  /*2110*/  ISETP.GE.AND P1, PT, R71.reuse, 0x1, PT ;  /* 0x000000014700780c */ /* 0x042fe20003f26270 */
[----:B------:R-:W0:Y:S01]  /*2120*/  S2UR UR8, SR_CgaCtaId ;  /* 0x00000000000879c3 */ /* 0x000e220000008800 */
[----:B------:R-:W-:Y:S01]  /*2130*/  UMOV UR7, 0x400 ;  /* 0x0000040000077882 */ /* 0x000fe20000000000 */
[----:B------:R-:W-:Y:S01]  /*2140*/  ISETP.NE.AND P2, PT, R71, RZ, PT ;  /* 0x000000ff4700720c */ /* 0x000fe20003f45270 */
[----:B------:R-:W-:Y:S01]  /*2150*/  BSSY.RECONVERGENT B0, `(.L_x_4729) ;  /* 0x000007c000007945 */ /* 0x000fe20003800200 */
[----:B------:R-:W-:Y:S01]  /*2160*/  ISETP.NE.AND P3, PT, R28, RZ, PT ;  /* 0x000000ff1c00720c */ /* 0x000fe20003f65270 */
[----:B0-----:R-:W-:Y:S01]  /*2170*/  ULEA UR7, UR8, UR7, 0x18 ;  /* 0x0000000708077291 */ /* 0x001fe2000f8ec0ff */
[----:B---3--:R-:W-:-:S04]  /*2180*/  FMUL.FTZ R70, R70, 1.4426950216293334961 ;  /* 0x3fb8aa3b46467820 */ /* 0x008fc80000410000 */
[C---:B------:R-:W-:Y:S01]  /*2190*/  FMUL.FTZ R84, R70.reuse, R40 ;  /* 0x0000002846547220 */ /* 0x040fe20000410000 */
[C---:B------:R-:W-:Y:S01]  /*21a0*/  FMUL.FTZ R78, R70.reuse, R43 ;  /* 0x0000002b464e7220 */ /* 0x040fe20000410000 */
[C---:B------:R-:W-:Y:S01]  /*21b0*/  FMUL.FTZ R75, R70.reuse, R39 ;  /* 0x00000027464b7220 */ /* 0x040fe20000410000 */
        /* <DEDUP_REMOVED lines=13> */
[----:B------:R-:W-:Y:S01]  /*2290*/  FMUL.FTZ R86, R23, R58 ;  /* 0x0000003a17567220 */ /* 0x000fe20000410000 */
[C---:B------:R-:W-:Y:S01]  /*22a0*/  PRMT R9, R10.reuse, 0x7632, R9 ;  /* 0x000076320a097816 */ /* 0x040fe20000000009 */
[----:B------:R-:W4:Y:S01]  /*22b0*/  MUFU.EX2 R76, R76 ;  /* 0x0000004c004c7308 */ /* 0x000f220000000800 */
[----:B------:R-:W-:Y:S01]  /*22c0*/  SHF.L.U32 R83, R10, 0x10, RZ ;  /* 0x000000100a537819 */ /* 0x000fe200000006ff */
[----:B------:R-:W-:Y:S01]  /*22d0*/  FMUL.FTZ R81, R74, R61 ;  /* 0x0000003d4a517220 */ /* 0x000fe20000410000 */
[----:B------:R-:W-:Y:S01]  /*22e0*/  SHF.L.U32 R80, R73, 0x10, RZ ;  /* 0x0000001049507819 */ /* 0x000fe200000006ff */
[----:B0-----:R-:W-:Y:S01]  /*22f0*/  FFMA.FTZ R10, R85, R84, R86 ;  /* 0x00000054550a7223 */ /* 0x001fe20000010056 */
[----:B------:R-:W0:Y:S01]  /*2300*/  MUFU.EX2 R72, R72 ;  /* 0x0000004800487308 */ /* 0x000e220000000800 */
[----:B------:R-:W-:Y:S01]  /*2310*/  FMUL.FTZ R74, R70, R52 ;  /* 0x00000034464a7220 */ /* 0x000fe20000410000 */
[----:B------:R-:W-:Y:S01]  /*2320*/  SHF.L.U32 R9, R9, 0x10, RZ ;  /* 0x0000001009097819 */ /* 0x000fe200000006ff */
[----:B------:R-:W-:Y:S01]  /*2330*/  FMUL.FTZ R80, R80, R57 ;  /* 0x0000003950507220 */ /* 0x000fe20000410000 */
[----:B-1----:R-:W-:Y:S01]  /*2340*/  FFMA.FTZ R10, R78, R10, R81 ;  /* 0x0000000a4e0a7223 */ /* 0x002fe20000010051 */
[----:B------:R-:W1:Y:S01]  /*2350*/  MUFU.EX2 R82, R82 ;  /* 0x0000005200527308 */ /* 0x000e620000000800 */
[----:B------:R-:W-:Y:S01]  /*2360*/  FMUL.FTZ R83, R83, R60 ;  /* 0x0000003c53537220 */ /* 0x000fe20000410000 */
[----:B------:R-:W-:Y:S01]  /*2370*/  PRMT R8, R11, 0x7632, R8 ;  /* 0x000076320b087816 */ /* 0x000fe20000000008 */
[----:B---3--:R-:W-:Y:S01]  /*2380*/  FFMA.FTZ R23, R75, R10, R80 ;  /* 0x0000000a4b177223 */ /* 0x008fe20000010050 */
[----:B------:R-:W3:Y:S01]  /*2390*/  MUFU.EX2 R70, R22 ;  /* 0x0000001600467308 */ /* 0x000ee20000000800 */
[----:B------:R-:W-:-:S02]  /*23a0*/  IMAD.U32 R10, R11, 0x10000, RZ ;  /* 0x000100000b0a7824 */ /* 0x000fc400078e00ff */
[----:B------:R-:W-:Y:S01]  /*23b0*/  FMUL.FTZ R73, R9, R56 ;  /* 0x0000003809497220 */ /* 0x000fe20000410000 */
[----:B----4-:R-:W-:Y:S01]  /*23c0*/  FFMA.FTZ R23, R76, R23, R83 ;  /* 0x000000174c177223 */ /* 0x010fe20000010053 */
[----:B------:R-:W4:Y:S01]  /*23d0*/  MUFU.EX2 R74, R74 ;  /* 0x0000004a004a7308 */ /* 0x000f220000000800 */
[----:B------:R-:W-:Y:S01]  /*23e0*/  SHF.L.U32 R8, R8, 0x10, RZ ;  /* 0x0000001008087819 */ /* 0x000fe200000006ff */
[----:B------:R-:W-:Y:S01]  /*23f0*/  FMUL.FTZ R79, R10, R59 ;  /* 0x0000003b0a4f7220 */ /* 0x000fe20000410000 */
[----:B0-----:R-:W-:Y:S01]  /*2400*/  FFMA.FTZ R23, R72, R23, R73 ;  /* 0x0000001748177223 */ /* 0x001fe20000010049 */
[----:B-1----:R-:W-:Y:S02]  /*2410*/  FMUL.FTZ R9, R82, R84 ;  /* 0x0000005452097220 */ /* 0x002fe40000410000 */
[----:B------:R-:W-:Y:S01]  /*2420*/  FMUL.FTZ R77, R8, R55 ;  /* 0x00000037084d7220 */ /* 0x000fe20000410000 */
        /* <DEDUP_REMOVED lines=48> */
[----:B------:R-:W3:Y:S01]  /*2730*/  LDS.64 R10, [UR7+0x420] ;  /* 0x00042007ff0a7984 */ /* 0x000ee20008000a00 */
[----:B------:R-:W-:Y:S01]  /*2740*/  BAR.SYNC.DEFER_BLOCKING 0x0 ;  /* 0x0000000000007b1d */ /* 0x000fe20000010000 */
[----:B0-----:R-:W-:-:S02]  /*2750*/  @!P2 MOV R90, R8 ;  /* 0x00000008005aa202 */ /* 0x001fc40000000f00 */
[----:B-1----:R-:W-:-:S03]  /*2760*/  @!P2 MOV R89, R9 ;  /* 0x000000090059a202 */ /* 0x002fc60000000f00 */
[----:B------:R-:W0:Y:S01]  /*2770*/  @P3 LDS R92, [UR7+0x434] ;  /* 0x00043407ff5c3984 */ /* 0x000e220008000800 */
[----:B---3--:R-:W-:Y:S01]  /*2780*/  FFMA.FTZ R11, R10, R9, R11 ;  /* 0x000000090a0b7223 */ /* 0x008fe2000001000b */
[----:B0-----:R-:W-:-:S04]  /*2790*/  @P3 FFMA.FTZ R89, R92, R90, R89 ;  /* 0x0000005a5c593223 */ /* 0x001fc80000010059 */
[--C-:B------:R-:W-:Y:S01]  /*27a0*/  FFMA.FTZ R23, R82, R89, R85.reuse ;  /* 0x0000005952177223 */ /* 0x100fe20000010055 */
[----:B-----5:R-:W-:Y:S02]  /*27b0*/  PRMT R85, R4, 0x7632, R85 ;  /* 0x0000763204557816 */ /* 0x020fe40000000055 */
[----:B------:R-:W-:Y:S01]  /*27c0*/  SHF.L.U32 R82, R5, 0x10, RZ ;  /* 0x0000001005527819 */ /* 0x000fe200000006ff */
[----:B------:R-:W-:Y:S01]  /*27d0*/  FFMA.FTZ R22, R84, R23, R86 ;  /* 0x0000001754167223 */ /* 0x000fe20000010056 */
[C---:B------:R-:W-:Y:S01]  /*27e0*/  PRMT R84, R6.reuse, 0x7632, R84 ;  /* 0x0000763206547816 */ /* 0x040fe20000000054 */
[----:B------:R-:W-:Y:S01]  /*27f0*/  IMAD.U32 R86, R6, 0x10000, RZ ;  /* 0x0001000006567824 */ /* 0x000fe200078e00ff */
[C---:B------:R-:W-:Y:S01]  /*2800*/  PRMT R6, R7.reuse, 0x7632, R6 ;  /* 0x0000763207067816 */ /* 0x040fe20000000006 */
[----:B------:R-:W-:Y:S01]  /*2810*/  FFMA.FTZ R78, R78, R22, R81 ;  /* 0x000000164e4e7223 */ /* 0x000fe20000010051 */
[----:B------:R-:W-:Y:S02]  /*2820*/  SHF.L.U32 R81, R4, 0x10, RZ ;  /* 0x0000001004517819 */ /* 0x000fe400000006ff */
[----:B------:R-:W-:Y:S01]  /*2830*/  SHF.L.U32 R7, R7, 0x10, RZ ;  /* 0x0000001007077819 */ /* 0x000fe200000006ff */
[--C-:B------:R-:W-:Y:S01]  /*2840*/  FFMA.FTZ R75, R75, R78, R80.reuse ;  /* 0x0000004e4b4b7223 */ /* 0x100fe20000010050 */
[----:B------:R-:W-:-:S02]  /*2850*/  PRMT R80, R5, 0x7632, R80 ;  /* 0x0000763205507816 */ /* 0x000fc40000000050 */
[----:B------:R-:W-:Y:S01]  /*2860*/  SHF.L.U32 R90, R85, 0x10, RZ ;  /* 0x00000010555a7819 */ /* 0x000fe200000006ff */
        /* <DEDUP_REMOVED lines=10> */
.L_x_4730:
[----:B------:R-:W-:Y:S05]  /*2910*/  BSYNC.RECONVERGENT B0 ;  /* 0x0000000000007941 */ /* 0x000fea0003800200 */
.L_x_4729:
[----:B------:R-:W-:Y:S01]  /*2920*/  UIADD3 UR5, UPT, UPT, UR5, 0x1, URZ ;  /* 0x0000000105057890 */ /* 0x000fe2000fffe0ff */
[----:B------:R-:W-:Y:S01]  /*2930*/  FFMA.FTZ R72, R72, R76, R73 ;  /* 0x0000004c48487223 */ /* 0x000fe20000010049 */
[----:B0-----:R-:W-:Y:S01]  /*2940*/  SHF.L.U32 R5, R80, 0x10, RZ ;  /* 0x0000001050057819 */ /* 0x001fe200000006ff */
[----:B------:R-:W-:Y:S01]  /*2950*/  FFMA.FTZ R46, R81, R23, R46 ;  /* 0x00000017512e7223 */ /* 0x000fe2000001002e */
[----:B------:R-:W-:Y:S01]  /*2960*/  UISETP.NE.AND UP0, UPT, UR5, URZ, UPT ;  /* 0x000000ff0500728c */ /* 0x000fe2000bf05270 */
[----:B------:R-:W-:Y:S01]  /*2970*/  FFMA.FTZ R70, R70, R72, R79 ;  /* 0x0000004846467223 */ /* 0x000fe2000001004f */
[----:B------:R-:W-:Y:S01]  /*2980*/  SHF.L.U32 R9, R84, 0x10, RZ ;  /* 0x0000001054097819 */ /* 0x000fe200000006ff */
[----:B------:R-:W-:Y:S01]  /*2990*/  FFMA.FTZ R45, R90, R22, R45 ;  /* 0x000000165a2d7223 */ /* 0x000fe2000001002d */
[----:B------:R-:W-:Y:S01]  /*29a0*/  SHF.L.U32 R6, R6, 0x10, RZ ;  /* 0x0000001006067819 */ /* 0x000fe200000006ff */
[----:B------:R-:W-:Y:S01]  /*29b0*/  FFMA.FTZ R74, R74, R70, R77 ;  /* 0x000000464a4a7223 */ /* 0x000fe2000001004d */
[----:B------:R-:W-:Y:S01]  /*29c0*/  LEA R69, P3, R14, R69, 0x2 ;  /* 0x000000450e457211 */ /* 0x000fe200078610ff */
        /* <DEDUP_REMOVED lines=8> */
[----:B------:R-:W-:Y:S01]  /*2a50*/  IADD3.X R64, PT, PT, R64, R19, RZ, P1, !PT ;  /* 0x0000001340407210 */ /* 0x000fe20000ffe4ff */
[----:B------:R-:W-:Y:S01]  /*2a60*/  IMAD.X R68, R68, 0x1, R37, P3 ;  /* 0x0000000144447824 */ /* 0x000fe200018e0625 */
[----:B------:R-:W-:Y:S01]  /*2a70*/  IADD3.X R66, PT, PT, R66, R17, RZ, P2, !PT ;  /* 0x0000001142427210 */ /* 0x000fe200017fe4ff */
[----:B------:R-:W-:Y:S01]  /*2a80*/  UIADD3 UR4, UPT, UPT, UR4, 0x8, URZ ;  /* 0x0000000804047890 */ /* 0x000fe2000fffe0ff */
[----:B------:R-:W-:Y:S01]  /*2a90*/  IADD3 R67, PT, PT, R67, 0x1, RZ ;  /* 0x0000000143437810 */ /* 0x000fe20007ffe0ff */
[----:B------:R-:W-:Y:S10]  /*2aa0*/  BRA.U UP0, `(.L_x_4731) ;  /* 0xfffffff500747547 */ /* 0x000ff4000b83ffff */
.L_x_4728:
        /* <DEDUP_REMOVED lines=16> */
[----:B------:R-:W-:Y:S02]  /*2bb0*/  IADD3 R38, P4, PT, R38, 0x200, RZ ;  /* 0x0000020026267810 */ /* 0x000fe40007f9e0ff */
[----:B------:R-:W-:Y:S02]  /*2bc0*/  IADD3.X R31, PT, PT, RZ, R31, RZ, P1, !PT ;  /* 0x0000001fff1f7210 */ /* 0x000fe40000ffe4ff */
[----:B------:R-:W-:Y:S02]  /*2bd0*/  IADD3.X R15, PT, PT, RZ, R15, RZ, P2, !PT ;  /* 0x0000000fff0f7210 */ /* 0x000fe400017fe4ff */
[----:B------:R-:W-:Y:S02]  /*2be0*/  IADD3.X R33, PT, PT, RZ, R33, RZ, P3, !PT ;  /* 0x00000021ff217210 */ /* 0x000fe40001ffe4ff */
[----:B------:R-:W-:-:S03]  /*2bf0*/  IADD3.X R35, PT, PT, RZ, R35, RZ, P4, !PT ;  /* 0x00000023ff237210 */ /* 0x000fc600027fe4ff */
[----:B------:R-:W-:Y:S05]  /*2c00*/  @P0 BRA `(.L_x_4732) ;  /* 0xffffffd800e80947 */ /* 0x000fea000383ffff */
[----:B------:R-:W-:Y:S05]  /*2c10*/  EXIT ;  /* 0x000000000000794d */ /* 0x000fea0003800000 */
.L_x_4733:
        /* <DEDUP_REMOVED lines=14> */
.L_x_5140:


//--------------------- .text._Z25selective_scan_fwd_kernelI32Selective_Scan_fwd_kernel_traitsILi32ELi8ELi1ELb1ELb1ELb1ELb1EN3c108BFloat16EfEEv13SSMParamsBase --------------------------
	.section	.text._Z25selective_scan_fwd_kernelI32Selective_Scan_fwd_kernel_traitsILi32ELi8ELi1ELb1ELb1ELb1ELb1EN3c108BFloat16EfEEv13SSMParamsBase,"ax",@progbits
	.align	128
        .global         _Z25selective_scan_fwd_kernelI32Selective_Scan_fwd_kernel_traitsILi32ELi8ELi1ELb1ELb1ELb1ELb1EN3c108BFloat16EfEEv13SSMParamsBase
        .type           _Z25selective_scan_fwd_kernelI32Selective_Scan_fwd_kernel_traitsILi32ELi8ELi1ELb1ELb1ELb1ELb1EN3c108BFloat16EfEEv13SSMParamsBase,@function
        .size           _Z25selective_scan_fwd_kernelI32Selective_Scan_fwd_kernel_traitsILi32ELi8ELi1ELb1ELb1ELb1ELb1EN3c108BFloat16EfEEv13SSMParamsBase,(.L_x_5141 - _Z25selective_scan_fwd_kernelI32Selective_Scan_fwd_kernel_traitsILi32ELi8ELi1ELb1ELb1ELb1ELb1EN3c108BFloat16EfEEv13SSMParamsBase)
        .other          _Z25selective_scan_fwd_kernelI32Selective_Scan_fwd_kernel_traitsILi32ELi8ELi1ELb1ELb1ELb1ELb1EN3c108BFloat16EfEEv13SSMParamsBase,@"STO_CUDA_ENTRY STV_DEFAULT"
_Z25selective_scan_fwd_kernelI32Selective_Scan_fwd_kernel_traitsILi32ELi8ELi1ELb1ELb1ELb1ELb1EN3c108BFloat16EfEEv13SSMParamsBase:
.text._Z25selective_scan_fwd_kernelI32Selective_Scan_fwd_kernel_traitsILi32ELi8ELi1ELb1ELb1ELb1ELb1EN3c108BFloat16EfEEv13SSMParamsBase:
        /* <DEDUP_REMOVED lines=53> */
[----:B---3--:R-:W-:Y:S02]  /*0350*/  MOV R4, UR6 ;  /* 0x0000000600047c02 */ /* 0x008fe40008000f00 */
[----:B------:R-:W-:Y:S01]  /*0360*/  MOV R5, UR7 ;  /* 0x0000000700057c02 */ /* 0x000fe20008000f00 */
[----:B------:R-:W3:Y:S01]  /*0370*/  LDCU.64 UR6, c[0x0][0x3d0] ;  /* 0x00007a00ff0677ac */ /* 0x000ee20008000a00 */
[----:B------:R-:W-:Y:S02]  /*0380*/  @!P2 IADD3 R8, PT, PT, -R8, RZ, RZ ;  /* 0x000000ff0808a210 */ /* 0x000fe40007ffe1ff */
[----:B------:R-:W-:Y:S02]  /*0390*/  @!P1 LOP3.LUT R8, RZ, R10, RZ, 0x33, !PT ;  /* 0x0000000aff089212 */ /* 0x000fe400078e33ff */
[----:B------:R-:W4:Y:S01]  /*03a0*/  LDC.64 R10, c[0x0][0x460] ;  /* 0x00011800ff0a7b82 */ /* 0x000f220000000a00 */
[----:B------:R-:W-:Y:S01]  /*03b0*/  UIMAD UR9, UR20, UR9, UR5 ;  /* 0x00000009140972a4 */ /* 0x000fe2000f8e0205 */
[----:B------:R-:W-:-:S02]  /*03c0*/  MOV R2, UR4 ;  /* 0x0000000400027c02 */ /* 0x000fc40008000f00 */
[----:B------:R-:W-:Y:S01]  /*03d0*/  MOV R3, UR5 ;  /* 0x0000000500037c02 */ /* 0x000fe20008000f00 */
[----:B------:R-:W-:Y:S01]  /*03e0*/  UIMAD.WIDE.U32 UR4, UR20, UR16, URZ ;  /* 0x00000010140472a5 */ /* 0x000fe2000f8e00ff */
[----:B------:R-:W-:Y:S02]  /*03f0*/  ISETP.GE.AND P0, PT, R29, 0x1, PT ;  /* 0x000000011d00780c */ /* 0x000fe40003f06270 */
[----:B------:R-:W-:Y:S02]  /*0400*/  SHF.R.S32.HI R9, RZ, 0x1f, R8 ;  /* 0x0000001fff097819 */ /* 0x000fe40000011408 */
[----:B------:R-:W-:Y:S02]  /*0410*/  MOV R3, UR9 ;  /* 0x0000000900037c02 */ /* 0x000fe40008000f00 */
[----:B------:R-:W-:Y:S01]  /*0420*/  MOV R5, UR8 ;  /* 0x0000000800057c02 */ /* 0x000fe20008000f00 */
[----:B------:R-:W-:Y:S01]  /*0430*/  UIMAD UR5, UR20, UR17, UR5 ;  /* 0x00000011140572a4 */ /* 0x000fe2000f8e0205 */
[----:B--2---:R-:W-:-:S02]  /*0440*/  IMAD R6, R9, R46, RZ ;  /* 0x0000002e09067224 */ /* 0x004fc400078e02ff */
[----:B------:R-:W-:-:S04]  /*0450*/  IMAD.WIDE.U32 R2, R17, UR10, R2 ;  /* 0x0000000a11027c25 */ /* 0x000fc8000f8e0002 */
[----:B------:R-:W-:-:S04]  /*0460*/  IMAD.WIDE.U32 R4, R17, UR14, R4 ;  /* 0x0000000e11047c25 */ /* 0x000fc8000f8e0004 */
[C---:B------:R-:W-:Y:S02]  /*0470*/  IMAD R47, R8.reuse, R47, R6 ;  /* 0x0000002f082f7224 */ /* 0x040fe400078e0206 */
[----:B------:R-:W-:Y:S01]  /*0480*/  IMAD.WIDE.U32 R6, R8, R46, UR4 ;  /* 0x0000000408067e25 */ /* 0x000fe2000f8e002e */
[----:B---3--:R-:W-:-:S03]  /*0490*/  UIMAD.WIDE.U32 UR4, UR20, UR6, URZ ;  /* 0x00000006140472a5 */ /* 0x008fc6000f8e00ff */
[C---:B------:R-:W-:Y:S02]  /*04a0*/  IMAD R43, R17.reuse, UR11, R3 ;  /* 0x0000000b112b7c24 */ /* 0x040fe4000f8e0203 */
[----:B------:R-:W-:Y:S01]  /*04b0*/  IMAD R45, R17, UR15, R5 ;  /* 0x0000000f112d7c24 */ /* 0x000fe2000f8e0205 */
[----:B01----:R-:W-:Y:S06]  /*04c0*/  @!P0 EXIT ;  /* 0x000000000000894d */ /* 0x003fec0003800000 */
[----:B------:R-:W0:Y:S01]  /*04d0*/  LDC.64 R22, c[0x0][0x428] ;  /* 0x00010a00ff167b82 */ /* 0x000e220000000a00 */
[----:B------:R-:W-:Y:S01]  /*04e0*/  UIMAD UR5, UR20, UR7, UR5 ;  /* 0x00000007140572a4 */ /* 0x000fe2000f8e0205 */
[----:B----4-:R-:W-:Y:S01]  /*04f0*/  LEA R42, P0, R2, R10, 0x1 ;  /* 0x0000000a022a7211 */ /* 0x010fe200078008ff */
[----:B------:R-:W-:Y:S01]  /*0500*/  IMAD R9, R9, R18, RZ ;  /* 0x0000001209097224 */ /* 0x000fe200078e02ff */
[----:B------:R-:W-:Y:S01]  /*0510*/  LEA R44, P1, R4, R12, 0x1 ;  /* 0x0000000c042c7211 */ /* 0x000fe200078208ff */
[----:B------:R-:W1:Y:S01]  /*0520*/  S2R R33, SR_TID.X ;  /* 0x0000000000217919 */ /* 0x000e620000002100 */
[----:B------:R-:W-:Y:S01]  /*0530*/  LEA.HI.X R43, R2, R11, R43, 0x1, P0 ;  /* 0x0000000b022b7211 */ /* 0x000fe200000f0c2b */
[C---:B------:R-:W-:Y:S01]  /*0540*/  IMAD R9, R8.reuse, R19, R9 ;  /* 0x0000001308097224 */ /* 0x040fe200078e0209 */
[----:B------:R-:W2:Y:S01]  /*0550*/  LDC.64 R24, c[0x0][0x418] ;  /* 0x00010600ff187b82 */ /* 0x000ea20000000a00 */
[----:B------:R-:W-:Y:S01]  /*0560*/  IMAD.WIDE.U32 R2, R8, R18, UR4 ;  /* 0x0000000408027e25 */ /* 0x000fe2000f8e0012 */
[----:B------:R-:W-:Y:S01]  /*0570*/  LEA R46, P2, R6, R14, 0x1 ;  /* 0x0000000e062e7211 */ /* 0x000fe200078408ff */
[----:B------:R-:W3:Y:S01]  /*0580*/  LDCU UR4, c[0x0][0x38c] ;  /* 0x00007180ff0477ac */ /* 0x000ee20008000800 */
[----:B------:R-:W-:-:S02]  /*0590*/  IADD3 R47, PT, PT, R7, R47, RZ ;  /* 0x0000002f072f7210 */ /* 0x000fc40007ffe0ff */
[----:B------:R-:W-:Y:S01]  /*05a0*/  LEA.HI.X R45, R4, R13, R45, 0x1, P1 ;  /* 0x0000000d042d7211 */ /* 0x000fe200008f0c2d */
[----:B------:R-:W4:Y:S01]  /*05b0*/  LDCU.U8 UR9, c[0x0][0x39e] ;  /* 0x000073c0ff0977ac */ /* 0x000f220008000000 */
[----:B------:R-:W4:Y:S01]  /*05c0*/  LDC.64 R26, c[0x0][0x438] ;  /* 0x00010e00ff1a7b82 */ /* 0x000f220000000a00 */
[----:B------:R-:W-:Y:S02]  /*05d0*/  LEA.HI.X R47, R6, R15, R47, 0x1, P2 ;  /* 0x0000000f062f7211 */ /* 0x000fe400010f0c2f */
[----:B------:R-:W-:Y:S02]  /*05e0*/  IADD3 R49, PT, PT, R3, R9, RZ ;  /* 0x0000000903317210 */ /* 0x000fe40007ffe0ff */
[----:B------:R-:W-:-:S03]  /*05f0*/  LEA R48, P0, R2, R20, 0x1 ;  /* 0x0000001402307211 */ /* 0x000fc600078008ff */
[----:B------:R-:W1:Y:S01]  /*0600*/  LDC R16, c[0x0][0x384] ;  /* 0x0000e100ff107b82 */ /* 0x000e620000000800 */
[----:B0-----:R-:W-:Y:S01]  /*0610*/  IMAD.WIDE.U32 R4, R17, R22, RZ ;  /* 0x0000001611047225 */ /* 0x001fe200078e00ff */
[----:B------:R-:W-:-:S03]  /*0620*/  LEA.HI.X R49, R2, R21, R49, 0x1, P0 ;  /* 0x0000001502317211 */ /* 0x000fc600000f0c31 */
[C---:B------:R-:W-:Y:S01]  /*0630*/  IMAD R5, R17.reuse, R23, R5 ;  /* 0x0000001711057224 */ /* 0x040fe200078e0205 */
[----:B---3--:R-:W-:Y:S02]  /*0640*/  UISETP.LT.AND UP0, UPT, UR4, 0x1, UPT ;  /* 0x000000010400788c */ /* 0x008fe4000bf01270 */
[----:B------:R-:W0:Y:S01]  /*0650*/  LDC.64 R34, c[0x0][0x3a0] ;  /* 0x0000e800ff227b82 */ /* 0x000e220000000a00 */
[----:B--2---:R-:W-:-:S04]  /*0660*/  IMAD.WIDE.U32 R6, R17, R24, RZ ;  /* 0x0000001811067225 */ /* 0x004fc800078e00ff */
[----:B------:R-:W-:-:S03]  /*0670*/  IMAD R7, R17, R25, R7 ;  /* 0x0000001911077224 */ /* 0x000fc600078e0207 */
[----:B------:R-:W2:Y:S01]  /*0680*/  LDC.64 R50, c[0x0][0x440] ;  /* 0x00011000ff327b82 */ /* 0x000ea20000000a00 */
[----:B----4-:R-:W-:-:S04]  /*0690*/  IMAD.WIDE.U32 R8, R17, R26, RZ ;  /* 0x0000001a11087225 */ /* 0x010fc800078e00ff */
[----:B------:R-:W-:-:S03]  /*06a0*/  IMAD R9, R17, R27, R9 ;  /* 0x0000001b11097224 */ /* 0x000fc600078e0209 */
[----:B------:R-:W3:Y:S01]  /*06b0*/  LDC.64 R38, c[0x0][0x430] ;  /* 0x00010c00ff267b82 */ /* 0x000ee20000000a00 */
[----:B-1----:R-:W-:-:S04]  /*06c0*/  IMAD R2, R16, UR20, R17 ;  /* 0x0000001410027c24 */ /* 0x002fc8000f8e0211 */
[----:B------:R-:W-:-:S03]  /*06d0*/  IMAD R40, R2, R29, RZ ;  /* 0x0000001d02287224 */ /* 0x000fc600078e02ff */
[----:B------:R-:W1:Y:S01]  /*06e0*/  LDC.64 R30, c[0x0][0x420] ;  /* 0x00010800ff1e7b82 */ /* 0x000e620000000a00 */
[----:B0-----:R-:W-:-:S04]  /*06f0*/  IMAD.WIDE.U32 R2, R17, R34, RZ ;  /* 0x0000002211027225 */ /* 0x001fc800078e00ff */
[----:B------:R-:W-:Y:S02]  /*0700*/  IMAD R35, R17, R35, R3 ;  /* 0x0000002311237224 */ /* 0x000fe400078e0203 */
[----:B------:R-:W-:Y:S01]  /*0710*/  IMAD R40, R40, UR4, RZ ;  /* 0x0000000428287c24 */ /* 0x000fe2000f8e02ff */
[----:B------:R-:W0:Y:S01]  /*0720*/  LDC.64 R36, c[0x0][0x410] ;  /* 0x00010400ff247b82 */ /* 0x000e220000000a00 */
[----:B--2---:R-:W-:Y:S01]  /*0730*/  LEA R34, P0, R2, R50, 0x2 ;  /* 0x0000003202227211 */ /* 0x004fe200078010ff */
[----:B------:R-:W-:-:S03]  /*0740*/  USEL UR4, UR4, 0x1, !UP0 ;  /* 0x0000000104047887 */ /* 0x000fc6000c000000 */
[----:B------:R-:W-:Y:S01]  /*0750*/  LEA.HI.X R35, R2, R51, R35, 0x2, P0 ;  /* 0x0000003302237211 */ /* 0x000fe200000f1423 */
[----:B------:R-:W-:Y:S02]  /*0760*/  UIADD3 UR6, UPT, UPT, -UR4, URZ, URZ ;  /* 0x000000ff04067290 */ /* 0x000fe4000fffe1ff */
[----:B------:R-:W2:Y:S01]  /*0770*/  LDC.64 R14, c[0x0][0x478] ;  /* 0x00011e00ff0e7b82 */ /* 0x000ea20000000a00 */
[----:B---3--:R-:W-:-:S04]  /*0780*/  IMAD.WIDE.U32 R16, R38, UR20, R8 ;  /* 0x0000001426107c25 */ /* 0x008fc8000f8e0008 */
[----:B------:R-:W-:Y:S01]  /*0790*/  IMAD R38, R39, UR20, R17 ;  /* 0x0000001427267c24 */ /* 0x000fe2000f8e0211 */
[----:B------:R-:W-:Y:S02]  /*07a0*/  MOV R39, RZ ;  /* 0x000000ff00277202 */ /* 0x000fe40000000f00 */
[----:B------:R-:W3:Y:S01]  /*07b0*/  LDC.64 R12, c[0x0][0x488] ;  /* 0x00012200ff0c7b82 */ /* 0x000ee20000000a00 */
[----:B-1----:R-:W-:-:S07]  /*07c0*/  IMAD.WIDE.U32 R20, R30, UR20, R4 ;  /* 0x000000141e147c25 */ /* 0x002fce000f8e0004 */
[----:B------:R-:W1:Y:S01]  /*07d0*/  LDC.64 R10, c[0x0][0x490] ;  /* 0x00012400ff0a7b82 */ /* 0x000e620000000a00 */
[----:B0-----:R-:W-:-:S04]  /*07e0*/  IMAD.WIDE.U32 R18, R36, UR20, R6 ;  /* 0x0000001424127c25 */ /* 0x001fc8000f8e0006 */
[----:B------:R-:W-:Y:S02]  /*07f0*/  IMAD R36, R31, UR20, R21 ;  /* 0x000000141f247c24 */ /* 0x000fe4000f8e0215 */
[----:B------:R-:W-:Y:S01]  /*0800*/  IMAD R37, R37, UR20, R19 ;  /* 0x0000001425257c24 */ /* 0x000fe2000f8e0213 */
[----:B------:R-:W0:Y:S01]  /*0810*/  LDC.64 R26, c[0x0][0x3c0] ;  /* 0x0000f000ff1a7b82 */ /* 0x000e220000000a00 */
[----:B--2---:R-:W-:-:S07]  /*0820*/  IMAD.WIDE.U32 R14, R33, 0x10, R14 ;  /* 0x00000010210e7825 */ /* 0x004fce00078e000e */
[----:B------:R-:W2:Y:S01]  /*0830*/  LDC.64 R24, c[0x0][0x3e0] ;  /* 0x0000f800ff187b82 */ /* 0x000ea20000000a00 */
[----:B---3--:R-:W-:-:S07]  /*0840*/  IMAD.WIDE.U32 R12, R33, 0x10, R12 ;  /* 0x00000010210c7825 */ /* 0x008fce00078e000c */
[----:B------:R-:W3:Y:S01]  /*0850*/  LDC.64 R22, c[0x0][0x3a8] ;  /* 0x0000ea00ff167b82 */ /* 0x000ee20000000a00 */
[----:B-1----:R-:W-:Y:S01]  /*0860*/  IMAD.WIDE.U32 R2, R33, 0x10, R10 ;  /* 0x0000001021027825 */ /* 0x002fe200078e000a */
[----:B0-----:R-:W-:Y:S02]  /*0870*/  SHF.L.U64.HI R27, R26, 0x1, R27 ;  /* 0x000000011a1b7819 */ /* 0x001fe4000001021b */
[----:B--2---:R-:W-:Y:S02]  /*0880*/  SHF.L.U64.HI R25, R24, 0x1, R25 ;  /* 0x0000000118197819 */ /* 0x004fe40000010219 */
[----:B---3--:R-:W-:-:S07]  /*0890*/  SHF.L.U64.HI R23, R22, 0x2, R23 ;  /* 0x0000000216177819 */ /* 0x008fce0000010217 */
.L_x_4756:
        /* <DEDUP_REMOVED lines=14> */
[----:B------:R-:W-:Y:S01]  /*0980*/  SHF.L.U32 R51, R10, 0x10, RZ ;  /* 0x000000100a337819 */ /* 0x000fe200000006ff */
[----:B------:R-:W-:Y:S01]  /*0990*/  FADD.FTZ R52, R29, R32 ;  /* 0x000000201d347221 */ /* 0x000fe20000010000 */
[----:B------:R-:W-:Y:S02]  /*09a0*/  PRMT R8, R9, 0x7632, R8 ;  /* 0x0000763209087816 */ /* 0x000fe40000000008 */
[----:B------:R-:W-:Y:S01]  /*09b0*/  PRMT R10, R11, 0x7632, R10 ;  /* 0x000076320b0a7816 */ /* 0x000fe2000000000a */
[----:B------:R-:W-:Y:S01]  /*09c0*/  FADD.FTZ R54, R51, R32 ;  /* 0x0000002033367221 */ /* 0x000fe20000010000 */
[----:B------:R-:W-:Y:S02]  /*09d0*/  SHF.L.U32 R53, R9, 0x10, RZ ;  /* 0x0000001009357819 */ /* 0x000fe400000006ff */
[----:B------:R-:W-:Y:S01]  /*09e0*/  PRMT R28, R4, 0x7632, R28 ;  /* 0x00007632041c7816 */ /* 0x000fe2000000001c */
[----:B------:R-:W-:Y:S01]  /*09f0*/  IMAD.U32 R63, R10, 0x10000, RZ ;  /* 0x000100000a3f7824 */ /* 0x000fe200078e00ff */
[----:B------:R-:W-:Y:S01]  /*0a00*/  PRMT R58, R5, 0x7632, R58 ;  /* 0x00007632053a7816 */ /* 0x000fe2000000003a */
        /* <DEDUP_REMOVED lines=25> */
.L_x_4734:
        /* <DEDUP_REMOVED lines=58> */
.L_x_4737:
[----:B------:R-:W-:Y:S05]  /*0f40*/  BSYNC.RECONVERGENT B0 ;  /* 0x0000000000007941 */ /* 0x000fea0003800200 */
.L_x_4736:
        /* <DEDUP_REMOVED lines=39> */
.L_x_4739:
[----:B------:R-:W-:Y:S05]  /*11c0*/  BSYNC.RECONVERGENT B0 ;  /* 0x0000000000007941 */ /* 0x000fea0003800200 */
.L_x_4738:
        /* <DEDUP_REMOVED lines=39> */
.L_x_4741:
[----:B------:R-:W-:Y:S05]  /*1440*/  BSYNC.RECONVERGENT B0 ;  /* 0x0000000000007941 */ /* 0x000fea0003800200 */
.L_x_4740:
        /* <DEDUP_REMOVED lines=32> */
.L_x_4743:
[----:B------:R-:W-:Y:S05]  /*1650*/  BSYNC.RECONVERGENT B0 ;  /* 0x0000000000007941 */ /* 0x000fea0003800200 */
.L_x_4742:
        /* <DEDUP_REMOVED lines=32> */
.L_x_4745:
[----:B------:R-:W-:Y:S05]  /*1860*/  BSYNC.RECONVERGENT B0 ;  /* 0x0000000000007941 */ /* 0x000fea0003800200 */
.L_x_4744:
        /* <DEDUP_REMOVED lines=32> */
.L_x_4747:
[----:B------:R-:W-:Y:S05]  /*1a70*/  BSYNC.RECONVERGENT B0 ;  /* 0x0000000000007941 */ /* 0x000fea0003800200 */
.L_x_4746:
        /* <DEDUP_REMOVED lines=32> */
.L_x_4749:
[----:B------:R-:W-:Y:S05]  /*1c80*/  BSYNC.RECONVERGENT B0 ;  /* 0x0000000000007941 */ /* 0x000fea0003800200 */
.L_x_4748:
        /* <DEDUP_REMOVED lines=32> */
.L_x_4751:
[----:B------:R-:W-:Y:S05]  /*1e90*/  BSYNC.RECONVERGENT B0 ;  /* 0x0000000000007941 */ /* 0x000fea0003800200 */
.L_x_4750:
        /* <DEDUP_REMOVED lines=8> */
.L_x_4735:
        /* <DEDUP_REMOVED lines=15> */
[----:B------:R-:W-:Y:S01]  /*2010*/  ISETP.NE.AND P0, PT, R39, RZ, PT ;  /* 0x000000ff2700720c */ /* 0x000fe20003f05270 */
[----:B------:R-:W-:Y:S01]  /*2020*/  UMOV UR4, 0x400 ;  /* 0x0000040000047882 */ /* 0x000fe20000000000 */
[----:B------:R-:W-:Y:S01]  /*2030*/  MOV R79, R34 ;  /* 0x00000022004f7202 */ /* 0x000fe20000000f00 */
[----:B------:R-:W-:Y:S01]  /*2040*/  IMAD.WIDE.U32 R6, R33, 0x10, R48 ;  /* 0x0000001021067825 */ /* 0x000fe200078e0030 */
[----:B------:R-:W-:Y:S01]  /*2050*/  MOV R73, R4 ;  /* 0x0000000400497202 */ /* 0x000fe20000000f00 */
[----:B------:R-:W2:Y:S01]  /*2060*/  LDC.64 R28, c[0x0][0x480] ;  /* 0x00012000ff1c7b82 */ /* 0x000ea20000000a00 */
[----:B------:R-:W-:Y:S01]  /*2070*/  MOV R74, R5 ;  /* 0x00000005004a7202 */ /* 0x000fe20000000f00 */
[----:B------:R-:W-:Y:S01]  /*2080*/  IMAD R77, R39, R8, RZ ;  /* 0x00000008274d7224 */ /* 0x000fe200078e02ff */
[----:B------:R-:W-:-:S02]  /*2090*/  ISETP.EQ.AND P0, PT, R33, RZ, P0 ;  /* 0x000000ff2100720c */ /* 0x000fc40000702270 */
[----:B------:R-:W-:Y:S02]  /*20a0*/  MOV R75, R6 ;  /* 0x00000006004b7202 */ /* 0x000fe40000000f00 */
[----:B------:R-:W-:Y:S02]  /*20b0*/  MOV R76, R7 ;  /* 0x00000007004c7202 */ /* 0x000fe40000000f00 */
[----:B------:R-:W-:Y:S01]  /*20c0*/  MOV R78, R35 ;  /* 0x00000023004e7202 */ /* 0x000fe20000000f00 */
[----:B0-----:R-:W-:-:S03]  /*20d0*/  ULEA UR4, UR5, UR4, 0x18 ;  /* 0x0000000405047291 */ /* 0x001fc6000f8ec0ff */
[----:B------:R-:W-:Y:S01]  /*20e0*/  UMOV UR5, UR6 ;  /* 0x0000000600057c82 */ /* 0x000fe20008000000 */
[----:B------:R-:W-:-:S12]  /*20f0*/  UIADD3 UR4, UPT, UPT, UR4, 0x440, URZ ;  /* 0x0000044004047890 */ /* 0x000fd8000fffe0ff */
.L_x_4755:
[----:B------:R-:W-:Y:S02]  /*2100*/  MOV R30, R79 ;  /* 0x0000004f001e7202 */ /* 0x000fe40000000f00 */
[----:B------:R-:W-:-:S05]  /*2110*/  MOV R31, R78 ;  /* 0x0000004e001f7202 */ /* 0x000fca0000000f00 */
[----:B------:R-:W3:Y:S01]  /*2120*/  LDG.E R30, desc[UR18][R30.64] ;  /* 0x000000121e1e7981 */ /* 0x000ee2000c1e1900 */
[----:B------:R-:W-:Y:S02]  /*2130*/  MOV R8, R73 ;  /* 0x0000004900087202 */ /* 0x000fe40000000f00 */
[----:B------:R-:W-:-:S06]  /*2140*/  MOV R9, R74 ;  /* 0x0000004a00097202 */ /* 0x000fcc0000000f00 */
[----:B------:R-:W4:Y:S01]  /*2150*/  LDG.E.128 R8, desc[UR18][R8.64] ;  /* 0x0000001208087981 */ /* 0x000f22000c1e1d00 */
[----:B------:R-:W-:Y:S02]  /*2160*/  MOV R4, R75 ;  /* 0x0000004b00047202 */ /* 0x000fe40000000f00 */
        /* <DEDUP_REMOVED lines=45> */
[----:B------:R-:W5:Y:S01]  /*2440*/  MUFU.EX2 R90, R90 ;  /* 0x0000005a005a7308 */ /* 0x000f620000000800 */
        /* <DEDUP_REMOVED lines=50> */
[----:B------:R-:W-:Y:S01]  /*2770*/  ISETP.NE.AND P1, PT, R33, RZ, PT ;  /* 0x000000ff2100720c */ /* 0x000fe20003f25270 */
[----:B------:R-:W1:Y:S01]  /*2780*/  SHFL.UP PT, R100, R97, 0x1, RZ ;  /* 0x0420000061647989 */ /* 0x000e6200000e00ff */
[----:B0-----:R-:W-:Y:S02]  /*2790*/  PRMT R30, R4, 0x7632, R30 ;  /* 0x00007632041e7816 */ /* 0x001fe4000000001e */
[----:B------:R-:W-:Y:S01]  /*27a0*/  PRMT R31, R5, 0x7632, R31 ;  /* 0x00007632051f7816 */ /* 0x000fe2000000001f */
[----:B------:R0:W2:Y:S02]  /*27b0*/  SHFL.UP PT, R99, R98, 0x1, RZ ;  /* 0x0420000062637989 */ /* 0x0000a400000e00ff */
[----:B0-----:R-:W-:-:S02]  /*27c0*/  SHF.L.U32 R98, R7, 0x10, RZ ;  /* 0x0000001007627819 */ /* 0x001fc400000006ff */
[----:B------:R-:W-:Y:S04]  /*27d0*/  @!P2 STS.64 [UR7+0x430], R8 ;  /* 0x00043008ff00a988 */ /* 0x000fe80008000a07 */
[----:B------:R-:W0:Y:S01]  /*27e0*/  LDS.64 R10, [UR7+0x420] ;  /* 0x00042007ff0a7984 */ /* 0x000e220008000a00 */
[----:B------:R-:W-:Y:S01]  /*27f0*/  BAR.SYNC.DEFER_BLOCKING 0x0 ;  /* 0x0000000000007b1d */ /* 0x000fe20000010000 */
[----:B-1----:R-:W-:Y:S02]  /*2800*/  @!P2 MOV R100, R8 ;  /* 0x000000080064a202 */ /* 0x002fe40000000f00 */
[----:B--2---:R-:W-:-:S03]  /*2810*/  @!P2 MOV R99, R9 ;  /* 0x000000090063a202 */ /* 0x004fc60000000f00 */
[----:B------:R-:W1:Y:S01]  /*2820*/  @P3 LDS R102, [UR7+0x434] ;  /* 0x00043407ff663984 */ /* 0x000e620008000800 */
[----:B0-----:R-:W-:Y:S01]  /*2830*/  FFMA.FTZ R11, R10, R9, R11 ;  /* 0x000000090a0b7223 */ /* 0x001fe2000001000b */
[----:B-1----:R-:W-:-:S04]  /*2840*/  @P3 FFMA.FTZ R99, R102, R100, R99 ;  /* 0x0000006466633223 */ /* 0x002fc80000010063 */
[----:B------:R-:W-:Y:S01]  /*2850*/  FFMA.FTZ R87, R80, R99, R87 ;  /* 0x0000006350577223 */ /* 0x000fe20000010057 */
[----:B------:R-:W-:-:S03]  /*2860*/  PRMT R80, R6, 0x7632, R80 ;  /* 0x0000763206507816 */ /* 0x000fc60000000050 */
[----:B------:R-:W-:Y:S01]  /*2870*/  FFMA.FTZ R99, R81, R87, R86 ;  /* 0x0000005751637223 */ /* 0x000fe20000010056 */
[----:B------:R-:W-:Y:S02]  /*2880*/  SHF.L.U32 R86, R6, 0x10, RZ ;  /* 0x0000001006567819 */ /* 0x000fe400000006ff */
[----:B------:R-:W-:Y:S01]  /*2890*/  PRMT R6, R7, 0x7632, R6 ;  /* 0x0000763207067816 */ /* 0x000fe20000000006 */
[----:B------:R-:W-:Y:S01]  /*28a0*/  FFMA.FTZ R89, R82, R99, R89 ;  /* 0x0000006352597223 */ /* 0x000fe20000010059 */
[----:B------:R-:W-:Y:S02]  /*28b0*/  SHF.L.U32 R82, R4, 0x10, RZ ;  /* 0x0000001004527819 */ /* 0x000fe400000006ff */
[----:B------:R-:W-:Y:S01]  /*28c0*/  SHF.L.U32 R81, R30, 0x10, RZ ;  /* 0x000000101e517819 */ /* 0x000fe200000006ff */
[----:B------:R-:W-:Y:S01]  /*28d0*/  FFMA.FTZ R91, R84, R89, R91 ;  /* 0x00000059545b7223 */ /* 0x000fe2000001005b */
[----:B------:R-:W-:-:S03]  /*28e0*/  IMAD.U32 R84, R5, 0x10000, RZ ;  /* 0x0001000005547824 */ /* 0x000fc600078e00ff */
        /* <DEDUP_REMOVED lines=10> */
.L_x_4754:
[----:B------:R-:W-:Y:S05]  /*2990*/  BSYNC.RECONVERGENT B0 ;  /* 0x0000000000007941 */ /* 0x000fea0003800200 */
.L_x_4753:
[----:B------:R-:W-:Y:S01]  /*29a0*/  UIADD3 UR5, UPT, UPT, UR5, 0x1, URZ ;  /* 0x0000000105057890 */ /* 0x000fe2000fffe0ff */
[----:B------:R-:W-:Y:S01]  /*29b0*/  FFMA.FTZ R83, R83, R85, R92 ;  /* 0x0000005553537223 */ /* 0x000fe2000001005c */
[----:B0-----:R-:W-:Y:S01]  /*29c0*/  SHF.L.U32 R5, R80, 0x10, RZ ;  /* 0x0000001050057819 */ /* 0x001fe200000006ff */
[----:B------:R-:W-:Y:S01]  /*29d0*/  FFMA.FTZ R41, R82, R87, R41 ;  /* 0x0000005752297223 */ /* 0x000fe20000010029 */
[----:B------:R-:W-:Y:S01]  /*29e0*/  UISETP.NE.AND UP0, UPT, UR5, URZ, UPT ;  /* 0x000000ff0500728c */ /* 0x000fe2000bf05270 */
[-C--:B------:R-:W-:Y:S01]  /*29f0*/  FFMA.FTZ R88, R88, R83.reuse, R93 ;  /* 0x0000005358587223 */ /* 0x080fe2000001005d */
[----:B------:R-:W-:Y:S01]  /*2a00*/  SHF.L.U32 R31, R31, 0x10, RZ ;  /* 0x000000101f1f7819 */ /* 0x000fe200000006ff */
[----:B------:R-:W-:Y:S01]  /*2a10*/  FFMA.FTZ R62, R5, R83, R62 ;  /* 0x00000053053e7223 */ /* 0x000fe2000001003e */
[----:B------:R-:W-:Y:S01]  /*2a20*/  SHF.L.U32 R5, R6, 0x10, RZ ;  /* 0x0000001006057819 */ /* 0x000fe200000006ff */
[-C--:B------:R-:W-:Y:S01]  /*2a30*/  FFMA.FTZ R90, R90, R88.reuse, R95 ;  /* 0x000000585a5a7223 */ /* 0x080fe2000001005f */
        /* <DEDUP_REMOVED lines=15> */
.L_x_4752:
        /* <DEDUP_REMOVED lines=28> */
[----:B------:R-:W-:Y:S01]  /*2cf0*/  BAR.SYNC.DEFER_BLOCKING 0x0 ;  /* 0x0000000000007b1d */ /* 0x000fe20000010000 */
[----:B--2---:R-:W-:Y:S02]  /*2d00*/  SHF.L.U32 R56, R10, 0x10, RZ ;  /* 0x000000100a387819 */ /* 0x004fe400000006ff */
[----:B------:R-:W-:Y:S02]  /*2d10*/  PRMT R10, R9, 0x7632, R10 ;  /* 0x00007632090a7816 */ /* 0x000fe4000000000a */
[----:B------:R-:W-:Y:S01]  /*2d20*/  SHF.L.U32 R52, R8, 0x10, RZ ;  /* 0x0000001008347819 */ /* 0x000fe200000006ff */
[----:B-1----:R-:W-:Y:S01]  /*2d30*/  FMUL.FTZ R6, R56, -1.4426950216293334961 ;  /* 0xbfb8aa3b38067820 */ /* 0x002fe20000410000 */
[----:B------:R-:W-:-:S02]  /*2d40*/  PRMT R4, R10, 0x7632, R4 ;  /* 0x000076320a047816 */ /* 0x000fc40000000004 */
[----:B------:R-:W-:Y:S01]  /*2d50*/  PRMT R30, R8, 0x7632, R30 ;  /* 0x00007632081e7816 */ /* 0x000fe2000000001e */
[----:B------:R-:W-:Y:S01]  /*2d60*/  FMUL.FTZ R53, R52, -1.4426950216293334961 ;  /* 0xbfb8aa3b34357820 */ /* 0x000fe20000410000 */
[C---:B------:R-:W-:Y:S01]  /*2d70*/  SHF.L.U32 R29, R11.reuse, 0x10, RZ ;  /* 0x000000100b1d7819 */ /* 0x040fe200000006ff */
[----:B------:R-:W1:Y:S01]  /*2d80*/  MUFU.EX2 R6, R6 ;  /* 0x0000000600067308 */ /* 0x000e620000000800 */
[----:B------:R-:W-:Y:S02]  /*2d90*/  PRMT R5, R11, 0x7632, R5 ;  /* 0x000076320b057816 */ /* 0x000fe40000000005 */
        /* <DEDUP_REMOVED lines=23> */
[----:B------:R1:W2:Y:S01]  /*2f10*/  MUFU.RCP R63, R53 ;  /* 0x00000035003f7308 */ /* 0x0002a20000001000 */
[----:B----4-:R-:W-:Y:S01]  /*2f20*/  FADD.FTZ R4, R4, 1 ;  /* 0x3f80000004047421 */ /* 0x010fe20000010000 */
[----:B---3--:R-:W-:-:S06]  /*2f30*/  FADD.FTZ R5, R5, 1 ;  /* 0x3f80000005057421 */ /* 0x008fcc0000010000 */
[----:B------:R-:W3:Y:S01]  /*2f40*/  MUFU.RCP R28, R28 ;  /* 0x0000001c001c7308 */ /* 0x000ee20000001000 */
[----:B-1----:R-:W-:-:S07]  /*2f50*/  FADD.FTZ R53, R9, 1 ;  /* 0x3f80000009357421 */ /* 0x002fce0000010000 */
[----:B------:R-:W1:Y:S01]  /*2f60*/  MUFU.RCP R55, R55 ;  /* 0x0000003700377308 */ /* 0x000e620000001000 */
[----:B--2---:R-:W-:-:S07]  /*2f70*/  FMUL.FTZ R52, R52, R63 ;  /* 0x0000003f34347220 */ /* 0x004fce0000410000 */
[----:B------:R2:W4:Y:S01]  /*2f80*/  MUFU.RCP R69, R6 ;  /* 0x0000000600457308 */ /* 0x0005220000001000 */
[----:B---3--:R-:W-:-:S07]  /*2f90*/  FMUL.FTZ R11, R11, R28 ;  /* 0x0000001c0b0b7220 */ /* 0x008fce0000410000 */
[----:B------:R3:W5:Y:S01]  /*2fa0*/  MUFU.RCP R60, R8 ;  /* 0x00000008003c7308 */ /* 0x0007620000001000 */
[----:B--2---:R-:W-:Y:S01]  /*2fb0*/  IADD3.X R6, PT, PT, RZ, R38, RZ, P0, !PT ;  /* 0x00000026ff067210 */ /* 0x004fe200007fe4ff */
[----:B-1----:R-:W-:-:S04]  /*2fc0*/  FMUL.FTZ R54, R54, R55 ;  /* 0x0000003736367220 */ /* 0x002fc80000410000 */
[----:B------:R-:W-:Y:S02]  /*2fd0*/  FMUL.FTZ R54, R54, R51 ;  /* 0x0000003336367220 */ /* 0x000fe40000410000 */
[----:B------:R1:W2:Y:S01]  /*2fe0*/  MUFU.RCP R65, R4 ;  /* 0x0000000400417308 */ /* 0x0002a20000001000 */
[----:B---3--:R-:W-:Y:S01]  /*2ff0*/  LEA R8, P0, R31, R2, 0x1 ;  /* 0x000000021f087211 */ /* 0x008fe200078008ff */
[----:B----4-:R-:W-:-:S03]  /*3000*/  FMUL.FTZ R56, R56, R69 ;  /* 0x0000004538387220 */ /* 0x010fc60000410000 */
[----:B------:R-:W-:Y:S01]  /*3010*/  LEA.HI.X R9, R31, R3, R6, 0x1, P0 ;  /* 0x000000031f097211 */ /* 0x000fe200000f0c06 */
[----:B------:R-:W-:Y:S01]  /*3020*/  FMUL.FTZ R31, R11, R62 ;  /* 0x0000003e0b1f7220 */ /* 0x000fe20000410000 */
[----:B------:R-:W-:Y:S01]  /*3030*/  FMUL.FTZ R6, R56, R59 ;  /* 0x0000003b38067220 */ /* 0x000fe20000410000 */
[----:B------:R2:W3:Y:S01]  /*3040*/  MUFU.RCP R67, R5 ;  /* 0x0000000500437308 */ /* 0x0004e20000001000 */
[----:B-1----:R-:W-:Y:S01]  /*3050*/  FMUL.FTZ R4, R52, R41 ;  /* 0x0000002934047220 */ /* 0x002fe20000410000 */
[----:B-----5:R-:W-:Y:S01]  /*3060*/  FMUL.FTZ R60, R29, R60 ;  /* 0x0000003c1d3c7220 */ /* 0x020fe20000410000 */
[----:B0-----:R-:W-:Y:S02]  /*3070*/  ISETP.NE.AND P0, PT, R39, UR4, PT ;  /* 0x0000000427007c0c */ /* 0x001fe4000bf05270 */
[----:B------:R-:W-:Y:S01]  /*3080*/  F2FP.BF16.F32.PACK_AB R6, R31, R6 ;  /* 0x000000061f06723e */ /* 0x000fe200000010ff */
[----:B------:R-:W-:Y:S02]  /*3090*/  FMUL.FTZ R60, R60, R61 ;  /* 0x0000003d3c3c7220 */ /* 0x000fe40000410000 */
[----:B------:R-:W0:Y:S01]  /*30a0*/  MUFU.RCP R66, R53 ;  /* 0x0000003500427308 */ /* 0x000e220000001000 */
[----:B--2---:R-:W-:-:S04]  /*30b0*/  FMUL.FTZ R5, R30, R65 ;  /* 0x000000411e057220 */ /* 0x004fc80000410000 */
[----:B------:R-:W-:Y:S01]  /*30c0*/  FMUL.FTZ R11, R5, R50 ;  /* 0x00000032050b7220 */ /* 0x000fe20000410000 */
[----:B---3--:R-:W-:-:S04]  /*30d0*/  FMUL.FTZ R7, R10, R67 ;  /* 0x000000430a077220 */ /* 0x008fc80000410000 */
[----:B------:R-:W-:Y:S01]  /*30e0*/  F2FP.BF16.F32.PACK_AB R4, R11, R4 ;  /* 0x000000040b04723e */ /* 0x000fe200000010ff */
[----:B------:R-:W-:Y:S01]  /*30f0*/  FMUL.FTZ R29, R7, R58 ;  /* 0x0000003a071d7220 */ /* 0x000fe20000410000 */
[----:B0-----:R-:W-:-:S04]  /*3100*/  FMUL.FTZ R57, R57, R66 ;  /* 0x0000004239397220 */ /* 0x001fc80000410000 */
[----:B------:R-:W-:Y:S01]  /*3110*/  F2FP.BF16.F32.PACK_AB R5, R29, R54 ;  /* 0x000000361d05723e */ /* 0x000fe200000010ff */
[----:B------:R-:W-:-:S05]  /*3120*/  FMUL.FTZ R57, R57, R64 ;  /* 0x0000004039397220 */ /* 0x000fca0000410000 */
[----:B------:R-:W-:-:S05]  /*3130*/  F2FP.BF16.F32.PACK_AB R7, R57, R60 ;  /* 0x0000003c3907723e */ /* 0x000fca00000010ff */
[----:B------:R0:W-:Y:S01]  /*3140*/  STG.E.128 desc[UR18][R8.64], R4 ;  /* 0x0000000408007986 */ /* 0x0001e2000c101d12 */
[----:B------:R-:W-:Y:S05]  /*3150*/  @P0 BRA `(.L_x_4756) ;  /* 0xffffffd400d00947 */ /* 0x000fea000383ffff */
[----:B------:R-:W-:Y:S05]  /*3160*/  EXIT ;  /* 0x000000000000794d */ /* 0x000fea0003800000 */
.L_x_4757:
        /* <DEDUP_REMOVED lines=9> */
.L_x_5141:


//--------------------- .text._Z25selective_scan_fwd_kernelI32Selective_Scan_fwd_kernel_traitsILi32ELi4ELi1ELb0ELb0ELb0ELb0EN3c108BFloat16EfEEv13SSMParamsBase --------------------------
	.section	.text._Z25selective_scan_fwd_kernelI32Selective_Scan_fwd_kernel_traitsILi32ELi4ELi1ELb0ELb0ELb0ELb0EN3c108BFloat16EfEEv13SSMParamsBase,"ax",@progbits
	.align	128
        .global         _Z25selective_scan_fwd_kernelI32Selective_Scan_fwd_kernel_traitsILi32ELi4ELi1ELb0ELb0ELb0ELb0EN3c108BFloat16EfEEv13SSMParamsBase
        .type           _Z25selective_scan_fwd_kernelI32Selective_Scan_fwd_kernel_traitsILi32ELi4ELi1ELb0ELb0ELb0ELb0EN3c108BFloat16EfEEv13SSMParamsBase,@function
        .size           _Z25selective_scan_fwd_kernelI32Selective_Scan_fwd_kernel_traitsILi32ELi4ELi1ELb0ELb0ELb0ELb0EN3c108BFloat16EfEEv13SSMParamsBase,(.L_x_5142 - _Z25selective_scan_fwd_kernelI32Selective_Scan_fwd_kernel_traitsILi32ELi4ELi1ELb0ELb0ELb0ELb0EN3c108BFloat16EfEEv13SSMParamsBase)
        .other          _Z25selective_scan_fwd_kernelI32Selective_Scan_fwd_kernel_traitsILi32ELi4ELi1ELb0ELb0ELb0ELb0EN3c108BFloat16EfEEv13SSMParamsBase,@"STO_CUDA_ENTRY STV_DEFAULT"
_Z25selective_scan_fwd_kernelI32Selective_Scan_fwd_kernel_traitsILi32ELi4ELi1ELb0ELb0ELb0ELb0EN3c108BFloat16EfEEv13SSMParamsBase:
.text._Z25selective_scan_fwd_kernelI32Selective_Scan_fwd_kernel_traitsILi32ELi4ELi1ELb0ELb0ELb0ELb0EN3c108BFloat16EfEEv13SSMParamsBase:
        /* <DEDUP_REMOVED lines=28> */
[----:B--2---:R-:W-:-:S02]  /*01c0*/  IMAD.U32 R2, RZ, RZ, UR4 ;  /* 0x00000004ff027e24 */ /* 0x004fc4000f8e00ff */
[----:B------:R-:W-:Y:S01]  /*01d0*/  IMAD.U32 R3, RZ, RZ, UR5 ;  /* 0x00000005ff037e24 */ /* 0x000fe2000f8e00ff */
[----:B0-----:R-:W-:Y:S01]  /*01e0*/  MOV R4, UR6 ;  /* 0x0000000600047c02 */ /* 0x001fe20008000f00 */
[----:B------:R-:W-:Y:S01]  /*01f0*/  IMAD.U32 R5, RZ, RZ, UR7 ;  /* 0x00000007ff057e24 */ /* 0x000fe2000f8e00ff */
[----:B------:R-:W-:Y:S06]  /*0200*/  @!P0 EXIT ;  /* 0x000000000000894d */ /* 0x000fec0003800000 */
[----:B------:R-:W0:Y:S01]  /*0210*/  LDC.64 R16, c[0x0][0x428] ;  /* 0x00010a00ff107b82 */ /* 0x000e220000000a00 */
[----:B------:R-:W2:Y:S01]  /*0220*/  S2R R27, SR_TID.X ;  /* 0x00000000001b7919 */ /* 0x000ea20000002100 */
[----:B------:R-:W-:Y:S01]  /*0230*/  IMAD.U32 R3, RZ, RZ, UR9 ;  /* 0x00000009ff037e24 */ /* 0x000fe2000f8e00ff */
[----:B------:R-:W-:Y:S01]  /*0240*/  MOV R5, UR8 ;  /* 0x0000000800057c02 */ /* 0x000fe20008000f00 */
[----:B------:R-:W3:Y:S01]  /*0250*/  LDCU.64 UR6, c[0x0][0x3b8] ;  /* 0x00007700ff0677ac */ /* 0x000ee20008000a00 */
[----:B----4-:R-:W-:Y:S02]  /*0260*/  IMAD R0, R0, UR18, R25 ;  /* 0x0000001200007c24 */ /* 0x010fe4000f8e0219 */
[C---:B------:R-:W-:Y:S01]  /*0270*/  IMAD.WIDE.U32 R2, R25.reuse, UR10, R2 ;  /* 0x0000000a19027c25 */ /* 0x040fe2000f8e0002 */
[----:B------:R-:W4:Y:S01]  /*0280*/  LDC.64 R38, c[0x0][0x3a0] ;  /* 0x0000e800ff267b82 */ /* 0x000f220000000a00 */
[----:B------:R-:W4:Y:S02]  /*0290*/  LDCU.64 UR8, c[0x0][0x3d8] ;  /* 0x00007b00ff0877ac */ /* 0x000f240008000a00 */
[C---:B------:R-:W-:Y:S01]  /*02a0*/  IMAD.WIDE.U32 R4, R25.reuse, UR14, R4 ;  /* 0x0000000e19047c25 */ /* 0x040fe2000f8e0004 */
[----:B-1----:R-:W-:Y:S01]  /*02b0*/  LEA R34, P0, R2, R34, 0x1 ;  /* 0x0000002202227211 */ /* 0x002fe200078008ff */
[----:B------:R-:W1:Y:S02]  /*02c0*/  LDCU UR4, c[0x0][0x38c] ;  /* 0x00007180ff0477ac */ /* 0x000e640008000800 */
[----:B------:R-:W-:Y:S01]  /*02d0*/  IMAD R37, R25, UR15, R5 ;  /* 0x0000000f19257c24 */ /* 0x000fe2000f8e0205 */
[----:B------:R-:W2:Y:S01]  /*02e0*/  LDC.64 R12, c[0x0][0x450] ;  /* 0x00011400ff0c7b82 */ /* 0x000ea20000000a00 */
[----:B------:R-:W-:Y:S01]  /*02f0*/  LEA R33, P1, R4, R6, 0x1 ;  /* 0x0000000604217211 */ /* 0x000fe200078208ff */
[----:B------:R-:W-:-:S02]  /*0300*/  IMAD R0, R0, R9, RZ ;  /* 0x0000000900007224 */ /* 0x000fc400078e02ff */
[----:B------:R-:W-:Y:S01]  /*0310*/  IMAD R36, R25, UR11, R3 ;  /* 0x0000000b19247c24 */ /* 0x000fe2000f8e0203 */
[----:B------:R-:W-:-:S03]  /*0320*/  LEA.HI.X R37, R4, R7, R37, 0x1, P1 ;  /* 0x0000000704257211 */ /* 0x000fc600008f0c25 */
[----:B------:R-:W2:Y:S01]  /*0330*/  LDC.64 R22, c[0x0][0x448] ;  /* 0x00011200ff167b82 */ /* 0x000ea20000000a00 */
[----:B0-----:R-:W-:Y:S01]  /*0340*/  IMAD.WIDE.U32 R14, R25, R16, RZ ;  /* 0x00000010190e7225 */ /* 0x001fe200078e00ff */
[----:B------:R-:W-:-:S03]  /*0350*/  LEA.HI.X R36, R2, R35, R36, 0x1, P0 ;  /* 0x0000002302247211 */ /* 0x000fc600000f0c24 */
[C---:B------:R-:W-:Y:S02]  /*0360*/  IMAD R15, R25.reuse, R17, R15 ;  /* 0x00000011190f7224 */ /* 0x040fe400078e020f */
[C---:B---3--:R-:W-:Y:S01]  /*0370*/  IMAD.WIDE.U32 R16, R25.reuse, UR6, RZ ;  /* 0x0000000619107c25 */ /* 0x048fe2000f8e00ff */
[----:B------:R-:W0:Y:S01]  /*0380*/  LDC.64 R10, c[0x0][0x420] ;  /* 0x00010800ff0a7b82 */ /* 0x000e220000000a00 */
[----:B-1----:R-:W-:Y:S02]  /*0390*/  UISETP.LT.AND UP0, UPT, UR4, 0x1, UPT ;  /* 0x000000010400788c */ /* 0x002fe4000bf01270 */
[----:B----4-:R-:W-:-:S04]  /*03a0*/  IMAD.WIDE.U32 R30, R25, R38, RZ ;  /* 0x00000026191e7225 */ /* 0x010fc800078e00ff */
[C---:B------:R-:W-:Y:S01]  /*03b0*/  IMAD.WIDE.U32 R18, R25.reuse, UR8, RZ ;  /* 0x0000000819127c25 */ /* 0x040fe2000f8e00ff */
[----:B------:R-:W1:Y:S03]  /*03c0*/  LDC.64 R20, c[0x0][0x440] ;  /* 0x00011000ff147b82 */ /* 0x000e660000000a00 */
[C---:B------:R-:W-:Y:S02]  /*03d0*/  IMAD R32, R25.reuse, UR7, R17 ;  /* 0x0000000719207c24 */ /* 0x040fe4000f8e0211 */
[C---:B------:R-:W-:Y:S02]  /*03e0*/  IMAD R17, R25.reuse, R39, R31 ;  /* 0x0000002719117224 */ /* 0x040fe400078e021f */
[----:B------:R-:W-:Y:S01]  /*03f0*/  IMAD R19, R25, UR9, R19 ;  /* 0x0000000919137c24 */ /* 0x000fe2000f8e0213 */
[----:B------:R-:W3:Y:S01]  /*0400*/  LDC.64 R8, c[0x0][0x3c0] ;  /* 0x0000f000ff087b82 */ /* 0x000ee20000000a00 */
[----:B--2---:R-:W-:Y:S01]  /*0410*/  LEA R25, P1, R18, R12, 0x2 ;  /* 0x0000000c12197211 */ /* 0x004fe200078210ff */
[----:B------:R-:W-:Y:S01]  /*0420*/  IMAD.MOV.U32 R31, RZ, RZ, R33 ;  /* 0x000000ffff1f7224 */ /* 0x000fe200078e0021 */
[----:B------:R-:W-:Y:S01]  /*0430*/  LEA R26, P0, R16, R22, 0x2 ;  /* 0x00000016101a7211 */ /* 0x000fe200078010ff */
[----:B------:R-:W2:Y:S01]  /*0440*/  LDCU.U8 UR9, c[0x0][0x39e] ;  /* 0x000073c0ff0977ac */ /* 0x000ea20008000000 */
[----:B------:R-:W-:Y:S01]  /*0450*/  LEA.HI.X R22, R18, R13, R19, 0x2, P1 ;  /* 0x0000000d12167211 */ /* 0x000fe200008f1413 */
[----:B------:R-:W-:Y:S01]  /*0460*/  IMAD R18, R0, UR4, RZ ;  /* 0x0000000400127c24 */ /* 0x000fe2000f8e02ff */
[----:B------:R-:W-:Y:S01]  /*0470*/  LEA.HI.X R23, R16, R23, R32, 0x2, P0 ;  /* 0x0000001710177211 */ /* 0x000fe200000f1420 */
[----:B------:R-:W4:Y:S01]  /*0480*/  LDC.64 R6, c[0x0][0x3e0] ;  /* 0x0000f800ff067b82 */ /* 0x000f220000000a00 */
[----:B------:R-:W-:Y:S01]  /*0490*/  IMAD.SHL.U32 R0, R27, 0x4, RZ ;  /* 0x000000041b007824 */ /* 0x000fe200078e00ff */
[----:B------:R-:W-:Y:S01]  /*04a0*/  USEL UR4, UR4, 0x1, !UP0 ;  /* 0x0000000104047887 */ /* 0x000fe2000c000000 */
[----:B0-----:R-:W-:-:S03]  /*04b0*/  IMAD.WIDE.U32 R2, R10, UR18, R14 ;  /* 0x000000120a027c25 */ /* 0x001fc6000f8e000e */
[----:B------:R-:W-:Y:S01]  /*04c0*/  LOP3.LUT R10, R0, 0xf80, RZ, 0xc0, !PT ;  /* 0x00000f80000a7812 */ /* 0x000fe200078ec0ff */
[----:B------:R-:W-:Y:S01]  /*04d0*/  IMAD.MOV.U32 R19, RZ, RZ, RZ ;  /* 0x000000ffff137224 */ /* 0x000fe200078e00ff */
[----:B------:R-:W0:Y:S01]  /*04e0*/  LDC.64 R4, c[0x0][0x3a8] ;  /* 0x0000ea00ff047b82 */ /* 0x000e220000000a00 */
[----:B-1----:R-:W-:Y:S01]  /*04f0*/  LEA R24, P2, R30, R20, 0x2 ;  /* 0x000000141e187211 */ /* 0x002fe200078410ff */
[----:B------:R-:W-:Y:S01]  /*0500*/  IMAD R20, R11, UR18, R3 ;  /* 0x000000120b147c24 */ /* 0x000fe2000f8e0203 */
[----:B------:R-:W-:Y:S01]  /*0510*/  LOP3.LUT R35, R10, 0x1f, R27, 0xf8, !PT ;  /* 0x0000001f0a237812 */ /* 0x000fe200078ef81b */
[----:B------:R-:W-:Y:S01]  /*0520*/  VIADD R33, R0, 0x2 ;  /* 0x0000000200217836 */ /* 0x000fe20000000000 */
[----:B------:R-:W-:Y:S01]  /*0530*/  LEA.HI.X R21, R30, R21, R17, 0x2, P2 ;  /* 0x000000151e157211 */ /* 0x000fe200010f1411 */
[----:B------:R-:W-:Y:S01]  /*0540*/  UIADD3 UR7, UPT, UPT, -UR4, URZ, URZ ;  /* 0x000000ff04077290 */ /* 0x000fe2000fffe1ff */
[----:B------:R-:W-:Y:S02]  /*0550*/  MOV R30, R34 ;  /* 0x00000022001e7202 */ /* 0x000fe40000000f00 */
[----:B---3--:R-:W-:-:S02]  /*0560*/  SHF.L.U64.HI R9, R8, 0x2, R9 ;  /* 0x0000000208097819 */ /* 0x008fc40000010209 */
[C---:B------:R-:W-:Y:S02]  /*0570*/  IADD3 R32, PT, PT, R0.reuse, 0x1, RZ ;  /* 0x0000000100207810 */ /* 0x040fe40007ffe0ff */
[----:B------:R-:W-:Y:S02]  /*0580*/  IADD3 R34, PT, PT, R0, 0x3, RZ ;  /* 0x0000000300227810 */ /* 0x000fe40007ffe0ff */
[C---:B------:R-:W-:Y:S02]  /*0590*/  LOP3.LUT R38, R35.reuse, 0x20, RZ, 0xfc, !PT ;  /* 0x0000002023267812 */ /* 0x040fe400078efcff */
[----:B----4-:R-:W-:Y:S02]  /*05a0*/  SHF.L.U64.HI R7, R6, 0x2, R7 ;  /* 0x0000000206077819 */ /* 0x010fe40000010207 */
[C---:B------:R-:W-:Y:S02]  /*05b0*/  LOP3.LUT R39, R35.reuse, 0x40, RZ, 0xfc, !PT ;  /* 0x0000004023277812 */ /* 0x040fe400078efcff */
[----:B------:R-:W-:-:S02]  /*05c0*/  LOP3.LUT R40, R35, 0x60, RZ, 0xfc, !PT ;  /* 0x0000006023287812 */ /* 0x000fc400078efcff */
[----:B0-2---:R-:W-:-:S07]  /*05d0*/  SHF.L.U64.HI R5, R4, 0x2, R5 ;  /* 0x0000000204057819 */ /* 0x005fce0000010205 */
.L_x_4770:
[----:B------:R-:W0:Y:S01]  /*05e0*/  LDCU UR4, c[0x0][0x388] ;  /* 0x00007100ff0477ac */ /* 0x000e220008000800 */
[----:B------:R-:W-:Y:S01]  /*05f0*/  IMAD.SHL.U32 R41, R19, 0x80, RZ ;  /* 0x0000008013297824 */ /* 0x000fe200078e00ff */
[----:B------:R-:W-:Y:S02]  /*0600*/  SHF.L.U32 R12, R35, 0x1, RZ ;  /* 0x00000001230c7819 */ /* 0x000fe400000006ff */
[----:B------:R-:W-:Y:S02]  /*0610*/  PRMT R14, RZ, 0x7610, R14 ;  /* 0x00007610ff0e7816 */ /* 0x000fe4000000000e */
[----:B------:R-:W-:Y:S02]  /*0620*/  IADD3 R10, P4, PT, R12, R30, RZ ;  /* 0x0000001e0c0a7210 */ /* 0x000fe40007f9e0ff */
[----:B------:R-:W-:Y:S02]  /*0630*/  PRMT R46, RZ, 0x7610, R46 ;  /* 0x00007610ff2e7816 */ /* 0x000fe4000000002e */
[----:B------:R-:W-:Y:S01]  /*0640*/  PRMT R48, RZ, 0x7610, R48 ;  /* 0x00007610ff307816 */ /* 0x000fe20000000030 */
[----:B------:R-:W-:Y:S01]  /*0650*/  IMAD.X R11, RZ, RZ, R36, P4 ;  /* 0x000000ffff0b7224 */ /* 0x000fe200020e0624 */
[----:B------:R-:W-:-:S02]  /*0660*/  PRMT R50, RZ, 0x7610, R50 ;  /* 0x00007610ff327816 */ /* 0x000fc40000000032 */
[----:B0-----:R-:W-:-:S04]  /*0670*/  IADD3 R17, PT, PT, -R41, UR4, RZ ;  /* 0x0000000429117c10 */ /* 0x001fc8000fffe1ff */
        /* <DEDUP_REMOVED lines=19> */
[C---:B-1----:R-:W-:Y:S02]  /*07b0*/  LEA R43, R42.reuse, UR4, 0x1 ;  /* 0x000000042a2b7c11 */ /* 0x042fe4000f8e08ff */
        /* <DEDUP_REMOVED lines=20> */
[C---:B-1----:R-:W-:Y:S01]  /*0900*/  IMAD.U32 R45, R14.reuse, 0x10000, RZ ;  /* 0x000100000e2d7824 */ /* 0x042fe200078e00ff */
[----:B------:R-:W-:Y:S02]  /*0910*/  PRMT R46, R14, 0x7632, R46 ;  /* 0x000076320e2e7816 */ /* 0x000fe4000000002e */
[----:B------:R-:W-:Y:S01]  /*0920*/  PRMT R47, R15, 0x7632, R47 ;  /* 0x000076320f2f7816 */ /* 0x000fe2000000002f */
[--C-:B-----5:R-:W-:Y:S01]  /*0930*/  FADD.FTZ R45, R45, R28.reuse ;  /* 0x0000001c2d2d7221 */ /* 0x120fe20000010000 */
[----:B------:R-:W-:Y:S01]  /*0940*/  SHF.L.U32 R15, R15, 0x10, RZ ;  /* 0x000000100f0f7819 */ /* 0x000fe200000006ff */
[----:B------:R-:W-:Y:S01]  /*0950*/  IMAD.U32 R13, R46, 0x10000, RZ ;  /* 0x000100002e0d7824 */ /* 0x000fe200078e00ff */
[----:B------:R-:W-:Y:S02]  /*0960*/  SHF.L.U32 R49, R47, 0x10, RZ ;  /* 0x000000102f317819 */ /* 0x000fe400000006ff */
[----:B------:R-:W-:Y:S01]  /*0970*/  FSETP.GTU.FTZ.AND P0, PT, R45, 20, PT ;  /* 0x41a000002d00780b */ /* 0x000fe20003f1c000 */
[--C-:B------:R-:W-:Y:S01]  /*0980*/  FADD.FTZ R46, R15, R28.reuse ;  /* 0x0000001c0f2e7221 */ /* 0x100fe20000010000 */
[--C-:B------:R-:W-:Y:S01]  /*0990*/  FADD.FTZ R47, R13, R28.reuse ;  /* 0x0000001c0d2f7221 */ /* 0x100fe20000010000 */
[----:B------:R-:W-:Y:S01]  /*09a0*/  FADD.FTZ R48, R49, R28 ;  /* 0x0000001c31307221 */ /* 0x000fe20000010000 */
[----:B------:R-:W-:-:S02]  /*09b0*/  ISETP.EQ.OR P3, PT, RZ, UR9, P0 ;  /* 0x00000009ff007c0c */ /* 0x000fc40008762670 */
[----:B------:R-:W-:Y:S02]  /*09c0*/  FSETP.GTU.FTZ.AND P1, PT, R46, 20, PT ;  /* 0x41a000002e00780b */ /* 0x000fe40003f3c000 */
[----:B------:R-:W-:Y:S02]  /*09d0*/  FSETP.GTU.FTZ.AND P2, PT, R47, 20, PT ;  /* 0x41a000002f00780b */ /* 0x000fe40003f5c000 */
[----:B------:R-:W-:Y:S02]  /*09e0*/  FSETP.GTU.FTZ.AND P4, PT, R48, 20, PT ;  /* 0x41a000003000780b */ /* 0x000fe40003f9c000 */
[----:B------:R-:W-:Y:S02]  /*09f0*/  ISETP.EQ.OR P0, PT, RZ, UR9, P1 ;  /* 0x00000009ff007c0c */ /* 0x000fe40008f02670 */
        /* <DEDUP_REMOVED lines=33> */
.L_x_4759:
[----:B------:R-:W-:Y:S05]  /*0c10*/  BSYNC.RECONVERGENT B0 ;  /* 0x0000000000007941 */ /* 0x000fea0003800200 */
.L_x_4758:
        /* <DEDUP_REMOVED lines=32> */
.L_x_4761:
[----:B------:R-:W-:Y:S05]  /*0e20*/  BSYNC.RECONVERGENT B0 ;  /* 0x0000000000007941 */ /* 0x000fea0003800200 */
.L_x_4760:
        /* <DEDUP_REMOVED lines=32> */
.L_x_4763:
[----:B------:R-:W-:Y:S05]  /*1030*/  BSYNC.RECONVERGENT B0 ;  /* 0x0000000000007941 */ /* 0x000fea0003800200 */
.L_x_4762:
        /* <DEDUP_REMOVED lines=32> */
.L_x_4765:
[----:B------:R-:W-:Y:S05]  /*1240*/  BSYNC.RECONVERGENT B0 ;  /* 0x0000000000007941 */ /* 0x000fea0003800200 */
.L_x_4764:
[----:B------:R-:W-:Y:S01]  /*1250*/  BAR.SYNC.DEFER_BLOCKING 0x0 ;  /* 0x0000000000007b1d */ /* 0x000fe20000010000 */
[----:B------:R-:W-:Y:S01]  /*1260*/  ISETP.GE.AND P0, PT, R12, 0x1, PT ;  /* 0x000000010c00780c */ /* 0x000fe20003f06270 */
[C---:B------:R-:W-:Y:S01]  /*1270*/  IMAD.U32 R14, R10.reuse, 0x10000, RZ ;  /* 0x000100000a0e7824 */ /* 0x040fe200078e00ff */
[----:B------:R-:W-:Y:S02]  /*1280*/  PRMT R13, R10, 0x7632, R13 ;  /* 0x000076320a0d7816 */ /* 0x000fe4000000000d */
[C---:B------:R-:W-:Y:S01]  /*1290*/  PRMT R10, R11.reuse, 0x7632, R10 ;  /* 0x000076320b0a7816 */ /* 0x040fe2000000000a */
[----:B------:R-:W-:Y:S01]  /*12a0*/  FMUL.FTZ R51, R14, R29 ;  /* 0x0000001d0e337220 */ /* 0x000fe20000410000 */
[----:B------:R-:W-:Y:S01]  /*12b0*/  SHF.L.U32 R15, R11, 0x10, RZ ;  /* 0x000000100b0f7819 */ /* 0x000fe200000006ff */
[----:B------:R-:W-:Y:S01]  /*12c0*/  IMAD.U32 R16, R13, 0x10000, RZ ;  /* 0x000100000d107824 */ /* 0x000fe200078e00ff */
[----:B------:R-:W-:-:S03]  /*12d0*/  SHF.L.U32 R13, R10, 0x10, RZ ;  /* 0x000000100a0d7819 */ /* 0x000fc600000006ff */
[-C--:B------:R-:W-:Y:S01]  /*12e0*/  FMUL.FTZ R52, R15, R29.reuse ;  /* 0x0000001d0f347220 */ /* 0x080fe20000410000 */
[-C--:B------:R-:W-:Y:S01]  /*12f0*/  FMUL.FTZ R50, R16, R29.reuse ;  /* 0x0000001d10327220 */ /* 0x080fe20000410000 */
[----:B------:R-:W-:Y:S01]  /*1300*/  FMUL.FTZ R49, R13, R29 ;  /* 0x0000001d0d317220 */ /* 0x000fe20000410000 */
[----:B------:R-:W-:Y:S06]  /*1310*/  @!P0 BRA `(.L_x_4766) ;  /* 0x0000000800208947 */ /* 0x000fec0003800000 */
[----:B------:R-:W0:Y:S01]  /*1320*/  LDC.64 R10, c[0x0][0x480] ;  /* 0x00012000ff0a7b82 */ /* 0x000e220000000a00 */
[----:B------:R-:W-:Y:S01]  /*1330*/  FMUL.FTZ R60, R14, R45 ;  /* 0x0000002d0e3c7220 */ /* 0x000fe20000410000 */
[----:B------:R-:W-:Y:S01]  /*1340*/  FMUL.FTZ R61, R16, R47 ;  /* 0x0000002f103d7220 */ /* 0x000fe20000410000 */
[----:B------:R-:W-:Y:S01]  /*1350*/  FMUL.FTZ R62, R15, R46 ;  /* 0x0000002e0f3e7220 */ /* 0x000fe20000410000 */
[----:B------:R-:W-:Y:S01]  /*1360*/  FMUL.FTZ R63, R13, R48 ;  /* 0x000000300d3f7220 */ /* 0x000fe20000410000 */
[-C--:B------:R-:W-:Y:S01]  /*1370*/  ISETP.GE.U32.AND P1, PT, R34, R17.reuse, PT ;  /* 0x000000112200720c */ /* 0x080fe20003f26070 */
[----:B------:R-:W-:Y:S01]  /*1380*/  IMAD R53, R19, R12, RZ ;  /* 0x0000000c13357224 */ /* 0x000fe200078e02ff */
[-C--:B------:R-:W-:Y:S01]  /*1390*/  ISETP.GE.U32.AND P2, PT, R33, R17.reuse, PT ;  /* 0x000000112100720c */ /* 0x080fe20003f46070 */
[----:B------:R-:W-:Y:S01]  /*13a0*/  IMAD.MOV.U32 R55, RZ, RZ, R24 ;  /* 0x000000ffff377224 */ /* 0x000fe200078e0018 */
[-C--:B------:R-:W-:Y:S01]  /*13b0*/  ISETP.GE.U32.AND P3, PT, R32, R17.reuse, PT ;  /* 0x000000112000720c */ /* 0x080fe20003f66070 */
[----:B------:R-:W-:Y:S01]  /*13c0*/  IMAD.MOV.U32 R57, RZ, RZ, R25 ;  /* 0x000000ffff397224 */ /* 0x000fe200078e0019 */
[----:B------:R-:W-:Y:S01]  /*13d0*/  ISETP.GE.U32.AND P4, PT, R0, R17, PT ;  /* 0x000000110000720c */ /* 0x000fe20003f86070 */
[----:B------:R-:W-:Y:S01]  /*13e0*/  IMAD.MOV.U32 R59, RZ, RZ, R26 ;  /* 0x000000ffff3b7224 */ /* 0x000fe200078e001a */
[----:B------:R-:W-:Y:S01]  /*13f0*/  ISETP.NE.AND P0, PT, R19, RZ, PT ;  /* 0x000000ff1300720c */ /* 0x000fe20003f05270 */
[----:B------:R-:W-:Y:S01]  /*1400*/  UIADD3 UR5, UPT, UPT, UR4, 0x130, URZ ;  /* 0x0000013004057890 */ /* 0x000fe2000fffe0ff */
[----:B------:R-:W-:Y:S01]  /*1410*/  MOV R54, R21 ;  /* 0x0000001500367202 */ /* 0x000fe20000000f00 */
[----:B------:R-:W-:Y:S01]  /*1420*/  UMOV UR6, UR7 ;  /* 0x0000000700067c82 */ /* 0x000fe20008000000 */
[----:B------:R-:W-:-:S02]  /*1430*/  MOV R56, R22 ;  /* 0x0000001600387202 */ /* 0x000fc40000000f00 */
[----:B------:R-:W-:Y:S02]  /*1440*/  ISETP.EQ.AND P0, PT, R27, RZ, P0 ;  /* 0x000000ff1b00720c */ /* 0x000fe40000702270 */
[----:B------:R-:W-:Y:S02]  /*1450*/  MOV R58, R23 ;  /* 0x00000017003a7202 */ /* 0x000fe40000000f00 */
[----:B------:R-:W-:Y:S02]  /*1460*/  FSEL R60, R60, RZ, !P4 ;  /* 0x000000ff3c3c7208 */ /* 0x000fe40006000000 */
[----:B------:R-:W-:Y:S02]  /*1470*/  FSEL R61, R61, RZ, !P3 ;  /* 0x000000ff3d3d7208 */ /* 0x000fe40005800000 */
[----:B------:R-:W-:Y:S02]  /*1480*/  FSEL R62, R62, RZ, !P2 ;  /* 0x000000ff3e3e7208 */ /* 0x000fe40005000000 */
[----:B------:R-:W-:-:S07]  /*1490*/  FSEL R63, R63, RZ, !P1 ;  /* 0x000000ff3f3f7208 */ /* 0x000fce0004800000 */
.L_x_4769:
[----:B------:R-:W-:Y:S01]  /*14a0*/  IMAD.MOV.U32 R12, RZ, RZ, R55 ;  /* 0x000000ffff0c7224 */ /* 0x000fe200078e0037 */
[----:B------:R-:W-:-:S05]  /*14b0*/  MOV R13, R54 ;  /* 0x00000036000d7202 */ /* 0x000fca0000000f00 */
[----:B-1----:R1:W2:Y:S01]  /*14c0*/  LDG.E R16, desc[UR16][R12.64] ;  /* 0x000000100c107981 */ /* 0x0022a2000c1e1900 */
[----:B------:R-:W-:Y:S01]  /*14d0*/  IMAD.MOV.U32 R14, RZ, RZ, R57 ;  /* 0x000000ffff0e7224 */ /* 0x000fe200078e0039 */
[----:B------:R-:W-:-:S05]  /*14e0*/  MOV R15, R56 ;  /* 0x00000038000f7202 */ /* 0x000fca0000000f00 */
[----:B------:R-:W3:Y:S01]  /*14f0*/  LDG.E R65, desc[UR16][R14.64] ;  /* 0x000000100e417981 */ /* 0x000ee2000c1e1900 */
[----:B-1----:R-:W-:Y:S01]  /*1500*/  IMAD.MOV.U32 R12, RZ, RZ, R59 ;  /* 0x000000ffff0c7224 */ /* 0x002fe200078e003b */
[----:B------:R-:W-:-:S05]  /*1510*/  MOV R13, R58 ;  /* 0x0000003a000d7202 */ /* 0x000fca0000000f00 */
[----:B------:R1:W3:Y:S01]  /*1520*/  LDG.E R64, desc[UR16][R12.64] ;  /* 0x000000100c407981 */ /* 0x0002e2000c1e1900 */
[C---:B------:R-:W-:Y:S01]  /*1530*/  ISETP.GE.AND P5, PT, R42.reuse, 0x1, PT ;  /* 0x000000012a00780c */ /* 0x040fe20003fa6270 */
[----:B------:R-:W4:Y:S01]  /*1540*/  S2UR UR8, SR_CgaCtaId ;  /* 0x00000000000879c3 */ /* 0x000f220000008800 */
[----:B------:R-:W-:Y:S01]  /*1550*/  UMOV UR4, 0x400 ;  /* 0x0000040000047882 */ /* 0x000fe20000000000 */
[----:B------:R-:W-:Y:S01]  /*1560*/  ISETP.GE.AND P6, PT, R42, 0x10, PT ;  /* 0x000000102a00780c */ /* 0x000fe20003fc6270 */
[----:B----4-:R-:W-:Y:S01]  /*1570*/  ULEA UR4, UR8, UR4, 0x18 ;  /* 0x0000000408047291 */ /* 0x010fe2000f8ec0ff */
[----:B--2---:R-:W-:-:S04]  /*1580*/  FMUL.FTZ R16, R16, 1.4426950216293334961 ;  /* 0x3fb8aa3b10107820 */ /* 0x004fc80000410000 */
[C---:B------:R-:W-:Y:S01]  /*1590*/  FMUL.FTZ R17, R16.reuse, R47 ;  /* 0x0000002f10117220 */ /* 0x040fe20000410000 */
[C---:B------:R-:W-:Y:S01]  /*15a0*/  FMUL.FTZ R69, R16.reuse, R46 ;  /* 0x0000002e10457220 */ /* 0x040fe20000410000 */
[----:B------:R-:W-:-:S04]  /*15b0*/  FMUL.FTZ R70, R16, R48 ;  /* 0x0000003010467220 */ /* 0x000fc80000410000 */
[----:B------:R-:W2:Y:S04]  /*15c0*/  MUFU.EX2 R17, R17 ;  /* 0x0000001100117308 */ /* 0x000ea80000000800 */
[----:B------:R-:W4:Y:S04]  /*15d0*/  MUFU.EX2 R67, R69 ;  /* 0x0000004500437308 */ /* 0x000f280000000800 */
[----:B------:R-:W5:Y:S01]  /*15e0*/  MUFU.EX2 R66, R70 ;  /* 0x0000004600427308 */ /* 0x000f620000000800 */
[----:B------:R-:W-:Y:S01]  /*15f0*/  FMUL.FTZ R16, R16, R45 ;  /* 0x0000002d10107220 */ /* 0x000fe20000410000 */
[----:B--2---:R-:W-:-:S05]  /*1600*/  FSEL R68, R17, 1, !P3 ;  /* 0x3f80000011447808 */ /* 0x004fca0005800000 */
[----:B------:R-:W2:Y:S01]  /*1610*/  MUFU.EX2 R16, R16 ;  /* 0x0000001000107308 */ /* 0x000ea20000000800 */
[----:B----4-:R-:W-:Y:S01]  /*1620*/  FSEL R67, R67, 1, !P2 ;  /* 0x3f80000043437808 */ /* 0x010fe20005000000 */
[----:B-1----:R-:W-:Y:S01]  /*1630*/  FFMA.FTZ R12, R60, R68, R61 ;  /* 0x000000443c0c7223 */ /* 0x002fe2000001003d */
[----:B-----5:R-:W-:-:S03]  /*1640*/  FSEL R66, R66, 1, !P1 ;  /* 0x3f80000042427808 */ /* 0x020fc60004800000 */
[----:B------:R-:W-:-:S04]  /*1650*/  FFMA.FTZ R12, R67, R12, R62 ;  /* 0x0000000c430c7223 */ /* 0x000fc8000001003e */
[----:B------:R-:W-:Y:S01]  /*1660*/  FFMA.FTZ R14, R66, R12, R63 ;  /* 0x0000000c420e7223 */ /* 0x000fe2000001003f */
[----:B--2---:R-:W-:-:S04]  /*1670*/  FSEL R69, R16, 1, !P4 ;  /* 0x3f80000010457808 */ /* 0x004fc80006000000 */
[----:B------:R-:W1:Y:S01]  /*1680*/  SHFL.UP PT, R13, R14, 0x1, RZ ;  /* 0x042000000e0d7989 */ /* 0x000e6200000e00ff */
[----:B------:R-:W-:-:S04]  /*1690*/  FMUL.FTZ R12, R69, R68 ;  /* 0x00000044450c7220 */ /* 0x000fc80000410000 */
[----:B------:R-:W-:-:S04]  /*16a0*/  FMUL.FTZ R17, R67, R12 ;  /* 0x0000000c43117220 */ /* 0x000fc80000410000 */
[----:B------:R-:W-:-:S05]  /*16b0*/  FMUL.FTZ R17, R66, R17 ;  /* 0x0000001142117220 */ /* 0x000fca0000410000 */
[----:B------:R-:W2:Y:S01]  /*16c0*/  SHFL.UP PT, R12, R17, 0x1, RZ ;  /* 0x04200000110c7989 */ /* 0x000ea200000e00ff */
[----:B-1----:R-:W-:-:S05]  /*16d0*/  FFMA.FTZ R13, R17, R13, R14 ;  /* 0x0000000d110d7223 */ /* 0x002fca000001000e */
[----:B------:R-:W-:-:S05]  /*16e0*/  FSEL R16, R14, R13, !P5 ;  /* 0x0000000d0e107208 */ /* 0x000fca0006800000 */
[----:B------:R-:W1:Y:S01]  /*16f0*/  SHFL.UP PT, R13, R16, 0x2, RZ ;  /* 0x04400000100d7989 */ /* 0x000e6200000e00ff */
        /* <DEDUP_REMOVED lines=20> */
[----:B------:R-:W-:Y:S02]  /*1840*/  IMAD.MOV.U32 R12, RZ, RZ, 0x3f800000 ;  /* 0x3f800000ff0c7424 */ /* 0x000fe400078e00ff */
[----:B------:R-:W-:Y:S01]  /*1850*/  HFMA2 R13, -RZ, RZ, 0, 0 ;  /* 0x00000000ff0d7431 */ /* 0x000fe200000001ff */
[----:B------:R-:W-:-:S05]  /*1860*/  ISETP.NE.AND P5, PT, R42, 0x1f, PT ;  /* 0x0000001f2a00780c */ /* 0x000fca0003fa5270 */
[----:B------:R-:W4:Y:S01]  /*1870*/  @P0 LDS.64 R12, [UR5] ;  /* 0x00000005ff0c0984 */ /* 0x000f220008000a00 */
[C---:B-1----:R-:W-:Y:S01]  /*1880*/  FMUL.FTZ R14, R17.reuse, R14 ;  /* 0x0000000e110e7220 */ /* 0x042fe20000410000 */
[----:B--2---:R-:W-:-:S06]  /*1890*/  FFMA.FTZ R15, R17, R15, R70 ;  /* 0x0000000f110f7223 */ /* 0x004fcc0000010046 */
[----:B------:R-:W-:Y:S01]  /*18a0*/  @!P5 STS.64 [UR4+0x110], R14 ;  /* 0x0001100eff00d988 */ /* 0x000fe20008000a04 */
[----:B------:R-:W-:Y:S01]  /*18b0*/  FSEL R71, R17, R14, !P6 ;  /* 0x0000000e11477208 */ /* 0x000fe20007000000 */
[----:B------:R-:W-:Y:S01]  /*18c0*/  BAR.SYNC.DEFER_BLOCKING 0x0 ;  /* 0x0000000000007b1d */ /* 0x000fe20000010000 */
[----:B------:R-:W-:Y:S02]  /*18d0*/  FSEL R72, R70, R15, !P6 ;  /* 0x0000000f46487208 */ /* 0x000fe40007000000 */
[----:B------:R-:W-:Y:S02]  /*18e0*/  ISETP.NE.AND P6, PT, R42, RZ, PT ;  /* 0x000000ff2a00720c */ /* 0x000fe40003fc5270 */
[----:B------:R-:W-:-:S11]  /*18f0*/  ISETP.NE.AND P5, PT, R27, RZ, PT ;  /* 0x000000ff1b00720c */ /* 0x000fd60003fa5270 */
[----:B----4-:R-:W-:Y:S04]  /*1900*/  @!P6 STS.64 [UR4+0x120], R12 ;  /* 0x0001200cff00e988 */ /* 0x010fe80008000a04 */
[----:B------:R-:W-:Y:S01]  /*1910*/  LDS.64 R16, [UR4+0x110] ;  /* 0x00011004ff107984 */ /* 0x000fe20008000a00 */
[----:B------:R-:W-:Y:S06]  /*1920*/  BAR.SYNC.DEFER_BLOCKING 0x0 ;  /* 0x0000000000007b1d */ /* 0x000fec0000010000 */
[----:B------:R-:W1:Y:S04]  /*1930*/  SHFL.UP PT, R70, R72, 0x1, RZ ;  /* 0x0420000048467989 */ /* 0x000e6800000e00ff */
[----:B------:R-:W2:Y:S04]  /*1940*/  SHFL.UP PT, R73, R71, 0x1, RZ ;  /* 0x0420000047497989 */ /* 0x000ea800000e00ff */
[----:B------:R-:W4:Y:S01]  /*1950*/  @P5 LDS R75, [UR4+0x124] ;  /* 0x00012404ff4b5984 */ /* 0x000f220008000800 */
[----:B-1----:R-:W-:Y:S01]  /*1960*/  @!P6 MOV R70, R13 ;  /* 0x0000000d0046e202 */ /* 0x002fe20000000f00 */
[----:B--2---:R-:W-:Y:S01]  /*1970*/  @!P6 IMAD.MOV.U32 R73, RZ, RZ, R12 ;  /* 0x000000ffff49e224 */ /* 0x004fe200078e000c */
[----:B------:R-:W-:Y:S01]  /*1980*/  BSSY.RECONVERGENT B0, `(.L_x_4767) ;  /* 0x0000010000007945 */ /* 0x000fe20003800200 */
[----:B---3--:R-:W-:Y:S01]  /*1990*/  FMUL.FTZ R65, R64, R65 ;  /* 0x0000004140417220 */ /* 0x008fe20000410000 */
[----:B------:R-:W-:Y:S01]  /*19a0*/  FFMA.FTZ R17, R16, R13, R17 ;  /* 0x0000000d10117223 */ /* 0x000fe20000010011 */
[----:B----4-:R-:W-:Y:S01]  /*19b0*/  @P5 FFMA.FTZ R70, R75, R73, R70 ;  /* 0x000000494b465223 */ /* 0x010fe20000010046 */
[----:B------:R-:W-:-:S03]  /*19c0*/  ISETP.NE.AND P5, PT, R27, RZ, PT ;  /* 0x000000ff1b00720c */ /* 0x000fc60003fa5270 */
[----:B------:R-:W-:-:S04]  /*19d0*/  FFMA.FTZ R70, R69, R70, R60 ;  /* 0x0000004645467223 */ /* 0x000fc8000001003c */
[----:B------:R-:W-:-:S06]  /*19e0*/  FFMA.FTZ R68, R68, R70, R61 ;  /* 0x0000004644447223 */ /* 0x000fcc000001003d */
[----:B------:R-:W-:Y:S05]  /*19f0*/  @P5 BRA `(.L_x_4768) ;  /* 0x0000000000205947 */ /* 0x000fea0003800000 */
[----:B------:R-:W-:Y:S01]  /*1a00*/  SHF.R.S32.HI R13, RZ, 0x1f, R53 ;  /* 0x0000001fff0d7819 */ /* 0x000fe20000011435 */
[----:B------:R-:W-:Y:S01]  /*1a10*/  FMUL.FTZ R16, R16, R12 ;  /* 0x0000000c10107220 */ /* 0x000fe20000410000 */
[----:B------:R-:W-:-:S04]  /*1a20*/  IADD3 R15, P5, PT, R18, R53, RZ ;  /* 0x00000035120f7210 */ /* 0x000fc80007fbe0ff */
[----:B------:R-:W-:Y:S01]  /*1a30*/  LEA.HI.X.SX32 R64, R18, R13, 0x1, P5 ;  /* 0x0000000d12407211 */ /* 0x000fe200028f0eff */
[----:B------:R1:W-:Y:S01]  /*1a40*/  STS.64 [UR5], R16 ;  /* 0x00000010ff007988 */ /* 0x0003e20008000a05 */
[----:B0-----:R-:W-:-:S04]  /*1a50*/  LEA R14, P5, R15, R10, 0x3 ;  /* 0x0000000a0f0e7211 */ /* 0x001fc800078a18ff */
[----:B------:R-:W-:-:S05]  /*1a60*/  LEA.HI.X R15, R15, R11, R64, 0x3, P5 ;  /* 0x0000000b0f0f7211 */ /* 0x000fca00028f1c40 */
[----:B------:R1:W-:Y:S04]  /*1a70*/  STG.E.64 desc[UR16][R14.64], R16 ;  /* 0x000000100e007986 */ /* 0x0003e8000c101b10 */
.L_x_4768:
[----:B------:R-:W-:Y:S05]  /*1a80*/  BSYNC.RECONVERGENT B0 ;  /* 0x0000000000007941 */ /* 0x000fea0003800200 */
.L_x_4767:
[----:B------:R-:W-:Y:S01]  /*1a90*/  UIADD3 UR6, UPT, UPT, UR6, 0x1, URZ ;  /* 0x0000000106067890 */ /* 0x000fe2000fffe0ff */
[----:B------:R-:W-:Y:S01]  /*1aa0*/  LEA R59, P6, R8, R59, 0x2 ;  /* 0x0000003b083b7211 */ /* 0x000fe200078c10ff */
[----:B------:R-:W-:Y:S01]  /*1ab0*/  FFMA.FTZ R67, R67, R68, R62 ;  /* 0x0000004443437223 */ /* 0x000fe2000001003e */
[----:B------:R-:W-:Y:S01]  /*1ac0*/  LEA R57, P5, R6, R57, 0x2 ;  /* 0x0000003906397211 */ /* 0x000fe200078a10ff */
[----:B------:R-:W-:Y:S01]  /*1ad0*/  UISETP.NE.AND UP0, UPT, UR6, URZ, UPT ;  /* 0x000000ff0600728c */ /* 0x000fe2000bf05270 */
[C---:B------:R-:W-:Y:S01]  /*1ae0*/  FFMA.FTZ R51, R65.reuse, R70, R51 ;  /* 0x0000004641337223 */ /* 0x040fe20000010033 */
[----:B------:R-:W-:Y:S01]  /*1af0*/  IMAD.X R58, R58, 0x1, R9, P6 ;  /* 0x000000013a3a7824 */ /* 0x000fe200030e0609 */
[----:B------:R-:W-:Y:S01]  /*1b00*/  LEA R55, P6, R4, R55, 0x2 ;  /* 0x0000003704377211 */ /* 0x000fe200078c10ff */
[-C--:B------:R-:W-:Y:S01]  /*1b10*/  FFMA.FTZ R66, R66, R67.reuse, R63 ;  /* 0x0000004342427223 */ /* 0x080fe2000001003f */
[C---:B------:R-:W-:Y:S01]  /*1b20*/  FFMA.FTZ R50, R65.reuse, R68, R50 ;  /* 0x0000004441327223 */ /* 0x040fe20000010032 */
[C---:B------:R-:W-:Y:S01]  /*1b30*/  FFMA.FTZ R52, R65.reuse, R67, R52 ;  /* 0x0000004341347223 */ /* 0x040fe20000010034 */
[----:B------:R-:W-:Y:S01]  /*1b40*/  IADD3.X R56, PT, PT, R56, R7, RZ, P5, !PT ;  /* 0x0000000738387210 */ /* 0x000fe20002ffe4ff */
[----:B------:R-:W-:Y:S01]  /*1b50*/  FFMA.FTZ R49, R65, R66, R49 ;  /* 0x0000004241317223 */ /* 0x000fe20000010031 */
[----:B------:R-:W-:Y:S01]  /*1b60*/  IMAD.X R54, R54, 0x1, R5, P6 ;  /* 0x0000000136367824 */ /* 0x000fe200030e0605 */
[----:B------:R-:W-:Y:S01]  /*1b70*/  IADD3 R53, PT, PT, R53, 0x1, RZ ;  /* 0x0000000135357810 */ /* 0x000fe20007ffe0ff */
[----:B------:R-:W-:Y:S01]  /*1b80*/  UIADD3 UR5, UPT, UPT, UR5, 0x8, URZ ;  /* 0x0000000805057890 */ /* 0x000fe2000fffe0ff */
[----:B------:R-:W-:Y:S11]  /*1b90*/  BRA.U UP0, `(.L_x_4769) ;  /* 0xfffffff900407547 */ /* 0x000ff6000b83ffff */
.L_x_4766:
[----:B------:R-:W-:Y:S01]  /*1ba0*/  BAR.SYNC.DEFER_BLOCKING 0x0 ;  /* 0x0000000000007b1d */ /* 0x000fe20000010000 */
[----:B------:R-:W-:Y:S02]  /*1bb0*/  ISETP.NE.AND P0, PT, R27, RZ, PT ;  /* 0x000000ff1b00720c */ /* 0x000fe40003f05270 */
[----:B------:R-:W-:Y:S02]  /*1bc0*/  F2FP.BF16.F32.PACK_AB R48, R50, R51 ;  /* 0x000000333230723e */ /* 0x000fe400000010ff */
[----:B------:R-:W-:Y:S02]  /*1bd0*/  F2FP.BF16.F32.PACK_AB R49, R49, R52 ;  /* 0x000000343131723e */ /* 0x000fe400000010ff */
[----:B------:R-:W-:-:S07]  /*1be0*/  IADD3 R19, PT, PT, R19, 0x1, RZ ;  /* 0x0000000113137810 */ /* 0x000fce0007ffe0ff */
[----:B0-----:R-:W0:Y:S01]  /*1bf0*/  @!P0 LDC R10, c[0x0][0x388] ;  /* 0x0000e200ff0a8b82 */ /* 0x001e220000000800 */
[----:B------:R-:W-:Y:S01]  /*1c00*/  STS.64 [R44], R48 ;  /* 0x000000302c007388 */ /* 0x000fe20000000a00 */
[----:B------:R-:W-:-:S03]  /*1c10*/  NOP ;  /* 0x0000000000007918 */ /* 0x000fc60000000000 */
[----:B------:R-:W-:Y:S04]  /*1c20*/  LDS.U16 R13, [R43] ;  /* 0x000000002b0d7984 */ /* 0x000fe80000000400 */
[----:B-1----:R-:W-:Y:S01]  /*1c30*/  LDS.U16 R15, [R43+0x40] ;  /* 0x000040002b0f7984 */ /* 0x002fe20000000400 */
[----:B0-----:R-:W-:-:S03]  /*1c40*/  @!P0 IMAD.IADD R14, R10, 0x1, -R41 ;  /* 0x000000010a0e8824 */ /* 0x001fc600078e0a29 */
[----:B------:R-:W-:Y:S01]  /*1c50*/  LDS.U16 R17, [R43+0x80] ;  /* 0x000080002b117984 */ /* 0x000fe20000000400 */
[----:B------:R-:W-:-:S03]  /*1c60*/  IADD3 R41, P4, P5, R35, R2, R41 ;  /* 0x0000000223297210 */ /* 0x000fc60007d9e029 */
[----:B------:R-:W-:Y:S01]  /*1c70*/  LDS.U16 R45, [R43+0xc0] ;  /* 0x0000c0002b2d7984 */ /* 0x000fe20000000400 */
[----:B------:R-:W-:-:S03]  /*1c80*/  IADD3.X R12, PT, PT, RZ, R20, RZ, P4, P5 ;  /* 0x00000014ff0c7210 */ /* 0x000fc600027ea4ff */
[----:B------:R-:W-:Y:S01]  /*1c90*/  @!P0 STS [UR4+0x100], R14 ;  /* 0x0001000eff008988 */ /* 0x000fe20008000804 */
[----:B------:R-:W-:Y:S06]  /*1ca0*/  BAR.SYNC.DEFER_BLOCKING 0x0 ;  /* 0x0000000000007b1d */ /* 0x000fec0000010000 */
[----:B------:R-:W0:Y:S01]  /*1cb0*/  LDS R10, [UR4+0x100] ;  /* 0x00010004ff0a7984 */ /* 0x000e220008000800 */
[----:B------:R-:W1:Y:S01]  /*1cc0*/  LDCU.64 UR4, c[0x0][0x478] ;  /* 0x00008f00ff0477ac */ /* 0x000e620008000a00 */
[-C--:B0-----:R-:W-:Y:S02]  /*1cd0*/  ISETP.GE.AND P0, PT, R35, R10.reuse, PT ;  /* 0x0000000a2300720c */ /* 0x081fe40003f06270 */
[----:B------:R-:W-:-:S02]  /*1ce0*/  ISETP.GE.AND P1, PT, R38, R10, PT ;  /* 0x0000000a2600720c */ /* 0x000fc40003f26270 */
[-C--:B------:R-:W-:Y:S02]  /*1cf0*/  ISETP.GE.AND P2, PT, R39, R10.reuse, PT ;  /* 0x0000000a2700720c */ /* 0x080fe40003f46270 */
[----:B------:R-:W-:Y:S02]  /*1d00*/  ISETP.GE.AND P3, PT, R40, R10, PT ;  /* 0x0000000a2800720c */ /* 0x000fe40003f66270 */
[C---:B-1----:R-:W-:Y:S01]  /*1d10*/  LEA R10, P4, R41.reuse, UR4, 0x1 ;  /* 0x00000004290a7c11 */ /* 0x042fe2000f8808ff */
[----:B------:R-:W0:Y:S03]  /*1d20*/  LDCU UR4, c[0x0][0x394] ;  /* 0x00007280ff0477ac */ /* 0x000e260008000800 */
[----:B------:R-:W-:-:S05]  /*1d30*/  LEA.HI.X R11, R41, UR5, R12, 0x1, P4 ;  /* 0x00000005290b7c11 */ /* 0x000fca000a0f0c0c */
[----:B------:R1:W-:Y:S04]  /*1d40*/  @!P0 STG.E.U16 desc[UR16][R10.64], R13 ;  /* 0x0000000d0a008986 */ /* 0x0003e8000c101510 */
[----:B------:R1:W-:Y:S04]  /*1d50*/  @!P3 STG.E.U16 desc[UR16][R10.64+0xc0], R45 ;  /* 0x0000c02d0a00b986 */ /* 0x0003e8000c101510 */
[----:B------:R1:W-:Y:S01]  /*1d60*/  @!P1 STG.E.U16 desc[UR16][R10.64+0x40], R15 ;  /* 0x0000400f0a009986 */ /* 0x0003e2000c101510 */
[----:B------:R-:W-:Y:S02]  /*1d70*/  IADD3 R31, P1, PT, R31, 0x100, RZ ;  /* 0x000001001f1f7810 */ /* 0x000fe40007f3e0ff */
[----:B0-----:R-:W-:Y:S01]  /*1d80*/  ISETP.NE.AND P0, PT, R19, UR4, PT ;  /* 0x0000000413007c0c */ /* 0x001fe2000bf05270 */
[----:B------:R1:W-:Y:S01]  /*1d90*/  @!P2 STG.E.U16 desc[UR16][R10.64+0x80], R17 ;  /* 0x000080110a00a986 */ /* 0x0003e2000c101510 */
[----:B------:R-:W-:Y:S01]  /*1da0*/  IADD3 R30, P2, PT, R30, 0x100, RZ ;  /* 0x000001001e1e7810 */ /* 0x000fe20007f5e0ff */
[----:B------:R-:W-:-:S03]  /*1db0*/  IMAD.X R37, RZ, RZ, R37, P1 ;  /* 0x000000ffff257224 */ /* 0x000fc600008e0625 */
[----:B------:R-:W-:-:S07]  /*1dc0*/  IADD3.X R36, PT, PT, RZ, R36, RZ, P2, !PT ;  /* 0x00000024ff247210 */ /* 0x000fce00017fe4ff */
[----:B-1----:R-:W-:Y:S05]  /*1dd0*/  @P0 BRA `(.L_x_4770) ;  /* 0xffffffe800000947 */ /* 0x002fea000383ffff */
[----:B------:R-:W-:Y:S05]  /*1de0*/  EXIT ;  /* 0x000000000000794d */ /* 0x000fea0003800000 */
.L_x_4771:
        /* <DEDUP_REMOVED lines=9> */
.L_x_5142:


//--------------------- .text._Z25selective_scan_fwd_kernelI32Selective_Scan_fwd_kernel_traitsILi32ELi4ELi1ELb0ELb0ELb0ELb1EN3c108BFloat16EfEEv13SSMParamsBase --------------------------
	.section	.text._Z25selective_scan_fwd_kernelI32Selective_Scan_fwd_kernel_traitsILi32ELi4ELi1ELb0ELb0ELb0ELb1EN3c108BFloat16EfEEv13SSMParamsBase,"ax",@progbits
	.align	128
        .global         _Z25selective_scan_fwd_kernelI32Selective_Scan_fwd_kernel_traitsILi32ELi4ELi1ELb0ELb0ELb0ELb1EN3c108BFloat16EfEEv13SSMParamsBase
        .type           _Z25selective_scan_fwd_kernelI32Selective_Scan_fwd_kernel_traitsILi32ELi4ELi1ELb0ELb0ELb0ELb1EN3c108BFloat16EfEEv13SSMParamsBase,@function
        .size           _Z25selective_scan_fwd_kernelI32Selective_Scan_fwd_kernel_traitsILi32ELi4ELi1ELb0ELb0ELb0ELb1EN3c108BFloat16EfEEv13SSMParamsBase,(.L_x_5143 - _Z25selective_scan_fwd_kernelI32Selective_Scan_fwd_kernel_traitsILi32ELi4ELi1ELb0ELb0ELb0ELb1EN3c108BFloat16EfEEv13SSMParamsBase)
        .other          _Z25selective_scan_fwd_kernelI32Selective_Scan_fwd_kernel_traitsILi32ELi4ELi1ELb0ELb0ELb0ELb1EN3c108BFloat16EfEEv13SSMParamsBase,@"STO_CUDA_ENTRY STV_DEFAULT"
_Z25selective_scan_fwd_kernelI32Selective_Scan_fwd_kernel_traitsILi32ELi4ELi1ELb0ELb0ELb0ELb1EN3c108BFloat16EfEEv13SSMParamsBase:
.text._Z25selective_scan_fwd_kernelI32Selective_Scan_fwd_kernel_traitsILi32ELi4ELi1ELb0ELb0ELb0ELb1EN3c108BFloat16EfEEv13SSMParamsBase:
[----:B------:R-:W-:Y:S08]  /*0000*/  LDC R1, c[0x0][0x37c] ;  /* 0x0000df00ff017b82 */ /* 0x000ff00000000800 */
[----:B------:R-:W0:Y:S01]  /*0010*/  LDC.64 R2, c[0x0][0x458] ;  /* 0x00011600ff027b82 */ /* 0x000e220000000a00 */
[----:B------:R-:W1:Y:S01]  /*0020*/  S2R R19, SR_CTAID.Y ;  /* 0x0000000000137919 */ /* 0x000e620000002600 */
[----:B------:R-:W2:Y:S01]  /*0030*/  LDCU.64 UR16, c[0x0][0x358] ;  /* 0x00006b00ff1077ac */ /* 0x000ea20008000a00 */
[----:B------:R-:W-:-:S02]  /*0040*/  IMAD.MOV.U32 R0, RZ, RZ, RZ ;  /* 0x000000ffff007224 */ /* 0x000fc400078e00ff */
        /* <DEDUP_REMOVED lines=27> */
[----:B------:R-:W-:-:S02]  /*0200*/  IMAD.U32 R8, RZ, RZ, UR6 ;  /* 0x00000006ff087e24 */ /* 0x000fc4000f8e00ff */
[----:B--2---:R-:W-:Y:S02]  /*0210*/  IMAD.U32 R3, RZ, RZ, UR9 ;  /* 0x00000009ff037e24 */ /* 0x004fe4000f8e00ff */
        /* <DEDUP_REMOVED lines=8> */
[----:B------:R-:W0:Y:S03]  /*02a0*/  LDCU.64 UR6, c[0x0][0x3d8] ;  /* 0x00007b00ff0677ac */ /* 0x000e260008000a00 */
        /* <DEDUP_REMOVED lines=16> */
[C---:B------:R-:W-:Y:S01]  /*03b0*/  IMAD R3, R19.reuse, R9, R3 ;  /* 0x0000000913037224 */ /* 0x040fe200078e0203 */
[----:B------:R-:W0:Y:S01]  /*03c0*/  LDC.64 R16, c[0x0][0x418] ;  /* 0x00010600ff107b82 */ /* 0x000e220000000a00 */
[C---:B------:R-:W-:Y:S01]  /*03d0*/  IMAD R25, R19.reuse, UR5, R7 ;  /* 0x0000000513197c24 */ /* 0x040fe2000f8e0207 */
[----:B---3--:R-:W-:Y:S01]  /*03e0*/  LEA R24, P0, R6, R26, 0x2 ;  /* 0x0000001a06187211 */ /* 0x008fe200078010ff */
[----:B------:R-:W-:-:S03]  /*03f0*/  IMAD.WIDE.U32 R14, R19, UR6, RZ ;  /* 0x00000006130e7c25 */ /* 0x000fc6000f8e00ff */
[----:B------:R-:W-:Y:S01]  /*0400*/  LEA.HI.X R25, R6, R27, R25, 0x2, P0 ;  /* 0x0000001b06197211 */ /* 0x000fe200000f1419 */
[----:B------:R-:W-:Y:S01]  /*0410*/  IMAD R27, R19, UR7, R15 ;  /* 0x00000007131b7c24 */ /* 0x000fe2000f8e020f */
[----:B------:R-:W3:Y:S01]  /*0420*/  LDC.64 R20, c[0x0][0x420] ;  /* 0x00010800ff147b82 */ /* 0x000ee20000000a00 */
[----:B-1----:R-:W-:Y:S01]  /*0430*/  LEA R26, P0, R14, R40, 0x2 ;  /* 0x000000280e1a7211 */ /* 0x002fe200078010ff */
[----:B------:R-:W-:Y:S01]  /*0440*/  IMAD.SHL.U32 R35, R23, 0x4, RZ ;  /* 0x0000000417237824 */ /* 0x000fe200078e00ff */
[----:B--2---:R-:W-:Y:S02]  /*0450*/  UISETP.LT.AND UP0, UPT, UR4, 0x1, UPT ;  /* 0x000000010400788c */ /* 0x004fe4000bf01270 */
[----:B------:R-:W-:Y:S01]  /*0460*/  IMAD R34, R34, UR4, RZ ;  /* 0x0000000422227c24 */ /* 0x000fe2000f8e02ff */
[----:B------:R-:W-:Y:S01]  /*0470*/  LEA.HI.X R27, R14, R41, R27, 0x2, P0 ;  /* 0x000000290e1b7211 */ /* 0x000fe200000f141b */
[----:B------:R-:W-:Y:S01]  /*0480*/  VIADD R39, R35, 0x1 ;  /* 0x0000000123277836 */ /* 0x000fe20000000000 */
[----:B------:R-:W-:Y:S01]  /*0490*/  USEL UR4, UR4, 0x1, !UP0 ;  /* 0x0000000104047887 */ /* 0x000fe2000c000000 */
[----:B------:R-:W1:Y:S01]  /*04a0*/  LDC.64 R42, c[0x0][0x3a0] ;  /* 0x0000e800ff2a7b82 */ /* 0x000e620000000a00 */
[----:B----4-:R-:W-:Y:S01]  /*04b0*/  IMAD.WIDE.U32 R6, R19, R28, RZ ;  /* 0x0000001c13067225 */ /* 0x010fe200078e00ff */
[----:B------:R-:W-:Y:S01]  /*04c0*/  IADD3 R40, PT, PT, R35, 0x2, RZ ;  /* 0x0000000223287810 */ /* 0x000fe20007ffe0ff */
[----:B------:R-:W-:-:S02]  /*04d0*/  UIADD3 UR7, UPT, UPT, -UR4, URZ, URZ ;  /* 0x000000ff04077290 */ /* 0x000fc4000fffe1ff */
[C---:B------:R-:W-:Y:S02]  /*04e0*/  IMAD R15, R19.reuse, R29, R7 ;  /* 0x0000001d130f7224 */ /* 0x040fe400078e0207 */
[----:B------:R-:W-:Y:S01]  /*04f0*/  IMAD.MOV.U32 R14, RZ, RZ, R6 ;  /* 0x000000ffff0e7224 */ /* 0x000fe200078e0006 */
[----:B------:R-:W2:Y:S01]  /*0500*/  LDC.64 R32, c[0x0][0x430] ;  /* 0x00010c00ff207b82 */ /* 0x000ea20000000a00 */
[----:B0-----:R-:W-:-:S04]  /*0510*/  IMAD.WIDE.U32 R4, R19, R16, RZ ;  /* 0x0000001013047225 */ /* 0x001fc800078e00ff */
[----:B------:R-:W-:Y:S02]  /*0520*/  IMAD R5, R19, R17, R5 ;  /* 0x0000001113057224 */ /* 0x000fe400078e0205 */
[----:B------:R-:W-:Y:S01]  /*0530*/  VIADD R41, R35, 0x3 ;  /* 0x0000000323297836 */ /* 0x000fe20000000000 */
[----:B------:R-:W0:Y:S01]  /*0540*/  LDC.64 R46, c[0x0][0x440] ;  /* 0x00011000ff2e7b82 */ /* 0x000e220000000a00 */
[----:B---3--:R-:W-:-:S07]  /*0550*/  IMAD.WIDE.U32 R6, R20, UR18, R2 ;  /* 0x0000001214067c25 */ /* 0x008fce000f8e0002 */
[----:B------:R-:W3:Y:S01]  /*0560*/  LDC.64 R30, c[0x0][0x410] ;  /* 0x00010400ff1e7b82 */ /* 0x000ee20000000a00 */
[----:B-1----:R-:W-:-:S04]  /*0570*/  IMAD.WIDE.U32 R16, R19, R42, RZ ;  /* 0x0000002a13107225 */ /* 0x002fc800078e00ff */
[----:B------:R-:W-:-:S03]  /*0580*/  IMAD R29, R19, R43, R17 ;  /* 0x0000002b131d7224 */ /* 0x000fc600078e0211 */
[----:B------:R-:W1:Y:S01]  /*0590*/  LDC.64 R8, c[0x0][0x3a8] ;  /* 0x0000ea00ff087b82 */ /* 0x000e620000000a00 */
[----:B--2---:R-:W-:Y:S01]  /*05a0*/  IMAD.WIDE.U32 R2, R32, UR18, R14 ;  /* 0x0000001220027c25 */ /* 0x004fe2000f8e000e */
[----:B------:R-:W-:-:S03]  /*05b0*/  LOP3.LUT R14, R35, 0xf80, RZ, 0xc0, !PT ;  /* 0x00000f80230e7812 */ /* 0x000fc600078ec0ff */
[----:B------:R-:W-:Y:S01]  /*05c0*/  IMAD R32, R33, UR18, R3 ;  /* 0x0000001221207c24 */ /* 0x000fe2000f8e0203 */
[----:B------:R-:W-:Y:S01]  /*05d0*/  LOP3.LUT R43, R14, 0x1f, R23, 0xf8, !PT ;  /* 0x0000001f0e2b7812 */ /* 0x000fe200078ef817 */
[----:B------:R-:W-:Y:S01]  /*05e0*/  HFMA2 R33, -RZ, RZ, 0, 0 ;  /* 0x00000000ff217431 */ /* 0x000fe200000001ff */
[----:B------:R-:W2:Y:S01]  /*05f0*/  LDC.64 R12, c[0x0][0x3c0] ;  /* 0x0000f000ff0c7b82 */ /* 0x000ea20000000a00 */
[C---:B0-----:R-:W-:Y:S02]  /*0600*/  LEA R28, P0, R16.reuse, R46, 0x2 ;  /* 0x0000002e101c7211 */ /* 0x041fe400078010ff */
[C---:B------:R-:W-:Y:S02]  /*0610*/  LOP3.LUT R45, R43.reuse, 0x20, RZ, 0xfc, !PT ;  /* 0x000000202b2d7812 */ /* 0x040fe400078efcff */
[----:B------:R-:W-:Y:S02]  /*0620*/  LEA.HI.X R29, R16, R47, R29, 0x2, P0 ;  /* 0x0000002f101d7211 */ /* 0x000fe400000f141d */
[C---:B------:R-:W-:Y:S01]  /*0630*/  LOP3.LUT R46, R43.reuse, 0x40, RZ, 0xfc, !PT ;  /* 0x000000402b2e7812 */ /* 0x040fe200078efcff */
[----:B------:R-:W0:Y:S01]  /*0640*/  LDC.64 R10, c[0x0][0x3e0] ;  /* 0x0000f800ff0a7b82 */ /* 0x000e220000000a00 */
[----:B---3--:R-:W-:Y:S01]  /*0650*/  IMAD.WIDE.U32 R4, R30, UR18, R4 ;  /* 0x000000121e047c25 */ /* 0x008fe2000f8e0004 */
[----:B------:R-:W-:-:S03]  /*0660*/  LOP3.LUT R42, R43, 0x60, RZ, 0xfc, !PT ;  /* 0x000000602b2a7812 */ /* 0x000fc600078efcff */
[----:B------:R-:W-:Y:S02]  /*0670*/  IMAD R30, R21, UR18, R7 ;  /* 0x00000012151e7c24 */ /* 0x000fe4000f8e0207 */
[----:B------:R-:W-:Y:S01]  /*0680*/  IMAD R31, R31, UR18, R5 ;  /* 0x000000121f1f7c24 */ /* 0x000fe2000f8e0205 */
[----:B-1----:R-:W-:Y:S02]  /*0690*/  SHF.L.U64.HI R36, R8, 0x2, R9 ;  /* 0x0000000208247819 */ /* 0x002fe40000010209 */
[----:B------:R-:W-:Y:S02]  /*06a0*/  MOV R9, R18 ;  /* 0x0000001200097202 */ /* 0x000fe40000000f00 */
[----:B--2---:R-:W-:Y:S02]  /*06b0*/  SHF.L.U64.HI R13, R12, 0x2, R13 ;  /* 0x000000020c0d7819 */ /* 0x004fe4000001020d */
[----:B0-----:R-:W-:-:S07]  /*06c0*/  SHF.L.U64.HI R11, R10, 0x2, R11 ;  /* 0x000000020a0b7819 */ /* 0x001fce000001020b */
.L_x_4784:
[----:B------:R-:W0:Y:S01]  /*06d0*/  LDCU UR4, c[0x0][0x388] ;  /* 0x00007100ff0477ac */ /* 0x000e220008000800 */
[----:B------:R-:W-:Y:S01]  /*06e0*/  SHF.L.U32 R47, R33, 0x7, RZ ;  /* 0x00000007212f7819 */ /* 0x000fe200000006ff */
[----:B------:R-:W-:Y:S01]  /*06f0*/  IMAD.SHL.U32 R16, R43, 0x2, RZ ;  /* 0x000000022b107824 */ /* 0x000fe200078e00ff */
[----:B------:R-:W-:Y:S02]  /*0700*/  PRMT R19, RZ, 0x7610, R19 ;  /* 0x00007610ff137816 */ /* 0x000fe40000000013 */
[----:B------:R-:W-:Y:S02]  /*0710*/  PRMT R21, RZ, 0x7610, R21 ;  /* 0x00007610ff157816 */ /* 0x000fe40000000015 */
[----:B------:R-:W-:Y:S02]  /*0720*/  IADD3 R14, P4, PT, R16, R38, RZ ;  /* 0x00000026100e7210 */ /* 0x000fe40007f9e0ff */
[----:B------:R-:W-:Y:S02]  /*0730*/  PRMT R51, RZ, 0x7610, R51 ;  /* 0x00007610ff337816 */ /* 0x000fe40000000033 */
[----:B------:R-:W-:-:S02]  /*0740*/  PRMT R53, RZ, 0x7610, R53 ;  /* 0x00007610ff357816 */ /* 0x000fc40000000035 */
[----:B------:R-:W-:Y:S02]  /*0750*/  IADD3.X R15, PT, PT, RZ, R44, RZ, P4, !PT ;  /* 0x0000002cff0f7210 */ /* 0x000fe400027fe4ff */
        /* <DEDUP_REMOVED lines=15> */
[----:B------:R-:W-:Y:S01]  /*0850*/  PRMT R57, RZ, 0x7610, R57 ;  /* 0x00007610ff397816 */ /* 0x000fe20000000039 */
[----:B------:R-:W-:Y:S01]  /*0860*/  IMAD.X R17, RZ, RZ, R37, P4 ;  /* 0x000000ffff117224 */ /* 0x000fe200020e0625 */
[----:B------:R-:W-:Y:S02]  /*0870*/  PRMT R59, RZ, 0x7610, R59 ;  /* 0x00007610ff3b7816 */ /* 0x000fe4000000003b */
[----:B------:R-:W-:Y:S01]  /*0880*/  PRMT R61, RZ, 0x7610, R61 ;  /* 0x00007610ff3d7816 */ /* 0x000fe2000000003d */
        /* <DEDUP_REMOVED lines=22> */
[C---:B-1----:R-:W-:Y:S01]  /*09f0*/  SHF.L.U32 R19, R50.reuse, 0x10, RZ ;  /* 0x0000001032137819 */ /* 0x042fe200000006ff */
[C---:B------:R-:W-:Y:S01]  /*0a00*/  IMAD.U32 R21, R51.reuse, 0x10000, RZ ;  /* 0x0001000033157824 */ /* 0x040fe200078e00ff */
[----:B------:R-:W-:Y:S02]  /*0a10*/  PRMT R18, R50, 0x7632, R18 ;  /* 0x0000763232127816 */ /* 0x000fe40000000012 */
[----:B------:R-:W-:Y:S01]  /*0a20*/  PRMT R20, R51, 0x7632, R20 ;  /* 0x0000763233147816 */ /* 0x000fe20000000014 */
[--C-:B-----5:R-:W-:Y:S01]  /*0a30*/  FADD.FTZ R60, R19, R22.reuse ;  /* 0x00000016133c7221 */ /* 0x120fe20000010000 */
[----:B------:R-:W-:Y:S01]  /*0a40*/  SHF.L.U32 R17, R18, 0x10, RZ ;  /* 0x0000001012117819 */ /* 0x000fe200000006ff */
[--C-:B------:R-:W-:Y:S02]  /*0a50*/  FADD.FTZ R59, R21, R22.reuse ;  /* 0x00000016153b7221 */ /* 0x100fe40000010000 */
[----:B------:R-:W-:Y:S01]  /*0a60*/  IMAD.U32 R51, R20, 0x10000, RZ ;  /* 0x0001000014337824 */ /* 0x000fe200078e00ff */
[----:B------:R-:W-:Y:S01]  /*0a70*/  FSETP.GTU.FTZ.AND P0, PT, R60, 20, PT ;  /* 0x41a000003c00780b */ /* 0x000fe20003f1c000 */
[--C-:B------:R-:W-:Y:S01]  /*0a80*/  FADD.FTZ R58, R17, R22.reuse ;  /* 0x00000016113a7221 */ /* 0x100fe20000010000 */
[----:B------:R-:W-:Y:S01]  /*0a90*/  FSETP.GTU.FTZ.AND P1, PT, R59, 20, PT ;  /* 0x41a000003b00780b */ /* 0x000fe20003f3c000 */
[----:B------:R-:W-:Y:S01]  /*0aa0*/  FADD.FTZ R57, R51, R22 ;  /* 0x0000001633397221 */ /* 0x000fe20000010000 */
[----:B------:R-:W-:-:S02]  /*0ab0*/  ISETP.EQ.OR P3, PT, RZ, UR9, P0 ;  /* 0x00000009ff007c0c */ /* 0x000fc40008762670 */
[----:B------:R-:W-:Y:S02]  /*0ac0*/  FSETP.GTU.FTZ.AND P2, PT, R58, 20, PT ;  /* 0x41a000003a00780b */ /* 0x000fe40003f5c000 */
[----:B------:R-:W-:Y:S02]  /*0ad0*/  FSETP.GTU.FTZ.AND P4, PT, R57, 20, PT ;  /* 0x41a000003900780b */ /* 0x000fe40003f9c000 */
[----:B------:R-:W-:Y:S02]  /*0ae0*/  ISETP.EQ.OR P0, PT, RZ, UR9, P1 ;  /* 0x00000009ff007c0c */ /* 0x000fe40008f02670 */
[----:B------:R-:W-:Y:S02]  /*0af0*/  ISETP.EQ.OR P2, PT, RZ, UR9, P2 ;  /* 0x00000009ff007c0c */ /* 0x000fe40009742670 */
[----:B------:R-:W-:-:S03]  /*0b00*/  ISETP.EQ.OR P1, PT, RZ, UR9, P4 ;  /* 0x00000009ff007c0c */ /* 0x000fc6000a722670 */
[----:B0-----:R-:W-:Y:S10]  /*0b10*/  @P3 BRA `(.L_x_4773) ;  /* 0x0000000000783947 */ /* 0x001ff40003800000 */
        /* <DEDUP_REMOVED lines=30> */
.L_x_4773:
[----:B------:R-:W-:Y:S05]  /*0d00*/  BSYNC.RECONVERGENT B0 ;  /* 0x0000000000007941 */ /* 0x000fea0003800200 */
.L_x_4772:
        /* <DEDUP_REMOVED lines=32> */
.L_x_4775:
[----:B------:R-:W-:Y:S05]  /*0f10*/  BSYNC.RECONVERGENT B0 ;  /* 0x0000000000007941 */ /* 0x000fea0003800200 */
.L_x_4774:
        /* <DEDUP_REMOVED lines=32> */
.L_x_4777:
[----:B------:R-:W-:Y:S05]  /*1120*/  BSYNC.RECONVERGENT B0 ;  /* 0x0000000000007941 */ /* 0x000fea0003800200 */
.L_x_4776:
        /* <DEDUP_REMOVED lines=32> */
.L_x_4779:
[----:B------:R-:W-:Y:S05]  /*1330*/  BSYNC.RECONVERGENT B0 ;  /* 0x0000000000007941 */ /* 0x000fea0003800200 */
.L_x_4778:
[----:B------:R-:W-:Y:S01]  /*1340*/  BAR.SYNC.DEFER_BLOCKING 0x0 ;  /* 0x0000000000007b1d */ /* 0x000fe20000010000 */
[----:B------:R-:W-:Y:S02]  /*1350*/  ISETP.GE.AND P0, PT, R16, 0x1, PT ;  /* 0x000000011000780c */ /* 0x000fe40003f06270 */
[C---:B------:R-:W-:Y:S02]  /*1360*/  PRMT R17, R14.reuse, 0x7632, R17 ;  /* 0x000076320e117816 */ /* 0x040fe40000000011 */
[----:B------:R-:W-:Y:S02]  /*1370*/  SHF.L.U32 R19, R14, 0x10, RZ ;  /* 0x000000100e137819 */ /* 0x000fe400000006ff */
[C---:B------:R-:W-:Y:S01]  /*1380*/  PRMT R14, R15.reuse, 0x7632, R14 ;  /* 0x000076320f0e7816 */ /* 0x040fe2000000000e */
[----:B------:R-:W-:Y:S01]  /*1390*/  IMAD.U32 R15, R15, 0x10000, RZ ;  /* 0x000100000f0f7824 */ /* 0x000fe200078e00ff */
[----:B------:R-:W-:Y:S01]  /*13a0*/  SHF.L.U32 R17, R17, 0x10, RZ ;  /* 0x0000001011117819 */ /* 0x000fe200000006ff */
[----:B------:R-:W-:Y:S01]  /*13b0*/  FMUL.FTZ R52, R19, R0 ;  /* 0x0000000013347220 */ /* 0x000fe20000410000 */
[----:B------:R-:W-:Y:S01]  /*13c0*/  PRMT R55, RZ, 0x7610, R55 ;  /* 0x00007610ff377816 */ /* 0x000fe20000000037 */
[----:B------:R-:W-:-:S02]  /*13d0*/  IMAD.U32 R18, R14, 0x10000, RZ ;  /* 0x000100000e127824 */ /* 0x000fc400078e00ff */
        /* <DEDUP_REMOVED lines=8> */
[----:B------:R-:W-:Y:S01]  /*1460*/  FMUL.FTZ R71, R18, R57 ;  /* 0x0000003912477220 */ /* 0x000fe20000410000 */
[C---:B------:R-:W-:Y:S01]  /*1470*/  ISETP.NE.AND P0, PT, R33.reuse, RZ, PT ;  /* 0x000000ff2100720c */ /* 0x040fe20003f05270 */
[----:B------:R-:W-:Y:S01]  /*1480*/  IMAD R61, R33, R16, RZ ;  /* 0x00000010213d7224 */ /* 0x000fe200078e02ff */
[-C--:B------:R-:W-:Y:S01]  /*1490*/  ISETP.GE.U32.AND P1, PT, R41, R54.reuse, PT ;  /* 0x000000362900720c */ /* 0x080fe20003f26070 */
[----:B------:R-:W-:Y:S01]  /*14a0*/  IMAD.MOV.U32 R62, RZ, RZ, R29 ;  /* 0x000000ffff3e7224 */ /* 0x000fe200078e001d */
[-C--:B------:R-:W-:Y:S01]  /*14b0*/  ISETP.GE.U32.AND P2, PT, R40, R54.reuse, PT ;  /* 0x000000362800720c */ /* 0x080fe20003f46070 */
[----:B------:R-:W-:Y:S01]  /*14c0*/  IMAD.MOV.U32 R64, RZ, RZ, R27 ;  /* 0x000000ffff407224 */ /* 0x000fe200078e001b */
[-C--:B------:R-:W-:Y:S01]  /*14d0*/  ISETP.GE.U32.AND P3, PT, R39, R54.reuse, PT ;  /* 0x000000362700720c */ /* 0x080fe20003f66070 */
[----:B------:R-:W-:Y:S01]  /*14e0*/  IMAD.MOV.U32 R66, RZ, RZ, R25 ;  /* 0x000000ffff427224 */ /* 0x000fe200078e0019 */
[----:B------:R-:W-:Y:S01]  /*14f0*/  ISETP.GE.U32.AND P4, PT, R35, R54, PT ;  /* 0x000000362300720c */ /* 0x000fe20003f86070 */
        /* <DEDUP_REMOVED lines=10> */
.L_x_4783:
[----:B------:R-:W-:Y:S01]  /*15a0*/  MOV R16, R63 ;  /* 0x0000003f00107202 */ /* 0x000fe20000000f00 */
[----:B------:R-:W-:-:S05]  /*15b0*/  IMAD.MOV.U32 R17, RZ, RZ, R62 ;  /* 0x000000ffff117224 */ /* 0x000fca00078e003e */
[----:B-1----:R1:W2:Y:S01]  /*15c0*/  LDG.E R20, desc[UR16][R16.64] ;  /* 0x0000001010147981 */ /* 0x0022a2000c1e1900 */
[----:B------:R-:W-:Y:S01]  /*15d0*/  MOV R18, R65 ;  /* 0x0000004100127202 */ /* 0x000fe20000000f00 */
[----:B------:R-:W-:-:S05]  /*15e0*/  IMAD.MOV.U32 R19, RZ, RZ, R64 ;  /* 0x000000ffff137224 */ /* 0x000fca00078e0040 */
[----:B------:R-:W3:Y:S01]  /*15f0*/  LDG.E R73, desc[UR16][R18.64] ;  /* 0x0000001012497981 */ /* 0x000ee2000c1e1900 */
[----:B-1----:R-:W-:Y:S01]  /*1600*/  MOV R16, R67 ;  /* 0x0000004300107202 */ /* 0x002fe20000000f00 */
[----:B------:R-:W-:-:S05]  /*1610*/  IMAD.MOV.U32 R17, RZ, RZ, R66 ;  /* 0x000000ffff117224 */ /* 0x000fca00078e0042 */
        /* <DEDUP_REMOVED lines=50> */
[----:B------:R-:W-:Y:S02]  /*1940*/  HFMA2 R16, -RZ, RZ, 1.875, 0 ;  /* 0x3f800000ff107431 */ /* 0x000fe400000001ff */
[----:B------:R-:W-:Y:S01]  /*1950*/  IMAD.MOV.U32 R17, RZ, RZ, RZ ;  /* 0x000000ffff117224 */ /* 0x000fe200078e00ff */
        /* <DEDUP_REMOVED lines=34> */
.L_x_4782:
[----:B------:R-:W-:Y:S05]  /*1b80*/  BSYNC.RECONVERGENT B0 ;  /* 0x0000000000007941 */ /* 0x000fea0003800200 */
.L_x_4781:
[----:B------:R-:W-:Y:S01]  /*1b90*/  UIADD3 UR6, UPT, UPT, UR6, 0x1, URZ ;  /* 0x0000000106067890 */ /* 0x000fe2000fffe0ff */
[----:B------:R-:W-:Y:S01]  /*1ba0*/  LEA R67, P6, R12, R67, 0x2 ;  /* 0x000000430c437211 */ /* 0x000fe200078c10ff */
[----:B------:R-:W-:Y:S01]  /*1bb0*/  FFMA.FTZ R16, R75, R76, R70 ;  /* 0x0000004c4b107223 */ /* 0x000fe20000010046 */
[----:B------:R-:W-:Y:S01]  /*1bc0*/  LEA R65, P5, R10, R65, 0x2 ;  /* 0x000000410a417211 */ /* 0x000fe200078a10ff */
[----:B------:R-:W-:Y:S01]  /*1bd0*/  UISETP.NE.AND UP0, UPT, UR6, URZ, UPT ;  /* 0x000000ff0600728c */ /* 0x000fe2000bf05270 */
[----:B------:R-:W-:Y:S01]  /*1be0*/  IADD3.X R66, PT, PT, R66, R13, RZ, P6, !PT ;  /* 0x0000000d42427210 */ /* 0x000fe200037fe4ff */
[----:B------:R-:W-:Y:S01]  /*1bf0*/  FFMA.FTZ R17, R74, R16, R71 ;  /* 0x000000104a117223 */ /* 0x000fe20000010047 */
[----:B------:R-:W-:Y:S01]  /*1c00*/  LEA R63, P6, R8, R63, 0x2 ;  /* 0x0000003f083f7211 */ /* 0x000fe200078c10ff */
        /* <DEDUP_REMOVED lines=9> */
.L_x_4780:
[----:B------:R-:W-:Y:S01]  /*1ca0*/  BAR.SYNC.DEFER_BLOCKING 0x0 ;  /* 0x0000000000007b1d */ /* 0x000fe20000010000 */
[----:B------:R-:W-:Y:S02]  /*1cb0*/  ISETP.NE.AND P0, PT, R23, RZ, PT ;  /* 0x000000ff1700720c */ /* 0x000fe40003f05270 */
[----:B0-----:R-:W-:Y:S02]  /*1cc0*/  F2FP.BF16.F32.PACK_AB R14, R51, R52 ;  /* 0x00000034330e723e */ /* 0x001fe400000010ff */
[----:B------:R-:W-:Y:S01]  /*1cd0*/  F2FP.BF16.F32.PACK_AB R15, R50, R53 ;  /* 0x00000035320f723e */ /* 0x000fe200000010ff */
[----:B------:R-:W0:Y:S01]  /*1ce0*/  LDCU.64 UR10, c[0x0][0x478] ;  /* 0x00008f00ff0a77ac */ /* 0x000e220008000a00 */
[----:B------:R-:W2:Y:S01]  /*1cf0*/  LDCU UR5, c[0x0][0x388] ;  /* 0x00007100ff0577ac */ /* 0x000ea20008000800 */
[----:B------:R-:W3:Y:S02]  /*1d00*/  LDCU.64 UR12, c[0x0][0x488] ;  /* 0x00009100ff0c77ac */ /* 0x000ee40008000a00 */
[----:B------:R4:W-:Y:S01]  /*1d10*/  STS.64 [R49], R14 ;  /* 0x0000000e31007388 */ /* 0x0009e20000000a00 */
[----:B------:R-:W-:-:S03]  /*1d20*/  NOP ;  /* 0x0000000000007918 */ /* 0x000fc60000000000 */
[----:B-1----:R-:W-:Y:S04]  /*1d30*/  LDS.U16 R19, [R48] ;  /* 0x0000000030137984 */ /* 0x002fe80000000400 */
[----:B------:R-:W-:Y:S01]  /*1d40*/  LDS.U16 R21, [R48+0x40] ;  /* 0x0000400030157984 */ /* 0x000fe20000000400 */
[----:B----4-:R-:W-:-:S03]  /*1d50*/  IADD3 R15, P1, P3, R43, R6, R47 ;  /* 0x000000062b0f7210 */ /* 0x010fc60007b3e02f */
[----:B------:R-:W-:Y:S01]  /*1d60*/  LDS.U16 R57, [R48+0x80] ;  /* 0x0000800030397984 */ /* 0x000fe20000000400 */
[----:B------:R-:W-:Y:S02]  /*1d70*/  IADD3.X R18, PT, PT, RZ, R30, RZ, P1, P3 ;  /* 0x0000001eff127210 */ /* 0x000fe40000fe64ff */
[C---:B0-----:R-:W-:Y:S01]  /*1d80*/  LEA R14, P1, R15.reuse, UR10, 0x1 ;  /* 0x0000000a0f0e7c11 */ /* 0x041fe2000f8208ff */
[----:B------:R-:W-:Y:S03]  /*1d90*/  LDS.U16 R59, [R48+0xc0] ;  /* 0x0000c000303b7984 */ /* 0x000fe60000000400 */
[----:B------:R-:W-:Y:S01]  /*1da0*/  LEA.HI.X R15, R15, UR11, R18, 0x1, P1 ;  /* 0x0000000b0f0f7c11 */ /* 0x000fe200088f0c12 */
[----:B------:R-:W-:Y:S01]  /*1db0*/  @!P0 STS [UR4+0x100], R54 ;  /* 0x00010036ff008988 */ /* 0x000fe20008000804 */
[----:B--2---:R-:W-:Y:S01]  /*1dc0*/  IADD3 R18, PT, PT, -R47, UR5, RZ ;  /* 0x000000052f127c10 */ /* 0x004fe2000fffe1ff */
[----:B------:R-:W-:Y:S06]  /*1dd0*/  BAR.SYNC.DEFER_BLOCKING 0x0 ;  /* 0x0000000000007b1d */ /* 0x000fec0000010000 */
[----:B------:R-:W0:Y:S02]  /*1de0*/  LDS R16, [UR4+0x100] ;  /* 0x00010004ff107984 */ /* 0x000e240008000800 */
[----:B0-----:R-:W-:-:S02]  /*1df0*/  ISETP.GE.AND P2, PT, R43, R16, PT ;  /* 0x000000102b00720c */ /* 0x001fc40003f46270 */
[-C--:B------:R-:W-:Y:S02]  /*1e00*/  ISETP.GE.AND P3, PT, R45, R16.reuse, PT ;  /* 0x000000102d00720c */ /* 0x080fe40003f66270 */
[-C--:B------:R-:W-:Y:S02]  /*1e10*/  ISETP.GE.AND P4, PT, R46, R16.reuse, PT ;  /* 0x000000102e00720c */ /* 0x080fe40003f86270 */
[----:B------:R-:W-:-:S07]  /*1e20*/  ISETP.GE.AND P1, PT, R42, R16, PT ;  /* 0x000000102a00720c */ /* 0x000fce0003f26270 */
[----:B------:R0:W-:Y:S01]  /*1e30*/  @!P2 STG.E.U16 desc[UR16][R14.64], R19 ;  /* 0x000000130e00a986 */ /* 0x0001e2000c101510 */
[----:B------:R-:W-:-:S03]  /*1e40*/  IADD3 R17, P2, P5, R43, R4, R47 ;  /* 0x000000042b117210 */ /* 0x000fc60007d5e02f */
[----:B------:R1:W-:Y:S01]  /*1e50*/  @!P3 STG.E.U16 desc[UR16][R14.64+0x40], R21 ;  /* 0x000040150e00b986 */ /* 0x0003e2000c101510 */
[----:B------:R-:W-:Y:S02]  /*1e60*/  IADD3.X R20, PT, PT, RZ, R31, RZ, P2, P5 ;  /* 0x0000001fff147210 */ /* 0x000fe400017ea4ff */
[-C--:B------:R-:W-:Y:S01]  /*1e70*/  ISETP.GE.AND P2, PT, R43, R18.reuse, PT ;  /* 0x000000122b00720c */ /* 0x080fe20003f46270 */
[----:B------:R2:W-:Y:S01]  /*1e80*/  @!P4 STG.E.U16 desc[UR16][R14.64+0x80], R57 ;  /* 0x000080390e00c986 */ /* 0x0005e2000c101510 */
[-C--:B------:R-:W-:Y:S02]  /*1e90*/  ISETP.GE.AND P3, PT, R45, R18.reuse, PT ;  /* 0x000000122d00720c */ /* 0x080fe40003f66270 */
[-C--:B------:R-:W-:Y:S01]  /*1ea0*/  ISETP.GE.AND P4, PT, R46, R18.reuse, PT ;  /* 0x000000122e00720c */ /* 0x080fe20003f86270 */
[----:B------:R-:W-:Y:S01]  /*1eb0*/  @!P1 STG.E.U16 desc[UR16][R14.64+0xc0], R59 ;  /* 0x0000c03b0e009986 */ /* 0x000fe2000c101510 */
[----:B------:R-:W-:Y:S01]  /*1ec0*/  BAR.SYNC.DEFER_BLOCKING 0x0 ;  /* 0x0000000000007b1d */ /* 0x000fe20000010000 */
[----:B------:R-:W-:-:S02]  /*1ed0*/  ISETP.GE.AND P5, PT, R42, R18, PT ;  /* 0x000000122a00720c */ /* 0x000fc40003fa6270 */
[C---:B---3--:R-:W-:Y:S02]  /*1ee0*/  LEA R16, P6, R17.reuse, UR12, 0x1 ;  /* 0x0000000c11107c11 */ /* 0x048fe4000f8c08ff */
[----:B0-----:R-:W-:Y:S02]  /*1ef0*/  PRMT R19, RZ, 0x7610, R19 ;  /* 0x00007610ff137816 */ /* 0x001fe40000000013 */
[----:B-1----:R-:W-:Y:S02]  /*1f00*/  PRMT R21, RZ, 0x7610, R21 ;  /* 0x00007610ff157816 */ /* 0x002fe40000000015 */
[----:B--2---:R-:W-:Y:S02]  /*1f10*/  PRMT R57, RZ, 0x7610, R57 ;  /* 0x00007610ff397816 */ /* 0x004fe40000000039 */
[----:B------:R-:W-:-:S05]  /*1f20*/  LEA.HI.X R17, R17, UR13, R20, 0x1, P6 ;  /* 0x0000000d11117c11 */ /* 0x000fca000b0f0c14 */
[----:B------:R-:W2:Y:S04]  /*1f30*/  @!P2 LDG.E.U16 R19, desc[UR16][R16.64] ;  /* 0x000000101013a981 */ /* 0x000ea8000c1e1500 */
[----:B------:R-:W3:Y:S04]  /*1f40*/  @!P3 LDG.E.U16 R21, desc[UR16][R16.64+0x40] ;  /* 0x000040101015b981 */ /* 0x000ee8000c1e1500 */
[----:B------:R-:W4:Y:S04]  /*1f50*/  @!P4 LDG.E.U16 R57, desc[UR16][R16.64+0x80] ;  /* 0x000080101039c981 */ /* 0x000f28000c1e1500 */
[----:B------:R-:W5:Y:S01]  /*1f60*/  @!P5 LDG.E.U16 R55, desc[UR16][R16.64+0xc0] ;  /* 0x0000c0101037d981 */ /* 0x000f62000c1e1500 */
[----:B------:R-:W-:-:S02]  /*1f70*/  IADD3 R47, P4, P5, R43, R2, R47 ;  /* 0x000000022b2f7210 */ /* 0x000fc40007d9e02f */
[----:B------:R-:W-:Y:S01]  /*1f80*/  IADD3 R33, PT, PT, R33, 0x1, RZ ;  /* 0x0000000121217810 */ /* 0x000fe20007ffe0ff */
[----:B--2---:R-:W-:Y:S04]  /*1f90*/  STS.U16 [R48], R19 ;  /* 0x0000001330007388 */ /* 0x004fe80000000400 */
[----:B---3--:R-:W-:Y:S04]  /*1fa0*/  STS.U16 [R48+0x40], R21 ;  /* 0x0000401530007388 */ /* 0x008fe80000000400 */
[----:B----4-:R-:W-:Y:S04]  /*1fb0*/  STS.U16 [R48+0x80], R57 ;  /* 0x0000803930007388 */ /* 0x010fe80000000400 */
[----:B-----5:R-:W-:Y:S01]  /*1fc0*/  STS.U16 [R48+0xc0], R55 ;  /* 0x0000c03730007388 */ /* 0x020fe20000000400 */
[----:B------:R-:W-:-:S03]  /*1fd0*/  NOP ;  /* 0x0000000000007918 */ /* 0x000fc60000000000 */
[----:B------:R-:W0:Y:S02]  /*1fe0*/  LDS.64 R14, [R49] ;  /* 0x00000000310e7984 */ /* 0x000e240000000a00 */
[C---:B0-----:R-:W-:Y:S01]  /*1ff0*/  SHF.L.U32 R20, R14.reuse, 0x10, RZ ;  /* 0x000000100e147819 */ /* 0x041fe200000006ff */
[C---:B------:R-:W-:Y:S01]  /*2000*/  IMAD.U32 R56, R15.reuse, 0x10000, RZ ;  /* 0x000100000f387824 */ /* 0x040fe200078e00ff */
[----:B------:R-:W-:Y:S02]  /*2010*/  PRMT R14, R14, 0x7632, R14 ;  /* 0x000076320e0e7816 */ /* 0x000fe4000000000e */
[----:B------:R-:W-:Y:S01]  /*2020*/  PRMT R15, R15, 0x7632, R15 ;  /* 0x000076320f0f7816 */ /* 0x000fe2000000000f */
[----:B------:R-:W-:Y:S01]  /*2030*/  FMUL.FTZ R21, R56, -1.4426950216293334961 ;  /* 0xbfb8aa3b38157820 */ /* 0x000fe20000410000 */
[----:B------:R-:W-:Y:S01]  /*2040*/  SHF.L.U32 R16, R14, 0x10, RZ ;  /* 0x000000100e107819 */ /* 0x000fe200000006ff */
[----:B------:R-:W-:Y:S02]  /*2050*/  FMUL.FTZ R54, R20, -1.4426950216293334961 ;  /* 0xbfb8aa3b14367820 */ /* 0x000fe40000410000 */
[----:B------:R-:W-:-:S02]  /*2060*/  IMAD.U32 R57, R15, 0x10000, RZ ;  /* 0x000100000f397824 */ /* 0x000fc400078e00ff */
        /* <DEDUP_REMOVED lines=10> */
[----:B------:R-:W-:Y:S01]  /*2110*/  BAR.SYNC.DEFER_BLOCKING 0x0 ;  /* 0x0000000000007b1d */ /* 0x000fe20000010000 */
[----:B---3--:R-:W-:-:S05]  /*2120*/  FADD.FTZ R21, R58, 1 ;  /* 0x3f8000003a157421 */ /* 0x008fca0000010000 */
[----:B------:R-:W1:Y:S08]  /*2130*/  MUFU.RCP R15, R14 ;  /* 0x0000000e000f7308 */ /* 0x000e700000001000 */
[----:B------:R-:W2:Y:S01]  /*2140*/  MUFU.RCP R19, R19 ;  /* 0x0000001300137308 */ /* 0x000ea20000001000 */
[----:B0-----:R-:W-:-:S04]  /*2150*/  FMUL.FTZ R56, R56, R55 ;  /* 0x0000003738387220 */ /* 0x001fc80000410000 */
[----:B------:R-:W-:-:S03]  /*2160*/  FMUL.FTZ R56, R56, R53 ;  /* 0x0000003538387220 */ /* 0x000fc60000410000 */
[----:B------:R-:W0:Y:S01]  /*2170*/  MUFU.RCP R54, R21 ;  /* 0x0000001500367308 */ /* 0x000e220000001000 */
[----:B-1----:R-:W-:-:S04]  /*2180*/  FMUL.FTZ R15, R20, R15 ;  /* 0x0000000f140f7220 */ /* 0x002fc80000410000 */
[----:B------:R-:W-:Y:S01]  /*2190*/  FMUL.FTZ R15, R15, R52 ;  /* 0x000000340f0f7220 */ /* 0x000fe20000410000 */
[----:B--2---:R-:W-:-:S04]  /*21a0*/  FMUL.FTZ R16, R16, R19 ;  /* 0x0000001310107220 */ /* 0x004fc80000410000 */
[----:B------:R-:W-:Y:S01]  /*21b0*/  FMUL.FTZ R16, R16, R51 ;  /* 0x0000003310107220 */ /* 0x000fe20000410000 */
[----:B0-----:R-:W-:-:S04]  /*21c0*/  FMUL.FTZ R57, R57, R54 ;  /* 0x0000003639397220 */ /* 0x001fc80000410000 */
[----:B------:R-:W-:Y:S02]  /*21d0*/  F2FP.BF16.F32.PACK_AB R52, R16, R15 ;  /* 0x0000000f1034723e */ /* 0x000fe400000010ff */
[----:B------:R-:W-:Y:S01]  /*21e0*/  IADD3.X R16, PT, PT, RZ, R32, RZ, P4, P5 ;  /* 0x00000020ff107210 */ /* 0x000fe200027ea4ff */
        /* <DEDUP_REMOVED lines=30> */
.L_x_4785:
        /* <DEDUP_REMOVED lines=11> */
.L_x_5143:


//--------------------- .text._Z25selective_scan_fwd_kernelI32Selective_Scan_fwd_kernel_traitsILi32ELi4ELi1ELb0ELb0ELb1ELb0EN3c108BFloat16EfEEv13SSMParamsBase --------------------------
	.section	.text._Z25selective_scan_fwd_kernelI32Selective_Scan_fwd_kernel_traitsILi32ELi4ELi1ELb0ELb0ELb1ELb0EN3c108BFloat16EfEEv13SSMParamsBase,"ax",@progbits
	.align	128
        .global         _Z25selective_scan_fwd_kernelI32Selective_Scan_fwd_kernel_traitsILi32ELi4ELi1ELb0ELb0ELb1ELb0EN3c108BFloat16EfEEv13SSMParamsBase
        .type           _Z25selective_scan_fwd_kernelI32Selective_Scan_fwd_kernel_traitsILi32ELi4ELi1ELb0ELb0ELb1ELb0EN3c108BFloat16EfEEv13SSMParamsBase,@function
        .size           _Z25selective_scan_fwd_kernelI32Selective_Scan_fwd_kernel_traitsILi32ELi4ELi1ELb0ELb0ELb1ELb0EN3c108BFloat16EfEEv13SSMParamsBase,(.L_x_5144 - _Z25selective_scan_fwd_kernelI32Selective_Scan_fwd_kernel_traitsILi32ELi4ELi1ELb0ELb0ELb1ELb0EN3c108BFloat16EfEEv13SSMParamsBase)
        .other          _Z25selective_scan_fwd_kernelI32Selective_Scan_fwd_kernel_traitsILi32ELi4ELi1ELb0ELb0ELb1ELb0EN3c108BFloat16EfEEv13SSMParamsBase,@"STO_CUDA_ENTRY STV_DEFAULT"
_Z25selective_scan_fwd_kernelI32Selective_Scan_fwd_kernel_traitsILi32ELi4ELi1ELb0ELb0ELb1ELb0EN3c108BFloat16EfEEv13SSMParamsBase:
.text._Z25selective_scan_fwd_kernelI32Selective_Scan_fwd_kernel_traitsILi32ELi4ELi1ELb0ELb0ELb1ELb0EN3c108BFloat16EfEEv13SSMParamsBase:
        /* <DEDUP_REMOVED lines=19> */
[----:B-1----:R-:W-:-:S04]  /*0130*/  @P0 LEA R2, P2, R0, R2, 0x2 ;  /* 0x0000000200020211 */ /* 0x002fc800078410ff */
[----:B------:R-:W-:Y:S02]  /*0140*/  @P0 LEA.HI.X R3, R0, R3, RZ, 0x2, P2 ;  /* 0x0000000300030211 */ /* 0x000fe400010f14ff */
[----:B0-----:R-:W-:-:S03]  /*0150*/  ISETP.GE.AND P4, PT, R14, 0x1, PT ;  /* 0x000000010e00780c */ /* 0x001fc60003f86270 */
[----:B------:R-:W-:Y:S01]  /*0160*/  @P1 LEA R4, P3, R0, R4, 0x2 ;  /* 0x0000000400041211 */ /* 0x000fe200078610ff */
[----:B------:R0:W5:Y:S01]  /*0170*/  @P0 LDG.E R33, desc[UR16][R2.64] ;  /* 0x0000001002210981 */ /* 0x000162000c1e1900 */
[----:B---3--:R-:W-:Y:S01]  /*0180*/  VIADD R6, R8, 0xffffffe ;  /* 0x0ffffffe08067836 */ /* 0x008fe20000000000 */
[----:B----4-:R-:W-:Y:S01]  /*0190*/  UIMAD.WIDE.U32 UR6, UR18, UR12, URZ ;  /* 0x0000000c120672a5 */ /* 0x010fe2000f8e00ff */
[----:B------:R-:W-:Y:S02]  /*01a0*/  @P1 LEA.HI.X R5, R0, R5, RZ, 0x2, P3 ;  /* 0x0000000500051211 */ /* 0x000fe400018f14ff */
[----:B------:R1:W3:Y:S01]  /*01b0*/  F2I.FTZ.U32.TRUNC.NTZ R7, R6 ;  /* 0x0000000600077305 */ /* 0x0002e2000021f000 */
[----:B0-----:R-:W-:Y:S01]  /*01c0*/  IABS R2, R0 ;  /* 0x0000000000027213 */ /* 0x001fe20000000000 */
[----:B------:R-:W-:Y:S01]  /*01d0*/  UIMAD.WIDE.U32 UR4, UR18, UR8, URZ ;  /* 0x00000008120472a5 */ /* 0x000fe2000f8e00ff */
[----:B------:R0:W5:Y:S01]  /*01e0*/  @P1 LDG.E R32, desc[UR16][R4.64] ;  /* 0x0000001004201981 */ /* 0x000162000c1e1900 */
[----:B-1----:R-:W-:-:S02]  /*01f0*/  HFMA2 R6, -RZ, RZ, 0, 0 ;  /* 0x00000000ff067431 */ /* 0x002fc400000001ff */
[----:B---3--:R-:W-:-:S04]  /*0200*/  IMAD.MOV R10, RZ, RZ, -R7 ;  /* 0x000000ffff0a7224 */ /* 0x008fc800078e0a07 */
[----:B------:R-:W-:-:S04]  /*0210*/  IMAD R3, R10, R9, RZ ;  /* 0x000000090a037224 */ /* 0x000fc800078e02ff */
[----:B------:R-:W-:-:S06]  /*0220*/  IMAD.HI.U32 R7, R7, R3, R6 ;  /* 0x0000000307077227 */ /* 0x000fcc00078e0006 */
[----:B------:R-:W-:-:S04]  /*0230*/  IMAD.HI.U32 R7, R7, R2, RZ ;  /* 0x0000000207077227 */ /* 0x000fc800078e00ff */
[----:B------:R-:W-:-:S04]  /*0240*/  IMAD.MOV R6, RZ, RZ, -R7 ;  /* 0x000000ffff067224 */ /* 0x000fc800078e0a07 */
[----:B------:R-:W-:-:S05]  /*0250*/  IMAD R6, R9, R6, R2 ;  /* 0x0000000609067224 */ /* 0x000fca00078e0202 */
[----:B------:R-:W-:-:S13]  /*0260*/  ISETP.GT.U32.AND P2, PT, R9, R6, PT ;  /* 0x000000060900720c */ /* 0x000fda0003f44070 */
[----:B------:R-:W-:-:S05]  /*0270*/  @!P2 IMAD.IADD R6, R6, 0x1, -R9 ;  /* 0x000000010606a824 */ /* 0x000fca00078e0a09 */
[----:B------:R-:W-:Y:S02]  /*0280*/  ISETP.GE.U32.AND P0, PT, R6, R9, PT ;  /* 0x000000090600720c */ /* 0x000fe40003f06070 */
[----:B------:R-:W1:Y:S01]  /*0290*/  LDC.64 R8, c[0x0][0x460] ;  /* 0x00011800ff087b82 */ /* 0x000e620000000a00 */
[----:B------:R-:W-:Y:S02]  /*02a0*/  UIMAD UR9, UR18, UR9, UR5 ;  /* 0x00000009120972a4 */ /* 0x000fe4000f8e0205 */
[----:B------:R-:W-:Y:S01]  /*02b0*/  UIMAD UR8, UR18, UR13, UR7 ;  /* 0x0000000d120872a4 */ /* 0x000fe2000f8e0207 */
[----:B------:R-:W-:Y:S01]  /*02c0*/  MOV R3, UR5 ;  /* 0x0000000500037c02 */ /* 0x000fe20008000f00 */
[----:B0-----:R-:W-:Y:S01]  /*02d0*/  IMAD.U32 R4, RZ, RZ, UR6 ;  /* 0x00000006ff047e24 */ /* 0x001fe2000f8e00ff */
[----:B------:R-:W-:Y:S01]  /*02e0*/  MOV R5, UR7 ;  /* 0x0000000700057c02 */ /* 0x000fe20008000f00 */
[----:B------:R-:W-:Y:S01]  /*02f0*/  IMAD.U32 R2, RZ, RZ, UR4 ;  /* 0x00000004ff027e24 */ /* 0x000fe2000f8e00ff */
[----:B------:R-:W-:Y:S01]  /*0300*/  LOP3.LUT R10, R0, R11, RZ, 0x3c, !PT ;  /* 0x0000000b000a7212 */ /* 0x000fe200078e3cff */
[----:B------:R-:W-:Y:S01]  /*0310*/  IMAD.U32 R3, RZ, RZ, UR9 ;  /* 0x00000009ff037e24 */ /* 0x000fe2000f8e00ff */
[----:B------:R-:W0:Y:S01]  /*0320*/  LDCU.64 UR6, c[0x0][0x3d0] ;  /* 0x00007a00ff0677ac */ /* 0x000e220008000a00 */
[----:B------:R-:W-:Y:S01]  /*0330*/  IMAD.U32 R5, RZ, RZ, UR8 ;  /* 0x00000008ff057e24 */ /* 0x000fe2000f8e00ff */
[----:B------:R-:W-:-:S02]  /*0340*/  ISETP.GE.AND P3, PT, R10, RZ, PT ;  /* 0x000000ff0a00720c */ /* 0x000fc40003f66270 */
[----:B------:R-:W-:Y:S02]  /*0350*/  ISETP.NE.AND P1, PT, R11, RZ, PT ;  /* 0x000000ff0b00720c */ /* 0x000fe40003f25270 */
[----:B------:R-:W-:Y:S01]  /*0360*/  @!P2 IADD3 R7, PT, PT, R7, 0x1, RZ ;  /* 0x000000010707a810 */ /* 0x000fe20007ffe0ff */
[----:B0-2---:R-:W-:Y:S10]  /*0370*/  @!P4 EXIT ;  /* 0x000000000000c94d */ /* 0x005ff40003800000 */
[----:B------:R-:W0:Y:S01]  /*0380*/  LDC.64 R20, c[0x0][0x468] ;  /* 0x00011a00ff147b82 */ /* 0x000e220000000a00 */
[----:B------:R-:W-:Y:S01]  /*0390*/  @P0 VIADD R7, R7, 0x1 ;  /* 0x0000000107070836 */ /* 0x000fe20000000000 */
[----:B------:R-:W-:Y:S01]  /*03a0*/  UIMAD.WIDE.U32 UR4, UR18, UR6, URZ ;  /* 0x00000006120472a5 */ /* 0x000fe2000f8e00ff */
[----:B------:R-:W2:Y:S01]  /*03b0*/  S2R R31, SR_TID.X ;  /* 0x00000000001f7919 */ /* 0x000ea20000002100 */
[C---:B------:R-:W-:Y:S01]  /*03c0*/  IMAD.WIDE.U32 R2, R0.reuse, UR10, R2 ;  /* 0x0000000a00027c25 */ /* 0x040fe2000f8e0002 */
[----:B------:R-:W3:Y:S03]  /*03d0*/  LDCU.U8 UR9, c[0x0][0x39e] ;  /* 0x000073c0ff0977ac */ /* 0x000ee60008000000 */
[----:B------:R-:W4:Y:S01]  /*03e0*/  LDC.64 R22, c[0x0][0x450] ;  /* 0x00011400ff167b82 */ /* 0x000f220000000a00 */
[----:B------:R-:W-:Y:S01]  /*03f0*/  @!P3 IMAD.MOV R7, RZ, RZ, -R7 ;  /* 0x000000ffff07b224 */ /* 0x000fe200078e0a07 */
[----:B------:R-:W-:Y:S01]  /*0400*/  @!P1 LOP3.LUT R7, RZ, R11, RZ, 0x33, !PT ;  /* 0x0000000bff079212 */ /* 0x000fe200078e33ff */
[----:B------:R-:W-:Y:S01]  /*0410*/  UIMAD UR5, UR18, UR7, UR5 ;  /* 0x00000007120572a4 */ /* 0x000fe2000f8e0205 */
[C---:B------:R-:W-:Y:S01]  /*0420*/  IMAD R43, R0.reuse, UR11, R3 ;  /* 0x0000000b002b7c24 */ /* 0x040fe2000f8e0203 */
[----:B------:R-:W3:Y:S01]  /*0430*/  LDCU.64 UR6, c[0x0][0x3b8] ;  /* 0x00007700ff0677ac */ /* 0x000ee20008000a00 */
[----:B------:R-:W-:Y:S01]  /*0440*/  SHF.R.S32.HI R3, RZ, 0x1f, R7 ;  /* 0x0000001fff037819 */ /* 0x000fe20000011407 */
[----:B------:R-:W-:Y:S01]  /*0450*/  IMAD.WIDE.U32 R4, R0, UR14, R4 ;  /* 0x0000000e00047c25 */ /* 0x000fe2000f8e0004 */
[----:B------:R-:W2:Y:S01]  /*0460*/  LDC.64 R24, c[0x0][0x428] ;  /* 0x00010a00ff187b82 */ /* 0x000ea20000000a00 */
[----:B-1----:R-:W-:-:S02]  /*0470*/  LEA R49, P0, R2, R8, 0x1 ;  /* 0x0000000802317211 */ /* 0x002fc400078008ff */
[-C--:B------:R-:W-:Y:S02]  /*0480*/  IMAD R6, R3, R36.reuse, RZ ;  /* 0x0000002403067224 */ /* 0x080fe400078e02ff */
[----:B------:R-:W-:Y:S01]  /*0490*/  IMAD R42, R0, UR15, R5 ;  /* 0x0000000f002a7c24 */ /* 0x000fe2000f8e0205 */
[----:B------:R-:W-:Y:S01]  /*04a0*/  LEA.HI.X R43, R2, R9, R43, 0x1, P0 ;  /* 0x00000009022b7211 */ /* 0x000fe200000f0c2b */
[C---:B------:R-:W-:Y:S01]  /*04b0*/  IMAD R37, R7.reuse, R37, R6 ;  /* 0x0000002507257224 */ /* 0x040fe200078e0206 */
[----:B------:R-:W1:Y:S01]  /*04c0*/  LDC.64 R34, c[0x0][0x3a0] ;  /* 0x0000e800ff227b82 */ /* 0x000e620000000a00 */
[----:B------:R-:W-:Y:S01]  /*04d0*/  IMAD.WIDE.U32 R16, R7, R36, UR4 ;  /* 0x0000000407107e25 */ /* 0x000fe2000f8e0024 */
[----:B0-----:R-:W-:Y:S01]  /*04e0*/  LEA R48, P0, R4, R20, 0x1 ;  /* 0x0000001404307211 */ /* 0x001fe200078008ff */
[----:B------:R-:W0:Y:S03]  /*04f0*/  LDCU UR4, c[0x0][0x38c] ;  /* 0x00007180ff0477ac */ /* 0x000e260008000800 */
[----:B------:R-:W-:Y:S01]  /*0500*/  IADD3 R37, PT, PT, R17, R37, RZ ;  /* 0x0000002511257210 */ /* 0x000fe20007ffe0ff */
[----:B---3--:R-:W-:Y:S01]  /*0510*/  IMAD.WIDE.U32 R28, R0, UR6, RZ ;  /* 0x00000006001c7c25 */ /* 0x008fe2000f8e00ff */
[----:B------:R-:W3:Y:S01]  /*0520*/  LDC R15, c[0x0][0x384] ;  /* 0x0000e100ff0f7b82 */ /* 0x000ee20000000800 */
[----:B----4-:R-:W-:-:S02]  /*0530*/  LEA R36, P1, R16, R22, 0x1 ;  /* 0x0000001610247211 */ /* 0x010fc400078208ff */
[----:B------:R-:W-:Y:S02]  /*0540*/  LEA.HI.X R42, R4, R21, R42, 0x1, P0 ;  /* 0x00000015042a7211 */ /* 0x000fe400000f0c2a */
[----:B------:R-:W-:-:S03]  /*0550*/  LEA.HI.X R37, R16, R23, R37, 0x1, P1 ;  /* 0x0000001710257211 */ /* 0x000fc600008f0c25 */
[----:B------:R-:W4:Y:S01]  /*0560*/  LDC.64 R12, c[0x0][0x448] ;  /* 0x00011200ff0c7b82 */ /* 0x000f220000000a00 */
[----:B--2---:R-:W-:-:S04]  /*0570*/  IMAD.WIDE.U32 R18, R0, R24, RZ ;  /* 0x0000001800127225 */ /* 0x004fc800078e00ff */
[C---:B------:R-:W-:Y:S01]  /*0580*/  IMAD R19, R0.reuse, R25, R19 ;  /* 0x0000001900137224 */ /* 0x040fe200078e0213 */
[----:B0-----:R-:W-:Y:S01]  /*0590*/  UISETP.LT.AND UP0, UPT, UR4, 0x1, UPT ;  /* 0x000000010400788c */ /* 0x001fe2000bf01270 */
[----:B------:R-:W-:Y:S01]  /*05a0*/  IMAD.MOV.U32 R25, RZ, RZ, RZ ;  /* 0x000000ffff197224 */ /* 0x000fe200078e00ff */
[----:B------:R-:W0:Y:S01]  /*05b0*/  LDC.64 R2, c[0x0][0x420] ;  /* 0x00010800ff027b82 */ /* 0x000e220000000a00 */
[----:B-1----:R-:W-:-:S04]  /*05c0*/  IMAD.WIDE.U32 R20, R0, R34, RZ ;  /* 0x0000002200147225 */ /* 0x002fc800078e00ff */
[----:B------:R-:W-:-:S03]  /*05d0*/  IMAD R16, R0, R35, R21 ;  /* 0x0000002300107224 */ /* 0x000fc600078e0215 */
[----:B------:R-:W1:Y:S01]  /*05e0*/  LDC.64 R26, c[0x0][0x440] ;  /* 0x00011000ff1a7b82 */ /* 0x000e620000000a00 */
[----:B---3--:R-:W-:Y:S02]  /*05f0*/  IMAD R15, R15, UR18, R0 ;  /* 0x000000120f0f7c24 */ /* 0x008fe4000f8e0200 */
[----:B------:R-:W-:Y:S02]  /*0600*/  IMAD R0, R0, UR7, R29 ;  /* 0x0000000700007c24 */ /* 0x000fe4000f8e021d */
[----:B------:R-:W-:-:S03]  /*0610*/  IMAD R15, R15, R14, RZ ;  /* 0x0000000e0f0f7224 */ /* 0x000fc600078e02ff */
[----:B------:R-:W2:Y:S01]  /*0620*/  LDC.64 R10, c[0x0][0x3e0] ;  /* 0x0000f800ff0a7b82 */ /* 0x000ea20000000a00 */
[C---:B----4-:R-:W-:Y:S01]  /*0630*/  LEA R30, P0, R28.reuse, R12, 0x2 ;  /* 0x0000000c1c1e7211 */ /* 0x050fe200078010ff */
[----:B------:R-:W-:Y:S01]  /*0640*/  IMAD R24, R15, UR4, RZ ;  /* 0x000000040f187c24 */ /* 0x000fe2000f8e02ff */
[----:B------:R-:W-:Y:S02]  /*0650*/  USEL UR4, UR4, 0x1, !UP0 ;  /* 0x0000000104047887 */ /* 0x000fe4000c000000 */
[----:B------:R-:W-:Y:S01]  /*0660*/  LEA.HI.X R28, R28, R13, R0, 0x2, P0 ;  /* 0x0000000d1c1c7211 */ /* 0x000fe200000f1400 */
[----:B------:R-:W-:Y:S01]  /*0670*/  IMAD.SHL.U32 R0, R31, 0x4, RZ ;  /* 0x000000041f007824 */ /* 0x000fe200078e00ff */
[----:B------:R-:W-:Y:S01]  /*0680*/  UIADD3 UR7, UPT, UPT, -UR4, URZ, URZ ;  /* 0x000000ff04077290 */ /* 0x000fe2000fffe1ff */
[----:B------:R-:W3:Y:S01]  /*0690*/  LDC.64 R8, c[0x0][0x3c0] ;  /* 0x0000f000ff087b82 */ /* 0x000ee20000000a00 */
[----:B0-----:R-:W-:Y:S02]  /*06a0*/  IMAD.WIDE.U32 R4, R2, UR18, R18 ;  /* 0x0000001202047c25 */ /* 0x001fe4000f8e0012 */
[----:B------:R-:W-:-:S02]  /*06b0*/  LOP3.LUT R46, R0, 0xf80, RZ, 0xc0, !PT ;  /* 0x00000f80002e7812 */ /* 0x000fc400078ec0ff */
[C---:B------:R-:W-:Y:S01]  /*06c0*/  IADD3 R47, PT, PT, R0.reuse, 0x1, RZ ;  /* 0x00000001002f7810 */ /* 0x040fe20007ffe0ff */
[----:B------:R-:W-:Y:S01]  /*06d0*/  VIADD R45, R0, 0x2 ;  /* 0x00000002002d7836 */ /* 0x000fe20000000000 */
[----:B------:R-:W-:Y:S01]  /*06e0*/  LOP3.LUT R46, R46, 0x1f, R31, 0xf8, !PT ;  /* 0x0000001f2e2e7812 */ /* 0x000fe200078ef81f */
[----:B------:R-:W0:Y:S01]  /*06f0*/  LDC.64 R6, c[0x0][0x3a8] ;  /* 0x0000ea00ff067b82 */ /* 0x000e220000000a00 */
[----:B-1----:R-:W-:Y:S01]  /*0700*/  LEA R29, P1, R20, R26, 0x2 ;  /* 0x0000001a141d7211 */ /* 0x002fe200078210ff */
[----:B------:R-:W-:Y:S01]  /*0710*/  IMAD R26, R3, UR18, R5 ;  /* 0x00000012031a7c24 */ /* 0x000fe2000f8e0205 */
[C---:B------:R-:W-:Y:S01]  /*0720*/  LOP3.LUT R41, R46.reuse, 0x20, RZ, 0xfc, !PT ;  /* 0x000000202e297812 */ /* 0x040fe200078efcff */
[----:B------:R-:W-:Y:S01]  /*0730*/  IMAD.WIDE.U32 R2, R46, 0x2, RZ ;  /* 0x000000022e027825 */ /* 0x000fe200078e00ff */
[----:B------:R-:W-:Y:S02]  /*0740*/  LEA.HI.X R27, R20, R27, R16, 0x2, P1 ;  /* 0x0000001b141b7211 */ /* 0x000fe400008f1410 */
[----:B------:R-:W-:Y:S01]  /*0750*/  LOP3.LUT R40, R46, 0x40, RZ, 0xfc, !PT ;  /* 0x000000402e287812 */ /* 0x000fe200078efcff */
[----:B------:R-:W-:Y:S01]  /*0760*/  VIADD R44, R0, 0x3 ;  /* 0x00000003002c7836 */ /* 0x000fe20000000000 */
[----:B--2---:R-:W-:-:S02]  /*0770*/  SHF.L.U64.HI R11, R10, 0x1, R11 ;  /* 0x000000010a0b7819 */ /* 0x004fc4000001020b */
[----:B------:R-:W-:Y:S02]  /*0780*/  LOP3.LUT R38, R46, 0x60, RZ, 0xfc, !PT ;  /* 0x000000602e267812 */ /* 0x000fe400078efcff */
[----:B------:R-:W-:Y:S02]  /*0790*/  LOP3.LUT R39, R2, 0x80, RZ, 0xfc, !PT ;  /* 0x0000008002277812 */ /* 0x000fe400078efcff */
[----:B---3--:R-:W-:Y:S02]  /*07a0*/  SHF.L.U64.HI R9, R8, 0x2, R9 ;  /* 0x0000000208097819 */ /* 0x008fe40000010209 */
[----:B0-----:R-:W-:-:S07]  /*07b0*/  SHF.L.U64.HI R50, R6, 0x2, R7 ;  /* 0x0000000206327819 */ /* 0x001fce0000010207 */
.L_x_4798:
[----:B0-----:R-:W0:Y:S01]  /*07c0*/  LDCU UR4, c[0x0][0x388] ;  /* 0x00007100ff0477ac */ /* 0x001e220008000800 */
[----:B------:R-:W-:Y:S01]  /*07d0*/  SHF.L.U32 R35, R25, 0x7, RZ ;  /* 0x0000000719237819 */ /* 0x000fe200000006ff */
[----:B------:R-:W-:Y:S01]  /*07e0*/  IMAD.SHL.U32 R14, R46, 0x2, RZ ;  /* 0x000000022e0e7824 */ /* 0x000fe200078e00ff */
[----:B------:R-:W-:Y:S02]  /*07f0*/  PRMT R17, RZ, 0x7610, R17 ;  /* 0x00007610ff117816 */ /* 0x000fe40000000011 */
[----:B------:R-:W-:Y:S02]  /*0800*/  PRMT R19, RZ, 0x7610, R19 ;  /* 0x00007610ff137816 */ /* 0x000fe40000000013 */
[----:B------:R-:W-:Y:S02]  /*0810*/  IADD3 R12, P3, PT, R14, R49, RZ ;  /* 0x000000310e0c7210 */ /* 0x000fe40007f7e0ff */
[----:B------:R-:W-:Y:S02]  /*0820*/  PRMT R21, RZ, 0x7610, R21 ;  /* 0x00007610ff157816 */ /* 0x000fe40000000015 */
[----:B------:R-:W-:Y:S01]  /*0830*/  PRMT R23, RZ, 0x7610, R23 ;  /* 0x00007610ff177816 */ /* 0x000fe20000000017 */
[----:B------:R-:W-:Y:S01]  /*0840*/  IMAD.X R13, RZ, RZ, R43, P3 ;  /* 0x000000ffff0d7224 */ /* 0x000fe200018e062b */
        /* <DEDUP_REMOVED lines=35> */
[----:B--2---:R-:W-:Y:S04]  /*0a80*/  STS.U16 [R34+0x40], R57 ;  /* 0x0000403922007388 */ /* 0x004fe80000000400 */
[----:B---3--:R-:W-:Y:S04]  /*0a90*/  STS.U16 [R34+0x80], R59 ;  /* 0x0000803b22007388 */ /* 0x008fe80000000400 */
[----:B----4-:R-:W-:Y:S04]  /*0aa0*/  STS.U16 [R34], R55 ;  /* 0x0000003722007388 */ /* 0x010fe80000000400 */
        /* <DEDUP_REMOVED lines=8> */
[----:B------:R-:W-:Y:S02]  /*0b30*/  IMAD.U32 R17, R17, 0x10000, RZ ;  /* 0x0001000011117824 */ /* 0x000fe400078e00ff */
[----:B------:R-:W-:Y:S01]  /*0b40*/  IMAD.U32 R21, R20, 0x10000, RZ ;  /* 0x0001000014157824 */ /* 0x000fe200078e00ff */
        /* <DEDUP_REMOVED lines=42> */
.L_x_4787:
[----:B------:R-:W-:Y:S05]  /*0df0*/  BSYNC.RECONVERGENT B0 ;  /* 0x0000000000007941 */ /* 0x000fea0003800200 */
.L_x_4786:
        /* <DEDUP_REMOVED lines=32> */
.L_x_4789:
[----:B------:R-:W-:Y:S05]  /*1000*/  BSYNC.RECONVERGENT B0 ;  /* 0x0000000000007941 */ /* 0x000fea0003800200 */
.L_x_4788:
        /* <DEDUP_REMOVED lines=32> */
.L_x_4791:
[----:B------:R-:W-:Y:S05]  /*1210*/  BSYNC.RECONVERGENT B0 ;  /* 0x0000000000007941 */ /* 0x000fea0003800200 */
.L_x_4790:
        /* <DEDUP_REMOVED lines=32> */
.L_x_4793:
[----:B------:R-:W-:Y:S05]  /*1420*/  BSYNC.RECONVERGENT B0 ;  /* 0x0000000000007941 */ /* 0x000fea0003800200 */
.L_x_4792:
[----:B------:R-:W-:Y:S01]  /*1430*/  BAR.SYNC.DEFER_BLOCKING 0x0 ;  /* 0x0000000000007b1d */ /* 0x000fe20000010000 */
[----:B------:R-:W-:Y:S01]  /*1440*/  ISETP.GE.AND P0, PT, R14, 0x1, PT ;  /* 0x000000010e00780c */ /* 0x000fe20003f06270 */
[C---:B------:R-:W-:Y:S01]  /*1450*/  IMAD.U32 R16, R12.reuse, 0x10000, RZ ;  /* 0x000100000c107824 */ /* 0x040fe200078e00ff */
[----:B------:R-:W-:Y:S01]  /*1460*/  PRMT R15, R12, 0x7632, R15 ;  /* 0x000076320c0f7816 */ /* 0x000fe2000000000f */
[C---:B------:R-:W-:Y:S01]  /*1470*/  IMAD.U32 R18, R13.reuse, 0x10000, RZ ;  /* 0x000100000d127824 */ /* 0x040fe200078e00ff */
[----:B------:R-:W-:Y:S01]  /*1480*/  PRMT R12, R13, 0x7632, R12 ;  /* 0x000076320d0c7816 */ /* 0x000fe2000000000c */
[-C--:B------:R-:W-:Y:S01]  /*1490*/  FMUL.FTZ R69, R16, R33.reuse ;  /* 0x0000002110457220 */ /* 0x080fe20000410000 */
[----:B------:R-:W-:Y:S01]  /*14a0*/  SHF.L.U32 R15, R15, 0x10, RZ ;  /* 0x000000100f0f7819 */ /* 0x000fe200000006ff */
[----:B------:R-:W-:Y:S02]  /*14b0*/  FMUL.FTZ R57, R18, R33 ;  /* 0x0000002112397220 */ /* 0x000fe40000410000 */
[----:B------:R-:W-:-:S02]  /*14c0*/  IMAD.U32 R17, R12, 0x10000, RZ ;  /* 0x000100000c117824 */ /* 0x000fc400078e00ff */
        /* <DEDUP_REMOVED lines=8> */
[----:B------:R-:W-:Y:S01]  /*1550*/  IADD3 R22, P6, PT, R36, R39, RZ ;  /* 0x0000002724167210 */ /* 0x000fe20007fde0ff */
[C---:B------:R-:W-:Y:S01]  /*1560*/  IMAD R67, R25.reuse, R14, RZ ;  /* 0x0000000e19437224 */ /* 0x040fe200078e02ff */
[----:B------:R-:W-:Y:S01]  /*1570*/  ISETP.NE.AND P0, PT, R25, RZ, PT ;  /* 0x000000ff1900720c */ /* 0x000fe20003f05270 */
[----:B------:R-:W-:Y:S01]  /*1580*/  IMAD.MOV.U32 R66, RZ, RZ, R29 ;  /* 0x000000ffff427224 */ /* 0x000fe200078e001d */
[-C--:B------:R-:W-:Y:S01]  /*1590*/  ISETP.GE.U32.AND P5, PT, R44, R53.reuse, PT ;  /* 0x000000352c00720c */ /* 0x080fe20003fa6070 */
[----:B------:R-:W-:Y:S01]  /*15a0*/  IMAD.MOV.U32 R63, RZ, RZ, R30 ;  /* 0x000000ffff3f7224 */ /* 0x000fe200078e001e */
[-C--:B------:R-:W-:Y:S01]  /*15b0*/  ISETP.GE.U32.AND P3, PT, R45, R53.reuse, PT ;  /* 0x000000352d00720c */ /* 0x080fe20003f66070 */
[----:B------:R-:W-:Y:S01]  /*15c0*/  IMAD.X R23, R3, 0x1, R37, P6 ;  /* 0x0000000103177824 */ /* 0x000fe200030e0625 */
[-C--:B------:R-:W-:Y:S01]  /*15d0*/  ISETP.GE.U32.AND P2, PT, R47, R53.reuse, PT ;  /* 0x000000352f00720c */ /* 0x080fe20003f46070 */
[----:B------:R-:W-:Y:S01]  /*15e0*/  UIADD3 UR5, UPT, UPT, UR4, 0x130, URZ ;  /* 0x0000013004057890 */ /* 0x000fe2000fffe0ff */
[----:B------:R-:W-:Y:S01]  /*15f0*/  ISETP.GE.U32.AND P1, PT, R0, R53, PT ;  /* 0x000000350000720c */ /* 0x000fe20003f26070 */
        /* <DEDUP_REMOVED lines=8> */
.L_x_4797:
[----:B------:R-:W-:Y:S01]  /*1680*/  ISETP.GE.AND P6, PT, R41, R53, PT ;  /* 0x000000352900720c */ /* 0x000fe20003fc6270 */
[----:B------:R-:W-:Y:S01]  /*1690*/  IMAD.MOV.U32 R15, RZ, RZ, R23 ;  /* 0x000000ffff0f7224 */ /* 0x000fe200078e0017 */
[----:B------:R-:W-:-:S05]  /*16a0*/  MOV R14, R22 ;  /* 0x00000016000e7202 */ /* 0x000fca0000000f00 */
[----:B------:R-:W2:Y:S06]  /*16b0*/  @!P4 LDG.E.U16 R17, desc[UR16][R14.64+-0x80] ;  /* 0xffff80100e11c981 */ /* 0x000eac000c1e1500 */
[----:B------:R-:W3:Y:S01]  /*16c0*/  @!P6 LDG.E.U16 R16, desc[UR16][R14.64+-0x40] ;  /* 0xffffc0100e10e981 */ /* 0x000ee2000c1e1500 */
[----:B------:R-:W-:Y:S01]  /*16d0*/  HFMA2 R19, -RZ, RZ, 0, 0 ;  /* 0x00000000ff137431 */ /* 0x000fe200000001ff */
[----:B--2---:R-:W-:-:S04]  /*16e0*/  @!P4 PRMT R19, R17, 0x5410, RZ ;  /* 0x000054101113c816 */ /* 0x004fc800000000ff */
[----:B---3--:R-:W-:Y:S02]  /*16f0*/  @!P6 PRMT R19, R19, 0x5410, R16 ;  /* 0x000054101313e816 */ /* 0x008fe40000000010 */
[----:B------:R-:W-:-:S13]  /*1700*/  ISETP.GE.AND P6, PT, R40, R53, PT ;  /* 0x000000352800720c */ /* 0x000fda0003fc6270 */
[----:B------:R-:W2:Y:S01]  /*1710*/  @!P6 LDG.E.U16 R16, desc[UR16][R14.64] ;  /* 0x000000100e10e981 */ /* 0x000ea2000c1e1500 */
[----:B------:R-:W-:Y:S02]  /*1720*/  IMAD.MOV.U32 R21, RZ, RZ, RZ ;  /* 0x000000ffff157224 */ /* 0x000fe400078e00ff */
[----:B------:R-:W-:Y:S01]  /*1730*/  IMAD.MOV.U32 R17, RZ, RZ, R65 ;  /* 0x000000ffff117224 */ /* 0x000fe200078e0041 */
[----:B--2---:R-:W-:Y:S02]  /*1740*/  @!P6 PRMT R21, R16, 0x5410, RZ ;  /* 0x000054101015e816 */ /* 0x004fe400000000ff */
[----:B------:R-:W-:Y:S02]  /*1750*/  ISETP.GE.AND P6, PT, R38, R53, PT ;  /* 0x000000352600720c */ /* 0x000fe40003fc6270 */
[----:B------:R-:W-:-:S05]  /*1760*/  MOV R16, R66 ;  /* 0x0000004200107202 */ /* 0x000fca0000000f00 */
[----:B------:R1:W2:Y:S06]  /*1770*/  LDG.E R23, desc[UR16][R16.64] ;  /* 0x0000001010177981 */ /* 0x0002ac000c1e1900 */
[----:B------:R-:W3:Y:S04]  /*1780*/  @!P6 LDG.E.U16 R18, desc[UR16][R14.64+0x40] ;  /* 0x000040100e12e981 */ /* 0x000ee8000c1e1500 */
[----:B------:R-:W-:Y:S01]  /*1790*/  STS.U16 [R34], R19 ;  /* 0x0000001322007388 */ /* 0x000fe20000000400 */
[----:B-1----:R-:W-:-:S02]  /*17a0*/  PRMT R17, R19, 0x7632, R17 ;  /* 0x0000763213117816 */ /* 0x002fc40000000011 */
[----:B------:R-:W-:-:S03]  /*17b0*/  MOV R16, R63 ;  /* 0x0000003f00107202 */ /* 0x000fc60000000f00 */
[----:B------:R1:W-:Y:S02]  /*17c0*/  STS.U16 [R34+0x40], R17 ;  /* 0x0000401122007388 */ /* 0x0003e40000000400 */
[----:B-1----:R-:W-:Y:S01]  /*17d0*/  IMAD.MOV.U32 R17, RZ, RZ, R64 ;  /* 0x000000ffff117224 */ /* 0x002fe200078e0040 */
[----:B------:R-:W1:Y:S01]  /*17e0*/  S2UR UR8, SR_CgaCtaId ;  /* 0x00000000000879c3 */ /* 0x000e620000008800 */
[----:B------:R-:W-:Y:S02]  /*17f0*/  UMOV UR4, 0x400 ;  /* 0x0000040000047882 */ /* 0x000fe40000000000 */
[----:B-1----:R-:W-:Y:S01]  /*1800*/  ULEA UR4, UR8, UR4, 0x18 ;  /* 0x0000000408047291 */ /* 0x002fe2000f8ec0ff */
[----:B--2---:R-:W-:-:S04]  /*1810*/  FMUL.FTZ R23, R23, 1.4426950216293334961 ;  /* 0x3fb8aa3b17177820 */ /* 0x004fc80000410000 */
[C---:B------:R-:W-:Y:S01]  /*1820*/  FMUL.FTZ R20, R23.reuse, R56 ;  /* 0x0000003817147220 */ /* 0x040fe20000410000 */
[----:B------:R-:W-:Y:S01]  /*1830*/  FMUL.FTZ R22, R23, R55 ;  /* 0x0000003717167220 */ /* 0x000fe20000410000 */
[----:B---3--:R-:W-:Y:S01]  /*1840*/  @!P6 PRMT R21, R21, 0x5410, R18 ;  /* 0x000054101515e816 */ /* 0x008fe20000000012 */
[C---:B------:R-:W-:Y:S01]  /*1850*/  FMUL.FTZ R18, R23.reuse, R54 ;  /* 0x0000003617127220 */ /* 0x040fe20000410000 */
[----:B------:R-:W-:Y:S02]  /*1860*/  FMUL.FTZ R23, R23, R52 ;  /* 0x0000003417177220 */ /* 0x000fe40000410000 */
[----:B------:R-:W-:Y:S01]  /*1870*/  MUFU.EX2 R20, R20 ;  /* 0x0000001400147308 */ /* 0x000fe20000000800 */
[----:B------:R-:W-:Y:S01]  /*1880*/  PRMT R70, R21, 0x7632, R70 ;  /* 0x0000763215467816 */ /* 0x000fe20000000046 */
[----:B------:R-:W-:Y:S02]  /*1890*/  STS.U16 [R34+0x80], R21 ;  /* 0x0000801522007388 */ /* 0x000fe40000000400 */
[----:B------:R-:W1:Y:S02]  /*18a0*/  MUFU.EX2 R18, R18 ;  /* 0x0000001200127308 */ /* 0x000e640000000800 */
[----:B------:R2:W-:Y:S01]  /*18b0*/  STS.U16 [R34+0xc0], R70 ;  /* 0x0000c04622007388 */ /* 0x0005e20000000400 */
[----:B------:R-:W-:Y:S01]  /*18c0*/  NOP ;  /* 0x0000000000007918 */ /* 0x000fe20000000000 */
[----:B------:R-:W3:Y:S04]  /*18d0*/  MUFU.EX2 R22, R22 ;  /* 0x0000001600167308 */ /* 0x000ee80000000800 */
[----:B------:R-:W2:Y:S01]  /*18e0*/  MUFU.EX2 R23, R23 ;  /* 0x0000001700177308 */ /* 0x000ea20000000800 */
[----:B-1----:R-:W-:Y:S01]  /*18f0*/  FSEL R74, R18, 1, !P2 ;  /* 0x3f800000124a7808 */ /* 0x002fe20005000000 */
[----:B------:R1:W4:Y:S01]  /*1900*/  LDG.E R72, desc[UR16][R16.64] ;  /* 0x0000001010487981 */ /* 0x000322000c1e1900 */
[----:B------:R-:W-:Y:S01]  /*1910*/  FSEL R73, R20, 1, !P1 ;  /* 0x3f80000014497808 */ /* 0x000fe20004800000 */
[----:B------:R-:W-:Y:S01]  /*1920*/  BSSY.RECONVERGENT B0, `(.L_x_4795) ;  /* 0x0000057000007945 */ /* 0x000fe20003800200 */
[----:B------:R-:W-:Y:S01]  /*1930*/  ISETP.GE.AND P6, PT, R51, 0x1, PT ;  /* 0x000000013300780c */ /* 0x000fe20003fc6270 */
[----:B------:R-:W-:-:S02]  /*1940*/  FFMA.FTZ R19, R62, R74, R61 ;  /* 0x0000004a3e137223 */ /* 0x000fc4000001003d */
[----:B------:R-:W-:Y:S01]  /*1950*/  FMUL.FTZ R18, R73, R74 ;  /* 0x0000004a49127220 */ /* 0x000fe20000410000 */
[----:B---3--:R-:W-:Y:S02]  /*1960*/  FSEL R71, R22, 1, !P3 ;  /* 0x3f80000016477808 */ /* 0x008fe40005800000 */
[----:B--2---:R-:W-:-:S03]  /*1970*/  FSEL R70, R23, 1, !P5 ;  /* 0x3f80000017467808 */ /* 0x004fc60006800000 */
[C---:B------:R-:W-:Y:S01]  /*1980*/  FFMA.FTZ R20, R71.reuse, R19, R60 ;  /* 0x0000001347147223 */ /* 0x040fe2000001003c */
[----:B------:R-:W-:-:S03]  /*1990*/  FMUL.FTZ R19, R71, R18 ;  /* 0x0000001247137220 */ /* 0x000fc60000410000 */
[C---:B------:R-:W-:Y:S01]  /*19a0*/  FFMA.FTZ R20, R70.reuse, R20, R59 ;  /* 0x0000001446147223 */ /* 0x040fe2000001003b */
[----:B------:R-:W-:-:S04]  /*19b0*/  FMUL.FTZ R19, R70, R19 ;  /* 0x0000001346137220 */ /* 0x000fc80000410000 */
[----:B-1----:R-:W1:Y:S04]  /*19c0*/  SHFL.UP PT, R17, R20, 0x1, RZ ;  /* 0x0420000014117989 */ /* 0x002e6800000e00ff */
[----:B------:R-:W2:Y:S01]  /*19d0*/  SHFL.UP PT, R16, R19, 0x1, RZ ;  /* 0x0420000013107989 */ /* 0x000ea200000e00ff */
[C---:B-1----:R-:W-:Y:S01]  /*19e0*/  FFMA.FTZ R17, R19.reuse, R17, R20 ;  /* 0x0000001113117223 */ /* 0x042fe20000010014 */
[----:B--2---:R-:W-:-:S04]  /*19f0*/  @P6 FMUL.FTZ R19, R19, R16 ;  /* 0x0000001013136220 */ /* 0x004fc80000410000 */
[----:B------:R-:W-:Y:S02]  /*1a00*/  FSEL R16, R20, R17, !P6 ;  /* 0x0000001114107208 */ /* 0x000fe40007000000 */
[----:B------:R-:W-:Y:S01]  /*1a10*/  ISETP.GE.AND P6, PT, R51, 0x2, PT ;  /* 0x000000023300780c */ /* 0x000fe20003fc6270 */
[----:B------:R-:W-:Y:S04]  /*1a20*/  SHFL.UP PT, R18, R19, 0x2, RZ ;  /* 0x0440000013127989 */ /* 0x000fe800000e00ff */
[----:B------:R-:W1:Y:S02]  /*1a30*/  SHFL.UP PT, R17, R16, 0x2, RZ ;  /* 0x0440000010117989 */ /* 0x000e6400000e00ff */
[----:B-1----:R-:W-:-:S06]  /*1a40*/  FFMA.FTZ R17, R19, R17, R16 ;  /* 0x0000001113117223 */ /* 0x002fcc0000010010 */
[----:B------:R-:W-:Y:S01]  /*1a50*/  @P6 FMUL.FTZ R19, R19, R18 ;  /* 0x0000001213136220 */ /* 0x000fe20000410000 */
[----:B------:R-:W-:-:S04]  /*1a60*/  FSEL R18, R16, R17, !P6 ;  /* 0x0000001110127208 */ /* 0x000fc80007000000 */
[----:B------:R-:W-:Y:S01]  /*1a70*/  SHFL.UP PT, R20, R19, 0x4, RZ ;  /* 0x0480000013147989 */ /* 0x000fe200000e00ff */
[----:B------:R-:W-:-:S03]  /*1a80*/  ISETP.GE.AND P6, PT, R51, 0x4, PT ;  /* 0x000000043300780c */ /* 0x000fc60003fc6270 */
[----:B------:R-:W1:Y:S02]  /*1a90*/  SHFL.UP PT, R17, R18, 0x4, RZ ;  /* 0x0480000012117989 */ /* 0x000e6400000e00ff */
[----:B-1----:R-:W-:-:S08]  /*1aa0*/  FFMA.FTZ R17, R19, R17, R18 ;  /* 0x0000001113117223 */ /* 0x002fd00000010012 */
[----:B------:R-:W-:Y:S01]  /*1ab0*/  @P6 FMUL.FTZ R19, R19, R20 ;  /* 0x0000001413136220 */ /* 0x000fe20000410000 */
[----:B------:R-:W-:-:S04]  /*1ac0*/  FSEL R20, R18, R17, !P6 ;  /* 0x0000001112147208 */ /* 0x000fc80007000000 */
[----:B------:R-:W-:Y:S01]  /*1ad0*/  SHFL.UP PT, R16, R19, 0x8, RZ ;  /* 0x0500000013107989 */ /* 0x000fe200000e00ff */
[----:B------:R-:W-:-:S03]  /*1ae0*/  ISETP.GE.AND P6, PT, R51, 0x8, PT ;  /* 0x000000083300780c */ /* 0x000fc60003fc6270 */
[----:B------:R-:W1:Y:S02]  /*1af0*/  SHFL.UP PT, R17, R20, 0x8, RZ ;  /* 0x0500000014117989 */ /* 0x000e6400000e00ff */
[----:B-1----:R-:W-:-:S08]  /*1b00*/  FFMA.FTZ R17, R19, R17, R20 ;  /* 0x0000001113117223 */ /* 0x002fd00000010014 */
[----:B------:R-:W-:Y:S01]  /*1b10*/  @P6 FMUL.FTZ R19, R19, R16 ;  /* 0x0000001013136220 */ /* 0x000fe20000410000 */
[----:B------:R-:W-:Y:S01]  /*1b20*/  HFMA2 R16, -RZ, RZ, 1.875, 0 ;  /* 0x3f800000ff107431 */ /* 0x000fe200000001ff */
[----:B------:R-:W-:-:S03]  /*1b30*/  FSEL R18, R20, R17, !P6 ;  /* 0x0000001114127208 */ /* 0x000fc60007000000 */
[----:B------:R-:W1:Y:S01]  /*1b40*/  SHFL.UP PT, R22, R19, 0x10, RZ ;  /* 0x0600000013167989 */ /* 0x000e6200000e00ff */
[----:B------:R-:W-:Y:S01]  /*1b50*/  IMAD.MOV.U32 R17, RZ, RZ, RZ ;  /* 0x000000ffff117224 */ /* 0x000fe200078e00ff */
[----:B------:R-:W-:Y:S02]  /*1b60*/  ISETP.GE.AND P6, PT, R51, 0x10, PT ;  /* 0x000000103300780c */ /* 0x000fe40003fc6270 */
[----:B------:R-:W2:Y:S04]  /*1b70*/  SHFL.UP PT, R23, R18, 0x10, RZ ;  /* 0x0600000012177989 */ /* 0x000ea800000e00ff */
[----:B------:R-:W-:Y:S01]  /*1b80*/  @P0 LDS.64 R16, [UR5] ;  /* 0x00000005ff100984 */ /* 0x000fe20008000a00 */
[C---:B-1----:R-:W-:Y:S01]  /*1b90*/  FMUL.FTZ R22, R19.reuse, R22 ;  /* 0x0000001613167220 */ /* 0x042fe20000410000 */
[----:B--2---:R-:W-:-:S04]  /*1ba0*/  FFMA.FTZ R23, R19, R23, R18 ;  /* 0x0000001713177223 */ /* 0x004fc80000010012 */
[----:B------:R-:W-:Y:S02]  /*1bb0*/  FSEL R20, R19, R22, !P6 ;  /* 0x0000001613147208 */ /* 0x000fe40007000000 */
[----:B------:R-:W-:-:S03]  /*1bc0*/  FSEL R77, R18, R23, !P6 ;  /* 0x00000017124d7208 */ /* 0x000fc60007000000 */
[----:B------:R-:W1:Y:S01]  /*1bd0*/  SHFL.UP PT, R76, R20, 0x1, RZ ;  /* 0x04200000144c7989 */ /* 0x000e6200000e00ff */
[----:B------:R-:W-:-:S03]  /*1be0*/  ISETP.NE.AND P6, PT, R51, 0x1f, PT ;  /* 0x0000001f3300780c */ /* 0x000fc60003fc5270 */
[----:B------:R-:W-:Y:S04]  /*1bf0*/  LDS.64 R18, [R7] ;  /* 0x0000000007127984 */ /* 0x000fe80000000a00 */
[----:B------:R-:W2:Y:S06]  /*1c00*/  SHFL.UP PT, R75, R77, 0x1, RZ ;  /* 0x042000004d4b7989 */ /* 0x000eac00000e00ff */
[----:B------:R-:W-:Y:S01]  /*1c10*/  @!P6 STS.64 [UR4+0x110], R22 ;  /* 0x00011016ff00e988 */ /* 0x000fe20008000a04 */
[----:B------:R-:W-:Y:S01]  /*1c20*/  BAR.SYNC.DEFER_BLOCKING 0x0 ;  /* 0x0000000000007b1d */ /* 0x000fe20000010000 */
[----:B------:R-:W-:-:S13]  /*1c30*/  ISETP.NE.AND P6, PT, R51, RZ, PT ;  /* 0x000000ff3300720c */ /* 0x000fda0003fc5270 */
[----:B-1----:R-:W-:Y:S01]  /*1c40*/  @!P6 MOV R76, R16 ;  /* 0x00000010004ce202 */ /* 0x002fe20000000f00 */
[----:B--2---:R-:W-:Y:S01]  /*1c50*/  @!P6 IMAD.MOV.U32 R75, RZ, RZ, R17 ;  /* 0x000000ffff4be224 */ /* 0x004fe200078e0011 */
[----:B------:R-:W-:Y:S01]  /*1c60*/  @!P6 STS.64 [UR4+0x120], R16 ;  /* 0x00012010ff00e988 */ /* 0x000fe20008000a04 */
[----:B------:R-:W-:-:S03]  /*1c70*/  ISETP.NE.AND P6, PT, R31, RZ, PT ;  /* 0x000000ff1f00720c */ /* 0x000fc60003fc5270 */
[----:B------:R-:W1:Y:S01]  /*1c80*/  LDS.64 R20, [UR4+0x110] ;  /* 0x00011004ff147984 */ /* 0x000e620008000a00 */
[----:B------:R-:W-:Y:S09]  /*1c90*/  BAR.SYNC.DEFER_BLOCKING 0x0 ;  /* 0x0000000000007b1d */ /* 0x000ff20000010000 */
[----:B------:R-:W2:Y:S01]  /*1ca0*/  @P6 LDS R77, [UR4+0x124] ;  /* 0x00012404ff4d6984 */ /* 0x000ea20008000800 */
[----:B-1----:R-:W-:Y:S01]  /*1cb0*/  FFMA.FTZ R21, R20, R17, R21 ;  /* 0x0000001114157223 */ /* 0x002fe20000010015 */
[----:B--2---:R-:W-:Y:S01]  /*1cc0*/  @P6 FFMA.FTZ R75, R77, R76, R75 ;  /* 0x0000004c4d4b6223 */ /* 0x004fe2000001004b */
[----:B------:R-:W-:Y:S01]  /*1cd0*/  LEA R63, P6, R8, R63, 0x2 ;  /* 0x0000003f083f7211 */ /* 0x000fe200078c10ff */
[----:B------:R-:W-:-:S02]  /*1ce0*/  IMAD.U32 R77, R18, 0x10000, RZ ;  /* 0x00010000124d7824 */ /* 0x000fc400078e00ff */
[----:B------:R-:W-:Y:S01]  /*1cf0*/  FFMA.FTZ R73, R73, R75, R62 ;  /* 0x0000004b49497223 */ /* 0x000fe2000001003e */
[----:B------:R-:W-:Y:S01]  /*1d00*/  IADD3.X R64, PT, PT, R64, R9, RZ, P6, !PT ;  /* 0x0000000940407210 */ /* 0x000fe200037fe4ff */
[----:B----4-:R-:W-:Y:S01]  /*1d10*/  FMUL.FTZ R76, R77, R72 ;  /* 0x000000484d4c7220 */ /* 0x010fe20000410000 */
[----:B------:R-:W-:Y:S01]  /*1d20*/  LEA R66, P6, R6, R66, 0x2 ;  /* 0x0000004206427211 */ /* 0x000fe200078c10ff */
[----:B------:R-:W-:-:S04]  /*1d30*/  FFMA.FTZ R77, R74, R73, R61 ;  /* 0x000000494a4d7223 */ /* 0x000fc8000001003d */
[----:B------:R-:W-:Y:S01]  /*1d40*/  IMAD.X R65, R65, 0x1, R50, P6 ;  /* 0x0000000141417824 */ /* 0x000fe200030e0632 */
[----:B------:R-:W-:Y:S02]  /*1d50*/  LEA R22, P6, R10, R14, 0x1 ;  /* 0x0000000e0a167211 */ /* 0x000fe400078c08ff */
[----:B------:R-:W-:Y:S02]  /*1d60*/  PRMT R14, R18, 0x7632, R14 ;  /* 0x00007632120e7816 */ /* 0x000fe4000000000e */
[----:B------:R-:W-:Y:S02]  /*1d70*/  IADD3.X R23, PT, PT, R15, R11, RZ, P6, !PT ;  /* 0x0000000b0f177210 */ /* 0x000fe400037fe4ff */
[----:B------:R-:W-:Y:S02]  /*1d80*/  ISETP.NE.AND P6, PT, R31, RZ, PT ;  /* 0x000000ff1f00720c */ /* 0x000fe40003fc5270 */
[C---:B------:R-:W-:Y:S02]  /*1d90*/  PRMT R15, R19.reuse, 0x7632, R15 ;  /* 0x00007632130f7816 */ /* 0x040fe4000000000f */
[----:B------:R-:W-:Y:S01]  /*1da0*/  SHF.L.U32 R18, R19, 0x10, RZ ;  /* 0x0000001013127819 */ /* 0x000fe200000006ff */
[----:B------:R-:W-:Y:S01]  /*1db0*/  IMAD.U32 R19, R14, 0x10000, RZ ;  /* 0x000100000e137824 */ /* 0x000fe200078e00ff */
[----:B------:R-:W-:-:S03]  /*1dc0*/  SHF.L.U32 R15, R15, 0x10, RZ ;  /* 0x000000100f0f7819 */ /* 0x000fc600000006ff */
[-C--:B------:R-:W-:Y:S01]  /*1dd0*/  FMUL.FTZ R18, R18, R72.reuse ;  /* 0x0000004812127220 */ /* 0x080fe20000410000 */
[-C--:B------:R-:W-:Y:S01]  /*1de0*/  FMUL.FTZ R19, R19, R72.reuse ;  /* 0x0000004813137220 */ /* 0x080fe20000410000 */
[----:B------:R-:W-:Y:S02]  /*1df0*/  FMUL.FTZ R75, R15, R72 ;  /* 0x000000480f4b7220 */ /* 0x000fe40000410000 */
        /* <DEDUP_REMOVED lines=9> */
.L_x_4796:
[----:B------:R-:W-:Y:S05]  /*1e90*/  BSYNC.RECONVERGENT B0 ;  /* 0x0000000000007941 */ /* 0x000fea0003800200 */
.L_x_4795:
[----:B------:R-:W-:Y:S01]  /*1ea0*/  UIADD3 UR6, UPT, UPT, UR6, 0x1, URZ ;  /* 0x0000000106067890 */ /* 0x000fe2000fffe0ff */
[----:B-1----:R-:W-:Y:S01]  /*1eb0*/  FFMA.FTZ R14, R71, R77, R60 ;  /* 0x0000004d470e7223 */ /* 0x002fe2000001003c */
[----:B------:R-:W-:Y:S01]  /*1ec0*/  FFMA.FTZ R69, R73, R76, R69 ;  /* 0x0000004c49457223 */ /* 0x000fe20000010045 */
[----:B------:R-:W-:Y:S01]  /*1ed0*/  FFMA.FTZ R68, R77, R19, R68 ;  /* 0x000000134d447223 */ /* 0x000fe20000010044 */
[----:B------:R-:W-:Y:S01]  /*1ee0*/  UISETP.NE.AND UP0, UPT, UR6, URZ, UPT ;  /* 0x000000ff0600728c */ /* 0x000fe2000bf05270 */
[----:B------:R-:W-:Y:S01]  /*1ef0*/  FFMA.FTZ R15, R70, R14, R59 ;  /* 0x0000000e460f7223 */ /* 0x000fe2000001003b */
[----:B------:R-:W-:Y:S01]  /*1f00*/  FFMA.FTZ R57, R14, R18, R57 ;  /* 0x000000120e397223 */ /* 0x000fe20000010039 */
[----:B------:R-:W-:Y:S01]  /*1f10*/  VIADD R67, R67, 0x1 ;  /* 0x0000000143437836 */ /* 0x000fe20000000000 */
[----:B------:R-:W-:Y:S01]  /*1f20*/  UIADD3 UR5, UPT, UPT, UR5, 0x8, URZ ;  /* 0x0000000805057890 */ /* 0x000fe2000fffe0ff */
[----:B------:R-:W-:-:S04]  /*1f30*/  FFMA.FTZ R58, R15, R75, R58 ;  /* 0x0000004b0f3a7223 */ /* 0x000fc8000001003a */
[----:B------:R-:W-:Y:S07]  /*1f40*/  BRA.U UP0, `(.L_x_4797) ;  /* 0xfffffff500cc7547 */ /* 0x000fee000b83ffff */
.L_x_4794:
[----:B------:R-:W-:Y:S01]  /*1f50*/  BAR.SYNC.DEFER_BLOCKING 0x0 ;  /* 0x0000000000007b1d */ /* 0x000fe20000010000 */
[----:B------:R-:W-:Y:S01]  /*1f60*/  ISETP.NE.AND P0, PT, R31, RZ, PT ;  /* 0x000000ff1f00720c */ /* 0x000fe20003f05270 */
[----:B------:R-:W-:Y:S01]  /*1f70*/  VIADD R25, R25, 0x1 ;  /* 0x0000000119197836 */ /* 0x000fe20000000000 */
[----:B0-----:R-:W-:Y:S02]  /*1f80*/  F2FP.BF16.F32.PACK_AB R12, R68, R69 ;  /* 0x00000045440c723e */ /* 0x001fe400000010ff */
[----:B------:R-:W-:-:S09]  /*1f90*/  F2FP.BF16.F32.PACK_AB R13, R58, R57 ;  /* 0x000000393a0d723e */ /* 0x000fd200000010ff */
[----:B------:R-:W0:Y:S01]  /*1fa0*/  @!P0 LDC R14, c[0x0][0x388] ;  /* 0x0000e200ff0e8b82 */ /* 0x000e220000000800 */
[----:B------:R1:W-:Y:S01]  /*1fb0*/  STS.64 [R7], R12 ;  /* 0x0000000c07007388 */ /* 0x0003e20000000a00 */
[----:B------:R-:W-:-:S03]  /*1fc0*/  NOP ;  /* 0x0000000000007918 */ /* 0x000fc60000000000 */
[----:B------:R-:W-:Y:S04]  /*1fd0*/  LDS.U16 R15, [R34] ;  /* 0x00000000220f7984 */ /* 0x000fe80000000400 */
[----:B------:R-:W-:Y:S01]  /*1fe0*/  LDS.U16 R17, [R34+0x40] ;  /* 0x0000400022117984 */ /* 0x000fe20000000400 */
[----:B0-----:R-:W-:-:S03]  /*1ff0*/  @!P0 IADD3 R16, PT, PT, -R35, R14, RZ ;  /* 0x0000000e23108210 */ /* 0x001fc60007ffe1ff */
[----:B------:R-:W-:Y:S01]  /*2000*/  LDS.U16 R19, [R34+0x80] ;  /* 0x0000800022137984 */ /* 0x000fe20000000400 */
[----:B------:R-:W-:-:S03]  /*2010*/  IADD3 R35, P4, P5, R46, R4, R35 ;  /* 0x000000042e237210 */ /* 0x000fc60007d9e023 */
[----:B------:R-:W-:Y:S01]  /*2020*/  LDS.U16 R21, [R34+0xc0] ;  /* 0x0000c00022157984 */ /* 0x000fe20000000400 */
[----:B------:R-:W-:-:S03]  /*2030*/  IADD3.X R14, PT, PT, RZ, R26, RZ, P4, P5 ;  /* 0x0000001aff0e7210 */ /* 0x000fc600027ea4ff */
        /* <DEDUP_REMOVED lines=24> */
.L_x_4799:
        /* <DEDUP_REMOVED lines=12> */
.L_x_5144:


//--------------------- .text._Z25selective_scan_fwd_kernelI32Selective_Scan_fwd_kernel_traitsILi32ELi4ELi1ELb0ELb0ELb1ELb1EN3c108BFloat16EfEEv13SSMParamsBase --------------------------
	.section	.text._Z25selective_scan_fwd_kernelI32Selective_Scan_fwd_kernel_traitsILi32ELi4ELi1ELb0ELb0ELb1ELb1EN3c108BFloat16EfEEv13SSMParamsBase,"ax",@progbits
	.align	128
        .global         _Z25selective_scan_fwd_kernelI32Selective_Scan_fwd_kernel_traitsILi32ELi4ELi1ELb0ELb0ELb1ELb1EN3c108BFloat16EfEEv13SSMParamsBase
        .type           _Z25selective_scan_fwd_kernelI32Selective_Scan_fwd_kernel_traitsILi32ELi4ELi1ELb0ELb0ELb1ELb1EN3c108BFloat16EfEEv13SSMParamsBase,@function
        .size           _Z25selective_scan_fwd_kernelI32Selective_Scan_fwd_kernel_traitsILi32ELi4ELi1ELb0ELb0ELb1ELb1EN3c108BFloat16EfEEv13SSMParamsBase,(.L_x_5145 - _Z25selective_scan_fwd_kernelI32Selective_Scan_fwd_kernel_traitsILi32ELi4ELi1ELb0ELb0ELb1ELb1EN3c108BFloat16EfEEv13SSMParamsBase)
        .other          _Z25selective_scan_fwd_kernelI32Selective_Scan_fwd_kernel_traitsILi32ELi4ELi1ELb0ELb0ELb1ELb1EN3c108BFloat16EfEEv13SSMParamsBase,@"STO_CUDA_ENTRY STV_DEFAULT"
_Z25selective_scan_fwd_kernelI32Selective_Scan_fwd_kernel_traitsILi32ELi4ELi1ELb0ELb0ELb1ELb1EN3c108BFloat16EfEEv13SSMParamsBase:
.text._Z25selective_scan_fwd_kernelI32Selective_Scan_fwd_kernel_traitsILi32ELi4ELi1ELb0ELb0ELb1ELb1EN3c108BFloat16EfEEv13SSMParamsBase:
        /* <DEDUP_REMOVED lines=26> */
[----:B0-----:R-:W-:Y:S01]  /*01a0*/  VIADD R8, R10, 0xffffffe ;  /* 0x0ffffffe0a087836 */ /* 0x001fe20000000000 */
[----:B------:R-:W-:-:S03]  /*01b0*/  @P1 LEA.HI.X R7, R0, R7, RZ, 0x2, P3 ;  /* 0x0000000700071211 */ /* 0x000fc600018f14ff */
[----:B------:R0:W4:Y:S01]  /*01c0*/  F2I.FTZ.U32.TRUNC.NTZ R9, R8 ;  /* 0x0000000800097305 */ /* 0x000122000021f000 */
[----:B---3--:R-:W-:Y:S02]  /*01d0*/  UIMAD.WIDE.U32 UR4, UR20, UR8, URZ ;  /* 0x00000008140472a5 */ /* 0x008fe4000f8e00ff */
[----:B------:R-:W3:Y:S01]  /*01e0*/  LDC.64 R20, c[0x0][0x468] ;  /* 0x00011a00ff147b82 */ /* 0x000ee20000000a00 */
[----:B------:R-:W-:Y:S01]  /*01f0*/  IABS R4, R0 ;  /* 0x0000000000047213 */ /* 0x000fe20000000000 */
[----:B------:R-:W-:Y:S01]  /*0200*/  UIMAD.WIDE.U32 UR6, UR20, UR12, URZ ;  /* 0x0000000c140672a5 */ /* 0x000fe2000f8e00ff */
[----:B------:R2:W5:Y:S01]  /*0210*/  @P1 LDG.E R3, desc[UR18][R6.64] ;  /* 0x0000001206031981 */ /* 0x000562000c1e1900 */
[----:B0-----:R-:W-:-:S04]  /*0220*/  HFMA2 R8, -RZ, RZ, 0, 0 ;  /* 0x00000000ff087431 */ /* 0x001fc800000001ff */
[----:B------:R-:W0:Y:S01]  /*0230*/  LDC.64 R24, c[0x0][0x450] ;  /* 0x00011400ff187b82 */ /* 0x000e220000000a00 */
[----:B----4-:R-:W-:-:S04]  /*0240*/  IMAD.MOV R12, RZ, RZ, -R9 ;  /* 0x000000ffff0c7224 */ /* 0x010fc800078e0a09 */
        /* <DEDUP_REMOVED lines=8> */
[----:B------:R-:W-:Y:S02]  /*02d0*/  @!P2 IADD3 R9, PT, PT, R9, 0x1, RZ ;  /* 0x000000010909a810 */ /* 0x000fe40007ffe0ff */
[----:B------:R-:W-:Y:S01]  /*02e0*/  LOP3.LUT R4, R0, R13, RZ, 0x3c, !PT ;  /* 0x0000000d00047212 */ /* 0x000fe200078e3cff */
[----:B--2---:R-:W-:Y:S01]  /*02f0*/  IMAD.U32 R6, RZ, RZ, UR4 ;  /* 0x00000004ff067e24 */ /* 0x004fe2000f8e00ff */
[----:B------:R-:W-:Y:S01]  /*0300*/  UIMAD UR4, UR20, UR13, UR7 ;  /* 0x0000000d140472a4 */ /* 0x000fe2000f8e0207 */
[----:B------:R-:W-:Y:S02]  /*0310*/  ISETP.NE.AND P1, PT, R13, RZ, PT ;  /* 0x000000ff0d00720c */ /* 0x000fe40003f25270 */
[----:B------:R-:W-:-:S04]  /*0320*/  ISETP.GE.AND P3, PT, R4, RZ, PT ;  /* 0x000000ff0400720c */ /* 0x000fc80003f66270 */
[----:B------:R-:W-:Y:S01]  /*0330*/  @P0 VIADD R9, R9, 0x1 ;  /* 0x0000000109090836 */ /* 0x000fe20000000000 */
[----:B------:R-:W-:Y:S01]  /*0340*/  ISETP.GE.AND P0, PT, R22, 0x1, PT ;  /* 0x000000011600780c */ /* 0x000fe20003f06270 */
[----:B------:R-:W-:Y:S01]  /*0350*/  UIMAD UR8, UR20, UR9, UR5 ;  /* 0x00000009140872a4 */ /* 0x000fe2000f8e0205 */
[----:B------:R-:W-:Y:S02]  /*0360*/  IMAD.U32 R11, RZ, RZ, UR7 ;  /* 0x00000007ff0b7e24 */ /* 0x000fe4000f8e00ff */
[----:B------:R-:W-:Y:S02]  /*0370*/  IMAD.U32 R7, RZ, RZ, UR5 ;  /* 0x00000005ff077e24 */ /* 0x000fe4000f8e00ff */
[----:B------:R-:W-:Y:S01]  /*0380*/  IMAD.U32 R11, RZ, RZ, UR4 ;  /* 0x00000004ff0b7e24 */ /* 0x000fe2000f8e00ff */
[----:B------:R-:W-:Y:S01]  /*0390*/  UIMAD.WIDE.U32 UR4, UR20, UR16, URZ ;  /* 0x00000010140472a5 */ /* 0x000fe2000f8e00ff */
[----:B------:R-:W-:Y:S01]  /*03a0*/  IMAD.MOV.U32 R5, RZ, RZ, R9 ;  /* 0x000000ffff057224 */ /* 0x000fe200078e0009 */
[----:B------:R-:W-:-:S02]  /*03b0*/  MOV R10, UR6 ;  /* 0x00000006000a7c02 */ /* 0x000fc40008000f00 */
[----:B------:R-:W-:Y:S01]  /*03c0*/  MOV R7, UR8 ;  /* 0x0000000800077c02 */ /* 0x000fe20008000f00 */
[----:B------:R-:W-:Y:S01]  /*03d0*/  UIMAD UR6, UR20, UR17, UR5 ;  /* 0x00000011140672a4 */ /* 0x000fe2000f8e0205 */
[----:B------:R-:W-:Y:S02]  /*03e0*/  @!P3 IADD3 R5, PT, PT, -R5, RZ, RZ ;  /* 0x000000ff0505b210 */ /* 0x000fe40007ffe1ff */
[----:B------:R-:W-:Y:S01]  /*03f0*/  @!P1 LOP3.LUT R5, RZ, R13, RZ, 0x33, !PT ;  /* 0x0000000dff059212 */ /* 0x000fe200078e33ff */
[----:B01-3--:R-:W-:Y:S08]  /*0400*/  @!P0 EXIT ;  /* 0x000000000000894d */ /* 0x00bff00003800000 */
[----:B------:R-:W0:Y:S01]  /*0410*/  S2R R4, SR_TID.X ;  /* 0x0000000000047919 */ /* 0x000e220000002100 */
[----:B------:R-:W1:Y:S01]  /*0420*/  LDC.64 R8, c[0x0][0x440] ;  /* 0x00011000ff087b82 */ /* 0x000e620000000a00 */
[----:B------:R-:W2:Y:S01]  /*0430*/  LDCU.64 UR12, c[0x0][0x3a0] ;  /* 0x00007400ff0c77ac */ /* 0x000ea20008000a00 */
[----:B------:R-:W-:Y:S01]  /*0440*/  SHF.R.S32.HI R13, RZ, 0x1f, R5 ;  /* 0x0000001fff0d7819 */ /* 0x000fe20000011405 */
[C---:B------:R-:W-:Y:S01]  /*0450*/  IMAD.WIDE.U32 R10, R0.reuse, UR14, R10 ;  /* 0x0000000e000a7c25 */ /* 0x040fe2000f8e000a */
[----:B------:R-:W3:Y:S03]  /*0460*/  LDCU.64 UR8, c[0x0][0x3b8] ;  /* 0x00007700ff0877ac */ /* 0x000ee60008000a00 */
[----:B------:R-:W-:Y:S01]  /*0470*/  IMAD R14, R13, R26, RZ ;  /* 0x0000001a0d0e7224 */ /* 0x000fe200078e02ff */
[----:B------:R-:W4:Y:S01]  /*0480*/  LDC.64 R30, c[0x0][0x448] ;  /* 0x00011200ff1e7b82 */ /* 0x000f220000000a00 */
[----:B------:R-:W-:Y:S01]  /*0490*/  UMOV UR5, UR6 ;  /* 0x0000000600057c82 */ /* 0x000fe20008000000 */
[----:B------:R-:W-:Y:S01]  /*04a0*/  IMAD R18, R0, UR15, R11 ;  /* 0x0000000f00127c24 */ /* 0x000fe2000f8e020b */
[C---:B------:R-:W-:Y:S01]  /*04b0*/  LEA R23, P1, R10.reuse, R20, 0x1 ;  /* 0x000000140a177211 */ /* 0x040fe200078208ff */
[C---:B------:R-:W-:Y:S01]  /*04c0*/  IMAD.WIDE.U32 R12, R5.reuse, R26, UR4 ;  /* 0x00000004050c7e25 */ /* 0x040fe2000f8e001a */
[----:B------:R-:W0:Y:S02]  /*04d0*/  LDCU UR4, c[0x0][0x38c] ;  /* 0x00007180ff0477ac */ /* 0x000e240008000800 */
[----:B------:R-:W-:Y:S01]  /*04e0*/  LEA.HI.X R18, R10, R21, R18, 0x1, P1 ;  /* 0x000000150a127211 */ /* 0x000fe200008f0c12 */
[----:B------:R-:W-:Y:S01]  /*04f0*/  IMAD R27, R5, R27, R14 ;  /* 0x0000001b051b7224 */ /* 0x000fe200078e020e */
[----:B------:R-:W-:Y:S01]  /*0500*/  LEA R26, P2, R12, R24, 0x1 ;  /* 0x000000180c1a7211 */ /* 0x000fe200078408ff */
[----:B------:R-:W-:Y:S01]  /*0510*/  IMAD.WIDE.U32 R6, R0, UR10, R6 ;  /* 0x0000000a00067c25 */ /* 0x000fe2000f8e0006 */
[----:B------:R-:W0:Y:S03]  /*0520*/  LDCU.U8 UR7, c[0x0][0x39e] ;  /* 0x000073c0ff0777ac */ /* 0x000e260008000000 */
[----:B------:R-:W-:Y:S01]  /*0530*/  IMAD.IADD R27, R13, 0x1, R27 ;  /* 0x000000010d1b7824 */ /* 0x000fe200078e021b */
[----:B------:R-:W-:Y:S01]  /*0540*/  LEA R16, P0, R6, R16, 0x1 ;  /* 0x0000001006107211 */ /* 0x000fe200078008ff */
[----:B------:R-:W-:-:S02]  /*0550*/  IMAD R19, R0, UR11, R7 ;  /* 0x0000000b00137c24 */ /* 0x000fc4000f8e0207 */
[----:B--2---:R-:W-:Y:S01]  /*0560*/  IMAD.WIDE.U32 R10, R0, UR12, RZ ;  /* 0x0000000c000a7c25 */ /* 0x004fe2000f8e00ff */
[----:B------:R-:W-:Y:S02]  /*0570*/  LEA.HI.X R27, R12, R25, R27, 0x1, P2 ;  /* 0x000000190c1b7211 */ /* 0x000fe400010f0c1b */
[----:B------:R-:W-:Y:S01]  /*0580*/  LEA.HI.X R19, R6, R17, R19, 0x1, P0 ;  /* 0x0000001106137211 */ /* 0x000fe200000f0c13 */
[----:B------:R-:W-:Y:S01]  /*0590*/  IMAD R7, R29, UR20, R0 ;  /* 0x000000141d077c24 */ /* 0x000fe2000f8e0200 */
[----:B-1----:R-:W-:Y:S01]  /*05a0*/  LEA R6, P1, R10, R8, 0x2 ;  /* 0x000000080a067211 */ /* 0x002fe200078210ff */
[C---:B------:R-:W-:Y:S01]  /*05b0*/  IMAD R12, R0.reuse, UR13, R11 ;  /* 0x0000000d000c7c24 */ /* 0x040fe2000f8e020b */
[----:B------:R-:W-:Y:S01]  /*05c0*/  MOV R25, RZ ;  /* 0x000000ff00197202 */ /* 0x000fe20000000f00 */
[----:B---3--:R-:W-:-:S03]  /*05d0*/  IMAD.WIDE.U32 R14, R0, UR8, RZ ;  /* 0x00000008000e7c25 */ /* 0x008fc6000f8e00ff */
[----:B------:R-:W-:Y:S01]  /*05e0*/  LEA.HI.X R9, R10, R9, R12, 0x2, P1 ;  /* 0x000000090a097211 */ /* 0x000fe200008f140c */
[----:B------:R-:W-:Y:S01]  /*05f0*/  IMAD R11, R7, R22, RZ ;  /* 0x00000016070b7224 */ /* 0x000fe200078e02ff */
[----:B----4-:R-:W-:Y:S01]  /*0600*/  LEA R5, P0, R14, R30, 0x2 ;  /* 0x0000001e0e057211 */ /* 0x010fe200078010ff */
[----:B0-----:R-:W-:Y:S01]  /*0610*/  IMAD.SHL.U32 R8, R4, 0x4, RZ ;  /* 0x0000000404087824 */ /* 0x001fe200078e00ff */
[----:B------:R-:W-:Y:S01]  /*0620*/  MOV R12, R27 ;  /* 0x0000001b000c7202 */ /* 0x000fe20000000f00 */
[----:B------:R-:W-:Y:S02]  /*0630*/  IMAD R13, R0, UR9, R15 ;  /* 0x00000009000d7c24 */ /* 0x000fe4000f8e020f */
[----:B------:R-:W-:Y:S01]  /*0640*/  IMAD R10, R11, UR4, RZ ;  /* 0x000000040b0a7c24 */ /* 0x000fe2000f8e02ff */
[C---:B------:R-:W-:Y:S01]  /*0650*/  LOP3.LUT R11, R8.reuse, 0xf80, RZ, 0xc0, !PT ;  /* 0x00000f80080b7812 */ /* 0x040fe200078ec0ff */
[----:B------:R-:W-:Y:S01]  /*0660*/  VIADD R15, R8, 0x1 ;  /* 0x00000001080f7836 */ /* 0x000fe20000000000 */
[----:B------:R-:W-:Y:S01]  /*0670*/  LEA.HI.X R7, R14, R31, R13, 0x2, P0 ;  /* 0x0000001f0e077211 */ /* 0x000fe200000f140d */
[----:B------:R-:W-:Y:S01]  /*0680*/  IMAD.MOV.U32 R13, RZ, RZ, R16 ;  /* 0x000000ffff0d7224 */ /* 0x000fe200078e0010 */
[----:B------:R-:W-:Y:S01]  /*0690*/  LOP3.LUT R14, R11, 0x1f, R4, 0xf8, !PT ;  /* 0x0000001f0b0e7812 */ /* 0x000fe200078ef804 */
[C---:B------:R-:W-:Y:S01]  /*06a0*/  VIADD R17, R8.reuse, 0x3 ;  /* 0x0000000308117836 */ /* 0x040fe20000000000 */
[----:B------:R-:W-:Y:S01]  /*06b0*/  IADD3 R16, PT, PT, R8, 0x2, RZ ;  /* 0x0000000208107810 */ /* 0x000fe20007ffe0ff */
[----:B------:R-:W-:Y:S01]  /*06c0*/  IMAD.MOV.U32 R11, RZ, RZ, R26 ;  /* 0x000000ffff0b7224 */ /* 0x000fe200078e001a */
[C---:B------:R-:W-:Y:S01]  /*06d0*/  LOP3.LUT R20, R14.reuse, 0x20, RZ, 0xfc, !PT ;  /* 0x000000200e147812 */ /* 0x040fe200078efcff */
[C---:B------:R-:W-:Y:S01]  /*06e0*/  IMAD.WIDE.U32 R40, R14.reuse, 0x2, RZ ;  /* 0x000000020e287825 */ /* 0x040fe200078e00ff */
[----:B------:R-:W-:-:S02]  /*06f0*/  LOP3.LUT R21, R14, 0x40, RZ, 0xfc, !PT ;  /* 0x000000400e157812 */ /* 0x000fc400078efcff */
[----:B------:R-:W-:Y:S02]  /*0700*/  LOP3.LUT R22, R14, 0x60, RZ, 0xfc, !PT ;  /* 0x000000600e167812 */ /* 0x000fe400078efcff */
[----:B------:R-:W-:-:S07]  /*0710*/  LOP3.LUT R24, R40, 0x80, RZ, 0xfc, !PT ;  /* 0x0000008028187812 */ /* 0x000fce00078efcff */
.L_x_4812:
[----:B0-----:R-:W0:Y:S01]  /*0720*/  LDCU UR4, c[0x0][0x388] ;  /* 0x00007100ff0477ac */ /* 0x001e220008000800 */
[----:B------:R-:W-:Y:S01]  /*0730*/  IMAD.SHL.U32 R52, R25, 0x80, RZ ;  /* 0x0000008019347824 */ /* 0x000fe200078e00ff */
[----:B------:R-:W-:Y:S01]  /*0740*/  PRMT R35, RZ, 0x7610, R35 ;  /* 0x00007610ff237816 */ /* 0x000fe20000000023 */
[----:B------:R-:W-:Y:S01]  /*0750*/  IMAD.SHL.U32 R32, R14, 0x2, RZ ;  /* 0x000000020e207824 */ /* 0x000fe200078e00ff */
[----:B------:R-:W-:Y:S02]  /*0760*/  PRMT R37, RZ, 0x7610, R37 ;  /* 0x00007610ff257816 */ /* 0x000fe40000000025 */
[----:B------:R-:W-:Y:S02]  /*0770*/  PRMT R39, RZ, 0x7610, R39 ;  /* 0x00007610ff277816 */ /* 0x000fe40000000027 */
[----:B------:R-:W-:Y:S02]  /*0780*/  IADD3 R30, P4, PT, R32, R13, RZ ;  /* 0x0000000d201e7210 */ /* 0x000fe40007f9e0ff */
        /* <DEDUP_REMOVED lines=45> */
[C---:B------:R-:W-:Y:S01]  /*0a60*/  PRMT R34, R37.reuse, 0x7632, R34 ;  /* 0x0000763225227816 */ /* 0x040fe20000000022 */
        /* <DEDUP_REMOVED lines=46> */
.L_x_4801:
[----:B------:R-:W-:Y:S05]  /*0d50*/  BSYNC.RECONVERGENT B0 ;  /* 0x0000000000007941 */ /* 0x000fea0003800200 */
.L_x_4800:
        /* <DEDUP_REMOVED lines=32> */
.L_x_4803:
[----:B------:R-:W-:Y:S05]  /*0f60*/  BSYNC.RECONVERGENT B0 ;  /* 0x0000000000007941 */ /* 0x000fea0003800200 */
.L_x_4802:
        /* <DEDUP_REMOVED lines=32> */
.L_x_4805:
[----:B------:R-:W-:Y:S05]  /*1170*/  BSYNC.RECONVERGENT B0 ;  /* 0x0000000000007941 */ /* 0x000fea0003800200 */
.L_x_4804:
        /* <DEDUP_REMOVED lines=32> */
.L_x_4807:
[----:B------:R-:W-:Y:S05]  /*1380*/  BSYNC.RECONVERGENT B0 ;  /* 0x0000000000007941 */ /* 0x000fea0003800200 */
.L_x_4806:
[----:B------:R-:W-:Y:S01]  /*1390*/  BAR.SYNC.DEFER_BLOCKING 0x0 ;  /* 0x0000000000007b1d */ /* 0x000fe20000010000 */
[----:B------:R-:W-:Y:S01]  /*13a0*/  ISETP.GE.AND P0, PT, R32, 0x1, PT ;  /* 0x000000012000780c */ /* 0x000fe20003f06270 */
[C---:B------:R-:W-:Y:S01]  /*13b0*/  IMAD.U32 R33, R30.reuse, 0x10000, RZ ;  /* 0x000100001e217824 */ /* 0x040fe200078e00ff */
[----:B------:R-:W-:Y:S02]  /*13c0*/  PRMT R26, R30, 0x7632, R26 ;  /* 0x000076321e1a7816 */ /* 0x000fe4000000001a */
[----:B------:R-:W-:Y:S01]  /*13d0*/  PRMT R30, R31, 0x7632, R30 ;  /* 0x000076321f1e7816 */ /* 0x000fe2000000001e */
[-C--:B------:R-:W-:Y:S01]  /*13e0*/  FMUL.FTZ R53, R33, R2.reuse ;  /* 0x0000000221357220 */ /* 0x080fe20000410000 */
[----:B------:R-:W-:Y:S01]  /*13f0*/  SHF.L.U32 R34, R31, 0x10, RZ ;  /* 0x000000101f227819 */ /* 0x000fe200000006ff */
[----:B------:R-:W-:Y:S01]  /*1400*/  IMAD.U32 R31, R26, 0x10000, RZ ;  /* 0x000100001a1f7824 */ /* 0x000fe200078e00ff */
[----:B------:R-:W-:Y:S02]  /*1410*/  SHF.L.U32 R35, R30, 0x10, RZ ;  /* 0x000000101e237819 */ /* 0x000fe400000006ff */
[----:B------:R-:W-:Y:S01]  /*1420*/  PRMT R55, RZ, 0x7610, R55 ;  /* 0x00007610ff377816 */ /* 0x000fe20000000037 */
        /* <DEDUP_REMOVED lines=11> */
[----:B------:R-:W-:Y:S01]  /*14e0*/  ISETP.NE.AND P0, PT, R25, RZ, PT ;  /* 0x000000ff1900720c */ /* 0x000fe20003f05270 */
[----:B------:R-:W-:Y:S01]  /*14f0*/  IMAD.MOV.U32 R63, RZ, RZ, R6 ;  /* 0x000000ffff3f7224 */ /* 0x000fe200078e0006 */
[-C--:B------:R-:W-:Y:S01]  /*1500*/  ISETP.GE.U32.AND P5, PT, R8, R27.reuse, PT ;  /* 0x0000001b0800720c */ /* 0x080fe20003fa6070 */
[----:B------:R-:W1:Y:S01]  /*1510*/  LDC.64 R36, c[0x0][0x3c0] ;  /* 0x0000f000ff247b82 */ /* 0x000e620000000a00 */
[-C--:B------:R-:W-:Y:S01]  /*1520*/  ISETP.GE.U32.AND P4, PT, R15, R27.reuse, PT ;  /* 0x0000001b0f00720c */ /* 0x080fe20003f86070 */
[----:B------:R-:W-:Y:S01]  /*1530*/  IMAD.MOV.U32 R61, RZ, RZ, R5 ;  /* 0x000000ffff3d7224 */ /* 0x000fe200078e0005 */
[-C--:B------:R-:W-:Y:S01]  /*1540*/  ISETP.GE.U32.AND P3, PT, R16, R27.reuse, PT ;  /* 0x0000001b1000720c */ /* 0x080fe20003f66070 */
[----:B------:R-:W-:Y:S01]  /*1550*/  IMAD.MOV R59, RZ, RZ, -R59 ;  /* 0x000000ffff3b7224 */ /* 0x000fe200078e0a3b */
[-C--:B------:R-:W-:Y:S01]  /*1560*/  ISETP.GE.U32.AND P2, PT, R17, R27.reuse, PT ;  /* 0x0000001b1100720c */ /* 0x080fe20003f46070 */
[----:B------:R-:W-:Y:S01]  /*1570*/  UIADD3 UR5, UPT, UPT, UR4, 0x130, URZ ;  /* 0x0000013004057890 */ /* 0x000fe2000fffe0ff */
[----:B------:R-:W-:Y:S01]  /*1580*/  IADD3 R46, P6, PT, R11, R24, RZ ;  /* 0x000000180b2e7210 */ /* 0x000fe20007fde0ff */
[----:B------:R-:W2:Y:S01]  /*1590*/  LDC.64 R34, c[0x0][0x3a8] ;  /* 0x0000ea00ff227b82 */ /* 0x000ea20000000a00 */
[----:B------:R-:W-:-:S02]  /*15a0*/  ISETP.GE.AND P1, PT, R14, R27, PT ;  /* 0x0000001b0e00720c */ /* 0x000fc40003f26270 */
[----:B------:R-:W-:Y:S02]  /*15b0*/  MOV R62, R9 ;  /* 0x00000009003e7202 */ /* 0x000fe40000000f00 */
[----:B------:R-:W-:Y:S02]  /*15c0*/  MOV R60, R7 ;  /* 0x00000007003c7202 */ /* 0x000fe40000000f00 */
[----:B------:R-:W-:Y:S01]  /*15d0*/  ISETP.EQ.AND P0, PT, R4, RZ, P0 ;  /* 0x000000ff0400720c */ /* 0x000fe20000702270 */
[----:B------:R-:W3:Y:S01]  /*15e0*/  LDC.64 R32, c[0x0][0x480] ;  /* 0x00012000ff207b82 */ /* 0x000ee20000000a00 */
[----:B------:R-:W-:Y:S02]  /*15f0*/  FSEL R58, R58, RZ, !P5 ;  /* 0x000000ff3a3a7208 */ /* 0x000fe40006800000 */
[----:B------:R-:W-:Y:S02]  /*1600*/  FSEL R57, R57, RZ, !P4 ;  /* 0x000000ff39397208 */ /* 0x000fe40006000000 */
[----:B------:R-:W-:-:S02]  /*1610*/  FSEL R56, R56, RZ, !P3 ;  /* 0x000000ff38387208 */ /* 0x000fc40005800000 */
[----:B------:R-:W-:Y:S02]  /*1620*/  FSEL R54, R54, RZ, !P2 ;  /* 0x000000ff36367208 */ /* 0x000fe40005000000 */
[----:B------:R-:W-:Y:S02]  /*1630*/  IADD3.X R47, PT, PT, R41, R12, RZ, P6, !PT ;  /* 0x0000000c292f7210 */ /* 0x000fe400037fe4ff */
[----:B0-----:R-:W-:Y:S02]  /*1640*/  SHF.L.U64.HI R39, R38, 0x1, R39 ;  /* 0x0000000126277819 */ /* 0x001fe40000010227 */
[----:B-1----:R-:W-:Y:S02]  /*1650*/  SHF.L.U64.HI R37, R36, 0x2, R37 ;  /* 0x0000000224257819 */ /* 0x002fe40000010225 */
[----:B--2---:R-:W-:-:S07]  /*1660*/  SHF.L.U64.HI R35, R34, 0x2, R35 ;  /* 0x0000000222237819 */ /* 0x004fce0000010223 */
.L_x_4811:
[----:B------:R-:W-:Y:S01]  /*1670*/  ISETP.GE.AND P6, PT, R20, R27, PT ;  /* 0x0000001b1400720c */ /* 0x000fe20003fc6270 */
[----:B0-----:R-:W-:Y:S01]  /*1680*/  IMAD.MOV.U32 R42, RZ, RZ, R46 ;  /* 0x000000ffff2a7224 */ /* 0x001fe200078e002e */
[----:B------:R-:W-:-:S05]  /*1690*/  MOV R43, R47 ;  /* 0x0000002f002b7202 */ /* 0x000fca0000000f00 */
[----:B------:R-:W2:Y:S06]  /*16a0*/  @!P1 LDG.E.U16 R31, desc[UR18][R42.64+-0x80] ;  /* 0xffff80122a1f9981 */ /* 0x000eac000c1e1500 */
[----:B------:R-:W4:Y:S01]  /*16b0*/  @!P6 LDG.E.U16 R30, desc[UR18][R42.64+-0x40] ;  /* 0xffffc0122a1ee981 */ /* 0x000f22000c1e1500 */
[----:B------:R-:W-:Y:S01]  /*16c0*/  IMAD.MOV.U32 R45, RZ, RZ, RZ ;  /* 0x000000ffff2d7224 */ /* 0x000fe200078e00ff */
[----:B--2---:R-:W-:-:S04]  /*16d0*/  @!P1 PRMT R45, R31, 0x5410, RZ ;  /* 0x000054101f2d9816 */ /* 0x004fc800000000ff */
[----:B----4-:R-:W-:Y:S02]  /*16e0*/  @!P6 PRMT R45, R45, 0x5410, R30 ;  /* 0x000054102d2de816 */ /* 0x010fe4000000001e */
[----:B------:R-:W-:-:S13]  /*16f0*/  ISETP.GE.AND P6, PT, R21, R27, PT ;  /* 0x0000001b1500720c */ /* 0x000fda0003fc6270 */
[----:B------:R-:W2:Y:S01]  /*1700*/  @!P6 LDG.E.U16 R30, desc[UR18][R42.64] ;  /* 0x000000122a1ee981 */ /* 0x000ea2000c1e1500 */
[----:B------:R-:W-:Y:S01]  /*1710*/  HFMA2 R47, -RZ, RZ, 0, 0 ;  /* 0x00000000ff2f7431 */ /* 0x000fe200000001ff */
[----:B------:R-:W-:Y:S02]  /*1720*/  MOV R31, R62 ;  /* 0x0000003e001f7202 */ /* 0x000fe40000000f00 */
[----:B--2---:R-:W-:Y:S01]  /*1730*/  @!P6 PRMT R47, R30, 0x5410, RZ ;  /* 0x000054101e2fe816 */ /* 0x004fe200000000ff */
[----:B------:R-:W-:Y:S01]  /*1740*/  IMAD.MOV.U32 R30, RZ, RZ, R63 ;  /* 0x000000ffff1e7224 */ /* 0x000fe200078e003f */
[----:B------:R-:W-:-:S04]  /*1750*/  ISETP.GE.AND P6, PT, R22, R27, PT ;  /* 0x0000001b1600720c */ /* 0x000fc80003fc6270 */
[----:B------:R0:W2:Y:S09]  /*1760*/  LDG.E R49, desc[UR18][R30.64] ;  /* 0x000000121e317981 */ /* 0x0000b2000c1e1900 */
[----:B------:R-:W4:Y:S01]  /*1770*/  @!P6 LDG.E.U16 R44, desc[UR18][R42.64+0x40] ;  /* 0x000040122a2ce981 */ /* 0x000f22000c1e1500 */
[----:B0-----:R-:W-:Y:S01]  /*1780*/  PRMT R31, R45, 0x7632, R31 ;  /* 0x000076322d1f7816 */ /* 0x001fe2000000001f */
[----:B------:R-:W-:-:S02]  /*1790*/  IMAD.MOV.U32 R30, RZ, RZ, R61 ;  /* 0x000000ffff1e7224 */ /* 0x000fc400078e003d */
[----:B------:R-:W-:Y:S04]  /*17a0*/  STS.U16 [R28], R45 ;  /* 0x0000002d1c007388 */ /* 0x000fe80000000400 */
[----:B------:R0:W-:Y:S02]  /*17b0*/  STS.U16 [R28+0x40], R31 ;  /* 0x0000401f1c007388 */ /* 0x0001e40000000400 */
[----:B0-----:R-:W-:Y:S01]  /*17c0*/  MOV R31, R60 ;  /* 0x0000003c001f7202 */ /* 0x001fe20000000f00 */
[----:B------:R-:W0:Y:S01]  /*17d0*/  S2UR UR6, SR_CgaCtaId ;  /* 0x00000000000679c3 */ /* 0x000e220000008800 */
[----:B------:R-:W-:Y:S02]  /*17e0*/  UMOV UR4, 0x400 ;  /* 0x0000040000047882 */ /* 0x000fe40000000000 */
[----:B0-----:R-:W-:Y:S01]  /*17f0*/  ULEA UR4, UR6, UR4, 0x18 ;  /* 0x0000000406047291 */ /* 0x001fe2000f8ec0ff */
[----:B--2---:R-:W-:-:S04]  /*1800*/  FMUL.FTZ R49, R49, 1.4426950216293334961 ;  /* 0x3fb8aa3b31317820 */ /* 0x004fc80000410000 */
[C---:B------:R-:W-:Y:S01]  /*1810*/  FMUL.FTZ R46, R49.reuse, R68 ;  /* 0x00000044312e7220 */ /* 0x040fe20000410000 */
[----:B------:R-:W-:Y:S01]  /*1820*/  FMUL.FTZ R48, R49, R67 ;  /* 0x0000004331307220 */ /* 0x000fe20000410000 */
[----:B----4-:R-:W-:Y:S01]  /*1830*/  @!P6 PRMT R47, R47, 0x5410, R44 ;  /* 0x000054102f2fe816 */ /* 0x010fe2000000002c */
[C---:B------:R-:W-:Y:S01]  /*1840*/  FMUL.FTZ R44, R49.reuse, R66 ;  /* 0x00000042312c7220 */ /* 0x040fe20000410000 */
[----:B------:R-:W-:Y:S02]  /*1850*/  FMUL.FTZ R49, R49, R64 ;  /* 0x0000004031317220 */ /* 0x000fe40000410000 */
[----:B------:R-:W-:Y:S01]  /*1860*/  MUFU.EX2 R46, R46 ;  /* 0x0000002e002e7308 */ /* 0x000fe20000000800 */
[----:B------:R-:W-:Y:S01]  /*1870*/  PRMT R70, R47, 0x7632, R70 ;  /* 0x000076322f467816 */ /* 0x000fe20000000046 */
[----:B------:R-:W-:Y:S02]  /*1880*/  STS.U16 [R28+0x80], R47 ;  /* 0x0000802f1c007388 */ /* 0x000fe40000000400 */
[----:B------:R-:W0:Y:S02]  /*1890*/  MUFU.EX2 R44, R44 ;  /* 0x0000002c002c7308 */ /* 0x000e240000000800 */
[----:B------:R-:W-:Y:S01]  /*18a0*/  STS.U16 [R28+0xc0], R70 ;  /* 0x0000c0461c007388 */ /* 0x000fe20000000400 */
[----:B------:R-:W-:Y:S01]  /*18b0*/  NOP ;  /* 0x0000000000007918 */ /* 0x000fe20000000000 */
[----:B------:R-:W1:Y:S04]  /*18c0*/  MUFU.EX2 R48, R48 ;  /* 0x0000003000307308 */ /* 0x000e680000000800 */
[----:B------:R-:W2:Y:S01]  /*18d0*/  MUFU.EX2 R49, R49 ;  /* 0x0000003100317308 */ /* 0x000ea20000000800 */
[----:B0-----:R-:W-:Y:S01]  /*18e0*/  FSEL R74, R44, 1, !P4 ;  /* 0x3f8000002c4a7808 */ /* 0x001fe20006000000 */
[----:B------:R0:W4:Y:S01]  /*18f0*/  LDG.E R72, desc[UR18][R30.64] ;  /* 0x000000121e487981 */ /* 0x000122000c1e1900 */
[----:B------:R-:W-:Y:S01]  /*1900*/  FSEL R75, R46, 1, !P5 ;  /* 0x3f8000002e4b7808 */ /* 0x000fe20006800000 */
[----:B------:R-:W-:Y:S01]  /*1910*/  BSSY.RECONVERGENT B0, `(.L_x_4809) ;  /* 0x0000059000007945 */ /* 0x000fe20003800200 */
[----:B------:R-:W-:Y:S01]  /*1920*/  ISETP.GE.AND P6, PT, R69, 0x1, PT ;  /* 0x000000014500780c */ /* 0x000fe20003fc6270 */
[-C--:B------:R-:W-:Y:S01]  /*1930*/  FFMA.FTZ R45, R58, R74.reuse, R57 ;  /* 0x0000004a3a2d7223 */ /* 0x080fe20000010039 */
[----:B------:R-:W-:Y:S01]  /*1940*/  IADD3 R59, PT, PT, R59, 0x1, RZ ;  /* 0x000000013b3b7810 */ /* 0x000fe20007ffe0ff */
[----:B------:R-:W-:Y:S01]  /*1950*/  FMUL.FTZ R44, R75, R74 ;  /* 0x0000004a4b2c7220 */ /* 0x000fe20000410000 */
[----:B-1----:R-:W-:-:S02]  /*1960*/  FSEL R73, R48, 1, !P3 ;  /* 0x3f80000030497808 */ /* 0x002fc40005800000 */
[----:B--2---:R-:W-:-:S03]  /*1970*/  FSEL R71, R49, 1, !P2 ;  /* 0x3f80000031477808 */ /* 0x004fc60005000000 */
[C---:B------:R-:W-:Y:S01]  /*1980*/  FFMA.FTZ R45, R73.reuse, R45, R56 ;  /* 0x0000002d492d7223 */ /* 0x040fe20000010038 */
[----:B------:R-:W-:-:S03]  /*1990*/  FMUL.FTZ R44, R73, R44 ;  /* 0x0000002c492c7220 */ /* 0x000fc60000410000 */
[C---:B------:R-:W-:Y:S01]  /*19a0*/  FFMA.FTZ R46, R71.reuse, R45, R54 ;  /* 0x0000002d472e7223 */ /* 0x040fe20000010036 */
[----:B------:R-:W-:-:S04]  /*19b0*/  FMUL.FTZ R45, R71, R44 ;  /* 0x0000002c472d7220 */ /* 0x000fc80000410000 */
[----:B0-----:R-:W0:Y:S04]  /*19c0*/  SHFL.UP PT, R31, R46, 0x1, RZ ;  /* 0x042000002e1f7989 */ /* 0x001e2800000e00ff */
[----:B------:R-:W1:Y:S01]  /*19d0*/  SHFL.UP PT, R30, R45, 0x1, RZ ;  /* 0x042000002d1e7989 */ /* 0x000e6200000e00ff */
[C---:B0-----:R-:W-:Y:S01]  /*19e0*/  FFMA.FTZ R31, R45.reuse, R31, R46 ;  /* 0x0000001f2d1f7223 */ /* 0x041fe2000001002e */
[----:B-1----:R-:W-:-:S04]  /*19f0*/  @P6 FMUL.FTZ R45, R45, R30 ;  /* 0x0000001e2d2d6220 */ /* 0x002fc80000410000 */
[----:B------:R-:W-:Y:S02]  /*1a00*/  FSEL R30, R46, R31, !P6 ;  /* 0x0000001f2e1e7208 */ /* 0x000fe40007000000 */
[----:B------:R-:W-:Y:S01]  /*1a10*/  ISETP.GE.AND P6, PT, R69, 0x2, PT ;  /* 0x000000024500780c */ /* 0x000fe20003fc6270 */
[----:B------:R-:W-:Y:S04]  /*1a20*/  SHFL.UP PT, R44, R45, 0x2, RZ ;  /* 0x044000002d2c7989 */ /* 0x000fe800000e00ff */
[----:B------:R-:W0:Y:S02]  /*1a30*/  SHFL.UP PT, R31, R30, 0x2, RZ ;  /* 0x044000001e1f7989 */ /* 0x000e2400000e00ff */
[----:B0-----:R-:W-:-:S06]  /*1a40*/  FFMA.FTZ R31, R45, R31, R30 ;  /* 0x0000001f2d1f7223 */ /* 0x001fcc000001001e */
[----:B------:R-:W-:Y:S01]  /*1a50*/  @P6 FMUL.FTZ R45, R45, R44 ;  /* 0x0000002c2d2d6220 */ /* 0x000fe20000410000 */
[----:B------:R-:W-:-:S04]  /*1a60*/  FSEL R44, R30, R31, !P6 ;  /* 0x0000001f1e2c7208 */ /* 0x000fc80007000000 */
[----:B------:R-:W-:Y:S01]  /*1a70*/  SHFL.UP PT, R46, R45, 0x4, RZ ;  /* 0x048000002d2e7989 */ /* 0x000fe200000e00ff */
[----:B------:R-:W-:-:S03]  /*1a80*/  ISETP.GE.AND P6, PT, R69, 0x4, PT ;  /* 0x000000044500780c */ /* 0x000fc60003fc6270 */
[----:B------:R-:W0:Y:S02]  /*1a90*/  SHFL.UP PT, R31, R44, 0x4, RZ ;  /* 0x048000002c1f7989 */ /* 0x000e2400000e00ff */
[----:B0-----:R-:W-:-:S08]  /*1aa0*/  FFMA.FTZ R31, R45, R31, R44 ;  /* 0x0000001f2d1f7223 */ /* 0x001fd0000001002c */
[----:B------:R-:W-:Y:S01]  /*1ab0*/  @P6 FMUL.FTZ R45, R45, R46 ;  /* 0x0000002e2d2d6220 */ /* 0x000fe20000410000 */
[----:B------:R-:W-:-:S04]  /*1ac0*/  FSEL R46, R44, R31, !P6 ;  /* 0x0000001f2c2e7208 */ /* 0x000fc80007000000 */
[----:B------:R-:W-:Y:S01]  /*1ad0*/  SHFL.UP PT, R30, R45, 0x8, RZ ;  /* 0x050000002d1e7989 */ /* 0x000fe200000e00ff */
[----:B------:R-:W-:-:S03]  /*1ae0*/  ISETP.GE.AND P6, PT, R69, 0x8, PT ;  /* 0x000000084500780c */ /* 0x000fc60003fc6270 */
[----:B------:R-:W0:Y:S02]  /*1af0*/  SHFL.UP PT, R31, R46, 0x8, RZ ;  /* 0x050000002e1f7989 */ /* 0x000e2400000e00ff */
[----:B0-----:R-:W-:-:S08]  /*1b00*/  FFMA.FTZ R31, R45, R31, R46 ;  /* 0x0000001f2d1f7223 */ /* 0x001fd0000001002e */
[----:B------:R-:W-:Y:S01]  /*1b10*/  @P6 FMUL.FTZ R45, R45, R30 ;  /* 0x0000001e2d2d6220 */ /* 0x000fe20000410000 */
[----:B------:R-:W-:Y:S01]  /*1b20*/  IMAD.MOV.U32 R30, RZ, RZ, 0x3f800000 ;  /* 0x3f800000ff1e7424 */ /* 0x000fe200078e00ff */
[----:B------:R-:W-:-:S03]  /*1b30*/  FSEL R44, R46, R31, !P6 ;  /* 0x0000001f2e2c7208 */ /* 0x000fc60007000000 */
[----:B------:R-:W0:Y:S01]  /*1b40*/  SHFL.UP PT, R48, R45, 0x10, RZ ;  /* 0x060000002d307989 */ /* 0x000e2200000e00ff */
[----:B------:R-:W-:Y:S01]  /*1b50*/  HFMA2 R31, -RZ, RZ, 0, 0 ;  /* 0x00000000ff1f7431 */ /* 0x000fe200000001ff */
[----:B------:R-:W-:Y:S02]  /*1b60*/  ISETP.GE.AND P6, PT, R69, 0x10, PT ;  /* 0x000000104500780c */ /* 0x000fe40003fc6270 */
[----:B------:R-:W1:Y:S04]  /*1b70*/  SHFL.UP PT, R47, R44, 0x10, RZ ;  /* 0x060000002c2f7989 */ /* 0x000e6800000e00ff */
[----:B------:R-:W-:Y:S01]  /*1b80*/  @P0 LDS.64 R30, [UR5] ;  /* 0x00000005ff1e0984 */ /* 0x000fe20008000a00 */
[C---:B0-----:R-:W-:Y:S01]  /*1b90*/  FMUL.FTZ R46, R45.reuse, R48 ;  /* 0x000000302d2e7220 */ /* 0x041fe20000410000 */
[----:B-1----:R-:W-:-:S04]  /*1ba0*/  FFMA.FTZ R47, R45, R47, R44 ;  /* 0x0000002f2d2f7223 */ /* 0x002fc8000001002c */
[----:B------:R-:W-:Y:S02]  /*1bb0*/  FSEL R48, R45, R46, !P6 ;  /* 0x0000002e2d307208 */ /* 0x000fe40007000000 */
[----:B------:R-:W-:-:S03]  /*1bc0*/  FSEL R76, R44, R47, !P6 ;  /* 0x0000002f2c4c7208 */ /* 0x000fc60007000000 */
[----:B------:R-:W0:Y:S01]  /*1bd0*/  SHFL.UP PT, R77, R48, 0x1, RZ ;  /* 0x04200000304d7989 */ /* 0x000e2200000e00ff */
[----:B------:R-:W-:-:S03]  /*1be0*/  ISETP.NE.AND P6, PT, R69, 0x1f, PT ;  /* 0x0000001f4500780c */ /* 0x000fc60003fc5270 */
[----:B------:R-:W-:Y:S04]  /*1bf0*/  LDS.64 R44, [R29] ;  /* 0x000000001d2c7984 */ /* 0x000fe80000000a00 */
[----:B------:R-:W1:Y:S06]  /*1c00*/  SHFL.UP PT, R70, R76, 0x1, RZ ;  /* 0x042000004c467989 */ /* 0x000e6c00000e00ff */
[----:B------:R-:W-:Y:S01]  /*1c10*/  @!P6 STS.64 [UR4+0x110], R46 ;  /* 0x0001102eff00e988 */ /* 0x000fe20008000a04 */
[----:B------:R-:W-:Y:S01]  /*1c20*/  BAR.SYNC.DEFER_BLOCKING 0x0 ;  /* 0x0000000000007b1d */ /* 0x000fe20000010000 */
[----:B------:R-:W-:-:S13]  /*1c30*/  ISETP.NE.AND P6, PT, R69, RZ, PT ;  /* 0x000000ff4500720c */ /* 0x000fda0003fc5270 */
[----:B0-----:R-:W-:Y:S01]  /*1c40*/  @!P6 IMAD.MOV.U32 R77, RZ, RZ, R30 ;  /* 0x000000ffff4de224 */ /* 0x001fe200078e001e */
[----:B-1----:R-:W-:Y:S01]  /*1c50*/  @!P6 MOV R70, R31 ;  /* 0x0000001f0046e202 */ /* 0x002fe20000000f00 */
[----:B------:R-:W-:Y:S01]  /*1c60*/  @!P6 STS.64 [UR4+0x120], R30 ;  /* 0x0001201eff00e988 */ /* 0x000fe20008000a04 */
[----:B------:R-:W-:-:S03]  /*1c70*/  ISETP.NE.AND P6, PT, R4, RZ, PT ;  /* 0x000000ff0400720c */ /* 0x000fc60003fc5270 */
[----:B------:R-:W0:Y:S01]  /*1c80*/  LDS.64 R48, [UR4+0x110] ;  /* 0x00011004ff307984 */ /* 0x000e220008000a00 */
[----:B------:R-:W-:Y:S09]  /*1c90*/  BAR.SYNC.DEFER_BLOCKING 0x0 ;  /* 0x0000000000007b1d */ /* 0x000ff20000010000 */
[----:B------:R-:W1:Y:S01]  /*1ca0*/  @P6 LDS R76, [UR4+0x124] ;  /* 0x00012404ff4c6984 */ /* 0x000e620008000800 */
[----:B0-----:R-:W-:Y:S01]  /*1cb0*/  FFMA.FTZ R49, R48, R31, R49 ;  /* 0x0000001f30317223 */ /* 0x001fe20000010031 */
[----:B-1----:R-:W-:Y:S01]  /*1cc0*/  @P6 FFMA.FTZ R70, R76, R77, R70 ;  /* 0x0000004d4c466223 */ /* 0x002fe20000010046 */
[----:B------:R-:W-:-:S02]  /*1cd0*/  LEA R61, P6, R36, R61, 0x2 ;  /* 0x0000003d243d7211 */ /* 0x000fc400078c10ff */
[C---:B------:R-:W-:Y:S01]  /*1ce0*/  SHF.L.U32 R77, R44.reuse, 0x10, RZ ;  /* 0x000000102c4d7819 */ /* 0x040fe200000006ff */
[----:B------:R-:W-:Y:S01]  /*1cf0*/  FFMA.FTZ R70, R75, R70, R58 ;  /* 0x000000464b467223 */ /* 0x000fe2000001003a */
[----:B------:R-:W-:Y:S01]  /*1d00*/  PRMT R75, R44, 0x7632, R75 ;  /* 0x000076322c4b7816 */ /* 0x000fe2000000004b */
[----:B------:R-:W-:Y:S01]  /*1d10*/  IMAD.X R60, R60, 0x1, R37, P6 ;  /* 0x000000013c3c7824 */ /* 0x000fe200030e0625 */
[----:B------:R-:W-:Y:S01]  /*1d20*/  LEA R63, P6, R34, R63, 0x2 ;  /* 0x0000003f223f7211 */ /* 0x000fe200078c10ff */
[----:B------:R-:W-:Y:S01]  /*1d30*/  IMAD.U32 R44, R45, 0x10000, RZ ;  /* 0x000100002d2c7824 */ /* 0x000fe200078e00ff */
[----:B------:R-:W-:Y:S02]  /*1d40*/  SHF.L.U32 R75, R75, 0x10, RZ ;  /* 0x000000104b4b7819 */ /* 0x000fe400000006ff */
[----:B------:R-:W-:Y:S01]  /*1d50*/  IADD3.X R62, PT, PT, R62, R35, RZ, P6, !PT ;  /* 0x000000233e3e7210 */ /* 0x000fe200037fe4ff */
[----:B----4-:R-:W-:Y:S01]  /*1d60*/  FMUL.FTZ R44, R44, R72 ;  /* 0x000000482c2c7220 */ /* 0x010fe20000410000 */
[----:B------:R-:W-:Y:S01]  /*1d70*/  LEA R46, P6, R38, R42, 0x1 ;  /* 0x0000002a262e7211 */ /* 0x000fe200078c08ff */
[----:B------:R-:W-:-:S04]  /*1d80*/  FMUL.FTZ R75, R75, R72 ;  /* 0x000000484b4b7220 */ /* 0x000fc80000410000 */
[----:B------:R-:W-:Y:S01]  /*1d90*/  IMAD.X R47, R43, 0x1, R39, P6 ;  /* 0x000000012b2f7824 */ /* 0x000fe200030e0627 */
[----:B------:R-:W-:Y:S02]  /*1da0*/  ISETP.NE.AND P6, PT, R4, RZ, PT ;  /* 0x000000ff0400720c */ /* 0x000fe40003fc5270 */
[----:B------:R-:W-:Y:S01]  /*1db0*/  PRMT R43, R45, 0x7632, R43 ;  /* 0x000076322d2b7816 */ /* 0x000fe2000000002b */
[----:B------:R-:W-:Y:S01]  /*1dc0*/  FMUL.FTZ R45, R77, R72 ;  /* 0x000000484d2d7220 */ /* 0x000fe20000410000 */
[----:B------:R-:W-:-:S03]  /*1dd0*/  FFMA.FTZ R77, R74, R70, R57 ;  /* 0x000000464a4d7223 */ /* 0x000fc60000010039 */
[----:B------:R-:W-:Y:S02]  /*1de0*/  IMAD.U32 R43, R43, 0x10000, RZ ;  /* 0x000100002b2b7824 */ /* 0x000fe400078e00ff */
[----:B------:R-:W-:Y:S02]  /*1df0*/  FFMA.FTZ R74, R73, R77, R56 ;  /* 0x0000004d494a7223 */ /* 0x000fe40000010038 */
[----:B------:R-:W-:Y:S02]  /*1e00*/  FMUL.FTZ R72, R43, R72 ;  /* 0x000000482b487220 */ /* 0x000fe40000410000 */
[----:B------:R-:W-:Y:S05]  /*1e10*/  @P6 BRA `(.L_x_4810) ;  /* 0x0000000000206947 */ /* 0x000fea0003800000 */
[----:B------:R-:W-:Y:S01]  /*1e20*/  SHF.R.S32.HI R43, RZ, 0x1f, R65 ;  /* 0x0000001fff2b7819 */ /* 0x000fe20000011441 */
[----:B------:R-:W-:Y:S01]  /*1e30*/  FMUL.FTZ R48, R48, R30 ;  /* 0x0000001e30307220 */ /* 0x000fe20000410000 */
[----:B------:R-:W-:-:S04]  /*1e40*/  IADD3 R31, P6, PT, R10, R65, RZ ;  /* 0x000000410a1f7210 */ /* 0x000fc80007fde0ff */
[----:B------:R-:W-:Y:S01]  /*1e50*/  LEA.HI.X.SX32 R76, R10, R43, 0x1, P6 ;  /* 0x0000002b0a4c7211 */ /* 0x000fe200030f0eff */
[----:B------:R0:W-:Y:S01]  /*1e60*/  STS.64 [UR5], R48 ;  /* 0x00000030ff007988 */ /* 0x0001e20008000a05 */
[----:B---3--:R-:W-:-:S04]  /*1e70*/  LEA R42, P6, R31, R32, 0x3 ;  /* 0x000000201f2a7211 */ /* 0x008fc800078c18ff */
[----:B------:R-:W-:-:S05]  /*1e80*/  LEA.HI.X R43, R31, R33, R76, 0x3, P6 ;  /* 0x000000211f2b7211 */ /* 0x000fca00030f1c4c */
[----:B------:R0:W-:Y:S04]  /*1e90*/  STG.E.64 desc[UR18][R42.64], R48 ;  /* 0x000000302a007986 */ /* 0x0001e8000c101b12 */
.L_x_4810:
[----:B------:R-:W-:Y:S05]  /*1ea0*/  BSYNC.RECONVERGENT B0 ;  /* 0x0000000000007941 */ /* 0x000fea0003800200 */
.L_x_4809:
[----:B------:R-:W-:Y:S01]  /*1eb0*/  ISETP.NE.AND P6, PT, R59, RZ, PT ;  /* 0x000000ff3b00720c */ /* 0x000fe20003fc5270 */
[----:B------:R-:W-:Y:S01]  /*1ec0*/  FFMA.FTZ R71, R71, R74, R54 ;  /* 0x0000004a47477223 */ /* 0x000fe20000010036 */
[----:B------:R-:W-:Y:S01]  /*1ed0*/  UIADD3 UR5, UPT, UPT, UR5, 0x8, URZ ;  /* 0x0000000805057890 */ /* 0x000fe2000fffe0ff */
[----:B------:R-:W-:Y:S01]  /*1ee0*/  FFMA.FTZ R53, R70, R45, R53 ;  /* 0x0000002d46357223 */ /* 0x000fe20000010035 */
[----:B------:R-:W-:Y:S01]  /*1ef0*/  FFMA.FTZ R50, R77, R75, R50 ;  /* 0x0000004b4d327223 */ /* 0x000fe20000010032 */
[----:B------:R-:W-:Y:S01]  /*1f00*/  FFMA.FTZ R51, R74, R44, R51 ;  /* 0x0000002c4a337223 */ /* 0x000fe20000010033 */
[----:B------:R-:W-:Y:S01]  /*1f10*/  FFMA.FTZ R26, R71, R72, R26 ;  /* 0x00000048471a7223 */ /* 0x000fe2000001001a */
[----:B------:R-:W-:-:S06]  /*1f20*/  VIADD R65, R65, 0x1 ;  /* 0x0000000141417836 */ /* 0x000fcc0000000000 */
[----:B------:R-:W-:Y:S05]  /*1f30*/  @P6 BRA `(.L_x_4811) ;  /* 0xfffffff400cc6947 */ /* 0x000fea000383ffff */
.L_x_4808:
[----:B------:R-:W-:Y:S01]  /*1f40*/  BAR.SYNC.DEFER_BLOCKING 0x0 ;  /* 0x0000000000007b1d */ /* 0x000fe20000010000 */
[----:B------:R-:W-:Y:S01]  /*1f50*/  ISETP.NE.AND P0, PT, R4, RZ, PT ;  /* 0x000000ff0400720c */ /* 0x000fe20003f05270 */
[----:B------:R-:W-:Y:S01]  /*1f60*/  IMAD.MOV.U32 R37, RZ, RZ, RZ ;  /* 0x000000ffff257224 */ /* 0x000fe200078e00ff */
[----:B------:R-:W-:Y:S02]  /*1f70*/  F2FP.BF16.F32.PACK_AB R30, R50, R53 ;  /* 0x00000035321e723e */ /* 0x000fe400000010ff */
[----:B------:R-:W-:-:S03]  /*1f80*/  F2FP.BF16.F32.PACK_AB R31, R26, R51 ;  /* 0x000000331a1f723e */ /* 0x000fc600000010ff */
[----:B------:R-:W1:Y:S01]  /*1f90*/  LDC.64 R38, c[0x0][0x420] ;  /* 0x00010800ff267b82 */ /* 0x000e620000000a00 */
[----:B------:R-:W-:Y:S01]  /*1fa0*/  MOV R36, R52 ;  /* 0x0000003400247202 */ /* 0x000fe20000000f00 */
[----:B------:R-:W2:Y:S01]  /*1fb0*/  LDCU.64 UR8, c[0x0][0x478] ;  /* 0x00008f00ff0877ac */ /* 0x000ea20008000a00 */
[----:B------:R-:W-:Y:S01]  /*1fc0*/  ISETP.GE.AND P6, PT, R22, R27, PT ;  /* 0x0000001b1600720c */ /* 0x000fe20003fc6270 */
[----:B------:R-:W4:Y:S04]  /*1fd0*/  LDCU.64 UR10, c[0x0][0x488] ;  /* 0x00009100ff0a77ac */ /* 0x000f280008000a00 */
[----:B---3--:R-:W3:Y:S08]  /*1fe0*/  LDC.64 R32, c[0x0][0x428] ;  /* 0x00010a00ff207b82 */ /* 0x008ef00000000a00 */
[----:B------:R-:W5:Y:S01]  /*1ff0*/  LDC.64 R34, c[0x0][0x410] ;  /* 0x00010400ff227b82 */ /* 0x000f620000000a00 */
[----:B------:R1:W-:Y:S01]  /*2000*/  STS.64 [R29], R30 ;  /* 0x0000001e1d007388 */ /* 0x0003e20000000a00 */
[----:B------:R-:W-:-:S03]  /*2010*/  NOP ;  /* 0x0000000000007918 */ /* 0x000fc60000000000 */
[----:B0-----:R-:W-:Y:S04]  /*2020*/  LDS.U16 R43, [R28] ;  /* 0x000000001c2b7984 */ /* 0x001fe80000000400 */
[----:B------:R-:W-:Y:S01]  /*2030*/  LDS.U16 R45, [R28+0x40] ;  /* 0x000040001c2d7984 */ /* 0x000fe20000000400 */
[----:B-1----:R-:W-:-:S03]  /*2040*/  IMAD.WIDE.U32 R30, R38, UR20, R36 ;  /* 0x00000014261e7c25 */ /* 0x002fc6000f8e0024 */
[----:B------:R-:W-:Y:S01]  /*2050*/  LDS.U16 R47, [R28+0x80] ;  /* 0x000080001c2f7984 */ /* 0x000fe20000000400 */
[----:B------:R-:W-:Y:S02]  /*2060*/  IMAD R31, R39, UR20, R31 ;  /* 0x00000014271f7c24 */ /* 0x000fe4000f8e021f */
[----:B------:R-:W0:Y:S01]  /*2070*/  LDC.64 R38, c[0x0][0x418] ;  /* 0x00010600ff267b82 */ /* 0x000e220000000a00 */
[----:B------:R-:W-:Y:S01]  /*2080*/  LDS.U16 R49, [R28+0xc0] ;  /* 0x0000c0001c317984 */ /* 0x000fe20000000400 */
[----:B---3--:R-:W-:-:S03]  /*2090*/  IMAD.WIDE.U32 R30, R0, R32, R30 ;  /* 0x00000020001e7225 */ /* 0x008fc600078e001e */
[----:B------:R-:W-:Y:S01]  /*20a0*/  @!P0 STS [UR4+0x100], R27 ;  /* 0x0001001bff008988 */ /* 0x000fe20008000804 */
[----:B------:R-:W-:Y:S02]  /*20b0*/  IMAD R32, R0, R33, R31 ;  /* 0x0000002100207224 */ /* 0x000fe400078e021f */
[----:B------:R-:W-:Y:S01]  /*20c0*/  BAR.SYNC.DEFER_BLOCKING 0x0 ;  /* 0x0000000000007b1d */ /* 0x000fe20000010000 */
[----:B------:R-:W-:Y:S01]  /*20d0*/  IADD3 R33, P1, PT, R14, R30, RZ ;  /* 0x0000001e0e217210 */ /* 0x000fe20007f3e0ff */
[----:B-----5:R-:W-:-:S03]  /*20e0*/  IMAD.WIDE.U32 R30, R34, UR20, R36 ;  /* 0x00000014221e7c25 */ /* 0x020fc6000f8e0024 */
[----:B------:R-:W-:Y:S01]  /*20f0*/  IADD3.X R34, PT, PT, RZ, R32, RZ, P1, !PT ;  /* 0x00000020ff227210 */ /* 0x000fe20000ffe4ff */
[----:B------:R-:W-:Y:S01]  /*2100*/  IMAD R31, R35, UR20, R31 ;  /* 0x00000014231f7c24 */ /* 0x000fe2000f8e021f */
[C---:B--2---:R-:W-:Y:S02]  /*2110*/  LEA R32, P1, R33.reuse, UR8, 0x1 ;  /* 0x0000000821207c11 */ /* 0x044fe4000f8208ff */
[----:B------:R-:W-:Y:S02]  /*2120*/  PRMT R35, RZ, 0x7610, R35 ;  /* 0x00007610ff237816 */ /* 0x000fe40000000023 */
[----:B------:R-:W-:Y:S01]  /*2130*/  LEA.HI.X R33, R33, UR9, R34, 0x1, P1 ;  /* 0x0000000921217c11 */ /* 0x000fe200088f0c22 */
[----:B0-----:R-:W-:-:S04]  /*2140*/  IMAD.WIDE.U32 R30, R0, R38, R30 ;  /* 0x00000026001e7225 */ /* 0x001fc800078e001e */
[----:B------:R-:W-:Y:S01]  /*2150*/  IMAD R34, R0, R39, R31 ;  /* 0x0000002700227224 */ /* 0x000fe200078e021f */
[----:B------:R-:W-:Y:S02]  /*2160*/  IADD3 R31, P5, PT, R14, R30, RZ ;  /* 0x0000001e0e1f7210 */ /* 0x000fe40007fbe0ff */
[----:B------:R-:W-:Y:S01]  /*2170*/  PRMT R39, RZ, 0x7610, R39 ;  /* 0x00007610ff277816 */ /* 0x000fe20000000027 */
[----:B------:R-:W0:Y:S02]  /*2180*/  LDS R57, [UR4+0x100] ;  /* 0x00010004ff397984 */ /* 0x000e240008000800 */
[----:B------:R-:W-:Y:S01]  /*2190*/  IMAD.X R34, RZ, RZ, R34, P5 ;  /* 0x000000ffff227224 */ /* 0x000fe200028e0622 */
[----:B----4-:R-:W-:-:S04]  /*21a0*/  LEA R30, P5, R31, UR10, 0x1 ;  /* 0x0000000a1f1e7c11 */ /* 0x010fc8000f8a08ff */
[----:B------:R-:W-:Y:S02]  /*21b0*/  LEA.HI.X R31, R31, UR11, R34, 0x1, P5 ;  /* 0x0000000b1f1f7c11 */ /* 0x000fe4000a8f0c22 */
[-C--:B0-----:R-:W-:Y:S02]  /*21c0*/  ISETP.GE.AND P2, PT, R14, R57.reuse, PT ;  /* 0x000000390e00720c */ /* 0x081fe40003f46270 */
[-C--:B------:R-:W-:Y:S02]  /*21d0*/  ISETP.GE.AND P3, PT, R20, R57.reuse, PT ;  /* 0x000000391400720c */ /* 0x080fe40003f66270 */
[-C--:B------:R-:W-:Y:S02]  /*21e0*/  ISETP.GE.AND P4, PT, R21, R57.reuse, PT ;  /* 0x000000391500720c */ /* 0x080fe40003f86270 */
[----:B------:R-:W-:-:S07]  /*21f0*/  ISETP.GE.AND P1, PT, R22, R57, PT ;  /* 0x000000391600720c */ /* 0x000fce0003f26270 */
[----:B------:R0:W-:Y:S01]  /*2200*/  @!P2 STG.E.U16 desc[UR18][R32.64], R43 ;  /* 0x0000002b2000a986 */ /* 0x0001e2000c101512 */
[----:B------:R-:W-:-:S03]  /*2210*/  ISETP.GE.AND P2, PT, R21, R27, PT ;  /* 0x0000001b1500720c */ /* 0x000fc60003f46270 */
[----:B------:R-:W-:Y:S01]  /*2220*/  @!P3 STG.E.U16 desc[UR18][R32.64+0x40], R45 ;  /* 0x0000402d2000b986 */ /* 0x000fe2000c101512 */
[----:B------:R-:W-:-:S03]  /*2230*/  ISETP.GE.AND P3, PT, R20, R27, PT ;  /* 0x0000001b1400720c */ /* 0x000fc60003f66270 */
[----:B------:R-:W-:Y:S01]  /*2240*/  @!P4 STG.E.U16 desc[UR18][R32.64+0x80], R47 ;  /* 0x0000802f2000c986 */ /* 0x000fe2000c101512 */
[----:B------:R-:W-:-:S03]  /*2250*/  ISETP.GE.AND P4, PT, R14, R27, PT ;  /* 0x0000001b0e00720c */ /* 0x000fc60003f86270 */
[----:B------:R1:W-:Y:S01]  /*2260*/  @!P1 STG.E.U16 desc[UR18][R32.64+0xc0], R49 ;  /* 0x0000c03120009986 */ /* 0x0003e2000c101512 */
[----:B0-----:R-:W-:Y:S01]  /*2270*/  PRMT R43, RZ, 0x7610, R43 ;  /* 0x00007610ff2b7816 */ /* 0x001fe2000000002b */
[----:B------:R-:W-:Y:S08]  /*2280*/  BAR.SYNC.DEFER_BLOCKING 0x0 ;  /* 0x0000000000007b1d */ /* 0x000ff00000010000 */
[----:B-1----:R-:W0:Y:S01]  /*2290*/  LDC.64 R48, c[0x0][0x438] ;  /* 0x00010e00ff307b82 */ /* 0x002e220000000a00 */
[----:B------:R-:W2:Y:S04]  /*22a0*/  @!P4 LDG.E.U16 R35, desc[UR18][R30.64] ;  /* 0x000000121e23c981 */ /* 0x000ea8000c1e1500 */
[----:B------:R-:W3:Y:S04]  /*22b0*/  @!P3 LDG.E.U16 R39, desc[UR18][R30.64+0x40] ;  /* 0x000040121e27b981 */ /* 0x000ee8000c1e1500 */
[----:B------:R-:W4:Y:S04]  /*22c0*/  @!P2 LDG.E.U16 R43, desc[UR18][R30.64+0x80] ;  /* 0x000080121e2ba981 */ /* 0x000f28000c1e1500 */
[----:B------:R-:W5:Y:S01]  /*22d0*/  @!P6 LDG.E.U16 R55, desc[UR18][R30.64+0xc0] ;  /* 0x0000c0121e37e981 */ /* 0x000f62000c1e1500 */
[----:B------:R-:W-:-:S03]  /*22e0*/  VIADD R25, R25, 0x1 ;  /* 0x0000000119197836 */ /* 0x000fc60000000000 */
[----:B--2---:R-:W-:Y:S04]  /*22f0*/  STS.U16 [R28], R35 ;  /* 0x000000231c007388 */ /* 0x004fe80000000400 */
[----:B---3--:R-:W-:Y:S04]  /*2300*/  STS.U16 [R28+0x40], R39 ;  /* 0x000040271c007388 */ /* 0x008fe80000000400 */
[----:B----4-:R-:W-:Y:S04]  /*2310*/  STS.U16 [R28+0x80], R43 ;  /* 0x0000802b1c007388 */ /* 0x010fe80000000400 */
[----:B-----5:R-:W-:Y:S01]  /*2320*/  STS.U16 [R28+0xc0], R55 ;  /* 0x0000c0371c007388 */ /* 0x020fe20000000400 */
[----:B------:R-:W-:-:S03]  /*2330*/  NOP ;  /* 0x0000000000007918 */ /* 0x000fc60000000000 */
[----:B------:R-:W1:Y:S02]  /*2340*/  LDS.64 R32, [R29] ;  /* 0x000000001d207984 */ /* 0x000e640000000a00 */
[C---:B-1----:R-:W-:Y:S01]  /*2350*/  SHF.L.U32 R34, R32.reuse, 0x10, RZ ;  /* 0x0000001020227819 */ /* 0x042fe200000006ff */
        /* <DEDUP_REMOVED lines=8> */
[----:B------:R-:W1:Y:S01]  /*23e0*/  MUFU.EX2 R35, R35 ;  /* 0x0000002300237308 */ /* 0x000e620000000800 */
[----:B------:R-:W-:-:S03]  /*23f0*/  FMUL.FTZ R44, R43, -1.4426950216293334961 ;  /* 0xbfb8aa3b2b2c7820 */ /* 0x000fc60000410000 */
[----:B------:R-:W2:Y:S04]  /*2400*/  MUFU.EX2 R38, R38 ;  /* 0x0000002600267308 */ /* 0x000ea80000000800 */
[----:B------:R-:W3:Y:S04]  /*2410*/  MUFU.EX2 R31, R31 ;  /* 0x0000001f001f7308 */ /* 0x000ee80000000800 */
[----:B------:R-:W4:Y:S01]  /*2420*/  MUFU.EX2 R44, R44 ;  /* 0x0000002c002c7308 */ /* 0x000f220000000800 */
[----:B-1----:R-:W-:Y:S01]  /*2430*/  FADD.FTZ R39, R35, 1 ;  /* 0x3f80000023277421 */ /* 0x002fe20000010000 */
[----:B--2---:R-:W-:-:S05]  /*2440*/  FADD.FTZ R30, R38, 1 ;  /* 0x3f800000261e7421 */ /* 0x004fca0000010000 */
[----:B------:R-:W1:Y:S01]  /*2450*/  MUFU.RCP R39, R39 ;  /* 0x0000002700277308 */ /* 0x000e620000001000 */
[----:B---3--:R-:W-:Y:S01]  /*2460*/  FADD.FTZ R33, R31, 1 ;  /* 0x3f8000001f217421 */ /* 0x008fe20000010000 */
[----:B----4-:R-:W-:-:S06]  /*2470*/  FADD.FTZ R35, R44, 1 ;  /* 0x3f8000002c237421 */ /* 0x010fcc0000010000 */
[----:B------:R-:W2:Y:S08]  /*2480*/  MUFU.RCP R45, R30 ;  /* 0x0000001e002d7308 */ /* 0x000eb00000001000 */
[----:B------:R-:W3:Y:S01]  /*2490*/  MUFU.RCP R33, R33 ;  /* 0x0000002100217308 */ /* 0x000ee20000001000 */
[----:B-1----:R-:W-:Y:S01]  /*24a0*/  FMUL.FTZ R42, R42, R39 ;  /* 0x000000272a2a7220 */ /* 0x002fe20000410000 */
[----:B------:R-:W-:Y:S03]  /*24b0*/  BAR.SYNC.DEFER_BLOCKING 0x0 ;  /* 0x0000000000007b1d */ /* 0x000fe60000010000 */
[----:B------:R-:W-:-:S03]  /*24c0*/  FMUL.FTZ R42, R42, R51 ;  /* 0x000000332a2a7220 */ /* 0x000fc60000410000 */
[----:B------:R-:W1:Y:S01]  /*24d0*/  MUFU.RCP R38, R35 ;  /* 0x0000002300267308 */ /* 0x000e620000001000 */
[----:B--2---:R-:W-:-:S04]  /*24e0*/  FMUL.FTZ R34, R34, R45 ;  /* 0x0000002d22227220 */ /* 0x004fc80000410000 */
[----:B------:R-:W-:Y:S01]  /*24f0*/  FMUL.FTZ R34, R34, R53 ;  /* 0x0000003522227220 */ /* 0x000fe20000410000 */
[----:B---3--:R-:W-:-:S04]  /*2500*/  FMUL.FTZ R31, R32, R33 ;  /* 0x00000021201f7220 */ /* 0x008fc80000410000 */
[----:B------:R-:W-:Y:S01]  /*2510*/  FMUL.FTZ R31, R31, R50 ;  /* 0x000000321f1f7220 */ /* 0x000fe20000410000 */
[----:B-1----:R-:W-:-:S04]  /*2520*/  FMUL.FTZ R43, R43, R38 ;  /* 0x000000262b2b7220 */ /* 0x002fc80000410000 */
[----:B------:R-:W-:Y:S02]  /*2530*/  F2FP.BF16.F32.PACK_AB R46, R31, R34 ;  /* 0x000000221f2e723e */ /* 0x000fe400000010ff */
[----:B------:R-:W1:Y:S01]  /*2540*/  LDC.64 R30, c[0x0][0x430] ;  /* 0x00010c00ff1e7b82 */ /* 0x000e620000000a00 */
[----:B------:R-:W-:-:S05]  /*2550*/  FMUL.FTZ R43, R43, R26 ;  /* 0x0000001a2b2b7220 */ /* 0x000fca0000410000 */
[----:B------:R-:W-:-:S05]  /*2560*/  F2FP.BF16.F32.PACK_AB R47, R43, R42 ;  /* 0x0000002a2b2f723e */ /* 0x000fca00000010ff */
[----:B------:R-:W-:Y:S01]  /*2570*/  STS.64 [R29], R46 ;  /* 0x0000002e1d007388 */ /* 0x000fe20000000a00 */
[----:B------:R-:W-:-:S03]  /*2580*/  NOP ;  /* 0x0000000000007918 */ /* 0x000fc60000000000 */
[----:B------:R-:W-:Y:S04]  /*2590*/  LDS.U16 R33, [R28] ;  /* 0x000000001c217984 */ /* 0x000fe80000000400 */
[----:B------:R-:W-:Y:S01]  /*25a0*/  LDS.U16 R35, [R28+0x40] ;  /* 0x000040001c237984 */ /* 0x000fe20000000400 */
[----:B-1----:R-:W-:-:S03]  /*25b0*/  IMAD.WIDE.U32 R36, R30, UR20, R36 ;  /* 0x000000141e247c25 */ /* 0x002fc6000f8e0024 */
[----:B------:R-:W-:Y:S01]  /*25c0*/  LDS.U16 R39, [R28+0x80] ;  /* 0x000080001c277984 */ /* 0x000fe20000000400 */
[----:B------:R-:W-:-:S03]  /*25d0*/  IMAD R37, R31, UR20, R37 ;  /* 0x000000141f257c24 */ /* 0x000fc6000f8e0225 */
[----:B------:R-:W-:Y:S01]  /*25e0*/  LDS.U16 R43, [R28+0xc0] ;  /* 0x0000c0001c2b7984 */ /* 0x000fe20000000400 */
[----:B0-----:R-:W-:-:S03]  /*25f0*/  IMAD.WIDE.U32 R30, R0, R48, R36 ;  /* 0x00000030001e7225 */ /* 0x001fc600078e0024 */
[----:B------:R0:W-:Y:S01]  /*2600*/  @!P0 STS [UR4+0x100], R27 ;  /* 0x0001001bff008988 */ /* 0x0001e20008000804 */
[----:B------:R-:W-:Y:S01]  /*2610*/  IMAD R26, R0, R49, R31 ;  /* 0x00000031001a7224 */ /* 0x000fe200078e021f */
[----:B------:R-:W-:Y:S01]  /*2620*/  BAR.SYNC.DEFER_BLOCKING 0x0 ;  /* 0x0000000000007b1d */ /* 0x000fe20000010000 */
[----:B------:R-:W-:-:S04]  /*2630*/  IADD3 R30, P4, PT, R14, R30, RZ ;  /* 0x0000001e0e1e7210 */ /* 0x000fc80007f9e0ff */
[----:B0-----:R-:W-:Y:S01]  /*2640*/  IADD3.X R27, PT, PT, RZ, R26, RZ, P4, !PT ;  /* 0x0000001aff1b7210 */ /* 0x001fe200027fe4ff */
        /* <DEDUP_REMOVED lines=22> */
.L_x_4813:
        /* <DEDUP_REMOVED lines=13> */
.L_x_5145:


//--------------------- .text._Z25selective_scan_fwd_kernelI32Selective_Scan_fwd_kernel_traitsILi32ELi4ELi1ELb0ELb1ELb0ELb0EN3c108BFloat16EfEEv13SSMParamsBase --------------------------
	.section	.text._Z25selective_scan_fwd_kernelI32Selective_Scan_fwd_kernel_traitsILi32ELi4ELi1ELb0ELb1ELb0ELb0EN3c108BFloat16EfEEv13SSMParamsBase,"ax",@progbits
	.align	128
        .global         _Z25selective_scan_fwd_kernelI32Selective_Scan_fwd_kernel_traitsILi32ELi4ELi1ELb0ELb1ELb0ELb0EN3c108BFloat16EfEEv13SSMParamsBase
        .type           _Z25selective_scan_fwd_kernelI32Selective_Scan_fwd_kernel_traitsILi32ELi4ELi1ELb0ELb1ELb0ELb0EN3c108BFloat16EfEEv13SSMParamsBase,@function
        .size           _Z25selective_scan_fwd_kernelI32Selective_Scan_fwd_kernel_traitsILi32ELi4ELi1ELb0ELb1ELb0ELb0EN3c108BFloat16EfEEv13SSMParamsBase,(.L_x_5146 - _Z25selective_scan_fwd_kernelI32Selective_Scan_fwd_kernel_traitsILi32ELi4ELi1ELb0ELb1ELb0ELb0EN3c108BFloat16EfEEv13SSMParamsBase)
        .other          _Z25selective_scan_fwd_kernelI32Selective_Scan_fwd_kernel_traitsILi32ELi4ELi1ELb0ELb1ELb0ELb0EN3c108BFloat16EfEEv13SSMParamsBase,@"STO_CUDA_ENTRY STV_DEFAULT"
_Z25selective_scan_fwd_kernelI32Selective_Scan_fwd_kernel_traitsILi32ELi4ELi1ELb0ELb1ELb0ELb0EN3c108BFloat16EfEEv13SSMParamsBase:
.text._Z25selective_scan_fwd_kernelI32Selective_Scan_fwd_kernel_traitsILi32ELi4ELi1ELb0ELb1ELb0ELb0EN3c108BFloat16EfEEv13SSMParamsBase:
        /* <DEDUP_REMOVED lines=57> */
[----:B------:R-:W0:Y:S01]  /*0390*/  LDC.64 R14, c[0x0][0x468] ;  /* 0x00011a00ff0e7b82 */ /* 0x000e220000000a00 */
[----:B------:R-:W-:Y:S01]  /*03a0*/  @P0 IADD3 R7, PT, PT, R7, 0x1, RZ ;  /* 0x0000000107070810 */ /* 0x000fe20007ffe0ff */
[----:B------:R-:W-:Y:S01]  /*03b0*/  UIMAD.WIDE.U32 UR4, UR18, UR6, URZ ;  /* 0x00000006120472a5 */ /* 0x000fe2000f8e00ff */
[C---:B------:R-:W-:Y:S01]  /*03c0*/  IMAD.WIDE.U32 R2, R17.reuse, UR10, R2 ;  /* 0x0000000a11027c25 */ /* 0x040fe2000f8e0002 */
[----:B------:R-:W1:Y:S01]  /*03d0*/  S2R R23, SR_TID.X ;  /* 0x0000000000177919 */ /* 0x000e620000002100 */
[----:B------:R-:W2:Y:S02]  /*03e0*/  LDCU.U8 UR9, c[0x0][0x39e] ;  /* 0x000073c0ff0977ac */ /* 0x000ea40008000000 */
[----:B------:R-:W-:Y:S01]  /*03f0*/  @!P3 IMAD.MOV R7, RZ, RZ, -R7 ;  /* 0x000000ffff07b224 */ /* 0x000fe200078e0a07 */
[----:B------:R-:W3:Y:S01]  /*0400*/  LDC.64 R18, c[0x0][0x448] ;  /* 0x00011200ff127b82 */ /* 0x000ee20000000a00 */
[----:B------:R-:W-:Y:S01]  /*0410*/  @!P1 LOP3.LUT R7, RZ, R10, RZ, 0x33, !PT ;  /* 0x0000000aff079212 */ /* 0x000fe200078e33ff */
[----:B------:R-:W-:Y:S01]  /*0420*/  UIMAD UR5, UR18, UR7, UR5 ;  /* 0x00000007120572a4 */ /* 0x000fe2000f8e0205 */
[C---:B------:R-:W-:Y:S01]  /*0430*/  IMAD R38, R17.reuse, UR11, R3 ;  /* 0x0000000b11267c24 */ /* 0x040fe2000f8e0203 */
[----:B------:R-:W4:Y:S01]  /*0440*/  LDCU.64 UR6, c[0x0][0x3d8] ;  /* 0x00007b00ff0677ac */ /* 0x000f220008000a00 */
[C---:B------:R-:W-:Y:S01]  /*0450*/  LEA R32, P0, R2.reuse, R32, 0x1 ;  /* 0x0000002002207211 */ /* 0x040fe200078008ff */
[C---:B------:R-:W-:Y:S01]  /*0460*/  IMAD.WIDE.U32 R4, R17.reuse, UR14, R4 ;  /* 0x0000000e11047c25 */ /* 0x040fe2000f8e0004 */
[----:B------:R-:W-:Y:S01]  /*0470*/  SHF.R.S32.HI R3, RZ, 0x1f, R7 ;  /* 0x0000001fff037819 */ /* 0x000fe20000011407 */
[----:B------:R-:W2:Y:S01]  /*0480*/  LDC.64 R8, c[0x0][0x428] ;  /* 0x00010a00ff087b82 */ /* 0x000ea20000000a00 */
[----:B------:R-:W-:Y:S01]  /*0490*/  LEA.HI.X R38, R2, R33, R38, 0x1, P0 ;  /* 0x0000002102267211 */ /* 0x000fe200000f0c26 */
[----:B------:R-:W-:-:S02]  /*04a0*/  IMAD R39, R17, UR15, R5 ;  /* 0x0000000f11277c24 */ /* 0x000fc4000f8e0205 */
[----:B------:R-:W-:-:S04]  /*04b0*/  IMAD R2, R3, R44, RZ ;  /* 0x0000002c03027224 */ /* 0x000fc800078e02ff */
[----:B------:R-:W1:Y:S01]  /*04c0*/  LDC.64 R24, c[0x0][0x3a0] ;  /* 0x0000e800ff187b82 */ /* 0x000e620000000a00 */
[C---:B------:R-:W-:Y:S01]  /*04d0*/  IMAD R45, R7.reuse, R45, R2 ;  /* 0x0000002d072d7224 */ /* 0x040fe200078e0202 */
[C---:B0-----:R-:W-:Y:S01]  /*04e0*/  LEA R33, P0, R4.reuse, R14, 0x1 ;  /* 0x0000000e04217211 */ /* 0x041fe200078008ff */
[----:B------:R-:W-:Y:S01]  /*04f0*/  IMAD.WIDE.U32 R2, R7, R44, UR4 ;  /* 0x0000000407027e25 */ /* 0x000fe2000f8e002c */
[----:B------:R-:W0:Y:S02]  /*0500*/  LDCU UR4, c[0x0][0x38c] ;  /* 0x00007180ff0477ac */ /* 0x000e240008000800 */
[----:B------:R-:W-:Y:S01]  /*0510*/  LEA.HI.X R39, R4, R15, R39, 0x1, P0 ;  /* 0x0000000f04277211 */ /* 0x000fe200000f0c27 */
[----:B------:R-:W-:Y:S01]  /*0520*/  IMAD.IADD R45, R3, 0x1, R45 ;  /* 0x00000001032d7824 */ /* 0x000fe200078e022d */
[----:B------:R-:W1:Y:S01]  /*0530*/  LDC R16, c[0x0][0x384] ;  /* 0x0000e100ff107b82 */ /* 0x000e620000000800 */
[----:B---3--:R-:W-:Y:S01]  /*0540*/  LEA R44, P1, R2, R18, 0x1 ;  /* 0x00000012022c7211 */ /* 0x008fe200078208ff */
[----:B----4-:R-:W-:-:S03]  /*0550*/  IMAD.WIDE.U32 R26, R17, UR6, RZ ;  /* 0x00000006111a7c25 */ /* 0x010fc6000f8e00ff */
[----:B------:R-:W-:-:S03]  /*0560*/  LEA.HI.X R45, R2, R19, R45, 0x1, P1 ;  /* 0x00000013022d7211 */ /* 0x000fc600008f0c2d */
[----:B------:R-:W3:Y:S01]  /*0570*/  LDC.64 R30, c[0x0][0x450] ;  /* 0x00011400ff1e7b82 */ /* 0x000ee20000000a00 */
[----:B--2---:R-:W-:-:S04]  /*0580*/  IMAD.WIDE.U32 R12, R17, R8, RZ ;  /* 0x00000008110c7225 */ /* 0x004fc800078e00ff */
[C---:B------:R-:W-:Y:S01]  /*0590*/  IMAD R13, R17.reuse, R9, R13 ;  /* 0x00000009110d7224 */ /* 0x040fe200078e020d */
[----:B0-----:R-:W-:Y:S02]  /*05a0*/  UISETP.LT.AND UP0, UPT, UR4, 0x1, UPT ;  /* 0x000000010400788c */ /* 0x001fe4000bf01270 */
[----:B------:R-:W0:Y:S01]  /*05b0*/  LDC.64 R34, c[0x0][0x440] ;  /* 0x00011000ff227b82 */ /* 0x000e220000000a00 */
[----:B-1----:R-:W-:-:S04]  /*05c0*/  IMAD.WIDE.U32 R14, R17, R24, RZ ;  /* 0x00000018110e7225 */ /* 0x002fc800078e00ff */
[----:B------:R-:W-:-:S03]  /*05d0*/  IMAD R3, R17, R25, R15 ;  /* 0x0000001911037224 */ /* 0x000fc600078e020f */
[----:B------:R-:W1:Y:S01]  /*05e0*/  LDC.64 R28, c[0x0][0x420] ;  /* 0x00010800ff1c7b82 */ /* 0x000e620000000a00 */
[----:B------:R-:W-:Y:S02]  /*05f0*/  IMAD R2, R16, UR18, R17 ;  /* 0x0000001210027c24 */ /* 0x000fe4000f8e0211 */
[----:B------:R-:W-:Y:S02]  /*0600*/  IMAD R17, R17, UR7, R27 ;  /* 0x0000000711117c24 */ /* 0x000fe4000f8e021b */
[----:B------:R-:W-:-:S03]  /*0610*/  IMAD R2, R2, R21, RZ ;  /* 0x0000001502027224 */ /* 0x000fc600078e02ff */
[----:B------:R-:W2:Y:S01]  /*0620*/  LDC.64 R10, c[0x0][0x3c0] ;  /* 0x0000f000ff0a7b82 */ /* 0x000ea20000000a00 */
[----:B---3--:R-:W-:Y:S01]  /*0630*/  LEA R25, P0, R26, R30, 0x2 ;  /* 0x0000001e1a197211 */ /* 0x008fe200078010ff */
[----:B------:R-:W-:Y:S01]  /*0640*/  IMAD R30, R2, UR4, RZ ;  /* 0x00000004021e7c24 */ /* 0x000fe2000f8e02ff */
[----:B------:R-:W-:Y:S02]  /*0650*/  USEL UR4, UR4, 0x1, !UP0 ;  /* 0x0000000104047887 */ /* 0x000fe4000c000000 */
[----:B------:R-:W-:Y:S01]  /*0660*/  LEA.HI.X R26, R26, R31, R17, 0x2, P0 ;  /* 0x0000001f1a1a7211 */ /* 0x000fe200000f1411 */
[----:B------:R-:W-:Y:S01]  /*0670*/  IMAD.SHL.U32 R31, R23, 0x4, RZ ;  /* 0x00000004171f7824 */ /* 0x000fe200078e00ff */
[----:B------:R-:W-:Y:S01]  /*0680*/  UIADD3 UR7, UPT, UPT, -UR4, URZ, URZ ;  /* 0x000000ff04077290 */ /* 0x000fe2000fffe1ff */
[----:B------:R-:W3:Y:S01]  /*0690*/  LDC.64 R8, c[0x0][0x3e0] ;  /* 0x0000f800ff087b82 */ /* 0x000ee20000000a00 */
[C---:B0-----:R-:W-:Y:S01]  /*06a0*/  LEA R24, P1, R14.reuse, R34, 0x2 ;  /* 0x000000220e187211 */ /* 0x041fe200078210ff */
[C---:B------:R-:W-:Y:S01]  /*06b0*/  VIADD R34, R31.reuse, 0x1 ;  /* 0x000000011f227836 */ /* 0x040fe20000000000 */
[C---:B------:R-:W-:Y:S01]  /*06c0*/  LOP3.LUT R2, R31.reuse, 0xf80, RZ, 0xc0, !PT ;  /* 0x00000f801f027812 */ /* 0x040fe200078ec0ff */
[----:B------:R-:W-:Y:S01]  /*06d0*/  VIADD R37, R31, 0x3 ;  /* 0x000000031f257836 */ /* 0x000fe20000000000 */
[----:B------:R-:W-:-:S02]  /*06e0*/  LEA.HI.X R27, R14, R35, R3, 0x2, P1 ;  /* 0x000000230e1b7211 */ /* 0x000fc400008f1403 */
[----:B------:R-:W-:Y:S01]  /*06f0*/  LOP3.LUT R35, R2, 0x1f, R23, 0xf8, !PT ;  /* 0x0000001f02237812 */ /* 0x000fe200078ef817 */
[----:B------:R-:W0:Y:S01]  /*0700*/  LDC.64 R6, c[0x0][0x3a8] ;  /* 0x0000ea00ff067b82 */ /* 0x000e220000000a00 */
[----:B-1----:R-:W-:Y:S01]  /*0710*/  IMAD.WIDE.U32 R4, R28, UR18, R12 ;  /* 0x000000121c047c25 */ /* 0x002fe2000f8e000c */
[----:B------:R-:W-:Y:S02]  /*0720*/  IADD3 R36, PT, PT, R31, 0x2, RZ ;  /* 0x000000021f247810 */ /* 0x000fe40007ffe0ff */
[C---:B------:R-:W-:Y:S01]  /*0730*/  LOP3.LUT R40, R35.reuse, 0x20, RZ, 0xfc, !PT ;  /* 0x0000002023287812 */ /* 0x040fe200078efcff */
[C---:B------:R-:W-:Y:S01]  /*0740*/  IMAD.WIDE.U32 R2, R35.reuse, 0x2, RZ ;  /* 0x0000000223027825 */ /* 0x040fe200078e00ff */
[----:B------:R-:W-:Y:S02]  /*0750*/  LOP3.LUT R41, R35, 0x40, RZ, 0xfc, !PT ;  /* 0x0000004023297812 */ /* 0x000fe400078efcff */
[----:B--2---:R-:W-:Y:S01]  /*0760*/  SHF.L.U64.HI R11, R10, 0x1, R11 ;  /* 0x000000010a0b7819 */ /* 0x004fe2000001020b */
[----:B------:R-:W-:-:S02]  /*0770*/  IMAD R28, R29, UR18, R5 ;  /* 0x000000121d1c7c24 */ /* 0x000fc4000f8e0205 */
[----:B------:R-:W-:Y:S01]  /*0780*/  HFMA2 R29, -RZ, RZ, 0, 0 ;  /* 0x00000000ff1d7431 */ /* 0x000fe200000001ff */
[----:B------:R-:W-:Y:S02]  /*0790*/  LOP3.LUT R42, R35, 0x60, RZ, 0xfc, !PT ;  /* 0x00000060232a7812 */ /* 0x000fe400078efcff */
[----:B------:R-:W-:Y:S02]  /*07a0*/  LOP3.LUT R43, R2, 0x80, RZ, 0xfc, !PT ;  /* 0x00000080022b7812 */ /* 0x000fe400078efcff */
[----:B---3--:R-:W-:Y:S02]  /*07b0*/  SHF.L.U64.HI R9, R8, 0x2, R9 ;  /* 0x0000000208097819 */ /* 0x008fe40000010209 */
[----:B0-----:R-:W-:-:S07]  /*07c0*/  SHF.L.U64.HI R7, R6, 0x2, R7 ;  /* 0x0000000206077819 */ /* 0x001fce0000010207 */
.L_x_4826:
        /* <DEDUP_REMOVED lines=55> */
[----:B------:R-:W-:Y:S01]  /*0b40*/  FADD.FTZ R52, R19, R22 ;  /* 0x0000001613347221 */ /* 0x000fe20000010000 */
[----:B------:R-:W-:Y:S01]  /*0b50*/  IMAD.U32 R15, R16, 0x10000, RZ ;  /* 0x00010000100f7824 */ /* 0x000fe200078e00ff */
        /* <DEDUP_REMOVED lines=42> */
.L_x_4815:
[----:B------:R-:W-:Y:S05]  /*0e00*/  BSYNC.RECONVERGENT B0 ;  /* 0x0000000000007941 */ /* 0x000fea0003800200 */
.L_x_4814:
[----:B------:R-:W-:Y:S04]  /*0e10*/  BSSY.RECONVERGENT B0, `(.L_x_4816) ;  /* 0x0000020000007945 */ /* 0x000fe80003800200 */
        /* <DEDUP_REMOVED lines=31> */
.L_x_4817:
[----:B------:R-:W-:Y:S05]  /*1010*/  BSYNC.RECONVERGENT B0 ;  /* 0x0000000000007941 */ /* 0x000fea0003800200 */
.L_x_4816:
        /* <DEDUP_REMOVED lines=32> */
.L_x_4819:
[----:B------:R-:W-:Y:S05]  /*1220*/  BSYNC.RECONVERGENT B0 ;  /* 0x0000000000007941 */ /* 0x000fea0003800200 */
.L_x_4818:
        /* <DEDUP_REMOVED lines=32> */
.L_x_4821:
[----:B------:R-:W-:Y:S05]  /*1430*/  BSYNC.RECONVERGENT B0 ;  /* 0x0000000000007941 */ /* 0x000fea0003800200 */
.L_x_4820:
[----:B------:R-:W-:Y:S01]  /*1440*/  BAR.SYNC.DEFER_BLOCKING 0x0 ;  /* 0x0000000000007b1d */ /* 0x000fe20000010000 */
[----:B------:R-:W-:Y:S01]  /*1450*/  ISETP.GE.AND P0, PT, R14, 0x1, PT ;  /* 0x000000010e00780c */ /* 0x000fe20003f06270 */
[C---:B------:R-:W-:Y:S01]  /*1460*/  IMAD.U32 R17, R12.reuse, 0x10000, RZ ;  /* 0x000100000c117824 */ /* 0x040fe200078e00ff */
[----:B------:R-:W-:Y:S02]  /*1470*/  PRMT R15, R12, 0x7632, R15 ;  /* 0x000076320c0f7816 */ /* 0x000fe4000000000f */
[----:B------:R-:W-:Y:S01]  /*1480*/  PRMT R12, R13, 0x7632, R12 ;  /* 0x000076320d0c7816 */ /* 0x000fe2000000000c */
        /* <DEDUP_REMOVED lines=9> */
[----:B------:R-:W-:Y:S01]  /*1520*/  IADD3 R21, P1, PT, R44, R43, RZ ;  /* 0x0000002b2c157210 */ /* 0x000fe20007f3e0ff */
[C---:B------:R-:W-:Y:S01]  /*1530*/  IMAD R59, R29.reuse, R14, RZ ;  /* 0x0000000e1d3b7224 */ /* 0x040fe200078e02ff */
[----:B------:R-:W-:Y:S01]  /*1540*/  ISETP.NE.AND P0, PT, R29, RZ, PT ;  /* 0x000000ff1d00720c */ /* 0x000fe20003f05270 */
[----:B------:R-:W-:Y:S01]  /*1550*/  FMUL.FTZ R60, R17, R54 ;  /* 0x00000036113c7220 */ /* 0x000fe20000410000 */
[----:B------:R-:W-:Y:S01]  /*1560*/  FMUL.FTZ R61, R15, R53 ;  /* 0x000000350f3d7220 */ /* 0x000fe20000410000 */
[----:B------:R-:W-:Y:S01]  /*1570*/  FMUL.FTZ R62, R19, R52 ;  /* 0x00000034133e7220 */ /* 0x000fe20000410000 */
[----:B------:R-:W-:Y:S01]  /*1580*/  FMUL.FTZ R63, R63, R51 ;  /* 0x000000333f3f7220 */ /* 0x000fe20000410000 */
[----:B------:R-:W-:Y:S01]  /*1590*/  ISETP.EQ.AND P0, PT, R23, RZ, P0 ;  /* 0x000000ff1700720c */ /* 0x000fe20000702270 */
[----:B------:R-:W-:Y:S01]  /*15a0*/  IMAD.MOV.U32 R65, RZ, RZ, R24 ;  /* 0x000000ffff417224 */ /* 0x000fe200078e0018 */
[----:B------:R-:W-:Y:S01]  /*15b0*/  MOV R64, R27 ;  /* 0x0000001b00407202 */ /* 0x000fe20000000f00 */
[----:B------:R-:W-:Y:S01]  /*15c0*/  IMAD.MOV.U32 R67, RZ, RZ, R25 ;  /* 0x000000ffff437224 */ /* 0x000fe200078e0019 */
[----:B------:R-:W-:Y:S01]  /*15d0*/  MOV R66, R26 ;  /* 0x0000001a00427202 */ /* 0x000fe20000000f00 */
[----:B------:R-:W-:Y:S01]  /*15e0*/  IMAD.X R70, R3, 0x1, R45, P1 ;  /* 0x0000000103467824 */ /* 0x000fe200008e062d */
[----:B------:R-:W-:Y:S01]  /*15f0*/  UIADD3 UR5, UPT, UPT, UR4, 0x130, URZ ;  /* 0x0000013004057890 */ /* 0x000fe2000fffe0ff */
[----:B------:R-:W-:-:S11]  /*1600*/  UMOV UR6, UR7 ;  /* 0x0000000700067c82 */ /* 0x000fd60008000000 */
.L_x_4825:
        /* <DEDUP_REMOVED lines=9> */
[----:B------:R-:W-:Y:S01]  /*16a0*/  MOV R16, R65 ;  /* 0x0000004100107202 */ /* 0x000fe20000000f00 */
[----:B------:R-:W-:-:S05]  /*16b0*/  IMAD.MOV.U32 R17, RZ, RZ, R64 ;  /* 0x000000ffff117224 */ /* 0x000fca00078e0040 */
[----:B------:R1:W4:Y:S01]  /*16c0*/  LDG.E R69, desc[UR16][R16.64] ;  /* 0x0000001010457981 */ /* 0x000322000c1e1900 */
[----:B------:R-:W-:Y:S02]  /*16d0*/  HFMA2 R19, -RZ, RZ, 0, 0 ;  /* 0x00000000ff137431 */ /* 0x000fe400000001ff */
[----:B------:R-:W-:Y:S01]  /*16e0*/  IMAD.MOV.U32 R21, RZ, RZ, RZ ;  /* 0x000000ffff157224 */ /* 0x000fe200078e00ff */
[----:B------:R-:W-:Y:S01]  /*16f0*/  ISETP.GE.U32.AND P5, PT, R31, R47, PT ;  /* 0x0000002f1f00720c */ /* 0x000fe20003fa6070 */
[----:B------:R-:W0:Y:S01]  /*1700*/  S2UR UR8, SR_CgaCtaId ;  /* 0x00000000000879c3 */ /* 0x000e220000008800 */
[----:B------:R-:W-:Y:S02]  /*1710*/  UMOV UR4, 0x400 ;  /* 0x0000040000047882 */ /* 0x000fe40000000000 */
[----:B0-----:R-:W-:Y:S01]  /*1720*/  ULEA UR4, UR8, UR4, 0x18 ;  /* 0x0000000408047291 */ /* 0x001fe2000f8ec0ff */
[----:B--2---:R-:W-:Y:S02]  /*1730*/  @!P4 PRMT R19, R70, 0x5410, RZ ;  /* 0x000054104613c816 */ /* 0x004fe400000000ff */
[----:B---3--:R-:W-:-:S02]  /*1740*/  @!P2 PRMT R21, R20, 0x5410, RZ ;  /* 0x000054101415a816 */ /* 0x008fc400000000ff */
[----:B----4-:R-:W-:Y:S02]  /*1750*/  @!P1 PRMT R19, R19, 0x5410, R18 ;  /* 0x0000541013139816 */ /* 0x010fe40000000012 */
[----:B------:R-:W-:Y:S02]  /*1760*/  @!P3 PRMT R21, R21, 0x5410, R68 ;  /* 0x000054101515b816 */ /* 0x000fe40000000044 */
[----:B------:R-:W-:Y:S02]  /*1770*/  PRMT R18, R19, 0x7632, R18 ;  /* 0x0000763213127816 */ /* 0x000fe40000000012 */
[----:B------:R-:W-:Y:S01]  /*1780*/  PRMT R73, R21, 0x7632, R73 ;  /* 0x0000763215497816 */ /* 0x000fe20000000049 */
[----:B------:R-:W-:Y:S04]  /*1790*/  STS.U16 [R48], R19 ;  /* 0x0000001330007388 */ /* 0x000fe80000000400 */
[----:B------:R0:W-:Y:S04]  /*17a0*/  STS.U16 [R48+0x40], R18 ;  /* 0x0000401230007388 */ /* 0x0001e80000000400 */
[----:B------:R2:W-:Y:S04]  /*17b0*/  STS.U16 [R48+0x80], R21 ;  /* 0x0000801530007388 */ /* 0x0005e80000000400 */
[----:B------:R-:W-:Y:S01]  /*17c0*/  STS.U16 [R48+0xc0], R73 ;  /* 0x0000c04930007388 */ /* 0x000fe20000000400 */
[----:B------:R-:W-:-:S03]  /*17d0*/  NOP ;  /* 0x0000000000007918 */ /* 0x000fc60000000000 */
[----:B-1----:R-:W1:Y:S01]  /*17e0*/  LDS.64 R16, [R50] ;  /* 0x0000000032107984 */ /* 0x002e620000000a00 */
[----:B------:R-:W-:Y:S01]  /*17f0*/  FMUL.FTZ R20, R69, 1.4426950216293334961 ;  /* 0x3fb8aa3b45147820 */ /* 0x000fe20000410000 */
[----:B0-----:R-:W-:Y:S01]  /*1800*/  MOV R18, R67 ;  /* 0x0000004300127202 */ /* 0x001fe20000000f00 */
[----:B------:R-:W-:Y:S02]  /*1810*/  IMAD.MOV.U32 R19, RZ, RZ, R66 ;  /* 0x000000ffff137224 */ /* 0x000fe400078e0042 */
[C---:B------:R-:W-:Y:S01]  /*1820*/  FMUL.FTZ R70, R20.reuse, R53 ;  /* 0x0000003514467220 */ /* 0x040fe20000410000 */
[C---:B--2---:R-:W-:Y:S02]  /*1830*/  FMUL.FTZ R21, R20.reuse, R52 ;  /* 0x0000003414157220 */ /* 0x044fe40000410000 */
[----:B------:R0:W5:Y:S01]  /*1840*/  LDG.E R68, desc[UR16][R18.64] ;  /* 0x0000001012447981 */ /* 0x000162000c1e1900 */
[----:B------:R2:W3:Y:S04]  /*1850*/  MUFU.EX2 R72, R70 ;  /* 0x0000004600487308 */ /* 0x0004e80000000800 */
[----:B------:R-:W4:Y:S01]  /*1860*/  MUFU.EX2 R21, R21 ;  /* 0x0000001500157308 */ /* 0x000f220000000800 */
[----:B0-----:R-:W-:Y:S01]  /*1870*/  FMUL.FTZ R19, R20, R51 ;  /* 0x0000003314137220 */ /* 0x001fe20000410000 */
[----:B------:R-:W-:-:S05]  /*1880*/  ISETP.GE.U32.AND P3, PT, R34, R47, PT ;  /* 0x0000002f2200720c */ /* 0x000fca0003f66070 */
[----:B------:R-:W0:Y:S01]  /*1890*/  MUFU.EX2 R19, R19 ;  /* 0x0000001300137308 */ /* 0x000e220000000800 */
[----:B------:R-:W-:Y:S01]  /*18a0*/  FMUL.FTZ R20, R20, R54 ;  /* 0x0000003614147220 */ /* 0x000fe20000410000 */
[----:B------:R-:W-:Y:S02]  /*18b0*/  ISETP.GE.U32.AND P2, PT, R36, R47, PT ;  /* 0x0000002f2400720c */ /* 0x000fe40003f46070 */
[C---:B-1----:R-:W-:Y:S02]  /*18c0*/  PRMT R69, R16.reuse, 0x7632, R69 ;  /* 0x0000763210457816 */ /* 0x042fe40000000045 */
[----:B------:R-:W-:Y:S02]  /*18d0*/  SHF.L.U32 R71, R16, 0x10, RZ ;  /* 0x0000001010477819 */ /* 0x000fe400000006ff */
[----:B------:R-:W-:Y:S02]  /*18e0*/  SHF.L.U32 R18, R69, 0x10, RZ ;  /* 0x0000001045127819 */ /* 0x000fe400000006ff */
[C---:B------:R-:W-:Y:S01]  /*18f0*/  PRMT R16, R17.reuse, 0x7632, R16 ;  /* 0x0000763211107816 */ /* 0x040fe20000000010 */
[----:B------:R-:W-:-:S02]  /*1900*/  IMAD.U32 R17, R17, 0x10000, RZ ;  /* 0x0001000011117824 */ /* 0x000fc400078e00ff */
[----:B--2---:R-:W-:Y:S01]  /*1910*/  FMUL.FTZ R70, R60, R71 ;  /* 0x000000473c467220 */ /* 0x004fe20000410000 */
[----:B------:R-:W-:Y:S01]  /*1920*/  FMUL.FTZ R18, R61, R18 ;  /* 0x000000123d127220 */ /* 0x000fe20000410000 */
[----:B---3--:R-:W-:Y:S01]  /*1930*/  FSEL R69, R72, 1, !P3 ;  /* 0x3f80000048457808 */ /* 0x008fe20005800000 */
[----:B------:R-:W-:Y:S02]  /*1940*/  IMAD.U32 R16, R16, 0x10000, RZ ;  /* 0x0001000010107824 */ /* 0x000fe400078e00ff */
[----:B------:R-:W-:Y:S01]  /*1950*/  FMUL.FTZ R17, R62, R17 ;  /* 0x000000113e117220 */ /* 0x000fe20000410000 */
[----:B------:R-:W-:Y:S02]  /*1960*/  FSEL R70, R70, RZ, !P5 ;  /* 0x000000ff46467208 */ /* 0x000fe40006800000 */
[----:B------:R-:W-:Y:S01]  /*1970*/  FSEL R72, R18, RZ, !P3 ;  /* 0x000000ff12487208 */ /* 0x000fe20005800000 */
[----:B------:R-:W-:Y:S01]  /*1980*/  FMUL.FTZ R16, R63, R16 ;  /* 0x000000103f107220 */ /* 0x000fe20000410000 */
[----:B------:R-:W-:Y:S01]  /*1990*/  ISETP.GE.U32.AND P1, PT, R37, R47, PT ;  /* 0x0000002f2500720c */ /* 0x000fe20003f26070 */
[----:B------:R-:W1:Y:S01]  /*19a0*/  MUFU.EX2 R20, R20 ;  /* 0x0000001400147308 */ /* 0x000e620000000800 */
[----:B----4-:R-:W-:-:S02]  /*19b0*/  FSEL R73, R21, 1, !P2 ;  /* 0x3f80000015497808 */ /* 0x010fc40005000000 */
[----:B------:R-:W-:Y:S01]  /*19c0*/  FSEL R76, R17, RZ, !P2 ;  /* 0x000000ff114c7208 */ /* 0x000fe20005000000 */
[----:B------:R-:W-:Y:S01]  /*19d0*/  FFMA.FTZ R17, R70, R69, R72 ;  /* 0x0000004546117223 */ /* 0x000fe20000010048 */
[----:B0-----:R-:W-:Y:S02]  /*19e0*/  FSEL R71, R19, 1, !P1 ;  /* 0x3f80000013477808 */ /* 0x001fe40004800000 */
[----:B------:R-:W-:Y:S01]  /*19f0*/  FSEL R74, R16, RZ, !P1 ;  /* 0x000000ff104a7208 */ /* 0x000fe20004800000 */
[----:B------:R-:W-:-:S04]  /*1a00*/  FFMA.FTZ R17, R73, R17, R76 ;  /* 0x0000001149117223 */ /* 0x000fc8000001004c */
[----:B------:R-:W-:Y:S01]  /*1a10*/  FFMA.FTZ R18, R71, R17, R74 ;  /* 0x0000001147127223 */ /* 0x000fe2000001004a */
[----:B-1----:R-:W-:-:S04]  /*1a20*/  FSEL R75, R20, 1, !P5 ;  /* 0x3f800000144b7808 */ /* 0x002fc80006800000 */
        /* <DEDUP_REMOVED lines=30> */
[----:B------:R-:W-:Y:S01]  /*1c10*/  IMAD.MOV.U32 R17, RZ, RZ, RZ ;  /* 0x000000ffff117224 */ /* 0x000fe200078e00ff */
[----:B------:R-:W-:-:S05]  /*1c20*/  ISETP.NE.AND P1, PT, R49, 0x1f, PT ;  /* 0x0000001f3100780c */ /* 0x000fca0003f25270 */
[----:B------:R-:W2:Y:S01]  /*1c30*/  @P0 LDS.64 R16, [UR5] ;  /* 0x00000005ff100984 */ /* 0x000ea20008000a00 */
[C---:B0-----:R-:W-:Y:S01]  /*1c40*/  FMUL.FTZ R20, R77.reuse, R18 ;  /* 0x000000124d147220 */ /* 0x041fe20000410000 */
[----:B-1----:R-:W-:-:S06]  /*1c50*/  FFMA.FTZ R21, R77, R21, R78 ;  /* 0x000000154d157223 */ /* 0x002fcc000001004e */
        /* <DEDUP_REMOVED lines=13> */
[----:B------:R-:W-:Y:S02]  /*1d30*/  ISETP.NE.AND P1, PT, R23, RZ, PT ;  /* 0x000000ff1700720c */ /* 0x000fe40003f25270 */
[----:B0-----:R-:W-:Y:S01]  /*1d40*/  @!P2 MOV R80, R16 ;  /* 0x000000100050a202 */ /* 0x001fe20000000f00 */
[----:B------:R-:W-:Y:S01]  /*1d50*/  BSSY.RECONVERGENT B0, `(.L_x_4823) ;  /* 0x0000012000007945 */ /* 0x000fe20003800200 */
[----:B------:R-:W-:Y:S01]  /*1d60*/  FFMA.FTZ R19, R18, R17, R19 ;  /* 0x0000001112137223 */ /* 0x000fe20000010013 */
[----:B-1----:R-:W-:Y:S01]  /*1d70*/  @!P2 IMAD.MOV.U32 R79, RZ, RZ, R17 ;  /* 0x000000ffff4fa224 */ /* 0x002fe200078e0011 */
[----:B------:R-:W-:-:S03]  /*1d80*/  LEA R21, P2, R10, R14, 0x1 ;  /* 0x0000000e0a157211 */ /* 0x000fc600078408ff */
[----:B------:R-:W-:-:S04]  /*1d90*/  @P3 FFMA.FTZ R79, R82, R80, R79 ;  /* 0x00000050524f3223 */ /* 0x000fc8000001004f */
[----:B------:R-:W-:-:S04]  /*1da0*/  FFMA.FTZ R75, R75, R79, R70 ;  /* 0x0000004f4b4b7223 */ /* 0x000fc80000010046 */
[----:B------:R-:W-:Y:S01]  /*1db0*/  FFMA.FTZ R69, R69, R75, R72 ;  /* 0x0000004b45457223 */ /* 0x000fe20000010048 */
[----:B------:R-:W-:-:S03]  /*1dc0*/  IADD3.X R70, PT, PT, R15, R11, RZ, P2, !PT ;  /* 0x0000000b0f467210 */ /* 0x000fc600017fe4ff */
        /* <DEDUP_REMOVED lines=10> */
.L_x_4824:
[----:B------:R-:W-:Y:S05]  /*1e70*/  BSYNC.RECONVERGENT B0 ;  /* 0x0000000000007941 */ /* 0x000fea0003800200 */
.L_x_4823:
[----:B------:R-:W-:Y:S01]  /*1e80*/  UIADD3 UR6, UPT, UPT, UR6, 0x1, URZ ;  /* 0x0000000106067890 */ /* 0x000fe2000fffe0ff */
[----:B------:R-:W-:Y:S01]  /*1e90*/  LEA R67, P1, R8, R67, 0x2 ;  /* 0x0000004308437211 */ /* 0x000fe200078210ff */
[----:B------:R-:W-:Y:S01]  /*1ea0*/  FFMA.FTZ R74, R71, R73, R74 ;  /* 0x00000049474a7223 */ /* 0x000fe2000001004a */
[----:B------:R-:W-:Y:S01]  /*1eb0*/  LEA R65, P2, R6, R65, 0x2 ;  /* 0x0000004106417211 */ /* 0x000fe200078410ff */
[----:B------:R-:W-:Y:S01]  /*1ec0*/  UISETP.NE.AND UP0, UPT, UR6, URZ, UPT ;  /* 0x000000ff0600728c */ /* 0x000fe2000bf05270 */
[C---:B-----5:R-:W-:Y:S01]  /*1ed0*/  FFMA.FTZ R55, R68.reuse, R75, R55 ;  /* 0x0000004b44377223 */ /* 0x060fe20000010037 */
        /* <DEDUP_REMOVED lines=8> */
.L_x_4822:
[----:B------:R-:W-:Y:S01]  /*1f60*/  BAR.SYNC.DEFER_BLOCKING 0x0 ;  /* 0x0000000000007b1d */ /* 0x000fe20000010000 */
[----:B------:R-:W-:Y:S01]  /*1f70*/  ISETP.NE.AND P0, PT, R23, RZ, PT ;  /* 0x000000ff1700720c */ /* 0x000fe20003f05270 */
[----:B------:R-:W-:Y:S01]  /*1f80*/  VIADD R29, R29, 0x1 ;  /* 0x000000011d1d7836 */ /* 0x000fe20000000000 */
[----:B------:R-:W-:Y:S02]  /*1f90*/  F2FP.BF16.F32.PACK_AB R58, R58, R55 ;  /* 0x000000373a3a723e */ /* 0x000fe400000010ff */
[----:B------:R-:W-:-:S09]  /*1fa0*/  F2FP.BF16.F32.PACK_AB R59, R57, R56 ;  /* 0x00000038393b723e */ /* 0x000fd200000010ff */
[----:B------:R-:W1:Y:S01]  /*1fb0*/  @!P0 LDC R13, c[0x0][0x388] ;  /* 0x0000e200ff0d8b82 */ /* 0x000e620000000800 */
[----:B------:R-:W-:Y:S01]  /*1fc0*/  STS.64 [R50], R58 ;  /* 0x0000003a32007388 */ /* 0x000fe20000000a00 */
[----:B------:R-:W-:-:S03]  /*1fd0*/  NOP ;  /* 0x0000000000007918 */ /* 0x000fc60000000000 */
[----:B0-----:R-:W-:Y:S04]  /*1fe0*/  LDS.U16 R15, [R48] ;  /* 0x00000000300f7984 */ /* 0x001fe80000000400 */
[----:B------:R-:W-:Y:S01]  /*1ff0*/  LDS.U16 R17, [R48+0x40] ;  /* 0x0000400030117984 */ /* 0x000fe20000000400 */
[----:B-1----:R-:W-:-:S03]  /*2000*/  @!P0 IADD3 R14, PT, PT, -R46, R13, RZ ;  /* 0x0000000d2e0e8210 */ /* 0x002fc60007ffe1ff */
        /* <DEDUP_REMOVED lines=16> */
[----:B------:R1:W-:Y:S01]  /*2110*/  @!P2 STG.E.U16 desc[UR16][R12.64+0x80], R19 ;  /* 0x000080130c00a986 */ /* 0x0003e2000c101510 */
[----:B------:R-:W-:-:S03]  /*2120*/  IADD3 R33, P2, PT, R33, 0x100, RZ ;  /* 0x0000010021217810 */ /* 0x000fc60007f5e0ff */
[----:B------:R1:W-:Y:S01]  /*2130*/  @!P1 STG.E.U16 desc[UR16][R12.64+0x40], R17 ;  /* 0x000040110c009986 */ /* 0x0003e2000c101510 */
[----:B------:R-:W-:Y:S01]  /*2140*/  IADD3 R44, P1, PT, R44, 0x100, RZ ;  /* 0x000001002c2c7810 */ /* 0x000fe20007f3e0ff */
[----:B------:R-:W-:Y:S01]  /*2150*/  IMAD.X R39, RZ, RZ, R39, P2 ;  /* 0x000000ffff277224 */ /* 0x000fe200010e0627 */
[----:B0-----:R-:W-:Y:S01]  /*2160*/  ISETP.NE.AND P0, PT, R29, UR4, PT ;  /* 0x000000041d007c0c */ /* 0x001fe2000bf05270 */
[----:B------:R1:W-:Y:S01]  /*2170*/  @!P3 STG.E.U16 desc[UR16][R12.64+0xc0], R21 ;  /* 0x0000c0150c00b986 */ /* 0x0003e2000c101510 */
[----:B------:R-:W-:Y:S02]  /*2180*/  IADD3 R32, P3, PT, R32, 0x100, RZ ;  /* 0x0000010020207810 */ /* 0x000fe40007f7e0ff */
[----:B------:R-:W-:Y:S02]  /*2190*/  IADD3.X R45, PT, PT, RZ, R45, RZ, P1, !PT ;  /* 0x0000002dff2d7210 */ /* 0x000fe40000ffe4ff */
[----:B------:R-:W-:-:S07]  /*21a0*/  IADD3.X R38, PT, PT, RZ, R38, RZ, P3, !PT ;  /* 0x00000026ff267210 */ /* 0x000fce0001ffe4ff */
[----:B-1----:R-:W-:Y:S05]  /*21b0*/  @P0 BRA `(.L_x_4826) ;  /* 0xffffffe400840947 */ /* 0x002fea000383ffff */
[----:B------:R-:W-:Y:S05]  /*21c0*/  EXIT ;  /* 0x000000000000794d */ /* 0x000fea0003800000 */
.L_x_4827:
        /* <DEDUP_REMOVED lines=11> */
.L_x_5146:


//--------------------- .text._Z25selective_scan_fwd_kernelI32Selective_Scan_fwd_kernel_traitsILi32ELi4ELi1ELb0ELb1ELb0ELb1EN3c108BFloat16EfEEv13SSMParamsBase --------------------------
	.section	.text._Z25selective_scan_fwd_kernelI32Selective_Scan_fwd_kernel_traitsILi32ELi4ELi1ELb0ELb1ELb0ELb1EN3c108BFloat16EfEEv13SSMParamsBase,"ax",@progbits
	.align	128
        .global         _Z25selective_scan_fwd_kernelI32Selective_Scan_fwd_kernel_traitsILi32ELi4ELi1ELb0ELb1ELb0ELb1EN3c108BFloat16EfEEv13SSMParamsBase
        .type           _Z25selective_scan_fwd_kernelI32Selective_Scan_fwd_kernel_traitsILi32ELi4ELi1ELb0ELb1ELb0ELb1EN3c108BFloat16EfEEv13SSMParamsBase,@function
        .size           _Z25selective_scan_fwd_kernelI32Selective_Scan_fwd_kernel_traitsILi32ELi4ELi1ELb0ELb1ELb0ELb1EN3c108BFloat16EfEEv13SSMParamsBase,(.L_x_5147 - _Z25selective_scan_fwd_kernelI32Selective_Scan_fwd_kernel_traitsILi32ELi4ELi1ELb0ELb1ELb0ELb1EN3c108BFloat16EfEEv13SSMParamsBase)
        .other          _Z25selective_scan_fwd_kernelI32Selective_Scan_fwd_kernel_traitsILi32ELi4ELi1ELb0ELb1ELb0ELb1EN3c108BFloat16EfEEv13SSMParamsBase,@"STO_CUDA_ENTRY STV_DEFAULT"
_Z25selective_scan_fwd_kernelI32Selective_Scan_fwd_kernel_traitsILi32ELi4ELi1ELb0ELb1ELb0ELb1EN3c108BFloat16EfEEv13SSMParamsBase:
.text._Z25selective_scan_fwd_kernelI32Selective_Scan_fwd_kernel_traitsILi32ELi4ELi1ELb0ELb1ELb0ELb1EN3c108BFloat16EfEEv13SSMParamsBase:
        /* <DEDUP_REMOVED lines=31> */
[----:B0-----:R-:W-:Y:S02]  /*01f0*/  HFMA2 R6, -RZ, RZ, 0, 0 ;  /* 0x00000000ff067431 */ /* 0x001fe400000001ff */
        /* <DEDUP_REMOVED lines=9> */
[----:B------:R-:W-:Y:S01]  /*0290*/  LOP3.LUT R2, R0, R11, RZ, 0x3c, !PT ;  /* 0x0000000b00027212 */ /* 0x000fe200078e3cff */
[----:B------:R-:W-:Y:S01]  /*02a0*/  UIMAD.WIDE.U32 UR4, UR20, UR8, URZ ;  /* 0x00000008140472a5 */ /* 0x000fe2000f8e00ff */
[----:B------:R-:W-:Y:S01]  /*02b0*/  @!P2 IADD3 R7, PT, PT, R7, 0x1, RZ ;  /* 0x000000010707a810 */ /* 0x000fe20007ffe0ff */
[----:B------:R-:W0:Y:S01]  /*02c0*/  LDC R9, c[0x0][0x384] ;  /* 0x0000e100ff097b82 */ /* 0x000e220000000800 */
[----:B------:R-:W-:Y:S02]  /*02d0*/  ISETP.GE.AND P3, PT, R2, RZ, PT ;  /* 0x000000ff0200720c */ /* 0x000fe40003f66270 */
[----:B------:R-:W-:-:S05]  /*02e0*/  ISETP.NE.AND P1, PT, R11, RZ, PT ;  /* 0x000000ff0b00720c */ /* 0x000fca0003f25270 */
[----:B------:R-:W-:-:S04]  /*02f0*/  @P0 VIADD R7, R7, 0x1 ;  /* 0x0000000107070836 */ /* 0x000fc80000000000 */
[----:B------:R-:W-:Y:S01]  /*0300*/  IMAD.MOV.U32 R8, RZ, RZ, R7 ;  /* 0x000000ffff087224 */ /* 0x000fe200078e0007 */
[----:B------:R-:W-:-:S04]  /*0310*/  UIMAD.WIDE.U32 UR6, UR20, UR12, URZ ;  /* 0x0000000c140672a5 */ /* 0x000fc8000f8e00ff */
[----:B------:R-:W-:Y:S02]  /*0320*/  @!P3 IADD3 R8, PT, PT, -R8, RZ, RZ ;  /* 0x000000ff0808b210 */ /* 0x000fe40007ffe1ff */
[----:B------:R-:W-:Y:S02]  /*0330*/  @!P1 LOP3.LUT R8, RZ, R11, RZ, 0x33, !PT ;  /* 0x0000000bff089212 */ /* 0x000fe400078e33ff */
[----:B------:R-:W3:Y:S01]  /*0340*/  LDC.64 R10, c[0x0][0x460] ;  /* 0x00011800ff0a7b82 */ /* 0x000ee20000000a00 */
[----:B------:R-:W-:Y:S01]  /*0350*/  IMAD.U32 R2, RZ, RZ, UR4 ;  /* 0x00000004ff027e24 */ /* 0x000fe2000f8e00ff */
[----:B------:R-:W-:Y:S01]  /*0360*/  ISETP.GE.AND P0, PT, R18, 0x1, PT ;  /* 0x000000011200780c */ /* 0x000fe20003f06270 */
[----:B------:R-:W-:Y:S02]  /*0370*/  UIMAD UR4, UR20, UR13, UR7 ;  /* 0x0000000d140472a4 */ /* 0x000fe4000f8e0207 */
[----:B--2---:R-:W-:Y:S01]  /*0380*/  IMAD.U32 R5, RZ, RZ, UR7 ;  /* 0x00000007ff057e24 */ /* 0x004fe2000f8e00ff */
[----:B------:R-:W-:-:S02]  /*0390*/  UIMAD UR8, UR20, UR9, UR5 ;  /* 0x00000009140872a4 */ /* 0x000fc4000f8e0205 */
[----:B------:R-:W-:Y:S02]  /*03a0*/  IMAD.U32 R3, RZ, RZ, UR5 ;  /* 0x00000005ff037e24 */ /* 0x000fe4000f8e00ff */
[----:B------:R-:W-:Y:S01]  /*03b0*/  IMAD.U32 R5, RZ, RZ, UR4 ;  /* 0x00000004ff057e24 */ /* 0x000fe2000f8e00ff */
[----:B------:R-:W-:Y:S01]  /*03c0*/  UIMAD.WIDE.U32 UR4, UR20, UR16, URZ ;  /* 0x00000010140472a5 */ /* 0x000fe2000f8e00ff */
[----:B------:R-:W-:Y:S02]  /*03d0*/  MOV R4, UR6 ;  /* 0x0000000600047c02 */ /* 0x000fe40008000f00 */
[----:B------:R-:W-:Y:S01]  /*03e0*/  MOV R3, UR8 ;  /* 0x0000000800037c02 */ /* 0x000fe20008000f00 */
[----:B------:R-:W-:Y:S01]  /*03f0*/  UIMAD UR6, UR20, UR17, UR5 ;  /* 0x00000011140672a4 */ /* 0x000fe2000f8e0205 */
[----:B-1----:R-:W-:Y:S11]  /*0400*/  @!P0 EXIT ;  /* 0x000000000000894d */ /* 0x002ff60003800000 */
[----:B------:R-:W1:Y:S01]  /*0410*/  S2R R22, SR_TID.X ;  /* 0x0000000000167919 */ /* 0x000e620000002100 */
[----:B------:R-:W2:Y:S01]  /*0420*/  LDCU.64 UR8, c[0x0][0x3d8] ;  /* 0x00007b00ff0877ac */ /* 0x000ea20008000a00 */
[C---:B------:R-:W-:Y:S01]  /*0430*/  IMAD.WIDE.U32 R2, R0.reuse, UR10, R2 ;  /* 0x0000000a00027c25 */ /* 0x040fe2000f8e0002 */
[----:B------:R-:W-:Y:S01]  /*0440*/  SHF.R.S32.HI R7, RZ, 0x1f, R8 ;  /* 0x0000001fff077819 */ /* 0x000fe20000011408 */
[----:B------:R-:W4:Y:S01]  /*0450*/  LDC.64 R32, c[0x0][0x450] ;  /* 0x00011400ff207b82 */ /* 0x000f220000000a00 */
[----:B------:R-:W-:Y:S01]  /*0460*/  UMOV UR5, UR6 ;  /* 0x0000000600057c82 */ /* 0x000fe20008000000 */
[----:B------:R-:W-:Y:S01]  /*0470*/  IMAD R37, R0, UR11, R3 ;  /* 0x0000000b00257c24 */ /* 0x000fe2000f8e0203 */
[----:B---3--:R-:W-:Y:S01]  /*0480*/  LEA R30, P0, R2, R10, 0x1 ;  /* 0x0000000a021e7211 */ /* 0x008fe200078008ff */
[-C--:B------:R-:W-:Y:S01]  /*0490*/  IMAD R3, R7, R14.reuse, RZ ;  /* 0x0000000e07037224 */ /* 0x080fe200078e02ff */
[----:B------:R-:W3:Y:S01]  /*04a0*/  LDCU.64 UR12, c[0x0][0x3a0] ;  /* 0x00007400ff0c77ac */ /* 0x000ee20008000a00 */
[----:B------:R-:W-:Y:S01]  /*04b0*/  IMAD.WIDE.U32 R6, R8, R14, UR4 ;  /* 0x0000000408067e25 */ /* 0x000fe2000f8e000e */
[----:B------:R-:W-:Y:S01]  /*04c0*/  LEA.HI.X R37, R2, R11, R37, 0x1, P0 ;  /* 0x0000000b02257211 */ /* 0x000fe200000f0c25 */
[----:B------:R-:W3:Y:S01]  /*04d0*/  LDC.64 R34, c[0x0][0x440] ;  /* 0x00011000ff227b82 */ /* 0x000ee20000000a00 */
[----:B------:R-:W1:Y:S01]  /*04e0*/  LDCU UR4, c[0x0][0x38c] ;  /* 0x00007180ff0477ac */ /* 0x000e620008000800 */
[----:B------:R-:W-:Y:S01]  /*04f0*/  IMAD R3, R8, R15, R3 ;  /* 0x0000000f08037224 */ /* 0x000fe200078e0203 */
[----:B------:R-:W-:Y:S01]  /*0500*/  LEA R29, P2, R6, R16, 0x1 ;  /* 0x00000010061d7211 */ /* 0x000fe200078408ff */
[----:B------:R-:W-:Y:S01]  /*0510*/  IMAD.WIDE.U32 R4, R0, UR14, R4 ;  /* 0x0000000e00047c25 */ /* 0x000fe2000f8e0004 */
[----:B------:R-:W-:Y:S01]  /*0520*/  MOV R43, RZ ;  /* 0x000000ff002b7202 */ /* 0x000fe20000000f00 */
[----:B------:R-:W1:Y:S02]  /*0530*/  LDCU.U8 UR7, c[0x0][0x39e] ;  /* 0x000073c0ff0777ac */ /* 0x000e640008000000 */
[----:B------:R-:W-:Y:S01]  /*0540*/  IMAD.IADD R31, R7, 0x1, R3 ;  /* 0x00000001071f7824 */ /* 0x000fe200078e0203 */
[----:B------:R-:W-:Y:S01]  /*0550*/  LEA R41, P1, R4, R12, 0x1 ;  /* 0x0000000c04297211 */ /* 0x000fe200078208ff */
[----:B--2---:R-:W-:-:S03]  /*0560*/  IMAD.WIDE.U32 R2, R0, UR8, RZ ;  /* 0x0000000800027c25 */ /* 0x004fc6000f8e00ff */
[----:B------:R-:W-:Y:S01]  /*0570*/  LEA.HI.X R31, R6, R17, R31, 0x1, P2 ;  /* 0x00000011061f7211 */ /* 0x000fe200010f0c1f */
[----:B------:R-:W-:Y:S02]  /*0580*/  IMAD R25, R0, UR9, R3 ;  /* 0x0000000900197c24 */ /* 0x000fe4000f8e0203 */
[----:B0-----:R-:W-:Y:S01]  /*0590*/  IMAD R3, R9, UR20, R0 ;  /* 0x0000001409037c24 */ /* 0x001fe2000f8e0200 */
[----:B----4-:R-:W-:Y:S01]  /*05a0*/  LEA R23, P0, R2, R32, 0x2 ;  /* 0x0000002002177211 */ /* 0x010fe200078010ff */
[----:B------:R-:W-:Y:S02]  /*05b0*/  IMAD R36, R0, UR15, R5 ;  /* 0x0000000f00247c24 */ /* 0x000fe4000f8e0205 */
[----:B------:R-:W-:Y:S01]  /*05c0*/  IMAD R3, R3, R18, RZ ;  /* 0x0000001203037224 */ /* 0x000fe200078e02ff */
[----:B------:R-:W-:Y:S01]  /*05d0*/  LEA.HI.X R25, R2, R33, R25, 0x2, P0 ;  /* 0x0000002102197211 */ /* 0x000fe200000f1419 */
[----:B-1----:R-:W-:Y:S01]  /*05e0*/  IMAD.SHL.U32 R26, R22, 0x4, RZ ;  /* 0x00000004161a7824 */ /* 0x002fe200078e00ff */
[----:B------:R-:W-:Y:S01]  /*05f0*/  LEA.HI.X R36, R4, R13, R36, 0x1, P1 ;  /* 0x0000000d04247211 */ /* 0x000fe200008f0c24 */
[----:B------:R-:W-:-:S02]  /*0600*/  IMAD R28, R3, UR4, RZ ;  /* 0x00000004031c7c24 */ /* 0x000fc4000f8e02ff */
[----:B---3--:R-:W-:Y:S01]  /*0610*/  IMAD.WIDE.U32 R4, R0, UR12, RZ ;  /* 0x0000000c00047c25 */ /* 0x008fe2000f8e00ff */
[----:B------:R-:W-:-:S03]  /*0620*/  LOP3.LUT R3, R26, 0xf80, RZ, 0xc0, !PT ;  /* 0x00000f801a037812 */ /* 0x000fc600078ec0ff */
[----:B------:R-:W-:Y:S01]  /*0630*/  IMAD R27, R0, UR13, R5 ;  /* 0x0000000d001b7c24 */ /* 0x000fe2000f8e0205 */
[----:B------:R-:W-:Y:S01]  /*0640*/  LOP3.LUT R32, R3, 0x1f, R22, 0xf8, !PT ;  /* 0x0000001f03207812 */ /* 0x000fe200078ef816 */
[----:B------:R-:W-:Y:S01]  /*0650*/  VIADD R33, R26, 0x1 ;  /* 0x000000011a217836 */ /* 0x000fe20000000000 */
[----:B------:R-:W-:Y:S01]  /*0660*/  LEA R24, P1, R4, R34, 0x2 ;  /* 0x0000002204187211 */ /* 0x000fe200078210ff */
[----:B------:R-:W-:Y:S01]  /*0670*/  VIADD R34, R26, 0x2 ;  /* 0x000000021a227836 */ /* 0x000fe20000000000 */
[C---:B------:R-:W-:Y:S01]  /*0680*/  LOP3.LUT R38, R32.reuse, 0x20, RZ, 0xfc, !PT ;  /* 0x0000002020267812 */ /* 0x040fe200078efcff */
[----:B------:R-:W-:Y:S01]  /*0690*/  IMAD.WIDE.U32 R2, R32, 0x2, RZ ;  /* 0x0000000220027825 */ /* 0x000fe200078e00ff */
[----:B------:R-:W-:Y:S02]  /*06a0*/  LEA.HI.X R27, R4, R35, R27, 0x2, P1 ;  /* 0x00000023041b7211 */ /* 0x000fe400008f141b */
[----:B------:R-:W-:Y:S02]  /*06b0*/  IADD3 R35, PT, PT, R26, 0x3, RZ ;  /* 0x000000031a237810 */ /* 0x000fe40007ffe0ff */
[----:B------:R-:W-:-:S02]  /*06c0*/  LOP3.LUT R39, R32, 0x40, RZ, 0xfc, !PT ;  /* 0x0000004020277812 */ /* 0x000fc400078efcff */
[----:B------:R-:W-:Y:S02]  /*06d0*/  LOP3.LUT R40, R32, 0x60, RZ, 0xfc, !PT ;  /* 0x0000006020287812 */ /* 0x000fe400078efcff */
[----:B------:R-:W-:-:S07]  /*06e0*/  LOP3.LUT R42, R2, 0x80, RZ, 0xfc, !PT ;  /* 0x00000080022a7812 */ /* 0x000fce00078efcff */
.L_x_4840:
[----:B0-----:R-:W0:Y:S01]  /*06f0*/  LDCU UR4, c[0x0][0x388] ;  /* 0x00007100ff0477ac */ /* 0x001e220008000800 */
[----:B------:R-:W-:Y:S01]  /*0700*/  IMAD.SHL.U32 R52, R43, 0x80, RZ ;  /* 0x000000802b347824 */ /* 0x000fe200078e00ff */
[----:B------:R-:W-:Y:S01]  /*0710*/  PRMT R9, RZ, 0x7610, R9 ;  /* 0x00007610ff097816 */ /* 0x000fe20000000009 */
[----:B------:R-:W-:Y:S01]  /*0720*/  IMAD.SHL.U32 R6, R32, 0x2, RZ ;  /* 0x0000000220067824 */ /* 0x000fe200078e00ff */
[----:B------:R-:W-:Y:S02]  /*0730*/  PRMT R11, RZ, 0x7610, R11 ;  /* 0x00007610ff0b7816 */ /* 0x000fe4000000000b */
[----:B------:R-:W-:Y:S02]  /*0740*/  PRMT R13, RZ, 0x7610, R13 ;  /* 0x00007610ff0d7816 */ /* 0x000fe4000000000d */
[----:B------:R-:W-:Y:S01]  /*0750*/  PRMT R15, RZ, 0x7610, R15 ;  /* 0x00007610ff0f7816 */ /* 0x000fe2000000000f */
[----:B------:R-:W-:Y:S01]  /*0760*/  BAR.SYNC.DEFER_BLOCKING 0x0 ;  /* 0x0000000000007b1d */ /* 0x000fe20000010000 */
[----:B------:R-:W-:-:S04]  /*0770*/  IADD3 R4, P4, PT, R6, R30, RZ ;  /* 0x0000001e06047210 */ /* 0x000fc80007f9e0ff */
[----:B------:R-:W-:-:S03]  /*0780*/  IADD3.X R5, PT, PT, RZ, R37, RZ, P4, !PT ;  /* 0x00000025ff057210 */ /* 0x000fc600027fe4ff */
[----:B------:R-:W1:Y:S01]  /*0790*/  S2UR UR5, SR_CgaCtaId ;  /* 0x00000000000579c3 */ /* 0x000e620000008800 */
[----:B0-----:R-:W-:-:S04]  /*07a0*/  IADD3 R45, PT, PT, -R52, UR4, RZ ;  /* 0x00000004342d7c10 */ /* 0x001fc8000fffe1ff */
[-C--:B------:R-:W-:Y:S01]  /*07b0*/  ISETP.GE.AND P0, PT, R32, R45.reuse, PT ;  /* 0x0000002d2000720c */ /* 0x080fe20003f06270 */
[----:B------:R-:W0:Y:S01]  /*07c0*/  S2R R53, SR_LANEID ;  /* 0x0000000000357919 */ /* 0x000e220000000000 */
[-C--:B------:R-:W-:Y:S01]  /*07d0*/  ISETP.GE.AND P1, PT, R38, R45.reuse, PT ;  /* 0x0000002d2600720c */ /* 0x080fe20003f26270 */
[----:B------:R-:W2:Y:S01]  /*07e0*/  LDC R12, c[0x0][0x38c] ;  /* 0x0000e300ff0c7b82 */ /* 0x000ea20000000800 */
[-C--:B------:R-:W-:Y:S02]  /*07f0*/  ISETP.GE.AND P2, PT, R39, R45.reuse, PT ;  /* 0x0000002d2700720c */ /* 0x080fe40003f46270 */
[----:B------:R-:W-:-:S07]  /*0800*/  ISETP.GE.AND P3, PT, R40, R45, PT ;  /* 0x0000002d2800720c */ /* 0x000fce0003f66270 */
[----:B------:R-:W3:Y:S04]  /*0810*/  @!P0 LDG.E.U16 R9, desc[UR18][R4.64] ;  /* 0x0000001204098981 */ /* 0x000ee8000c1e1500 */
[----:B------:R-:W4:Y:S04]  /*0820*/  @!P1 LDG.E.U16 R11, desc[UR18][R4.64+0x40] ;  /* 0x00004012040b9981 */ /* 0x000f28000c1e1500 */
[----:B------:R-:W2:Y:S04]  /*0830*/  @!P2 LDG.E.U16 R13, desc[UR18][R4.64+0x80] ;  /* 0x00008012040da981 */ /* 0x000ea8000c1e1500 */
[----:B------:R-:W2:Y:S01]  /*0840*/  @!P3 LDG.E.U16 R15, desc[UR18][R4.64+0xc0] ;  /* 0x0000c012040fb981 */ /* 0x000ea2000c1e1500 */
[----:B------:R-:W-:Y:S01]  /*0850*/  UMOV UR4, 0x400 ;  /* 0x0000040000047882 */ /* 0x000fe20000000000 */
[----:B------:R-:W-:Y:S01]  /*0860*/  IADD3 R6, P4, PT, R6, R41, RZ ;  /* 0x0000002906067210 */ /* 0x000fe20007f9e0ff */
[----:B-1----:R-:W-:Y:S01]  /*0870*/  ULEA UR4, UR5, UR4, 0x18 ;  /* 0x0000000405047291 */ /* 0x002fe2000f8ec0ff */
[----:B------:R-:W-:-:S02]  /*0880*/  PRMT R17, RZ, 0x7610, R17 ;  /* 0x00007610ff117816 */ /* 0x000fc40000000011 */
[----:B------:R-:W-:Y:S01]  /*0890*/  PRMT R19, RZ, 0x7610, R19 ;  /* 0x00007610ff137816 */ /* 0x000fe20000000013 */
[----:B------:R-:W-:Y:S01]  /*08a0*/  IMAD.X R7, RZ, RZ, R36, P4 ;  /* 0x000000ffff077224 */ /* 0x000fe200020e0624 */
[----:B------:R-:W-:Y:S02]  /*08b0*/  PRMT R47, RZ, 0x7610, R47 ;  /* 0x00007610ff2f7816 */ /* 0x000fe4000000002f */
[C---:B0-----:R-:W-:Y:S02]  /*08c0*/  LEA R44, R53.reuse, UR4, 0x1 ;  /* 0x00000004352c7c11 */ /* 0x041fe4000f8e08ff */
[----:B------:R-:W-:Y:S02]  /*08d0*/  LEA R46, R53, UR4, 0x3 ;  /* 0x00000004352e7c11 */ /* 0x000fe4000f8e18ff */
[----:B------:R-:W-:Y:S01]  /*08e0*/  PRMT R49, RZ, 0x7610, R49 ;  /* 0x00007610ff317816 */ /* 0x000fe20000000031 */
[----:B---3--:R-:W-:Y:S04]  /*08f0*/  STS.U16 [R44], R9 ;  /* 0x000000092c007388 */ /* 0x008fe80000000400 */
[----:B----4-:R-:W-:Y:S04]  /*0900*/  STS.U16 [R44+0x40], R11 ;  /* 0x0000400b2c007388 */ /* 0x010fe80000000400 */
[----:B--2---:R-:W-:Y:S04]  /*0910*/  STS.U16 [R44+0x80], R13 ;  /* 0x0000800d2c007388 */ /* 0x004fe80000000400 */
        /* <DEDUP_REMOVED lines=15> */
[C---:B0-----:R-:W-:Y:S01]  /*0a10*/  PRMT R8, R54.reuse, 0x7632, R8 ;  /* 0x0000763236087816 */ /* 0x041fe20000000008 */
[----:B------:R-:W-:Y:S01]  /*0a20*/  IMAD.U32 R54, R54, 0x10000, RZ ;  /* 0x0001000036367824 */ /* 0x000fe200078e00ff */
[C---:B------:R-:W-:Y:S02]  /*0a30*/  PRMT R9, R55.reuse, 0x7632, R9 ;  /* 0x0000763237097816 */ /* 0x040fe40000000009 */
[----:B------:R-:W-:Y:S01]  /*0a40*/  SHF.L.U32 R10, R55, 0x10, RZ ;  /* 0x00000010370a7819 */ /* 0x000fe200000006ff */
[----:B-----5:R-:W-:Y:S01]  /*0a50*/  FADD.FTZ R54, R54, R21 ;  /* 0x0000001536367221 */ /* 0x020fe20000010000 */
[----:B------:R-:W-:Y:S02]  /*0a60*/  IMAD.U32 R8, R8, 0x10000, RZ ;  /* 0x0001000008087824 */ /* 0x000fe400078e00ff */
[----:B------:R-:W-:-:S02]  /*0a70*/  IMAD.U32 R6, R9, 0x10000, RZ ;  /* 0x0001000009067824 */ /* 0x000fc400078e00ff */
[--C-:B------:R-:W-:Y:S01]  /*0a80*/  FADD.FTZ R55, R10, R21.reuse ;  /* 0x000000150a377221 */ /* 0x100fe20000010000 */
[----:B------:R-:W-:Y:S01]  /*0a90*/  FSETP.GTU.FTZ.AND P0, PT, R54, 20, PT ;  /* 0x41a000003600780b */ /* 0x000fe20003f1c000 */
[--C-:B------:R-:W-:Y:S01]  /*0aa0*/  FADD.FTZ R56, R8, R21.reuse ;  /* 0x0000001508387221 */ /* 0x100fe20000010000 */
[----:B------:R-:W-:Y:S02]  /*0ab0*/  FADD.FTZ R57, R6, R21 ;  /* 0x0000001506397221 */ /* 0x000fe40000010000 */
[----:B------:R-:W-:Y:S02]  /*0ac0*/  ISETP.EQ.OR P3, PT, RZ, UR7, P0 ;  /* 0x00000007ff007c0c */ /* 0x000fe40008762670 */
[----:B------:R-:W-:Y:S02]  /*0ad0*/  FSETP.GTU.FTZ.AND P1, PT, R55, 20, PT ;  /* 0x41a000003700780b */ /* 0x000fe40003f3c000 */
[----:B------:R-:W-:Y:S02]  /*0ae0*/  FSETP.GTU.FTZ.AND P2, PT, R56, 20, PT ;  /* 0x41a000003800780b */ /* 0x000fe40003f5c000 */
[----:B------:R-:W-:-:S02]  /*0af0*/  FSETP.GTU.FTZ.AND P4, PT, R57, 20, PT ;  /* 0x41a000003900780b */ /* 0x000fc40003f9c000 */
[----:B------:R-:W-:Y:S02]  /*0b00*/  ISETP.EQ.OR P0, PT, RZ, UR7, P1 ;  /* 0x00000007ff007c0c */ /* 0x000fe40008f02670 */
[----:B------:R-:W-:Y:S02]  /*0b10*/  ISETP.EQ.OR P2, PT, RZ, UR7, P2 ;  /* 0x00000007ff007c0c */ /* 0x000fe40009742670 */
        /* <DEDUP_REMOVED lines=32> */
.L_x_4829:
[----:B------:R-:W-:Y:S05]  /*0d20*/  BSYNC.RECONVERGENT B0 ;  /* 0x0000000000007941 */ /* 0x000fea0003800200 */
.L_x_4828:
        /* <DEDUP_REMOVED lines=32> */
.L_x_4831:
[----:B------:R-:W-:Y:S05]  /*0f30*/  BSYNC.RECONVERGENT B0 ;  /* 0x0000000000007941 */ /* 0x000fea0003800200 */
.L_x_4830:
        /* <DEDUP_REMOVED lines=32> */
.L_x_4833:
[----:B------:R-:W-:Y:S05]  /*1140*/  BSYNC.RECONVERGENT B0 ;  /* 0x0000000000007941 */ /* 0x000fea0003800200 */
.L_x_4832:
        /* <DEDUP_REMOVED lines=32> */
.L_x_4835:
[----:B------:R-:W-:Y:S05]  /*1350*/  BSYNC.RECONVERGENT B0 ;  /* 0x0000000000007941 */ /* 0x000fea0003800200 */
.L_x_4834:
        /* <DEDUP_REMOVED lines=8> */
[----:B------:R-:W-:Y:S01]  /*13e0*/  PRMT R51, RZ, 0x7610, R51 ;  /* 0x00007610ff337816 */ /* 0x000fe20000000033 */
[----:B------:R-:W-:-:S02]  /*13f0*/  IMAD.U32 R61, R4, 0x10000, RZ ;  /* 0x00010000043d7824 */ /* 0x000fc400078e00ff */
[-C--:B------:R-:W-:Y:S01]  /*1400*/  FMUL.FTZ R50, R60, R20.reuse ;  /* 0x000000143c327220 */ /* 0x080fe20000410000 */
[-C--:B------:R-:W-:Y:S01]  /*1410*/  FMUL.FTZ R48, R59, R20.reuse ;  /* 0x000000143b307220 */ /* 0x080fe20000410000 */
[----:B------:R-:W-:Y:S01]  /*1420*/  FMUL.FTZ R47, R61, R20 ;  /* 0x000000143d2f7220 */ /* 0x000fe20000410000 */
[----:B------:R-:W-:Y:S06]  /*1430*/  @!P0 BRA `(.L_x_4836) ;  /* 0x0000000800b48947 */ /* 0x000fec0003800000 */
[----:B------:R-:W0:Y:S01]  /*1440*/  LDC.64 R6, c[0x0][0x3c0] ;  /* 0x0000f000ff067b82 */ /* 0x000e220000000a00 */
[----:B------:R-:W-:Y:S01]  /*1450*/  IMAD R63, R43, R12, RZ ;  /* 0x0000000c2b3f7224 */ /* 0x000fe200078e02ff */
[----:B------:R-:W-:Y:S01]  /*1460*/  IADD3 R19, P2, PT, R29, R42, RZ ;  /* 0x0000002a1d137210 */ /* 0x000fe20007f5e0ff */
[----:B------:R-:W-:Y:S01]  /*1470*/  FMUL.FTZ R58, R13, R54 ;  /* 0x000000360d3a7220 */ /* 0x000fe20000410000 */
[----:B------:R-:W-:Y:S01]  /*1480*/  ISETP.NE.AND P0, PT, R43, RZ, PT ;  /* 0x000000ff2b00720c */ /* 0x000fe20003f05270 */
[----:B------:R-:W-:Y:S01]  /*1490*/  FMUL.FTZ R59, R59, R56 ;  /* 0x000000383b3b7220 */ /* 0x000fe20000410000 */
[----:B------:R-:W-:Y:S01]  /*14a0*/  VIMNMX R12, PT, PT, R12, 0x1, !PT ;  /* 0x000000010c0c7848 */ /* 0x000fe20007fe0100 */
[----:B------:R-:W-:Y:S01]  /*14b0*/  FMUL.FTZ R60, R60, R55 ;  /* 0x000000373c3c7220 */ /* 0x000fe20000410000 */
[----:B------:R-:W1:Y:S01]  /*14c0*/  LDC.64 R8, c[0x0][0x3e0] ;  /* 0x0000f800ff087b82 */ /* 0x000e620000000a00 */
[----:B------:R-:W-:Y:S01]  /*14d0*/  FMUL.FTZ R61, R61, R57 ;  /* 0x000000393d3d7220 */ /* 0x000fe20000410000 */
[----:B------:R-:W-:Y:S01]  /*14e0*/  ISETP.GE.AND P1, PT, R32, R45, PT ;  /* 0x0000002d2000720c */ /* 0x000fe20003f26270 */
[----:B------:R-:W-:Y:S01]  /*14f0*/  IMAD.MOV.U32 R64, RZ, RZ, R27 ;  /* 0x000000ffff407224 */ /* 0x000fe200078e001b */
[----:B------:R-:W-:Y:S01]  /*1500*/  MOV R67, R24 ;  /* 0x0000001800437202 */ /* 0x000fe20000000f00 */
[----:B------:R-:W-:Y:S01]  /*1510*/  IMAD.MOV.U32 R62, RZ, RZ, R25 ;  /* 0x000000ffff3e7224 */ /* 0x000fe200078e0019 */
[----:B------:R-:W-:Y:S01]  /*1520*/  MOV R65, R23 ;  /* 0x0000001700417202 */ /* 0x000fe20000000f00 */
[----:B------:R-:W-:Y:S01]  /*1530*/  IMAD.X R72, R3, 0x1, R31, P2 ;  /* 0x0000000103487824 */ /* 0x000fe200010e061f */
[----:B------:R-:W2:Y:S01]  /*1540*/  LDC.64 R10, c[0x0][0x3a8] ;  /* 0x0000ea00ff0a7b82 */ /* 0x000ea20000000a00 */
[----:B------:R-:W-:Y:S01]  /*1550*/  ISETP.EQ.AND P0, PT, R22, RZ, P0 ;  /* 0x000000ff1600720c */ /* 0x000fe20000702270 */
[----:B------:R-:W-:Y:S01]  /*1560*/  UIADD3 UR5, UPT, UPT, UR4, 0x130, URZ ;  /* 0x0000013004057890 */ /* 0x000fe2000fffe0ff */
[----:B------:R-:W-:-:S05]  /*1570*/  IADD3 R66, PT, PT, -R12, RZ, RZ ;  /* 0x000000ff0c427210 */ /* 0x000fca0007ffe1ff */
[----:B------:R-:W3:Y:S01]  /*1580*/  LDC.64 R4, c[0x0][0x480] ;  /* 0x00012000ff047b82 */ /* 0x000ee20000000a00 */
[----:B0-----:R-:W-:Y:S02]  /*1590*/  SHF.L.U64.HI R7, R6, 0x1, R7 ;  /* 0x0000000106077819 */ /* 0x001fe40000010207 */
[----:B-1----:R-:W-:Y:S02]  /*15a0*/  SHF.L.U64.HI R9, R8, 0x2, R9 ;  /* 0x0000000208097819 */ /* 0x002fe40000010209 */
[----:B--2---:R-:W-:-:S07]  /*15b0*/  SHF.L.U64.HI R11, R10, 0x2, R11 ;  /* 0x000000020a0b7819 */ /* 0x004fce000001020b */
.L_x_4839:
        /* <DEDUP_REMOVED lines=9> */
[----:B------:R-:W-:Y:S01]  /*1650*/  MOV R14, R67 ;  /* 0x00000043000e7202 */ /* 0x000fe20000000f00 */
[----:B------:R-:W-:-:S05]  /*1660*/  IMAD.MOV.U32 R15, RZ, RZ, R64 ;  /* 0x000000ffff0f7224 */ /* 0x000fca00078e0040 */
[----:B------:R0:W3:Y:S01]  /*1670*/  LDG.E R69, desc[UR18][R14.64] ;  /* 0x000000120e457981 */ /* 0x0000e2000c1e1900 */
[----:B------:R-:W-:Y:S02]  /*1680*/  HFMA2 R17, -RZ, RZ, 0, 0 ;  /* 0x00000000ff117431 */ /* 0x000fe400000001ff */
[----:B------:R-:W-:Y:S01]  /*1690*/  IMAD.MOV.U32 R19, RZ, RZ, RZ ;  /* 0x000000ffff137224 */ /* 0x000fe200078e00ff */
[----:B------:R-:W-:Y:S01]  /*16a0*/  ISETP.GE.U32.AND P5, PT, R26, R45, PT ;  /* 0x0000002d1a00720c */ /* 0x000fe20003fa6070 */
[----:B------:R-:W1:Y:S01]  /*16b0*/  S2UR UR6, SR_CgaCtaId ;  /* 0x00000000000679c3 */ /* 0x000e620000008800 */
[----:B------:R-:W-:Y:S02]  /*16c0*/  UMOV UR4, 0x400 ;  /* 0x0000040000047882 */ /* 0x000fe40000000000 */
[----:B-1----:R-:W-:Y:S01]  /*16d0*/  ULEA UR4, UR6, UR4, 0x18 ;  /* 0x0000000406047291 */ /* 0x002fe2000f8ec0ff */
[----:B--2---:R-:W-:Y:S02]  /*16e0*/  @!P1 PRMT R17, R70, 0x5410, RZ ;  /* 0x0000541046119816 */ /* 0x004fe400000000ff */
[----:B----4-:R-:W-:-:S02]  /*16f0*/  @!P3 PRMT R19, R18, 0x5410, RZ ;  /* 0x000054101213b816 */ /* 0x010fc400000000ff */
[----:B---3--:R-:W-:Y:S02]  /*1700*/  @!P2 PRMT R17, R17, 0x5410, R16 ;  /* 0x000054101111a816 */ /* 0x008fe40000000010 */
        /* <DEDUP_REMOVED lines=8> */
[----:B0-----:R-:W0:Y:S01]  /*1790*/  LDS.64 R14, [R46] ;  /* 0x000000002e0e7984 */ /* 0x001e220000000a00 */
[----:B------:R-:W-:Y:S01]  /*17a0*/  FMUL.FTZ R18, R69, 1.4426950216293334961 ;  /* 0x3fb8aa3b45127820 */ /* 0x000fe20000410000 */
[----:B-1----:R-:W-:Y:S01]  /*17b0*/  MOV R16, R65 ;  /* 0x0000004100107202 */ /* 0x002fe20000000f00 */
[----:B------:R-:W-:Y:S02]  /*17c0*/  IMAD.MOV.U32 R17, RZ, RZ, R62 ;  /* 0x000000ffff117224 */ /* 0x000fe400078e003e */
[C---:B------:R-:W-:Y:S01]  /*17d0*/  FMUL.FTZ R70, R18.reuse, R56 ;  /* 0x0000003812467220 */ /* 0x040fe20000410000 */
[C---:B--2---:R-:W-:Y:S02]  /*17e0*/  FMUL.FTZ R19, R18.reuse, R55 ;  /* 0x0000003712137220 */ /* 0x044fe40000410000 */
[----:B------:R1:W5:Y:S03]  /*17f0*/  LDG.E R68, desc[UR18][R16.64] ;  /* 0x0000001210447981 */ /* 0x000366000c1e1900 */
[----:B------:R-:W2:Y:S04]  /*1800*/  MUFU.EX2 R70, R70 ;  /* 0x0000004600467308 */ /* 0x000ea80000000800 */
[----:B------:R-:W3:Y:S01]  /*1810*/  MUFU.EX2 R19, R19 ;  /* 0x0000001300137308 */ /* 0x000ee20000000800 */
[----:B-1----:R-:W-:Y:S01]  /*1820*/  FMUL.FTZ R17, R18, R57 ;  /* 0x0000003912117220 */ /* 0x002fe20000410000 */
[----:B------:R-:W-:-:S05]  /*1830*/  ISETP.GE.U32.AND P4, PT, R33, R45, PT ;  /* 0x0000002d2100720c */ /* 0x000fca0003f86070 */
[----:B------:R-:W1:Y:S01]  /*1840*/  MUFU.EX2 R17, R17 ;  /* 0x0000001100117308 */ /* 0x000e620000000800 */
[----:B------:R-:W-:Y:S01]  /*1850*/  FMUL.FTZ R18, R18, R54 ;  /* 0x0000003612127220 */ /* 0x000fe20000410000 */
[----:B------:R-:W-:Y:S02]  /*1860*/  ISETP.GE.U32.AND P3, PT, R34, R45, PT ;  /* 0x0000002d2200720c */ /* 0x000fe40003f66070 */
[C---:B0-----:R-:W-:Y:S02]  /*1870*/  PRMT R69, R14.reuse, 0x7632, R69 ;  /* 0x000076320e457816 */ /* 0x041fe40000000045 */
[----:B------:R-:W-:Y:S02]  /*1880*/  SHF.L.U32 R71, R14, 0x10, RZ ;  /* 0x000000100e477819 */ /* 0x000fe400000006ff */
[----:B------:R-:W-:Y:S02]  /*1890*/  SHF.L.U32 R16, R69, 0x10, RZ ;  /* 0x0000001045107819 */ /* 0x000fe400000006ff */
[C---:B------:R-:W-:Y:S01]  /*18a0*/  PRMT R14, R15.reuse, 0x7632, R14 ;  /* 0x000076320f0e7816 */ /* 0x040fe2000000000e */
[----:B------:R-:W-:-:S02]  /*18b0*/  IMAD.U32 R15, R15, 0x10000, RZ ;  /* 0x000100000f0f7824 */ /* 0x000fc400078e00ff */
[----:B------:R-:W-:Y:S01]  /*18c0*/  FMUL.FTZ R71, R58, R71 ;  /* 0x000000473a477220 */ /* 0x000fe20000410000 */
[----:B------:R-:W-:Y:S01]  /*18d0*/  FMUL.FTZ R16, R59, R16 ;  /* 0x000000103b107220 */ /* 0x000fe20000410000 */
[----:B--2---:R-:W-:Y:S01]  /*18e0*/  FSEL R69, R70, 1, !P4 ;  /* 0x3f80000046457808 */ /* 0x004fe20006000000 */
[----:B------:R-:W-:Y:S02]  /*18f0*/  IMAD.U32 R14, R14, 0x10000, RZ ;  /* 0x000100000e0e7824 */ /* 0x000fe400078e00ff */
[----:B------:R-:W-:Y:S01]  /*1900*/  FMUL.FTZ R15, R60, R15 ;  /* 0x0000000f3c0f7220 */ /* 0x000fe20000410000 */
[----:B------:R-:W-:Y:S02]  /*1910*/  FSEL R72, R71, RZ, !P5 ;  /* 0x000000ff47487208 */ /* 0x000fe40006800000 */
[----:B------:R-:W-:Y:S01]  /*1920*/  FSEL R74, R16, RZ, !P4 ;  /* 0x000000ff104a7208 */ /* 0x000fe20006000000 */
[----:B------:R-:W-:Y:S01]  /*1930*/  FMUL.FTZ R14, R61, R14 ;  /* 0x0000000e3d0e7220 */ /* 0x000fe20000410000 */
[----:B------:R-:W-:Y:S01]  /*1940*/  ISETP.GE.U32.AND P2, PT, R35, R45, PT ;  /* 0x0000002d2300720c */ /* 0x000fe20003f46070 */
[----:B------:R-:W0:Y:S01]  /*1950*/  MUFU.EX2 R18, R18 ;  /* 0x0000001200127308 */ /* 0x000e220000000800 */
[----:B---3--:R-:W-:-:S02]  /*1960*/  FSEL R70, R19, 1, !P3 ;  /* 0x3f80000013467808 */ /* 0x008fc40005800000 */
[----:B------:R-:W-:Y:S01]  /*1970*/  FSEL R71, R15, RZ, !P3 ;  /* 0x000000ff0f477208 */ /* 0x000fe20005800000 */
[----:B------:R-:W-:Y:S01]  /*1980*/  FFMA.FTZ R15, R72, R69, R74 ;  /* 0x00000045480f7223 */ /* 0x000fe2000001004a */
[----:B-1----:R-:W-:Y:S02]  /*1990*/  FSEL R73, R17, 1, !P2 ;  /* 0x3f80000011497808 */ /* 0x002fe40005000000 */
[----:B------:R-:W-:Y:S01]  /*19a0*/  FSEL R76, R14, RZ, !P2 ;  /* 0x000000ff0e4c7208 */ /* 0x000fe20005000000 */
[----:B------:R-:W-:-:S04]  /*19b0*/  FFMA.FTZ R15, R70, R15, R71 ;  /* 0x0000000f460f7223 */ /* 0x000fc80000010047 */
[----:B------:R-:W-:Y:S01]  /*19c0*/  FFMA.FTZ R16, R73, R15, R76 ;  /* 0x0000000f49107223 */ /* 0x000fe2000001004c */
[----:B0-----:R-:W-:-:S04]  /*19d0*/  FSEL R75, R18, 1, !P5 ;  /* 0x3f800000124b7808 */ /* 0x001fc80006800000 */
        /* <DEDUP_REMOVED lines=67> */
.L_x_4838:
[----:B------:R-:W-:Y:S05]  /*1e10*/  BSYNC.RECONVERGENT B0 ;  /* 0x0000000000007941 */ /* 0x000fea0003800200 */
.L_x_4837:
[----:B------:R-:W-:Y:S02]  /*1e20*/  VIADD R66, R66, 0x1 ;  /* 0x0000000142427836 */ /* 0x000fe40000000000 */
[----:B------:R-:W-:Y:S01]  /*1e30*/  FFMA.FTZ R71, R70, R69, R71 ;  /* 0x0000004546477223 */ /* 0x000fe20000010047 */
[----:B------:R-:W-:Y:S01]  /*1e40*/  LEA R67, P4, R10, R67, 0x2 ;  /* 0x000000430a437211 */ /* 0x000fe200078810ff */
[----:B------:R-:W-:Y:S01]  /*1e50*/  UIADD3 UR5, UPT, UPT, UR5, 0x8, URZ ;  /* 0x0000000805057890 */ /* 0x000fe2000fffe0ff */
[----:B------:R-:W-:Y:S01]  /*1e60*/  LEA R65, P3, R8, R65, 0x2 ;  /* 0x0000004108417211 */ /* 0x000fe200078610ff */
[----:B------:R-:W-:Y:S01]  /*1e70*/  FFMA.FTZ R76, R73, R71, R76 ;  /* 0x00000047494c7223 */ /* 0x000fe2000001004c */
[----:B------:R-:W-:Y:S01]  /*1e80*/  ISETP.NE.AND P2, PT, R66, RZ, PT ;  /* 0x000000ff4200720c */ /* 0x000fe20003f45270 */
[C---:B-----5:R-:W-:Y:S01]  /*1e90*/  FFMA.FTZ R49, R68.reuse, R75, R49 ;  /* 0x0000004b44317223 */ /* 0x060fe20000010031 */
[C---:B------:R-:W-:Y:S01]  /*1ea0*/  FFMA.FTZ R48, R68.reuse, R69, R48 ;  /* 0x0000004544307223 */ /* 0x040fe20000010030 */
[C---:B------:R-:W-:Y:S01]  /*1eb0*/  FFMA.FTZ R50, R68.reuse, R71, R50 ;  /* 0x0000004744327223 */ /* 0x040fe20000010032 */
[----:B------:R-:W-:Y:S01]  /*1ec0*/  FFMA.FTZ R47, R68, R76, R47 ;  /* 0x0000004c442f7223 */ /* 0x000fe2000001002f */
[----:B------:R-:W-:Y:S01]  /*1ed0*/  IADD3.X R62, PT, PT, R62, R9, RZ, P3, !PT ;  /* 0x000000093e3e7210 */ /* 0x000fe20001ffe4ff */
[----:B------:R-:W-:Y:S01]  /*1ee0*/  IMAD.X R64, R64, 0x1, R11, P4 ;  /* 0x0000000140407824 */ /* 0x000fe200020e060b */
[----:B------:R-:W-:-:S06]  /*1ef0*/  IADD3 R63, PT, PT, R63, 0x1, RZ ;  /* 0x000000013f3f7810 */ /* 0x000fcc0007ffe0ff */
[----:B------:R-:W-:Y:S05]  /*1f00*/  @P2 BRA `(.L_x_4839) ;  /* 0xfffffff400ac2947 */ /* 0x000fea000383ffff */
.L_x_4836:
[----:B------:R-:W-:Y:S01]  /*1f10*/  BAR.SYNC.DEFER_BLOCKING 0x0 ;  /* 0x0000000000007b1d */ /* 0x000fe20000010000 */
[----:B------:R-:W-:Y:S01]  /*1f20*/  ISETP.NE.AND P0, PT, R22, RZ, PT ;  /* 0x000000ff1600720c */ /* 0x000fe20003f05270 */
[----:B------:R-:W-:Y:S01]  /*1f30*/  IMAD.MOV.U32 R53, RZ, RZ, RZ ;  /* 0x000000ffff357224 */ /* 0x000fe200078e00ff */
[----:B------:R-:W-:Y:S02]  /*1f40*/  F2FP.BF16.F32.PACK_AB R4, R48, R49 ;  /* 0x000000313004723e */ /* 0x000fe400000010ff */
[----:B------:R-:W-:-:S03]  /*1f50*/  F2FP.BF16.F32.PACK_AB R5, R47, R50 ;  /* 0x000000322f05723e */ /* 0x000fc600000010ff */
[----:B------:R-:W1:Y:S01]  /*1f60*/  LDC.64 R56, c[0x0][0x420] ;  /* 0x00010800ff387b82 */ /* 0x000e620000000a00 */
[----:B------:R-:W2:Y:S01]  /*1f70*/  LDCU.64 UR8, c[0x0][0x478] ;  /* 0x00008f00ff0877ac */ /* 0x000ea20008000a00 */
[----:B------:R-:W-:Y:S01]  /*1f80*/  ISETP.GE.AND P6, PT, R40, R45, PT ;  /* 0x0000002d2800720c */ /* 0x000fe20003fc6270 */
[----:B------:R-:W3:Y:S05]  /*1f90*/  LDCU.64 UR10, c[0x0][0x488] ;  /* 0x00009100ff0a77ac */ /* 0x000eea0008000a00 */
[----:B------:R-:W4:Y:S08]  /*1fa0*/  LDC.64 R8, c[0x0][0x428] ;  /* 0x00010a00ff087b82 */ /* 0x000f300000000a00 */
[----:B------:R-:W5:Y:S01]  /*1fb0*/  LDC.64 R6, c[0x0][0x410] ;  /* 0x00010400ff067b82 */ /* 0x000f620000000a00 */
[----:B------:R2:W-:Y:S01]  /*1fc0*/  STS.64 [R46], R4 ;  /* 0x000000042e007388 */ /* 0x0005e20000000a00 */
[----:B------:R-:W-:-:S03]  /*1fd0*/  NOP ;  /* 0x0000000000007918 */ /* 0x000fc60000000000 */
[----:B0-----:R-:W-:Y:S01]  /*1fe0*/  LDS.U16 R13, [R44] ;  /* 0x000000002c0d7984 */ /* 0x001fe20000000400 */
[----:B-1----:R-:W-:-:S03]  /*1ff0*/  IMAD.WIDE.U32 R10, R56, UR20, R52 ;  /* 0x00000014380a7c25 */ /* 0x002fc6000f8e0034 */
[----:B------:R-:W-:Y:S01]  /*2000*/  LDS.U16 R15, [R44+0x40] ;  /* 0x000040002c0f7984 */ /* 0x000fe20000000400 */
[----:B------:R-:W-:Y:S01]  /*2010*/  IMAD R11, R57, UR20, R11 ;  /* 0x00000014390b7c24 */ /* 0x000fe2000f8e020b */
[----:B--2---:R-:W0:Y:S02]  /*2020*/  LDC.64 R4, c[0x0][0x418] ;  /* 0x00010600ff047b82 */ /* 0x004e240000000a00 */
[----:B------:R-:W-:Y:S01]  /*2030*/  LDS.U16 R17, [R44+0x80] ;  /* 0x000080002c117984 */ /* 0x000fe20000000400 */
[----:B----4-:R-:W-:-:S03]  /*2040*/  IMAD.WIDE.U32 R10, R0, R8, R10 ;  /* 0x00000008000a7225 */ /* 0x010fc600078e000a */
[----:B------:R-:W-:Y:S01]  /*2050*/  LDS.U16 R19, [R44+0xc0] ;  /* 0x0000c0002c137984 */ /* 0x000fe20000000400 */
[----:B------:R-:W-:Y:S01]  /*2060*/  IMAD R11, R0, R9, R11 ;  /* 0x00000009000b7224 */ /* 0x000fe200078e020b */
[----:B------:R-:W-:Y:S01]  /*2070*/  IADD3 R10, P1, PT, R32, R10, RZ ;  /* 0x0000000a200a7210 */ /* 0x000fe20007f3e0ff */
[----:B-----5:R-:W-:Y:S01]  /*2080*/  IMAD.WIDE.U32 R8, R6, UR20, R52 ;  /* 0x0000001406087c25 */ /* 0x020fe2000f8e0034 */
[----:B------:R-:W-:Y:S02]  /*2090*/  @!P0 STS [UR4+0x100], R45 ;  /* 0x0001002dff008988 */ /* 0x000fe40008000804 */
[----:B------:R-:W-:Y:S01]  /*20a0*/  IADD3.X R11, PT, PT, RZ, R11, RZ, P1, !PT ;  /* 0x0000000bff0b7210 */ /* 0x000fe20000ffe4ff */
[----:B------:R-:W-:Y:S01]  /*20b0*/  IMAD R9, R7, UR20, R9 ;  /* 0x0000001407097c24 */ /* 0x000fe2000f8e0209 */
[----:B------:R-:W-:Y:S01]  /*20c0*/  BAR.SYNC.DEFER_BLOCKING 0x0 ;  /* 0x0000000000007b1d */ /* 0x000fe20000010000 */
[----:B------:R-:W-:-:S04]  /*20d0*/  LEA R6, P1, R10, UR8, 0x1 ;  /* 0x000000080a067c11 */ /* 0x000fc8000f8208ff */
[--C-:B------:R-:W-:Y:S02]  /*20e0*/  LEA.HI.X R7, R10, UR9, R11.reuse, 0x1, P1 ;  /* 0x000000090a077c11 */ /* 0x100fe400088f0c0b */
[----:B------:R-:W-:Y:S01]  /*20f0*/  PRMT R11, RZ, 0x7610, R11 ;  /* 0x00007610ff0b7816 */ /* 0x000fe2000000000b */
[----:B0-----:R-:W-:-:S04]  /*2100*/  IMAD.WIDE.U32 R8, R0, R4, R8 ;  /* 0x0000000400087225 */ /* 0x001fc800078e0008 */
[--C-:B------:R-:W-:Y:S01]  /*2110*/  IMAD R5, R0, R5, R9.reuse ;  /* 0x0000000500057224 */ /* 0x100fe200078e0209 */
[----:B------:R-:W-:Y:S02]  /*2120*/  IADD3 R8, P5, PT, R32, R8, RZ ;  /* 0x0000000820087210 */ /* 0x000fe40007fbe0ff */
[----:B------:R-:W-:-:S03]  /*2130*/  PRMT R9, RZ, 0x7610, R9 ;  /* 0x00007610ff097816 */ /* 0x000fc60000000009 */
[----:B------:R-:W-:Y:S01]  /*2140*/  IMAD.X R5, RZ, RZ, R5, P5 ;  /* 0x000000ffff057224 */ /* 0x000fe200028e0605 */
[C---:B---3--:R-:W-:Y:S01]  /*2150*/  LEA R4, P5, R8.reuse, UR10, 0x1 ;  /* 0x0000000a08047c11 */ /* 0x048fe2000f8a08ff */
[----:B------:R-:W0:Y:S03]  /*2160*/  LDS R55, [UR4+0x100] ;  /* 0x00010004ff377984 */ /* 0x000e260008000800 */
[----:B------:R-:W-:Y:S02]  /*2170*/  LEA.HI.X R5, R8, UR11, R5, 0x1, P5 ;  /* 0x0000000b08057c11 */ /* 0x000fe4000a8f0c05 */
[-C--:B0-----:R-:W-:Y:S02]  /*2180*/  ISETP.GE.AND P2, PT, R32, R55.reuse, PT ;  /* 0x000000372000720c */ /* 0x081fe40003f46270 */
[-C--:B------:R-:W-:Y:S02]  /*2190*/  ISETP.GE.AND P3, PT, R38, R55.reuse, PT ;  /* 0x000000372600720c */ /* 0x080fe40003f66270 */
[----:B------:R-:W-:-:S02]  /*21a0*/  ISETP.GE.AND P4, PT, R39, R55, PT ;  /* 0x000000372700720c */ /* 0x000fc40003f86270 */
[----:B------:R-:W-:-:S07]  /*21b0*/  ISETP.GE.AND P1, PT, R40, R55, PT ;  /* 0x000000372800720c */ /* 0x000fce0003f26270 */
[----:B------:R0:W-:Y:S01]  /*21c0*/  @!P2 STG.E.U16 desc[UR18][R6.64], R13 ;  /* 0x0000000d0600a986 */ /* 0x0001e2000c101512 */
[----:B------:R-:W-:-:S03]  /*21d0*/  ISETP.GE.AND P2, PT, R39, R45, PT ;  /* 0x0000002d2700720c */ /* 0x000fc60003f46270 */
[----:B------:R-:W-:Y:S01]  /*21e0*/  @!P3 STG.E.U16 desc[UR18][R6.64+0x40], R15 ;  /* 0x0000400f0600b986 */ /* 0x000fe2000c101512 */
[----:B------:R-:W-:-:S03]  /*21f0*/  ISETP.GE.AND P3, PT, R38, R45, PT ;  /* 0x0000002d2600720c */ /* 0x000fc60003f66270 */
[----:B------:R1:W-:Y:S01]  /*2200*/  @!P4 STG.E.U16 desc[UR18][R6.64+0x80], R17 ;  /* 0x000080110600c986 */ /* 0x0003e2000c101512 */
[----:B------:R-:W-:-:S03]  /*2210*/  ISETP.GE.AND P4, PT, R32, R45, PT ;  /* 0x0000002d2000720c */ /* 0x000fc60003f86270 */
[----:B------:R2:W-:Y:S01]  /*2220*/  @!P1 STG.E.U16 desc[UR18][R6.64+0xc0], R19 ;  /* 0x0000c01306009986 */ /* 0x0005e2000c101512 */
[----:B0-----:R-:W-:Y:S01]  /*2230*/  PRMT R13, RZ, 0x7610, R13 ;  /* 0x00007610ff0d7816 */ /* 0x001fe2000000000d */
[----:B------:R-:W-:Y:S08]  /*2240*/  BAR.SYNC.DEFER_BLOCKING 0x0 ;  /* 0x0000000000007b1d */ /* 0x000ff00000010000 */
[----:B-1----:R-:W0:Y:S08]  /*2250*/  LDC.64 R16, c[0x0][0x430] ;  /* 0x00010c00ff107b82 */ /* 0x002e300000000a00 */
[----:B--2---:R-:W1:Y:S01]  /*2260*/  LDC.64 R18, c[0x0][0x438] ;  /* 0x00010e00ff127b82 */ /* 0x004e620000000a00 */
[----:B------:R-:W2:Y:S04]  /*2270*/  @!P4 LDG.E.U16 R9, desc[UR18][R4.64] ;  /* 0x000000120409c981 */ /* 0x000ea8000c1e1500 */
[----:B------:R-:W3:Y:S04]  /*2280*/  @!P3 LDG.E.U16 R11, desc[UR18][R4.64+0x40] ;  /* 0x00004012040bb981 */ /* 0x000ee8000c1e1500 */
[----:B------:R-:W4:Y:S04]  /*2290*/  @!P2 LDG.E.U16 R13, desc[UR18][R4.64+0x80] ;  /* 0x00008012040da981 */ /* 0x000f28000c1e1500 */
[----:B------:R-:W5:Y:S01]  /*22a0*/  @!P6 LDG.E.U16 R51, desc[UR18][R4.64+0xc0] ;  /* 0x0000c0120433e981 */ /* 0x000f62000c1e1500 */
[----:B0-----:R-:W-:-:S04]  /*22b0*/  IMAD.WIDE.U32 R52, R16, UR20, R52 ;  /* 0x0000001410347c25 */ /* 0x001fc8000f8e0034 */
[----:B------:R-:W-:Y:S02]  /*22c0*/  IMAD R53, R17, UR20, R53 ;  /* 0x0000001411357c24 */ /* 0x000fe4000f8e0235 */
[----:B------:R-:W-:Y:S01]  /*22d0*/  VIADD R43, R43, 0x1 ;  /* 0x000000012b2b7836 */ /* 0x000fe20000000000 */
[----:B--2---:R-:W-:Y:S04]  /*22e0*/  STS.U16 [R44], R9 ;  /* 0x000000092c007388 */ /* 0x004fe80000000400 */
[----:B---3--:R-:W-:Y:S04]  /*22f0*/  STS.U16 [R44+0x40], R11 ;  /* 0x0000400b2c007388 */ /* 0x008fe80000000400 */
[----:B----4-:R-:W-:Y:S04]  /*2300*/  STS.U16 [R44+0x80], R13 ;  /* 0x0000800d2c007388 */ /* 0x010fe80000000400 */
[----:B-----5:R-:W-:Y:S01]  /*2310*/  STS.U16 [R44+0xc0], R51 ;  /* 0x0000c0332c007388 */ /* 0x020fe20000000400 */
[----:B------:R-:W-:-:S03]  /*2320*/  NOP ;  /* 0x0000000000007918 */ /* 0x000fc60000000000 */
[----:B------:R-:W0:Y:S02]  /*2330*/  LDS.64 R14, [R46] ;  /* 0x000000002e0e7984 */ /* 0x000e240000000a00 */
[C---:B0-----:R-:W-:Y:S01]  /*2340*/  PRMT R6, R14.reuse, 0x7632, R6 ;  /* 0x000076320e067816 */ /* 0x041fe20000000006 */
[C---:B------:R-:W-:Y:S01]  /*2350*/  IMAD.U32 R10, R15.reuse, 0x10000, RZ ;  /* 0x000100000f0a7824 */ /* 0x040fe200078e00ff */
[----:B------:R-:W-:Y:S02]  /*2360*/  SHF.L.U32 R7, R14, 0x10, RZ ;  /* 0x000000100e077819 */ /* 0x000fe400000006ff */
[----:B------:R-:W-:Y:S02]  /*2370*/  PRMT R4, R15, 0x7632, R4 ;  /* 0x000076320f047816 */ /* 0x000fe40000000004 */
[----:B------:R-:W-:Y:S01]  /*2380*/  SHF.L.U32 R5, R6, 0x10, RZ ;  /* 0x0000001006057819 */ /* 0x000fe200000006ff */
[----:B------:R-:W-:Y:S01]  /*2390*/  FMUL.FTZ R8, R7, -1.4426950216293334961 ;  /* 0xbfb8aa3b07087820 */ /* 0x000fe20000410000 */
[----:B------:R-:W-:Y:S01]  /*23a0*/  FMUL.FTZ R6, R10, -1.4426950216293334961 ;  /* 0xbfb8aa3b0a067820 */ /* 0x000fe20000410000 */
[----:B------:R-:W-:-:S02]  /*23b0*/  IMAD.U32 R12, R4, 0x10000, RZ ;  /* 0x00010000040c7824 */ /* 0x000fc400078e00ff */
[----:B------:R-:W-:Y:S02]  /*23c0*/  FMUL.FTZ R9, R5, -1.4426950216293334961 ;  /* 0xbfb8aa3b05097820 */ /* 0x000fe40000410000 */
[----:B------:R-:W-:Y:S01]  /*23d0*/  FMUL.FTZ R13, R12, -1.4426950216293334961 ;  /* 0xbfb8aa3b0c0d7820 */ /* 0x000fe20000410000 */
[----:B------:R-:W0:Y:S04]  /*23e0*/  MUFU.EX2 R8, R8 ;  /* 0x0000000800087308 */ /* 0x000e280000000800 */
[----:B------:R-:W2:Y:S04]  /*23f0*/  MUFU.EX2 R9, R9 ;  /* 0x0000000900097308 */ /* 0x000ea80000000800 */
[----:B------:R-:W3:Y:S04]  /*2400*/  MUFU.EX2 R6, R6 ;  /* 0x0000000600067308 */ /* 0x000ee80000000800 */
[----:B------:R-:W4:Y:S01]  /*2410*/  MUFU.EX2 R13, R13 ;  /* 0x0000000d000d7308 */ /* 0x000f220000000800 */
[----:B0-----:R-:W-:Y:S01]  /*2420*/  FADD.FTZ R4, R8, 1 ;  /* 0x3f80000008047421 */ /* 0x001fe20000010000 */
[----:B--2---:R-:W-:Y:S01]  /*2430*/  FADD.FTZ R8, R9, 1 ;  /* 0x3f80000009087421 */ /* 0x004fe20000010000 */
[----:B------:R-:W-:Y:S01]  /*2440*/  BAR.SYNC.DEFER_BLOCKING 0x0 ;  /* 0x0000000000007b1d */ /* 0x000fe20000010000 */
[----:B---3--:R-:W-:-:S05]  /*2450*/  FADD.FTZ R11, R6, 1 ;  /* 0x3f800000060b7421 */ /* 0x008fca0000010000 */
[----:B------:R-:W0:Y:S01]  /*2460*/  MUFU.RCP R4, R4 ;  /* 0x0000000400047308 */ /* 0x000e220000001000 */
[----:B----4-:R-:W-:-:S07]  /*2470*/  FADD.FTZ R14, R13, 1 ;  /* 0x3f8000000d0e7421 */ /* 0x010fce0000010000 */
[----:B------:R-:W2:Y:S08]  /*2480*/  MUFU.RCP R8, R8 ;  /* 0x0000000800087308 */ /* 0x000eb00000001000 */
[----:B------:R-:W3:Y:S01]  /*2490*/  MUFU.RCP R11, R11 ;  /* 0x0000000b000b7308 */ /* 0x000ee20000001000 */
[----:B0-----:R-:W-:-:S04]  /*24a0*/  FMUL.FTZ R6, R7, R4 ;  /* 0x0000000407067220 */ /* 0x001fc80000410000 */
[----:B------:R-:W-:-:S03]  /*24b0*/  FMUL.FTZ R6, R6, R49 ;  /* 0x0000003106067220 */ /* 0x000fc60000410000 */
[----:B------:R-:W0:Y:S01]  /*24c0*/  MUFU.RCP R15, R14 ;  /* 0x0000000e000f7308 */ /* 0x000e220000001000 */
[----:B--2---:R-:W-:-:S04]  /*24d0*/  FMUL.FTZ R5, R5, R8 ;  /* 0x0000000805057220 */ /* 0x004fc80000410000 */
[----:B------:R-:W-:Y:S01]  /*24e0*/  FMUL.FTZ R5, R5, R48 ;  /* 0x0000003005057220 */ /* 0x000fe20000410000 */
[----:B---3--:R-:W-:-:S04]  /*24f0*/  FMUL.FTZ R7, R10, R11 ;  /* 0x0000000b0a077220 */ /* 0x008fc80000410000 */
[----:B------:R-:W-:Y:S01]  /*2500*/  F2FP.BF16.F32.PACK_AB R4, R5, R6 ;  /* 0x000000060504723e */ /* 0x000fe200000010ff */
[----:B------:R-:W-:Y:S01]  /*2510*/  FMUL.FTZ R7, R7, R50 ;  /* 0x0000003207077220 */ /* 0x000fe20000410000 */
[----:B0-----:R-:W-:-:S04]  /*2520*/  FMUL.FTZ R12, R12, R15 ;  /* 0x0000000f0c0c7220 */ /* 0x001fc80000410000 */
[----:B------:R-:W-:-:S05]  /*2530*/  FMUL.FTZ R12, R12, R47 ;  /* 0x0000002f0c0c7220 */ /* 0x000fca0000410000 */
[----:B------:R-:W-:-:S05]  /*2540*/  F2FP.BF16.F32.PACK_AB R5, R12, R7 ;  /* 0x000000070c05723e */ /* 0x000fca00000010ff */
[----:B------:R1:W-:Y:S01]  /*2550*/  STS.64 [R46], R4 ;  /* 0x000000042e007388 */ /* 0x0003e20000000a00 */
[----:B------:R-:W-:-:S03]  /*2560*/  NOP ;  /* 0x0000000000007918 */ /* 0x000fc60000000000 */
[----:B------:R-:W-:Y:S04]  /*2570*/  LDS.U16 R7, [R44] ;  /* 0x000000002c077984 */ /* 0x000fe80000000400 */
[----:B------:R-:W-:Y:S01]  /*2580*/  LDS.U16 R9, [R44+0x40] ;  /* 0x000040002c097984 */ /* 0x000fe20000000400 */
[----:B-1----:R-:W-:-:S03]  /*2590*/  IMAD.WIDE.U32 R4, R0, R18, R52 ;  /* 0x0000001200047225 */ /* 0x002fc600078e0034 */
[----:B------:R-:W-:Y:S01]  /*25a0*/  LDS.U16 R11, [R44+0x80] ;  /* 0x000080002c0b7984 */ /* 0x000fe20000000400 */
[----:B------:R-:W-:Y:S01]  /*25b0*/  IMAD R6, R0, R19, R5 ;  /* 0x0000001300067224 */ /* 0x000fe200078e0205 */
[----:B------:R-:W-:Y:S02]  /*25c0*/  IADD3 R5, P4, PT, R32, R4, RZ ;  /* 0x0000000420057210 */ /* 0x000fe40007f9e0ff */
[----:B------:R-:W-:Y:S02]  /*25d0*/  LDS.U16 R13, [R44+0xc0] ;  /* 0x0000c0002c0d7984 */ /* 0x000fe40000000400 */
[----:B------:R-:W-:Y:S02]  /*25e0*/  IADD3.X R6, PT, PT, RZ, R6, RZ, P4, !PT ;  /* 0x00000006ff067210 */ /* 0x000fe400027fe4ff */
        /* <DEDUP_REMOVED lines=24> */
.L_x_4841:
        /* <DEDUP_REMOVED lines=9> */
.L_x_5147:


//--------------------- .text._Z25selective_scan_fwd_kernelI32Selective_Scan_fwd_kernel_traitsILi32ELi4ELi1ELb0ELb1ELb1ELb0EN3c108BFloat16EfEEv13SSMParamsBase --------------------------
	.section	.text._Z25selective_scan_fwd_kernelI32Selective_Scan_fwd_kernel_traitsILi32ELi4ELi1ELb0ELb1ELb1ELb0EN3c108BFloat16EfEEv13SSMParamsBase,"ax",@progbits
	.align	128
        .global         _Z25selective_scan_fwd_kernelI32Selective_Scan_fwd_kernel_traitsILi32ELi4ELi1ELb0ELb1ELb1ELb0EN3c108BFloat16EfEEv13SSMParamsBase
        .type           _Z25selective_scan_fwd_kernelI32Selective_Scan_fwd_kernel_traitsILi32ELi4ELi1ELb0ELb1ELb1ELb0EN3c108BFloat16EfEEv13SSMParamsBase,@function
        .size           _Z25selective_scan_fwd_kernelI32Selective_Scan_fwd_kernel_traitsILi32ELi4ELi1ELb0ELb1ELb1ELb0EN3c108BFloat16EfEEv13SSMParamsBase,(.L_x_5148 - _Z25selective_scan_fwd_kernelI32Selective_Scan_fwd_kernel_traitsILi32ELi4ELi1ELb0ELb1ELb1ELb0EN3c108BFloat16EfEEv13SSMParamsBase)
        .other          _Z25selective_scan_fwd_kernelI32Selective_Scan_fwd_kernel_traitsILi32ELi4ELi1ELb0ELb1ELb1ELb0EN3c108BFloat16EfEEv13SSMParamsBase,@"STO_CUDA_ENTRY STV_DEFAULT"
_Z25selective_scan_fwd_kernelI32Selective_Scan_fwd_kernel_traitsILi32ELi4ELi1ELb0ELb1ELb1ELb0EN3c108BFloat16EfEEv13SSMParamsBase:
.text._Z25selective_scan_fwd_kernelI32Selective_Scan_fwd_kernel_traitsILi32ELi4ELi1ELb0ELb1ELb1ELb0EN3c108BFloat16EfEEv13SSMParamsBase:
        /* <DEDUP_REMOVED lines=33> */
[----:B---3--:R-:W-:-:S02]  /*0210*/  IMAD.MOV.U32 R8, RZ, RZ, RZ ;  /* 0x000000ffff087224 */ /* 0x008fc400078e00ff */
[----:B------:R-:W-:-:S04]  /*0220*/  IMAD.MOV R13, RZ, RZ, -R9 ;  /* 0x000000ffff0d7224 */ /* 0x000fc800078e0a09 */
[----:B------:R-:W-:-:S04]  /*0230*/  IMAD R5, R13, R10, RZ ;  /* 0x0000000a0d057224 */ /* 0x000fc800078e02ff */
[----:B------:R-:W-:-:S06]  /*0240*/  IMAD.HI.U32 R9, R9, R5, R8 ;  /* 0x0000000509097227 */ /* 0x000fcc00078e0008 */
[----:B------:R-:W-:-:S05]  /*0250*/  IMAD.HI.U32 R9, R9, R4, RZ ;  /* 0x0000000409097227 */ /* 0x000fca00078e00ff */
[----:B------:R-:W-:-:S05]  /*0260*/  IADD3 R3, PT, PT, -R9, RZ, RZ ;  /* 0x000000ff09037210 */ /* 0x000fca0007ffe1ff */
[----:B------:R-:W-:-:S05]  /*0270*/  IMAD R3, R10, R3, R4 ;  /* 0x000000030a037224 */ /* 0x000fca00078e0204 */
[----:B------:R-:W-:-:S13]  /*0280*/  ISETP.GT.U32.AND P1, PT, R10, R3, PT ;  /* 0x000000030a00720c */ /* 0x000fda0003f24070 */
[----:B------:R-:W-:-:S05]  /*0290*/  @!P1 IMAD.IADD R3, R3, 0x1, -R10 ;  /* 0x0000000103039824 */ /* 0x000fca00078e0a0a */
[----:B------:R-:W-:Y:S01]  /*02a0*/  ISETP.GE.U32.AND P0, PT, R3, R10, PT ;  /* 0x0000000a0300720c */ /* 0x000fe20003f06070 */
[----:B------:R-:W-:Y:S01]  /*02b0*/  @!P1 VIADD R9, R9, 0x1 ;  /* 0x0000000109099836 */ /* 0x000fe20000000000 */
[----:B------:R-:W-:Y:S01]  /*02c0*/  LOP3.LUT R3, R2, R11, RZ, 0x3c, !PT ;  /* 0x0000000b02037212 */ /* 0x000fe200078e3cff */
[----:B------:R-:W-:Y:S01]  /*02d0*/  UIMAD.WIDE.U32 UR4, UR20, UR8, URZ ;  /* 0x00000008140472a5 */ /* 0x000fe2000f8e00ff */
[----:B------:R-:W-:Y:S01]  /*02e0*/  ISETP.NE.AND P1, PT, R11, RZ, PT ;  /* 0x000000ff0b00720c */ /* 0x000fe20003f25270 */
[----:B------:R-:W-:Y:S01]  /*02f0*/  UIMAD.WIDE.U32 UR6, UR20, UR12, URZ ;  /* 0x0000000c140672a5 */ /* 0x000fe2000f8e00ff */
[----:B------:R-:W-:Y:S01]  /*0300*/  ISETP.GE.AND P2, PT, R3, RZ, PT ;  /* 0x000000ff0300720c */ /* 0x000fe20003f46270 */
[----:B------:R-:W-:-:S06]  /*0310*/  UIMAD UR8, UR20, UR9, UR5 ;  /* 0x00000009140872a4 */ /* 0x000fcc000f8e0205 */
[----:B------:R-:W-:Y:S02]  /*0320*/  @P0 IADD3 R9, PT, PT, R9, 0x1, RZ ;  /* 0x0000000109090810 */ /* 0x000fe40007ffe0ff */
[----:B0-----:R-:W-:Y:S01]  /*0330*/  ISETP.GE.AND P0, PT, R21, 0x1, PT ;  /* 0x000000011500780c */ /* 0x001fe20003f06270 */
[----:B------:R-:W-:Y:S01]  /*0340*/  UIMAD UR9, UR20, UR13, UR7 ;  /* 0x0000000d140972a4 */ /* 0x000fe2000f8e0207 */
[----:B------:R-:W-:Y:S02]  /*0350*/  IMAD.U32 R4, RZ, RZ, UR4 ;  /* 0x00000004ff047e24 */ /* 0x000fe4000f8e00ff */
[----:B------:R-:W-:Y:S01]  /*0360*/  IMAD.U32 R5, RZ, RZ, UR5 ;  /* 0x00000005ff057e24 */ /* 0x000fe2000f8e00ff */
[----:B------:R-:W-:Y:S01]  /*0370*/  UIMAD.WIDE.U32 UR4, UR20, UR16, URZ ;  /* 0x00000010140472a5 */ /* 0x000fe2000f8e00ff */
[----:B------:R-:W-:Y:S01]  /*0380*/  MOV R3, R9 ;  /* 0x0000000900037202 */ /* 0x000fe20000000f00 */
[----:B------:R-:W-:Y:S01]  /*0390*/  IMAD.U32 R5, RZ, RZ, UR8 ;  /* 0x00000008ff057e24 */ /* 0x000fe2000f8e00ff */
[----:B------:R-:W-:Y:S01]  /*03a0*/  MOV R8, UR6 ;  /* 0x0000000600087c02 */ /* 0x000fe20008000f00 */
[----:B------:R-:W-:Y:S01]  /*03b0*/  UIMAD UR8, UR20, UR17, UR5 ;  /* 0x00000011140872a4 */ /* 0x000fe2000f8e0205 */
[----:B------:R-:W-:-:S02]  /*03c0*/  IMAD.U32 R9, RZ, RZ, UR7 ;  /* 0x00000007ff097e24 */ /* 0x000fc4000f8e00ff */
[----:B----4-:R-:W-:Y:S02]  /*03d0*/  IMAD.U32 R7, RZ, RZ, UR9 ;  /* 0x00000009ff077e24 */ /* 0x010fe4000f8e00ff */
[----:B------:R-:W-:Y:S01]  /*03e0*/  @!P2 IMAD.MOV R3, RZ, RZ, -R3 ;  /* 0x000000ffff03a224 */ /* 0x000fe200078e0a03 */
[----:B------:R-:W-:Y:S01]  /*03f0*/  @!P1 LOP3.LUT R3, RZ, R11, RZ, 0x33, !PT ;  /* 0x0000000bff039212 */ /* 0x000fe200078e33ff */
[----:B-12---:R-:W-:Y:S06]  /*0400*/  @!P0 EXIT ;  /* 0x000000000000894d */ /* 0x006fec0003800000 */
[----:B------:R-:W0:Y:S01]  /*0410*/  LDCU.64 UR6, c[0x0][0x3d0] ;  /* 0x00007a00ff0677ac */ /* 0x000e220008000a00 */
[----:B------:R-:W1:Y:S01]  /*0420*/  LDC.64 R42, c[0x0][0x3e8] ;  /* 0x0000fa00ff2a7b82 */ /* 0x000e620000000a00 */
[----:B------:R-:W2:Y:S01]  /*0430*/  S2R R27, SR_TID.X ;  /* 0x00000000001b7919 */ /* 0x000ea20000002100 */
[C---:B------:R-:W-:Y:S01]  /*0440*/  IMAD.WIDE.U32 R4, R2.reuse, UR10, R4 ;  /* 0x0000000a02047c25 */ /* 0x040fe2000f8e0004 */
[----:B------:R-:W-:Y:S01]  /*0450*/  SHF.R.S32.HI R11, RZ, 0x1f, R3 ;  /* 0x0000001fff0b7819 */ /* 0x000fe20000011403 */
[----:B------:R-:W-:Y:S01]  /*0460*/  UMOV UR5, UR8 ;  /* 0x0000000800057c82 */ /* 0x000fe20008000000 */
[----:B------:R-:W-:Y:S01]  /*0470*/  MOV R6, R8 ;  /* 0x0000000800067202 */ /* 0x000fe20000000f00 */
[----:B------:R-:W-:Y:S01]  /*0480*/  IMAD R48, R2, UR11, R5 ;  /* 0x0000000b02307c24 */ /* 0x000fe2000f8e0205 */
[C---:B------:R-:W-:Y:S01]  /*0490*/  LEA R52, P0, R4.reuse, R52, 0x1 ;  /* 0x0000003404347211 */ /* 0x040fe200078008ff */
[----:B------:R-:W3:Y:S01]  /*04a0*/  LDC.64 R18, c[0x0][0x450] ;  /* 0x00011400ff127b82 */ /* 0x000ee20000000a00 */
[-C--:B------:R-:W-:Y:S01]  /*04b0*/  IMAD R8, R11, R44.reuse, RZ ;  /* 0x0000002c0b087224 */ /* 0x080fe200078e02ff */
[----:B------:R-:W4:Y:S01]  /*04c0*/  LDCU.U8 UR9, c[0x0][0x39e] ;  /* 0x000073c0ff0977ac */ /* 0x000f220008000000 */
[----:B------:R-:W-:Y:S01]  /*04d0*/  LEA.HI.X R48, R4, R53, R48, 0x1, P0 ;  /* 0x0000003504307211 */ /* 0x000fe200000f0c30 */
[----:B------:R-:W-:-:S04]  /*04e0*/  IMAD.WIDE.U32 R4, R3, R44, UR4 ;  /* 0x0000000403047e25 */ /* 0x000fc8000f8e002c */
[----:B------:R-:W4:Y:S01]  /*04f0*/  LDC.64 R22, c[0x0][0x428] ;  /* 0x00010a00ff167b82 */ /* 0x000f220000000a00 */
[----:B------:R-:W-:Y:S01]  /*0500*/  IMAD.WIDE.U32 R6, R2, UR14, R6 ;  /* 0x0000000e02067c25 */ /* 0x000fe2000f8e0006 */
[----:B0-----:R-:W-:Y:S01]  /*0510*/  UIMAD.WIDE.U32 UR4, UR20, UR6, URZ ;  /* 0x00000006140472a5 */ /* 0x001fe2000f8e00ff */
[----:B------:R-:W-:Y:S01]  /*0520*/  LEA R44, P1, R4, R14, 0x1 ;  /* 0x0000000e042c7211 */ /* 0x000fe200078208ff */
[----:B------:R-:W0:Y:S01]  /*0530*/  LDCU UR6, c[0x0][0x38c] ;  /* 0x00007180ff0677ac */ /* 0x000e220008000800 */
[----:B------:R-:W-:Y:S01]  /*0540*/  IMAD R45, R3, R45, R8 ;  /* 0x0000002d032d7224 */ /* 0x000fe200078e0208 */
[----:B------:R-:W-:Y:S01]  /*0550*/  LEA R50, P0, R6, R50, 0x1 ;  /* 0x0000003206327211 */ /* 0x000fe200078008ff */
[----:B------:R-:W-:Y:S01]  /*0560*/  IMAD R46, R2, UR15, R7 ;  /* 0x0000000f022e7c24 */ /* 0x000fe2000f8e0207 */
[----:B------:R-:W0:Y:S01]  /*0570*/  LDC.64 R28, c[0x0][0x3a0] ;  /* 0x0000e800ff1c7b82 */ /* 0x000e220000000a00 */
[----:B------:R-:W-:Y:S01]  /*0580*/  IMAD.IADD R45, R5, 0x1, R45 ;  /* 0x00000001052d7824 */ /* 0x000fe200078e022d */
[----:B------:R-:W-:Y:S01]  /*0590*/  UIMAD UR5, UR20, UR7, UR5 ;  /* 0x00000007140572a4 */ /* 0x000fe2000f8e0205 */
[----:B-1----:R-:W-:Y:S01]  /*05a0*/  IMAD R14, R11, R42, RZ ;  /* 0x0000002a0b0e7224 */ /* 0x002fe200078e02ff */
[----:B------:R-:W-:-:S02]  /*05b0*/  LEA.HI.X R46, R6, R51, R46, 0x1, P0 ;  /* 0x00000033062e7211 */ /* 0x000fc400000f0c2e */
[----:B------:R-:W-:Y:S01]  /*05c0*/  LEA.HI.X R45, R4, R15, R45, 0x1, P1 ;  /* 0x0000000f042d7211 */ /* 0x000fe200008f0c2d */
[C---:B------:R-:W-:Y:S01]  /*05d0*/  IMAD R43, R3.reuse, R43, R14 ;  /* 0x0000002b032b7224 */ /* 0x040fe200078e020e */
[----:B------:R-:W1:Y:S01]  /*05e0*/  LDC R17, c[0x0][0x384] ;  /* 0x0000e100ff117b82 */ /* 0x000e620000000800 */
[----:B------:R-:W-:-:S04]  /*05f0*/  IMAD.WIDE.U32 R10, R3, R42, UR4 ;  /* 0x00000004030a7e25 */ /* 0x000fc8000f8e002a */
[----:B------:R-:W-:Y:S01]  /*0600*/  IMAD.IADD R43, R11, 0x1, R43 ;  /* 0x000000010b2b7824 */ /* 0x000fe200078e022b */
[----:B---3--:R-:W-:Y:S01]  /*0610*/  LEA R42, P0, R10, R18, 0x1 ;  /* 0x000000120a2a7211 */ /* 0x008fe200078008ff */
[----:B--2---:R-:W-:Y:S01]  /*0620*/  IMAD.SHL.U32 R33, R27, 0x4, RZ ;  /* 0x000000041b217824 */ /* 0x004fe200078e00ff */
[----:B------:R-:W2:Y:S01]  /*0630*/  LDC.64 R30, c[0x0][0x440] ;  /* 0x00011000ff1e7b82 */ /* 0x000ea20000000a00 */
[----:B----4-:R-:W-:Y:S01]  /*0640*/  IMAD.WIDE.U32 R12, R2, R22, RZ ;  /* 0x00000016020c7225 */ /* 0x010fe200078e00ff */
[----:B------:R-:W-:Y:S01]  /*0650*/  LEA.HI.X R43, R10, R19, R43, 0x1, P0 ;  /* 0x000000130a2b7211 */ /* 0x000fe200000f0c2b */
[----:B0-----:R-:W-:Y:S01]  /*0660*/  UISETP.LT.AND UP0, UPT, UR6, 0x1, UPT ;  /* 0x000000010600788c */ /* 0x001fe2000bf01270 */
[C---:B------:R-:W-:Y:S01]  /*0670*/  LOP3.LUT R10, R33.reuse, 0xf80, RZ, 0xc0, !PT ;  /* 0x00000f80210a7812 */ /* 0x040fe200078ec0ff */
[C---:B------:R-:W-:Y:S01]  /*0680*/  IMAD R13, R2.reuse, R23, R13 ;  /* 0x00000017020d7224 */ /* 0x040fe200078e020d */
[----:B------:R-:W-:Y:S01]  /*0690*/  IADD3 R57, PT, PT, R33, 0x2, RZ ;  /* 0x0000000221397810 */ /* 0x000fe20007ffe0ff */
[----:B------:R-:W-:Y:S01]  /*06a0*/  USEL UR4, UR6, 0x1, !UP0 ;  /* 0x0000000106047887 */ /* 0x000fe2000c000000 */
[----:B------:R-:W0:Y:S01]  /*06b0*/  LDC.64 R24, c[0x0][0x420] ;  /* 0x00010800ff187b82 */ /* 0x000e220000000a00 */
[----:B------:R-:W-:Y:S01]  /*06c0*/  IMAD.WIDE.U32 R14, R2, R28, RZ ;  /* 0x0000001c020e7225 */ /* 0x000fe200078e00ff */
[----:B------:R-:W-:Y:S01]  /*06d0*/  LOP3.LUT R59, R10, 0x1f, R27, 0xf8, !PT ;  /* 0x0000001f0a3b7812 */ /* 0x000fe200078ef81b */
[----:B------:R-:W-:-:S02]  /*06e0*/  UIADD3 UR7, UPT, UPT, -UR4, URZ, URZ ;  /* 0x000000ff04077290 */ /* 0x000fc4000fffe1ff */
[----:B------:R-:W-:Y:S01]  /*06f0*/  IMAD R29, R2, R29, R15 ;  /* 0x0000001d021d7224 */ /* 0x000fe200078e020f */
[C---:B------:R-:W-:Y:S01]  /*0700*/  LOP3.LUT R53, R59.reuse, 0x20, RZ, 0xfc, !PT ;  /* 0x000000203b357812 */ /* 0x040fe200078efcff */
[C---:B------:R-:W-:Y:S01]  /*0710*/  IMAD.WIDE.U32 R10, R59.reuse, 0x2, RZ ;  /* 0x000000023b0a7825 */ /* 0x040fe200078e00ff */
[----:B------:R-:W3:Y:S01]  /*0720*/  LDC.64 R8, c[0x0][0x3a8] ;  /* 0x0000ea00ff087b82 */ /* 0x000ee20000000a00 */
[----:B------:R-:W-:Y:S02]  /*0730*/  LOP3.LUT R51, R59, 0x40, RZ, 0xfc, !PT ;  /* 0x000000403b337812 */ /* 0x000fe400078efcff */
[----:B-1----:R-:W-:Y:S01]  /*0740*/  IMAD R16, R17, UR20, R2 ;  /* 0x0000001411107c24 */ /* 0x002fe2000f8e0202 */
[----:B------:R-:W-:Y:S01]  /*0750*/  LOP3.LUT R49, R59, 0x60, RZ, 0xfc, !PT ;  /* 0x000000603b317812 */ /* 0x000fe200078efcff */
[C---:B------:R-:W-:Y:S01]  /*0760*/  VIADD R61, R33.reuse, 0x1 ;  /* 0x00000001213d7836 */ /* 0x040fe20000000000 */
[----:B------:R-:W-:Y:S01]  /*0770*/  LOP3.LUT R47, R10, 0x80, RZ, 0xfc, !PT ;  /* 0x000000800a2f7812 */ /* 0x000fe200078efcff */
[----:B------:R-:W-:Y:S01]  /*0780*/  IMAD R16, R16, R21, RZ ;  /* 0x0000001510107224 */ /* 0x000fe200078e02ff */
[----:B------:R-:W1:Y:S01]  /*0790*/  LDC.64 R6, c[0x0][0x3e0] ;  /* 0x0000f800ff067b82 */ /* 0x000e620000000a00 */
[----:B--2---:R-:W-:Y:S01]  /*07a0*/  LEA R28, P1, R14, R30, 0x2 ;  /* 0x0000001e0e1c7211 */ /* 0x004fe200078210ff */
[----:B------:R-:W-:-:S02]  /*07b0*/  VIADD R55, R33, 0x3 ;  /* 0x0000000321377836 */ /* 0x000fc40000000000 */
[----:B------:R-:W-:Y:S01]  /*07c0*/  IMAD R32, R16, UR6, RZ ;  /* 0x0000000610207c24 */ /* 0x000fe2000f8e02ff */
[----:B------:R-:W-:Y:S01]  /*07d0*/  LEA.HI.X R29, R14, R31, R29, 0x2, P1 ;  /* 0x0000001f0e1d7211 */ /* 0x000fe200008f141d */
[----:B------:R-:W-:Y:S02]  /*07e0*/  HFMA2 R31, -RZ, RZ, 0, 0 ;  /* 0x00000000ff1f7431 */ /* 0x000fe400000001ff */
[----:B------:R-:W2:Y:S01]  /*07f0*/  LDC.64 R4, c[0x0][0x3c0] ;  /* 0x0000f000ff047b82 */ /* 0x000ea20000000a00 */
[----:B0-----:R-:W-:-:S04]  /*0800*/  IMAD.WIDE.U32 R2, R24, UR20, R12 ;  /* 0x0000001418027c25 */ /* 0x001fc8000f8e000c */
[----:B------:R-:W-:Y:S01]  /*0810*/  IMAD R30, R25, UR20, R3 ;  /* 0x00000014191e7c24 */ /* 0x000fe2000f8e0203 */
[----:B---3--:R-:W-:Y:S02]  /*0820*/  SHF.L.U64.HI R9, R8, 0x2, R9 ;  /* 0x0000000208097819 */ /* 0x008fe40000010209 */
[----:B-1----:R-:W-:Y:S02]  /*0830*/  SHF.L.U64.HI R7, R6, 0x1, R7 ;  /* 0x0000000106077819 */ /* 0x002fe40000010207 */
[----:B--2---:R-:W-:-:S07]  /*0840*/  SHF.L.U64.HI R63, R4, 0x1, R5 ;  /* 0x00000001043f7819 */ /* 0x004fce0000010205 */
.L_x_4854:
        /* <DEDUP_REMOVED lines=50> */
[C---:B-1----:R-:W-:Y:S02]  /*0b70*/  SHF.L.U32 R5, R18.reuse, 0x10, RZ ;  /* 0x0000001012057819 */ /* 0x042fe400000006ff */
[----:B------:R-:W-:Y:S02]  /*0b80*/  PRMT R16, R18, 0x7632, R16 ;  /* 0x0000763212107816 */ /* 0x000fe40000000010 */
[----:B------:R-:W-:Y:S01]  /*0b90*/  PRMT R17, R19, 0x7632, R17 ;  /* 0x0000763213117816 */ /* 0x000fe20000000011 */
[--C-:B-----5:R-:W-:Y:S01]  /*0ba0*/  FADD.FTZ R36, R5, R26.reuse ;  /* 0x0000001a05247221 */ /* 0x120fe20000010000 */
[----:B------:R-:W-:Y:S02]  /*0bb0*/  IMAD.U32 R19, R19, 0x10000, RZ ;  /* 0x0001000013137824 */ /* 0x000fe400078e00ff */
        /* <DEDUP_REMOVED lines=13> */
[----:B0-----:R-:W-:-:S12]  /*0c90*/  @P1 BRA `(.L_x_4843) ;  /* 0x0000000000781947 */ /* 0x001fd80003800000 */
        /* <DEDUP_REMOVED lines=30> */
.L_x_4843:
[----:B------:R-:W-:Y:S05]  /*0e80*/  BSYNC.RECONVERGENT B0 ;  /* 0x0000000000007941 */ /* 0x000fea0003800200 */
.L_x_4842:
        /* <DEDUP_REMOVED lines=32> */
.L_x_4845:
[----:B------:R-:W-:Y:S05]  /*1090*/  BSYNC.RECONVERGENT B0 ;  /* 0x0000000000007941 */ /* 0x000fea0003800200 */
.L_x_4844:
        /* <DEDUP_REMOVED lines=32> */
.L_x_4847:
[----:B------:R-:W-:Y:S05]  /*12a0*/  BSYNC.RECONVERGENT B0 ;  /* 0x0000000000007941 */ /* 0x000fea0003800200 */
.L_x_4846:
        /* <DEDUP_REMOVED lines=32> */
.L_x_4849:
[----:B------:R-:W-:Y:S05]  /*14b0*/  BSYNC.RECONVERGENT B0 ;  /* 0x0000000000007941 */ /* 0x000fea0003800200 */
.L_x_4848:
[----:B------:R-:W-:Y:S01]  /*14c0*/  BAR.SYNC.DEFER_BLOCKING 0x0 ;  /* 0x0000000000007b1d */ /* 0x000fe20000010000 */
[----:B------:R-:W-:Y:S01]  /*14d0*/  ISETP.GE.AND P0, PT, R14, 0x1, PT ;  /* 0x000000010e00780c */ /* 0x000fe20003f06270 */
[C---:B------:R-:W-:Y:S01]  /*14e0*/  IMAD.U32 R62, R13.reuse, 0x10000, RZ ;  /* 0x000100000d3e7824 */ /* 0x040fe200078e00ff */
[C---:B------:R-:W-:Y:S02]  /*14f0*/  PRMT R15, R12.reuse, 0x7632, R15 ;  /* 0x000076320c0f7816 */ /* 0x040fe4000000000f */
[----:B------:R-:W-:Y:S01]  /*1500*/  SHF.L.U32 R17, R12, 0x10, RZ ;  /* 0x000000100c117819 */ /* 0x000fe200000006ff */
[-C--:B------:R-:W-:Y:S01]  /*1510*/  FMUL.FTZ R65, R62, R0.reuse ;  /* 0x000000003e417220 */ /* 0x080fe20000410000 */
[----:B------:R-:W-:Y:S01]  /*1520*/  PRMT R12, R13, 0x7632, R12 ;  /* 0x000076320d0c7816 */ /* 0x000fe2000000000c */
[----:B------:R-:W-:Y:S02]  /*1530*/  IMAD.U32 R15, R15, 0x10000, RZ ;  /* 0x000100000f0f7824 */ /* 0x000fe400078e00ff */
[-C--:B------:R-:W-:Y:S01]  /*1540*/  FMUL.FTZ R67, R17, R0.reuse ;  /* 0x0000000011437220 */ /* 0x080fe20000410000 */
[----:B------:R-:W-:Y:S01]  /*1550*/  SHF.L.U32 R66, R12, 0x10, RZ ;  /* 0x000000100c427819 */ /* 0x000fe200000006ff */
[----:B------:R-:W-:-:S04]  /*1560*/  FMUL.FTZ R56, R15, R0 ;  /* 0x000000000f387220 */ /* 0x000fc80000410000 */
[----:B------:R-:W-:Y:S01]  /*1570*/  FMUL.FTZ R54, R66, R0 ;  /* 0x0000000042367220 */ /* 0x000fe20000410000 */
[----:B------:R-:W-:Y:S06]  /*1580*/  @!P0 BRA `(.L_x_4850) ;  /* 0x0000000800ec8947 */ /* 0x000fec0003800000 */
[----:B------:R-:W0:Y:S01]  /*1590*/  LDC.64 R12, c[0x0][0x480] ;  /* 0x00012000ff0c7b82 */ /* 0x000e220000000a00 */
[-C--:B------:R-:W-:Y:S01]  /*15a0*/  IADD3 R24, P2, PT, R44, R47.reuse, RZ ;  /* 0x0000002f2c187210 */ /* 0x080fe20007f5e0ff */
[C---:B------:R-:W-:Y:S01]  /*15b0*/  IMAD R69, R31.reuse, R14, RZ ;  /* 0x0000000e1f457224 */ /* 0x040fe200078e02ff */
[----:B------:R-:W-:Y:S01]  /*15c0*/  ISETP.NE.AND P0, PT, R31, RZ, PT ;  /* 0x000000ff1f00720c */ /* 0x000fe20003f05270 */
[----:B------:R-:W-:Y:S01]  /*15d0*/  FMUL.FTZ R58, R17, R36 ;  /* 0x00000024113a7220 */ /* 0x000fe20000410000 */
[----:B------:R-:W-:Y:S01]  /*15e0*/  IADD3 R18, P1, PT, R42, R47, RZ ;  /* 0x0000002f2a127210 */ /* 0x000fe20007f3e0ff */
[----:B------:R-:W-:Y:S01]  /*15f0*/  FMUL.FTZ R60, R15, R34 ;  /* 0x000000220f3c7220 */ /* 0x000fe20000410000 */
[----:B------:R-:W-:Y:S01]  /*1600*/  FMUL.FTZ R62, R62, R35 ;  /* 0x000000233e3e7220 */ /* 0x000fe20000410000 */
[----:B------:R-:W-:Y:S01]  /*1610*/  ISETP.EQ.AND P0, PT, R27, RZ, P0 ;  /* 0x000000ff1b00720c */ /* 0x000fe20000702270 */
[----:B------:R-:W-:Y:S01]  /*1620*/  FMUL.FTZ R66, R66, R5 ;  /* 0x0000000542427220 */ /* 0x000fe20000410000 */
[----:B------:R-:W-:Y:S01]  /*1630*/  IMAD.MOV.U32 R71, RZ, RZ, R28 ;  /* 0x000000ffff477224 */ /* 0x000fe200078e001c */
[C---:B------:R-:W-:Y:S01]  /*1640*/  IADD3.X R19, PT, PT, R11.reuse, R43, RZ, P1, !PT ;  /* 0x0000002b0b137210 */ /* 0x040fe20000ffe4ff */
[----:B------:R-:W-:Y:S01]  /*1650*/  IMAD.MOV.U32 R64, RZ, RZ, R29 ;  /* 0x000000ffff407224 */ /* 0x000fe200078e001d */
[----:B------:R-:W-:Y:S01]  /*1660*/  UIADD3 UR5, UPT, UPT, UR4, 0x220, URZ ;  /* 0x0000022004057890 */ /* 0x000fe2000fffe0ff */
[----:B------:R-:W-:Y:S01]  /*1670*/  IMAD.X R25, R11, 0x1, R45, P2 ;  /* 0x000000010b197824 */ /* 0x000fe200010e062d */
[----:B------:R-:W-:-:S10]  /*1680*/  UMOV UR6, UR7 ;  /* 0x0000000700067c82 */ /* 0x000fd40008000000 */
.L_x_4853:
[-C--:B------:R-:W-:Y:S01]  /*1690*/  ISETP.GE.AND P2, PT, R51, R40.reuse, PT ;  /* 0x000000283300720c */ /* 0x080fe20003f46270 */
[----:B------:R-:W-:Y:S01]  /*16a0*/  IMAD.MOV.U32 R16, RZ, RZ, R24 ;  /* 0x000000ffff107224 */ /* 0x000fe200078e0018 */
[-C--:B------:R-:W-:Y:S02]  /*16b0*/  ISETP.GE.AND P3, PT, R53, R40.reuse, PT ;  /* 0x000000283500720c */ /* 0x080fe40003f66270 */
[----:B------:R-:W-:Y:S02]  /*16c0*/  ISETP.GE.AND P1, PT, R49, R40, PT ;  /* 0x000000283100720c */ /* 0x000fe40003f26270 */
[----:B------:R-:W-:-:S05]  /*16d0*/  MOV R17, R25 ;  /* 0x0000001900117202 */ /* 0x000fca0000000f00 */
[----:B------:R-:W2:Y:S04]  /*16e0*/  @!P4 LDG.E.U16 R23, desc[UR18][R16.64+-0x80] ;  /* 0xffff80121017c981 */ /* 0x000ea8000c1e1500 */
[----:B------:R-:W3:Y:S04]  /*16f0*/  @!P2 LDG.E.U16 R21, desc[UR18][R16.64] ;  /* 0x000000121015a981 */ /* 0x000ee8000c1e1500 */
[----:B------:R-:W4:Y:S04]  /*1700*/  @!P3 LDG.E.U16 R20, desc[UR18][R16.64+-0x40] ;  /* 0xffffc0121014b981 */ /* 0x000f28000c1e1500 */
[----:B------:R-:W5:Y:S01]  /*1710*/  @!P1 LDG.E.U16 R22, desc[UR18][R16.64+0x40] ;  /* 0x0000401210169981 */ /* 0x000f62000c1e1500 */
[----:B------:R-:W-:-:S02]  /*1720*/  IMAD.MOV.U32 R14, RZ, RZ, R71 ;  /* 0x000000ffff0e7224 */ /* 0x000fc400078e0047 */
[----:B------:R-:W-:-:S05]  /*1730*/  IMAD.MOV.U32 R15, RZ, RZ, R64 ;  /* 0x000000ffff0f7224 */ /* 0x000fca00078e0040 */
[----:B------:R1:W5:Y:S01]  /*1740*/  LDG.E R68, desc[UR18][R14.64] ;  /* 0x000000120e447981 */ /* 0x000362000c1e1900 */
[----:B------:R-:W-:Y:S02]  /*1750*/  HFMA2 R25, -RZ, RZ, 0, 0 ;  /* 0x00000000ff197431 */ /* 0x000fe400000001ff */
[----:B------:R-:W-:Y:S01]  /*1760*/  IMAD.MOV.U32 R73, RZ, RZ, RZ ;  /* 0x000000ffff497224 */ /* 0x000fe200078e00ff */
[-C--:B------:R-:W-:Y:S02]  /*1770*/  ISETP.GE.AND P5, PT, R59, R40.reuse, PT ;  /* 0x000000283b00720c */ /* 0x080fe40003fa6270 */
[----:B------:R-:W-:Y:S02]  /*1780*/  ISETP.GE.U32.AND P6, PT, R61, R40, PT ;  /* 0x000000283d00720c */ /* 0x000fe40003fc6070 */
[----:B--2---:R-:W-:Y:S02]  /*1790*/  @!P4 PRMT R25, R23, 0x5410, RZ ;  /* 0x000054101719c816 */ /* 0x004fe400000000ff */
[----:B---3--:R-:W-:-:S02]  /*17a0*/  @!P2 PRMT R73, R21, 0x5410, RZ ;  /* 0x000054101549a816 */ /* 0x008fc400000000ff */
[----:B----4-:R-:W-:Y:S02]  /*17b0*/  @!P3 PRMT R25, R25, 0x5410, R20 ;  /* 0x000054101919b816 */ /* 0x010fe40000000014 */
[----:B-----5:R-:W-:Y:S02]  /*17c0*/  @!P1 PRMT R73, R73, 0x5410, R22 ;  /* 0x0000541049499816 */ /* 0x020fe40000000016 */
[----:B------:R-:W-:Y:S02]  /*17d0*/  PRMT R24, R25, 0x7632, R24 ;  /* 0x0000763219187816 */ /* 0x000fe40000000018 */
[----:B------:R-:W-:Y:S01]  /*17e0*/  PRMT R70, R73, 0x7632, R70 ;  /* 0x0000763249467816 */ /* 0x000fe20000000046 */
[----:B------:R-:W-:Y:S04]  /*17f0*/  STS.U16 [R38], R25 ;  /* 0x0000001926007388 */ /* 0x000fe80000000400 */
[----:B------:R-:W-:Y:S04]  /*1800*/  STS.U16 [R38+0x40], R24 ;  /* 0x0000401826007388 */ /* 0x000fe80000000400 */
[----:B------:R2:W-:Y:S04]  /*1810*/  STS.U16 [R38+0x80], R73 ;  /* 0x0000804926007388 */ /* 0x0005e80000000400 */
[----:B------:R3:W-:Y:S01]  /*1820*/  STS.U16 [R38+0xc0], R70 ;  /* 0x0000c04626007388 */ /* 0x0007e20000000400 */
[----:B------:R-:W-:-:S03]  /*1830*/  NOP ;  /* 0x0000000000007918 */ /* 0x000fc60000000000 */
[----:B------:R-:W4:Y:S04]  /*1840*/  @!P2 LDG.E.U16 R23, desc[UR18][R18.64] ;  /* 0x000000121217a981 */ /* 0x000f28000c1e1500 */
[----:B------:R-:W5:Y:S04]  /*1850*/  @!P1 LDG.E.U16 R22, desc[UR18][R18.64+0x40] ;  /* 0x0000401212169981 */ /* 0x000f68000c1e1500 */
[----:B------:R-:W5:Y:S04]  /*1860*/  @!P5 LDG.E.U16 R21, desc[UR18][R18.64+-0x80] ;  /* 0xffff80121215d981 */ /* 0x000f68000c1e1500 */
[----:B------:R-:W5:Y:S04]  /*1870*/  @!P3 LDG.E.U16 R20, desc[UR18][R18.64+-0x40] ;  /* 0xffffc0121214b981 */ /* 0x000f68000c1e1500 */
[----:B-1----:R-:W1:Y:S01]  /*1880*/  LDS.64 R14, [R37] ;  /* 0x00000000250e7984 */ /* 0x002e620000000a00 */
[----:B------:R-:W-:-:S04]  /*1890*/  FMUL.FTZ R68, R68, 1.4426950216293334961 ;  /* 0x3fb8aa3b44447820 */ /* 0x000fc80000410000 */
[C---:B------:R-:W-:Y:S01]  /*18a0*/  FMUL.FTZ R72, R68.reuse, R34 ;  /* 0x0000002244487220 */ /* 0x040fe20000410000 */
[----:B--2---:R-:W-:-:S03]  /*18b0*/  FMUL.FTZ R73, R68, R35 ;  /* 0x0000002344497220 */ /* 0x004fc60000410000 */
[----:B---3--:R-:W2:Y:S01]  /*18c0*/  MUFU.EX2 R70, R72 ;  /* 0x0000004800467308 */ /* 0x008ea20000000800 */
[----:B------:R-:W-:-:S03]  /*18d0*/  FMUL.FTZ R74, R68, R5 ;  /* 0x00000005444a7220 */ /* 0x000fc60000410000 */
[----:B------:R-:W3:Y:S04]  /*18e0*/  MUFU.EX2 R73, R73 ;  /* 0x0000004900497308 */ /* 0x000ee80000000800 */
[----:B------:R-:W0:Y:S01]  /*18f0*/  MUFU.EX2 R74, R74 ;  /* 0x0000004a004a7308 */ /* 0x000e220000000800 */
[----:B--2---:R-:W-:Y:S02]  /*1900*/  FSEL R70, R70, 1, !P6 ;  /* 0x3f80000046467808 */ /* 0x004fe40007000000 */
[----:B-1----:R-:W-:-:S05]  /*1910*/  PRMT R24, R14, 0x7632, R24 ;  /* 0x000076320e187816 */ /* 0x002fca0000000018 */
[----:B------:R-:W-:-:S04]  /*1920*/  IMAD.U32 R25, R24, 0x10000, RZ ;  /* 0x0001000018197824 */ /* 0x000fc800078e00ff */
[----:B------:R-:W-:Y:S01]  /*1930*/  FMUL.FTZ R75, R60, R25 ;  /* 0x000000193c4b7220 */ /* 0x000fe20000410000 */
[C---:B------:R-:W-:Y:S02]  /*1940*/  SHF.L.U32 R25, R15.reuse, 0x10, RZ ;  /* 0x000000100f197819 */ /* 0x040fe400000006ff */
[----:B------:R-:W-:Y:S01]  /*1950*/  PRMT R15, R15, 0x7632, R15 ;  /* 0x000076320f0f7816 */ /* 0x000fe2000000000f */
[----:B------:R-:W-:Y:S01]  /*1960*/  FMUL.FTZ R24, R68, R36 ;  /* 0x0000002444187220 */ /* 0x000fe20000410000 */
[----:B------:R-:W-:Y:S01]  /*1970*/  FSEL R75, R75, RZ, !P6 ;  /* 0x000000ff4b4b7208 */ /* 0x000fe20007000000 */
[----:B------:R-:W-:Y:S01]  /*1980*/  FMUL.FTZ R25, R62, R25 ;  /* 0x000000193e197220 */ /* 0x000fe20000410000 */
[-C--:B------:R-:W-:Y:S01]  /*1990*/  ISETP.GE.U32.AND P6, PT, R57, R40.reuse, PT ;  /* 0x000000283900720c */ /* 0x080fe20003fc6070 */
[----:B------:R-:W-:Y:S02]  /*19a0*/  IMAD.U32 R15, R15, 0x10000, RZ ;  /* 0x000100000f0f7824 */ /* 0x000fe400078e00ff */
[----:B------:R-:W1:Y:S01]  /*19b0*/  MUFU.EX2 R24, R24 ;  /* 0x0000001800187308 */ /* 0x000e620000000800 */
[----:B---3--:R-:W-:Y:S01]  /*19c0*/  FSEL R77, R73, 1, !P6 ;  /* 0x3f800000494d7808 */ /* 0x008fe20007000000 */
[----:B------:R-:W-:Y:S01]  /*19d0*/  FMUL.FTZ R73, R66, R15 ;  /* 0x0000000f42497220 */ /* 0x000fe20000410000 */
[----:B------:R-:W-:Y:S01]  /*19e0*/  FSEL R72, R25, RZ, !P6 ;  /* 0x000000ff19487208 */ /* 0x000fe20007000000 */
[----:B------:R-:W-:Y:S01]  /*19f0*/  IMAD.U32 R15, R14, 0x10000, RZ ;  /* 0x000100000e0f7824 */ /* 0x000fe200078e00ff */
[----:B------:R-:W-:-:S03]  /*1a00*/  ISETP.GE.U32.AND P6, PT, R55, R40, PT ;  /* 0x000000283700720c */ /* 0x000fc60003fc6070 */
[----:B------:R-:W-:Y:S01]  /*1a10*/  FMUL.FTZ R15, R58, R15 ;  /* 0x0000000f3a0f7220 */ /* 0x000fe20000410000 */
[----:B------:R-:W-:Y:S02]  /*1a20*/  FSEL R73, R73, RZ, !P6 ;  /* 0x000000ff49497208 */ /* 0x000fe40007000000 */
[----:B0-----:R-:W-:Y:S02]  /*1a30*/  FSEL R68, R74, 1, !P6 ;  /* 0x3f8000004a447808 */ /* 0x001fe40007000000 */
[----:B------:R-:W-:-:S04]  /*1a40*/  ISETP.GE.U32.AND P6, PT, R33, R40, PT ;  /* 0x000000282100720c */ /* 0x000fc80003fc6070 */
[----:B------:R-:W-:Y:S02]  /*1a50*/  FSEL R74, R15, RZ, !P6 ;  /* 0x000000ff0f4a7208 */ /* 0x000fe40007000000 */
[----:B-1----:R-:W-:-:S03]  /*1a60*/  FSEL R79, R24, 1, !P6 ;  /* 0x3f800000184f7808 */ /* 0x002fc60007000000 */
[-C--:B------:R-:W-:Y:S02]  /*1a70*/  FFMA.FTZ R15, R74, R70.reuse, R75 ;  /* 0x000000464a0f7223 */ /* 0x080fe4000001004b */
[----:B------:R-:W-:Y:S02]  /*1a80*/  FMUL.FTZ R14, R79, R70 ;  /* 0x000000464f0e7220 */ /* 0x000fe40000410000 */
[C---:B------:R-:W-:Y:S02]  /*1a90*/  FFMA.FTZ R15, R77.reuse, R15, R72 ;  /* 0x0000000f4d0f7223 */ /* 0x040fe40000010048 */
[----:B------:R-:W-:Y:S02]  /*1aa0*/  FMUL.FTZ R81, R77, R14 ;  /* 0x0000000e4d517220 */ /* 0x000fe40000410000 */
[C---:B------:R-:W-:Y:S02]  /*1ab0*/  FFMA.FTZ R14, R68.reuse, R15, R73 ;  /* 0x0000000f440e7223 */ /* 0x040fe40000010049 */
[----:B------:R-:W-:-:S03]  /*1ac0*/  FMUL.FTZ R81, R68, R81 ;  /* 0x0000005144517220 */ /* 0x000fc60000410000 */
[----:B------:R-:W0:Y:S04]  /*1ad0*/  SHFL.UP PT, R15, R14, 0x1, RZ ;  /* 0x042000000e0f7989 */ /* 0x000e2800000e00ff */
[----:B------:R-:W1:Y:S01]  /*1ae0*/  SHFL.UP PT, R24, R81, 0x1, RZ ;  /* 0x0420000051187989 */ /* 0x000e6200000e00ff */
[----:B------:R-:W-:Y:S01]  /*1af0*/  ISETP.GE.AND P6, PT, R39, 0x1, PT ;  /* 0x000000012700780c */ /* 0x000fe20003fc6270 */
[----:B0-----:R-:W-:-:S12]  /*1b00*/  FFMA.FTZ R15, R81, R15, R14 ;  /* 0x0000000f510f7223 */ /* 0x001fd8000001000e */
[----:B-1----:R-:W-:Y:S01]  /*1b10*/  @P6 FMUL.FTZ R81, R81, R24 ;  /* 0x0000001851516220 */ /* 0x002fe20000410000 */
[----:B------:R-:W-:-:S05]  /*1b20*/  FSEL R24, R14, R15, !P6 ;  /* 0x0000000f0e187208 */ /* 0x000fca0007000000 */
[----:B------:R-:W0:Y:S04]  /*1b30*/  SHFL.UP PT, R15, R24, 0x2, RZ ;  /* 0x04400000180f7989 */ /* 0x000e2800000e00ff */
        /* <DEDUP_REMOVED lines=13> */
[----:B------:R-:W-:Y:S01]  /*1c10*/  IMAD.MOV.U32 R25, RZ, RZ, RZ ;  /* 0x000000ffff197224 */ /* 0x000fe200078e00ff */
[----:B------:R-:W2:Y:S01]  /*1c20*/  S2UR UR8, SR_CgaCtaId ;  /* 0x00000000000879c3 */ /* 0x000ea20000008800 */
[----:B------:R-:W-:Y:S01]  /*1c30*/  MOV R15, RZ ;  /* 0x000000ff000f7202 */ /* 0x000fe20000000f00 */
[----:B------:R-:W-:Y:S02]  /*1c40*/  UMOV UR4, 0x400 ;  /* 0x0000040000047882 */ /* 0x000fe40000000000 */
[----:B--2---:R-:W-:Y:S01]  /*1c50*/  ULEA UR4, UR8, UR4, 0x18 ;  /* 0x0000000408047291 */ /* 0x004fe2000f8ec0ff */
[----:B----4-:R-:W-:-:S04]  /*1c60*/  @!P2 PRMT R25, R23, 0x5410, RZ ;  /* 0x000054101719a816 */ /* 0x010fc800000000ff */
[----:B-----5:R-:W-:Y:S02]  /*1c70*/  @!P1 PRMT R25, R25, 0x5410, R22 ;  /* 0x0000541019199816 */ /* 0x020fe40000000016 */
[----:B------:R-:W-:Y:S01]  /*1c80*/  ISETP.GE.AND P1, PT, R39, 0x8, PT ;  /* 0x000000082700780c */ /* 0x000fe20003f26270 */
[----:B0-----:R-:W-:Y:S01]  /*1c90*/  FFMA.FTZ R23, R81, R78, R24 ;  /* 0x0000004e51177223 */ /* 0x001fe20000010018 */
[----:B------:R-:W-:Y:S01]  /*1ca0*/  @!P5 PRMT R15, R21, 0x5410, RZ ;  /* 0x00005410150fd816 */ /* 0x000fe200000000ff */
[----:B------:R-:W-:Y:S01]  /*1cb0*/  STS.U16 [R38+0x180], R25 ;  /* 0x0001801926007388 */ /* 0x000fe20000000400 */
[----:B------:R-:W-:-:S09]  /*1cc0*/  PRMT R22, R25, 0x7632, R22 ;  /* 0x0000763219167816 */ /* 0x000fd20000000016 */
[----:B-1----:R-:W-:Y:S01]  /*1cd0*/  @P1 FMUL.FTZ R81, R81, R76 ;  /* 0x0000004c51511220 */ /* 0x002fe20000410000 */
[----:B------:R-:W-:-:S04]  /*1ce0*/  FSEL R76, R24, R23, !P1 ;  /* 0x00000017184c7208 */ /* 0x000fc80004800000 */
[----:B------:R-:W0:Y:S01]  /*1cf0*/  SHFL.UP PT, R24, R81, 0x10, RZ ;  /* 0x0600000051187989 */ /* 0x000e2200000e00ff */
[----:B------:R-:W-:-:S03]  /*1d00*/  @!P3 PRMT R15, R15, 0x5410, R20 ;  /* 0x000054100f0fb816 */ /* 0x000fc60000000014 */
[----:B------:R-:W1:Y:S01]  /*1d10*/  SHFL.UP PT, R25, R76, 0x10, RZ ;  /* 0x060000004c197989 */ /* 0x000e6200000e00ff */
[----:B------:R-:W-:Y:S01]  /*1d20*/  PRMT R14, R15, 0x7632, R14 ;  /* 0x000076320f0e7816 */ /* 0x000fe2000000000e */
[----:B------:R-:W-:Y:S02]  /*1d30*/  IMAD.MOV.U32 R20, RZ, RZ, 0x3f800000 ;  /* 0x3f800000ff147424 */ /* 0x000fe400078e00ff */
[----:B------:R-:W-:Y:S01]  /*1d40*/  HFMA2 R21, -RZ, RZ, 0, 0 ;  /* 0x00000000ff157431 */ /* 0x000fe200000001ff */
[----:B------:R-:W-:Y:S04]  /*1d50*/  STS.U16 [R38+0x100], R15 ;  /* 0x0001000f26007388 */ /* 0x000fe80000000400 */
[----:B------:R-:W-:Y:S04]  /*1d60*/  STS.U16 [R38+0x140], R14 ;  /* 0x0001400e26007388 */ /* 0x000fe80000000400 */
[----:B------:R-:W-:Y:S01]  /*1d70*/  STS.U16 [R38+0x1c0], R22 ;  /* 0x0001c01626007388 */ /* 0x000fe20000000400 */
[----:B------:R-:W-:-:S03]  /*1d80*/  NOP ;  /* 0x0000000000007918 */ /* 0x000fc60000000000 */
[----:B------:R-:W2:Y:S01]  /*1d90*/  @P0 LDS.64 R20, [UR5] ;  /* 0x00000005ff140984 */ /* 0x000ea20008000a00 */
[----:B------:R-:W-:Y:S01]  /*1da0*/  ISETP.NE.AND P1, PT, R39, 0x1f, PT ;  /* 0x0000001f2700780c */ /* 0x000fe20003f25270 */
[C---:B0-----:R-:W-:Y:S02]  /*1db0*/  FMUL.FTZ R24, R81.reuse, R24 ;  /* 0x0000001851187220 */ /* 0x041fe40000410000 */
[----:B------:R-:W-:Y:S01]  /*1dc0*/  LDS.64 R14, [R37+0x100] ;  /* 0x00010000250e7984 */ /* 0x000fe20000000a00 */
[----:B-1----:R-:W-:-:S09]  /*1dd0*/  FFMA.FTZ R25, R81, R25, R76 ;  /* 0x0000001951197223 */ /* 0x002fd2000001004c */
        /* <DEDUP_REMOVED lines=13> */
[----:B------:R-:W-:Y:S01]  /*1eb0*/  ISETP.NE.AND P1, PT, R27, RZ, PT ;  /* 0x000000ff1b00720c */ /* 0x000fe20003f25270 */
[----:B0-----:R-:W-:Y:S01]  /*1ec0*/  @!P2 IMAD.MOV.U32 R83, RZ, RZ, R20 ;  /* 0x000000ffff53a224 */ /* 0x001fe200078e0014 */
[----:B------:R-:W-:Y:S01]  /*1ed0*/  BSSY.RECONVERGENT B0, `(.L_x_4851) ;  /* 0x0000015000007945 */ /* 0x000fe20003800200 */
[----:B------:R-:W-:Y:S01]  /*1ee0*/  FFMA.FTZ R23, R22, R21, R23 ;  /* 0x0000001516177223 */ /* 0x000fe20000010017 */
[----:B-1----:R-:W-:Y:S01]  /*1ef0*/  @!P2 IMAD.MOV.U32 R78, RZ, RZ, R21 ;  /* 0x000000ffff4ea224 */ /* 0x002fe200078e0015 */
[----:B------:R-:W-:-:S03]  /*1f00*/  LEA R18, P2, R6, R18, 0x1 ;  /* 0x0000001206127211 */ /* 0x000fc600078408ff */
[----:B------:R-:W-:Y:S01]  /*1f10*/  @P3 FFMA.FTZ R78, R85, R83, R78 ;  /* 0x00000053554e3223 */ /* 0x000fe2000001004e */
[----:B------:R-:W-:-:S03]  /*1f20*/  LEA R24, P3, R4, R16, 0x1 ;  /* 0x0000001004187211 */ /* 0x000fc600078608ff */
[----:B------:R-:W-:-:S04]  /*1f30*/  FFMA.FTZ R74, R79, R78, R74 ;  /* 0x0000004e4f4a7223 */ /* 0x000fc8000001004a */
[----:B------:R-:W-:Y:S01]  /*1f40*/  FFMA.FTZ R75, R70, R74, R75 ;  /* 0x0000004a464b7223 */ /* 0x000fe2000001004b */
[----:B------:R-:W-:Y:S01]  /*1f50*/  IADD3.X R19, PT, PT, R19, R7, RZ, P2, !PT ;  /* 0x0000000713137210 */ /* 0x000fe200017fe4ff */
[----:B------:R-:W-:Y:S02]  /*1f60*/  IMAD.X R25, R17, 0x1, R63, P3 ;  /* 0x0000000111197824 */ /* 0x000fe400018e063f */
[----:B------:R-:W-:Y:S01]  /*1f70*/  FFMA.FTZ R77, R77, R75, R72 ;  /* 0x0000004b4d4d7223 */ /* 0x000fe20000010048 */
[----:B------:R-:W-:Y:S01]  /*1f80*/  IMAD.U32 R70, R14, 0x10000, RZ ;  /* 0x000100000e467824 */ /* 0x000fe200078e00ff */
        /* <DEDUP_REMOVED lines=9> */
.L_x_4852:
[----:B------:R-:W-:Y:S05]  /*2020*/  BSYNC.RECONVERGENT B0 ;  /* 0x0000000000007941 */ /* 0x000fea0003800200 */
.L_x_4851:
[----:B------:R-:W-:Y:S01]  /*2030*/  UIADD3 UR6, UPT, UPT, UR6, 0x1, URZ ;  /* 0x0000000106067890 */ /* 0x000fe2000fffe0ff */
[----:B------:R-:W-:Y:S01]  /*2040*/  PRMT R14, R14, 0x7632, R14 ;  /* 0x000076320e0e7816 */ /* 0x000fe2000000000e */
[----:B------:R-:W-:Y:S01]  /*2050*/  FFMA.FTZ R68, R68, R77, R73 ;  /* 0x0000004d44447223 */ /* 0x000fe20000010049 */
[C---:B0-----:R-:W-:Y:S01]  /*2060*/  PRMT R16, R15.reuse, 0x7632, R16 ;  /* 0x000076320f107816 */ /* 0x041fe20000000010 */
[----:B------:R-:W-:Y:S01]  /*2070*/  UISETP.NE.AND UP0, UPT, UR6, URZ, UPT ;  /* 0x000000ff0600728c */ /* 0x000fe2000bf05270 */
[----:B------:R-:W-:Y:S01]  /*2080*/  SHF.L.U32 R20, R15, 0x10, RZ ;  /* 0x000000100f147819 */ /* 0x000fe200000006ff */
[----:B------:R-:W-:Y:S01]  /*2090*/  IMAD.U32 R15, R14, 0x10000, RZ ;  /* 0x000100000e0f7824 */ /* 0x000fe200078e00ff */
[----:B------:R-:W-:Y:S01]  /*20a0*/  LEA R71, P1, R8, R71, 0x2 ;  /* 0x0000004708477211 */ /* 0x000fe200078210ff */
[----:B------:R-:W-:Y:S01]  /*20b0*/  FFMA.FTZ R67, R70, R74, R67 ;  /* 0x0000004a46437223 */ /* 0x000fe20000010043 */
[----:B------:R-:W-:Y:S01]  /*20c0*/  SHF.L.U32 R17, R16, 0x10, RZ ;  /* 0x0000001010117819 */ /* 0x000fe200000006ff */
[----:B------:R-:W-:Y:S01]  /*20d0*/  FFMA.FTZ R56, R15, R75, R56 ;  /* 0x0000004b0f387223 */ /* 0x000fe20000010038 */
[----:B------:R-:W-:Y:S01]  /*20e0*/  FFMA.FTZ R65, R20, R77, R65 ;  /* 0x0000004d14417223 */ /* 0x000fe20000010041 */
[----:B------:R-:W-:Y:S01]  /*20f0*/  IMAD.X R64, R64, 0x1, R9, P1 ;  /* 0x0000000140407824 */ /* 0x000fe200008e0609 */
[----:B------:R-:W-:Y:S01]  /*2100*/  IADD3 R69, PT, PT, R69, 0x1, RZ ;  /* 0x0000000145457810 */ /* 0x000fe20007ffe0ff */
[----:B------:R-:W-:Y:S01]  /*2110*/  FFMA.FTZ R54, R17, R68, R54 ;  /* 0x0000004411367223 */ /* 0x000fe20000010036 */
[----:B------:R-:W-:Y:S01]  /*2120*/  UIADD3 UR5, UPT, UPT, UR5, 0x8, URZ ;  /* 0x0000000805057890 */ /* 0x000fe2000fffe0ff */
[----:B------:R-:W-:Y:S11]  /*2130*/  BRA.U UP0, `(.L_x_4853) ;  /* 0xfffffff500547547 */ /* 0x000ff6000b83ffff */
.L_x_4850:
[----:B------:R-:W-:Y:S01]  /*2140*/  BAR.SYNC.DEFER_BLOCKING 0x0 ;  /* 0x0000000000007b1d */ /* 0x000fe20000010000 */
[----:B------:R-:W-:Y:S02]  /*2150*/  ISETP.NE.AND P0, PT, R27, RZ, PT ;  /* 0x000000ff1b00720c */ /* 0x000fe40003f05270 */
[----:B------:R-:W-:Y:S02]  /*2160*/  F2FP.BF16.F32.PACK_AB R64, R56, R67 ;  /* 0x000000433840723e */ /* 0x000fe400000010ff */
[----:B------:R-:W-:Y:S02]  /*2170*/  F2FP.BF16.F32.PACK_AB R65, R54, R65 ;  /* 0x000000413641723e */ /* 0x000fe400000010ff */
[----:B------:R-:W-:-:S07]  /*2180*/  IADD3 R31, PT, PT, R31, 0x1, RZ ;  /* 0x000000011f1f7810 */ /* 0x000fce0007ffe0ff */
[----:B------:R-:W0:Y:S01]  /*2190*/  @!P0 LDC R12, c[0x0][0x388] ;  /* 0x0000e200ff0c8b82 */ /* 0x000e220000000800 */
[----:B------:R-:W-:Y:S01]  /*21a0*/  STS.64 [R37], R64 ;  /* 0x0000004025007388 */ /* 0x000fe20000000a00 */
[----:B------:R-:W-:-:S03]  /*21b0*/  NOP ;  /* 0x0000000000007918 */ /* 0x000fc60000000000 */
[----:B------:R-:W-:Y:S04]  /*21c0*/  LDS.U16 R5, [R38] ;  /* 0x0000000026057984 */ /* 0x000fe80000000400 */
[----:B------:R-:W-:Y:S01]  /*21d0*/  LDS.U16 R15, [R38+0x40] ;  /* 0x00004000260f7984 */ /* 0x000fe20000000400 */
        /* <DEDUP_REMOVED lines=15> */
[----:B------:R-:W-:Y:S02]  /*22d0*/  LEA.HI.X R13, R41, UR5, R14, 0x1, P4 ;  /* 0x00000005290d7c11 */ /* 0x000fe4000a0f0c0e */
[----:B------:R-:W-:-:S03]  /*22e0*/  IADD3 R52, P4, PT, R52, 0x100, RZ ;  /* 0x0000010034347810 */ /* 0x000fc60007f9e0ff */
[----:B------:R1:W-:Y:S01]  /*22f0*/  @!P0 STG.E.U16 desc[UR18][R12.64], R5 ;  /* 0x000000050c008986 */ /* 0x0003e2000c101512 */
[----:B------:R-:W-:-:S03]  /*2300*/  IADD3.X R48, PT, PT, RZ, R48, RZ, P4, !PT ;  /* 0x00000030ff307210 */ /* 0x000fc600027fe4ff */
[----:B------:R1:W-:Y:S01]  /*2310*/  @!P1 STG.E.U16 desc[UR18][R12.64+0x40], R15 ;  /* 0x0000400f0c009986 */ /* 0x0003e2000c101512 */
[----:B------:R-:W-:-:S03]  /*2320*/  IADD3 R44, P1, PT, R44, 0x100, RZ ;  /* 0x000001002c2c7810 */ /* 0x000fc60007f3e0ff */
[----:B------:R1:W-:Y:S01]  /*2330*/  @!P3 STG.E.U16 desc[UR18][R12.64+0xc0], R19 ;  /* 0x0000c0130c00b986 */ /* 0x0003e2000c101512 */
[----:B------:R-:W-:Y:S01]  /*2340*/  IADD3 R50, P3, PT, R50, 0x100, RZ ;  /* 0x0000010032327810 */ /* 0x000fe20007f7e0ff */
[----:B------:R-:W-:Y:S01]  /*2350*/  IMAD.X R45, RZ, RZ, R45, P1 ;  /* 0x000000ffff2d7224 */ /* 0x000fe200008e062d */
[----:B0-----:R-:W-:Y:S01]  /*2360*/  ISETP.NE.AND P0, PT, R31, UR4, PT ;  /* 0x000000041f007c0c */ /* 0x001fe2000bf05270 */
[----:B------:R1:W-:Y:S01]  /*2370*/  @!P2 STG.E.U16 desc[UR18][R12.64+0x80], R17 ;  /* 0x000080110c00a986 */ /* 0x0003e2000c101512 */
[----:B------:R-:W-:Y:S01]  /*2380*/  IADD3 R42, P2, PT, R42, 0x100, RZ ;  /* 0x000001002a2a7810 */ /* 0x000fe20007f5e0ff */
[----:B------:R-:W-:-:S03]  /*2390*/  IMAD.X R46, RZ, RZ, R46, P3 ;  /* 0x000000ffff2e7224 */ /* 0x000fc600018e062e */
[----:B------:R-:W-:-:S07]  /*23a0*/  IADD3.X R43, PT, PT, RZ, R43, RZ, P2, !PT ;  /* 0x0000002bff2b7210 */ /* 0x000fce00017fe4ff */
[----:B-1----:R-:W-:Y:S05]  /*23b0*/  @P0 BRA `(.L_x_4854) ;  /* 0xffffffe400240947 */ /* 0x002fea000383ffff */
[----:B------:R-:W-:Y:S05]  /*23c0*/  EXIT ;  /* 0x000000000000794d */ /* 0x000fea0003800000 */
.L_x_4855:
        /* <DEDUP_REMOVED lines=11> */
.L_x_5148:


//--------------------- .text._Z25selective_scan_fwd_kernelI32Selective_Scan_fwd_kernel_traitsILi32ELi4ELi1ELb0ELb1ELb1ELb1EN3c108BFloat16EfEEv13SSMParamsBase --------------------------
	.section	.text._Z25selective_scan_fwd_kernelI32Selective_Scan_fwd_kernel_traitsILi32ELi4ELi1ELb0ELb1ELb1ELb1EN3c108BFloat16EfEEv13SSMParamsBase,"ax",@progbits
	.align	128
        .global         _Z25selective_scan_fwd_kernelI32Selective_Scan_fwd_kernel_traitsILi32ELi4ELi1ELb0ELb1ELb1ELb1EN3c108BFloat16EfEEv13SSMParamsBase
        .type           _Z25selective_scan_fwd_kernelI32Selective_Scan_fwd_kernel_traitsILi32ELi4ELi1ELb0ELb1ELb1ELb1EN3c108BFloat16EfEEv13SSMParamsBase,@function
        .size           _Z25selective_scan_fwd_kernelI32Selective_Scan_fwd_kernel_traitsILi32ELi4ELi1ELb0ELb1ELb1ELb1EN3c108BFloat16EfEEv13SSMParamsBase,(.L_x_5149 - _Z25selective_scan_fwd_kernelI32Selective_Scan_fwd_kernel_traitsILi32ELi4ELi1ELb0ELb1ELb1ELb1EN3c108BFloat16EfEEv13SSMParamsBase)
        .other          _Z25selective_scan_fwd_kernelI32Selective_Scan_fwd_kernel_traitsILi32ELi4ELi1ELb0ELb1ELb1ELb1EN3c108BFloat16EfEEv13SSMParamsBase,@"STO_CUDA_ENTRY STV_DEFAULT"
_Z25selective_scan_fwd_kernelI32Selective_Scan_fwd_kernel_traitsILi32ELi4ELi1ELb0ELb1ELb1ELb1EN3c108BFloat16EfEEv13SSMParamsBase:
.text._Z25selective_scan_fwd_kernelI32Selective_Scan_fwd_kernel_traitsILi32ELi4ELi1ELb0ELb1ELb1ELb1EN3c108BFloat16EfEEv13SSMParamsBase:
        /* <DEDUP_REMOVED lines=30> */
[----:B------:R-:W3:Y:S01]  /*01e0*/  LDC.64 R46, c[0x0][0x3e8] ;  /* 0x0000fa00ff2e7b82 */ /* 0x000ee20000000a00 */
[----:B0-----:R-:W-:Y:S02]  /*01f0*/  HFMA2 R6, -RZ, RZ, 0, 0 ;  /* 0x00000000ff067431 */ /* 0x001fe400000001ff */
[----:B----4-:R-:W-:-:S04]  /*0200*/  IMAD.MOV R10, RZ, RZ, -R7 ;  /* 0x000000ffff0a7224 */ /* 0x010fc800078e0a07 */
[----:B------:R-:W-:-:S04]  /*0210*/  IMAD R3, R10, R9, RZ ;  /* 0x000000090a037224 */ /* 0x000fc800078e02ff */
[----:B------:R-:W-:-:S06]  /*0220*/  IMAD.HI.U32 R7, R7, R3, R6 ;  /* 0x0000000307077227 */ /* 0x000fcc00078e0006 */
[----:B------:R-:W-:-:S04]  /*0230*/  IMAD.HI.U32 R7, R7, R2, RZ ;  /* 0x0000000207077227 */ /* 0x000fc800078e00ff */
[----:B------:R-:W-:-:S04]  /*0240*/  IMAD.MOV R3, RZ, RZ, -R7 ;  /* 0x000000ffff037224 */ /* 0x000fc800078e0a07 */
[----:B------:R-:W-:-:S05]  /*0250*/  IMAD R2, R9, R3, R2 ;  /* 0x0000000309027224 */ /* 0x000fca00078e0202 */
[----:B------:R-:W-:Y:S01]  /*0260*/  ISETP.GT.U32.AND P1, PT, R9, R2, PT ;  /* 0x000000020900720c */ /* 0x000fe20003f24070 */
[----:B------:R-:W-:Y:S01]  /*0270*/  UIMAD.WIDE.U32 UR4, UR18, UR8, URZ ;  /* 0x00000008120472a5 */ /* 0x000fe2000f8e00ff */
[----:B--2---:R-:W-:-:S11]  /*0280*/  LOP3.LUT R4, R0, R11, RZ, 0x3c, !PT ;  /* 0x0000000b00047212 */ /* 0x004fd600078e3cff */
[----:B------:R-:W-:-:S05]  /*0290*/  @!P1 IMAD.IADD R2, R2, 0x1, -R9 ;  /* 0x0000000102029824 */ /* 0x000fca00078e0a09 */
[----:B------:R-:W-:Y:S01]  /*02a0*/  ISETP.GE.U32.AND P0, PT, R2, R9, PT ;  /* 0x000000090200720c */ /* 0x000fe20003f06070 */
[----:B------:R-:W-:Y:S01]  /*02b0*/  UIMAD UR8, UR18, UR9, UR5 ;  /* 0x00000009120872a4 */ /* 0x000fe2000f8e0205 */
[----:B------:R-:W-:Y:S01]  /*02c0*/  @!P1 IADD3 R7, PT, PT, R7, 0x1, RZ ;  /* 0x0000000107079810 */ /* 0x000fe20007ffe0ff */
[----:B------:R-:W-:Y:S01]  /*02d0*/  IMAD.U32 R3, RZ, RZ, UR5 ;  /* 0x00000005ff037e24 */ /* 0x000fe2000f8e00ff */
[----:B------:R-:W-:Y:S01]  /*02e0*/  ISETP.GE.AND P2, PT, R4, RZ, PT ;  /* 0x000000ff0400720c */ /* 0x000fe20003f46270 */
[----:B------:R-:W-:Y:S01]  /*02f0*/  UIMAD.WIDE.U32 UR6, UR18, UR12, URZ ;  /* 0x0000000c120672a5 */ /* 0x000fe2000f8e00ff */
[----:B------:R-:W-:Y:S01]  /*0300*/  ISETP.NE.AND P1, PT, R11, RZ, PT ;  /* 0x000000ff0b00720c */ /* 0x000fe20003f25270 */
[----:B------:R-:W-:Y:S01]  /*0310*/  IMAD.U32 R3, RZ, RZ, UR8 ;  /* 0x00000008ff037e24 */ /* 0x000fe2000f8e00ff */
[----:B------:R-:W-:Y:S01]  /*0320*/  MOV R2, UR4 ;  /* 0x0000000400027c02 */ /* 0x000fe20008000f00 */
[----:B------:R-:W0:Y:S03]  /*0330*/  LDC R9, c[0x0][0x384] ;  /* 0x0000e100ff097b82 */ /* 0x000e260000000800 */
[----:B------:R-:W2:Y:S01]  /*0340*/  LDCU.64 UR8, c[0x0][0x3b0] ;  /* 0x00007600ff0877ac */ /* 0x000ea20008000a00 */
[----:B------:R-:W-:-:S04]  /*0350*/  @P0 VIADD R7, R7, 0x1 ;  /* 0x0000000107070836 */ /* 0x000fc80000000000 */
[----:B------:R-:W-:Y:S01]  /*0360*/  IMAD.MOV.U32 R8, RZ, RZ, R7 ;  /* 0x000000ffff087224 */ /* 0x000fe200078e0007 */
[----:B------:R-:W-:Y:S01]  /*0370*/  UIMAD UR4, UR18, UR13, UR7 ;  /* 0x0000000d120472a4 */ /* 0x000fe2000f8e0207 */
[----:B------:R-:W4:Y:S03]  /*0380*/  LDCU.64 UR12, c[0x0][0x3d0] ;  /* 0x00007a00ff0c77ac */ /* 0x000f260008000a00 */
[----:B------:R-:W-:Y:S02]  /*0390*/  @!P2 IADD3 R8, PT, PT, -R8, RZ, RZ ;  /* 0x000000ff0808a210 */ /* 0x000fe40007ffe1ff */
[----:B------:R-:W-:Y:S02]  /*03a0*/  @!P1 LOP3.LUT R8, RZ, R11, RZ, 0x33, !PT ;  /* 0x0000000bff089212 */ /* 0x000fe400078e33ff */
[----:B------:R-:W0:Y:S01]  /*03b0*/  LDC.64 R10, c[0x0][0x448] ;  /* 0x00011200ff0a7b82 */ /* 0x000e220000000a00 */
[----:B------:R-:W-:Y:S01]  /*03c0*/  ISETP.GE.AND P0, PT, R21, 0x1, PT ;  /* 0x000000011500780c */ /* 0x000fe20003f06270 */
[----:B------:R-:W-:Y:S01]  /*03d0*/  IMAD.U32 R5, RZ, RZ, UR7 ;  /* 0x00000007ff057e24 */ /* 0x000fe2000f8e00ff */
[----:B------:R-:W-:Y:S01]  /*03e0*/  MOV R5, UR4 ;  /* 0x0000000400057c02 */ /* 0x000fe20008000f00 */
[----:B------:R-:W-:Y:S01]  /*03f0*/  IMAD.WIDE.U32 R2, R0, UR10, R2 ;  /* 0x0000000a00027c25 */ /* 0x000fe2000f8e0002 */
[----:B--2---:R-:W-:-:S03]  /*0400*/  UIMAD.WIDE.U32 UR4, UR18, UR8, URZ ;  /* 0x00000008120472a5 */ /* 0x004fc6000f8e00ff */
[----:B------:R-:W-:Y:S01]  /*0410*/  IMAD.U32 R4, RZ, RZ, UR6 ;  /* 0x00000006ff047e24 */ /* 0x000fe2000f8e00ff */
[----:B------:R-:W-:Y:S01]  /*0420*/  UIMAD UR8, UR18, UR9, UR5 ;  /* 0x00000009120872a4 */ /* 0x000fe2000f8e0205 */
[----:B------:R-:W-:Y:S01]  /*0430*/  IMAD R38, R0, UR11, R3 ;  /* 0x0000000b00267c24 */ /* 0x000fe2000f8e0203 */
[----:B----4-:R-:W-:-:S03]  /*0440*/  UIMAD.WIDE.U32 UR6, UR18, UR12, URZ ;  /* 0x0000000c120672a5 */ /* 0x010fc6000f8e00ff */
[----:B-1-3--:R-:W-:Y:S09]  /*0450*/  @!P0 EXIT ;  /* 0x000000000000894d */ /* 0x00aff20003800000 */
[----:B------:R-:W1:Y:S01]  /*0460*/  S2R R26, SR_TID.X ;  /* 0x00000000001a7919 */ /* 0x000e620000002100 */
[----:B------:R-:W2:Y:S01]  /*0470*/  LDC.64 R18, c[0x0][0x450] ;  /* 0x00011400ff127b82 */ /* 0x000ea20000000a00 */
[----:B------:R-:W-:Y:S01]  /*0480*/  IMAD.WIDE.U32 R4, R0, UR14, R4 ;  /* 0x0000000e00047c25 */ /* 0x000fe2000f8e0004 */
[----:B------:R-:W-:Y:S01]  /*0490*/  SHF.R.S32.HI R3, RZ, 0x1f, R8 ;  /* 0x0000001fff037819 */ /* 0x000fe20000011408 */
[----:B------:R-:W3:Y:S01]  /*04a0*/  LDCU.64 UR10, c[0x0][0x3a0] ;  /* 0x00007400ff0a77ac */ /* 0x000ee20008000a00 */
[----:B------:R-:W-:Y:S01]  /*04b0*/  LEA R32, P0, R2, R12, 0x1 ;  /* 0x0000000c02207211 */ /* 0x000fe200078008ff */
[----:B------:R-:W-:Y:S01]  /*04c0*/  IMAD R39, R0, UR15, R5 ;  /* 0x0000000f00277c24 */ /* 0x000fe2000f8e0205 */
[C---:B------:R-:W-:Y:S01]  /*04d0*/  LEA R33, P1, R4.reuse, R14, 0x1 ;  /* 0x0000000e04217211 */ /* 0x040fe200078208ff */
[----:B------:R-:W-:Y:S01]  /*04e0*/  UIMAD UR7, UR18, UR13, UR7 ;  /* 0x0000000d120772a4 */ /* 0x000fe2000f8e0207 */
[----:B------:R-:W4:Y:S01]  /*04f0*/  LDC.64 R22, c[0x0][0x440] ;  /* 0x00011000ff167b82 */ /* 0x000f220000000a00 */
[C---:B------:R-:W-:Y:S01]  /*0500*/  IMAD R5, R3.reuse, R16, RZ ;  /* 0x0000001003057224 */ /* 0x040fe200078e02ff */
[----:B------:R-:W-:Y:S01]  /*0510*/  LEA.HI.X R39, R4, R15, R39, 0x1, P1 ;  /* 0x0000000f04277211 */ /* 0x000fe200008f0c27 */
[----:B------:R-:W-:Y:S01]  /*0520*/  IMAD R4, R3, R46, RZ ;  /* 0x0000002e03047224 */ /* 0x000fe200078e02ff */
[----:B------:R-:W-:Y:S01]  /*0530*/  UMOV UR5, UR8 ;  /* 0x0000000800057c82 */ /* 0x000fe20008000000 */
[----:B------:R-:W-:Y:S01]  /*0540*/  LEA.HI.X R38, R2, R13, R38, 0x1, P0 ;  /* 0x0000000d02267211 */ /* 0x000fe200000f0c26 */
[C---:B------:R-:W-:Y:S01]  /*0550*/  IMAD.WIDE.U32 R6, R8.reuse, R16, UR4 ;  /* 0x0000000408067e25 */ /* 0x040fe2000f8e0010 */
[----:B------:R-:W2:Y:S03]  /*0560*/  LDCU UR4, c[0x0][0x38c] ;  /* 0x00007180ff0477ac */ /* 0x000ea60008000800 */
[----:B------:R-:W-:Y:S01]  /*0570*/  IMAD R5, R8, R17, R5 ;  /* 0x0000001108057224 */ /* 0x000fe200078e0205 */
[----:B0-----:R-:W-:Y:S01]  /*0580*/  LEA R44, P0, R6, R10, 0x1 ;  /* 0x0000000a062c7211 */ /* 0x001fe200078008ff */
[C---:B------:R-:W-:Y:S01]  /*0590*/  IMAD.WIDE.U32 R2, R8.reuse, R46, UR6 ;  /* 0x0000000608027e25 */ /* 0x040fe2000f8e002e */
[----:B------:R-:W0:Y:S03]  /*05a0*/  LDCU.U8 UR7, c[0x0][0x39e] ;  /* 0x000073c0ff0777ac */ /* 0x000e260008000000 */
[----:B------:R-:W-:-:S02]  /*05b0*/  IMAD R47, R8, R47, R4 ;  /* 0x0000002f082f7224 */ /* 0x000fc400078e0204 */
[----:B------:R-:W-:Y:S02]  /*05c0*/  IMAD.IADD R45, R7, 0x1, R5 ;  /* 0x00000001072d7824 */ /* 0x000fe400078e0205 */
[----:B------:R-:W-:Y:S02]  /*05d0*/  IMAD.IADD R47, R3, 0x1, R47 ;  /* 0x00000001032f7824 */ /* 0x000fe400078e022f */
[----:B---3--:R-:W-:Y:S01]  /*05e0*/  IMAD.WIDE.U32 R4, R0, UR10, RZ ;  /* 0x0000000a00047c25 */ /* 0x008fe2000f8e00ff */
[----:B-1----:R-:W-:Y:S02]  /*05f0*/  SHF.L.U32 R28, R26, 0x2, RZ ;  /* 0x000000021a1c7819 */ /* 0x002fe400000006ff */
[----:B------:R-:W-:Y:S01]  /*0600*/  LEA.HI.X R45, R6, R11, R45, 0x1, P0 ;  /* 0x0000000b062d7211 */ /* 0x000fe200000f0c2d */
[----:B------:R-:W-:Y:S01]  /*0610*/  IMAD R6, R9, UR18, R0 ;  /* 0x0000001209067c24 */ /* 0x000fe2000f8e0200 */
[----:B------:R-:W-:Y:S01]  /*0620*/  LOP3.LUT R3, R28, 0xf80, RZ, 0xc0, !PT ;  /* 0x00000f801c037812 */ /* 0x000fe200078ec0ff */
[----:B------:R-:W-:Y:S01]  /*0630*/  IMAD R29, R0, UR11, R5 ;  /* 0x0000000b001d7c24 */ /* 0x000fe2000f8e0205 */
[----:B--2---:R-:W-:Y:S01]  /*0640*/  LEA R46, P0, R2, R18, 0x1 ;  /* 0x00000012022e7211 */ /* 0x004fe200078008ff */
[----:B------:R-:W-:Y:S01]  /*0650*/  IMAD R6, R6, R21, RZ ;  /* 0x0000001506067224 */ /* 0x000fe200078e02ff */
[----:B------:R-:W-:Y:S01]  /*0660*/  LOP3.LUT R34, R3, 0x1f, R26, 0xf8, !PT ;  /* 0x0000001f03227812 */ /* 0x000fe200078ef81a */
[----:B------:R-:W-:Y:S01]  /*0670*/  IMAD.MOV.U32 R31, RZ, RZ, RZ ;  /* 0x000000ffff1f7224 */ /* 0x000fe200078e00ff */
[----:B------:R-:W-:Y:S01]  /*0680*/  LEA.HI.X R47, R2, R19, R47, 0x1, P0 ;  /* 0x00000013022f7211 */ /* 0x000fe200000f0c2f */
[----:B------:R-:W-:Y:S01]  /*0690*/  IMAD R30, R6, UR4, RZ ;  /* 0x00000004061e7c24 */ /* 0x000fe2000f8e02ff */
[----:B----4-:R-:W-:Y:S01]  /*06a0*/  LEA R27, P1, R4, R22, 0x2 ;  /* 0x00000016041b7211 */ /* 0x010fe200078210ff */
[----:B------:R-:W-:Y:S01]  /*06b0*/  IMAD.WIDE.U32 R2, R34, 0x2, RZ ;  /* 0x0000000222027825 */ /* 0x000fe200078e00ff */
[----:B------:R-:W-:-:S02]  /*06c0*/  IADD3 R36, PT, PT, R28, 0x2, RZ ;  /* 0x000000021c247810 */ /* 0x000fc40007ffe0ff */
[----:B------:R-:W-:Y:S01]  /*06d0*/  LEA.HI.X R29, R4, R23, R29, 0x2, P1 ;  /* 0x00000017041d7211 */ /* 0x000fe200008f141d */
[----:B------:R-:W-:Y:S01]  /*06e0*/  VIADD R35, R28, 0x1 ;  /* 0x000000011c237836 */ /* 0x000fe20000000000 */
[----:B------:R-:W-:Y:S01]  /*06f0*/  LOP3.LUT R40, R34, 0x20, RZ, 0xfc, !PT ;  /* 0x0000002022287812 */ /* 0x000fe200078efcff */
[----:B------:R-:W-:Y:S01]  /*0700*/  VIADD R37, R28, 0x3 ;  /* 0x000000031c257836 */ /* 0x000fe20000000000 */
[C---:B------:R-:W-:Y:S02]  /*0710*/  LOP3.LUT R41, R34.reuse, 0x40, RZ, 0xfc, !PT ;  /* 0x0000004022297812 */ /* 0x040fe400078efcff */
[----:B------:R-:W-:Y:S02]  /*0720*/  LOP3.LUT R42, R34, 0x60, RZ, 0xfc, !PT ;  /* 0x00000060222a7812 */ /* 0x000fe400078efcff */
[----:B0-----:R-:W-:-:S07]  /*0730*/  LOP3.LUT R43, R2, 0x80, RZ, 0xfc, !PT ;  /* 0x00000080022b7812 */ /* 0x001fce00078efcff */
.L_x_4868:
[----:B0-----:R-:W0:Y:S01]  /*0740*/  LDCU UR4, c[0x0][0x388] ;  /* 0x00007100ff0477ac */ /* 0x001e220008000800 */
        /* <DEDUP_REMOVED lines=48> */
[C---:B0-----:R-:W-:Y:S01]  /*0a50*/  SHF.L.U32 R8, R12.reuse, 0x10, RZ ;  /* 0x000000100c087819 */ /* 0x041fe200000006ff */
[C---:B------:R-:W-:Y:S01]  /*0a60*/  IMAD.U32 R54, R13.reuse, 0x10000, RZ ;  /* 0x000100000d367824 */ /* 0x040fe200078e00ff */
[----:B------:R-:W-:Y:S02]  /*0a70*/  PRMT R9, R12, 0x7632, R9 ;  /* 0x000076320c097816 */ /* 0x000fe40000000009 */
[----:B------:R-:W0:Y:S01]  /*0a80*/  LDC R12, c[0x0][0x38c] ;  /* 0x0000e300ff0c7b82 */ /* 0x000e220000000800 */
[--C-:B-----5:R-:W-:Y:S01]  /*0a90*/  FADD.FTZ R53, R8, R25.reuse ;  /* 0x0000001908357221 */ /* 0x120fe20000010000 */
[----:B------:R-:W-:Y:S01]  /*0aa0*/  PRMT R10, R13, 0x7632, R10 ;  /* 0x000076320d0a7816 */ /* 0x000fe2000000000a */
[----:B------:R-:W-:Y:S02]  /*0ab0*/  IMAD.U32 R6, R9, 0x10000, RZ ;  /* 0x0001000009067824 */ /* 0x000fe400078e00ff */
[--C-:B------:R-:W-:Y:S01]  /*0ac0*/  FADD.FTZ R54, R54, R25.reuse ;  /* 0x0000001936367221 */ /* 0x100fe20000010000 */
[----:B------:R-:W-:Y:S01]  /*0ad0*/  FSETP.GTU.FTZ.AND P0, PT, R53, 20, PT ;  /* 0x41a000003500780b */ /* 0x000fe20003f1c000 */
[----:B------:R-:W-:Y:S01]  /*0ae0*/  FADD.FTZ R55, R6, R25 ;  /* 0x0000001906377221 */ /* 0x000fe20000010000 */
[----:B------:R-:W-:-:S02]  /*0af0*/  SHF.L.U32 R10, R10, 0x10, RZ ;  /* 0x000000100a0a7819 */ /* 0x000fc400000006ff */
[----:B------:R-:W-:Y:S02]  /*0b00*/  ISETP.EQ.OR P3, PT, RZ, UR7, P0 ;  /* 0x00000007ff007c0c */ /* 0x000fe40008762670 */
[----:B------:R-:W-:Y:S01]  /*0b10*/  FSETP.GTU.FTZ.AND P1, PT, R54, 20, PT ;  /* 0x41a000003600780b */ /* 0x000fe20003f3c000 */
[----:B------:R-:W-:Y:S01]  /*0b20*/  FADD.FTZ R56, R10, R25 ;  /* 0x000000190a387221 */ /* 0x000fe20000010000 */
[----:B------:R-:W-:Y:S02]  /*0b30*/  FSETP.GTU.FTZ.AND P2, PT, R55, 20, PT ;  /* 0x41a000003700780b */ /* 0x000fe40003f5c000 */
[----:B------:R-:W-:Y:S02]  /*0b40*/  ISETP.EQ.OR P0, PT, RZ, UR7, P1 ;  /* 0x00000007ff007c0c */ /* 0x000fe40008f02670 */
[----:B------:R-:W-:Y:S02]  /*0b50*/  FSETP.GTU.FTZ.AND P4, PT, R56, 20, PT ;  /* 0x41a000003800780b */ /* 0x000fe40003f9c000 */
[----:B------:R-:W-:-:S02]  /*0b60*/  ISETP.EQ.OR P2, PT, RZ, UR7, P2 ;  /* 0x00000007ff007c0c */ /* 0x000fc40009742670 */
[----:B------:R-:W-:Y:S01]  /*0b70*/  ISETP.EQ.OR P1, PT, RZ, UR7, P4 ;  /* 0x00000007ff007c0c */ /* 0x000fe2000a722670 */
[----:B------:R-:W-:-:S12]  /*0b80*/  @P3 BRA `(.L_x_4857) ;  /* 0x0000000000783947 */ /* 0x000fd80003800000 */
[----:B------:R-:W-:Y:S01]  /*0b90*/  FMUL.FTZ R53, R53, 1.4426950216293334961 ;  /* 0x3fb8aa3b35357820 */ /* 0x000fe20000410000 */
[----:B------:R-:W-:Y:S02]  /*0ba0*/  IMAD.MOV.U32 R9, RZ, RZ, 0x3e800000 ;  /* 0x3e800000ff097424 */ /* 0x000fe400078e00ff */
[----:B------:R-:W-:Y:S01]  /*0bb0*/  IMAD.MOV.U32 R10, RZ, RZ, 0x3d39bf78 ;  /* 0x3d39bf78ff0a7424 */ /* 0x000fe200078e00ff */
[----:B------:R-:W1:Y:S02]  /*0bc0*/  MUFU.EX2 R11, R53 ;  /* 0x00000035000b7308 */ /* 0x000e640000000800 */
[C---:B-1----:R-:W-:Y:S01]  /*0bd0*/  FADD.FTZ.RZ R6, R11.reuse, 1 ;  /* 0x3f8000000b067421 */ /* 0x042fe2000001c000 */
        /* <DEDUP_REMOVED lines=25> */
.L_x_4857:
[----:B------:R-:W-:Y:S05]  /*0d70*/  BSYNC.RECONVERGENT B0 ;  /* 0x0000000000007941 */ /* 0x000fea0003800200 */
.L_x_4856:
[----:B------:R-:W-:Y:S04]  /*0d80*/  BSSY.RECONVERGENT B0, `(.L_x_4858) ;  /* 0x0000020000007945 */ /* 0x000fe80003800200 */
[----:B------:R-:W-:Y:S05]  /*0d90*/  @P2 BRA `(.L_x_4859) ;  /* 0x0000000000782947 */ /* 0x000fea0003800000 */
[----:B------:R-:W-:Y:S01]  /*0da0*/  FMUL.FTZ R55, R55, 1.4426950216293334961 ;  /* 0x3fb8aa3b37377820 */ /* 0x000fe20000410000 */
[----:B------:R-:W-:Y:S01]  /*0db0*/  IMAD.MOV.U32 R11, RZ, RZ, 0x3e800000 ;  /* 0x3e800000ff0b7424 */ /* 0x000fe200078e00ff */
[----:B------:R-:W-:Y:S02]  /*0dc0*/  MOV R10, 0x3d39bf78 ;  /* 0x3d39bf78000a7802 */ /* 0x000fe40000000f00 */
[----:B------:R-:W1:Y:S02]  /*0dd0*/  MUFU.EX2 R9, R55 ;  /* 0x0000003700097308 */ /* 0x000e640000000800 */
[C---:B-1----:R-:W-:Y:S01]  /*0de0*/  FADD.FTZ.RZ R6, R9.reuse, 1 ;  /* 0x3f80000009067421 */ /* 0x042fe2000001c000 */
        /* <DEDUP_REMOVED lines=25> */
.L_x_4859:
[----:B------:R-:W-:Y:S05]  /*0f80*/  BSYNC.RECONVERGENT B0 ;  /* 0x0000000000007941 */ /* 0x000fea0003800200 */
.L_x_4858:
[----:B------:R-:W-:Y:S04]  /*0f90*/  BSSY.RECONVERGENT B0, `(.L_x_4860) ;  /* 0x0000020000007945 */ /* 0x000fe80003800200 */
[----:B------:R-:W-:Y:S05]  /*0fa0*/  @P0 BRA `(.L_x_4861) ;  /* 0x0000000000780947 */ /* 0x000fea0003800000 */
[----:B------:R-:W-:Y:S01]  /*0fb0*/  FMUL.FTZ R54, R54, 1.4426950216293334961 ;  /* 0x3fb8aa3b36367820 */ /* 0x000fe20000410000 */
[----:B------:R-:W-:Y:S02]  /*0fc0*/  HFMA2 R11, -RZ, RZ, 1.625, 0 ;  /* 0x3e800000ff0b7431 */ /* 0x000fe400000001ff */
[----:B------:R-:W-:Y:S01]  /*0fd0*/  IMAD.MOV.U32 R10, RZ, RZ, 0x3d39bf78 ;  /* 0x3d39bf78ff0a7424 */ /* 0x000fe200078e00ff */
[----:B------:R-:W1:Y:S02]  /*0fe0*/  MUFU.EX2 R9, R54 ;  /* 0x0000003600097308 */ /* 0x000e640000000800 */
[C---:B-1----:R-:W-:Y:S01]  /*0ff0*/  FADD.FTZ.RZ R6, R9.reuse, 1 ;  /* 0x3f80000009067421 */ /* 0x042fe2000001c000 */
        /* <DEDUP_REMOVED lines=25> */
.L_x_4861:
[----:B------:R-:W-:Y:S05]  /*1190*/  BSYNC.RECONVERGENT B0 ;  /* 0x0000000000007941 */ /* 0x000fea0003800200 */
.L_x_4860:
[----:B------:R-:W-:Y:S04]  /*11a0*/  BSSY.RECONVERGENT B0, `(.L_x_4862) ;  /* 0x0000020000007945 */ /* 0x000fe80003800200 */
[----:B------:R-:W-:Y:S05]  /*11b0*/  @P1 BRA `(.L_x_4863) ;  /* 0x0000000000781947 */ /* 0x000fea0003800000 */
        /* <DEDUP_REMOVED lines=30> */
.L_x_4863:
[----:B------:R-:W-:Y:S05]  /*13a0*/  BSYNC.RECONVERGENT B0 ;  /* 0x0000000000007941 */ /* 0x000fea0003800200 */
.L_x_4862:
[----:B------:R-:W-:Y:S01]  /*13b0*/  BAR.SYNC.DEFER_BLOCKING 0x0 ;  /* 0x0000000000007b1d */ /* 0x000fe20000010000 */
[----:B0-----:R-:W-:Y:S01]  /*13c0*/  ISETP.GE.AND P0, PT, R12, 0x1, PT ;  /* 0x000000010c00780c */ /* 0x001fe20003f06270 */
[----:B------:R-:W-:Y:S01]  /*13d0*/  IMAD.U32 R13, R5, 0x10000, RZ ;  /* 0x00010000050d7824 */ /* 0x000fe200078e00ff */
[C---:B------:R-:W-:Y:S02]  /*13e0*/  PRMT R6, R4.reuse, 0x7632, R6 ;  /* 0x0000763204067816 */ /* 0x040fe40000000006 */
[----:B------:R-:W-:Y:S01]  /*13f0*/  SHF.L.U32 R61, R4, 0x10, RZ ;  /* 0x00000010043d7819 */ /* 0x000fe200000006ff */
[-C--:B------:R-:W-:Y:S01]  /*1400*/  FMUL.FTZ R59, R13, R24.reuse ;  /* 0x000000180d3b7220 */ /* 0x080fe20000410000 */
[----:B------:R-:W-:Y:S01]  /*1410*/  PRMT R4, R5, 0x7632, R4 ;  /* 0x0000763205047816 */ /* 0x000fe20000000004 */
[----:B------:R-:W-:Y:S01]  /*1420*/  IMAD.U32 R63, R6, 0x10000, RZ ;  /* 0x00010000063f7824 */ /* 0x000fe200078e00ff */
[----:B------:R-:W-:Y:S01]  /*1430*/  PRMT R58, RZ, 0x7610, R58 ;  /* 0x00007610ff3a7816 */ /* 0x000fe2000000003a */
[-C--:B------:R-:W-:Y:S01]  /*1440*/  FMUL.FTZ R57, R61, R24.reuse ;  /* 0x000000183d397220 */ /* 0x080fe20000410000 */
[----:B------:R-:W-:Y:S01]  /*1450*/  SHF.L.U32 R65, R4, 0x10, RZ ;  /* 0x0000001004417819 */ /* 0x000fe200000006ff */
[----:B------:R-:W-:-:S04]  /*1460*/  FMUL.FTZ R60, R63, R24 ;  /* 0x000000183f3c7220 */ /* 0x000fc80000410000 */
[----:B------:R-:W-:Y:S01]  /*1470*/  FMUL.FTZ R62, R65, R24 ;  /* 0x00000018413e7220 */ /* 0x000fe20000410000 */
[----:B------:R-:W-:Y:S06]  /*1480*/  @!P0 BRA `(.L_x_4864) ;  /* 0x0000000c00088947 */ /* 0x000fec0003800000 */
[----:B------:R-:W0:Y:S01]  /*1490*/  LDC.64 R6, c[0x0][0x3a8] ;  /* 0x0000ea00ff067b82 */ /* 0x000e220000000a00 */
[----:B------:R-:W-:Y:S01]  /*14a0*/  IMAD R67, R31, R12, RZ ;  /* 0x0000000c1f437224 */ /* 0x000fe200078e02ff */
[----:B------:R-:W-:Y:S01]  /*14b0*/  IADD3 R16, P2, PT, R46, R43, RZ ;  /* 0x0000002b2e107210 */ /* 0x000fe20007f5e0ff */
[----:B------:R-:W-:Y:S01]  /*14c0*/  FMUL.FTZ R61, R61, R53 ;  /* 0x000000353d3d7220 */ /* 0x000fe20000410000 */
[----:B------:R-:W-:Y:S01]  /*14d0*/  IADD3 R22, P3, PT, R44, R43, RZ ;  /* 0x0000002b2c167210 */ /* 0x000fe20007f7e0ff */
[----:B------:R-:W-:Y:S01]  /*14e0*/  FMUL.FTZ R63, R63, R55 ;  /* 0x000000373f3f7220 */ /* 0x000fe20000410000 */
[----:B------:R-:W-:Y:S01]  /*14f0*/  ISETP.NE.AND P0, PT, R31, RZ, PT ;  /* 0x000000ff1f00720c */ /* 0x000fe20003f05270 */
[----:B------:R-:W-:Y:S01]  /*1500*/  FMUL.FTZ R64, R13, R54 ;  /* 0x000000360d407220 */ /* 0x000fe20000410000 */
[----:B------:R-:W1:Y:S01]  /*1510*/  LDC.64 R8, c[0x0][0x3e0] ;  /* 0x0000f800ff087b82 */ /* 0x000e620000000a00 */
[----:B------:R-:W-:Y:S01]  /*1520*/  VIMNMX R12, PT, PT, R12, 0x1, !PT ;  /* 0x000000010c0c7848 */ /* 0x000fe20007fe0100 */
[----:B------:R-:W-:Y:S01]  /*1530*/  FMUL.FTZ R65, R65, R56 ;  /* 0x0000003841417220 */ /* 0x000fe20000410000 */
[----:B------:R-:W-:Y:S01]  /*1540*/  ISETP.GE.AND P1, PT, R34, R49, PT ;  /* 0x000000312200720c */ /* 0x000fe20003f26270 */
[----:B------:R-:W-:Y:S01]  /*1550*/  IMAD.MOV.U32 R69, RZ, RZ, R27 ;  /* 0x000000ffff457224 */ /* 0x000fe200078e001b */
[----:B------:R-:W-:Y:S01]  /*1560*/  ISETP.EQ.AND P0, PT, R26, RZ, P0 ;  /* 0x000000ff1a00720c */ /* 0x000fe20000702270 */
[----:B------:R-:W-:Y:S01]  /*1570*/  IMAD.MOV.U32 R68, RZ, RZ, R29 ;  /* 0x000000ffff447224 */ /* 0x000fe200078e001d */
[----:B------:R-:W-:Y:S01]  /*1580*/  IADD3 R66, PT, PT, -R12, RZ, RZ ;  /* 0x000000ff0c427210 */ /* 0x000fe20007ffe1ff */
[----:B------:R-:W2:Y:S01]  /*1590*/  LDC.64 R10, c[0x0][0x3c0] ;  /* 0x0000f000ff0a7b82 */ /* 0x000ea20000000a00 */
[C---:B------:R-:W-:Y:S01]  /*15a0*/  IMAD.X R17, R3.reuse, 0x1, R47, P2 ;  /* 0x0000000103117824 */ /* 0x040fe200010e062f */
[----:B------:R-:W-:Y:S01]  /*15b0*/  UIADD3 UR5, UPT, UPT, UR4, 0x220, URZ ;  /* 0x0000022004057890 */ /* 0x000fe2000fffe0ff */
[----:B------:R-:W-:-:S05]  /*15c0*/  IMAD.X R23, R3, 0x1, R45, P3 ;  /* 0x0000000103177824 */ /* 0x000fca00018e062d */
[----:B------:R-:W3:Y:S01]  /*15d0*/  LDC.64 R4, c[0x0][0x480] ;  /* 0x00012000ff047b82 */ /* 0x000ee20000000a00 */
[----:B0-----:R-:W-:Y:S02]  /*15e0*/  SHF.L.U64.HI R7, R6, 0x2, R7 ;  /* 0x0000000206077819 */ /* 0x001fe40000010207 */
[----:B-1----:R-:W-:Y:S02]  /*15f0*/  SHF.L.U64.HI R9, R8, 0x1, R9 ;  /* 0x0000000108097819 */ /* 0x002fe40000010209 */
[----:B--2---:R-:W-:-:S07]  /*1600*/  SHF.L.U64.HI R11, R10, 0x1, R11 ;  /* 0x000000010a0b7819 */ /* 0x004fce000001020b */
.L_x_4867:
[-C--:B------:R-:W-:Y:S01]  /*1610*/  ISETP.GE.AND P3, PT, R41, R49.reuse, PT ;  /* 0x000000312900720c */ /* 0x080fe20003f66270 */
[----:B------:R-:W-:Y:S01]  /*1620*/  IMAD.MOV.U32 R15, RZ, RZ, R23 ;  /* 0x000000ffff0f7224 */ /* 0x000fe200078e0017 */
[-C--:B------:R-:W-:Y:S02]  /*1630*/  ISETP.GE.AND P4, PT, R40, R49.reuse, PT ;  /* 0x000000312800720c */ /* 0x080fe40003f86270 */
[----:B------:R-:W-:Y:S02]  /*1640*/  ISETP.GE.AND P2, PT, R42, R49, PT ;  /* 0x000000312a00720c */ /* 0x000fe40003f46270 */
[----:B------:R-:W-:-:S05]  /*1650*/  MOV R14, R22 ;  /* 0x00000016000e7202 */ /* 0x000fca0000000f00 */
[----:B------:R-:W2:Y:S04]  /*1660*/  @!P1 LDG.E.U16 R20, desc[UR16][R14.64+-0x80] ;  /* 0xffff80100e149981 */ /* 0x000ea8000c1e1500 */
[----:B------:R-:W4:Y:S04]  /*1670*/  @!P3 LDG.E.U16 R18, desc[UR16][R14.64] ;  /* 0x000000100e12b981 */ /* 0x000f28000c1e1500 */
[----:B------:R-:W5:Y:S04]  /*1680*/  @!P4 LDG.E.U16 R19, desc[UR16][R14.64+-0x40] ;  /* 0xffffc0100e13c981 */ /* 0x000f68000c1e1500 */
[----:B------:R-:W3:Y:S01]  /*1690*/  @!P2 LDG.E.U16 R21, desc[UR16][R14.64+0x40] ;  /* 0x000040100e15a981 */ /* 0x000ee2000c1e1500 */
[----:B------:R-:W-:Y:S01]  /*16a0*/  IMAD.MOV.U32 R12, RZ, RZ, R69 ;  /* 0x000000ffff0c7224 */ /* 0x000fe200078e0045 */
[----:B------:R-:W-:-:S05]  /*16b0*/  MOV R13, R68 ;  /* 0x00000044000d7202 */ /* 0x000fca0000000f00 */
[----:B------:R0:W3:Y:S01]  /*16c0*/  LDG.E R72, desc[UR16][R12.64] ;  /* 0x000000100c487981 */ /* 0x0000e2000c1e1900 */
[----:B------:R-:W-:Y:S02]  /*16d0*/  IMAD.MOV.U32 R22, RZ, RZ, RZ ;  /* 0x000000ffff167224 */ /* 0x000fe400078e00ff */
[----:B------:R-:W-:Y:S01]  /*16e0*/  IMAD.MOV.U32 R70, RZ, RZ, RZ ;  /* 0x000000ffff467224 */ /* 0x000fe200078e00ff */
[-C--:B------:R-:W-:Y:S02]  /*16f0*/  ISETP.GE.AND P5, PT, R34, R49.reuse, PT ;  /* 0x000000312200720c */ /* 0x080fe40003fa6270 */
[----:B------:R-:W-:Y:S02]  /*1700*/  ISETP.GE.U32.AND P6, PT, R35, R49, PT ;  /* 0x000000312300720c */ /* 0x000fe40003fc6070 */
[----:B--2---:R-:W-:Y:S02]  /*1710*/  @!P1 PRMT R22, R20, 0x5410, RZ ;  /* 0x0000541014169816 */ /* 0x004fe400000000ff */
[----:B----4-:R-:W-:-:S02]  /*1720*/  @!P3 PRMT R70, R18, 0x5410, RZ ;  /* 0x000054101246b816 */ /* 0x010fc400000000ff */
[----:B-----5:R-:W-:Y:S02]  /*1730*/  @!P4 PRMT R22, R22, 0x5410, R19 ;  /* 0x000054101616c816 */ /* 0x020fe40000000013 */
[----:B---3--:R-:W-:Y:S02]  /*1740*/  @!P2 PRMT R70, R70, 0x5410, R21 ;  /* 0x000054104646a816 */ /* 0x008fe40000000015 */
[----:B------:R-:W-:Y:S02]  /*1750*/  PRMT R23, R22, 0x7632, R23 ;  /* 0x0000763216177816 */ /* 0x000fe40000000017 */
[----:B------:R-:W-:Y:S01]  /*1760*/  PRMT R71, R70, 0x7632, R71 ;  /* 0x0000763246477816 */ /* 0x000fe20000000047 */
[----:B------:R-:W-:Y:S04]  /*1770*/  STS.U16 [R51], R22 ;  /* 0x0000001633007388 */ /* 0x000fe80000000400 */
[----:B------:R-:W-:Y:S04]  /*1780*/  STS.U16 [R51+0x40], R23 ;  /* 0x0000401733007388 */ /* 0x000fe80000000400 */
[----:B------:R1:W-:Y:S04]  /*1790*/  STS.U16 [R51+0x80], R70 ;  /* 0x0000804633007388 */ /* 0x0003e80000000400 */
[----:B------:R-:W-:Y:S01]  /*17a0*/  STS.U16 [R51+0xc0], R71 ;  /* 0x0000c04733007388 */ /* 0x000fe20000000400 */
[----:B------:R-:W-:-:S03]  /*17b0*/  NOP ;  /* 0x0000000000007918 */ /* 0x000fc60000000000 */
[----:B------:R-:W2:Y:S04]  /*17c0*/  @!P3 LDG.E.U16 R21, desc[UR16][R16.64] ;  /* 0x000000101015b981 */ /* 0x000ea8000c1e1500 */
[----:B------:R-:W3:Y:S04]  /*17d0*/  @!P2 LDG.E.U16 R20, desc[UR16][R16.64+0x40] ;  /* 0x000040101014a981 */ /* 0x000ee8000c1e1500 */
[----:B------:R-:W4:Y:S04]  /*17e0*/  @!P5 LDG.E.U16 R19, desc[UR16][R16.64+-0x80] ;  /* 0xffff80101013d981 */ /* 0x000f28000c1e1500 */
[----:B------:R-:W5:Y:S04]  /*17f0*/  @!P4 LDG.E.U16 R18, desc[UR16][R16.64+-0x40] ;  /* 0xffffc0101012c981 */ /* 0x000f68000c1e1500 */
[----:B0-----:R-:W0:Y:S01]  /*1800*/  LDS.64 R12, [R52] ;  /* 0x00000000340c7984 */ /* 0x001e220000000a00 */
[----:B------:R-:W-:-:S04]  /*1810*/  FMUL.FTZ R72, R72, 1.4426950216293334961 ;  /* 0x3fb8aa3b48487820 */ /* 0x000fc80000410000 */
[C---:B------:R-:W-:Y:S01]  /*1820*/  FMUL.FTZ R73, R72.reuse, R55 ;  /* 0x0000003748497220 */ /* 0x040fe20000410000 */
[----:B------:R-:W-:-:S03]  /*1830*/  FMUL.FTZ R74, R72, R54 ;  /* 0x00000036484a7220 */ /* 0x000fc60000410000 */
[----:B-1----:R-:W1:Y:S01]  /*1840*/  MUFU.EX2 R70, R73 ;  /* 0x0000004900467308 */ /* 0x002e620000000800 */
[----:B------:R-:W-:-:S03]  /*1850*/  FMUL.FTZ R76, R72, R56 ;  /* 0x00000038484c7220 */ /* 0x000fc60000410000 */
[----:B------:R0:W0:Y:S04]  /*1860*/  MUFU.EX2 R75, R74 ;  /* 0x0000004a004b7308 */ /* 0x0000280000000800 */
[----:B------:R-:W0:Y:S01]  /*1870*/  MUFU.EX2 R76, R76 ;  /* 0x0000004c004c7308 */ /* 0x000e220000000800 */
[----:B-1----:R-:W-:Y:S02]  /*1880*/  FSEL R70, R70, 1, !P6 ;  /* 0x3f80000046467808 */ /* 0x002fe40007000000 */
[----:B0-----:R-:W-:-:S04]  /*1890*/  PRMT R22, R12, 0x7632, R22 ;  /* 0x000076320c167816 */ /* 0x001fc80000000016 */
[----:B------:R-:W-:Y:S01]  /*18a0*/  SHF.L.U32 R22, R22, 0x10, RZ ;  /* 0x0000001016167819 */ /* 0x000fe200000006ff */
[C---:B------:R-:W-:Y:S01]  /*18b0*/  IMAD.U32 R23, R13.reuse, 0x10000, RZ ;  /* 0x000100000d177824 */ /* 0x040fe200078e00ff */
[----:B------:R-:W-:-:S03]  /*18c0*/  PRMT R13, R13, 0x7632, R13 ;  /* 0x000076320d0d7816 */ /* 0x000fc6000000000d */
[----:B------:R-:W-:Y:S01]  /*18d0*/  FMUL.FTZ R22, R63, R22 ;  /* 0x000000163f167220 */ /* 0x000fe20000410000 */
[----:B------:R-:W-:-:S04]  /*18e0*/  FMUL.FTZ R23, R64, R23 ;  /* 0x0000001740177220 */ /* 0x000fc80000410000 */
[----:B------:R-:W-:Y:S01]  /*18f0*/  FSEL R71, R22, RZ, !P6 ;  /* 0x000000ff16477208 */ /* 0x000fe20007000000 */
[----:B------:R-:W-:Y:S02]  /*1900*/  IMAD.U32 R22, R13, 0x10000, RZ ;  /* 0x000100000d167824 */ /* 0x000fe400078e00ff */
[----:B------:R-:W-:Y:S01]  /*1910*/  FMUL.FTZ R13, R72, R53 ;  /* 0x00000035480d7220 */ /* 0x000fe20000410000 */
[----:B------:R-:W-:Y:S01]  /*1920*/  ISETP.GE.U32.AND P6, PT, R36, R49, PT ;  /* 0x000000312400720c */ /* 0x000fe20003fc6070 */
[----:B------:R-:W-:Y:S01]  /*1930*/  FMUL.FTZ R22, R65, R22 ;  /* 0x0000001641167220 */ /* 0x000fe20000410000 */
[----:B------:R-:W-:Y:S02]  /*1940*/  SHF.L.U32 R12, R12, 0x10, RZ ;  /* 0x000000100c0c7819 */ /* 0x000fe400000006ff */
[----:B------:R-:W-:Y:S01]  /*1950*/  FSEL R74, R23, RZ, !P6 ;  /* 0x000000ff174a7208 */ /* 0x000fe20007000000 */
[----:B------:R-:W0:Y:S01]  /*1960*/  MUFU.EX2 R13, R13 ;  /* 0x0000000d000d7308 */ /* 0x000e220000000800 */
[----:B------:R-:W-:-:S02]  /*1970*/  FSEL R75, R75, 1, !P6 ;  /* 0x3f8000004b4b7808 */ /* 0x000fc40007000000 */
[----:B------:R-:W-:Y:S01]  /*1980*/  ISETP.GE.U32.AND P6, PT, R37, R49, PT ;  /* 0x000000312500720c */ /* 0x000fe20003fc6070 */
[----:B------:R-:W-:-:S03]  /*1990*/  FMUL.FTZ R12, R61, R12 ;  /* 0x0000000c3d0c7220 */ /* 0x000fc60000410000 */
[----:B------:R-:W-:Y:S02]  /*19a0*/  FSEL R73, R22, RZ, !P6 ;  /* 0x000000ff16497208 */ /* 0x000fe40007000000 */
[----:B------:R-:W-:Y:S02]  /*19b0*/  FSEL R72, R76, 1, !P6 ;  /* 0x3f8000004c487808 */ /* 0x000fe40007000000 */
[----:B------:R-:W-:-:S04]  /*19c0*/  ISETP.GE.U32.AND P6, PT, R28, R49, PT ;  /* 0x000000311c00720c */ /* 0x000fc80003fc6070 */
[----:B------:R-:W-:Y:S02]  /*19d0*/  FSEL R76, R12, RZ, !P6 ;  /* 0x000000ff0c4c7208 */ /* 0x000fe40007000000 */
[----:B0-----:R-:W-:-:S03]  /*19e0*/  FSEL R77, R13, 1, !P6 ;  /* 0x3f8000000d4d7808 */ /* 0x001fc60007000000 */
        /* <DEDUP_REMOVED lines=26> */
[----:B------:R-:W-:Y:S01]  /*1b90*/  CS2R R12, SRZ ;  /* 0x00000000000c7805 */ /* 0x000fe2000001ff00 */
[----:B------:R-:W1:Y:S01]  /*1ba0*/  S2UR UR6, SR_CgaCtaId ;  /* 0x00000000000679c3 */ /* 0x000e620000008800 */
[----:B0-----:R-:W-:Y:S01]  /*1bb0*/  FFMA.FTZ R23, R79, R23, R78 ;  /* 0x000000174f177223 */ /* 0x001fe2000001004e */
[----:B------:R-:W-:Y:S02]  /*1bc0*/  UMOV UR4, 0x400 ;  /* 0x0000040000047882 */ /* 0x000fe40000000000 */
[----:B-1----:R-:W-:Y:S01]  /*1bd0*/  ULEA UR4, UR6, UR4, 0x18 ;  /* 0x0000000406047291 */ /* 0x002fe2000f8ec0ff */
[----:B--2---:R-:W-:-:S04]  /*1be0*/  @!P3 PRMT R13, R21, 0x5410, RZ ;  /* 0x00005410150db816 */ /* 0x004fc800000000ff */
[----:B---3--:R-:W-:Y:S02]  /*1bf0*/  @!P2 PRMT R13, R13, 0x5410, R20 ;  /* 0x000054100d0da816 */ /* 0x008fe40000000014 */
[----:B------:R-:W-:-:S04]  /*1c00*/  ISETP.GE.AND P2, PT, R50, 0x8, PT ;  /* 0x000000083200780c */ /* 0x000fc80003f46270 */
[----:B------:R-:W-:Y:S02]  /*1c10*/  FSEL R78, R78, R23, !P2 ;  /* 0x000000174e4e7208 */ /* 0x000fe40005000000 */
[----:B----4-:R-:W-:-:S07]  /*1c20*/  @!P5 PRMT R12, R19, 0x5410, RZ ;  /* 0x00005410130cd816 */ /* 0x010fce00000000ff */
[----:B------:R-:W-:Y:S01]  /*1c30*/  @P2 FMUL.FTZ R79, R79, R80 ;  /* 0x000000504f4f2220 */ /* 0x000fe20000410000 */
[----:B------:R-:W-:Y:S01]  /*1c40*/  SHFL.UP PT, R23, R78, 0x10, RZ ;  /* 0x060000004e177989 */ /* 0x000fe200000e00ff */
[----:B-----5:R-:W-:-:S03]  /*1c50*/  @!P4 PRMT R12, R12, 0x5410, R18 ;  /* 0x000054100c0cc816 */ /* 0x020fc60000000012 */
[----:B------:R-:W0:Y:S01]  /*1c60*/  SHFL.UP PT, R22, R79, 0x10, RZ ;  /* 0x060000004f167989 */ /* 0x000e2200000e00ff */
[----:B------:R-:W-:Y:S01]  /*1c70*/  PRMT R20, R12, 0x7632, R20 ;  /* 0x000076320c147816 */ /* 0x000fe20000000014 */
[----:B------:R-:W-:Y:S01]  /*1c80*/  IMAD.MOV.U32 R18, RZ, RZ, 0x3f800000 ;  /* 0x3f800000ff127424 */ /* 0x000fe200078e00ff */
[----:B------:R-:W-:Y:S01]  /*1c90*/  PRMT R21, R13, 0x7632, R21 ;  /* 0x000076320d157816 */ /* 0x000fe20000000015 */
[----:B------:R-:W-:Y:S01]  /*1ca0*/  IMAD.MOV.U32 R19, RZ, RZ, RZ ;  /* 0x000000ffff137224 */ /* 0x000fe200078e00ff */
[----:B------:R-:W-:Y:S04]  /*1cb0*/  STS.U16 [R51+0x100], R12 ;  /* 0x0001000c33007388 */ /* 0x000fe80000000400 */
[----:B------:R-:W-:Y:S04]  /*1cc0*/  STS.U16 [R51+0x180], R13 ;  /* 0x0001800d33007388 */ /* 0x000fe80000000400 */
[----:B------:R-:W-:Y:S04]  /*1cd0*/  STS.U16 [R51+0x140], R20 ;  /* 0x0001401433007388 */ /* 0x000fe80000000400 */
[----:B------:R-:W-:Y:S01]  /*1ce0*/  STS.U16 [R51+0x1c0], R21 ;  /* 0x0001c01533007388 */ /* 0x000fe20000000400 */
[----:B------:R-:W-:-:S03]  /*1cf0*/  NOP ;  /* 0x0000000000007918 */ /* 0x000fc60000000000 */
[----:B------:R-:W1:Y:S01]  /*1d00*/  @P0 LDS.64 R18, [UR5] ;  /* 0x00000005ff120984 */ /* 0x000e620008000a00 */
[C---:B------:R-:W-:Y:S01]  /*1d10*/  ISETP.NE.AND P2, PT, R50.reuse, 0x1f, PT ;  /* 0x0000001f3200780c */ /* 0x040fe20003f45270 */
[C---:B0-----:R-:W-:Y:S01]  /*1d20*/  FMUL.FTZ R22, R79.reuse, R22 ;  /* 0x000000164f167220 */ /* 0x041fe20000410000 */
[----:B------:R-:W-:Y:S01]  /*1d30*/  FFMA.FTZ R23, R79, R23, R78 ;  /* 0x000000174f177223 */ /* 0x000fe2000001004e */
[----:B------:R-:W-:Y:S10]  /*1d40*/  LDS.64 R12, [R52+0x100] ;  /* 0x00010000340c7984 */ /* 0x000ff40000000a00 */
        /* <DEDUP_REMOVED lines=21> */
[----:B------:R-:W-:-:S03]  /*1ea0*/  LEA R22, P4, R10, R14, 0x1 ;  /* 0x0000000e0a167211 */ /* 0x000fc600078808ff */
[----:B------:R-:W-:Y:S01]  /*1eb0*/  FFMA.FTZ R71, R70, R76, R71 ;  /* 0x0000004c46477223 */ /* 0x000fe20000010047 */
[----:B------:R-:W-:Y:S01]  /*1ec0*/  IMAD.X R17, R17, 0x1, R9, P3 ;  /* 0x0000000111117824 */ /* 0x000fe200018e0609 */
[----:B------:R-:W-:Y:S01]  /*1ed0*/  IADD3.X R23, PT, PT, R15, R11, RZ, P4, !PT ;  /* 0x0000000b0f177210 */ /* 0x000fe200027fe4ff */
        /* <DEDUP_REMOVED lines=11> */
.L_x_4866:
[----:B------:R-:W-:Y:S05]  /*1f90*/  BSYNC.RECONVERGENT B0 ;  /* 0x0000000000007941 */ /* 0x000fea0003800200 */
.L_x_4865:
[----:B------:R-:W-:Y:S01]  /*1fa0*/  VIADD R66, R66, 0x1 ;  /* 0x0000000142427836 */ /* 0x000fe20000000000 */
[----:B------:R-:W-:Y:S01]  /*1fb0*/  PRMT R12, R12, 0x7632, R12 ;  /* 0x000076320c0c7816 */ /* 0x000fe2000000000c */
[----:B------:R-:W-:Y:S01]  /*1fc0*/  FFMA.FTZ R72, R72, R75, R73 ;  /* 0x0000004b48487223 */ /* 0x000fe20000010049 */
[C---:B0-----:R-:W-:Y:S01]  /*1fd0*/  PRMT R14, R13.reuse, 0x7632, R14 ;  /* 0x000076320d0e7816 */ /* 0x041fe2000000000e */
[----:B------:R-:W-:Y:S01]  /*1fe0*/  UIADD3 UR5, UPT, UPT, UR5, 0x8, URZ ;  /* 0x0000000805057890 */ /* 0x000fe2000fffe0ff */
[----:B------:R-:W-:Y:S01]  /*1ff0*/  ISETP.NE.AND P2, PT, R66, RZ, PT ;  /* 0x000000ff4200720c */ /* 0x000fe20003f45270 */
[----:B------:R-:W-:Y:S01]  /*2000*/  FFMA.FTZ R57, R70, R76, R57 ;  /* 0x0000004c46397223 */ /* 0x000fe20000010039 */
[----:B------:R-:W-:Y:S01]  /*2010*/  SHF.L.U32 R18, R13, 0x10, RZ ;  /* 0x000000100d127819 */ /* 0x000fe200000006ff */
[----:B------:R-:W-:Y:S01]  /*2020*/  IMAD.U32 R13, R12, 0x10000, RZ ;  /* 0x000100000c0d7824 */ /* 0x000fe200078e00ff */
[----:B------:R-:W-:Y:S01]  /*2030*/  LEA R69, P3, R6, R69, 0x2 ;  /* 0x0000004506457211 */ /* 0x000fe200078610ff */
[----:B------:R-:W-:-:S02]  /*2040*/  IMAD.U32 R15, R14, 0x10000, RZ ;  /* 0x000100000e0f7824 */ /* 0x000fc400078e00ff */
[----:B------:R-:W-:Y:S01]  /*2050*/  FFMA.FTZ R60, R13, R71, R60 ;  /* 0x000000470d3c7223 */ /* 0x000fe2000001003c */
[----:B------:R-:W-:Y:S01]  /*2060*/  FFMA.FTZ R59, R18, R75, R59 ;  /* 0x0000004b123b7223 */ /* 0x000fe2000001003b */
[----:B------:R-:W-:Y:S01]  /*2070*/  FFMA.FTZ R62, R15, R72, R62 ;  /* 0x000000480f3e7223 */ /* 0x000fe2000001003e */
[----:B------:R-:W-:Y:S01]  /*2080*/  IADD3.X R68, PT, PT, R68, R7, RZ, P3, !PT ;  /* 0x0000000744447210 */ /* 0x000fe20001ffe4ff */
[----:B------:R-:W-:Y:S02]  /*2090*/  VIADD R67, R67, 0x1 ;  /* 0x0000000143437836 */ /* 0x000fe40000000000 */
[----:B------:R-:W-:Y:S05]  /*20a0*/  @P2 BRA `(.L_x_4867) ;  /* 0xfffffff400582947 */ /* 0x000fea000383ffff */
.L_x_4864:
        /* <DEDUP_REMOVED lines=15> */
[----:B-----5:R-:W-:Y:S02]  /*21a0*/  HFMA2 R5, -RZ, RZ, 0, 0 ;  /* 0x00000000ff057431 */ /* 0x020fe400000001ff */
[----:B------:R-:W-:Y:S01]  /*21b0*/  IMAD.MOV.U32 R4, RZ, RZ, R48 ;  /* 0x000000ffff047224 */ /* 0x000fe200078e0030 */
[----:B------:R-:W-:Y:S03]  /*21c0*/  LDS.U16 R19, [R51+0x80] ;  /* 0x0000800033137984 */ /* 0x000fe60000000400 */
[----:B0-----:R-:W-:Y:S01]  /*21d0*/  IMAD.WIDE.U32 R12, R6, UR18, R4 ;  /* 0x00000012060c7c25 */ /* 0x001fe2000f8e0004 */
[----:B------:R-:W-:Y:S03]  /*21e0*/  LDS.U16 R21, [R51+0xc0] ;  /* 0x0000c00033157984 */ /* 0x000fe60000000400 */
[----:B------:R-:W-:Y:S01]  /*21f0*/  IMAD R13, R7, UR18, R13 ;  /* 0x00000012070d7c24 */ /* 0x000fe2000f8e020d */
[----:B------:R-:W-:Y:S01]  /*2200*/  @!P0 STS [UR4+0x100], R49 ;  /* 0x00010031ff008988 */ /* 0x000fe20008000804 */
[----:B------:R-:W0:Y:S01]  /*2210*/  LDC.64 R6, c[0x0][0x418] ;  /* 0x00010600ff067b82 */ /* 0x000e220000000a00 */
[----:B---3--:R-:W-:-:S07]  /*2220*/  IMAD.WIDE.U32 R12, R0, R10, R12 ;  /* 0x0000000a000c7225 */ /* 0x008fce00078e000c */
[----:B------:R-:W-:Y:S01]  /*2230*/  BAR.SYNC.DEFER_BLOCKING 0x0 ;  /* 0x0000000000007b1d */ /* 0x000fe20000010000 */
[----:B------:R-:W-:Y:S01]  /*2240*/  IMAD R13, R0, R11, R13 ;  /* 0x0000000b000d7224 */ /* 0x000fe200078e020d */
[----:B------:R-:W-:Y:S01]  /*2250*/  IADD3 R12, P1, PT, R34, R12, RZ ;  /* 0x0000000c220c7210 */ /* 0x000fe20007f3e0ff */
[----:B----4-:R-:W-:-:S04]  /*2260*/  IMAD.WIDE.U32 R10, R8, UR18, R4 ;  /* 0x00000012080a7c25 */ /* 0x010fc8000f8e0004 */
[----:B------:R-:W-:Y:S01]  /*2270*/  IMAD.X R13, RZ, RZ, R13, P1 ;  /* 0x000000ffff0d7224 */ /* 0x000fe200008e060d */
[----:B-1----:R-:W-:Y:S01]  /*2280*/  LEA R8, P1, R12, UR8, 0x1 ;  /* 0x000000080c087c11 */ /* 0x002fe2000f8208ff */
[----:B------:R-:W-:-:S03]  /*2290*/  IMAD R11, R9, UR18, R11 ;  /* 0x00000012090b7c24 */ /* 0x000fc6000f8e020b */
        /* <DEDUP_REMOVED lines=13> */
[----:B------:R-:W-:-:S07]  /*2370*/  ISETP.GE.AND P1, PT, R42, R23, PT ;  /* 0x000000172a00720c */ /* 0x000fce0003f26270 */
        /* <DEDUP_REMOVED lines=8> */
[----:B0-----:R-:W0:Y:S01]  /*2400*/  LDC.64 R20, c[0x0][0x438] ;  /* 0x00010e00ff147b82 */ /* 0x001e220000000a00 */
        /* <DEDUP_REMOVED lines=10> */
[----:B------:R-:W1:Y:S02]  /*24b0*/  LDS.64 R16, [R52] ;  /* 0x0000000034107984 */ /* 0x000e640000000a00 */
[C---:B-1----:R-:W-:Y:S01]  /*24c0*/  PRMT R8, R16.reuse, 0x7632, R8 ;  /* 0x0000763210087816 */ /* 0x042fe20000000008 */
[----:B------:R-:W-:Y:S01]  /*24d0*/  IMAD.U32 R9, R16, 0x10000, RZ ;  /* 0x0001000010097824 */ /* 0x000fe200078e00ff */
[C---:B------:R-:W-:Y:S02]  /*24e0*/  PRMT R6, R17.reuse, 0x7632, R6 ;  /* 0x0000763211067816 */ /* 0x040fe40000000006 */
[----:B------:R-:W-:Y:S01]  /*24f0*/  SHF.L.U32 R13, R17, 0x10, RZ ;  /* 0x00000010110d7819 */ /* 0x000fe200000006ff */
[----:B------:R-:W-:Y:S01]  /*2500*/  IMAD.U32 R7, R8, 0x10000, RZ ;  /* 0x0001000008077824 */ /* 0x000fe200078e00ff */
[----:B------:R-:W-:Y:S01]  /*2510*/  SHF.L.U32 R14, R6, 0x10, RZ ;  /* 0x00000010060e7819 */ /* 0x000fe200000006ff */
[----:B------:R-:W-:Y:S02]  /*2520*/  FMUL.FTZ R11, R9, -1.4426950216293334961 ;  /* 0xbfb8aa3b090b7820 */ /* 0x000fe40000410000 */
[----:B------:R-:W-:Y:S01]  /*2530*/  FMUL.FTZ R8, R13, -1.4426950216293334961 ;  /* 0xbfb8aa3b0d087820 */ /* 0x000fe20000410000 */
[----:B------:R-:W-:Y:S01]  /*2540*/  FMUL.FTZ R10, R7, -1.4426950216293334961 ;  /* 0xbfb8aa3b070a7820 */ /* 0x000fe20000410000 */
[----:B------:R-:W-:-:S02]  /*2550*/  FMUL.FTZ R15, R14, -1.4426950216293334961 ;  /* 0xbfb8aa3b0e0f7820 */ /* 0x000fc40000410000 */
[----:B------:R-:W1:Y:S04]  /*2560*/  MUFU.EX2 R11, R11 ;  /* 0x0000000b000b7308 */ /* 0x000e680000000800 */
        /* <DEDUP_REMOVED lines=10> */
[----:B------:R-:W-:Y:S01]  /*2610*/  BAR.SYNC.DEFER_BLOCKING 0x0 ;  /* 0x0000000000007b1d */ /* 0x000fe20000010000 */
[----:B-1----:R-:W-:-:S04]  /*2620*/  FMUL.FTZ R8, R9, R6 ;  /* 0x0000000609087220 */ /* 0x002fc80000410000 */
[----:B------:R-:W-:Y:S02]  /*2630*/  FMUL.FTZ R8, R8, R57 ;  /* 0x0000003908087220 */ /* 0x000fe40000410000 */
[----:B------:R-:W1:Y:S01]  /*2640*/  MUFU.RCP R17, R16 ;  /* 0x0000001000117308 */ /* 0x000e620000001000 */
[----:B--2---:R-:W-:-:S04]  /*2650*/  FMUL.FTZ R10, R13, R12 ;  /* 0x0000000c0d0a7220 */ /* 0x004fc80000410000 */
[----:B------:R-:W-:Y:S01]  /*2660*/  FMUL.FTZ R10, R10, R59 ;  /* 0x0000003b0a0a7220 */ /* 0x000fe20000410000 */
[----:B---3--:R-:W-:-:S04]  /*2670*/  FMUL.FTZ R7, R7, R18 ;  /* 0x0000001207077220 */ /* 0x008fc80000410000 */
[----:B------:R-:W-:Y:S01]  /*2680*/  FMUL.FTZ R7, R7, R60 ;  /* 0x0000003c07077220 */ /* 0x000fe20000410000 */
[----:B-1----:R-:W-:-:S04]  /*2690*/  FMUL.FTZ R9, R14, R17 ;  /* 0x000000110e097220 */ /* 0x002fc80000410000 */
[----:B------:R-:W-:Y:S01]  /*26a0*/  F2FP.BF16.F32.PACK_AB R18, R7, R8 ;  /* 0x000000080712723e */ /* 0x000fe200000010ff */
        /* <DEDUP_REMOVED lines=12> */
[----:B------:R-:W-:Y:S01]  /*2770*/  @!P0 STS [UR4+0x100], R49 ;  /* 0x00010031ff008988 */ /* 0x000fe20008000804 */
[----:B------:R-:W-:Y:S01]  /*2780*/  IMAD R6, R0, R21, R5 ;  /* 0x0000001500067224 */ /* 0x000fe200078e0205 */
        /* <DEDUP_REMOVED lines=8> */
[----:B------:R-:W-:-:S04]  /*2810*/  IADD3 R32, P4, PT, R32, 0x100, RZ ;  /* 0x0000010020207810 */ /* 0x000fc80007f9e0ff */
[----:B------:R-:W-:Y:S02]  /*2820*/  IADD3.X R38, PT, PT, RZ, R38, RZ, P4, !PT ;  /* 0x00000026ff267210 */ /* 0x000fe400027fe4ff */
        /* <DEDUP_REMOVED lines=13> */
[----:B------:R-:W-:-:S03]  /*2900*/  IMAD.X R39, RZ, RZ, R39, P3 ;  /* 0x000000ffff277224 */ /* 0x000fc600018e0627 */
[----:B------:R-:W-:Y:S01]  /*2910*/  IADD3.X R47, PT, PT, RZ, R47, RZ, P2, !PT ;  /* 0x0000002fff2f7210 */ /* 0x000fe200017fe4ff */
[----:B------:R-:W-:Y:S08]  /*2920*/  @!P0 BRA `(.L_x_4868) ;  /* 0xffffffdc00848947 */ /* 0x000ff0000383ffff */
[----:B------:R-:W-:Y:S05]  /*2930*/  EXIT ;  /* 0x000000000000794d */ /* 0x000fea0003800000 */
.L_x_4869:
        /* <DEDUP_REMOVED lines=12> */
.L_x_5149:


//--------------------- .text._Z25selective_scan_fwd_kernelI32Selective_Scan_fwd_kernel_traitsILi32ELi4ELi1ELb1ELb0ELb0ELb0EN3c108BFloat16EfEEv13SSMParamsBase --------------------------
	.section	.text._Z25selective_scan_fwd_kernelI32Selective_Scan_fwd_kernel_traitsILi32ELi4ELi1ELb1ELb0ELb0ELb0EN3c108BFloat16EfEEv13SSMParamsBase,"ax",@progbits
	.align	128
        .global         _Z25selective_scan_fwd_kernelI32Selective_Scan_fwd_kernel_traitsILi32ELi4ELi1ELb1ELb0ELb0ELb0EN3c108BFloat16EfEEv13SSMParamsBase
        .type           _Z25selective_scan_fwd_kernelI32Selective_Scan_fwd_kernel_traitsILi32ELi4ELi1ELb1ELb0ELb0ELb0EN3c108BFloat16EfEEv13SSMParamsBase,@function
        .size           _Z25selective_scan_fwd_kernelI32Selective_Scan_fwd_kernel_traitsILi32ELi4ELi1ELb1ELb0ELb0ELb0EN3c108BFloat16EfEEv13SSMParamsBase,(.L_x_5150 - _Z25selective_scan_fwd_kernelI32Selective_Scan_fwd_kernel_traitsILi32ELi4ELi1ELb1ELb0ELb0ELb0EN3c108BFloat16EfEEv13SSMParamsBase)
        .other          _Z25selective_scan_fwd_kernelI32Selective_Scan_fwd_kernel_traitsILi32ELi4ELi1ELb1ELb0ELb0ELb0EN3c108BFloat16EfEEv13SSMParamsBase,@"STO_CUDA_ENTRY STV_DEFAULT"
_Z25selective_scan_fwd_kernelI32Selective_Scan_fwd_kernel_traitsILi32ELi4ELi1ELb1ELb0ELb0ELb0EN3c108BFloat16EfEEv13SSMParamsBase:
.text._Z25selective_scan_fwd_kernelI32Selective_Scan_fwd_kernel_traitsILi32ELi4ELi1ELb1ELb0ELb0ELb0EN3c108BFloat16EfEEv13SSMParamsBase:
        /* <DEDUP_REMOVED lines=30> */
[----:B------:R-:W-:Y:S01]  /*01e0*/  MOV R9, UR7 ;  /* 0x0000000700097c02 */ /* 0x000fe20008000f00 */
[----:B--2---:R-:W-:Y:S01]  /*01f0*/  IMAD.U32 R3, RZ, RZ, UR9 ;  /* 0x00000009ff037e24 */ /* 0x004fe2000f8e00ff */
[----:B------:R-:W-:Y:S02]  /*0200*/  MOV R7, UR8 ;  /* 0x0000000800077c02 */ /* 0x000fe40008000f00 */
[----:B0-----:R-:W-:Y:S02]  /*0210*/  MOV R4, UR4 ;  /* 0x0000000400047c02 */ /* 0x001fe40008000f00 */
[----:B------:R-:W-:Y:S01]  /*0220*/  MOV R5, UR5 ;  /* 0x0000000500057c02 */ /* 0x000fe20008000f00 */
[----:B------:R-:W-:Y:S06]  /*0230*/  @!P0 EXIT ;  /* 0x000000000000894d */ /* 0x000fec0003800000 */
[----:B------:R-:W0:Y:S01]  /*0240*/  LDCU.64 UR4, c[0x0][0x3b8] ;  /* 0x00007700ff0477ac */ /* 0x000e220008000a00 */
[----:B------:R-:W2:Y:S01]  /*0250*/  LDC.64 R36, c[0x0][0x428] ;  /* 0x00010a00ff247b82 */ /* 0x000ea20000000a00 */
[----:B------:R-:W-:Y:S01]  /*0260*/  MOV R2, R4 ;  /* 0x0000000400027202 */ /* 0x000fe20000000f00 */
[----:B------:R-:W3:Y:S01]  /*0270*/  S2R R28, SR_TID.X ;  /* 0x00000000001c7919 */ /* 0x000ee20000002100 */
[----:B------:R-:W-:Y:S01]  /*0280*/  MOV R6, R8 ;  /* 0x0000000800067202 */ /* 0x000fe20000000f00 */
[----:B------:R-:W2:Y:S01]  /*0290*/  LDCU.64 UR6, c[0x0][0x3d8] ;  /* 0x00007b00ff0677ac */ /* 0x000ea20008000a00 */
[----:B----4-:R-:W-:Y:S02]  /*02a0*/  IMAD R20, R21, UR18, R0 ;  /* 0x0000001215147c24 */ /* 0x010fe4000f8e0200 */
[C---:B------:R-:W-:Y:S01]  /*02b0*/  IMAD.WIDE.U32 R2, R0.reuse, UR10, R2 ;  /* 0x0000000a00027c25 */ /* 0x040fe2000f8e0002 */
[----:B------:R-:W4:Y:S01]  /*02c0*/  LDC.64 R16, c[0x0][0x448] ;  /* 0x00011200ff107b82 */ /* 0x000f220000000a00 */
[----:B------:R-:W2:Y:S02]  /*02d0*/  LDCU.U8 UR9, c[0x0][0x39e] ;  /* 0x000073c0ff0977ac */ /* 0x000ea40008000000 */
[----:B------:R-:W-:Y:S01]  /*02e0*/  IMAD.WIDE.U32 R6, R0, UR14, R6 ;  /* 0x0000000e00067c25 */ /* 0x000fe2000f8e0006 */
[----:B-1----:R-:W-:-:S03]  /*02f0*/  LEA R32, P0, R2, R10, 0x1 ;  /* 0x0000000a02207211 */ /* 0x002fc600078008ff */
[C---:B------:R-:W-:Y:S01]  /*0300*/  IMAD R33, R0.reuse, UR11, R3 ;  /* 0x0000000b00217c24 */ /* 0x040fe2000f8e0203 */
[----:B------:R-:W1:Y:S01]  /*0310*/  LDC.64 R4, c[0x0][0x3a0] ;  /* 0x0000e800ff047b82 */ /* 0x000e620000000a00 */
[----:B------:R-:W-:Y:S01]  /*0320*/  IMAD R35, R0, UR15, R7 ;  /* 0x0000000f00237c24 */ /* 0x000fe2000f8e0207 */
[----:B------:R-:W-:Y:S01]  /*0330*/  LEA R34, P1, R6, R18, 0x1 ;  /* 0x0000001206227211 */ /* 0x000fe200078208ff */
[----:B0-----:R-:W-:Y:S01]  /*0340*/  IMAD.WIDE.U32 R26, R0, UR4, RZ ;  /* 0x00000004001a7c25 */ /* 0x001fe2000f8e00ff */
[----:B------:R-:W-:Y:S01]  /*0350*/  LEA.HI.X R33, R2, R11, R33, 0x1, P0 ;  /* 0x0000000b02217211 */ /* 0x000fe200000f0c21 */
[----:B------:R-:W0:Y:S01]  /*0360*/  LDCU UR4, c[0x0][0x38c] ;  /* 0x00007180ff0477ac */ /* 0x000e220008000800 */
[----:B------:R-:W-:Y:S01]  /*0370*/  LEA.HI.X R35, R6, R19, R35, 0x1, P1 ;  /* 0x0000001306237211 */ /* 0x000fe200008f0c23 */
[C---:B------:R-:W-:Y:S01]  /*0380*/  IMAD R24, R0.reuse, UR5, R27 ;  /* 0x0000000500187c24 */ /* 0x040fe2000f8e021b */
[----:B------:R-:W3:Y:S01]  /*0390*/  LDC.64 R22, c[0x0][0x450] ;  /* 0x00011400ff167b82 */ /* 0x000ee20000000a00 */
[----:B--2---:R-:W-:-:S04]  /*03a0*/  IMAD.WIDE.U32 R18, R0, R36, RZ ;  /* 0x0000002400127225 */ /* 0x004fc800078e00ff */
[----:B------:R-:W-:-:S03]  /*03b0*/  IMAD R19, R0, R37, R19 ;  /* 0x0000002500137224 */ /* 0x000fc600078e0213 */
[----:B------:R-:W2:Y:S01]  /*03c0*/  LDC.64 R14, c[0x0][0x440] ;  /* 0x00011000ff0e7b82 */ /* 0x000ea20000000a00 */
[----:B----4-:R-:W-:Y:S01]  /*03d0*/  LEA R27, P0, R26, R16, 0x2 ;  /* 0x000000101a1b7211 */ /* 0x010fe200078010ff */
[----:B------:R-:W-:Y:S02]  /*03e0*/  IMAD R16, R20, R25, RZ ;  /* 0x0000001914107224 */ /* 0x000fe400078e02ff */
[----:B------:R-:W-:Y:S01]  /*03f0*/  IMAD.WIDE.U32 R20, R0, UR6, RZ ;  /* 0x0000000600147c25 */ /* 0x000fe2000f8e00ff */
[----:B------:R-:W-:Y:S01]  /*0400*/  LEA.HI.X R26, R26, R17, R24, 0x2, P0 ;  /* 0x000000111a1a7211 */ /* 0x000fe200000f1418 */
[----:B0-----:R-:W-:Y:S02]  /*0410*/  UISETP.LT.AND UP0, UPT, UR4, 0x1, UPT ;  /* 0x000000010400788c */ /* 0x001fe4000bf01270 */
[----:B------:R-:W0:Y:S01]  /*0420*/  LDC.64 R12, c[0x0][0x420] ;  /* 0x00010800ff0c7b82 */ /* 0x000e220000000a00 */
[----:B-1----:R-:W-:-:S04]  /*0430*/  IMAD.WIDE.U32 R36, R0, R4, RZ ;  /* 0x0000000400247225 */ /* 0x002fc800078e00ff */
[C---:B------:R-:W-:Y:S02]  /*0440*/  IMAD R17, R0.reuse, R5, R37 ;  /* 0x0000000500117224 */ /* 0x040fe400078e0225 */
[----:B------:R-:W-:Y:S01]  /*0450*/  IMAD R0, R0, UR7, R21 ;  /* 0x0000000700007c24 */ /* 0x000fe2000f8e0215 */
[----:B------:R-:W1:Y:S01]  /*0460*/  LDC.64 R2, c[0x0][0x478] ;  /* 0x00011e00ff027b82 */ /* 0x000e620000000a00 */
[C---:B---3--:R-:W-:Y:S02]  /*0470*/  LEA R25, P0, R20.reuse, R22, 0x2 ;  /* 0x0000001614197211 */ /* 0x048fe400078010ff */
[----:B------:R-:W-:Y:S02]  /*0480*/  MOV R21, RZ ;  /* 0x000000ff00157202 */ /* 0x000fe40000000f00 */
[----:B------:R-:W-:Y:S01]  /*0490*/  LEA.HI.X R23, R20, R23, R0, 0x2, P0 ;  /* 0x0000001714177211 */ /* 0x000fe200000f1400 */
[----:B------:R-:W-:Y:S01]  /*04a0*/  IMAD R0, R16, UR4, RZ ;  /* 0x0000000410007c24 */ /* 0x000fe2000f8e02ff */
[----:B------:R-:W-:Y:S01]  /*04b0*/  USEL UR4, UR4, 0x1, !UP0 ;  /* 0x0000000104047887 */ /* 0x000fe2000c000000 */
[----:B------:R-:W3:Y:S01]  /*04c0*/  LDC.64 R10, c[0x0][0x3c0] ;  /* 0x0000f000ff0a7b82 */ /* 0x000ee20000000a00 */
[----:B--2---:R-:W-:-:S02]  /*04d0*/  LEA R24, P1, R36, R14, 0x2 ;  /* 0x0000000e24187211 */ /* 0x004fc400078210ff */
[----:B------:R-:W-:Y:S02]  /*04e0*/  UIADD3 UR6, UPT, UPT, -UR4, URZ, URZ ;  /* 0x000000ff04067290 */ /* 0x000fe4000fffe1ff */
        /* <DEDUP_REMOVED lines=9> */
.L_x_4884:
[----:B------:R-:W-:Y:S01]  /*0580*/  BAR.SYNC.DEFER_BLOCKING 0x0 ;  /* 0x0000000000007b1d */ /* 0x000fe20000010000 */
[----:B0-----:R-:W-:-:S04]  /*0590*/  IMAD.WIDE.U32 R14, R28, 0x8, R32 ;  /* 0x000000081c0e7825 */ /* 0x001fc800078e0020 */
        /* <DEDUP_REMOVED lines=9> */
[----:B------:R-:W-:Y:S01]  /*0630*/  SHF.L.U32 R16, R16, 0x10, RZ ;  /* 0x0000001010107819 */ /* 0x000fe200000006ff */
[----:B------:R-:W-:Y:S01]  /*0640*/  IMAD.U32 R12, R15, 0x10000, RZ ;  /* 0x000100000f0c7824 */ /* 0x000fe200078e00ff */
[----:B------:R-:W-:Y:S02]  /*0650*/  SHF.L.U32 R18, R17, 0x10, RZ ;  /* 0x0000001011127819 */ /* 0x000fe400000006ff */
[----:B------:R-:W-:Y:S01]  /*0660*/  SHF.L.U32 R36, R36, 0x10, RZ ;  /* 0x0000001024247819 */ /* 0x000fe200000006ff */
[--C-:B-----5:R-:W-:Y:S01]  /*0670*/  FADD.FTZ R31, R16, R29.reuse ;  /* 0x0000001d101f7221 */ /* 0x120fe20000010000 */
[----:B------:R-:W-:Y:S01]  /*0680*/  SHF.L.U32 R38, R38, 0x10, RZ ;  /* 0x0000001026267819 */ /* 0x000fe200000006ff */
[--C-:B------:R-:W-:Y:S01]  /*0690*/  FADD.FTZ R37, R18, R29.reuse ;  /* 0x0000001d12257221 */ /* 0x100fe20000010000 */
[----:B------:R-:W-:Y:S01]  /*06a0*/  SHF.L.U32 R14, R14, 0x10, RZ ;  /* 0x000000100e0e7819 */ /* 0x000fe200000006ff */
[----:B------:R-:W-:Y:S01]  /*06b0*/  FADD.FTZ R36, R36, R29 ;  /* 0x0000001d24247221 */ /* 0x000fe20000010000 */
[----:B------:R-:W-:Y:S01]  /*06c0*/  SHF.L.U32 R15, R13, 0x10, RZ ;  /* 0x000000100d0f7819 */ /* 0x000fe200000006ff */
[----:B------:R-:W-:-:S02]  /*06d0*/  IMAD.U32 R13, R19, 0x10000, RZ ;  /* 0x00010000130d7824 */ /* 0x000fc400078e00ff */
[----:B------:R-:W-:Y:S01]  /*06e0*/  FADD.FTZ R38, R38, R29 ;  /* 0x0000001d26267221 */ /* 0x000fe20000010000 */
[----:B------:R-:W-:Y:S01]  /*06f0*/  FMUL.FTZ R39, R14, R31 ;  /* 0x0000001f0e277220 */ /* 0x000fe20000410000 */
[----:B------:R-:W-:Y:S01]  /*0700*/  FMUL.FTZ R41, R12, R37 ;  /* 0x000000250c297220 */ /* 0x000fe20000410000 */
[----:B------:R-:W-:Y:S01]  /*0710*/  FMUL.FTZ R40, R15, R36 ;  /* 0x000000240f287220 */ /* 0x000fe20000410000 */
[----:B------:R-:W-:Y:S01]  /*0720*/  FMUL.FTZ R42, R13, R38 ;  /* 0x000000260d2a7220 */ /* 0x000fe20000410000 */
[----:B------:R-:W-:Y:S06]  /*0730*/  BRA `(.L_x_4871) ;  /* 0x0000000800607947 */ /* 0x000fec0003800000 */
.L_x_4870:
        /* <DEDUP_REMOVED lines=11> */
[----:B------:R-:W-:Y:S01]  /*07f0*/  IMAD.U32 R12, R15, 0x10000, RZ ;  /* 0x000100000f0c7824 */ /* 0x000fe200078e00ff */
[----:B------:R-:W-:-:S02]  /*0800*/  SHF.L.U32 R15, R13, 0x10, RZ ;  /* 0x000000100d0f7819 */ /* 0x000fc400000006ff */
[----:B------:R-:W-:Y:S02]  /*0810*/  FSETP.GTU.FTZ.AND P2, PT, R36, 20, PT ;  /* 0x41a000002400780b */ /* 0x000fe40003f5c000 */
[----:B------:R-:W-:Y:S02]  /*0820*/  FSETP.GTU.FTZ.AND P0, PT, R37, 20, PT ;  /* 0x41a000002500780b */ /* 0x000fe40003f1c000 */
[----:B------:R-:W-:Y:S02]  /*0830*/  FSETP.GTU.FTZ.AND P1, PT, R38, 20, PT ;  /* 0x41a000002600780b */ /* 0x000fe40003f3c000 */
[----:B------:R-:W-:Y:S02]  /*0840*/  SHF.L.U32 R13, R19, 0x10, RZ ;  /* 0x00000010130d7819 */ /* 0x000fe400000006ff */
        /* <DEDUP_REMOVED lines=31> */
.L_x_4873:
[----:B------:R-:W-:Y:S05]  /*0a40*/  BSYNC.RECONVERGENT B0 ;  /* 0x0000000000007941 */ /* 0x000fea0003800200 */
.L_x_4872:
        /* <DEDUP_REMOVED lines=32> */
.L_x_4875:
[----:B------:R-:W-:Y:S05]  /*0c50*/  BSYNC.RECONVERGENT B0 ;  /* 0x0000000000007941 */ /* 0x000fea0003800200 */
.L_x_4874:
        /* <DEDUP_REMOVED lines=32> */
.L_x_4877:
[----:B------:R-:W-:Y:S05]  /*0e60*/  BSYNC.RECONVERGENT B0 ;  /* 0x0000000000007941 */ /* 0x000fea0003800200 */
.L_x_4876:
        /* <DEDUP_REMOVED lines=32> */
.L_x_4879:
[----:B------:R-:W-:Y:S05]  /*1070*/  BSYNC.RECONVERGENT B0 ;  /* 0x0000000000007941 */ /* 0x000fea0003800200 */
.L_x_4878:
[----:B------:R-:W-:Y:S01]  /*1080*/  FMUL.FTZ R42, R13, R38 ;  /* 0x000000260d2a7220 */ /* 0x000fe20000410000 */
[----:B------:R-:W-:Y:S01]  /*1090*/  FMUL.FTZ R39, R14, R31 ;  /* 0x0000001f0e277220 */ /* 0x000fe20000410000 */
[----:B------:R-:W-:Y:S01]  /*10a0*/  FMUL.FTZ R40, R15, R36 ;  /* 0x000000240f287220 */ /* 0x000fe20000410000 */
[----:B------:R-:W-:-:S07]  /*10b0*/  FMUL.FTZ R41, R12, R37 ;  /* 0x000000250c297220 */ /* 0x000fce0000410000 */
.L_x_4871:
        /* <DEDUP_REMOVED lines=13> */
[----:B------:R-:W-:Y:S01]  /*1190*/  MOV R49, R24 ;  /* 0x0000001800317202 */ /* 0x000fe20000000f00 */
[----:B------:R-:W-:Y:S01]  /*11a0*/  IMAD.MOV.U32 R50, RZ, RZ, R23 ;  /* 0x000000ffff327224 */ /* 0x000fe200078e0017 */
[----:B------:R-:W-:Y:S01]  /*11b0*/  ISETP.EQ.AND P0, PT, R28, RZ, P0 ;  /* 0x000000ff1c00720c */ /* 0x000fe20000702270 */
[----:B------:R-:W2:Y:S01]  /*11c0*/  LDC.64 R12, c[0x0][0x480] ;  /* 0x00012000ff0c7b82 */ /* 0x000ea20000000a00 */
[----:B------:R-:W-:Y:S02]  /*11d0*/  MOV R48, R22 ;  /* 0x0000001600307202 */ /* 0x000fe40000000f00 */
[----:B------:R-:W-:-:S02]  /*11e0*/  MOV R51, R25 ;  /* 0x0000001900337202 */ /* 0x000fc40000000f00 */
[----:B------:R-:W-:Y:S02]  /*11f0*/  MOV R53, R27 ;  /* 0x0000001b00357202 */ /* 0x000fe40000000f00 */
[----:B------:R-:W-:Y:S01]  /*1200*/  MOV R52, R26 ;  /* 0x0000001a00347202 */ /* 0x000fe20000000f00 */
[----:B0-----:R-:W-:-:S03]  /*1210*/  ULEA UR4, UR5, UR4, 0x18 ;  /* 0x0000000405047291 */ /* 0x001fc6000f8ec0ff */
[----:B------:R-:W-:Y:S01]  /*1220*/  UMOV UR5, UR6 ;  /* 0x0000000600057c82 */ /* 0x000fe20008000000 */
[----:B------:R-:W-:-:S12]  /*1230*/  UIADD3 UR4, UPT, UPT, UR4, 0x130, URZ ;  /* 0x0000013004047890 */ /* 0x000fd8000fffe0ff */
.L_x_4883:
[----:B------:R-:W-:Y:S02]  /*1240*/  MOV R14, R49 ;  /* 0x00000031000e7202 */ /* 0x000fe40000000f00 */
[----:B------:R-:W-:-:S05]  /*1250*/  MOV R15, R48 ;  /* 0x00000030000f7202 */ /* 0x000fca0000000f00 */
[----:B0-----:R0:W3:Y:S01]  /*1260*/  LDG.E R18, desc[UR16][R14.64] ;  /* 0x000000100e127981 */ /* 0x0010e2000c1e1900 */
[----:B------:R-:W-:Y:S01]  /*1270*/  IMAD.MOV.U32 R16, RZ, RZ, R51 ;  /* 0x000000ffff107224 */ /* 0x000fe200078e0033 */
[----:B------:R-:W-:-:S05]  /*1280*/  MOV R17, R50 ;  /* 0x0000003200117202 */ /* 0x000fca0000000f00 */
[----:B------:R4:W5:Y:S01]  /*1290*/  LDG.E R57, desc[UR16][R16.64] ;  /* 0x0000001010397981 */ /* 0x000962000c1e1900 */
[----:B0-----:R-:W-:Y:S02]  /*12a0*/  MOV R14, R53 ;  /* 0x00000035000e7202 */ /* 0x001fe40000000f00 */
[----:B------:R-:W-:-:S05]  /*12b0*/  MOV R15, R52 ;  /* 0x00000034000f7202 */ /* 0x000fca0000000f00 */
[----:B------:R0:W5:Y:S01]  /*12c0*/  LDG.E R54, desc[UR16][R14.64] ;  /* 0x000000100e367981 */ /* 0x000162000c1e1900 */
        /* <DEDUP_REMOVED lines=10> */
[----:B------:R-:W1:Y:S04]  /*1370*/  MUFU.EX2 R59, R59 ;  /* 0x0000003b003b7308 */ /* 0x000e680000000800 */
[----:B------:R-:W3:Y:S04]  /*1380*/  MUFU.EX2 R56, R56 ;  /* 0x0000003800387308 */ /* 0x000ee80000000800 */
[----:B------:R-:W4:Y:S01]  /*1390*/  MUFU.EX2 R55, R55 ;  /* 0x0000003700377308 */ /* 0x000f220000000800 */
[----:B------:R-:W-:Y:S01]  /*13a0*/  FMUL.FTZ R60, R18, R31 ;  /* 0x0000001f123c7220 */ /* 0x000fe20000410000 */
[----:B-1----:R-:W-:-:S05]  /*13b0*/  FFMA.FTZ R19, R59, R39, R40 ;  /* 0x000000273b137223 */ /* 0x002fca0000010028 */
[----:B------:R-:W0:Y:S01]  /*13c0*/  MUFU.EX2 R60, R60 ;  /* 0x0000003c003c7308 */ /* 0x000e220000000800 */
[----:B---3--:R-:W-:-:S04]  /*13d0*/  FFMA.FTZ R19, R56, R19, R41 ;  /* 0x0000001338137223 */ /* 0x008fc80000010029 */
[----:B----4-:R-:W-:-:S05]  /*13e0*/  FFMA.FTZ R16, R55, R19, R42 ;  /* 0x0000001337107223 */ /* 0x010fca000001002a */
[----:B------:R-:W1:Y:S01]  /*13f0*/  SHFL.UP PT, R17, R16, 0x1, RZ ;  /* 0x0420000010117989 */ /* 0x000e6200000e00ff */
[----:B0-----:R-:W-:-:S04]  /*1400*/  FMUL.FTZ R15, R60, R59 ;  /* 0x0000003b3c0f7220 */ /* 0x001fc80000410000 */
[----:B------:R-:W-:-:S04]  /*1410*/  FMUL.FTZ R14, R56, R15 ;  /* 0x0000000f380e7220 */ /* 0x000fc80000410000 */
[----:B------:R-:W-:-:S05]  /*1420*/  FMUL.FTZ R61, R55, R14 ;  /* 0x0000000e373d7220 */ /* 0x000fca0000410000 */
[----:B------:R-:W0:Y:S01]  /*1430*/  SHFL.UP PT, R14, R61, 0x1, RZ ;  /* 0x042000003d0e7989 */ /* 0x000e2200000e00ff */
[----:B-1----:R-:W-:-:S05]  /*1440*/  FFMA.FTZ R17, R61, R17, R16 ;  /* 0x000000113d117223 */ /* 0x002fca0000010010 */
[----:B------:R-:W-:-:S05]  /*1450*/  FSEL R18, R16, R17, !P1 ;  /* 0x0000001110127208 */ /* 0x000fca0004800000 */
[----:B------:R-:W1:Y:S01]  /*1460*/  SHFL.UP PT, R15, R18, 0x2, RZ ;  /* 0x04400000120f7989 */ /* 0x000e6200000e00ff */
[----:B0-----:R-:W-:-:S05]  /*1470*/  @P1 FMUL.FTZ R61, R61, R14 ;  /* 0x0000000e3d3d1220 */ /* 0x001fca0000410000 */
[----:B------:R-:W0:Y:S01]  /*1480*/  SHFL.UP PT, R14, R61, 0x2, RZ ;  /* 0x044000003d0e7989 */ /* 0x000e2200000e00ff */
[----:B------:R-:W-:Y:S01]  /*1490*/  ISETP.GE.AND P1, PT, R58, 0x2, PT ;  /* 0x000000023a00780c */ /* 0x000fe20003f26270 */
[----:B-1----:R-:W-:-:S05]  /*14a0*/  FFMA.FTZ R15, R61, R15, R18 ;  /* 0x0000000f3d0f7223 */ /* 0x002fca0000010012 */
[----:B------:R-:W-:-:S05]  /*14b0*/  FSEL R16, R18, R15, !P1 ;  /* 0x0000000f12107208 */ /* 0x000fca0004800000 */
[----:B------:R-:W1:Y:S02]  /*14c0*/  SHFL.UP PT, R15, R16, 0x4, RZ ;  /* 0x04800000100f7989 */ /* 0x000e6400000e00ff */
[----:B0-----:R-:W-:-:S05]  /*14d0*/  @P1 FMUL.FTZ R61, R61, R14 ;  /* 0x0000000e3d3d1220 */ /* 0x001fca0000410000 */
[----:B------:R-:W0:Y:S01]  /*14e0*/  SHFL.UP PT, R14, R61, 0x4, RZ ;  /* 0x048000003d0e7989 */ /* 0x000e2200000e00ff */
[----:B------:R-:W-:Y:S01]  /*14f0*/  ISETP.GE.AND P1, PT, R58, 0x4, PT ;  /* 0x000000043a00780c */ /* 0x000fe20003f26270 */
[----:B-1----:R-:W-:-:S05]  /*1500*/  FFMA.FTZ R15, R61, R15, R16 ;  /* 0x0000000f3d0f7223 */ /* 0x002fca0000010010 */
[----:B------:R-:W-:-:S07]  /*1510*/  FSEL R18, R16, R15, !P1 ;  /* 0x0000000f10127208 */ /* 0x000fce0004800000 */
[----:B0-----:R-:W-:Y:S01]  /*1520*/  @P1 FMUL.FTZ R61, R61, R14 ;  /* 0x0000000e3d3d1220 */ /* 0x001fe20000410000 */
        /* <DEDUP_REMOVED lines=28> */
[----:B-1----:R-:W-:-:S05]  /*16f0*/  @!P2 MOV R63, R15 ;  /* 0x0000000f003fa202 */ /* 0x002fca0000000f00 */
[----:B------:R-:W-:-:S04]  /*1700*/  @P3 FFMA.FTZ R63, R66, R64, R63 ;  /* 0x00000040423f3223 */ /* 0x000fc8000001003f */
[----:B------:R-:W-:-:S04]  /*1710*/  FFMA.FTZ R60, R60, R63, R39 ;  /* 0x0000003f3c3c7223 */ /* 0x000fc80000010027 */
[----:B------:R-:W-:Y:S01]  /*1720*/  FFMA.FTZ R59, R59, R60, R40 ;  /* 0x0000003c3b3b7223 */ /* 0x000fe20000010028 */
[----:B-----5:R-:W-:Y:S01]  /*1730*/  FMUL.FTZ R57, R54, R57 ;  /* 0x0000003936397220 */ /* 0x020fe20000410000 */
        /* <DEDUP_REMOVED lines=11> */
.L_x_4882:
[----:B------:R-:W-:Y:S05]  /*17f0*/  BSYNC.RECONVERGENT B0 ;  /* 0x0000000000007941 */ /* 0x000fea0003800200 */
.L_x_4881:
[----:B------:R-:W-:Y:S01]  /*1800*/  UIADD3 UR5, UPT, UPT, UR5, 0x1, URZ ;  /* 0x0000000105057890 */ /* 0x000fe2000fffe0ff */
[----:B------:R-:W-:Y:S01]  /*1810*/  LEA R51, P2, R8, R51, 0x2 ;  /* 0x0000003308337211 */ /* 0x000fe200078410ff */
[----:B------:R-:W-:Y:S01]  /*1820*/  FFMA.FTZ R55, R55, R56, R42 ;  /* 0x0000003837377223 */ /* 0x000fe2000001002a */
[----:B------:R-:W-:Y:S01]  /*1830*/  LEA R53, P1, R10, R53, 0x2 ;  /* 0x000000350a357211 */ /* 0x000fe200078210ff */
[----:B------:R-:W-:Y:S01]  /*1840*/  UISETP.NE.AND UP0, UPT, UR5, URZ, UPT ;  /* 0x000000ff0500728c */ /* 0x000fe2000bf05270 */
[----:B------:R-:W-:Y:S01]  /*1850*/  LEA R49, P3, R6, R49, 0x2 ;  /* 0x0000003106317211 */ /* 0x000fe200078610ff */
        /* <DEDUP_REMOVED lines=10> */
.L_x_4880:
[----:B--2---:R-:W1:Y:S01]  /*1900*/  F2F.BF16.F32 R12, R44 ;  /* 0x0000002c000c7304 */ /* 0x004e620000202000 */
        /* <DEDUP_REMOVED lines=11> */
[----:B------:R-:W-:Y:S02]  /*19c0*/  IADD3.X R35, PT, PT, RZ, R35, RZ, P1, !PT ;  /* 0x00000023ff237210 */ /* 0x000fe40000ffe4ff */
[----:B------:R-:W-:-:S05]  /*19d0*/  IADD3.X R33, PT, PT, RZ, R33, RZ, P2, !PT ;  /* 0x00000021ff217210 */ /* 0x000fca00017fe4ff */
[----:B------:R-:W2:Y:S01]  /*19e0*/  F2F.BF16.F32 R43, R43 ;  /* 0x0000002b002b7304 */ /* 0x000ea20000202000 */
[----:B-1----:R-:W-:-:S04]  /*19f0*/  PRMT R15, R45, 0x5410, R46 ;  /* 0x000054102d0f7816 */ /* 0x002fc8000000002e */
[----:B------:R-:W-:Y:S02]  /*1a00*/  LOP3.LUT R13, R15, R13, RZ, 0xfc, !PT ;  /* 0x0000000d0f0d7212 */ /* 0x000fe400078efcff */
[----:B------:R-:W-:Y:S02]  /*1a10*/  LEA.HI.X R15, R17, R3, R16, 0x1, P0 ;  /* 0x00000003110f7211 */ /* 0x000fe400000f0c10 */
[----:B--2---:R-:W-:Y:S02]  /*1a20*/  LOP3.LUT R12, R12, R43, RZ, 0xfc, !PT ;  /* 0x0000002b0c0c7212 */ /* 0x004fe400078efcff */
[----:B0-----:R-:W-:-:S03]  /*1a30*/  ISETP.NE.AND P0, PT, R21, UR4, PT ;  /* 0x0000000415007c0c */ /* 0x001fc6000bf05270 */
[----:B------:R0:W-:Y:S10]  /*1a40*/  STG.E.64 desc[UR16][R14.64], R12 ;  /* 0x0000000c0e007986 */ /* 0x0001f4000c101b10 */
[----:B------:R-:W-:Y:S05]  /*1a50*/  @P0 BRA `(.L_x_4884) ;  /* 0xffffffe800c80947 */ /* 0x000fea000383ffff */
[----:B------:R-:W-:Y:S05]  /*1a60*/  EXIT ;  /* 0x000000000000794d */ /* 0x000fea0003800000 */
.L_x_4885:
        /* <DEDUP_REMOVED lines=9> */
.L_x_5150:


//--------------------- .text._Z25selective_scan_fwd_kernelI32Selective_Scan_fwd_kernel_traitsILi32ELi4ELi1ELb1ELb0ELb0ELb1EN3c108BFloat16EfEEv13SSMParamsBase --------------------------
	.section	.text._Z25selective_scan_fwd_kernelI32Selective_Scan_fwd_kernel_traitsILi32ELi4ELi1ELb1ELb0ELb0ELb1EN3c108BFloat16EfEEv13SSMParamsBase,"ax",@progbits
	.align	128
        .global         _Z25selective_scan_fwd_kernelI32Selective_Scan_fwd_kernel_traitsILi32ELi4ELi1ELb1ELb0ELb0ELb1EN3c108BFloat16EfEEv13SSMParamsBase
        .type           _Z25selective_scan_fwd_kernelI32Selective_Scan_fwd_kernel_traitsILi32ELi4ELi1ELb1ELb0ELb0ELb1EN3c108BFloat16EfEEv13SSMParamsBase,@function
        .size           _Z25selective_scan_fwd_kernelI32Selective_Scan_fwd_kernel_traitsILi32ELi4ELi1ELb1ELb0ELb0ELb1EN3c108BFloat16EfEEv13SSMParamsBase,(.L_x_5151 - _Z25selective_scan_fwd_kernelI32Selective_Scan_fwd_kernel_traitsILi32ELi4ELi1ELb1ELb0ELb0ELb1EN3c108BFloat16EfEEv13SSMParamsBase)
        .other          _Z25selective_scan_fwd_kernelI32Selective_Scan_fwd_kernel_traitsILi32ELi4ELi1ELb1ELb0ELb0ELb1EN3c108BFloat16EfEEv13SSMParamsBase,@"STO_CUDA_ENTRY STV_DEFAULT"
_Z25selective_scan_fwd_kernelI32Selective_Scan_fwd_kernel_traitsILi32ELi4ELi1ELb1ELb0ELb0ELb1EN3c108BFloat16EfEEv13SSMParamsBase:
.text._Z25selective_scan_fwd_kernelI32Selective_Scan_fwd_kernel_traitsILi32ELi4ELi1ELb1ELb0ELb0ELb1EN3c108BFloat16EfEEv13SSMParamsBase:
        /* <DEDUP_REMOVED lines=11> */
[----:B------:R-:W3:Y:S01]  /*00b0*/  S2UR UR18, SR_CTAID.X ;  /* 0x00000000001279c3 */ /* 0x000ee20000002500 */
[----:B------:R-:W-:Y:S02]  /*00c0*/  ISETP.NE.AND.EX P1, PT, R5, RZ, PT, P1 ;  /* 0x000000ff0500720c */ /* 0x000fe40003f25310 */
[----:B----4-:R-:W-:-:S05]  /*00d0*/  ISETP.NE.U32.AND P0, PT, R2, RZ, PT ;  /* 0x000000ff0200720c */ /* 0x010fca0003f05070 */
[----:B------:R-:W0:Y:S01]  /*00e0*/  LDC R9, c[0x0][0x384] ;  /* 0x0000e100ff097b82 */ /* 0x000e220000000800 */
[----:B------:R-:W-:-:S05]  /*00f0*/  ISETP.NE.AND.EX P0, PT, R3, RZ, PT, P0 ;  /* 0x000000ff0300720c */ /* 0x000fca0003f05300 */
[C---:B-1----:R-:W-:Y:S02]  /*0100*/  @P1 LEA R4, P3, R8.reuse, R4, 0x2 ;  /* 0x0000000408041211 */ /* 0x042fe400078610ff */
[----:B------:R-:W1:Y:S02]  /*0110*/  LDC.64 R14, c[0x0][0x460] ;  /* 0x00011800ff0e7b82 */ /* 0x000e640000000a00 */
[----:B------:R-:W-:-:S04]  /*0120*/  @P1 LEA.HI.X R5, R8, R5, RZ, 0x2, P3 ;  /* 0x0000000508051211 */ /* 0x000fc800018f14ff */
[C---:B------:R-:W-:Y:S01]  /*0130*/  @P0 LEA R2, P2, R8.reuse, R2, 0x2 ;  /* 0x0000000208020211 */ /* 0x040fe200078410ff */
[----:B--2---:R-:W5:Y:S01]  /*0140*/  @P1 LDG.E R28, desc[UR16][R4.64] ;  /* 0x00000010041c1981 */ /* 0x004f62000c1e1900 */
[----:B------:R-:W2:Y:S02]  /*0150*/  LDC.64 R16, c[0x0][0x468] ;  /* 0x00011a00ff107b82 */ /* 0x000ea40000000a00 */
[----:B------:R-:W-:Y:S01]  /*0160*/  @P0 LEA.HI.X R3, R8, R3, RZ, 0x2, P2 ;  /* 0x0000000308030211 */ /* 0x000fe200010f14ff */
[----:B---3--:R-:W-:-:S04]  /*0170*/  UIMAD.WIDE.U32 UR4, UR18, UR8, URZ ;  /* 0x00000008120472a5 */ /* 0x008fc8000f8e00ff */
[----:B------:R3:W5:Y:S01]  /*0180*/  @P0 LDG.E R0, desc[UR16][R2.64] ;  /* 0x0000001002000981 */ /* 0x000762000c1e1900 */
[----:B------:R-:W-:Y:S01]  /*0190*/  ISETP.GE.AND P0, PT, R19, 0x1, PT ;  /* 0x000000011300780c */ /* 0x000fe20003f06270 */
[----:B------:R-:W-:Y:S02]  /*01a0*/  UIMAD UR9, UR18, UR9, UR5 ;  /* 0x00000009120972a4 */ /* 0x000fe4000f8e0205 */
[----:B------:R-:W-:-:S04]  /*01b0*/  UIMAD.WIDE.U32 UR6, UR18, UR12, URZ ;  /* 0x0000000c120672a5 */ /* 0x000fc8000f8e00ff */
[----:B------:R-:W-:Y:S01]  /*01c0*/  UIMAD UR8, UR18, UR13, UR7 ;  /* 0x0000000d120872a4 */ /* 0x000fe2000f8e0207 */
[----:B------:R-:W-:Y:S02]  /*01d0*/  MOV R7, UR9 ;  /* 0x0000000900077c02 */ /* 0x000fe40008000f00 */
[----:B---3--:R-:W-:Y:S02]  /*01e0*/  MOV R2, UR4 ;  /* 0x0000000400027c02 */ /* 0x008fe40008000f00 */
[----:B------:R-:W-:Y:S01]  /*01f0*/  MOV R3, UR5 ;  /* 0x0000000500037c02 */ /* 0x000fe20008000f00 */
[----:B------:R-:W-:Y:S06]  /*0200*/  @!P0 EXIT ;  /* 0x000000000000894d */ /* 0x000fec0003800000 */
[----:B------:R-:W3:Y:S01]  /*0210*/  LDC.64 R20, c[0x0][0x448] ;  /* 0x00011200ff147b82 */ /* 0x000ee20000000a00 */
[----:B------:R-:W4:Y:S01]  /*0220*/  LDCU.64 UR4, c[0x0][0x3b8] ;  /* 0x00007700ff0477ac */ /* 0x000f220008000a00 */
[----:B------:R-:W-:Y:S02]  /*0230*/  MOV R6, R2 ;  /* 0x0000000200067202 */ /* 0x000fe40000000f00 */
[----:B------:R-:W-:Y:S01]  /*0240*/  MOV R10, UR6 ;  /* 0x00000006000a7c02 */ /* 0x000fe20008000f00 */
[----:B------:R-:W0:Y:S01]  /*0250*/  LDCU.U8 UR9, c[0x0][0x39e] ;  /* 0x000073c0ff0977ac */ /* 0x000e220008000000 */
[----:B------:R-:W-:Y:S01]  /*0260*/  MOV R11, UR7 ;  /* 0x00000007000b7c02 */ /* 0x000fe20008000f00 */
[C---:B------:R-:W-:Y:S01]  /*0270*/  IMAD.WIDE.U32 R6, R8.reuse, UR10, R6 ;  /* 0x0000000a08067c25 */ /* 0x040fe2000f8e0006 */
[----:B------:R-:W0:Y:S01]  /*0280*/  LDC.64 R40, c[0x0][0x450] ;  /* 0x00011400ff287b82 */ /* 0x000e220000000a00 */
[----:B------:R-:W0:Y:S01]  /*0290*/  LDCU.64 UR6, c[0x0][0x3d8] ;  /* 0x00007b00ff0677ac */ /* 0x000e220008000a00 */
[----:B------:R-:W-:Y:S01]  /*02a0*/  MOV R11, UR8 ;  /* 0x00000008000b7c02 */ /* 0x000fe20008000f00 */
[----:B------:R-:W-:Y:S01]  /*02b0*/  IMAD R43, R8, UR11, R7 ;  /* 0x0000000b082b7c24 */ /* 0x000fe2000f8e0207 */
[----:B-1----:R-:W-:Y:S01]  /*02c0*/  LEA R42, P0, R6, R14, 0x1 ;  /* 0x0000000e062a7211 */ /* 0x002fe200078008ff */
[----:B------:R-:W-:-:S03]  /*02d0*/  IMAD.WIDE.U32 R10, R8, UR14, R10 ;  /* 0x0000000e080a7c25 */ /* 0x000fc6000f8e000a */
[----:B------:R-:W1:Y:S01]  /*02e0*/  LDC.64 R4, c[0x0][0x418] ;  /* 0x00010600ff047b82 */ /* 0x000e620000000a00 */
[----:B------:R-:W-:Y:S01]  /*02f0*/  LEA.HI.X R43, R6, R15, R43, 0x1, P0 ;  /* 0x0000000f062b7211 */ /* 0x000fe200000f0c2b */
[----:B------:R-:W-:Y:S01]  /*0300*/  IMAD R45, R8, UR15, R11 ;  /* 0x0000000f082d7c24 */ /* 0x000fe2000f8e020b */
[----:B--2---:R-:W-:Y:S01]  /*0310*/  LEA R44, P1, R10, R16, 0x1 ;  /* 0x000000100a2c7211 */ /* 0x004fe200078208ff */
[----:B----4-:R-:W-:Y:S01]  /*0320*/  IMAD.WIDE.U32 R30, R8, UR4, RZ ;  /* 0x00000004081e7c25 */ /* 0x010fe2000f8e00ff */
[----:B------:R-:W2:Y:S03]  /*0330*/  LDCU UR4, c[0x0][0x38c] ;  /* 0x00007180ff0477ac */ /* 0x000ea60008000800 */
[----:B------:R-:W4:Y:S01]  /*0340*/  LDC.64 R2, c[0x0][0x438] ;  /* 0x00010e00ff027b82 */ /* 0x000f220000000a00 */
[----:B------:R-:W-:Y:S01]  /*0350*/  LEA.HI.X R45, R10, R17, R45, 0x1, P1 ;  /* 0x000000110a2d7211 */ /* 0x000fe200008f0c2d */
[----:B------:R-:W-:Y:S01]  /*0360*/  IMAD R7, R8, UR5, R31 ;  /* 0x0000000508077c24 */ /* 0x000fe2000f8e021f */
[----:B---3--:R-:W-:Y:S01]  /*0370*/  LEA R29, P0, R30, R20, 0x2 ;  /* 0x000000141e1d7211 */ /* 0x008fe200078010ff */
[----:B0-----:R-:W-:Y:S01]  /*0380*/  IMAD R6, R9, UR18, R8 ;  /* 0x0000001209067c24 */ /* 0x001fe2000f8e0208 */
[----:B------:R-:W0:Y:S01]  /*0390*/  S2R R31, SR_TID.X ;  /* 0x00000000001f7919 */ /* 0x000e220000002100 */
[----:B------:R-:W-:Y:S01]  /*03a0*/  IMAD.WIDE.U32 R14, R8, UR6, RZ ;  /* 0x00000006080e7c25 */ /* 0x000fe2000f8e00ff */
[----:B------:R-:W-:Y:S01]  /*03b0*/  LEA.HI.X R30, R30, R21, R7, 0x2, P0 ;  /* 0x000000151e1e7211 */ /* 0x000fe200000f1407 */
[----:B------:R-:W3:Y:S02]  /*03c0*/  LDC.64 R12, c[0x0][0x428] ;  /* 0x00010a00ff0c7b82 */ /* 0x000ee40000000a00 */
[----:B------:R-:W-:Y:S01]  /*03d0*/  IMAD R46, R6, R19, RZ ;  /* 0x00000013062e7224 */ /* 0x000fe200078e02ff */
[----:B------:R-:W-:Y:S01]  /*03e0*/  LEA R32, P0, R14, R40, 0x2 ;  /* 0x000000280e207211 */ /* 0x000fe200078010ff */
[----:B------:R-:W-:-:S04]  /*03f0*/  IMAD R33, R8, UR7, R15 ;  /* 0x0000000708217c24 */ /* 0x000fc8000f8e020f */
[----:B------:R-:W0:Y:S01]  /*0400*/  LDC.64 R10, c[0x0][0x3a0] ;  /* 0x0000e800ff0a7b82 */ /* 0x000e220000000a00 */
[----:B-1----:R-:W-:Y:S01]  /*0410*/  IMAD.WIDE.U32 R26, R8, R4, RZ ;  /* 0x00000004081a7225 */ /* 0x002fe200078e00ff */
[----:B------:R-:W-:Y:S01]  /*0420*/  LEA.HI.X R33, R14, R41, R33, 0x2, P0 ;  /* 0x000000290e217211 */ /* 0x000fe200000f1421 */
[----:B--2---:R-:W-:Y:S02]  /*0430*/  UISETP.LT.AND UP0, UPT, UR4, 0x1, UPT ;  /* 0x000000010400788c */ /* 0x004fe4000bf01270 */
[----:B------:R-:W-:-:S03]  /*0440*/  IMAD R27, R8, R5, R27 ;  /* 0x00000005081b7224 */ /* 0x000fc600078e021b */
[----:B------:R-:W1:Y:S01]  /*0450*/  LDC.64 R34, c[0x0][0x440] ;  /* 0x00011000ff227b82 */ /* 0x000e620000000a00 */
[----:B----4-:R-:W-:-:S04]  /*0460*/  IMAD.WIDE.U32 R38, R8, R2, RZ ;  /* 0x0000000208267225 */ /* 0x010fc800078e00ff */
[----:B------:R-:W-:-:S03]  /*0470*/  IMAD R39, R8, R3, R39 ;  /* 0x0000000308277224 */ /* 0x000fc600078e0227 */
[----:B------:R-:W2:Y:S01]  /*0480*/  LDC.64 R6, c[0x0][0x430] ;  /* 0x00010c00ff067b82 */ /* 0x000ea20000000a00 */
[----:B---3--:R-:W-:-:S04]  /*0490*/  IMAD.WIDE.U32 R24, R8, R12, RZ ;  /* 0x0000000c08187225 */ /* 0x008fc800078e00ff */
[----:B------:R-:W-:-:S03]  /*04a0*/  IMAD R25, R8, R13, R25 ;  /* 0x0000000d08197224 */ /* 0x000fc600078e0219 */
[----:B------:R-:W3:Y:S01]  /*04b0*/  LDC.64 R22, c[0x0][0x420] ;  /* 0x00010800ff167b82 */ /* 0x000ee20000000a00 */
[----:B0-----:R-:W-:-:S04]  /*04c0*/  IMAD.WIDE.U32 R40, R8, R10, RZ ;  /* 0x0000000a08287225 */ /* 0x001fc800078e00ff */
[----:B------:R-:W-:-:S03]  /*04d0*/  IMAD R41, R8, R11, R41 ;  /* 0x0000000b08297224 */ /* 0x000fc600078e0229 */
[----:B------:R-:W0:Y:S01]  /*04e0*/  LDC.64 R36, c[0x0][0x410] ;  /* 0x00010400ff247b82 */ /* 0x000e220000000a00 */
[----:B-1----:R-:W-:-:S04]  /*04f0*/  LEA R34, P0, R40, R34, 0x2 ;  /* 0x0000002228227211 */ /* 0x002fc800078010ff */
[----:B------:R-:W-:Y:S02]  /*0500*/  LEA.HI.X R35, R40, R35, R41, 0x2, P0 ;  /* 0x0000002328237211 */ /* 0x000fe400000f1429 */
[----:B------:R-:W-:Y:S01]  /*0510*/  MOV R40, RZ ;  /* 0x000000ff00287202 */ /* 0x000fe20000000f00 */
[----:B------:R-:W1:Y:S01]  /*0520*/  LDC.64 R20, c[0x0][0x478] ;  /* 0x00011e00ff147b82 */ /* 0x000e620000000a00 */
[----:B--2---:R-:W-:-:S04]  /*0530*/  IMAD.WIDE.U32 R8, R6, UR18, R38 ;  /* 0x0000001206087c25 */ /* 0x004fc8000f8e0026 */
[----:B------:R-:W-:Y:S01]  /*0540*/  IMAD R39, R46, UR4, RZ ;  /* 0x000000042e277c24 */ /* 0x000fe2000f8e02ff */
[----:B------:R-:W-:Y:S01]  /*0550*/  USEL UR4, UR4, 0x1, !UP0 ;  /* 0x0000000104047887 */ /* 0x000fe2000c000000 */
[----:B------:R-:W-:Y:S01]  /*0560*/  IMAD R38, R7, UR18, R9 ;  /* 0x0000001207267c24 */ /* 0x000fe2000f8e0209 */
[----:B------:R-:W2:Y:S01]  /*0570*/  LDC.64 R4, c[0x0][0x488] ;  /* 0x00012200ff047b82 */ /* 0x000ea20000000a00 */
[----:B---3--:R-:W-:Y:S01]  /*0580*/  IMAD.WIDE.U32 R12, R22, UR18, R24 ;  /* 0x00000012160c7c25 */ /* 0x008fe2000f8e0018 */
[----:B------:R-:W-:-:S06]  /*0590*/  UIADD3 UR6, UPT, UPT, -UR4, URZ, URZ ;  /* 0x000000ff04067290 */ /* 0x000fcc000fffe1ff */
[----:B------:R-:W3:Y:S01]  /*05a0*/  LDC.64 R2, c[0x0][0x490] ;  /* 0x00012400ff027b82 */ /* 0x000ee20000000a00 */
[----:B0-----:R-:W-:-:S04]  /*05b0*/  IMAD.WIDE.U32 R10, R36, UR18, R26 ;  /* 0x00000012240a7c25 */ /* 0x001fc8000f8e001a */
[----:B------:R-:W-:Y:S02]  /*05c0*/  IMAD R36, R23, UR18, R13 ;  /* 0x0000001217247c24 */ /* 0x000fe4000f8e020d */
[----:B------:R-:W-:Y:S01]  /*05d0*/  IMAD R37, R37, UR18, R11 ;  /* 0x0000001225257c24 */ /* 0x000fe2000f8e020b */
[----:B------:R-:W0:Y:S01]  /*05e0*/  LDC.64 R18, c[0x0][0x3c0] ;  /* 0x0000f000ff127b82 */ /* 0x000e220000000a00 */
[----:B-1----:R-:W-:-:S07]  /*05f0*/  IMAD.WIDE.U32 R6, R31, 0x8, R20 ;  /* 0x000000081f067825 */ /* 0x002fce00078e0014 */
[----:B------:R-:W1:Y:S01]  /*0600*/  LDC.64 R16, c[0x0][0x3e0] ;  /* 0x0000f800ff107b82 */ /* 0x000e620000000a00 */
[----:B--2---:R-:W-:-:S07]  /*0610*/  IMAD.WIDE.U32 R4, R31, 0x8, R4 ;  /* 0x000000081f047825 */ /* 0x004fce00078e0004 */
[----:B------:R-:W2:Y:S01]  /*0620*/  LDC.64 R14, c[0x0][0x3a8] ;  /* 0x0000ea00ff0e7b82 */ /* 0x000ea20000000a00 */
[----:B---3--:R-:W-:Y:S01]  /*0630*/  IMAD.WIDE.U32 R2, R31, 0x8, R2 ;  /* 0x000000081f027825 */ /* 0x008fe200078e0002 */
[----:B0-----:R-:W-:Y:S02]  /*0640*/  SHF.L.U64.HI R19, R18, 0x2, R19 ;  /* 0x0000000212137819 */ /* 0x001fe40000010213 */
[----:B-1----:R-:W-:Y:S02]  /*0650*/  SHF.L.U64.HI R17, R16, 0x2, R17 ;  /* 0x0000000210117819 */ /* 0x002fe40000010211 */
[----:B--2---:R-:W-:-:S07]  /*0660*/  SHF.L.U64.HI R15, R14, 0x2, R15 ;  /* 0x000000020e0f7819 */ /* 0x004fce000001020f */
.L_x_4900:
[----:B------:R-:W-:Y:S01]  /*0670*/  BAR.SYNC.DEFER_BLOCKING 0x0 ;  /* 0x0000000000007b1d */ /* 0x000fe20000010000 */
        /* <DEDUP_REMOVED lines=27> */
.L_x_4886:
        /* <DEDUP_REMOVED lines=48> */
.L_x_4889:
[----:B------:R-:W-:Y:S05]  /*0b30*/  BSYNC.RECONVERGENT B0 ;  /* 0x0000000000007941 */ /* 0x000fea0003800200 */
.L_x_4888:
        /* <DEDUP_REMOVED lines=32> */
.L_x_4891:
[----:B------:R-:W-:Y:S05]  /*0d40*/  BSYNC.RECONVERGENT B0 ;  /* 0x0000000000007941 */ /* 0x000fea0003800200 */
.L_x_4890:
        /* <DEDUP_REMOVED lines=32> */
.L_x_4893:
[----:B------:R-:W-:Y:S05]  /*0f50*/  BSYNC.RECONVERGENT B0 ;  /* 0x0000000000007941 */ /* 0x000fea0003800200 */
.L_x_4892:
        /* <DEDUP_REMOVED lines=32> */
.L_x_4895:
[----:B------:R-:W-:Y:S05]  /*1160*/  BSYNC.RECONVERGENT B0 ;  /* 0x0000000000007941 */ /* 0x000fea0003800200 */
.L_x_4894:
[----:B------:R-:W-:Y:S01]  /*1170*/  FMUL.FTZ R49, R48, R53 ;  /* 0x0000003530317220 */ /* 0x000fe20000410000 */
[----:B------:R-:W-:Y:S01]  /*1180*/  FMUL.FTZ R52, R41, R56 ;  /* 0x0000003829347220 */ /* 0x000fe20000410000 */
[----:B------:R-:W-:Y:S01]  /*1190*/  FMUL.FTZ R51, R46, R55 ;  /* 0x000000372e337220 */ /* 0x000fe20000410000 */
[----:B------:R-:W-:-:S07]  /*11a0*/  FMUL.FTZ R50, R47, R54 ;  /* 0x000000362f327220 */ /* 0x000fce0000410000 */
.L_x_4887:
        /* <DEDUP_REMOVED lines=24> */
.L_x_4899:
[----:B------:R-:W-:Y:S02]  /*1330*/  MOV R22, R57 ;  /* 0x0000003900167202 */ /* 0x000fe40000000f00 */
[----:B------:R-:W-:-:S05]  /*1340*/  MOV R23, R60 ;  /* 0x0000003c00177202 */ /* 0x000fca0000000f00 */
[----:B0-----:R0:W3:Y:S01]  /*1350*/  LDG.E R26, desc[UR16][R22.64] ;  /* 0x00000010161a7981 */ /* 0x0010e2000c1e1900 */
[----:B------:R-:W-:Y:S02]  /*1360*/  MOV R24, R59 ;  /* 0x0000003b00187202 */ /* 0x000fe40000000f00 */
        /* <DEDUP_REMOVED lines=20> */
[----:B------:R-:W1:Y:S01]  /*14b0*/  MUFU.EX2 R69, R69 ;  /* 0x0000004500457308 */ /* 0x000e620000000800 */
[----:B---3--:R-:W-:-:S04]  /*14c0*/  FFMA.FTZ R27, R67, R27, R50 ;  /* 0x0000001b431b7223 */ /* 0x008fc80000010032 */
[----:B----4-:R-:W-:-:S05]  /*14d0*/  FFMA.FTZ R24, R66, R27, R49 ;  /* 0x0000001b42187223 */ /* 0x010fca0000010031 */
[----:B0-----:R-:W0:Y:S01]  /*14e0*/  SHFL.UP PT, R23, R24, 0x1, RZ ;  /* 0x0420000018177989 */ /* 0x001e2200000e00ff */
[----:B-1----:R-:W-:-:S04]  /*14f0*/  FMUL.FTZ R22, R69, R70 ;  /* 0x0000004645167220 */ /* 0x002fc80000410000 */
        /* <DEDUP_REMOVED lines=62> */
.L_x_4898:
[----:B------:R-:W-:Y:S05]  /*18e0*/  BSYNC.RECONVERGENT B0 ;  /* 0x0000000000007941 */ /* 0x000fea0003800200 */
.L_x_4897:
        /* <DEDUP_REMOVED lines=16> */
.L_x_4896:
[----:B0-----:R-:W0:Y:S01]  /*19f0*/  F2F.BF16.F32 R24, R46 ;  /* 0x0000002e00187304 */ /* 0x001e220000202000 */
[----:B------:R-:W-:Y:S01]  /*1a00*/  BAR.SYNC.DEFER_BLOCKING 0x0 ;  /* 0x0000000000007b1d */ /* 0x000fe20000010000 */
[----:B------:R-:W-:-:S04]  /*1a10*/  SHF.L.U32 R27, R40, 0x7, RZ ;  /* 0x00000007281b7819 */ /* 0x000fc800000006ff */
[----:B------:R-:W-:Y:S01]  /*1a20*/  IADD3 R51, P0, PT, R27, R12, RZ ;  /* 0x0000000c1b337210 */ /* 0x000fe20007f1e0ff */
[----:B------:R-:W1:Y:S01]  /*1a30*/  LDCU UR4, c[0x0][0x394] ;  /* 0x00007280ff0477ac */ /* 0x000e620008000800 */
[----:B--2---:R-:W-:Y:S02]  /*1a40*/  F2F.BF16.F32 R20, R47 ;  /* 0x0000002f00147304 */ /* 0x004fe40000202000 */
[----:B------:R-:W-:Y:S01]  /*1a50*/  IADD3.X R50, PT, PT, RZ, R36, RZ, P0, !PT ;  /* 0x00000024ff327210 */ /* 0x000fe200007fe4ff */
[----:B0-----:R-:W-:-:S05]  /*1a60*/  IMAD.WIDE.U32 R24, R24, 0x10000, RZ ;  /* 0x0001000018187825 */ /* 0x001fca00078e00ff */
[----:B------:R-:W0:Y:S08]  /*1a70*/  F2F.BF16.F32 R23, R48 ;  /* 0x0000003000177304 */ /* 0x000e300000202000 */
[----:B------:R-:W2:Y:S01]  /*1a80*/  F2F.BF16.F32 R21, R41 ;  /* 0x0000002900157304 */ /* 0x000ea20000202000 */
[----:B0-----:R-:W-:Y:S02]  /*1a90*/  PRMT R49, R20, 0x5410, R23 ;  /* 0x0000541014317816 */ /* 0x001fe40000000017 */
[----:B------:R-:W-:-:S02]  /*1aa0*/  LEA R20, P0, R51, R6, 0x1 ;  /* 0x0000000633147211 */ /* 0x000fc400078008ff */
[----:B------:R-:W-:Y:S02]  /*1ab0*/  LOP3.LUT R25, R49, R25, RZ, 0xfc, !PT ;  /* 0x0000001931197212 */ /* 0x000fe400078efcff */
[----:B------:R-:W-:Y:S02]  /*1ac0*/  IADD3 R23, P1, PT, R27, R10, RZ ;  /* 0x0000000a1b177210 */ /* 0x000fe40007f3e0ff */
[----:B--2---:R-:W-:Y:S02]  /*1ad0*/  LOP3.LUT R24, R24, R21, RZ, 0xfc, !PT ;  /* 0x0000001518187212 */ /* 0x004fe400078efcff */
[----:B------:R-:W-:Y:S02]  /*1ae0*/  LEA.HI.X R21, R51, R7, R50, 0x1, P0 ;  /* 0x0000000733157211 */ /* 0x000fe400000f0c32 */
[----:B------:R-:W-:Y:S02]  /*1af0*/  IADD3.X R26, PT, PT, RZ, R37, RZ, P1, !PT ;  /* 0x00000025ff1a7210 */ /* 0x000fe40000ffe4ff */
[C---:B------:R-:W-:Y:S01]  /*1b00*/  LEA R22, P1, R23.reuse, R4, 0x1 ;  /* 0x0000000417167211 */ /* 0x040fe200078208ff */
[----:B------:R0:W-:Y:S03]  /*1b10*/  STG.E.64 desc[UR16][R20.64], R24 ;  /* 0x0000001814007986 */ /* 0x0001e6000c101b10 */
[----:B------:R-:W-:Y:S01]  /*1b20*/  LEA.HI.X R23, R23, R5, R26, 0x1, P1 ;  /* 0x0000000517177211 */ /* 0x000fe200008f0c1a */
[----:B------:R-:W-:Y:S06]  /*1b30*/  BAR.SYNC.DEFER_BLOCKING 0x0 ;  /* 0x0000000000007b1d */ /* 0x000fec0000010000 */
[----:B------:R-:W2:Y:S01]  /*1b40*/  LDG.E.64 R22, desc[UR16][R22.64] ;  /* 0x0000001016167981 */ /* 0x000ea2000c1e1b00 */
[----:B------:R-:W-:-:S02]  /*1b50*/  IADD3 R27, P0, PT, R27, R8, RZ ;  /* 0x000000081b1b7210 */ /* 0x000fc40007f1e0ff */
[----:B------:R-:W-:Y:S01]  /*1b60*/  IADD3 R40, PT, PT, R40, 0x1, RZ ;  /* 0x0000000128287810 */ /* 0x000fe20007ffe0ff */
[----:B------:R-:W-:Y:S01]  /*1b70*/  BAR.SYNC.DEFER_BLOCKING 0x0 ;  /* 0x0000000000007b1d */ /* 0x000fe20000010000 */
[----:B------:R-:W-:Y:S02]  /*1b80*/  IADD3 R44, P1, PT, R44, 0x100, RZ ;  /* 0x000001002c2c7810 */ /* 0x000fe40007f3e0ff */
[----:B------:R-:W-:Y:S02]  /*1b90*/  IADD3 R42, P2, PT, R42, 0x100, RZ ;  /* 0x000001002a2a7810 */ /* 0x000fe40007f5e0ff */
[----:B------:R-:W-:Y:S02]  /*1ba0*/  IADD3.X R45, PT, PT, RZ, R45, RZ, P1, !PT ;  /* 0x0000002dff2d7210 */ /* 0x000fe40000ffe4ff */
[----:B------:R-:W-:Y:S02]  /*1bb0*/  IADD3.X R43, PT, PT, RZ, R43, RZ, P2, !PT ;  /* 0x0000002bff2b7210 */ /* 0x000fe400017fe4ff */
[----:B--2---:R-:W-:-:S02]  /*1bc0*/  SHF.R.U64 R50, R22, 0x10, R23 ;  /* 0x0000001016327819 */ /* 0x004fc40000001217 */
[----:B------:R-:W-:Y:S02]  /*1bd0*/  SHF.R.U32.HI R53, RZ, 0x10, R23 ;  /* 0x00000010ff357819 */ /* 0x000fe40000011617 */
[----:B------:R-:W-:Y:S02]  /*1be0*/  SHF.L.U32 R50, R50, 0x10, RZ ;  /* 0x0000001032327819 */ /* 0x000fe400000006ff */
[----:B0-----:R-:W-:Y:S02]  /*1bf0*/  SHF.L.U32 R24, R53, 0x10, RZ ;  /* 0x0000001035187819 */ /* 0x001fe400000006ff */
[----:B------:R-:W-:Y:S01]  /*1c00*/  SHF.L.U32 R51, R23, 0x10, RZ ;  /* 0x0000001017337819 */ /* 0x000fe200000006ff */
[----:B------:R-:W-:Y:S01]  /*1c10*/  FMUL.FTZ R20, R50, -1.4426950216293334961 ;  /* 0xbfb8aa3b32147820 */ /* 0x000fe20000410000 */
[----:B------:R-:W-:Y:S01]  /*1c20*/  SHF.L.U32 R26, R22, 0x10, RZ ;  /* 0x00000010161a7819 */ /* 0x000fe200000006ff */
[----:B------:R-:W-:Y:S02]  /*1c30*/  FMUL.FTZ R23, R24, -1.4426950216293334961 ;  /* 0xbfb8aa3b18177820 */ /* 0x000fe40000410000 */
[----:B------:R-:W-:-:S02]  /*1c40*/  FMUL.FTZ R52, R51, -1.4426950216293334961 ;  /* 0xbfb8aa3b33347820 */ /* 0x000fc40000410000 */
[----:B------:R-:W0:Y:S01]  /*1c50*/  MUFU.EX2 R20, R20 ;  /* 0x0000001400147308 */ /* 0x000e220000000800 */
[----:B------:R-:W-:-:S03]  /*1c60*/  FMUL.FTZ R49, R26, -1.4426950216293334961 ;  /* 0xbfb8aa3b1a317820 */ /* 0x000fc60000410000 */
[----:B------:R-:W2:Y:S04]  /*1c70*/  MUFU.EX2 R23, R23 ;  /* 0x0000001700177308 */ /* 0x000ea80000000800 */
[----:B------:R-:W3:Y:S04]  /*1c80*/  MUFU.EX2 R52, R52 ;  /* 0x0000003400347308 */ /* 0x000ee80000000800 */
[----:B------:R-:W4:Y:S01]  /*1c90*/  MUFU.EX2 R49, R49 ;  /* 0x0000003100317308 */ /* 0x000f220000000800 */
[----:B0-----:R-:W-:Y:S01]  /*1ca0*/  FADD.FTZ R21, R20, 1 ;  /* 0x3f80000014157421 */ /* 0x001fe20000010000 */
[----:B--2---:R-:W-:-:S05]  /*1cb0*/  FADD.FTZ R25, R23, 1 ;  /* 0x3f80000017197421 */ /* 0x004fca0000010000 */
[----:B------:R-:W0:Y:S01]  /*1cc0*/  MUFU.RCP R21, R21 ;  /* 0x0000001500157308 */ /* 0x000e220000001000 */
[----:B---3--:R-:W-:Y:S01]  /*1cd0*/  FADD.FTZ R22, R52, 1 ;  /* 0x3f80000034167421 */ /* 0x008fe20000010000 */
[----:B----4-:R-:W-:-:S06]  /*1ce0*/  FADD.FTZ R49, R49, 1 ;  /* 0x3f80000031317421 */ /* 0x010fcc0000010000 */
[----:B------:R-:W2:Y:S08]  /*1cf0*/  MUFU.RCP R25, R25 ;  /* 0x0000001900197308 */ /* 0x000eb00000001000 */
[----:B------:R-:W3:Y:S01]  /*1d00*/  MUFU.RCP R22, R22 ;  /* 0x0000001600167308 */ /* 0x000ee20000001000 */
[----:B0-----:R-:W-:Y:S01]  /*1d10*/  FMUL.FTZ R23, R50, R21 ;  /* 0x0000001532177220 */ /* 0x001fe20000410000 */
[----:B------:R-:W-:-:S03]  /*1d20*/  IADD3.X R21, PT, PT, RZ, R38, RZ, P0, !PT ;  /* 0x00000026ff157210 */ /* 0x000fc600007fe4ff */
[----:B------:R-:W-:-:S03]  /*1d30*/  FMUL.FTZ R46, R23, R46 ;  /* 0x0000002e172e7220 */ /* 0x000fc60000410000 */
[----:B------:R-:W0:Y:S01]  /*1d40*/  MUFU.RCP R49, R49 ;  /* 0x0000003100317308 */ /* 0x000e220000001000 */
[----:B--2---:R-:W-:-:S04]  /*1d50*/  FMUL.FTZ R23, R24, R25 ;  /* 0x0000001918177220 */ /* 0x004fc80000410000 */
[----:B------:R-:W-:Y:S01]  /*1d60*/  FMUL.FTZ R48, R23, R48 ;  /* 0x0000003017307220 */ /* 0x000fe20000410000 */
[----:B---3--:R-:W-:Y:S02]  /*1d70*/  FMUL.FTZ R20, R51, R22 ;  /* 0x0000001633147220 */ /* 0x008fe40000410000 */
[----:B------:R-:W2:Y:S02]  /*1d80*/  F2F.BF16.F32 R22, R46 ;  /* 0x0000002e00167304 */ /* 0x000ea40000202000 */
[----:B------:R-:W-:Y:S01]  /*1d90*/  FMUL.FTZ R20, R20, R47 ;  /* 0x0000002f14147220 */ /* 0x000fe20000410000 */
[----:B0-----:R-:W-:-:S05]  /*1da0*/  FMUL.FTZ R26, R26, R49 ;  /* 0x000000311a1a7220 */ /* 0x001fca0000410000 */
[----:B------:R0:W-:Y:S01]  /*1db0*/  F2F.BF16.F32 R47, R20 ;  /* 0x00000014002f7304 */ /* 0x0001e20000202000 */
[----:B------:R-:W-:Y:S01]  /*1dc0*/  FMUL.FTZ R26, R26, R41 ;  /* 0x000000291a1a7220 */ /* 0x000fe20000410000 */
[----:B--2---:R-:W-:-:S06]  /*1dd0*/  IMAD.WIDE.U32 R22, R22, 0x10000, RZ ;  /* 0x0001000016167825 */ /* 0x004fcc00078e00ff */
[----:B------:R-:W2:Y:S01]  /*1de0*/  F2F.BF16.F32 R48, R48 ;  /* 0x0000003000307304 */ /* 0x000ea20000202000 */
[----:B0-----:R-:W-:-:S04]  /*1df0*/  LEA R20, P0, R27, R2, 0x1 ;  /* 0x000000021b147211 */ /* 0x001fc800078008ff */
[----:B------:R-:W-:Y:S02]  /*1e00*/  LEA.HI.X R21, R27, R3, R21, 0x1, P0 ;  /* 0x000000031b157211 */ /* 0x000fe400000f0c15 */
[----:B-1----:R-:W-:Y:S01]  /*1e10*/  ISETP.NE.AND P0, PT, R40, UR4, PT ;  /* 0x0000000428007c0c */ /* 0x002fe2000bf05270 */
[----:B------:R-:W0:Y:S01]  /*1e20*/  F2F.BF16.F32 R25, R26 ;  /* 0x0000001a00197304 */ /* 0x000e220000202000 */
[----:B--2---:R-:W-:-:S04]  /*1e30*/  PRMT R47, R47, 0x5410, R48 ;  /* 0x000054102f2f7816 */ /* 0x004fc80000000030 */
[----:B------:R-:W-:Y:S02]  /*1e40*/  LOP3.LUT R23, R47, R23, RZ, 0xfc, !PT ;  /* 0x000000172f177212 */ /* 0x000fe400078efcff */
[----:B0-----:R-:W-:-:S05]  /*1e50*/  LOP3.LUT R22, R22, R25, RZ, 0xfc, !PT ;  /* 0x0000001916167212 */ /* 0x001fca00078efcff */
[----:B------:R0:W-:Y:S01]  /*1e60*/  STG.E.64 desc[UR16][R20.64], R22 ;  /* 0x0000001614007986 */ /* 0x0001e2000c101b10 */
[----:B------:R-:W-:Y:S05]  /*1e70*/  @P0 BRA `(.L_x_4900) ;  /* 0xffffffe400fc0947 */ /* 0x000fea000383ffff */
[----:B------:R-:W-:Y:S05]  /*1e80*/  EXIT ;  /* 0x000000000000794d */ /* 0x000fea0003800000 */
.L_x_4901:
        /* <DEDUP_REMOVED lines=15> */
.L_x_5151:


//--------------------- .text._Z25selective_scan_fwd_kernelI32Selective_Scan_fwd_kernel_traitsILi32ELi4ELi1ELb1ELb0ELb1ELb0EN3c108BFloat16EfEEv13SSMParamsBase --------------------------
	.section	.text._Z25selective_scan_fwd_kernelI32Selective_Scan_fwd_kernel_traitsILi32ELi4ELi1ELb1ELb0ELb1ELb0EN3c108BFloat16EfEEv13SSMParamsBase,"ax",@progbits
	.align	128
        .global         _Z25selective_scan_fwd_kernelI32Selective_Scan_fwd_kernel_traitsILi32ELi4ELi1ELb1ELb0ELb1ELb0EN3c108BFloat16EfEEv13SSMParamsBase
        .type           _Z25selective_scan_fwd_kernelI32Selective_Scan_fwd_kernel_traitsILi32ELi4ELi1ELb1ELb0ELb1ELb0EN3c108BFloat16EfEEv13SSMParamsBase,@function
        .size           _Z25selective_scan_fwd_kernelI32Selective_Scan_fwd_kernel_traitsILi32ELi4ELi1ELb1ELb0ELb1ELb0EN3c108BFloat16EfEEv13SSMParamsBase,(.L_x_5152 - _Z25selective_scan_fwd_kernelI32Selective_Scan_fwd_kernel_traitsILi32ELi4ELi1ELb1ELb0ELb1ELb0EN3c108BFloat16EfEEv13SSMParamsBase)
        .other          _Z25selective_scan_fwd_kernelI32Selective_Scan_fwd_kernel_traitsILi32ELi4ELi1ELb1ELb0ELb1ELb0EN3c108BFloat16EfEEv13SSMParamsBase,@"STO_CUDA_ENTRY STV_DEFAULT"
_Z25selective_scan_fwd_kernelI32Selective_Scan_fwd_kernel_traitsILi32ELi4ELi1ELb1ELb0ELb1ELb0EN3c108BFloat16EfEEv13SSMParamsBase:
.text._Z25selective_scan_fwd_kernelI32Selective_Scan_fwd_kernel_traitsILi32ELi4ELi1ELb1ELb0ELb1ELb0EN3c108BFloat16EfEEv13SSMParamsBase:
        /* <DEDUP_REMOVED lines=25> */
[----:B0-----:R-:W-:Y:S02]  /*0190*/  IADD3 R6, PT, PT, R8, 0xffffffe, RZ ;  /* 0x0ffffffe08067810 */ /* 0x001fe40007ffe0ff */
[----:B------:R-:W-:Y:S02]  /*01a0*/  @P1 LEA.HI.X R5, R0, R5, RZ, 0x2, P3 ;  /* 0x0000000500051211 */ /* 0x000fe400018f14ff */
[----:B------:R0:W3:Y:S03]  /*01b0*/  F2I.FTZ.U32.TRUNC.NTZ R7, R6 ;  /* 0x0000000600077305 */ /* 0x0000e6000021f000 */
[----:B------:R4:W5:Y:S01]  /*01c0*/  @P1 LDG.E R28, desc[UR16][R4.64] ;  /* 0x00000010041c1981 */ /* 0x000962000c1e1900 */
[----:B0-----:R-:W-:-:S02]  /*01d0*/  HFMA2 R6, -RZ, RZ, 0, 0 ;  /* 0x00000000ff067431 */ /* 0x001fc400000001ff */
[----:B---3--:R-:W-:-:S04]  /*01e0*/  IMAD.MOV R2, RZ, RZ, -R7 ;  /* 0x000000ffff027224 */ /* 0x008fc800078e0a07 */
[----:B------:R-:W-:Y:S01]  /*01f0*/  IMAD R3, R2, R9, RZ ;  /* 0x0000000902037224 */ /* 0x000fe200078e02ff */
[----:B----4-:R-:W-:-:S03]  /*0200*/  IABS R4, R0 ;  /* 0x0000000000047213 */ /* 0x010fc60000000000 */
[----:B------:R-:W-:-:S06]  /*0210*/  IMAD.HI.U32 R7, R7, R3, R6 ;  /* 0x0000000307077227 */ /* 0x000fcc00078e0006 */
[----:B------:R-:W-:-:S05]  /*0220*/  IMAD.HI.U32 R7, R7, R4, RZ ;  /* 0x0000000407077227 */ /* 0x000fca00078e00ff */
[----:B------:R-:W-:-:S05]  /*0230*/  IADD3 R2, PT, PT, -R7, RZ, RZ ;  /* 0x000000ff07027210 */ /* 0x000fca0007ffe1ff */
[----:B------:R-:W-:Y:S01]  /*0240*/  IMAD R4, R9, R2, R4 ;  /* 0x0000000209047224 */ /* 0x000fe200078e0204 */
[----:B------:R-:W-:Y:S01]  /*0250*/  UIMAD.WIDE.U32 UR4, UR18, UR8, URZ ;  /* 0x00000008120472a5 */ /* 0x000fe2000f8e00ff */
[----:B------:R-:W-:-:S03]  /*0260*/  ISETP.GE.AND P4, PT, R16, 0x1, PT ;  /* 0x000000011000780c */ /* 0x000fc60003f86270 */
[----:B------:R-:W-:Y:S01]  /*0270*/  ISETP.GT.U32.AND P2, PT, R9, R4, PT ;  /* 0x000000040900720c */ /* 0x000fe20003f44070 */
[----:B------:R-:W-:Y:S01]  /*0280*/  UIMAD.WIDE.U32 UR6, UR18, UR12, URZ ;  /* 0x0000000c120672a5 */ /* 0x000fe2000f8e00ff */
[----:B------:R-:W-:Y:S01]  /*0290*/  MOV R2, UR4 ;  /* 0x0000000400027c02 */ /* 0x000fe20008000f00 */
[----:B------:R-:W-:Y:S02]  /*02a0*/  UIMAD UR8, UR18, UR9, UR5 ;  /* 0x00000009120872a4 */ /* 0x000fe4000f8e0205 */
[----:B------:R-:W-:Y:S01]  /*02b0*/  UIMAD UR4, UR18, UR13, UR7 ;  /* 0x0000000d120472a4 */ /* 0x000fe2000f8e0207 */
[----:B------:R-:W-:Y:S01]  /*02c0*/  IMAD.U32 R3, RZ, RZ, UR5 ;  /* 0x00000005ff037e24 */ /* 0x000fe2000f8e00ff */
[----:B------:R-:W-:Y:S02]  /*02d0*/  MOV R18, UR6 ;  /* 0x0000000600127c02 */ /* 0x000fe40008000f00 */
[----:B------:R-:W-:Y:S02]  /*02e0*/  MOV R19, UR7 ;  /* 0x0000000700137c02 */ /* 0x000fe40008000f00 */
[----:B------:R-:W-:Y:S01]  /*02f0*/  LOP3.LUT R5, R0, R11, RZ, 0x3c, !PT ;  /* 0x0000000b00057212 */ /* 0x000fe200078e3cff */
[----:B------:R-:W-:Y:S01]  /*0300*/  IMAD.U32 R19, RZ, RZ, UR4 ;  /* 0x00000004ff137e24 */ /* 0x000fe2000f8e00ff */
[----:B------:R-:W-:Y:S01]  /*0310*/  @!P2 IADD3 R4, PT, PT, R4, -R9, RZ ;  /* 0x800000090404a210 */ /* 0x000fe20007ffe0ff */
[----:B------:R-:W0:Y:S01]  /*0320*/  LDCU.64 UR6, c[0x0][0x3d0] ;  /* 0x00007a00ff0677ac */ /* 0x000e220008000a00 */
[----:B------:R-:W-:-:S02]  /*0330*/  MOV R3, UR8 ;  /* 0x0000000800037c02 */ /* 0x000fc40008000f00 */
[----:B------:R-:W-:Y:S02]  /*0340*/  ISETP.GE.U32.AND P0, PT, R4, R9, PT ;  /* 0x000000090400720c */ /* 0x000fe40003f06070 */
[----:B------:R-:W-:Y:S02]  /*0350*/  ISETP.GE.AND P3, PT, R5, RZ, PT ;  /* 0x000000ff0500720c */ /* 0x000fe40003f66270 */
[----:B------:R-:W-:Y:S02]  /*0360*/  ISETP.NE.AND P1, PT, R11, RZ, PT ;  /* 0x000000ff0b00720c */ /* 0x000fe40003f25270 */
[----:B------:R-:W-:Y:S01]  /*0370*/  @!P2 IADD3 R7, PT, PT, R7, 0x1, RZ ;  /* 0x000000010707a810 */ /* 0x000fe20007ffe0ff */
[----:B012---:R-:W-:Y:S10]  /*0380*/  @!P4 EXIT ;  /* 0x000000000000c94d */ /* 0x007ff40003800000 */
[----:B------:R-:W0:Y:S01]  /*0390*/  LDC.64 R8, c[0x0][0x428] ;  /* 0x00010a00ff087b82 */ /* 0x000e220000000a00 */
[----:B------:R-:W-:Y:S01]  /*03a0*/  @P0 IADD3 R7, PT, PT, R7, 0x1, RZ ;  /* 0x0000000107070810 */ /* 0x000fe20007ffe0ff */
[C---:B------:R-:W-:Y:S01]  /*03b0*/  IMAD.WIDE.U32 R2, R0.reuse, UR10, R2 ;  /* 0x0000000a00027c25 */ /* 0x040fe2000f8e0002 */
[----:B------:R-:W-:Y:S01]  /*03c0*/  UIMAD.WIDE.U32 UR4, UR18, UR6, URZ ;  /* 0x00000006120472a5 */ /* 0x000fe2000f8e00ff */
[----:B------:R-:W1:Y:S01]  /*03d0*/  S2R R29, SR_TID.X ;  /* 0x00000000001d7919 */ /* 0x000e620000002100 */
[----:B------:R-:W2:Y:S01]  /*03e0*/  LDCU.U8 UR9, c[0x0][0x39e] ;  /* 0x000073c0ff0977ac */ /* 0x000ea20008000000 */
[----:B------:R-:W-:Y:S01]  /*03f0*/  @!P3 IMAD.MOV R7, RZ, RZ, -R7 ;  /* 0x000000ffff07b224 */ /* 0x000fe200078e0a07 */
[----:B------:R-:W-:Y:S01]  /*0400*/  @!P1 LOP3.LUT R7, RZ, R11, RZ, 0x33, !PT ;  /* 0x0000000bff079212 */ /* 0x000fe200078e33ff */
[----:B------:R-:W3:Y:S01]  /*0410*/  LDC.64 R20, c[0x0][0x468] ;  /* 0x00011a00ff147b82 */ /* 0x000ee20000000a00 */
[----:B------:R-:W-:Y:S01]  /*0420*/  IMAD R47, R0, UR11, R3 ;  /* 0x0000000b002f7c24 */ /* 0x000fe2000f8e0203 */
        /* <DEDUP_REMOVED lines=8> */
[C---:B------:R-:W-:Y:S02]  /*04b0*/  IMAD R45, R0.reuse, UR15, R19 ;  /* 0x0000000f002d7c24 */ /* 0x040fe4000f8e0213 */
[----:B------:R-:W-:Y:S01]  /*04c0*/  IMAD R17, R7, R27, R2 ;  /* 0x0000001b07117224 */ /* 0x000fe200078e0202 */
[----:B------:R-:W1:Y:S01]  /*04d0*/  LDC.64 R4, c[0x0][0x450] ;  /* 0x00011400ff047b82 */ /* 0x000e620000000a00 */
[----:B0-----:R-:W-:-:S04]  /*04e0*/  IMAD.WIDE.U32 R32, R0, R8, RZ ;  /* 0x0000000800207225 */ /* 0x001fc800078e00ff */
[----:B------:R-:W-:Y:S01]  /*04f0*/  IMAD.WIDE.U32 R26, R7, R26, UR4 ;  /* 0x00000004071a7e25 */ /* 0x000fe2000f8e001a */
[----:B------:R-:W0:Y:S02]  /*0500*/  LDCU UR4, c[0x0][0x38c] ;  /* 0x00007180ff0477ac */ /* 0x000e240008000800 */
[----:B------:R-:W0:Y:S01]  /*0510*/  LDC R31, c[0x0][0x384] ;  /* 0x0000e100ff1f7b82 */ /* 0x000e220000000800 */
[----:B------:R-:W-:Y:S01]  /*0520*/  IMAD R33, R0, R9, R33 ;  /* 0x0000000900217224 */ /* 0x000fe200078e0221 */
[C---:B---3--:R-:W-:Y:S02]  /*0530*/  LEA R44, P0, R18.reuse, R20, 0x1 ;  /* 0x00000014122c7211 */ /* 0x048fe400078008ff */
[----:B------:R-:W-:Y:S02]  /*0540*/  IADD3 R42, PT, PT, R27, R17, RZ ;  /* 0x000000111b2a7210 */ /* 0x000fe40007ffe0ff */
[----:B------:R-:W-:Y:S01]  /*0550*/  LEA.HI.X R45, R18, R21, R45, 0x1, P0 ;  /* 0x00000015122d7211 */ /* 0x000fe200000f0c2d */
[C---:B----4-:R-:W-:Y:S01]  /*0560*/  IMAD.WIDE.U32 R20, R0.reuse, UR6, RZ ;  /* 0x0000000600147c25 */ /* 0x050fe2000f8e00ff */
[----:B------:R-:W3:Y:S03]  /*0570*/  LDC.64 R14, c[0x0][0x440] ;  /* 0x00011000ff0e7b82 */ /* 0x000ee60000000a00 */
[----:B--2---:R-:W-:-:S04]  /*0580*/  IMAD.WIDE.U32 R18, R0, R22, RZ ;  /* 0x0000001600127225 */ /* 0x004fc800078e00ff */
[----:B------:R-:W-:Y:S01]  /*0590*/  IMAD R23, R0, R23, R19 ;  /* 0x0000001700177224 */ /* 0x000fe200078e0213 */
[----:B------:R-:W2:Y:S01]  /*05a0*/  LDC.64 R24, c[0x0][0x448] ;  /* 0x00011200ff187b82 */ /* 0x000ea20000000a00 */
[----:B-1----:R-:W-:Y:S01]  /*05b0*/  LEA R43, P1, R26, R4, 0x1 ;  /* 0x000000041a2b7211 */ /* 0x002fe200078208ff */
[----:B------:R-:W-:Y:S01]  /*05c0*/  IMAD R19, R0, UR7, R21 ;  /* 0x0000000700137c24 */ /* 0x000fe2000f8e0215 */
[----:B0-----:R-:W-:Y:S02]  /*05d0*/  UISETP.LT.AND UP0, UPT, UR4, 0x1, UPT ;  /* 0x000000010400788c */ /* 0x001fe4000bf01270 */
[----:B------:R-:W-:-:S03]  /*05e0*/  LEA.HI.X R42, R26, R5, R42, 0x1, P1 ;  /* 0x000000051a2a7211 */ /* 0x000fc600008f0c2a */
[----:B------:R-:W0:Y:S01]  /*05f0*/  LDC.64 R12, c[0x0][0x420] ;  /* 0x00010800ff0c7b82 */ /* 0x000e220000000a00 */
[----:B------:R-:W-:-:S04]  /*0600*/  IMAD R17, R31, UR18, R0 ;  /* 0x000000121f117c24 */ /* 0x000fc8000f8e0200 */
[----:B------:R-:W-:-:S03]  /*0610*/  IMAD R0, R17, R16, RZ ;  /* 0x0000001011007224 */ /* 0x000fc600078e02ff */
[----:B------:R-:W1:Y:S01]  /*0620*/  LDC.64 R2, c[0x0][0x478] ;  /* 0x00011e00ff027b82 */ /* 0x000e620000000a00 */
[----:B---3--:R-:W-:Y:S01]  /*0630*/  LEA R26, P1, R18, R14, 0x2 ;  /* 0x0000000e121a7211 */ /* 0x008fe200078210ff */
[----:B------:R-:W-:Y:S01]  /*0640*/  IMAD R0, R0, UR4, RZ ;  /* 0x0000000400007c24 */ /* 0x000fe2000f8e02ff */
[----:B------:R-:W-:-:S04]  /*0650*/  USEL UR4, UR4, 0x1, !UP0 ;  /* 0x0000000104047887 */ /* 0x000fc8000c000000 */
[----:B------:R-:W-:Y:S01]  /*0660*/  UIADD3 UR6, UPT, UPT, -UR4, URZ, URZ ;  /* 0x000000ff04067290 */ /* 0x000fe2000fffe1ff */
[----:B------:R-:W3:Y:S01]  /*0670*/  LDC.64 R10, c[0x0][0x3e0] ;  /* 0x0000f800ff0a7b82 */ /* 0x000ee20000000a00 */
[----:B--2---:R-:W-:Y:S02]  /*0680*/  LEA R27, P0, R20, R24, 0x2 ;  /* 0x00000018141b7211 */ /* 0x004fe400078010ff */
[----:B------:R-:W-:Y:S02]  /*0690*/  LEA.HI.X R24, R18, R15, R23, 0x2, P1 ;  /* 0x0000000f12187211 */ /* 0x000fe400008f1417 */
[----:B------:R-:W-:Y:S02]  /*06a0*/  LEA.HI.X R25, R20, R25, R19, 0x2, P0 ;  /* 0x0000001914197211 */ /* 0x000fe400000f1413 */
[----:B------:R-:W-:Y:S01]  /*06b0*/  MOV R23, RZ ;  /* 0x000000ff00177202 */ /* 0x000fe20000000f00 */
        /* <DEDUP_REMOVED lines=8> */
.L_x_4916:
        /* <DEDUP_REMOVED lines=11> */
[----:B------:R-:W-:Y:S01]  /*07f0*/  IMAD.U32 R12, R15, 0x10000, RZ ;  /* 0x000100000f0c7824 */ /* 0x000fe200078e00ff */
        /* <DEDUP_REMOVED lines=11> */
[----:B------:R-:W-:Y:S01]  /*08b0*/  FMUL.FTZ R35, R12, R39 ;  /* 0x000000270c237220 */ /* 0x000fe20000410000 */
[----:B------:R-:W-:Y:S01]  /*08c0*/  FMUL.FTZ R37, R14, R41 ;  /* 0x000000290e257220 */ /* 0x000fe20000410000 */
[----:B------:R-:W-:Y:S01]  /*08d0*/  FMUL.FTZ R36, R13, R40 ;  /* 0x000000280d247220 */ /* 0x000fe20000410000 */
[----:B------:R-:W-:Y:S01]  /*08e0*/  FMUL.FTZ R34, R7, R38 ;  /* 0x0000002607227220 */ /* 0x000fe20000410000 */
[----:B------:R-:W-:Y:S06]  /*08f0*/  BRA `(.L_x_4903) ;  /* 0x0000000800607947 */ /* 0x000fec0003800000 */
.L_x_4902:
[----:B------:R-:W-:Y:S01]  /*0900*/  SHF.L.U32 R41, R16, 0x10, RZ ;  /* 0x0000001010297819 */ /* 0x000fe200000006ff */
[----:B------:R-:W-:Y:S01]  /*0910*/  IMAD.U32 R7, R7, 0x10000, RZ ;  /* 0x0001000007077824 */ /* 0x000fe200078e00ff */
[----:B------:R-:W-:Y:S01]  /*0920*/  SHF.L.U32 R17, R17, 0x10, RZ ;  /* 0x0000001011117819 */ /* 0x000fe200000006ff */
[----:B------:R-:W-:Y:S01]  /*0930*/  BSSY.RECONVERGENT B0, `(.L_x_4904) ;  /* 0x000002d000007945 */ /* 0x000fe20003800200 */
[----:B------:R-:W-:Y:S01]  /*0940*/  SHF.L.U32 R13, R19, 0x10, RZ ;  /* 0x00000010130d7819 */ /* 0x000fe200000006ff */
[--C-:B-----5:R-:W-:Y:S01]  /*0950*/  FADD.FTZ R41, R41, R28.reuse ;  /* 0x0000001c29297221 */ /* 0x120fe20000010000 */
[--C-:B------:R-:W-:Y:S01]  /*0960*/  FADD.FTZ R40, R7, R28.reuse ;  /* 0x0000001c07287221 */ /* 0x100fe20000010000 */
[--C-:B------:R-:W-:Y:S01]  /*0970*/  FADD.FTZ R39, R17, R28.reuse ;  /* 0x0000001c11277221 */ /* 0x100fe20000010000 */
[----:B------:R-:W-:Y:S01]  /*0980*/  SHF.L.U32 R14, R14, 0x10, RZ ;  /* 0x000000100e0e7819 */ /* 0x000fe200000006ff */
[----:B------:R-:W-:Y:S01]  /*0990*/  FADD.FTZ R38, R13, R28 ;  /* 0x0000001c0d267221 */ /* 0x000fe20000010000 */
[----:B------:R-:W-:Y:S01]  /*09a0*/  FSETP.GTU.FTZ.AND P3, PT, R41, 20, PT ;  /* 0x41a000002900780b */ /* 0x000fe20003f7c000 */
[----:B------:R-:W-:Y:S01]  /*09b0*/  IMAD.U32 R12, R15, 0x10000, RZ ;  /* 0x000100000f0c7824 */ /* 0x000fe200078e00ff */
[----:B------:R-:W-:-:S02]  /*09c0*/  FSETP.GTU.FTZ.AND P2, PT, R40, 20, PT ;  /* 0x41a000002800780b */ /* 0x000fc40003f5c000 */
[----:B------:R-:W-:Y:S02]  /*09d0*/  FSETP.GTU.FTZ.AND P0, PT, R39, 20, PT ;  /* 0x41a000002700780b */ /* 0x000fe40003f1c000 */
[----:B------:R-:W-:Y:S02]  /*09e0*/  FSETP.GTU.FTZ.AND P1, PT, R38, 20, PT ;  /* 0x41a000002600780b */ /* 0x000fe40003f3c000 */
[----:B------:R-:W-:Y:S02]  /*09f0*/  SHF.L.U32 R13, R18, 0x10, RZ ;  /* 0x00000010120d7819 */ /* 0x000fe400000006ff */
[----:B------:R-:W-:-:S03]  /*0a00*/  SHF.L.U32 R7, R20, 0x10, RZ ;  /* 0x0000001014077819 */ /* 0x000fc600000006ff */
[----:B------:R-:W-:Y:S06]  /*0a10*/  @P3 BRA `(.L_x_4905) ;  /* 0x0000000000783947 */ /* 0x000fec0003800000 */
        /* <DEDUP_REMOVED lines=30> */
.L_x_4905:
[----:B------:R-:W-:Y:S05]  /*0c00*/  BSYNC.RECONVERGENT B0 ;  /* 0x0000000000007941 */ /* 0x000fea0003800200 */
.L_x_4904:
        /* <DEDUP_REMOVED lines=32> */
.L_x_4907:
[----:B------:R-:W-:Y:S05]  /*0e10*/  BSYNC.RECONVERGENT B0 ;  /* 0x0000000000007941 */ /* 0x000fea0003800200 */
.L_x_4906:
        /* <DEDUP_REMOVED lines=32> */
.L_x_4909:
[----:B------:R-:W-:Y:S05]  /*1020*/  BSYNC.RECONVERGENT B0 ;  /* 0x0000000000007941 */ /* 0x000fea0003800200 */
.L_x_4908:
        /* <DEDUP_REMOVED lines=32> */
.L_x_4911:
[----:B------:R-:W-:Y:S05]  /*1230*/  BSYNC.RECONVERGENT B0 ;  /* 0x0000000000007941 */ /* 0x000fea0003800200 */
.L_x_4910:
[----:B------:R-:W-:Y:S01]  /*1240*/  FMUL.FTZ R34, R7, R38 ;  /* 0x0000002607227220 */ /* 0x000fe20000410000 */
[----:B------:R-:W-:Y:S01]  /*1250*/  FMUL.FTZ R37, R14, R41 ;  /* 0x000000290e257220 */ /* 0x000fe20000410000 */
[----:B------:R-:W-:Y:S01]  /*1260*/  FMUL.FTZ R36, R13, R40 ;  /* 0x000000280d247220 */ /* 0x000fe20000410000 */
[----:B------:R-:W-:-:S07]  /*1270*/  FMUL.FTZ R35, R12, R39 ;  /* 0x000000270c237220 */ /* 0x000fce0000410000 */
.L_x_4903:
        /* <DEDUP_REMOVED lines=10> */
[----:B------:R-:W-:Y:S01]  /*1320*/  MOV R14, R43 ;  /* 0x0000002b000e7202 */ /* 0x000fe20000000f00 */
[----:B------:R-:W-:Y:S01]  /*1330*/  IMAD.MOV.U32 R15, RZ, RZ, R42 ;  /* 0x000000ffff0f7224 */ /* 0x000fe200078e002a */
[C---:B------:R-:W-:Y:S01]  /*1340*/  ISETP.NE.AND P0, PT, R23.reuse, RZ, PT ;  /* 0x000000ff1700720c */ /* 0x040fe20003f05270 */
[----:B------:R-:W-:Y:S01]  /*1350*/  UMOV UR4, 0x400 ;  /* 0x0000040000047882 */ /* 0x000fe20000000000 */
[----:B------:R-:W-:Y:S01]  /*1360*/  IMAD R51, R23, R16, RZ ;  /* 0x0000001017337224 */ /* 0x000fe200078e02ff */
[----:B------:R-:W-:Y:S01]  /*1370*/  MOV R53, R26 ;  /* 0x0000001a00357202 */ /* 0x000fe20000000f00 */
[----:B------:R-:W2:Y:S01]  /*1380*/  LDC.64 R12, c[0x0][0x480] ;  /* 0x00012000ff0c7b82 */ /* 0x000ea20000000a00 */
[C---:B------:R-:W-:Y:S01]  /*1390*/  IMAD.WIDE.U32 R14, R29.reuse, 0x8, R14 ;  /* 0x000000081d0e7825 */ /* 0x040fe200078e000e */
[----:B------:R-:W-:-:S02]  /*13a0*/  ISETP.EQ.AND P0, PT, R29, RZ, P0 ;  /* 0x000000ff1d00720c */ /* 0x000fc40000702270 */
[----:B------:R-:W-:Y:S01]  /*13b0*/  MOV R52, R24 ;  /* 0x0000001800347202 */ /* 0x000fe20000000f00 */
[----:B------:R-:W-:Y:S01]  /*13c0*/  IMAD.MOV.U32 R55, RZ, RZ, R27 ;  /* 0x000000ffff377224 */ /* 0x000fe200078e001b */
[----:B------:R-:W-:Y:S02]  /*13d0*/  MOV R49, R14 ;  /* 0x0000000e00317202 */ /* 0x000fe40000000f00 */
[----:B------:R-:W-:Y:S02]  /*13e0*/  MOV R50, R15 ;  /* 0x0000000f00327202 */ /* 0x000fe40000000f00 */
[----:B------:R-:W-:Y:S01]  /*13f0*/  MOV R56, R25 ;  /* 0x0000001900387202 */ /* 0x000fe20000000f00 */
[----:B0-----:R-:W-:-:S03]  /*1400*/  ULEA UR4, UR5, UR4, 0x18 ;  /* 0x0000000405047291 */ /* 0x001fc6000f8ec0ff */
[----:B------:R-:W-:Y:S01]  /*1410*/  UMOV UR5, UR6 ;  /* 0x0000000600057c82 */ /* 0x000fe20008000000 */
[----:B------:R-:W-:-:S12]  /*1420*/  UIADD3 UR4, UPT, UPT, UR4, 0x130, URZ ;  /* 0x0000013004047890 */ /* 0x000fd8000fffe0ff */
.L_x_4915:
[----:B------:R-:W-:Y:S02]  /*1430*/  MOV R16, R53 ;  /* 0x0000003500107202 */ /* 0x000fe40000000f00 */
[----:B------:R-:W-:-:S05]  /*1440*/  MOV R17, R52 ;  /* 0x0000003400117202 */ /* 0x000fca0000000f00 */
[----:B0-----:R0:W3:Y:S01]  /*1450*/  LDG.E R18, desc[UR16][R16.64] ;  /* 0x0000001010127981 */ /* 0x0010e2000c1e1900 */
[----:B------:R-:W-:Y:S01]  /*1460*/  MOV R14, R49 ;  /* 0x00000031000e7202 */ /* 0x000fe20000000f00 */
[----:B------:R-:W-:-:S06]  /*1470*/  IMAD.MOV.U32 R15, RZ, RZ, R50 ;  /* 0x000000ffff0f7224 */ /* 0x000fcc00078e0032 */
[----:B------:R-:W4:Y:S01]  /*1480*/  LDG.E.64 R14, desc[UR16][R14.64] ;  /* 0x000000100e0e7981 */ /* 0x000f22000c1e1b00 */
        /* <DEDUP_REMOVED lines=14> */
[----:B------:R-:W-:-:S03]  /*1570*/  FMUL.FTZ R62, R18, R41 ;  /* 0x00000029123e7220 */ /* 0x000fc60000410000 */
[----:B------:R-:W1:Y:S04]  /*1580*/  MUFU.EX2 R59, R59 ;  /* 0x0000003b003b7308 */ /* 0x000e680000000800 */
[----:B------:R-:W3:Y:S04]  /*1590*/  MUFU.EX2 R60, R60 ;  /* 0x0000003c003c7308 */ /* 0x000ee80000000800 */
[----:B------:R-:W2:Y:S04]  /*15a0*/  MUFU.EX2 R57, R57 ;  /* 0x0000003900397308 */ /* 0x000ea80000000800 */
[----:B------:R-:W0:Y:S01]  /*15b0*/  MUFU.EX2 R62, R62 ;  /* 0x0000003e003e7308 */ /* 0x000e220000000800 */
[----:B-1----:R-:W-:-:S04]  /*15c0*/  FFMA.FTZ R19, R59, R37, R36 ;  /* 0x000000253b137223 */ /* 0x002fc80000010024 */
[----:B---3--:R-:W-:-:S04]  /*15d0*/  FFMA.FTZ R19, R60, R19, R35 ;  /* 0x000000133c137223 */ /* 0x008fc80000010023 */
[----:B--2---:R-:W-:Y:S01]  /*15e0*/  FFMA.FTZ R18, R57, R19, R34 ;  /* 0x0000001339127223 */ /* 0x004fe20000010022 */
[----:B0-----:R-:W-:-:S04]  /*15f0*/  FMUL.FTZ R17, R62, R59 ;  /* 0x0000003b3e117220 */ /* 0x001fc80000410000 */
[----:B------:R-:W0:Y:S01]  /*1600*/  SHFL.UP PT, R19, R18, 0x1, RZ ;  /* 0x0420000012137989 */ /* 0x000e2200000e00ff */
        /* <DEDUP_REMOVED lines=19> */
[----:B------:R-:W-:Y:S02]  /*1740*/  ISETP.GE.AND P1, PT, R54, 0x8, PT ;  /* 0x000000083600780c */ /* 0x000fe40003f26270 */
[----:B------:R-:W-:Y:S01]  /*1750*/  SHFL.UP PT, R64, R61, 0x8, RZ ;  /* 0x050000003d407989 */ /* 0x000fe200000e00ff */
[----:B------:R-:W-:-:S03]  /*1760*/  MOV R17, RZ ;  /* 0x000000ff00117202 */ /* 0x000fc60000000f00 */
[----:B------:R-:W0:Y:S04]  /*1770*/  SHFL.UP PT, R19, R20, 0x8, RZ ;  /* 0x0500000014137989 */ /* 0x000e2800000e00ff */
[----:B------:R-:W-:Y:S01]  /*1780*/  @P0 LDS.64 R16, [UR4] ;  /* 0x00000004ff100984 */ /* 0x000fe20008000a00 */
[C---:B0-----:R-:W-:Y:S02]  /*1790*/  FFMA.FTZ R19, R61.reuse, R19, R20 ;  /* 0x000000133d137223 */ /* 0x041fe40000010014 */
[----:B------:R-:W-:-:S03]  /*17a0*/  @P1 FMUL.FTZ R61, R61, R64 ;  /* 0x000000403d3d1220 */ /* 0x000fc60000410000 */
[----:B------:R-:W-:Y:S02]  /*17b0*/  FSEL R64, R20, R19, !P1 ;  /* 0x0000001314407208 */ /* 0x000fe40004800000 */
[----:B------:R-:W0:Y:S01]  /*17c0*/  SHFL.UP PT, R18, R61, 0x10, RZ ;  /* 0x060000003d127989 */ /* 0x000e2200000e00ff */
[----:B------:R-:W-:-:S03]  /*17d0*/  ISETP.NE.AND P1, PT, R54, 0x1f, PT ;  /* 0x0000001f3600780c */ /* 0x000fc60003f25270 */
[----:B------:R-:W1:Y:S01]  /*17e0*/  SHFL.UP PT, R21, R64, 0x10, RZ ;  /* 0x0600000040157989 */ /* 0x000e6200000e00ff */
[C---:B0-----:R-:W-:Y:S01]  /*17f0*/  FMUL.FTZ R20, R61.reuse, R18 ;  /* 0x000000123d147220 */ /* 0x041fe20000410000 */
[----:B-1----:R-:W-:-:S08]  /*1800*/  FFMA.FTZ R21, R61, R21, R64 ;  /* 0x000000153d157223 */ /* 0x002fd00000010040 */
[----:B------:R4:W-:Y:S01]  /*1810*/  @!P1 STS.64 [UR7+0x110], R20 ;  /* 0x00011014ff009988 */ /* 0x0009e20008000a07 */
[----:B------:R-:W-:Y:S01]  /*1820*/  BAR.SYNC.DEFER_BLOCKING 0x0 ;  /* 0x0000000000007b1d */ /* 0x000fe20000010000 */
[----:B------:R-:W-:-:S04]  /*1830*/  ISETP.GE.AND P1, PT, R54, 0x10, PT ;  /* 0x000000103600780c */ /* 0x000fc80003f26270 */
[----:B------:R-:W-:Y:S02]  /*1840*/  FSEL R64, R64, R21, !P1 ;  /* 0x0000001540407208 */ /* 0x000fe40004800000 */
[----:B------:R-:W-:Y:S02]  /*1850*/  FSEL R61, R61, R20, !P1 ;  /* 0x000000143d3d7208 */ /* 0x000fe40004800000 */
[----:B------:R-:W-:Y:S01]  /*1860*/  ISETP.NE.AND P1, PT, R29, RZ, PT ;  /* 0x000000ff1d00720c */ /* 0x000fe20003f25270 */
[----:B------:R-:W0:Y:S01]  /*1870*/  SHFL.UP PT, R63, R64, 0x1, RZ ;  /* 0x04200000403f7989 */ /* 0x000e2200000e00ff */
[C---:B----4-:R-:W-:Y:S02]  /*1880*/  PRMT R20, R14.reuse, 0x7632, R20 ;  /* 0x000076320e147816 */ /* 0x050fe40000000014 */
[----:B------:R-:W-:Y:S01]  /*1890*/  SHF.L.U32 R21, R14, 0x10, RZ ;  /* 0x000000100e157819 */ /* 0x000fe200000006ff */
[----:B------:R1:W2:Y:S01]  /*18a0*/  SHFL.UP PT, R66, R61, 0x1, RZ ;  /* 0x042000003d427989 */ /* 0x0002a200000e00ff */
[----:B------:R-:W-:-:S05]  /*18b0*/  PRMT R14, R15, 0x7632, R14 ;  /* 0x000076320f0e7816 */ /* 0x000fca000000000e */
[----:B-1----:R-:W-:Y:S01]  /*18c0*/  IMAD.U32 R61, R14, 0x10000, RZ ;  /* 0x000100000e3d7824 */ /* 0x002fe200078e00ff */
[----:B------:R-:W-:Y:S04]  /*18d0*/  @!P2 STS.64 [UR7+0x120], R16 ;  /* 0x00012010ff00a988 */ /* 0x000fe80008000a07 */
[----:B------:R-:W1:Y:S01]  /*18e0*/  LDS.64 R18, [UR7+0x110] ;  /* 0x00011007ff127984 */ /* 0x000e620008000a00 */
[----:B------:R-:W-:Y:S01]  /*18f0*/  BAR.SYNC.DEFER_BLOCKING 0x0 ;  /* 0x0000000000007b1d */ /* 0x000fe20000010000 */
[----:B0-----:R-:W-:Y:S01]  /*1900*/  @!P2 MOV R63, R17 ;  /* 0x00000011003fa202 */ /* 0x001fe20000000f00 */
[----:B--2---:R-:W-:-:S04]  /*1910*/  @!P2 IMAD.MOV.U32 R66, RZ, RZ, R16 ;  /* 0x000000ffff42a224 */ /* 0x004fc800078e0010 */
[----:B------:R-:W0:Y:S01]  /*1920*/  @P3 LDS R68, [UR7+0x124] ;  /* 0x00012407ff443984 */ /* 0x000e220008000800 */
[----:B-1----:R-:W-:Y:S01]  /*1930*/  FFMA.FTZ R19, R18, R17, R19 ;  /* 0x0000001112137223 */ /* 0x002fe20000010013 */
[----:B0-----:R-:W-:-:S04]  /*1940*/  @P3 FFMA.FTZ R63, R68, R66, R63 ;  /* 0x00000042443f3223 */ /* 0x001fc8000001003f */
[----:B------:R-:W-:Y:S01]  /*1950*/  FFMA.FTZ R62, R62, R63, R37 ;  /* 0x0000003f3e3e7223 */ /* 0x000fe20000010025 */
[----:B------:R-:W-:Y:S02]  /*1960*/  SHF.L.U32 R63, R15, 0x10, RZ ;  /* 0x000000100f3f7819 */ /* 0x000fe400000006ff */
[----:B------:R-:W-:Y:S01]  /*1970*/  SHF.L.U32 R15, R20, 0x10, RZ ;  /* 0x00000010140f7819 */ /* 0x000fe200000006ff */
[----:B------:R-:W-:Y:S01]  /*1980*/  FFMA.FTZ R59, R59, R62, R36 ;  /* 0x0000003e3b3b7223 */ /* 0x000fe20000010024 */
[-C--:B-----5:R-:W-:Y:S01]  /*1990*/  FMUL.FTZ R20, R21, R58.reuse ;  /* 0x0000003a15147220 */ /* 0x0a0fe20000410000 */
[-C--:B------:R-:W-:Y:S02]  /*19a0*/  FMUL.FTZ R64, R63, R58.reuse ;  /* 0x0000003a3f407220 */ /* 0x080fe40000410000 */
[-C--:B------:R-:W-:Y:S01]  /*19b0*/  FMUL.FTZ R21, R15, R58.reuse ;  /* 0x0000003a0f157220 */ /* 0x080fe20000410000 */
[----:B------:R-:W-:Y:S01]  /*19c0*/  FMUL.FTZ R58, R61, R58 ;  /* 0x0000003a3d3a7220 */ /* 0x000fe20000410000 */
        /* <DEDUP_REMOVED lines=10> */
.L_x_4914:
[----:B------:R-:W-:Y:S05]  /*1a70*/  BSYNC.RECONVERGENT B0 ;  /* 0x0000000000007941 */ /* 0x000fea0003800200 */
.L_x_4913:
[----:B------:R-:W-:Y:S01]  /*1a80*/  UIADD3 UR5, UPT, UPT, UR5, 0x1, URZ ;  /* 0x0000000105057890 */ /* 0x000fe2000fffe0ff */
[----:B------:R-:W-:Y:S01]  /*1a90*/  FFMA.FTZ R31, R66, R64, R31 ;  /* 0x00000040421f7223 */ /* 0x000fe2000001001f */
[----:B------:R-:W-:Y:S01]  /*1aa0*/  FFMA.FTZ R66, R57, R66, R34 ;  /* 0x0000004239427223 */ /* 0x000fe20000010022 */
[----:B------:R-:W-:Y:S01]  /*1ab0*/  LEA R49, P1, R10, R49, 0x1 ;  /* 0x000000310a317211 */ /* 0x000fe200078208ff */
[----:B------:R-:W-:Y:S01]  /*1ac0*/  UISETP.NE.AND UP0, UPT, UR5, URZ, UPT ;  /* 0x000000ff0500728c */ /* 0x000fe2000bf05270 */
[----:B------:R-:W-:Y:S01]  /*1ad0*/  LEA R55, P2, R8, R55, 0x2 ;  /* 0x0000003708377211 */ /* 0x000fe200078410ff */
[----:B------:R-:W-:Y:S01]  /*1ae0*/  FFMA.FTZ R33, R62, R20, R33 ;  /* 0x000000143e217223 */ /* 0x000fe20000010021 */
[----:B------:R-:W-:Y:S01]  /*1af0*/  LEA R53, P3, R6, R53, 0x2 ;  /* 0x0000003506357211 */ /* 0x000fe200078610ff */
        /* <DEDUP_REMOVED lines=8> */
.L_x_4912:
[----:B------:R-:W1:Y:S01]  /*1b80*/  F2F.BF16.F32 R12, R32 ;  /* 0x00000020000c7304 */ /* 0x000e620000202000 */
[----:B------:R-:W-:Y:S01]  /*1b90*/  BAR.SYNC.DEFER_BLOCKING 0x0 ;  /* 0x0000000000007b1d */ /* 0x000fe20000010000 */
[C---:B------:R-:W-:Y:S02]  /*1ba0*/  LEA R17, P0, R23.reuse, R4, 0x7 ;  /* 0x0000000417117211 */ /* 0x040fe400078038ff */
[----:B------:R-:W-:Y:S02]  /*1bb0*/  IADD3 R23, PT, PT, R23, 0x1, RZ ;  /* 0x0000000117177810 */ /* 0x000fe40007ffe0ff */
[----:B------:R-:W-:Y:S01]  /*1bc0*/  IADD3 R43, P1, PT, R43, 0x100, RZ ;  /* 0x000001002b2b7810 */ /* 0x000fe20007f3e0ff */
[----:B------:R-:W2:Y:S01]  /*1bd0*/  LDCU UR4, c[0x0][0x394] ;  /* 0x00007280ff0477ac */ /* 0x000ea20008000800 */
[----:B------:R-:W-:Y:S01]  /*1be0*/  F2F.BF16.F32 R31, R31 ;  /* 0x0000001f001f7304 */ /* 0x000fe20000202000 */
[----:B------:R-:W-:Y:S01]  /*1bf0*/  IMAD.X R16, RZ, RZ, R22, P0 ;  /* 0x000000ffff107224 */ /* 0x000fe200000e0616 */
[----:B------:R-:W-:-:S02]  /*1c00*/  IADD3 R44, P2, PT, R44, 0x100, RZ ;  /* 0x000001002c2c7810 */ /* 0x000fc40007f5e0ff */
[----:B------:R-:W-:Y:S02]  /*1c10*/  IADD3 R46, P3, PT, R46, 0x100, RZ ;  /* 0x000001002e2e7810 */ /* 0x000fe40007f7e0ff */
[----:B------:R-:W-:Y:S01]  /*1c20*/  IADD3.X R42, PT, PT, RZ, R42, RZ, P1, !PT ;  /* 0x0000002aff2a7210 */ /* 0x000fe20000ffe4ff */
[----:B-1----:R-:W-:Y:S01]  /*1c30*/  IMAD.WIDE.U32 R12, R12, 0x10000, RZ ;  /* 0x000100000c0c7825 */ /* 0x002fe200078e00ff */
[----:B0-----:R-:W0:Y:S01]  /*1c40*/  F2F.BF16.F32 R14, R7 ;  /* 0x00000007000e7304 */ /* 0x001e220000202000 */
[----:B------:R-:W-:Y:S02]  /*1c50*/  IADD3.X R45, PT, PT, RZ, R45, RZ, P2, !PT ;  /* 0x0000002dff2d7210 */ /* 0x000fe400017fe4ff */
[----:B------:R-:W-:-:S05]  /*1c60*/  IADD3.X R47, PT, PT, RZ, R47, RZ, P3, !PT ;  /* 0x0000002fff2f7210 */ /* 0x000fca0001ffe4ff */
[----:B------:R-:W1:Y:S01]  /*1c70*/  F2F.BF16.F32 R33, R33 ;  /* 0x0000002100217304 */ /* 0x000e620000202000 */
[----:B0-----:R-:W-:Y:S02]  /*1c80*/  PRMT R15, R31, 0x5410, R14 ;  /* 0x000054101f0f7816 */ /* 0x001fe4000000000e */
[----:B------:R-:W-:Y:S02]  /*1c90*/  LEA R14, P0, R17, R2, 0x1 ;  /* 0x00000002110e7211 */ /* 0x000fe400078008ff */
[----:B------:R-:W-:Y:S02]  /*1ca0*/  LOP3.LUT R13, R15, R13, RZ, 0xfc, !PT ;  /* 0x0000000d0f0d7212 */ /* 0x000fe400078efcff */
[----:B------:R-:W-:Y:S02]  /*1cb0*/  LEA.HI.X R15, R17, R3, R16, 0x1, P0 ;  /* 0x00000003110f7211 */ /* 0x000fe400000f0c10 */
[----:B-1----:R-:W-:Y:S02]  /*1cc0*/  LOP3.LUT R12, R12, R33, RZ, 0xfc, !PT ;  /* 0x000000210c0c7212 */ /* 0x002fe400078efcff */
[----:B--2---:R-:W-:-:S03]  /*1cd0*/  ISETP.NE.AND P0, PT, R23, UR4, PT ;  /* 0x0000000417007c0c */ /* 0x004fc6000bf05270 */
[----:B------:R0:W-:Y:S10]  /*1ce0*/  STG.E.64 desc[UR16][R14.64], R12 ;  /* 0x0000000c0e007986 */ /* 0x0001f4000c101b10 */
[----:B------:R-:W-:Y:S05]  /*1cf0*/  @P0 BRA `(.L_x_4916) ;  /* 0xffffffe800900947 */ /* 0x000fea000383ffff */
[----:B------:R-:W-:Y:S05]  /*1d00*/  EXIT ;  /* 0x000000000000794d */ /* 0x000fea0003800000 */
.L_x_4917:
        /* <DEDUP_REMOVED lines=15> */
.L_x_5152:


//--------------------- .text._Z25selective_scan_fwd_kernelI32Selective_Scan_fwd_kernel_traitsILi32ELi4ELi1ELb1ELb0ELb1ELb1EN3c108BFloat16EfEEv13SSMParamsBase --------------------------
	.section	.text._Z25selective_scan_fwd_kernelI32Selective_Scan_fwd_kernel_traitsILi32ELi4ELi1ELb1ELb0ELb1ELb1EN3c108BFloat16EfEEv13SSMParamsBase,"ax",@progbits
	.align	128
        .global         _Z25selective_scan_fwd_kernelI32Selective_Scan_fwd_kernel_traitsILi32ELi4ELi1ELb1ELb0ELb1ELb1EN3c108BFloat16EfEEv13SSMParamsBase
        .type           _Z25selective_scan_fwd_kernelI32Selective_Scan_fwd_kernel_traitsILi32ELi4ELi1ELb1ELb0ELb1ELb1EN3c108BFloat16EfEEv13SSMParamsBase,@function
        .size           _Z25selective_scan_fwd_kernelI32Selective_Scan_fwd_kernel_traitsILi32ELi4ELi1ELb1ELb0ELb1ELb1EN3c108BFloat16EfEEv13SSMParamsBase,(.L_x_5153 - _Z25selective_scan_fwd_kernelI32Selective_Scan_fwd_kernel_traitsILi32ELi4ELi1ELb1ELb0ELb1ELb1EN3c108BFloat16EfEEv13SSMParamsBase)
        .other          _Z25selective_scan_fwd_kernelI32Selective_Scan_fwd_kernel_traitsILi32ELi4ELi1ELb1ELb0ELb1ELb1EN3c108BFloat16EfEEv13SSMParamsBase,@"STO_CUDA_ENTRY STV_DEFAULT"
_Z25selective_scan_fwd_kernelI32Selective_Scan_fwd_kernel_traitsILi32ELi4ELi1ELb1ELb0ELb1ELb1EN3c108BFloat16EfEEv13SSMParamsBase:
.text._Z25selective_scan_fwd_kernelI32Selective_Scan_fwd_kernel_traitsILi32ELi4ELi1ELb1ELb0ELb1ELb1EN3c108BFloat16EfEEv13SSMParamsBase:
        /* <DEDUP_REMOVED lines=33> */
[----:B------:R-:W0:Y:S01]  /*0210*/  LDC R17, c[0x0][0x384] ;  /* 0x0000e100ff117b82 */ /* 0x000e220000000800 */
[----:B----4-:R-:W-:-:S05]  /*0220*/  IADD3 R9, PT, PT, RZ, -R7, RZ ;  /* 0x80000007ff097210 */ /* 0x010fca0007ffe0ff */
[----:B------:R-:W-:-:S04]  /*0230*/  IMAD R3, R9, R10, RZ ;  /* 0x0000000a09037224 */ /* 0x000fc800078e02ff */
[----:B------:R-:W-:-:S04]  /*0240*/  IMAD.HI.U32 R7, R7, R3, R6 ;  /* 0x0000000307077227 */ /* 0x000fc800078e0006 */
[----:B------:R-:W-:-:S04]  /*0250*/  IMAD.MOV.U32 R3, RZ, RZ, R2 ;  /* 0x000000ffff037224 */ /* 0x000fc800078e0002 */
[----:B------:R-:W-:-:S05]  /*0260*/  IMAD.HI.U32 R2, R7, R3, RZ ;  /* 0x0000000307027227 */ /* 0x000fca00078e00ff */
[----:B---3--:R-:W-:-:S05]  /*0270*/  IADD3 R4, PT, PT, -R2, RZ, RZ ;  /* 0x000000ff02047210 */ /* 0x008fca0007ffe1ff */
[----:B------:R-:W-:-:S05]  /*0280*/  IMAD R3, R10, R4, R3 ;  /* 0x000000040a037224 */ /* 0x000fca00078e0203 */
[----:B------:R-:W-:Y:S01]  /*0290*/  ISETP.GT.U32.AND P1, PT, R10, R3, PT ;  /* 0x000000030a00720c */ /* 0x000fe20003f24070 */
[----:B------:R-:W-:Y:S02]  /*02a0*/  UIMAD.WIDE.U32 UR6, UR18, UR12, URZ ;  /* 0x0000000c120672a5 */ /* 0x000fe4000f8e00ff */
[----:B------:R-:W-:Y:S02]  /*02b0*/  UIMAD.WIDE.U32 UR4, UR18, UR8, URZ ;  /* 0x00000008120472a5 */ /* 0x000fe4000f8e00ff */
[----:B------:R-:W-:Y:S01]  /*02c0*/  UIMAD UR8, UR18, UR13, UR7 ;  /* 0x0000000d120872a4 */ /* 0x000fe2000f8e0207 */
[----:B------:R-:W3:Y:S07]  /*02d0*/  LDCU.64 UR12, c[0x0][0x3d0] ;  /* 0x00007a00ff0c77ac */ /* 0x000eee0008000a00 */
[----:B------:R-:W-:-:S04]  /*02e0*/  @!P1 IADD3 R3, PT, PT, R3, -R10, RZ ;  /* 0x8000000a03039210 */ /* 0x000fc80007ffe0ff */
[----:B------:R-:W-:Y:S02]  /*02f0*/  ISETP.GE.U32.AND P0, PT, R3, R10, PT ;  /* 0x0000000a0300720c */ /* 0x000fe40003f06070 */
[----:B------:R-:W-:Y:S01]  /*0300*/  @!P1 IADD3 R2, PT, PT, R2, 0x1, RZ ;  /* 0x0000000102029810 */ /* 0x000fe20007ffe0ff */
[----:B------:R-:W-:Y:S01]  /*0310*/  UIMAD UR9, UR18, UR9, UR5 ;  /* 0x00000009120972a4 */ /* 0x000fe2000f8e0205 */
[----:B------:R-:W-:Y:S02]  /*0320*/  LOP3.LUT R3, R0, R11, RZ, 0x3c, !PT ;  /* 0x0000000b00037212 */ /* 0x000fe400078e3cff */
[----:B------:R-:W-:Y:S02]  /*0330*/  MOV R7, UR5 ;  /* 0x0000000500077c02 */ /* 0x000fe40008000f00 */
[----:B------:R-:W-:Y:S02]  /*0340*/  ISETP.GE.AND P2, PT, R3, RZ, PT ;  /* 0x000000ff0300720c */ /* 0x000fe40003f46270 */
[----:B------:R-:W-:-:S03]  /*0350*/  MOV R9, UR7 ;  /* 0x0000000700097c02 */ /* 0x000fc60008000f00 */
[----:B------:R-:W-:Y:S02]  /*0360*/  @P0 IADD3 R2, PT, PT, R2, 0x1, RZ ;  /* 0x0000000102020810 */ /* 0x000fe40007ffe0ff */
[----:B------:R-:W-:Y:S02]  /*0370*/  ISETP.GE.AND P0, PT, R41, 0x1, PT ;  /* 0x000000012900780c */ /* 0x000fe40003f06270 */
[----:B------:R-:W-:Y:S01]  /*0380*/  ISETP.NE.AND P1, PT, R11, RZ, PT ;  /* 0x000000ff0b00720c */ /* 0x000fe20003f25270 */
[----:B------:R-:W-:Y:S01]  /*0390*/  IMAD.U32 R8, RZ, RZ, UR6 ;  /* 0x00000006ff087e24 */ /* 0x000fe2000f8e00ff */
[----:B------:R-:W-:Y:S02]  /*03a0*/  MOV R6, UR4 ;  /* 0x0000000400067c02 */ /* 0x000fe40008000f00 */
[----:B------:R-:W-:Y:S02]  /*03b0*/  MOV R7, UR9 ;  /* 0x0000000900077c02 */ /* 0x000fe40008000f00 */
[----:B------:R-:W-:Y:S01]  /*03c0*/  MOV R9, UR8 ;  /* 0x0000000800097c02 */ /* 0x000fe20008000f00 */
[----:B---3--:R-:W-:Y:S01]  /*03d0*/  UIMAD.WIDE.U32 UR4, UR18, UR12, URZ ;  /* 0x0000000c120472a5 */ /* 0x008fe2000f8e00ff */
[----:B------:R-:W-:-:S02]  /*03e0*/  IMAD.MOV.U32 R16, RZ, RZ, R2 ;  /* 0x000000ffff107224 */ /* 0x000fc400078e0002 */
[----:B------:R-:W-:-:S04]  /*03f0*/  IMAD.WIDE.U32 R6, R0, UR10, R6 ;  /* 0x0000000a00067c25 */ /* 0x000fc8000f8e0006 */
[----:B------:R-:W-:Y:S01]  /*0400*/  IMAD.WIDE.U32 R8, R0, UR14, R8 ;  /* 0x0000000e00087c25 */ /* 0x000fe2000f8e0008 */
[----:B------:R-:W-:Y:S01]  /*0410*/  UIMAD UR6, UR18, UR13, UR5 ;  /* 0x0000000d120672a4 */ /* 0x000fe2000f8e0205 */
[----:B------:R-:W-:Y:S02]  /*0420*/  @!P2 IADD3 R16, PT, PT, -R16, RZ, RZ ;  /* 0x000000ff1010a210 */ /* 0x000fe40007ffe1ff */
[C---:B------:R-:W-:Y:S02]  /*0430*/  IMAD R57, R0.reuse, UR11, R7 ;  /* 0x0000000b00397c24 */ /* 0x040fe4000f8e0207 */
[----:B------:R-:W-:Y:S01]  /*0440*/  IMAD R55, R0, UR15, R9 ;  /* 0x0000000f00377c24 */ /* 0x000fe2000f8e0209 */
[----:B------:R-:W-:Y:S01]  /*0450*/  @!P1 LOP3.LUT R16, RZ, R11, RZ, 0x33, !PT ;  /* 0x0000000bff109212 */ /* 0x000fe200078e33ff */
[----:B012---:R-:W-:Y:S06]  /*0460*/  @!P0 EXIT ;  /* 0x000000000000894d */ /* 0x007fec0003800000 */
        /* <DEDUP_REMOVED lines=11> */
[----:B------:R-:W4:Y:S01]  /*0520*/  LDCU UR4, c[0x0][0x38c] ;  /* 0x00007180ff0477ac */ /* 0x000f220008000800 */
[----:B------:R-:W-:Y:S01]  /*0530*/  LEA.HI.X R57, R6, R19, R57, 0x1, P0 ;  /* 0x0000001306397211 */ /* 0x000fe200000f0c39 */
[----:B------:R-:W-:Y:S01]  /*0540*/  IMAD R7, R16, R23, R7 ;  /* 0x0000001710077224 */ /* 0x000fe200078e0207 */
[----:B------:R-:W-:Y:S01]  /*0550*/  LEA R53, P0, R14, R24, 0x1 ;  /* 0x000000180e357211 */ /* 0x000fe200078008ff */
[----:B------:R-:W-:Y:S01]  /*0560*/  IMAD R6, R17, UR18, R0 ;  /* 0x0000001211067c24 */ /* 0x000fe2000f8e0200 */
[----:B------:R-:W2:Y:S02]  /*0570*/  LDC.64 R2, c[0x0][0x438] ;  /* 0x00010e00ff027b82 */ /* 0x000ea40000000a00 */
[----:B------:R-:W-:Y:S01]  /*0580*/  IADD3 R52, PT, PT, R15, R7, RZ ;  /* 0x000000070f347210 */ /* 0x000fe20007ffe0ff */
[----:B-1----:R-:W-:-:S03]  /*0590*/  IMAD.WIDE.U32 R36, R0, UR8, RZ ;  /* 0x0000000800247c25 */ /* 0x002fc6000f8e00ff */
[----:B------:R-:W-:Y:S01]  /*05a0*/  LEA.HI.X R52, R14, R25, R52, 0x1, P0 ;  /* 0x000000190e347211 */ /* 0x000fe200000f0c34 */
[----:B------:R-:W-:Y:S01]  /*05b0*/  IMAD R41, R6, R41, RZ ;  /* 0x0000002906297224 */ /* 0x000fe200078e02ff */
[----:B------:R-:W1:Y:S01]  /*05c0*/  LDC.64 R10, c[0x0][0x428] ;  /* 0x00010a00ff0a7b82 */ /* 0x000e620000000a00 */
[----:B------:R-:W-:Y:S01]  /*05d0*/  IMAD R14, R0, UR9, R37 ;  /* 0x00000009000e7c24 */ /* 0x000fe2000f8e0225 */
[C---:B0-----:R-:W-:Y:S01]  /*05e0*/  LEA R37, P0, R36.reuse, R12, 0x2 ;  /* 0x0000000c24257211 */ /* 0x041fe200078010ff */
[----:B------:R-:W0:Y:S03]  /*05f0*/  LDCU.U8 UR9, c[0x0][0x39e] ;  /* 0x000073c0ff0977ac */ /* 0x000e260008000000 */
[----:B------:R-:W-:Y:S01]  /*0600*/  LEA.HI.X R36, R36, R13, R14, 0x2, P0 ;  /* 0x0000000d24247211 */ /* 0x000fe200000f140e */
[----:B----4-:R-:W-:Y:S01]  /*0610*/  UISETP.LT.AND UP0, UPT, UR4, 0x1, UPT ;  /* 0x000000010400788c */ /* 0x010fe2000bf01270 */
[----:B------:R-:W4:Y:S01]  /*0620*/  LDC.64 R8, c[0x0][0x3a0] ;  /* 0x0000e800ff087b82 */ /* 0x000f220000000a00 */
[----:B---3--:R-:W-:-:S04]  /*0630*/  IMAD.WIDE.U32 R26, R0, R4, RZ ;  /* 0x00000004001a7225 */ /* 0x008fc800078e00ff */
[----:B------:R-:W-:-:S03]  /*0640*/  IMAD R27, R0, R5, R27 ;  /* 0x00000005001b7224 */ /* 0x000fc600078e021b */
[----:B------:R-:W3:Y:S01]  /*0650*/  LDC.64 R22, c[0x0][0x440] ;  /* 0x00011000ff167b82 */ /* 0x000ee20000000a00 */
[----:B--2---:R-:W-:-:S04]  /*0660*/  IMAD.WIDE.U32 R28, R0, R2, RZ ;  /* 0x00000002001c7225 */ /* 0x004fc800078e00ff */
[----:B------:R-:W-:-:S03]  /*0670*/  IMAD R29, R0, R3, R29 ;  /* 0x00000003001d7224 */ /* 0x000fc600078e021d */
[----:B------:R-:W2:Y:S01]  /*0680*/  LDC.64 R6, c[0x0][0x410] ;  /* 0x00010400ff067b82 */ /* 0x000ea20000000a00 */
[----:B-1----:R-:W-:-:S04]  /*0690*/  IMAD.WIDE.U32 R24, R0, R10, RZ ;  /* 0x0000000a00187225 */ /* 0x002fc800078e00ff */
[----:B------:R-:W-:-:S03]  /*06a0*/  IMAD R25, R0, R11, R25 ;  /* 0x0000000b00197224 */ /* 0x000fc600078e0219 */
[----:B------:R-:W1:Y:S01]  /*06b0*/  LDC.64 R32, c[0x0][0x420] ;  /* 0x00010800ff207b82 */ /* 0x000e620000000a00 */
[----:B----4-:R-:W-:-:S04]  /*06c0*/  IMAD.WIDE.U32 R34, R0, R8, RZ ;  /* 0x0000000800227225 */ /* 0x010fc800078e00ff */
[----:B------:R-:W-:-:S03]  /*06d0*/  IMAD R0, R0, R9, R35 ;  /* 0x0000000900007224 */ /* 0x000fc600078e0223 */
[----:B------:R-:W4:Y:S01]  /*06e0*/  LDC.64 R30, c[0x0][0x430] ;  /* 0x00010c00ff1e7b82 */ /* 0x000f220000000a00 */
[----:B---3--:R-:W-:-:S04]  /*06f0*/  LEA R35, P0, R34, R22, 0x2 ;  /* 0x0000001622237211 */ /* 0x008fc800078010ff */
[----:B------:R-:W-:Y:S01]  /*0700*/  LEA.HI.X R34, R34, R23, R0, 0x2, P0 ;  /* 0x0000001722227211 */ /* 0x000fe200000f1400 */
[----:B------:R-:W-:Y:S01]  /*0710*/  IMAD R0, R41, UR4, RZ ;  /* 0x0000000429007c24 */ /* 0x000fe2000f8e02ff */
[----:B------:R-:W-:Y:S01]  /*0720*/  USEL UR4, UR4, 0x1, !UP0 ;  /* 0x0000000104047887 */ /* 0x000fe2000c000000 */
[----:B------:R-:W3:Y:S01]  /*0730*/  LDC.64 R20, c[0x0][0x478] ;  /* 0x00011e00ff147b82 */ /* 0x000ee20000000a00 */
[----:B--2---:R-:W-:Y:S02]  /*0740*/  IMAD.WIDE.U32 R10, R6, UR18, R26 ;  /* 0x00000012060a7c25 */ /* 0x004fe4000f8e001a */
[----:B------:R-:W-:-:S05]  /*0750*/  UIADD3 UR6, UPT, UPT, -UR4, URZ, URZ ;  /* 0x000000ff04067290 */ /* 0x000fca000fffe1ff */
[----:B------:R-:W2:Y:S01]  /*0760*/  LDC.64 R4, c[0x0][0x488] ;  /* 0x00012200ff047b82 */ /* 0x000ea20000000a00 */
[----:B-1----:R-:W-:-:S04]  /*0770*/  IMAD.WIDE.U32 R12, R32, UR18, R24 ;  /* 0x00000012200c7c25 */ /* 0x002fc8000f8e0018 */
[----:B------:R-:W-:Y:S02]  /*0780*/  IMAD R32, R7, UR18, R11 ;  /* 0x0000001207207c24 */ /* 0x000fe4000f8e020b */
[----:B------:R-:W-:Y:S01]  /*0790*/  IMAD R33, R33, UR18, R13 ;  /* 0x0000001221217c24 */ /* 0x000fe2000f8e020d */
[----:B------:R-:W1:Y:S01]  /*07a0*/  LDC.64 R2, c[0x0][0x490] ;  /* 0x00012400ff027b82 */ /* 0x000e620000000a00 */
[----:B----4-:R-:W-:Y:S01]  /*07b0*/  IMAD.WIDE.U32 R8, R30, UR18, R28 ;  /* 0x000000121e087c25 */ /* 0x010fe2000f8e001c */
[----:B------:R-:W-:-:S03]  /*07c0*/  MOV R30, RZ ;  /* 0x000000ff001e7202 */ /* 0x000fc60000000f00 */
[----:B------:R-:W-:-:S03]  /*07d0*/  IMAD R31, R31, UR18, R9 ;  /* 0x000000121f1f7c24 */ /* 0x000fc6000f8e0209 */
[----:B------:R-:W4:Y:S01]  /*07e0*/  LDC.64 R18, c[0x0][0x3e0] ;  /* 0x0000f800ff127b82 */ /* 0x000f220000000a00 */
[----:B---3--:R-:W-:-:S07]  /*07f0*/  IMAD.WIDE.U32 R6, R39, 0x8, R20 ;  /* 0x0000000827067825 */ /* 0x008fce00078e0014 */
[----:B------:R-:W3:Y:S01]  /*0800*/  LDC.64 R16, c[0x0][0x3c0] ;  /* 0x0000f000ff107b82 */ /* 0x000ee20000000a00 */
[----:B--2---:R-:W-:-:S07]  /*0810*/  IMAD.WIDE.U32 R4, R39, 0x8, R4 ;  /* 0x0000000827047825 */ /* 0x004fce00078e0004 */
[----:B------:R-:W2:Y:S01]  /*0820*/  LDC.64 R14, c[0x0][0x3a8] ;  /* 0x0000ea00ff0e7b82 */ /* 0x000ea20000000a00 */
[----:B-1----:R-:W-:Y:S01]  /*0830*/  IMAD.WIDE.U32 R2, R39, 0x8, R2 ;  /* 0x0000000827027825 */ /* 0x002fe200078e0002 */
[----:B----4-:R-:W-:Y:S02]  /*0840*/  SHF.L.U64.HI R19, R18, 0x1, R19 ;  /* 0x0000000112137819 */ /* 0x010fe40000010213 */
[----:B---3--:R-:W-:Y:S02]  /*0850*/  SHF.L.U64.HI R17, R16, 0x2, R17 ;  /* 0x0000000210117819 */ /* 0x008fe40000010211 */
[----:B0-2---:R-:W-:-:S07]  /*0860*/  SHF.L.U64.HI R58, R14, 0x2, R15 ;  /* 0x000000020e3a7819 */ /* 0x005fce000001020f */
.L_x_4932:
        /* <DEDUP_REMOVED lines=28> */
.L_x_4918:
[----:B------:R-:W-:Y:S01]  /*0a30*/  IMAD.U32 R51, R24, 0x10000, RZ ;  /* 0x0001000018337824 */ /* 0x000fe200078e00ff */
[----:B------:R-:W-:Y:S01]  /*0a40*/  SHF.L.U32 R15, R15, 0x10, RZ ;  /* 0x000000100f0f7819 */ /* 0x000fe200000006ff */
[----:B------:R-:W-:Y:S01]  /*0a50*/  BSSY.RECONVERGENT B0, `(.L_x_4920) ;  /* 0x000002e000007945 */ /* 0x000fe20003800200 */
        /* <DEDUP_REMOVED lines=8> */
[----:B------:R-:W-:Y:S01]  /*0ae0*/  FSETP.GTU.FTZ.AND P2, PT, R50, 20, PT ;  /* 0x41a000003200780b */ /* 0x000fe20003f5c000 */
[----:B------:R-:W-:Y:S01]  /*0af0*/  IMAD.U32 R21, R26, 0x10000, RZ ;  /* 0x000100001a157824 */ /* 0x000fe200078e00ff */
[----:B------:R-:W-:-:S02]  /*0b00*/  FSETP.GTU.FTZ.AND P0, PT, R49, 20, PT ;  /* 0x41a000003100780b */ /* 0x000fc40003f1c000 */
[----:B------:R-:W-:Y:S02]  /*0b10*/  FSETP.GTU.FTZ.AND P1, PT, R48, 20, PT ;  /* 0x41a000003000780b */ /* 0x000fe40003f3c000 */
[----:B------:R-:W-:Y:S02]  /*0b20*/  SHF.L.U32 R20, R23, 0x10, RZ ;  /* 0x0000001017147819 */ /* 0x000fe400000006ff */
[----:B------:R-:W-:-:S03]  /*0b30*/  SHF.L.U32 R15, R28, 0x10, RZ ;  /* 0x000000101c0f7819 */ /* 0x000fc600000006ff */
        /* <DEDUP_REMOVED lines=31> */
.L_x_4921:
[----:B------:R-:W-:Y:S05]  /*0d30*/  BSYNC.RECONVERGENT B0 ;  /* 0x0000000000007941 */ /* 0x000fea0003800200 */
.L_x_4920:
        /* <DEDUP_REMOVED lines=32> */
.L_x_4923:
[----:B------:R-:W-:Y:S05]  /*0f40*/  BSYNC.RECONVERGENT B0 ;  /* 0x0000000000007941 */ /* 0x000fea0003800200 */
.L_x_4922:
        /* <DEDUP_REMOVED lines=32> */
.L_x_4925:
[----:B------:R-:W-:Y:S05]  /*1150*/  BSYNC.RECONVERGENT B0 ;  /* 0x0000000000007941 */ /* 0x000fea0003800200 */
.L_x_4924:
        /* <DEDUP_REMOVED lines=32> */
.L_x_4927:
[----:B------:R-:W-:Y:S05]  /*1360*/  BSYNC.RECONVERGENT B0 ;  /* 0x0000000000007941 */ /* 0x000fea0003800200 */
.L_x_4926:
[----:B------:R-:W-:Y:S01]  /*1370*/  FMUL.FTZ R44, R15, R48 ;  /* 0x000000300f2c7220 */ /* 0x000fe20000410000 */
[----:B------:R-:W-:Y:S01]  /*1380*/  FMUL.FTZ R47, R22, R51 ;  /* 0x00000033162f7220 */ /* 0x000fe20000410000 */
[----:B------:R-:W-:Y:S01]  /*1390*/  FMUL.FTZ R46, R21, R50 ;  /* 0x00000032152e7220 */ /* 0x000fe20000410000 */
[----:B------:R-:W-:-:S07]  /*13a0*/  FMUL.FTZ R45, R20, R49 ;  /* 0x00000031142d7220 */ /* 0x000fce0000410000 */
.L_x_4919:
        /* <DEDUP_REMOVED lines=18> */
[----:B------:R-:W-:Y:S01]  /*14d0*/  MOV R63, R35 ;  /* 0x00000023003f7202 */ /* 0x000fe20000000f00 */
[----:B------:R-:W-:Y:S01]  /*14e0*/  IMAD.MOV.U32 R59, RZ, RZ, R22 ;  /* 0x000000ffff3b7224 */ /* 0x000fe200078e0016 */
[----:B------:R-:W-:Y:S02]  /*14f0*/  MOV R60, R23 ;  /* 0x00000017003c7202 */ /* 0x000fe40000000f00 */
[----:B------:R-:W-:Y:S02]  /*1500*/  MOV R64, R34 ;  /* 0x0000002200407202 */ /* 0x000fe40000000f00 */
[----:B------:R-:W-:Y:S02]  /*1510*/  MOV R65, R37 ;  /* 0x0000002500417202 */ /* 0x000fe40000000f00 */
[----:B------:R-:W-:Y:S01]  /*1520*/  MOV R66, R36 ;  /* 0x0000002400427202 */ /* 0x000fe20000000f00 */
[----:B0-----:R-:W-:-:S03]  /*1530*/  ULEA UR4, UR5, UR4, 0x18 ;  /* 0x0000000405047291 */ /* 0x001fc6000f8ec0ff */
[----:B------:R-:W-:Y:S01]  /*1540*/  UMOV UR5, UR6 ;  /* 0x0000000600057c82 */ /* 0x000fe20008000000 */
[----:B------:R-:W-:-:S12]  /*1550*/  UIADD3 UR4, UPT, UPT, UR4, 0x130, URZ ;  /* 0x0000013004047890 */ /* 0x000fd8000fffe0ff */
.L_x_4931:
[----:B------:R-:W-:Y:S01]  /*1560*/  IMAD.MOV.U32 R24, RZ, RZ, R63 ;  /* 0x000000ffff187224 */ /* 0x000fe200078e003f */
[----:B------:R-:W-:-:S05]  /*1570*/  MOV R25, R64 ;  /* 0x0000004000197202 */ /* 0x000fca0000000f00 */
[----:B0-----:R0:W3:Y:S01]  /*1580*/  LDG.E R26, desc[UR16][R24.64] ;  /* 0x00000010181a7981 */ /* 0x0010e2000c1e1900 */
[----:B------:R-:W-:Y:S02]  /*1590*/  MOV R22, R59 ;  /* 0x0000003b00167202 */ /* 0x000fe40000000f00 */
[----:B------:R-:W-:-:S06]  /*15a0*/  MOV R23, R60 ;  /* 0x0000003c00177202 */ /* 0x000fcc0000000f00 */
        /* <DEDUP_REMOVED lines=43> */
[----:B------:R-:W-:Y:S01]  /*1860*/  IMAD.MOV.U32 R24, RZ, RZ, 0x3f800000 ;  /* 0x3f800000ff187424 */ /* 0x000fe200078e00ff */
[----:B------:R-:W-:Y:S01]  /*1870*/  ISETP.GE.AND P1, PT, R62, 0x8, PT ;  /* 0x000000083e00780c */ /* 0x000fe20003f26270 */
[----:B------:R-:W-:Y:S01]  /*1880*/  HFMA2 R25, -RZ, RZ, 0, 0 ;  /* 0x00000000ff197431 */ /* 0x000fe200000001ff */
[----:B------:R-:W-:Y:S04]  /*1890*/  SHFL.UP PT, R74, R71, 0x8, RZ ;  /* 0x05000000474a7989 */ /* 0x000fe800000e00ff */
[----:B------:R-:W0:Y:S04]  /*18a0*/  SHFL.UP PT, R27, R28, 0x8, RZ ;  /* 0x050000001c1b7989 */ /* 0x000e2800000e00ff */
[----:B------:R-:W-:Y:S01]  /*18b0*/  @P0 LDS.64 R24, [UR4] ;  /* 0x00000004ff180984 */ /* 0x000fe20008000a00 */
[----:B0-----:R-:W-:-:S02]  /*18c0*/  FFMA.FTZ R27, R71, R27, R28 ;  /* 0x0000001b471b7223 */ /* 0x001fc4000001001c */
        /* <DEDUP_REMOVED lines=13> */
[----:B------:R0:W1:Y:S01]  /*19a0*/  SHFL.UP PT, R75, R71, 0x1, RZ ;  /* 0x04200000474b7989 */ /* 0x00006200000e00ff */
[----:B----4-:R-:W-:-:S03]  /*19b0*/  PRMT R29, R22, 0x7632, R29 ;  /* 0x00007632161d7816 */ /* 0x010fc6000000001d */
[----:B------:R-:W2:Y:S02]  /*19c0*/  SHFL.UP PT, R76, R74, 0x1, RZ ;  /* 0x042000004a4c7989 */ /* 0x000ea400000e00ff */
[----:B0-----:R-:W-:-:S04]  /*19d0*/  IMAD.U32 R71, R29, 0x10000, RZ ;  /* 0x000100001d477824 */ /* 0x001fc800078e00ff */
[----:B-----5:R-:W-:Y:S01]  /*19e0*/  FMUL.FTZ R71, R71, R68 ;  /* 0x0000004447477220 */ /* 0x020fe20000410000 */
[----:B------:R-:W-:Y:S04]  /*19f0*/  @!P2 STS.64 [UR7+0x120], R24 ;  /* 0x00012018ff00a988 */ /* 0x000fe80008000a07 */
[----:B------:R-:W0:Y:S01]  /*1a00*/  LDS.64 R26, [UR7+0x110] ;  /* 0x00011007ff1a7984 */ /* 0x000e220008000a00 */
[----:B------:R-:W-:Y:S01]  /*1a10*/  BAR.SYNC.DEFER_BLOCKING 0x0 ;  /* 0x0000000000007b1d */ /* 0x000fe20000010000 */
[----:B-1----:R-:W-:Y:S02]  /*1a20*/  @!P2 MOV R75, R24 ;  /* 0x00000018004ba202 */ /* 0x002fe40000000f00 */
[----:B--2---:R-:W-:-:S03]  /*1a30*/  @!P2 MOV R76, R25 ;  /* 0x00000019004ca202 */ /* 0x004fc60000000f00 */
[----:B------:R-:W1:Y:S01]  /*1a40*/  @P3 LDS R73, [UR7+0x124] ;  /* 0x00012407ff493984 */ /* 0x000e620008000800 */
[----:B0-----:R-:W-:Y:S01]  /*1a50*/  FFMA.FTZ R27, R26, R25, R27 ;  /* 0x000000191a1b7223 */ /* 0x001fe2000001001b */
[----:B-1----:R-:W-:Y:S01]  /*1a60*/  @P3 FFMA.FTZ R76, R73, R75, R76 ;  /* 0x0000004b494c3223 */ /* 0x002fe2000001004c */
[----:B------:R-:W-:Y:S02]  /*1a70*/  SHF.L.U32 R73, R22, 0x10, RZ ;  /* 0x0000001016497819 */ /* 0x000fe400000006ff */
[C---:B------:R-:W-:Y:S01]  /*1a80*/  PRMT R22, R23.reuse, 0x7632, R22 ;  /* 0x0000763217167816 */ /* 0x040fe20000000016 */
[----:B------:R-:W-:Y:S01]  /*1a90*/  FFMA.FTZ R28, R72, R76, R47 ;  /* 0x0000004c481c7223 */ /* 0x000fe2000001002f */
[----:B------:R-:W-:Y:S01]  /*1aa0*/  SHF.L.U32 R23, R23, 0x10, RZ ;  /* 0x0000001017177819 */ /* 0x000fe200000006ff */
[----:B------:R-:W-:Y:S01]  /*1ab0*/  FMUL.FTZ R29, R73, R68 ;  /* 0x00000044491d7220 */ /* 0x000fe20000410000 */
[----:B------:R-:W-:Y:S01]  /*1ac0*/  SHF.L.U32 R75, R22, 0x10, RZ ;  /* 0x00000010164b7819 */ /* 0x000fe200000006ff */
[----:B------:R-:W-:-:S02]  /*1ad0*/  FFMA.FTZ R69, R69, R28, R46 ;  /* 0x0000001c45457223 */ /* 0x000fc4000001002e */
[-C--:B------:R-:W-:Y:S02]  /*1ae0*/  FMUL.FTZ R72, R23, R68.reuse ;  /* 0x0000004417487220 */ /* 0x080fe40000410000 */
        /* <DEDUP_REMOVED lines=11> */
.L_x_4930:
[----:B------:R-:W-:Y:S05]  /*1ba0*/  BSYNC.RECONVERGENT B0 ;  /* 0x0000000000007941 */ /* 0x000fea0003800200 */
.L_x_4929:
        /* <DEDUP_REMOVED lines=16> */
.L_x_4928:
[----:B------:R-:W1:Y:S01]  /*1cb0*/  F2F.BF16.F32 R24, R42 ;  /* 0x0000002a00187304 */ /* 0x000e620000202000 */
[----:B------:R-:W-:Y:S01]  /*1cc0*/  BAR.SYNC.DEFER_BLOCKING 0x0 ;  /* 0x0000000000007b1d */ /* 0x000fe20000010000 */
[----:B0-----:R-:W-:-:S05]  /*1cd0*/  IMAD.SHL.U32 R27, R30, 0x80, RZ ;  /* 0x000000801e1b7824 */ /* 0x001fca00078e00ff */
[----:B------:R-:W-:Y:S01]  /*1ce0*/  IADD3 R45, P0, PT, R27, R12, RZ ;  /* 0x0000000c1b2d7210 */ /* 0x000fe20007f1e0ff */
[----:B------:R-:W-:Y:S01]  /*1cf0*/  F2F.BF16.F32 R20, R41 ;  /* 0x0000002900147304 */ /* 0x000fe20000202000 */
[----:B------:R-:W0:Y:S02]  /*1d00*/  LDCU UR4, c[0x0][0x394] ;  /* 0x00007280ff0477ac */ /* 0x000e240008000800 */
[----:B------:R-:W-:Y:S01]  /*1d10*/  IADD3.X R28, PT, PT, RZ, R33, RZ, P0, !PT ;  /* 0x00000021ff1c7210 */ /* 0x000fe200007fe4ff */
[----:B-1----:R-:W-:-:S04]  /*1d20*/  IMAD.WIDE.U32 R24, R24, 0x10000, RZ ;  /* 0x0001000018187825 */ /* 0x002fc800078e00ff */
[----:B------:R-:W1:Y:S08]  /*1d30*/  F2F.BF16.F32 R23, R15 ;  /* 0x0000000f00177304 */ /* 0x000e700000202000 */
[----:B------:R-:W2:Y:S01]  /*1d40*/  F2F.BF16.F32 R21, R43 ;  /* 0x0000002b00157304 */ /* 0x000ea20000202000 */
[----:B-1----:R-:W-:Y:S02]  /*1d50*/  PRMT R29, R20, 0x5410, R23 ;  /* 0x00005410141d7816 */ /* 0x002fe40000000017 */
        /* <DEDUP_REMOVED lines=16> */
[----:B------:R-:W-:Y:S02]  /*1e60*/  IADD3 R56, P3, PT, R56, 0x100, RZ ;  /* 0x0000010038387810 */ /* 0x000fe40007f7e0ff */
[----:B------:R-:W-:Y:S02]  /*1e70*/  IADD3.X R52, PT, PT, RZ, R52, RZ, P1, !PT ;  /* 0x00000034ff347210 */ /* 0x000fe40000ffe4ff */
[----:B------:R-:W-:-:S02]  /*1e80*/  IADD3.X R55, PT, PT, RZ, R55, RZ, P2, !PT ;  /* 0x00000037ff377210 */ /* 0x000fc400017fe4ff */
[----:B------:R-:W-:Y:S02]  /*1e90*/  IADD3.X R57, PT, PT, RZ, R57, RZ, P3, !PT ;  /* 0x00000039ff397210 */ /* 0x000fe40001ffe4ff */
[--C-:B--2---:R-:W-:Y:S02]  /*1ea0*/  SHF.R.U32.HI R46, RZ, 0x10, R23.reuse ;  /* 0x00000010ff2e7819 */ /* 0x104fe40000011617 */
[----:B------:R-:W-:Y:S02]  /*1eb0*/  SHF.R.U64 R29, R22, 0x10, R23 ;  /* 0x00000010161d7819 */ /* 0x000fe40000001217 */
[----:B------:R-:W-:Y:S01]  /*1ec0*/  SHF.L.U32 R44, R23, 0x10, RZ ;  /* 0x00000010172c7819 */ /* 0x000fe200000006ff */
[----:B-1----:R-:W-:Y:S01]  /*1ed0*/  IMAD.U32 R24, R46, 0x10000, RZ ;  /* 0x000100002e187824 */ /* 0x002fe200078e00ff */
[----:B------:R-:W-:Y:S02]  /*1ee0*/  SHF.L.U32 R29, R29, 0x10, RZ ;  /* 0x000000101d1d7819 */ /* 0x000fe400000006ff */
[----:B------:R-:W-:Y:S01]  /*1ef0*/  SHF.L.U32 R26, R22, 0x10, RZ ;  /* 0x00000010161a7819 */ /* 0x000fe200000006ff */
[----:B------:R-:W-:Y:S01]  /*1f00*/  FMUL.FTZ R45, R44, -1.4426950216293334961 ;  /* 0xbfb8aa3b2c2d7820 */ /* 0x000fe20000410000 */
[----:B------:R-:W-:Y:S01]  /*1f10*/  FMUL.FTZ R23, R24, -1.4426950216293334961 ;  /* 0xbfb8aa3b18177820 */ /* 0x000fe20000410000 */
[----:B------:R-:W-:-:S02]  /*1f20*/  FMUL.FTZ R20, R29, -1.4426950216293334961 ;  /* 0xbfb8aa3b1d147820 */ /* 0x000fc40000410000 */
[----:B------:R-:W-:Y:S02]  /*1f30*/  FMUL.FTZ R28, R26, -1.4426950216293334961 ;  /* 0xbfb8aa3b1a1c7820 */ /* 0x000fe40000410000 */
[----:B------:R-:W1:Y:S04]  /*1f40*/  MUFU.EX2 R45, R45 ;  /* 0x0000002d002d7308 */ /* 0x000e680000000800 */
[----:B------:R-:W2:Y:S04]  /*1f50*/  MUFU.EX2 R23, R23 ;  /* 0x0000001700177308 */ /* 0x000ea80000000800 */
[----:B------:R-:W3:Y:S04]  /*1f60*/  MUFU.EX2 R20, R20 ;  /* 0x0000001400147308 */ /* 0x000ee80000000800 */
[----:B------:R-:W4:Y:S01]  /*1f70*/  MUFU.EX2 R28, R28 ;  /* 0x0000001c001c7308 */ /* 0x000f220000000800 */
[----:B-1----:R-:W-:Y:S01]  /*1f80*/  FADD.FTZ R22, R45, 1 ;  /* 0x3f8000002d167421 */ /* 0x002fe20000010000 */
[----:B--2---:R-:W-:-:S03]  /*1f90*/  FADD.FTZ R25, R23, 1 ;  /* 0x3f80000017197421 */ /* 0x004fc60000010000 */
[----:B------:R-:W1:Y:S01]  /*1fa0*/  MUFU.RCP R47, R22 ;  /* 0x00000016002f7308 */ /* 0x000e620000001000 */
[----:B---3--:R-:W-:Y:S01]  /*1fb0*/  FADD.FTZ R21, R20, 1 ;  /* 0x3f80000014157421 */ /* 0x008fe20000010000 */
[----:B----4-:R-:W-:-:S06]  /*1fc0*/  FADD.FTZ R28, R28, 1 ;  /* 0x3f8000001c1c7421 */ /* 0x010fcc0000010000 */
[----:B------:R-:W2:Y:S08]  /*1fd0*/  MUFU.RCP R46, R21 ;  /* 0x00000015002e7308 */ /* 0x000eb00000001000 */
[----:B------:R-:W3:Y:S01]  /*1fe0*/  MUFU.RCP R25, R25 ;  /* 0x0000001900197308 */ /* 0x000ee20000001000 */
[----:B-1----:R-:W-:-:S04]  /*1ff0*/  FMUL.FTZ R44, R44, R47 ;  /* 0x0000002f2c2c7220 */ /* 0x002fc80000410000 */
[----:B------:R-:W-:-:S03]  /*2000*/  FMUL.FTZ R44, R44, R41 ;  /* 0x000000292c2c7220 */ /* 0x000fc60000410000 */
[----:B------:R1:W4:Y:S01]  /*2010*/  MUFU.RCP R45, R28 ;  /* 0x0000001c002d7308 */ /* 0x0003220000001000 */
[----:B--2---:R-:W-:-:S04]  /*2020*/  FMUL.FTZ R29, R29, R46 ;  /* 0x0000002e1d1d7220 */ /* 0x004fc80000410000 */
[----:B------:R-:W-:-:S03]  /*2030*/  FMUL.FTZ R29, R29, R42 ;  /* 0x0000002a1d1d7220 */ /* 0x000fc60000410000 */
[----:B------:R-:W-:Y:S01]  /*2040*/  F2F.BF16.F32 R44, R44 ;  /* 0x0000002c002c7304 */ /* 0x000fe20000202000 */
[----:B-1----:R-:W-:Y:S01]  /*2050*/  IADD3.X R28, PT, PT, RZ, R31, RZ, P0, !PT ;  /* 0x0000001fff1c7210 */ /* 0x002fe200007fe4ff */
[----:B---3--:R-:W-:Y:S01]  /*2060*/  FMUL.FTZ R24, R24, R25 ;  /* 0x0000001918187220 */ /* 0x008fe20000410000 */
[----:B------:R-:W-:-:S03]  /*2070*/  LEA R20, P0, R27, R2, 0x1 ;  /* 0x000000021b147211 */ /* 0x000fc600078008ff */
[----:B------:R-:W-:Y:S02]  /*2080*/  FMUL.FTZ R24, R24, R15 ;  /* 0x0000000f18187220 */ /* 0x000fe40000410000 */
[----:B------:R-:W1:Y:S01]  /*2090*/  F2F.BF16.F32 R22, R29 ;  /* 0x0000001d00167304 */ /* 0x000e620000202000 */
[----:B----4-:R-:W-:-:S04]  /*20a0*/  FMUL.FTZ R26, R26, R45 ;  /* 0x0000002d1a1a7220 */ /* 0x010fc80000410000 */
[----:B------:R-:W-:-:S03]  /*20b0*/  FMUL.FTZ R26, R26, R43 ;  /* 0x0000002b1a1a7220 */ /* 0x000fc60000410000 */
[----:B------:R-:W2:Y:S01]  /*20c0*/  F2F.BF16.F32 R21, R24 ;  /* 0x0000001800157304 */ /* 0x000ea20000202000 */
[----:B-1----:R-:W-:-:S07]  /*20d0*/  IMAD.WIDE.U32 R22, R22, 0x10000, RZ ;  /* 0x0001000016167825 */ /* 0x002fce00078e00ff */
[----:B------:R-:W1:Y:S01]  /*20e0*/  F2F.BF16.F32 R15, R26 ;  /* 0x0000001a000f7304 */ /* 0x000e620000202000 */
[----:B--2---:R-:W-:Y:S02]  /*20f0*/  PRMT R25, R44, 0x5410, R21 ;  /* 0x000054102c197816 */ /* 0x004fe40000000015 */
[----:B------:R-:W-:Y:S02]  /*2100*/  LEA.HI.X R21, R27, R3, R28, 0x1, P0 ;  /* 0x000000031b157211 */ /* 0x000fe400000f0c1c */
[----:B------:R-:W-:Y:S02]  /*2110*/  LOP3.LUT R23, R25, R23, RZ, 0xfc, !PT ;  /* 0x0000001719177212 */ /* 0x000fe400078efcff */
[----:B0-----:R-:W-:Y:S02]  /*2120*/  ISETP.NE.AND P0, PT, R30, UR4, PT ;  /* 0x000000041e007c0c */ /* 0x001fe4000bf05270 */
[----:B-1----:R-:W-:-:S05]  /*2130*/  LOP3.LUT R22, R22, R15, RZ, 0xfc, !PT ;  /* 0x0000000f16167212 */ /* 0x002fca00078efcff */
[----:B------:R0:W-:Y:S06]  /*2140*/  STG.E.64 desc[UR16][R20.64], R22 ;  /* 0x0000001614007986 */ /* 0x0001ec000c101b10 */
[----:B------:R-:W-:Y:S05]  /*2150*/  @P0 BRA `(.L_x_4932) ;  /* 0xffffffe400c40947 */ /* 0x000fea000383ffff */
[----:B------:R-:W-:Y:S05]  /*2160*/  EXIT ;  /* 0x000000000000794d */ /* 0x000fea0003800000 */
.L_x_4933:
        /* <DEDUP_REMOVED lines=9> */
.L_x_5153:


//--------------------- .text._Z25selective_scan_fwd_kernelI32Selective_Scan_fwd_kernel_traitsILi32ELi4ELi1ELb1ELb1ELb0ELb0EN3c108BFloat16EfEEv13SSMParamsBase --------------------------
	.section	.text._Z25selective_scan_fwd_kernelI32Selective_Scan_fwd_kernel_traitsILi32ELi4ELi1ELb1ELb1ELb0ELb0EN3c108BFloat16EfEEv13SSMParamsBase,"ax",@progbits
	.align	128
        .global         _Z25selective_scan_fwd_kernelI32Selective_Scan_fwd_kernel_traitsILi32ELi4ELi1ELb1ELb1ELb0ELb0EN3c108BFloat16EfEEv13SSMParamsBase
        .type           _Z25selective_scan_fwd_kernelI32Selective_Scan_fwd_kernel_traitsILi32ELi4ELi1ELb1ELb1ELb0ELb0EN3c108BFloat16EfEEv13SSMParamsBase,@function
        .size           _Z25selective_scan_fwd_kernelI32Selective_Scan_fwd_kernel_traitsILi32ELi4ELi1ELb1ELb1ELb0ELb0EN3c108BFloat16EfEEv13SSMParamsBase,(.L_x_5154 - _Z25selective_scan_fwd_kernelI32Selective_Scan_fwd_kernel_traitsILi32ELi4ELi1ELb1ELb1ELb0ELb0EN3c108BFloat16EfEEv13SSMParamsBase)
        .other          _Z25selective_scan_fwd_kernelI32Selective_Scan_fwd_kernel_traitsILi32ELi4ELi1ELb1ELb1ELb0ELb0EN3c108BFloat16EfEEv13SSMParamsBase,@"STO_CUDA_ENTRY STV_DEFAULT"
_Z25selective_scan_fwd_kernelI32Selective_Scan_fwd_kernel_traitsILi32ELi4ELi1ELb1ELb1ELb0ELb0EN3c108BFloat16EfEEv13SSMParamsBase:
.text._Z25selective_scan_fwd_kernelI32Selective_Scan_fwd_kernel_traitsILi32ELi4ELi1ELb1ELb1ELb0ELb0EN3c108BFloat16EfEEv13SSMParamsBase:
        /* <DEDUP_REMOVED lines=77> */
[----:B------:R-:W1:Y:S01]  /*04d0*/  LDC R29, c[0x0][0x384] ;  /* 0x0000e100ff1d7b82 */ /* 0x000e620000000800 */
[----:B0-----:R-:W-:-:S04]  /*04e0*/  IMAD.WIDE.U32 R32, R0, R8, RZ ;  /* 0x0000000800207225 */ /* 0x001fc800078e00ff */
[----:B------:R-:W-:Y:S01]  /*04f0*/  IMAD.WIDE.U32 R30, R7, R30, UR4 ;  /* 0x00000004071e7e25 */ /* 0x000fe2000f8e001e */
[----:B------:R-:W0:Y:S02]  /*0500*/  LDCU UR4, c[0x0][0x38c] ;  /* 0x00007180ff0477ac */ /* 0x000e240008000800 */
[----:B------:R-:W0:Y:S01]  /*0510*/  LDC.64 R4, c[0x0][0x448] ;  /* 0x00011200ff047b82 */ /* 0x000e220000000a00 */
[----:B------:R-:W-:Y:S01]  /*0520*/  IMAD R33, R0, R9, R33 ;  /* 0x0000000900217224 */ /* 0x000fe200078e0221 */
[C---:B---3--:R-:W-:Y:S02]  /*0530*/  LEA R42, P0, R18.reuse, R20, 0x1 ;  /* 0x00000014122a7211 */ /* 0x048fe400078008ff */
[----:B------:R-:W-:Y:S02]  /*0540*/  IADD3 R40, PT, PT, R31, R17, RZ ;  /* 0x000000111f287210 */ /* 0x000fe40007ffe0ff */
[----:B------:R-:W-:Y:S01]  /*0550*/  LEA.HI.X R43, R18, R21, R43, 0x1, P0 ;  /* 0x00000015122b7211 */ /* 0x000fe200000f0c2b */
[C---:B----4-:R-:W-:Y:S01]  /*0560*/  IMAD.WIDE.U32 R20, R0.reuse, UR6, RZ ;  /* 0x0000000600147c25 */ /* 0x050fe2000f8e00ff */
[----:B------:R-:W3:Y:S03]  /*0570*/  LDC.64 R22, c[0x0][0x450] ;  /* 0x00011400ff167b82 */ /* 0x000ee60000000a00 */
[----:B--2---:R-:W-:-:S04]  /*0580*/  IMAD.WIDE.U32 R18, R0, R24, RZ ;  /* 0x0000001800127225 */ /* 0x004fc800078e00ff */
[C---:B------:R-:W-:Y:S01]  /*0590*/  IMAD R19, R0.reuse, R25, R19 ;  /* 0x0000001900137224 */ /* 0x040fe200078e0213 */
[----:B------:R-:W2:Y:S01]  /*05a0*/  LDC.64 R14, c[0x0][0x440] ;  /* 0x00011000ff0e7b82 */ /* 0x000ea20000000a00 */
[----:B-1----:R-:W-:Y:S01]  /*05b0*/  IMAD R17, R29, UR18, R0 ;  /* 0x000000121d117c24 */ /* 0x002fe2000f8e0200 */
[----:B0-----:R-:W-:Y:S01]  /*05c0*/  UISETP.LT.AND UP0, UPT, UR4, 0x1, UPT ;  /* 0x000000010400788c */ /* 0x001fe2000bf01270 */
[----:B------:R-:W-:Y:S02]  /*05d0*/  IMAD R21, R0, UR7, R21 ;  /* 0x0000000700157c24 */ /* 0x000fe4000f8e0215 */
[----:B------:R-:W-:-:S03]  /*05e0*/  IMAD R0, R17, R16, RZ ;  /* 0x0000001011007224 */ /* 0x000fc600078e02ff */
[----:B------:R-:W0:Y:S01]  /*05f0*/  LDC.64 R12, c[0x0][0x420] ;  /* 0x00010800ff0c7b82 */ /* 0x000e220000000a00 */
[----:B------:R-:W-:Y:S01]  /*0600*/  LEA R41, P1, R30, R4, 0x1 ;  /* 0x000000041e297211 */ /* 0x000fe200078208ff */
[----:B------:R-:W-:Y:S01]  /*0610*/  IMAD R0, R0, UR4, RZ ;  /* 0x0000000400007c24 */ /* 0x000fe2000f8e02ff */
[----:B------:R-:W-:Y:S02]  /*0620*/  USEL UR4, UR4, 0x1, !UP0 ;  /* 0x0000000104047887 */ /* 0x000fe4000c000000 */
[----:B------:R-:W-:Y:S02]  /*0630*/  LEA.HI.X R40, R30, R5, R40, 0x1, P1 ;  /* 0x000000051e287211 */ /* 0x000fe400008f0c28 */
[----:B------:R-:W-:Y:S01]  /*0640*/  UIADD3 UR6, UPT, UPT, -UR4, URZ, URZ ;  /* 0x000000ff04067290 */ /* 0x000fe2000fffe1ff */
[----:B------:R-:W1:Y:S01]  /*0650*/  LDC.64 R2, c[0x0][0x478] ;  /* 0x00011e00ff027b82 */ /* 0x000e620000000a00 */
[----:B---3--:R-:W-:-:S04]  /*0660*/  LEA R25, P0, R20, R22, 0x2 ;  /* 0x0000001614197211 */ /* 0x008fc800078010ff */
[----:B------:R-:W-:Y:S02]  /*0670*/  LEA.HI.X R23, R20, R23, R21, 0x2, P0 ;  /* 0x0000001714177211 */ /* 0x000fe400000f1415 */
[----:B------:R-:W-:Y:S01]  /*0680*/  MOV R21, RZ ;  /* 0x000000ff00157202 */ /* 0x000fe20000000f00 */
        /* <DEDUP_REMOVED lines=11> */
.L_x_4948:
        /* <DEDUP_REMOVED lines=28> */
.L_x_4934:
        /* <DEDUP_REMOVED lines=48> */
.L_x_4937:
[----:B------:R-:W-:Y:S05]  /*0c00*/  BSYNC.RECONVERGENT B0 ;  /* 0x0000000000007941 */ /* 0x000fea0003800200 */
.L_x_4936:
        /* <DEDUP_REMOVED lines=32> */
.L_x_4939:
[----:B------:R-:W-:Y:S05]  /*0e10*/  BSYNC.RECONVERGENT B0 ;  /* 0x0000000000007941 */ /* 0x000fea0003800200 */
.L_x_4938:
        /* <DEDUP_REMOVED lines=32> */
.L_x_4941:
[----:B------:R-:W-:Y:S05]  /*1020*/  BSYNC.RECONVERGENT B0 ;  /* 0x0000000000007941 */ /* 0x000fea0003800200 */
.L_x_4940:
        /* <DEDUP_REMOVED lines=32> */
.L_x_4943:
[----:B------:R-:W-:Y:S05]  /*1230*/  BSYNC.RECONVERGENT B0 ;  /* 0x0000000000007941 */ /* 0x000fea0003800200 */
.L_x_4942:
[----:B------:R-:W-:Y:S01]  /*1240*/  FMUL.FTZ R32, R7, R36 ;  /* 0x0000002407207220 */ /* 0x000fe20000410000 */
[----:B------:R-:W-:Y:S01]  /*1250*/  FMUL.FTZ R35, R14, R39 ;  /* 0x000000270e237220 */ /* 0x000fe20000410000 */
[----:B------:R-:W-:Y:S01]  /*1260*/  FMUL.FTZ R34, R13, R38 ;  /* 0x000000260d227220 */ /* 0x000fe20000410000 */
[----:B------:R-:W-:-:S07]  /*1270*/  FMUL.FTZ R33, R12, R37 ;  /* 0x000000250c217220 */ /* 0x000fce0000410000 */
.L_x_4935:
        /* <DEDUP_REMOVED lines=27> */
.L_x_4947:
[----:B0-----:R-:W-:Y:S02]  /*1430*/  MOV R16, R51 ;  /* 0x0000003300107202 */ /* 0x001fe40000000f00 */
[----:B------:R-:W-:-:S05]  /*1440*/  MOV R17, R50 ;  /* 0x0000003200117202 */ /* 0x000fca0000000f00 */
[----:B------:R0:W3:Y:S01]  /*1450*/  LDG.E R18, desc[UR16][R16.64] ;  /* 0x0000001010127981 */ /* 0x0000e2000c1e1900 */
        /* <DEDUP_REMOVED lines=17> */
[----:B------:R-:W-:Y:S01]  /*1570*/  FMUL.FTZ R61, R18, R39 ;  /* 0x00000027123d7220 */ /* 0x000fe20000410000 */
[C---:B----4-:R-:W-:Y:S01]  /*1580*/  PRMT R19, R14.reuse, 0x7632, R19 ;  /* 0x000076320e137816 */ /* 0x050fe20000000013 */
[----:B0-----:R-:W-:Y:S01]  /*1590*/  IMAD.U32 R16, R15, 0x10000, RZ ;  /* 0x000100000f107824 */ /* 0x001fe200078e00ff */
[----:B------:R-:W0:Y:S01]  /*15a0*/  MUFU.EX2 R57, R57 ;  /* 0x0000003900397308 */ /* 0x000e220000000800 */
[----:B------:R-:W-:Y:S02]  /*15b0*/  SHF.L.U32 R60, R14, 0x10, RZ ;  /* 0x000000100e3c7819 */ /* 0x000fe400000006ff */
[----:B------:R-:W-:Y:S01]  /*15c0*/  SHF.L.U32 R19, R19, 0x10, RZ ;  /* 0x0000001013137819 */ /* 0x000fe200000006ff */
[----:B------:R-:W1:Y:S01]  /*15d0*/  MUFU.EX2 R58, R58 ;  /* 0x0000003a003a7308 */ /* 0x000e620000000800 */
[----:B------:R-:W-:Y:S01]  /*15e0*/  PRMT R14, R15, 0x7632, R14 ;  /* 0x000076320f0e7816 */ /* 0x000fe2000000000e */
[----:B------:R-:W-:Y:S01]  /*15f0*/  FMUL.FTZ R60, R60, R35 ;  /* 0x000000233c3c7220 */ /* 0x000fe20000410000 */
[----:B------:R-:W-:Y:S01]  /*1600*/  FMUL.FTZ R59, R16, R33 ;  /* 0x00000021103b7220 */ /* 0x000fe20000410000 */
[----:B------:R-:W3:Y:S01]  /*1610*/  MUFU.EX2 R55, R55 ;  /* 0x0000003700377308 */ /* 0x000ee20000000800 */
[----:B------:R-:W-:Y:S01]  /*1620*/  FMUL.FTZ R64, R19, R34 ;  /* 0x0000002213407220 */ /* 0x000fe20000410000 */
[----:B------:R-:W-:-:S02]  /*1630*/  SHF.L.U32 R15, R14, 0x10, RZ ;  /* 0x000000100e0f7819 */ /* 0x000fc400000006ff */
[----:B------:R-:W4:Y:S01]  /*1640*/  MUFU.EX2 R61, R61 ;  /* 0x0000003d003d7308 */ /* 0x000f220000000800 */
[----:B0-----:R-:W-:Y:S02]  /*1650*/  FFMA.FTZ R14, R60, R57, R64 ;  /* 0x000000393c0e7223 */ /* 0x001fe40000010040 */
[----:B------:R-:W-:Y:S02]  /*1660*/  FMUL.FTZ R62, R15, R32 ;  /* 0x000000200f3e7220 */ /* 0x000fe40000410000 */
[----:B-1----:R-:W-:-:S04]  /*1670*/  FFMA.FTZ R14, R58, R14, R59 ;  /* 0x0000000e3a0e7223 */ /* 0x002fc8000001003b */
[----:B---3--:R-:W-:Y:S01]  /*1680*/  FFMA.FTZ R16, R55, R14, R62 ;  /* 0x0000000e37107223 */ /* 0x008fe2000001003e */
[----:B----4-:R-:W-:-:S04]  /*1690*/  FMUL.FTZ R15, R61, R57 ;  /* 0x000000393d0f7220 */ /* 0x010fc80000410000 */
        /* <DEDUP_REMOVED lines=44> */
[----:B0-----:R-:W-:Y:S01]  /*1960*/  @!P2 MOV R67, R14 ;  /* 0x0000000e0043a202 */ /* 0x001fe20000000f00 */
[----:B-1----:R-:W-:-:S04]  /*1970*/  @!P2 IMAD.MOV.U32 R68, RZ, RZ, R15 ;  /* 0x000000ffff44a224 */ /* 0x002fc800078e000f */
[----:B------:R-:W0:Y:S01]  /*1980*/  @P3 LDS R65, [UR7+0x124] ;  /* 0x00012407ff413984 */ /* 0x000e220008000800 */
[----:B---3--:R-:W-:Y:S01]  /*1990*/  FFMA.FTZ R17, R16, R15, R17 ;  /* 0x0000000f10117223 */ /* 0x008fe20000010011 */
[----:B0-----:R-:W-:-:S04]  /*19a0*/  @P3 FFMA.FTZ R68, R65, R67, R68 ;  /* 0x0000004341443223 */ /* 0x001fc80000010044 */
        /* <DEDUP_REMOVED lines=12> */
.L_x_4946:
[----:B------:R-:W-:Y:S05]  /*1a70*/  BSYNC.RECONVERGENT B0 ;  /* 0x0000000000007941 */ /* 0x000fea0003800200 */
.L_x_4945:
[----:B------:R-:W-:Y:S01]  /*1a80*/  UIADD3 UR5, UPT, UPT, UR5, 0x1, URZ ;  /* 0x0000000105057890 */ /* 0x000fe2000fffe0ff */
[----:B------:R-:W-:Y:S01]  /*1a90*/  FFMA.FTZ R55, R55, R59, R62 ;  /* 0x0000003b37377223 */ /* 0x000fe2000001003e */
[----:B------:R-:W-:Y:S01]  /*1aa0*/  LEA R47, P1, R10, R47, 0x1 ;  /* 0x0000002f0a2f7211 */ /* 0x000fe200078208ff */
[----:B-----5:R-:W-:Y:S01]  /*1ab0*/  FFMA.FTZ R31, R56, R60, R31 ;  /* 0x0000003c381f7223 */ /* 0x020fe2000001001f */
[----:B------:R-:W-:Y:S01]  /*1ac0*/  UISETP.NE.AND UP0, UPT, UR5, URZ, UPT ;  /* 0x000000ff0500728c */ /* 0x000fe2000bf05270 */
[----:B------:R-:W-:Y:S01]  /*1ad0*/  LEA R53, P2, R8, R53, 0x2 ;  /* 0x0000003508357211 */ /* 0x000fe200078410ff */
[----:B------:R-:W-:Y:S01]  /*1ae0*/  FFMA.FTZ R30, R56, R57, R30 ;  /* 0x00000039381e7223 */ /* 0x000fe2000001001e */
[----:B------:R-:W-:Y:S01]  /*1af0*/  LEA R51, P3, R6, R51, 0x2 ;  /* 0x0000003306337211 */ /* 0x000fe200078610ff */
        /* <DEDUP_REMOVED lines=8> */
.L_x_4944:
[----:B--2---:R-:W1:Y:S01]  /*1b80*/  F2F.BF16.F32 R12, R30 ;  /* 0x0000001e000c7304 */ /* 0x004e620000202000 */
[----:B------:R-:W-:Y:S01]  /*1b90*/  BAR.SYNC.DEFER_BLOCKING 0x0 ;  /* 0x0000000000007b1d */ /* 0x000fe20000010000 */
[C---:B0-----:R-:W-:Y:S02]  /*1ba0*/  LEA R17, P0, R21.reuse, R4, 0x7 ;  /* 0x0000000415117211 */ /* 0x041fe400078038ff */
[----:B------:R-:W-:Y:S02]  /*1bb0*/  IADD3 R21, PT, PT, R21, 0x1, RZ ;  /* 0x0000000115157810 */ /* 0x000fe40007ffe0ff */
[----:B------:R-:W-:Y:S01]  /*1bc0*/  IADD3 R41, P1, PT, R41, 0x100, RZ ;  /* 0x0000010029297810 */ /* 0x000fe20007f3e0ff */
[----:B------:R-:W0:Y:S01]  /*1bd0*/  LDCU UR4, c[0x0][0x394] ;  /* 0x00007280ff0477ac */ /* 0x000e220008000800 */
[----:B------:R-:W-:Y:S01]  /*1be0*/  F2F.BF16.F32 R29, R29 ;  /* 0x0000001d001d7304 */ /* 0x000fe20000202000 */
[----:B------:R-:W-:Y:S01]  /*1bf0*/  IMAD.X R16, RZ, RZ, R20, P0 ;  /* 0x000000ffff107224 */ /* 0x000fe200000e0614 */
[----:B------:R-:W-:-:S02]  /*1c00*/  IADD3 R42, P2, PT, R42, 0x100, RZ ;  /* 0x000001002a2a7810 */ /* 0x000fc40007f5e0ff */
[----:B------:R-:W-:Y:S02]  /*1c10*/  IADD3 R44, P3, PT, R44, 0x100, RZ ;  /* 0x000001002c2c7810 */ /* 0x000fe40007f7e0ff */
[----:B------:R-:W-:Y:S01]  /*1c20*/  IADD3.X R40, PT, PT, RZ, R40, RZ, P1, !PT ;  /* 0x00000028ff287210 */ /* 0x000fe20000ffe4ff */
[----:B-1----:R-:W-:Y:S01]  /*1c30*/  IMAD.WIDE.U32 R12, R12, 0x10000, RZ ;  /* 0x000100000c0c7825 */ /* 0x002fe200078e00ff */
[----:B------:R-:W1:Y:S01]  /*1c40*/  F2F.BF16.F32 R14, R7 ;  /* 0x00000007000e7304 */ /* 0x000e620000202000 */
[----:B------:R-:W-:Y:S02]  /*1c50*/  IADD3.X R43, PT, PT, RZ, R43, RZ, P2, !PT ;  /* 0x0000002bff2b7210 */ /* 0x000fe400017fe4ff */
[----:B------:R-:W-:-:S05]  /*1c60*/  IADD3.X R45, PT, PT, RZ, R45, RZ, P3, !PT ;  /* 0x0000002dff2d7210 */ /* 0x000fca0001ffe4ff */
[----:B------:R-:W2:Y:S01]  /*1c70*/  F2F.BF16.F32 R31, R31 ;  /* 0x0000001f001f7304 */ /* 0x000ea20000202000 */
[----:B-1----:R-:W-:Y:S02]  /*1c80*/  PRMT R15, R29, 0x5410, R14 ;  /* 0x000054101d0f7816 */ /* 0x002fe4000000000e */
[----:B------:R-:W-:Y:S02]  /*1c90*/  LEA R14, P0, R17, R2, 0x1 ;  /* 0x00000002110e7211 */ /* 0x000fe400078008ff */
[----:B------:R-:W-:Y:S02]  /*1ca0*/  LOP3.LUT R13, R15, R13, RZ, 0xfc, !PT ;  /* 0x0000000d0f0d7212 */ /* 0x000fe400078efcff */
[----:B------:R-:W-:Y:S02]  /*1cb0*/  LEA.HI.X R15, R17, R3, R16, 0x1, P0 ;  /* 0x00000003110f7211 */ /* 0x000fe400000f0c10 */
[----:B--2---:R-:W-:Y:S02]  /*1cc0*/  LOP3.LUT R12, R12, R31, RZ, 0xfc, !PT ;  /* 0x0000001f0c0c7212 */ /* 0x004fe400078efcff */
[----:B0-----:R-:W-:-:S03]  /*1cd0*/  ISETP.NE.AND P0, PT, R21, UR4, PT ;  /* 0x0000000415007c0c */ /* 0x001fc6000bf05270 */
[----:B------:R0:W-:Y:S10]  /*1ce0*/  STG.E.64 desc[UR16][R14.64], R12 ;  /* 0x0000000c0e007986 */ /* 0x0001f4000c101b10 */
[----:B------:R-:W-:Y:S05]  /*1cf0*/  @P0 BRA `(.L_x_4948) ;  /* 0xffffffe800900947 */ /* 0x000fea000383ffff */
[----:B------:R-:W-:Y:S05]  /*1d00*/  EXIT ;  /* 0x000000000000794d */ /* 0x000fea0003800000 */
.L_x_4949:
        /* <DEDUP_REMOVED lines=15> */
.L_x_5154:


//--------------------- .text._Z25selective_scan_fwd_kernelI32Selective_Scan_fwd_kernel_traitsILi32ELi4ELi1ELb1ELb1ELb0ELb1EN3c108BFloat16EfEEv13SSMParamsBase --------------------------
	.section	.text._Z25selective_scan_fwd_kernelI32Selective_Scan_fwd_kernel_traitsILi32ELi4ELi1ELb1ELb1ELb0ELb1EN3c108BFloat16EfEEv13SSMParamsBase,"ax",@progbits
	.align	128
        .global         _Z25selective_scan_fwd_kernelI32Selective_Scan_fwd_kernel_traitsILi32ELi4ELi1ELb1ELb1ELb0ELb1EN3c108BFloat16EfEEv13SSMParamsBase
        .type           _Z25selective_scan_fwd_kernelI32Selective_Scan_fwd_kernel_traitsILi32ELi4ELi1ELb1ELb1ELb0ELb1EN3c108BFloat16EfEEv13SSMParamsBase,@function
        .size           _Z25selective_scan_fwd_kernelI32Selective_Scan_fwd_kernel_traitsILi32ELi4ELi1ELb1ELb1ELb0ELb1EN3c108BFloat16EfEEv13SSMParamsBase,(.L_x_5155 - _Z25selective_scan_fwd_kernelI32Selective_Scan_fwd_kernel_traitsILi32ELi4ELi1ELb1ELb1ELb0ELb1EN3c108BFloat16EfEEv13SSMParamsBase)
        .other          _Z25selective_scan_fwd_kernelI32Selective_Scan_fwd_kernel_traitsILi32ELi4ELi1ELb1ELb1ELb0ELb1EN3c108BFloat16EfEEv13SSMParamsBase,@"STO_CUDA_ENTRY STV_DEFAULT"
_Z25selective_scan_fwd_kernelI32Selective_Scan_fwd_kernel_traitsILi32ELi4ELi1ELb1ELb1ELb0ELb1EN3c108BFloat16EfEEv13SSMParamsBase:
.text._Z25selective_scan_fwd_kernelI32Selective_Scan_fwd_kernel_traitsILi32ELi4ELi1ELb1ELb1ELb0ELb1EN3c108BFloat16EfEEv13SSMParamsBase:
        /* <DEDUP_REMOVED lines=33> */
[----:B------:R-:W0:Y:S01]  /*0210*/  LDC R17, c[0x0][0x384] ;  /* 0x0000e100ff117b82 */ /* 0x000e220000000800 */
        /* <DEDUP_REMOVED lines=13> */
[----:B------:R-:W-:Y:S01]  /*02f0*/  ISETP.GE.U32.AND P0, PT, R3, R10, PT ;  /* 0x0000000a0300720c */ /* 0x000fe20003f06070 */
[----:B------:R-:W-:Y:S01]  /*0300*/  @!P1 VIADD R2, R2, 0x1 ;  /* 0x0000000102029836 */ /* 0x000fe20000000000 */
[----:B------:R-:W-:Y:S01]  /*0310*/  UIMAD UR9, UR18, UR9, UR5 ;  /* 0x00000009120972a4 */ /* 0x000fe2000f8e0205 */
[----:B------:R-:W-:Y:S01]  /*0320*/  LOP3.LUT R3, R0, R11, RZ, 0x3c, !PT ;  /* 0x0000000b00037212 */ /* 0x000fe200078e3cff */
[----:B------:R-:W-:Y:S01]  /*0330*/  IMAD.U32 R7, RZ, RZ, UR5 ;  /* 0x00000005ff077e24 */ /* 0x000fe2000f8e00ff */
[----:B------:R-:W-:Y:S02]  /*0340*/  MOV R9, UR7 ;  /* 0x0000000700097c02 */ /* 0x000fe40008000f00 */
[----:B------:R-:W-:Y:S02]  /*0350*/  ISETP.GE.AND P2, PT, R3, RZ, PT ;  /* 0x000000ff0300720c */ /* 0x000fe40003f46270 */
[----:B------:R-:W-:-:S04]  /*0360*/  ISETP.NE.AND P1, PT, R11, RZ, PT ;  /* 0x000000ff0b00720c */ /* 0x000fc80003f25270 */
[----:B------:R-:W-:Y:S02]  /*0370*/  @P0 IADD3 R2, PT, PT, R2, 0x1, RZ ;  /* 0x0000000102020810 */ /* 0x000fe40007ffe0ff */
[----:B------:R-:W-:Y:S02]  /*0380*/  ISETP.GE.AND P0, PT, R39, 0x1, PT ;  /* 0x000000012700780c */ /* 0x000fe40003f06270 */
[----:B------:R-:W-:Y:S02]  /*0390*/  MOV R6, UR4 ;  /* 0x0000000400067c02 */ /* 0x000fe40008000f00 */
[----:B------:R-:W-:Y:S02]  /*03a0*/  MOV R8, UR6 ;  /* 0x0000000600087c02 */ /* 0x000fe40008000f00 */
[----:B------:R-:W-:Y:S02]  /*03b0*/  MOV R7, UR9 ;  /* 0x0000000900077c02 */ /* 0x000fe40008000f00 */
[----:B------:R-:W-:Y:S01]  /*03c0*/  MOV R9, UR8 ;  /* 0x0000000800097c02 */ /* 0x000fe20008000f00 */
[----:B---3--:R-:W-:Y:S01]  /*03d0*/  UIMAD.WIDE.U32 UR4, UR18, UR12, URZ ;  /* 0x0000000c120472a5 */ /* 0x008fe2000f8e00ff */
        /* <DEDUP_REMOVED lines=41> */
[C---:B------:R-:W-:Y:S02]  /*0670*/  IMAD R41, R0.reuse, R3, R33 ;  /* 0x0000000300297224 */ /* 0x040fe400078e0221 */
[----:B------:R-:W-:Y:S01]  /*0680*/  IMAD.MOV.U32 R40, RZ, RZ, R32 ;  /* 0x000000ffff287224 */ /* 0x000fe200078e0020 */
[----:B------:R-:W2:Y:S01]  /*0690*/  LDC.64 R22, c[0x0][0x440] ;  /* 0x00011000ff167b82 */ /* 0x000ea20000000a00 */
[----:B-1----:R-:W-:-:S04]  /*06a0*/  IMAD.WIDE.U32 R24, R0, R10, RZ ;  /* 0x0000000a00187225 */ /* 0x002fc800078e00ff */
[----:B------:R-:W-:-:S03]  /*06b0*/  IMAD R25, R0, R11, R25 ;  /* 0x0000000b00197224 */ /* 0x000fc600078e0219 */
[----:B------:R-:W1:Y:S01]  /*06c0*/  LDC.64 R30, c[0x0][0x420] ;  /* 0x00010800ff1e7b82 */ /* 0x000e620000000a00 */
[----:B----4-:R-:W-:-:S04]  /*06d0*/  IMAD.WIDE.U32 R42, R0, R8, RZ ;  /* 0x00000008002a7225 */ /* 0x010fc800078e00ff */
[----:B------:R-:W-:Y:S02]  /*06e0*/  IMAD R32, R0, R9, R43 ;  /* 0x0000000900207224 */ /* 0x000fe400078e022b */
[----:B------:R-:W-:Y:S01]  /*06f0*/  IMAD R0, R39, UR4, RZ ;  /* 0x0000000427007c24 */ /* 0x000fe2000f8e02ff */
[----:B------:R-:W4:Y:S01]  /*0700*/  LDC.64 R28, c[0x0][0x430] ;  /* 0x00010c00ff1c7b82 */ /* 0x000f220000000a00 */
[----:B---3--:R-:W-:Y:S01]  /*0710*/  IMAD.WIDE.U32 R10, R6, UR18, R26 ;  /* 0x00000012060a7c25 */ /* 0x008fe2000f8e001a */
[----:B------:R-:W-:-:S04]  /*0720*/  USEL UR4, UR4, 0x1, !UP0 ;  /* 0x0000000104047887 */ /* 0x000fc8000c000000 */
[----:B------:R-:W-:Y:S02]  /*0730*/  UIADD3 UR6, UPT, UPT, -UR4, URZ, URZ ;  /* 0x000000ff04067290 */ /* 0x000fe4000fffe1ff */
[----:B------:R-:W3:Y:S01]  /*0740*/  LDC.64 R20, c[0x0][0x478] ;  /* 0x00011e00ff147b82 */ /* 0x000ee20000000a00 */
[----:B--2---:R-:W-:-:S04]  /*0750*/  LEA R33, P0, R42, R22, 0x2 ;  /* 0x000000162a217211 */ /* 0x004fc800078010ff */
[----:B------:R-:W-:-:S03]  /*0760*/  LEA.HI.X R32, R42, R23, R32, 0x2, P0 ;  /* 0x000000172a207211 */ /* 0x000fc600000f1420 */
        /* <DEDUP_REMOVED lines=17> */
.L_x_4964:
        /* <DEDUP_REMOVED lines=28> */
.L_x_4950:
        /* <DEDUP_REMOVED lines=48> */
.L_x_4953:
[----:B------:R-:W-:Y:S05]  /*0d40*/  BSYNC.RECONVERGENT B0 ;  /* 0x0000000000007941 */ /* 0x000fea0003800200 */
.L_x_4952:
        /* <DEDUP_REMOVED lines=32> */
.L_x_4955:
[----:B------:R-:W-:Y:S05]  /*0f50*/  BSYNC.RECONVERGENT B0 ;  /* 0x0000000000007941 */ /* 0x000fea0003800200 */
.L_x_4954:
        /* <DEDUP_REMOVED lines=32> */
.L_x_4957:
[----:B------:R-:W-:Y:S05]  /*1160*/  BSYNC.RECONVERGENT B0 ;  /* 0x0000000000007941 */ /* 0x000fea0003800200 */
.L_x_4956:
        /* <DEDUP_REMOVED lines=32> */
.L_x_4959:
[----:B------:R-:W-:Y:S05]  /*1370*/  BSYNC.RECONVERGENT B0 ;  /* 0x0000000000007941 */ /* 0x000fea0003800200 */
.L_x_4958:
[----:B------:R-:W-:Y:S01]  /*1380*/  FMUL.FTZ R42, R15, R46 ;  /* 0x0000002e0f2a7220 */ /* 0x000fe20000410000 */
[----:B------:R-:W-:Y:S01]  /*1390*/  FMUL.FTZ R45, R22, R49 ;  /* 0x00000031162d7220 */ /* 0x000fe20000410000 */
[----:B------:R-:W-:Y:S01]  /*13a0*/  FMUL.FTZ R44, R21, R48 ;  /* 0x00000030152c7220 */ /* 0x000fe20000410000 */
[----:B------:R-:W-:-:S07]  /*13b0*/  FMUL.FTZ R43, R20, R47 ;  /* 0x0000002f142b7220 */ /* 0x000fce0000410000 */
.L_x_4951:
        /* <DEDUP_REMOVED lines=27> */
.L_x_4963:
[----:B0-----:R-:W-:Y:S01]  /*1570*/  IMAD.MOV.U32 R24, RZ, RZ, R62 ;  /* 0x000000ffff187224 */ /* 0x001fe200078e003e */
[----:B------:R-:W-:-:S05]  /*1580*/  MOV R25, R61 ;  /* 0x0000003d00197202 */ /* 0x000fca0000000f00 */
[----:B------:R0:W3:Y:S01]  /*1590*/  LDG.E R26, desc[UR16][R24.64] ;  /* 0x00000010181a7981 */ /* 0x0000e2000c1e1900 */
        /* <DEDUP_REMOVED lines=18> */
[C---:B----4-:R-:W-:Y:S02]  /*16c0*/  PRMT R27, R22.reuse, 0x7632, R27 ;  /* 0x00007632161b7816 */ /* 0x050fe4000000001b */
[----:B------:R-:W1:Y:S01]  /*16d0*/  MUFU.EX2 R67, R67 ;  /* 0x0000004300437308 */ /* 0x000e620000000800 */
[----:B------:R-:W-:Y:S01]  /*16e0*/  IMAD.U32 R68, R22, 0x10000, RZ ;  /* 0x0001000016447824 */ /* 0x000fe200078e00ff */
[----:B------:R-:W-:Y:S02]  /*16f0*/  PRMT R22, R23, 0x7632, R22 ;  /* 0x0000763217167816 */ /* 0x000fe40000000016 */
[----:B------:R-:W3:Y:S01]  /*1700*/  MUFU.EX2 R69, R69 ;  /* 0x0000004500457308 */ /* 0x000ee20000000800 */
[----:B------:R-:W-:Y:S01]  /*1710*/  SHF.L.U32 R27, R27, 0x10, RZ ;  /* 0x000000101b1b7819 */ /* 0x000fe200000006ff */
[----:B------:R-:W-:Y:S01]  /*1720*/  FMUL.FTZ R71, R68, R45 ;  /* 0x0000002d44477220 */ /* 0x000fe20000410000 */
[----:B------:R-:W-:Y:S01]  /*1730*/  SHF.L.U32 R72, R23, 0x10, RZ ;  /* 0x0000001017487819 */ /* 0x000fe200000006ff */
[----:B------:R-:W0:Y:S01]  /*1740*/  MUFU.EX2 R65, R65 ;  /* 0x0000004100417308 */ /* 0x000e220000000800 */
[----:B------:R-:W-:Y:S01]  /*1750*/  SHF.L.U32 R23, R22, 0x10, RZ ;  /* 0x0000001016177819 */ /* 0x000fe200000006ff */
[----:B------:R-:W-:-:S02]  /*1760*/  FMUL.FTZ R70, R27, R44 ;  /* 0x0000002c1b467220 */ /* 0x000fc40000410000 */
[----:B------:R-:W-:Y:S01]  /*1770*/  FMUL.FTZ R72, R72, R43 ;  /* 0x0000002b48487220 */ /* 0x000fe20000410000 */
[----:B------:R-:W4:Y:S01]  /*1780*/  MUFU.EX2 R74, R74 ;  /* 0x0000004a004a7308 */ /* 0x000f220000000800 */
[----:B-1----:R-:W-:Y:S01]  /*1790*/  FFMA.FTZ R22, R71, R67, R70 ;  /* 0x0000004347167223 */ /* 0x002fe20000010046 */
[----:B------:R-:W-:-:S03]  /*17a0*/  FMUL.FTZ R68, R23, R42 ;  /* 0x0000002a17447220 */ /* 0x000fc60000410000 */
[----:B---3--:R-:W-:-:S04]  /*17b0*/  FFMA.FTZ R22, R69, R22, R72 ;  /* 0x0000001645167223 */ /* 0x008fc80000010048 */
[----:B0-----:R-:W-:-:S05]  /*17c0*/  FFMA.FTZ R24, R65, R22, R68 ;  /* 0x0000001641187223 */ /* 0x001fca0000010044 */
[----:B------:R-:W0:Y:S01]  /*17d0*/  SHFL.UP PT, R23, R24, 0x1, RZ ;  /* 0x0420000018177989 */ /* 0x000e2200000e00ff */
[----:B----4-:R-:W-:-:S04]  /*17e0*/  FMUL.FTZ R22, R74, R67 ;  /* 0x000000434a167220 */ /* 0x010fc80000410000 */
        /* <DEDUP_REMOVED lines=60> */
.L_x_4962:
[----:B------:R-:W-:Y:S05]  /*1bb0*/  BSYNC.RECONVERGENT B0 ;  /* 0x0000000000007941 */ /* 0x000fea0003800200 */
.L_x_4961:
        /* <DEDUP_REMOVED lines=16> */
.L_x_4960:
[----:B0-----:R-:W0:Y:S01]  /*1cc0*/  F2F.BF16.F32 R24, R40 ;  /* 0x0000002800187304 */ /* 0x001e220000202000 */
[----:B------:R-:W-:Y:S01]  /*1cd0*/  BAR.SYNC.DEFER_BLOCKING 0x0 ;  /* 0x0000000000007b1d */ /* 0x000fe20000010000 */
[----:B------:R-:W-:-:S05]  /*1ce0*/  IMAD.SHL.U32 R27, R28, 0x80, RZ ;  /* 0x000000801c1b7824 */ /* 0x000fca00078e00ff */
[----:B------:R-:W-:Y:S01]  /*1cf0*/  IADD3 R45, P0, PT, R27, R12, RZ ;  /* 0x0000000c1b2d7210 */ /* 0x000fe20007f1e0ff */
[----:B--2---:R-:W-:Y:S01]  /*1d00*/  F2F.BF16.F32 R20, R39 ;  /* 0x0000002700147304 */ /* 0x004fe20000202000 */
[----:B------:R-:W1:Y:S02]  /*1d10*/  LDCU UR4, c[0x0][0x394] ;  /* 0x00007280ff0477ac */ /* 0x000e640008000800 */
[----:B------:R-:W-:Y:S01]  /*1d20*/  IADD3.X R42, PT, PT, RZ, R31, RZ, P0, !PT ;  /* 0x0000001fff2a7210 */ /* 0x000fe200007fe4ff */
[----:B0-----:R-:W-:-:S04]  /*1d30*/  IMAD.WIDE.U32 R24, R24, 0x10000, RZ ;  /* 0x0001000018187825 */ /* 0x001fc800078e00ff */
        /* <DEDUP_REMOVED lines=26> */
[----:B0-----:R-:W-:Y:S01]  /*1ee0*/  IMAD.U32 R24, R46, 0x10000, RZ ;  /* 0x000100002e187824 */ /* 0x001fe200078e00ff */
[----:B------:R-:W-:Y:S02]  /*1ef0*/  SHF.L.U32 R43, R43, 0x10, RZ ;  /* 0x000000102b2b7819 */ /* 0x000fe400000006ff */
[----:B------:R-:W-:Y:S01]  /*1f00*/  SHF.L.U32 R26, R22, 0x10, RZ ;  /* 0x00000010161a7819 */ /* 0x000fe200000006ff */
[----:B------:R-:W-:Y:S01]  /*1f10*/  FMUL.FTZ R45, R44, -1.4426950216293334961 ;  /* 0xbfb8aa3b2c2d7820 */ /* 0x000fe20000410000 */
[----:B------:R-:W-:Y:S01]  /*1f20*/  FMUL.FTZ R23, R24, -1.4426950216293334961 ;  /* 0xbfb8aa3b18177820 */ /* 0x000fe20000410000 */
[----:B------:R-:W-:-:S02]  /*1f30*/  FMUL.FTZ R20, R43, -1.4426950216293334961 ;  /* 0xbfb8aa3b2b147820 */ /* 0x000fc40000410000 */
[----:B------:R-:W-:Y:S02]  /*1f40*/  FMUL.FTZ R42, R26, -1.4426950216293334961 ;  /* 0xbfb8aa3b1a2a7820 */ /* 0x000fe40000410000 */
[----:B------:R-:W0:Y:S04]  /*1f50*/  MUFU.EX2 R45, R45 ;  /* 0x0000002d002d7308 */ /* 0x000e280000000800 */
[----:B------:R-:W2:Y:S04]  /*1f60*/  MUFU.EX2 R23, R23 ;  /* 0x0000001700177308 */ /* 0x000ea80000000800 */
[----:B------:R-:W3:Y:S04]  /*1f70*/  MUFU.EX2 R20, R20 ;  /* 0x0000001400147308 */ /* 0x000ee80000000800 */
[----:B------:R-:W4:Y:S01]  /*1f80*/  MUFU.EX2 R42, R42 ;  /* 0x0000002a002a7308 */ /* 0x000f220000000800 */
[----:B0-----:R-:W-:Y:S01]  /*1f90*/  FADD.FTZ R22, R45, 1 ;  /* 0x3f8000002d167421 */ /* 0x001fe20000010000 */
[----:B--2---:R-:W-:-:S03]  /*1fa0*/  FADD.FTZ R25, R23, 1 ;  /* 0x3f80000017197421 */ /* 0x004fc60000010000 */
[----:B------:R-:W0:Y:S01]  /*1fb0*/  MUFU.RCP R47, R22 ;  /* 0x00000016002f7308 */ /* 0x000e220000001000 */
[----:B---3--:R-:W-:Y:S01]  /*1fc0*/  FADD.FTZ R21, R20, 1 ;  /* 0x3f80000014157421 */ /* 0x008fe20000010000 */
[----:B----4-:R-:W-:-:S06]  /*1fd0*/  FADD.FTZ R42, R42, 1 ;  /* 0x3f8000002a2a7421 */ /* 0x010fcc0000010000 */
[----:B------:R-:W2:Y:S08]  /*1fe0*/  MUFU.RCP R46, R21 ;  /* 0x00000015002e7308 */ /* 0x000eb00000001000 */
[----:B------:R-:W3:Y:S01]  /*1ff0*/  MUFU.RCP R25, R25 ;  /* 0x0000001900197308 */ /* 0x000ee20000001000 */
[----:B0-----:R-:W-:-:S04]  /*2000*/  FMUL.FTZ R44, R44, R47 ;  /* 0x0000002f2c2c7220 */ /* 0x001fc80000410000 */
[----:B------:R-:W-:Y:S01]  /*2010*/  FMUL.FTZ R44, R44, R39 ;  /* 0x000000272c2c7220 */ /* 0x000fe20000410000 */
[----:B------:R-:W-:Y:S02]  /*2020*/  IADD3.X R39, PT, PT, RZ, R29, RZ, P0, !PT ;  /* 0x0000001dff277210 */ /* 0x000fe400007fe4ff */
[----:B------:R-:W0:Y:S01]  /*2030*/  MUFU.RCP R45, R42 ;  /* 0x0000002a002d7308 */ /* 0x000e220000001000 */
[----:B------:R-:W-:Y:S01]  /*2040*/  LEA R20, P0, R27, R2, 0x1 ;  /* 0x000000021b147211 */ /* 0x000fe200078008ff */
[----:B--2---:R-:W-:-:S04]  /*2050*/  FMUL.FTZ R43, R43, R46 ;  /* 0x0000002e2b2b7220 */ /* 0x004fc80000410000 */
[----:B------:R-:W-:Y:S02]  /*2060*/  FMUL.FTZ R43, R43, R40 ;  /* 0x000000282b2b7220 */ /* 0x000fe40000410000 */
[----:B------:R-:W-:Y:S01]  /*2070*/  F2F.BF16.F32 R44, R44 ;  /* 0x0000002c002c7304 */ /* 0x000fe20000202000 */
[----:B---3--:R-:W-:-:S04]  /*2080*/  FMUL.FTZ R24, R24, R25 ;  /* 0x0000001918187220 */ /* 0x008fc80000410000 */
[----:B------:R-:W-:-:S03]  /*2090*/  FMUL.FTZ R24, R24, R15 ;  /* 0x0000000f18187220 */ /* 0x000fc60000410000 */
[----:B------:R-:W2:Y:S01]  /*20a0*/  F2F.BF16.F32 R22, R43 ;  /* 0x0000002b00167304 */ /* 0x000ea20000202000 */
[----:B0-----:R-:W-:-:S04]  /*20b0*/  FMUL.FTZ R26, R26, R45 ;  /* 0x0000002d1a1a7220 */ /* 0x001fc80000410000 */
[----:B------:R-:W-:-:S03]  /*20c0*/  FMUL.FTZ R26, R26, R41 ;  /* 0x000000291a1a7220 */ /* 0x000fc60000410000 */
[----:B------:R-:W0:Y:S01]  /*20d0*/  F2F.BF16.F32 R21, R24 ;  /* 0x0000001800157304 */ /* 0x000e220000202000 */
[----:B--2---:R-:W-:-:S07]  /*20e0*/  IMAD.WIDE.U32 R22, R22, 0x10000, RZ ;  /* 0x0001000016167825 */ /* 0x004fce00078e00ff */
[----:B------:R-:W2:Y:S01]  /*20f0*/  F2F.BF16.F32 R15, R26 ;  /* 0x0000001a000f7304 */ /* 0x000ea20000202000 */
[----:B0-----:R-:W-:Y:S02]  /*2100*/  PRMT R25, R44, 0x5410, R21 ;  /* 0x000054102c197816 */ /* 0x001fe40000000015 */
[----:B------:R-:W-:Y:S02]  /*2110*/  LEA.HI.X R21, R27, R3, R39, 0x1, P0 ;  /* 0x000000031b157211 */ /* 0x000fe400000f0c27 */
[----:B------:R-:W-:Y:S02]  /*2120*/  LOP3.LUT R23, R25, R23, RZ, 0xfc, !PT ;  /* 0x0000001719177212 */ /* 0x000fe400078efcff */
[----:B-1----:R-:W-:Y:S02]  /*2130*/  ISETP.NE.AND P0, PT, R28, UR4, PT ;  /* 0x000000041c007c0c */ /* 0x002fe4000bf05270 */
[----:B--2---:R-:W-:-:S05]  /*2140*/  LOP3.LUT R22, R22, R15, RZ, 0xfc, !PT ;  /* 0x0000000f16167212 */ /* 0x004fca00078efcff */
[----:B------:R0:W-:Y:S06]  /*2150*/  STG.E.64 desc[UR16][R20.64], R22 ;  /* 0x0000001614007986 */ /* 0x0001ec000c101b10 */
[----:B------:R-:W-:Y:S05]  /*2160*/  @P0 BRA `(.L_x_4964) ;  /* 0xffffffe400c40947 */ /* 0x000fea000383ffff */
[----:B------:R-:W-:Y:S05]  /*2170*/  EXIT ;  /* 0x000000000000794d */ /* 0x000fea0003800000 */
.L_x_4965:
        /* <DEDUP_REMOVED lines=16> */
.L_x_5155:


//--------------------- .text._Z25selective_scan_fwd_kernelI32Selective_Scan_fwd_kernel_traitsILi32ELi4ELi1ELb1ELb1ELb1ELb0EN3c108BFloat16EfEEv13SSMParamsBase --------------------------
	.section	.text._Z25selective_scan_fwd_kernelI32Selective_Scan_fwd_kernel_traitsILi32ELi4ELi1ELb1ELb1ELb1ELb0EN3c108BFloat16EfEEv13SSMParamsBase,"ax",@progbits
	.align	128
        .global         _Z25selective_scan_fwd_kernelI32Selective_Scan_fwd_kernel_traitsILi32ELi4ELi1ELb1ELb1ELb1ELb0EN3c108BFloat16EfEEv13SSMParamsBase
        .type           _Z25selective_scan_fwd_kernelI32Selective_Scan_fwd_kernel_traitsILi32ELi4ELi1ELb1ELb1ELb1ELb0EN3c108BFloat16EfEEv13SSMParamsBase,@function
        .size           _Z25selective_scan_fwd_kernelI32Selective_Scan_fwd_kernel_traitsILi32ELi4ELi1ELb1ELb1ELb1ELb0EN3c108BFloat16EfEEv13SSMParamsBase,(.L_x_5156 - _Z25selective_scan_fwd_kernelI32Selective_Scan_fwd_kernel_traitsILi32ELi4ELi1ELb1ELb1ELb1ELb0EN3c108BFloat16EfEEv13SSMParamsBase)
        .other          _Z25selective_scan_fwd_kernelI32Selective_Scan_fwd_kernel_traitsILi32ELi4ELi1ELb1ELb1ELb1ELb0EN3c108BFloat16EfEEv13SSMParamsBase,@"STO_CUDA_ENTRY STV_DEFAULT"
_Z25selective_scan_fwd_kernelI32Selective_Scan_fwd_kernel_traitsILi32ELi4ELi1ELb1ELb1ELb1ELb0EN3c108BFloat16EfEEv13SSMParamsBase:
.text._Z25selective_scan_fwd_kernelI32Selective_Scan_fwd_kernel_traitsILi32ELi4ELi1ELb1ELb1ELb1ELb0EN3c108BFloat16EfEEv13SSMParamsBase:
        /* <DEDUP_REMOVED lines=26> */
[----:B---3--:R-:W-:Y:S02]  /*01a0*/  VIADD R6, R8, 0xffffffe ;  /* 0x0ffffffe08067836 */ /* 0x008fe40000000000 */
[----:B------:R-:W-:Y:S02]  /*01b0*/  @P1 LEA.HI.X R5, R0, R5, RZ, 0x2, P3 ;  /* 0x0000000500051211 */ /* 0x000fe400018f14ff */
[----:B------:R3:W0:Y:S03]  /*01c0*/  F2I.FTZ.U32.TRUNC.NTZ R7, R6 ;  /* 0x0000000600077305 */ /* 0x000626000021f000 */
[----:B------:R2:W5:Y:S01]  /*01d0*/  @P1 LDG.E R26, desc[UR18][R4.64] ;  /* 0x00000012041a1981 */ /* 0x000562000c1e1900 */
[----:B----4-:R-:W-:Y:S01]  /*01e0*/  IABS R2, R0 ;  /* 0x0000000000027213 */ /* 0x010fe20000000000 */
[----:B---3--:R-:W-:Y:S01]  /*01f0*/  HFMA2 R6, -RZ, RZ, 0, 0 ;  /* 0x00000000ff067431 */ /* 0x008fe200000001ff */
[----:B0-----:R-:W-:-:S05]  /*0200*/  IADD3 R10, PT, PT, RZ, -R7, RZ ;  /* 0x80000007ff0a7210 */ /* 0x001fca0007ffe0ff */
[----:B------:R-:W-:-:S04]  /*0210*/  IMAD R3, R10, R9, RZ ;  /* 0x000000090a037224 */ /* 0x000fc800078e02ff */
[----:B------:R-:W-:-:S06]  /*0220*/  IMAD.HI.U32 R7, R7, R3, R6 ;  /* 0x0000000307077227 */ /* 0x000fcc00078e0006 */
[----:B--2---:R-:W-:-:S04]  /*0230*/  IMAD.HI.U32 R4, R7, R2, RZ ;  /* 0x0000000207047227 */ /* 0x004fc800078e00ff */
[----:B------:R-:W-:-:S04]  /*0240*/  IMAD.MOV R3, RZ, RZ, -R4 ;  /* 0x000000ffff037224 */ /* 0x000fc800078e0a04 */
[----:B------:R-:W-:-:S05]  /*0250*/  IMAD R2, R9, R3, R2 ;  /* 0x0000000309027224 */ /* 0x000fca00078e0202 */
[----:B------:R-:W-:-:S13]  /*0260*/  ISETP.GT.U32.AND P1, PT, R9, R2, PT ;  /* 0x000000020900720c */ /* 0x000fda0003f24070 */
[----:B------:R-:W-:-:S04]  /*0270*/  @!P1 IADD3 R2, PT, PT, R2, -R9, RZ ;  /* 0x8000000902029210 */ /* 0x000fc80007ffe0ff */
[----:B------:R-:W-:Y:S02]  /*0280*/  ISETP.GE.U32.AND P0, PT, R2, R9, PT ;  /* 0x000000090200720c */ /* 0x000fe40003f06070 */
[----:B------:R-:W-:Y:S01]  /*0290*/  LOP3.LUT R2, R0, R11, RZ, 0x3c, !PT ;  /* 0x0000000b00027212 */ /* 0x000fe200078e3cff */
[----:B------:R-:W0:Y:S01]  /*02a0*/  LDC.64 R8, c[0x0][0x460] ;  /* 0x00011800ff087b82 */ /* 0x000e220000000a00 */
[----:B------:R-:W-:Y:S02]  /*02b0*/  @!P1 IADD3 R4, PT, PT, R4, 0x1, RZ ;  /* 0x0000000104049810 */ /* 0x000fe40007ffe0ff */
[----:B------:R-:W-:Y:S02]  /*02c0*/  ISETP.GE.AND P2, PT, R2, RZ, PT ;  /* 0x000000ff0200720c */ /* 0x000fe40003f46270 */
[----:B------:R-:W-:-:S05]  /*02d0*/  ISETP.NE.AND P1, PT, R11, RZ, PT ;  /* 0x000000ff0b00720c */ /* 0x000fca0003f25270 */
[----:B------:R-:W-:-:S05]  /*02e0*/  @P0 VIADD R4, R4, 0x1 ;  /* 0x0000000104040836 */ /* 0x000fca0000000000 */
[----:B------:R-:W-:-:S04]  /*02f0*/  MOV R19, R4 ;  /* 0x0000000400137202 */ /* 0x000fc80000000f00 */
[----:B------:R-:W-:Y:S02]  /*0300*/  @!P2 IADD3 R19, PT, PT, -R19, RZ, RZ ;  /* 0x000000ff1313a210 */ /* 0x000fe40007ffe1ff */
[----:B------:R-:W-:Y:S02]  /*0310*/  @!P1 LOP3.LUT R19, RZ, R11, RZ, 0x33, !PT ;  /* 0x0000000bff139212 */ /* 0x000fe400078e33ff */
[----:B------:R-:W2:Y:S01]  /*0320*/  LDC.64 R10, c[0x0][0x468] ;  /* 0x00011a00ff0a7b82 */ /* 0x000ea20000000a00 */
[----:B------:R-:W-:Y:S01]  /*0330*/  ISETP.GE.AND P0, PT, R18, 0x1, PT ;  /* 0x000000011200780c */ /* 0x000fe20003f06270 */
[----:B------:R-:W-:Y:S02]  /*0340*/  UIMAD.WIDE.U32 UR4, UR20, UR8, URZ ;  /* 0x00000008140472a5 */ /* 0x000fe4000f8e00ff */
[----:B------:R-:W-:Y:S02]  /*0350*/  UIMAD.WIDE.U32 UR6, UR20, UR12, URZ ;  /* 0x0000000c140672a5 */ /* 0x000fe4000f8e00ff */
[----:B------:R-:W-:-:S02]  /*0360*/  UIMAD UR9, UR20, UR9, UR5 ;  /* 0x00000009140972a4 */ /* 0x000fc4000f8e0205 */
[----:B------:R-:W-:Y:S01]  /*0370*/  UIMAD UR8, UR20, UR13, UR7 ;  /* 0x0000000d140872a4 */ /* 0x000fe2000f8e0207 */
[----:B------:R-:W-:Y:S01]  /*0380*/  MOV R2, UR4 ;  /* 0x0000000400027c02 */ /* 0x000fe20008000f00 */
[----:B------:R-:W-:Y:S01]  /*0390*/  IMAD.U32 R6, RZ, RZ, UR6 ;  /* 0x00000006ff067e24 */ /* 0x000fe2000f8e00ff */
[----:B------:R-:W-:Y:S01]  /*03a0*/  MOV R3, UR5 ;  /* 0x0000000500037c02 */ /* 0x000fe20008000f00 */
[----:B------:R-:W-:Y:S01]  /*03b0*/  UIMAD.WIDE.U32 UR4, UR20, UR16, URZ ;  /* 0x00000010140472a5 */ /* 0x000fe2000f8e00ff */
[----:B------:R-:W-:Y:S01]  /*03c0*/  MOV R7, UR7 ;  /* 0x0000000700077c02 */ /* 0x000fe20008000f00 */
[----:B------:R-:W-:Y:S01]  /*03d0*/  IMAD.U32 R7, RZ, RZ, UR8 ;  /* 0x00000008ff077e24 */ /* 0x000fe2000f8e00ff */
[----:B------:R-:W-:Y:S01]  /*03e0*/  MOV R3, UR9 ;  /* 0x0000000900037c02 */ /* 0x000fe20008000f00 */
[----:B-1----:R-:W-:Y:S08]  /*03f0*/  @!P0 EXIT ;  /* 0x000000000000894d */ /* 0x002ff00003800000 */
[C---:B------:R-:W-:Y:S01]  /*0400*/  IMAD.WIDE.U32 R2, R0.reuse, UR10, R2 ;  /* 0x0000000a00027c25 */ /* 0x040fe2000f8e0002 */
[----:B------:R-:W-:Y:S01]  /*0410*/  SHF.R.S32.HI R23, RZ, 0x1f, R19 ;  /* 0x0000001fff177819 */ /* 0x000fe20000011413 */
[----:B------:R-:W1:Y:S01]  /*0420*/  LDCU.64 UR6, c[0x0][0x3d0] ;  /* 0x00007a00ff0677ac */ /* 0x000e620008000a00 */
[----:B------:R-:W3:Y:S01]  /*0430*/  LDC.64 R30, c[0x0][0x428] ;  /* 0x00010a00ff1e7b82 */ /* 0x000ee20000000a00 */
[----:B------:R-:W-:Y:S01]  /*0440*/  IMAD R47, R0, UR11, R3 ;  /* 0x0000000b002f7c24 */ /* 0x000fe2000f8e0203 */
[C---:B0-----:R-:W-:Y:S01]  /*0450*/  LEA R46, P0, R2.reuse, R8, 0x1 ;  /* 0x00000008022e7211 */ /* 0x041fe200078008ff */
[----:B------:R-:W-:Y:S01]  /*0460*/  UIMAD UR5, UR20, UR17, UR5 ;  /* 0x00000011140572a4 */ /* 0x000fe2000f8e0205 */
[----:B------:R-:W-:Y:S01]  /*0470*/  IMAD R4, R23, R40, RZ ;  /* 0x0000002817047224 */ /* 0x000fe200078e02ff */
[----:B------:R-:W0:Y:S01]  /*0480*/  S2R R27, SR_TID.X ;  /* 0x00000000001b7919 */ /* 0x000e220000002100 */
[----:B------:R-:W-:Y:S01]  /*0490*/  LEA.HI.X R47, R2, R9, R47, 0x1, P0 ;  /* 0x00000009022f7211 */ /* 0x000fe200000f0c2f */
[----:B------:R-:W-:Y:S01]  /*04a0*/  IMAD.WIDE.U32 R6, R0, UR14, R6 ;  /* 0x0000000e00067c25 */ /* 0x000fe2000f8e0006 */
[----:B------:R-:W4:Y:S01]  /*04b0*/  LDC.64 R20, c[0x0][0x3e8] ;  /* 0x0000fa00ff147b82 */ /* 0x000f220000000a00 */
[----:B------:R-:W0:Y:S02]  /*04c0*/  LDCU.U8 UR9, c[0x0][0x39e] ;  /* 0x000073c0ff0977ac */ /* 0x000e240008000000 */
[C---:B------:R-:W-:Y:S01]  /*04d0*/  IMAD R41, R19.reuse, R41, R4 ;  /* 0x0000002913297224 */ /* 0x040fe200078e0204 */
[----:B--2---:R-:W-:Y:S01]  /*04e0*/  LEA R44, P0, R6, R10, 0x1 ;  /* 0x0000000a062c7211 */ /* 0x004fe200078008ff */
[----:B------:R-:W-:-:S03]  /*04f0*/  IMAD.WIDE.U32 R2, R19, R40, UR4 ;  /* 0x0000000413027e25 */ /* 0x000fc6000f8e0028 */
[----:B------:R-:W2:Y:S01]  /*0500*/  LDC.64 R4, c[0x0][0x3a0] ;  /* 0x0000e800ff047b82 */ /* 0x000ea20000000a00 */
[----:B------:R-:W-:Y:S01]  /*0510*/  IMAD R45, R0, UR15, R7 ;  /* 0x0000000f002d7c24 */ /* 0x000fe2000f8e0207 */
[----:B------:R-:W-:Y:S01]  /*0520*/  LEA R42, P1, R2, R42, 0x1 ;  /* 0x0000002a022a7211 */ /* 0x000fe200078208ff */
[----:B-1----:R-:W-:Y:S01]  /*0530*/  UIMAD.WIDE.U32 UR4, UR20, UR6, URZ ;  /* 0x00000006140472a5 */ /* 0x002fe2000f8e00ff */
[----:B------:R-:W-:Y:S01]  /*0540*/  IADD3 R41, PT, PT, R3, R41, RZ ;  /* 0x0000002903297210 */ /* 0x000fe20007ffe0ff */
[----:B------:R-:W1:Y:S01]  /*0550*/  LDCU UR6, c[0x0][0x38c] ;  /* 0x00007180ff0677ac */ /* 0x000e620008000800 */
[----:B------:R-:W-:Y:S02]  /*0560*/  LEA.HI.X R45, R6, R11, R45, 0x1, P0 ;  /* 0x0000000b062d7211 */ /* 0x000fe400000f0c2d */
[----:B------:R-:W0:Y:S01]  /*0570*/  LDC R29, c[0x0][0x384] ;  /* 0x0000e100ff1d7b82 */ /* 0x000e220000000800 */
[----:B------:R-:W-:Y:S01]  /*0580*/  LEA.HI.X R41, R2, R43, R41, 0x1, P1 ;  /* 0x0000002b02297211 */ /* 0x000fe200008f0c29 */
[----:B------:R-:W-:Y:S01]  /*0590*/  UIMAD UR5, UR20, UR7, UR5 ;  /* 0x00000007140572a4 */ /* 0x000fe2000f8e0205 */
[----:B---3--:R-:W-:-:S04]  /*05a0*/  IMAD.WIDE.U32 R24, R0, R30, RZ ;  /* 0x0000001e00187225 */ /* 0x008fc800078e00ff */
[----:B------:R-:W-:Y:S01]  /*05b0*/  IMAD R31, R0, R31, R25 ;  /* 0x0000001f001f7224 */ /* 0x000fe200078e0219 */
[----:B------:R-:W3:Y:S01]  /*05c0*/  LDC.64 R16, c[0x0][0x450] ;  /* 0x00011400ff107b82 */ /* 0x000ee20000000a00 */
[-C--:B----4-:R-:W-:Y:S02]  /*05d0*/  IMAD R30, R23, R20.reuse, RZ ;  /* 0x00000014171e7224 */ /* 0x090fe400078e02ff */
[----:B------:R-:W-:-:S04]  /*05e0*/  IMAD.WIDE.U32 R22, R19, R20, UR4 ;  /* 0x0000000413167e25 */ /* 0x000fc8000f8e0014 */
[----:B------:R-:W-:Y:S01]  /*05f0*/  IMAD R21, R19, R21, R30 ;  /* 0x0000001513157224 */ /* 0x000fe200078e021e */
[----:B------:R-:W4:Y:S01]  /*0600*/  LDC.64 R14, c[0x0][0x440] ;  /* 0x00011000ff0e7b82 */ /* 0x000f220000000a00 */
[----:B------:R-:W-:Y:S01]  /*0610*/  MOV R30, R24 ;  /* 0x00000018001e7202 */ /* 0x000fe20000000f00 */
[----:B--2---:R-:W-:Y:S01]  /*0620*/  IMAD.WIDE.U32 R24, R0, R4, RZ ;  /* 0x0000000400187225 */ /* 0x004fe200078e00ff */
[----:B-1----:R-:W-:-:S03]  /*0630*/  UISETP.LT.AND UP0, UPT, UR6, 0x1, UPT ;  /* 0x000000010600788c */ /* 0x002fc6000bf01270 */
[----:B------:R-:W-:Y:S01]  /*0640*/  IMAD.IADD R40, R23, 0x1, R21 ;  /* 0x0000000117287824 */ /* 0x000fe200078e0215 */
[----:B------:R-:W-:Y:S01]  /*0650*/  USEL UR4, UR6, 0x1, !UP0 ;  /* 0x0000000106047887 */ /* 0x000fe2000c000000 */
[----:B------:R-:W1:Y:S01]  /*0660*/  LDC.64 R12, c[0x0][0x420] ;  /* 0x00010800ff0c7b82 */ /* 0x000e620000000a00 */
[----:B0-----:R-:W-:Y:S01]  /*0670*/  IMAD R19, R29, UR20, R0 ;  /* 0x000000141d137c24 */ /* 0x001fe2000f8e0200 */
[----:B------:R-:W-:-:S06]  /*0680*/  MOV R23, RZ ;  /* 0x000000ff00177202 */ /* 0x000fcc0000000f00 */
[----:B------:R-:W0:Y:S01]  /*0690*/  LDC.64 R2, c[0x0][0x478] ;  /* 0x00011e00ff027b82 */ /* 0x000e220000000a00 */
[----:B---3--:R-:W-:Y:S01]  /*06a0*/  LEA R43, P0, R22, R16, 0x1 ;  /* 0x00000010162b7211 */ /* 0x008fe200078008ff */
[----:B------:R-:W-:Y:S02]  /*06b0*/  IMAD R16, R0, R5, R25 ;  /* 0x0000000500107224 */ /* 0x000fe400078e0219 */
[----:B------:R-:W-:Y:S01]  /*06c0*/  IMAD R0, R19, R18, RZ ;  /* 0x0000001213007224 */ /* 0x000fe200078e02ff */
[----:B------:R-:W-:-:S03]  /*06d0*/  LEA.HI.X R40, R22, R17, R40, 0x1, P0 ;  /* 0x0000001116287211 */ /* 0x000fc600000f0c28 */
[----:B------:R-:W2:Y:S01]  /*06e0*/  LDC.64 R10, c[0x0][0x3c0] ;  /* 0x0000f000ff0a7b82 */ /* 0x000ea20000000a00 */
[----:B----4-:R-:W-:Y:S01]  /*06f0*/  LEA R25, P1, R24, R14, 0x2 ;  /* 0x0000000e18197211 */ /* 0x010fe200078210ff */
[----:B------:R-:W-:Y:S01]  /*0700*/  IMAD R0, R0, UR6, RZ ;  /* 0x0000000600007c24 */ /* 0x000fe2000f8e02ff */
[----:B------:R-:W-:Y:S02]  /*0710*/  UIADD3 UR6, UPT, UPT, -UR4, URZ, URZ ;  /* 0x000000ff04067290 */ /* 0x000fe4000fffe1ff */
[----:B------:R-:W-:-:S03]  /*0720*/  LEA.HI.X R24, R24, R15, R16, 0x2, P1 ;  /* 0x0000000f18187211 */ /* 0x000fc600008f1410 */
[----:B------:R-:W3:Y:S01]  /*0730*/  LDC.64 R8, c[0x0][0x3e0] ;  /* 0x0000f800ff087b82 */ /* 0x000ee20000000a00 */
[----:B-1----:R-:W-:-:S04]  /*0740*/  IMAD.WIDE.U32 R4, R12, UR20, R30 ;  /* 0x000000140c047c25 */ /* 0x002fc8000f8e001e */
[----:B------:R-:W-:-:S03]  /*0750*/  IMAD R22, R13, UR20, R5 ;  /* 0x000000140d167c24 */ /* 0x000fc6000f8e0205 */
[----:B------:R-:W1:Y:S01]  /*0760*/  LDC.64 R6, c[0x0][0x3a8] ;  /* 0x0000ea00ff067b82 */ /* 0x000e620000000a00 */
[----:B0-----:R-:W-:Y:S01]  /*0770*/  IMAD.WIDE.U32 R2, R27, 0x8, R2 ;  /* 0x000000081b027825 */ /* 0x001fe200078e0002 */
[----:B--2---:R-:W-:Y:S02]  /*0780*/  SHF.L.U64.HI R11, R10, 0x1, R11 ;  /* 0x000000010a0b7819 */ /* 0x004fe4000001020b */
[----:B---3--:R-:W-:Y:S02]  /*0790*/  SHF.L.U64.HI R9, R8, 0x1, R9 ;  /* 0x0000000108097819 */ /* 0x008fe40000010209 */
[----:B-1----:R-:W-:-:S07]  /*07a0*/  SHF.L.U64.HI R48, R6, 0x2, R7 ;  /* 0x0000000206307819 */ /* 0x002fce0000010207 */
.L_x_4980:
[----:B------:R-:W-:Y:S01]  /*07b0*/  BAR.SYNC.DEFER_BLOCKING 0x0 ;  /* 0x0000000000007b1d */ /* 0x000fe20000010000 */
[----:B-1----:R-:W-:-:S04]  /*07c0*/  IMAD.WIDE.U32 R14, R27, 0x8, R46 ;  /* 0x000000081b0e7825 */ /* 0x002fc800078e002e */
[----:B------:R-:W-:Y:S02]  /*07d0*/  IMAD.WIDE.U32 R16, R27, 0x8, R44 ;  /* 0x000000081b107825 */ /* 0x000fe400078e002c */
[----:B------:R-:W2:Y:S04]  /*07e0*/  LDG.E.64 R14, desc[UR18][R14.64] ;  /* 0x000000120e0e7981 */ /* 0x000ea8000c1e1b00 */
[----:B------:R-:W3:Y:S01]  /*07f0*/  LDG.E.64 R16, desc[UR18][R16.64] ;  /* 0x0000001210107981 */ /* 0x000ee2000c1e1b00 */
[----:B------:R-:W-:Y:S01]  /*0800*/  UISETP.NE.AND UP0, UPT, UR9, URZ, UPT ;  /* 0x000000ff0900728c */ /* 0x000fe2000bf05270 */
[--C-:B0-2---:R-:W-:Y:S02]  /*0810*/  SHF.R.U64 R18, R14, 0x10, R15.reuse ;  /* 0x000000100e127819 */ /* 0x105fe4000000120f */
[----:B------:R-:W-:-:S02]  /*0820*/  SHF.R.U32.HI R20, RZ, 0x10, R15 ;  /* 0x00000010ff147819 */ /* 0x000fc4000001160f */
[--C-:B---3--:R-:W-:Y:S02]  /*0830*/  SHF.R.U64 R7, R16, 0x10, R17.reuse ;  /* 0x0000001010077819 */ /* 0x108fe40000001211 */
[----:B------:R-:W-:Y:S02]  /*0840*/  SHF.R.U32.HI R19, RZ, 0x10, R17 ;  /* 0x00000010ff137819 */ /* 0x000fe40000011611 */
[----:B------:R-:W-:Y:S05]  /*0850*/  BRA.U UP0, `(.L_x_4966) ;  /* 0x0000000100447547 */ /* 0x000fea000b800000 */
[----:B------:R-:W-:Y:S01]  /*0860*/  SHF.L.U32 R12, R15, 0x10, RZ ;  /* 0x000000100f0c7819 */ /* 0x000fe200000006ff */
[----:B------:R-:W-:Y:S01]  /*0870*/  IMAD.U32 R39, R16, 0x10000, RZ ;  /* 0x0001000010277824 */ /* 0x000fe200078e00ff */
[----:B------:R-:W-:Y:S01]  /*0880*/  SHF.L.U32 R17, R17, 0x10, RZ ;  /* 0x0000001011117819 */ /* 0x000fe200000006ff */
[----:B------:R-:W-:Y:S01]  /*0890*/  IMAD.U32 R19, R19, 0x10000, RZ ;  /* 0x0001000013137824 */ /* 0x000fe200078e00ff */
        /* <DEDUP_REMOVED lines=13> */
.L_x_4966:
        /* <DEDUP_REMOVED lines=48> */
.L_x_4969:
[----:B------:R-:W-:Y:S05]  /*0c70*/  BSYNC.RECONVERGENT B0 ;  /* 0x0000000000007941 */ /* 0x000fea0003800200 */
.L_x_4968:
        /* <DEDUP_REMOVED lines=32> */
.L_x_4971:
[----:B------:R-:W-:Y:S05]  /*0e80*/  BSYNC.RECONVERGENT B0 ;  /* 0x0000000000007941 */ /* 0x000fea0003800200 */
.L_x_4970:
        /* <DEDUP_REMOVED lines=32> */
.L_x_4973:
[----:B------:R-:W-:Y:S05]  /*1090*/  BSYNC.RECONVERGENT B0 ;  /* 0x0000000000007941 */ /* 0x000fea0003800200 */
.L_x_4972:
        /* <DEDUP_REMOVED lines=32> */
.L_x_4975:
[----:B------:R-:W-:Y:S05]  /*12a0*/  BSYNC.RECONVERGENT B0 ;  /* 0x0000000000007941 */ /* 0x000fea0003800200 */
.L_x_4974:
[----:B------:R-:W-:Y:S01]  /*12b0*/  FMUL.FTZ R32, R7, R36 ;  /* 0x0000002407207220 */ /* 0x000fe20000410000 */
[----:B------:R-:W-:Y:S01]  /*12c0*/  FMUL.FTZ R35, R14, R39 ;  /* 0x000000270e237220 */ /* 0x000fe20000410000 */
[----:B------:R-:W-:Y:S01]  /*12d0*/  FMUL.FTZ R34, R13, R38 ;  /* 0x000000260d227220 */ /* 0x000fe20000410000 */
[----:B------:R-:W-:-:S07]  /*12e0*/  FMUL.FTZ R33, R12, R37 ;  /* 0x000000250c217220 */ /* 0x000fce0000410000 */
.L_x_4967:
        /* <DEDUP_REMOVED lines=12> */
[----:B------:R-:W-:Y:S01]  /*13b0*/  MOV R15, R41 ;  /* 0x00000029000f7202 */ /* 0x000fe20000000f00 */
[----:B------:R-:W-:Y:S01]  /*13c0*/  UMOV UR4, 0x400 ;  /* 0x0000040000047882 */ /* 0x000fe20000000000 */
[----:B------:R-:W-:Y:S01]  /*13d0*/  MOV R17, R40 ;  /* 0x0000002800117202 */ /* 0x000fe20000000f00 */
[----:B------:R-:W-:Y:S01]  /*13e0*/  IMAD R57, R23, R18, RZ ;  /* 0x0000001217397224 */ /* 0x000fe200078e02ff */
[----:B------:R-:W2:Y:S01]  /*13f0*/  LDC.64 R12, c[0x0][0x480] ;  /* 0x00012000ff0c7b82 */ /* 0x000ea20000000a00 */
        /* <DEDUP_REMOVED lines=13> */
.L_x_4979:
[----:B0-----:R-:W-:Y:S01]  /*14d0*/  IMAD.MOV.U32 R18, RZ, RZ, R54 ;  /* 0x000000ffff127224 */ /* 0x001fe200078e0036 */
[----:B------:R-:W-:-:S05]  /*14e0*/  MOV R19, R55 ;  /* 0x0000003700137202 */ /* 0x000fca0000000f00 */
[----:B------:R-:W3:Y:S01]  /*14f0*/  LDG.E R18, desc[UR18][R18.64] ;  /* 0x0000001212127981 */ /* 0x000ee2000c1e1900 */
[----:B------:R-:W-:Y:S02]  /*1500*/  MOV R16, R51 ;  /* 0x0000003300107202 */ /* 0x000fe40000000f00 */
[----:B------:R-:W-:-:S06]  /*1510*/  MOV R17, R50 ;  /* 0x0000003200117202 */ /* 0x000fcc0000000f00 */
[----:B------:R-:W4:Y:S01]  /*1520*/  LDG.E.64 R16, desc[UR18][R16.64] ;  /* 0x0000001210107981 */ /* 0x000f22000c1e1b00 */
[----:B------:R-:W-:Y:S01]  /*1530*/  IMAD.MOV.U32 R14, RZ, RZ, R53 ;  /* 0x000000ffff0e7224 */ /* 0x000fe200078e0035 */
[----:B------:R-:W-:-:S06]  /*1540*/  MOV R15, R52 ;  /* 0x00000034000f7202 */ /* 0x000fcc0000000f00 */
[----:B------:R-:W5:Y:S01]  /*1550*/  LDG.E.64 R14, desc[UR18][R14.64] ;  /* 0x000000120e0e7981 */ /* 0x000f62000c1e1b00 */
        /* <DEDUP_REMOVED lines=10> */
[----:B------:R-:W-:Y:S01]  /*1600*/  FMUL.FTZ R58, R20, R36 ;  /* 0x00000024143a7220 */ /* 0x000fe20000410000 */
[----:B----4-:R-:W-:-:S03]  /*1610*/  PRMT R21, R16, 0x7632, R21 ;  /* 0x0000763210157816 */ /* 0x010fc60000000015 */
[----:B------:R-:W0:Y:S01]  /*1620*/  MUFU.EX2 R60, R60 ;  /* 0x0000003c003c7308 */ /* 0x000e220000000800 */
[----:B------:R-:W-:Y:S01]  /*1630*/  SHF.L.U32 R62, R16, 0x10, RZ ;  /* 0x00000010103e7819 */ /* 0x000fe200000006ff */
[----:B------:R-:W-:Y:S01]  /*1640*/  IMAD.U32 R18, R17, 0x10000, RZ ;  /* 0x0001000011127824 */ /* 0x000fe200078e00ff */
[----:B------:R-:W-:Y:S01]  /*1650*/  SHF.L.U32 R21, R21, 0x10, RZ ;  /* 0x0000001015157819 */ /* 0x000fe200000006ff */
[----:B------:R-:W1:Y:S01]  /*1660*/  MUFU.EX2 R56, R56 ;  /* 0x0000003800387308 */ /* 0x000e620000000800 */
[----:B------:R-:W-:Y:S01]  /*1670*/  PRMT R16, R17, 0x7632, R16 ;  /* 0x0000763211107816 */ /* 0x000fe20000000010 */
[----:B------:R-:W-:Y:S01]  /*1680*/  FMUL.FTZ R63, R62, R35 ;  /* 0x000000233e3f7220 */ /* 0x000fe20000410000 */
[----:B------:R-:W-:Y:S01]  /*1690*/  FMUL.FTZ R59, R18, R33 ;  /* 0x00000021123b7220 */ /* 0x000fe20000410000 */
[----:B------:R-:W3:Y:S01]  /*16a0*/  MUFU.EX2 R58, R58 ;  /* 0x0000003a003a7308 */ /* 0x000ee20000000800 */
[----:B------:R-:W-:Y:S01]  /*16b0*/  FMUL.FTZ R65, R21, R34 ;  /* 0x0000002215417220 */ /* 0x000fe20000410000 */
[----:B------:R-:W-:Y:S01]  /*16c0*/  SHF.L.U32 R61, R16, 0x10, RZ ;  /* 0x00000010103d7819 */ /* 0x000fe200000006ff */
[----:B------:R-:W-:-:S02]  /*16d0*/  FMUL.FTZ R62, R20, R39 ;  /* 0x00000027143e7220 */ /* 0x000fc40000410000 */
[----:B0-----:R-:W-:Y:S02]  /*16e0*/  FFMA.FTZ R16, R63, R60, R65 ;  /* 0x0000003c3f107223 */ /* 0x001fe40000010041 */
[----:B------:R-:W-:Y:S02]  /*16f0*/  FMUL.FTZ R61, R61, R32 ;  /* 0x000000203d3d7220 */ /* 0x000fe40000410000 */
[----:B------:R-:W0:Y:S01]  /*1700*/  MUFU.EX2 R62, R62 ;  /* 0x0000003e003e7308 */ /* 0x000e220000000800 */
[----:B-1----:R-:W-:-:S04]  /*1710*/  FFMA.FTZ R16, R56, R16, R59 ;  /* 0x0000001038107223 */ /* 0x002fc8000001003b */
[----:B---3--:R-:W-:-:S05]  /*1720*/  FFMA.FTZ R16, R58, R16, R61 ;  /* 0x000000103a107223 */ /* 0x008fca000001003d */
        /* <DEDUP_REMOVED lines=21> */
[----:B------:R-:W-:Y:S01]  /*1880*/  HFMA2 R16, -RZ, RZ, 1.875, 0 ;  /* 0x3f800000ff107431 */ /* 0x000fe200000001ff */
[----:B------:R-:W0:Y:S01]  /*1890*/  SHFL.UP PT, R19, R18, 0x8, RZ ;  /* 0x0500000012137989 */ /* 0x000e2200000e00ff */
[----:B------:R-:W-:-:S03]  /*18a0*/  MOV R17, RZ ;  /* 0x000000ff00117202 */ /* 0x000fc60000000f00 */
[----:B------:R-:W1:Y:S04]  /*18b0*/  SHFL.UP PT, R20, R67, 0x8, RZ ;  /* 0x0500000043147989 */ /* 0x000e6800000e00ff */
[----:B------:R-:W-:Y:S01]  /*18c0*/  @P0 LDS.64 R16, [UR4] ;  /* 0x00000004ff100984 */ /* 0x000fe20008000a00 */
[C---:B0-----:R-:W-:Y:S02]  /*18d0*/  FFMA.FTZ R19, R67.reuse, R19, R18 ;  /* 0x0000001343137223 */ /* 0x041fe40000010012 */
[----:B-1----:R-:W-:-:S03]  /*18e0*/  @P1 FMUL.FTZ R67, R67, R20 ;  /* 0x0000001443431220 */ /* 0x002fc60000410000 */
        /* <DEDUP_REMOVED lines=22> */
[--C-:B------:R-:W-:Y:S01]  /*1a50*/  FFMA.FTZ R62, R62, R69, R63.reuse ;  /* 0x000000453e3e7223 */ /* 0x100fe2000001003f */
[C---:B-----5:R-:W-:Y:S02]  /*1a60*/  PRMT R63, R14.reuse, 0x7632, R63 ;  /* 0x000076320e3f7816 */ /* 0x060fe4000000003f */
        /* <DEDUP_REMOVED lines=12> */
.L_x_4978:
[----:B------:R-:W-:Y:S05]  /*1b30*/  BSYNC.RECONVERGENT B0 ;  /* 0x0000000000007941 */ /* 0x000fea0003800200 */
.L_x_4977:
[----:B------:R-:W-:Y:S01]  /*1b40*/  UIADD3 UR5, UPT, UPT, UR5, 0x1, URZ ;  /* 0x0000000105057890 */ /* 0x000fe2000fffe0ff */
[C---:B------:R-:W-:Y:S01]  /*1b50*/  IMAD.U32 R16, R15.reuse, 0x10000, RZ ;  /* 0x000100000f107824 */ /* 0x040fe200078e00ff */
[----:B------:R-:W-:Y:S01]  /*1b60*/  PRMT R15, R15, 0x7632, R15 ;  /* 0x000076320f0f7816 */ /* 0x000fe2000000000f */
[-C--:B------:R-:W-:Y:S01]  /*1b70*/  FFMA.FTZ R56, R56, R65.reuse, R59 ;  /* 0x0000004138387223 */ /* 0x080fe2000001003b */
[----:B------:R-:W-:Y:S01]  /*1b80*/  UISETP.NE.AND UP0, UPT, UR5, URZ, UPT ;  /* 0x000000ff0500728c */ /* 0x000fe2000bf05270 */
        /* <DEDUP_REMOVED lines=9> */
[----:B------:R-:W-:Y:S01]  /*1c20*/  IADD3.X R50, PT, PT, R50, R11, RZ, P1, !PT ;  /* 0x0000000b32327210 */ /* 0x000fe20000ffe4ff */
[----:B------:R-:W-:Y:S01]  /*1c30*/  IMAD.X R55, R55, 0x1, R48, P3 ;  /* 0x0000000137377824 */ /* 0x000fe200018e0630 */
[----:B------:R-:W-:Y:S01]  /*1c40*/  IADD3.X R52, PT, PT, R52, R9, RZ, P2, !PT ;  /* 0x0000000934347210 */ /* 0x000fe200017fe4ff */
[----:B------:R-:W-:Y:S01]  /*1c50*/  UIADD3 UR4, UPT, UPT, UR4, 0x8, URZ ;  /* 0x0000000804047890 */ /* 0x000fe2000fffe0ff */
[----:B------:R-:W-:Y:S01]  /*1c60*/  IADD3 R57, PT, PT, R57, 0x1, RZ ;  /* 0x0000000139397810 */ /* 0x000fe20007ffe0ff */
[----:B------:R-:W-:Y:S10]  /*1c70*/  BRA.U UP0, `(.L_x_4979) ;  /* 0xfffffff900147547 */ /* 0x000ff4000b83ffff */
.L_x_4976:
[----:B--2---:R-:W1:Y:S01]  /*1c80*/  F2F.BF16.F32 R12, R30 ;  /* 0x0000001e000c7304 */ /* 0x004e620000202000 */
[----:B------:R-:W-:Y:S01]  /*1c90*/  BAR.SYNC.DEFER_BLOCKING 0x0 ;  /* 0x0000000000007b1d */ /* 0x000fe20000010000 */
[C---:B------:R-:W-:Y:S02]  /*1ca0*/  LEA R17, P0, R23.reuse, R4, 0x7 ;  /* 0x0000000417117211 */ /* 0x040fe400078038ff */
[----:B------:R-:W-:Y:S02]  /*1cb0*/  IADD3 R23, PT, PT, R23, 0x1, RZ ;  /* 0x0000000117177810 */ /* 0x000fe40007ffe0ff */
[----:B------:R-:W-:Y:S01]  /*1cc0*/  IADD3.X R16, PT, PT, RZ, R22, RZ, P0, !PT ;  /* 0x00000016ff107210 */ /* 0x000fe200007fe4ff */
[----:B------:R-:W2:Y:S01]  /*1cd0*/  LDCU UR4, c[0x0][0x394] ;  /* 0x00007280ff0477ac */ /* 0x000ea20008000800 */
[----:B------:R-:W-:Y:S01]  /*1ce0*/  F2F.BF16.F32 R29, R29 ;  /* 0x0000001d001d7304 */ /* 0x000fe20000202000 */
[----:B------:R-:W-:Y:S02]  /*1cf0*/  IADD3 R42, P1, PT, R42, 0x100, RZ ;  /* 0x000001002a2a7810 */ /* 0x000fe40007f3e0ff */
[----:B------:R-:W-:-:S02]  /*1d00*/  IADD3 R43, P2, PT, R43, 0x100, RZ ;  /* 0x000001002b2b7810 */ /* 0x000fc40007f5e0ff */
[----:B------:R-:W-:Y:S01]  /*1d10*/  IADD3 R44, P3, PT, R44, 0x100, RZ ;  /* 0x000001002c2c7810 */ /* 0x000fe20007f7e0ff */
[----:B------:R-:W-:Y:S01]  /*1d20*/  IMAD.X R41, RZ, RZ, R41, P1 ;  /* 0x000000ffff297224 */ /* 0x000fe200008e0629 */
[----:B------:R-:W-:Y:S01]  /*1d30*/  IADD3 R46, P4, PT, R46, 0x100, RZ ;  /* 0x000001002e2e7810 */ /* 0x000fe20007f9e0ff */
[----:B------:R-:W3:Y:S01]  /*1d40*/  F2F.BF16.F32 R14, R7 ;  /* 0x00000007000e7304 */ /* 0x000ee20000202000 */
[----:B-1----:R-:W-:Y:S01]  /*1d50*/  IMAD.WIDE.U32 R12, R12, 0x10000, RZ ;  /* 0x000100000c0c7825 */ /* 0x002fe200078e00ff */
[----:B------:R-:W-:Y:S02]  /*1d60*/  IADD3.X R40, PT, PT, RZ, R40, RZ, P2, !PT ;  /* 0x00000028ff287210 */ /* 0x000fe400017fe4ff */
[----:B------:R-:W-:Y:S02]  /*1d70*/  IADD3.X R45, PT, PT, RZ, R45, RZ, P3, !PT ;  /* 0x0000002dff2d7210 */ /* 0x000fe40001ffe4ff */
[----:B------:R-:W-:Y:S02]  /*1d80*/  IADD3.X R47, PT, PT, RZ, R47, RZ, P4, !PT ;  /* 0x0000002fff2f7210 */ /* 0x000fe400027fe4ff */
[----:B------:R-:W1:Y:S01]  /*1d90*/  F2F.BF16.F32 R31, R31 ;  /* 0x0000001f001f7304 */ /* 0x000e620000202000 */
[----:B---3--:R-:W-:-:S02]  /*1da0*/  PRMT R15, R29, 0x5410, R14 ;  /* 0x000054101d0f7816 */ /* 0x008fc4000000000e */
        /* <DEDUP_REMOVED lines=8> */
.L_x_4981:
        /* <DEDUP_REMOVED lines=13> */
.L_x_5156:


//--------------------- .text._Z25selective_scan_fwd_kernelI32Selective_Scan_fwd_kernel_traitsILi32ELi4ELi1ELb1ELb1ELb1ELb1EN3c108BFloat16EfEEv13SSMParamsBase --------------------------
	.section	.text._Z25selective_scan_fwd_kernelI32Selective_Scan_fwd_kernel_traitsILi32ELi4ELi1ELb1ELb1ELb1ELb1EN3c108BFloat16EfEEv13SSMParamsBase,"ax",@progbits
	.align	128
        .global         _Z25selective_scan_fwd_kernelI32Selective_Scan_fwd_kernel_traitsILi32ELi4ELi1ELb1ELb1ELb1ELb1EN3c108BFloat16EfEEv13SSMParamsBase
        .type           _Z25selective_scan_fwd_kernelI32Selective_Scan_fwd_kernel_traitsILi32ELi4ELi1ELb1ELb1ELb1ELb1EN3c108BFloat16EfEEv13SSMParamsBase,@function
        .size           _Z25selective_scan_fwd_kernelI32Selective_Scan_fwd_kernel_traitsILi32ELi4ELi1ELb1ELb1ELb1ELb1EN3c108BFloat16EfEEv13SSMParamsBase,(.L_x_5157 - _Z25selective_scan_fwd_kernelI32Selective_Scan_fwd_kernel_traitsILi32ELi4ELi1ELb1ELb1ELb1ELb1EN3c108BFloat16EfEEv13SSMParamsBase)
        .other          _Z25selective_scan_fwd_kernelI32Selective_Scan_fwd_kernel_traitsILi32ELi4ELi1ELb1ELb1ELb1ELb1EN3c108BFloat16EfEEv13SSMParamsBase,@"STO_CUDA_ENTRY STV_DEFAULT"
_Z25selective_scan_fwd_kernelI32Selective_Scan_fwd_kernel_traitsILi32ELi4ELi1ELb1ELb1ELb1ELb1EN3c108BFloat16EfEEv13SSMParamsBase:
.text._Z25selective_scan_fwd_kernelI32Selective_Scan_fwd_kernel_traitsILi32ELi4ELi1ELb1ELb1ELb1ELb1EN3c108BFloat16EfEEv13SSMParamsBase:
        /* <DEDUP_REMOVED lines=49> */
[----:B------:R-:W-:-:S05]  /*0310*/  ISETP.NE.AND P1, PT, R13, RZ, PT ;  /* 0x000000ff0d00720c */ /* 0x000fca0003f25270 */
[----:B------:R-:W-:Y:S01]  /*0320*/  @P0 IADD3 R7, PT, PT, R7, 0x1, RZ ;  /* 0x0000000107070810 */ /* 0x000fe20007ffe0ff */
[----:B------:R-:W-:Y:S01]  /*0330*/  UIMAD.WIDE.U32 UR4, UR20, UR8, URZ ;  /* 0x00000008140472a5 */ /* 0x000fe2000f8e00ff */
[----:B---3--:R-:W-:Y:S01]  /*0340*/  MOV R4, UR6 ;  /* 0x0000000600047c02 */ /* 0x008fe20008000f00 */
[----:B------:R-:W-:Y:S02]  /*0350*/  UIMAD UR8, UR20, UR13, UR7 ;  /* 0x0000000d140872a4 */ /* 0x000fe4000f8e0207 */
[----:B------:R-:W-:Y:S01]  /*0360*/  IMAD.MOV.U32 R32, RZ, RZ, R7 ;  /* 0x000000ffff207224 */ /* 0x000fe200078e0007 */
[----:B------:R-:W-:Y:S01]  /*0370*/  MOV R5, UR7 ;  /* 0x0000000700057c02 */ /* 0x000fe20008000f00 */
[----:B------:R-:W3:Y:S03]  /*0380*/  LDCU.64 UR6, c[0x0][0x3d0] ;  /* 0x00007a00ff0677ac */ /* 0x000ee60008000a00 */
[----:B------:R-:W-:Y:S01]  /*0390*/  @!P2 IADD3 R32, PT, PT, -R32, RZ, RZ ;  /* 0x000000ff2020a210 */ /* 0x000fe20007ffe1ff */
[----:B------:R-:W-:Y:S01]  /*03a0*/  UIMAD UR9, UR20, UR9, UR5 ;  /* 0x00000009140972a4 */ /* 0x000fe2000f8e0205 */
[----:B------:R-:W-:Y:S01]  /*03b0*/  @!P1 LOP3.LUT R32, RZ, R13, RZ, 0x33, !PT ;  /* 0x0000000dff209212 */ /* 0x000fe200078e33ff */
[----:B------:R-:W-:Y:S01]  /*03c0*/  IMAD.U32 R2, RZ, RZ, UR4 ;  /* 0x00000004ff027e24 */ /* 0x000fe2000f8e00ff */
[----:B------:R-:W-:Y:S01]  /*03d0*/  MOV R3, UR5 ;  /* 0x0000000500037c02 */ /* 0x000fe20008000f00 */
[----:B------:R-:W-:Y:S01]  /*03e0*/  UIMAD.WIDE.U32 UR4, UR20, UR16, URZ ;  /* 0x00000010140472a5 */ /* 0x000fe2000f8e00ff */
[----:B------:R-:W-:-:S02]  /*03f0*/  ISETP.GE.AND P0, PT, R27, 0x1, PT ;  /* 0x000000011b00780c */ /* 0x000fc40003f06270 */
[----:B------:R-:W-:Y:S02]  /*0400*/  SHF.R.S32.HI R11, RZ, 0x1f, R32 ;  /* 0x0000001fff0b7819 */ /* 0x000fe40000011420 */
[----:B------:R-:W-:Y:S02]  /*0410*/  MOV R3, UR9 ;  /* 0x0000000900037c02 */ /* 0x000fe40008000f00 */
[----:B------:R-:W-:Y:S01]  /*0420*/  MOV R5, UR8 ;  /* 0x0000000800057c02 */ /* 0x000fe20008000f00 */
[----:B------:R-:W-:Y:S01]  /*0430*/  UIMAD UR5, UR20, UR17, UR5 ;  /* 0x00000011140572a4 */ /* 0x000fe2000f8e0205 */
[----:B--2---:R-:W-:Y:S02]  /*0440*/  IMAD R6, R11, R22, RZ ;  /* 0x000000160b067224 */ /* 0x004fe400078e02ff */
[----:B------:R-:W-:-:S04]  /*0450*/  IMAD.WIDE.U32 R2, R0, UR10, R2 ;  /* 0x0000000a00027c25 */ /* 0x000fc8000f8e0002 */
[----:B------:R-:W-:-:S04]  /*0460*/  IMAD.WIDE.U32 R4, R0, UR14, R4 ;  /* 0x0000000e00047c25 */ /* 0x000fc8000f8e0004 */
[C---:B------:R-:W-:Y:S02]  /*0470*/  IMAD R23, R32.reuse, R23, R6 ;  /* 0x0000001720177224 */ /* 0x040fe400078e0206 */
[----:B------:R-:W-:Y:S01]  /*0480*/  IMAD.WIDE.U32 R6, R32, R22, UR4 ;  /* 0x0000000420067e25 */ /* 0x000fe2000f8e0016 */
[----:B---3--:R-:W-:-:S03]  /*0490*/  UIMAD.WIDE.U32 UR4, UR20, UR6, URZ ;  /* 0x00000006140472a5 */ /* 0x008fc6000f8e00ff */
[C---:B------:R-:W-:Y:S02]  /*04a0*/  IMAD R19, R0.reuse, UR11, R3 ;  /* 0x0000000b00137c24 */ /* 0x040fe4000f8e0203 */
[----:B------:R-:W-:Y:S01]  /*04b0*/  IMAD R21, R0, UR15, R5 ;  /* 0x0000000f00157c24 */ /* 0x000fe2000f8e0205 */
[----:B01--4-:R-:W-:Y:S06]  /*04c0*/  @!P0 EXIT ;  /* 0x000000000000894d */ /* 0x013fec0003800000 */
[----:B------:R-:W0:Y:S01]  /*04d0*/  LDC.64 R16, c[0x0][0x428] ;  /* 0x00010a00ff107b82 */ /* 0x000e220000000a00 */
[----:B------:R-:W-:Y:S01]  /*04e0*/  UIMAD UR5, UR20, UR7, UR5 ;  /* 0x00000007140572a4 */ /* 0x000fe2000f8e0205 */
[----:B------:R-:W-:Y:S01]  /*04f0*/  LEA R20, P1, R4, R30, 0x1 ;  /* 0x0000001e04147211 */ /* 0x000fe200078208ff */
[----:B------:R-:W-:Y:S01]  /*0500*/  IMAD R11, R11, R36, RZ ;  /* 0x000000240b0b7224 */ /* 0x000fe200078e02ff */
[----:B------:R-:W-:Y:S01]  /*0510*/  LEA R22, P2, R6, R34, 0x1 ;  /* 0x0000002206167211 */ /* 0x000fe200078408ff */
[----:B------:R-:W1:Y:S01]  /*0520*/  S2R R8, SR_TID.X ;  /* 0x0000000000087919 */ /* 0x000e620000002100 */
[----:B------:R-:W-:Y:S01]  /*0530*/  IADD3 R23, PT, PT, R7, R23, RZ ;  /* 0x0000001707177210 */ /* 0x000fe20007ffe0ff */
[----:B------:R-:W2:Y:S01]  /*0540*/  LDCU.U8 UR9, c[0x0][0x39e] ;  /* 0x000073c0ff0977ac */ /* 0x000ea20008000000 */
[----:B------:R-:W3:Y:S01]  /*0550*/  LDC.64 R14, c[0x0][0x418] ;  /* 0x00010600ff0e7b82 */ /* 0x000ee20000000a00 */
[----:B------:R-:W-:Y:S01]  /*0560*/  LEA.HI.X R21, R4, R31, R21, 0x1, P1 ;  /* 0x0000001f04157211 */ /* 0x000fe200008f0c15 */
[----:B------:R-:W-:Y:S01]  /*0570*/  IMAD R31, R32, R37, R11 ;  /* 0x00000025201f7224 */ /* 0x000fe200078e020b */
[----:B------:R-:W-:Y:S01]  /*0580*/  LEA R18, P0, R2, R24, 0x1 ;  /* 0x0000001802127211 */ /* 0x000fe200078008ff */
[----:B------:R-:W-:Y:S01]  /*0590*/  IMAD.WIDE.U32 R32, R32, R36, UR4 ;  /* 0x0000000420207e25 */ /* 0x000fe2000f8e0024 */
[----:B------:R-:W-:Y:S01]  /*05a0*/  LEA.HI.X R23, R6, R35, R23, 0x1, P2 ;  /* 0x0000002306177211 */ /* 0x000fe200010f0c17 */
[----:B------:R-:W4:Y:S01]  /*05b0*/  LDCU UR4, c[0x0][0x38c] ;  /* 0x00007180ff0477ac */ /* 0x000f220008000800 */
[----:B------:R-:W-:Y:S01]  /*05c0*/  LEA.HI.X R19, R2, R25, R19, 0x1, P0 ;  /* 0x0000001902137211 */ /* 0x000fe200000f0c13 */
[----:B------:R-:W2:Y:S01]  /*05d0*/  LDC.64 R12, c[0x0][0x438] ;  /* 0x00010e00ff0c7b82 */ /* 0x000ea20000000a00 */
[----:B------:R-:W-:-:S02]  /*05e0*/  IADD3 R26, PT, PT, R33, R31, RZ ;  /* 0x0000001f211a7210 */ /* 0x000fc40007ffe0ff */
[----:B------:R-:W-:-:S04]  /*05f0*/  LEA R11, P0, R32, R28, 0x1 ;  /* 0x0000001c200b7211 */ /* 0x000fc800078008ff */
[----:B------:R-:W-:Y:S01]  /*0600*/  LEA.HI.X R26, R32, R29, R26, 0x1, P0 ;  /* 0x0000001d201a7211 */ /* 0x000fe200000f0c1a */
[----:B------:R-:W1:Y:S01]  /*0610*/  LDC R39, c[0x0][0x384] ;  /* 0x0000e100ff277b82 */ /* 0x000e620000000800 */
[----:B0-----:R-:W-:-:S04]  /*0620*/  IMAD.WIDE.U32 R42, R0, R16, RZ ;  /* 0x00000010002a7225 */ /* 0x001fc800078e00ff */
[----:B------:R-:W-:-:S03]  /*0630*/  IMAD R43, R0, R17, R43 ;  /* 0x00000011002b7224 */ /* 0x000fc600078e022b */
[----:B------:R-:W0:Y:S01]  /*0640*/  LDC.64 R6, c[0x0][0x3a0] ;  /* 0x0000e800ff067b82 */ /* 0x000e220000000a00 */
[----:B---3--:R-:W-:Y:S01]  /*0650*/  IMAD.WIDE.U32 R44, R0, R14, RZ ;  /* 0x0000000e002c7225 */ /* 0x008fe200078e00ff */
[----:B----4-:R-:W-:-:S03]  /*0660*/  UISETP.LT.AND UP0, UPT, UR4, 0x1, UPT ;  /* 0x000000010400788c */ /* 0x010fc6000bf01270 */
[----:B------:R-:W-:-:S03]  /*0670*/  IMAD R45, R0, R15, R45 ;  /* 0x0000000f002d7224 */ /* 0x000fc600078e022d */
[----:B------:R-:W3:Y:S01]  /*0680*/  LDC.64 R24, c[0x0][0x410] ;  /* 0x00010400ff187b82 */ /* 0x000ee20000000a00 */
[----:B--2---:R-:W-:-:S04]  /*0690*/  IMAD.WIDE.U32 R30, R0, R12, RZ ;  /* 0x0000000c001e7225 */ /* 0x004fc800078e00ff */
[----:B------:R-:W-:Y:S02]  /*06a0*/  IMAD R33, R0, R13, R31 ;  /* 0x0000000d00217224 */ /* 0x000fe400078e021f */
[----:B------:R-:W-:Y:S01]  /*06b0*/  IMAD.MOV.U32 R32, RZ, RZ, R30 ;  /* 0x000000ffff207224 */ /* 0x000fe200078e001e */
[----:B------:R-:W2:Y:S01]  /*06c0*/  LDC.64 R40, c[0x0][0x440] ;  /* 0x00011000ff287b82 */ /* 0x000ea20000000a00 */
[----:B-1----:R-:W-:-:S04]  /*06d0*/  IMAD R28, R39, UR20, R0 ;  /* 0x00000014271c7c24 */ /* 0x002fc8000f8e0200 */
[----:B------:R-:W-:-:S03]  /*06e0*/  IMAD R27, R28, R27, RZ ;  /* 0x0000001b1c1b7224 */ /* 0x000fc600078e02ff */
[----:B------:R-:W1:Y:S01]  /*06f0*/  LDC.64 R4, c[0x0][0x420] ;  /* 0x00010800ff047b82 */ /* 0x000e620000000a00 */
[----:B0-----:R-:W-:-:S04]  /*0700*/  IMAD.WIDE.U32 R46, R0, R6, RZ ;  /* 0x00000006002e7225 */ /* 0x001fc800078e00ff */
[----:B------:R-:W-:Y:S02]  /*0710*/  IMAD R6, R0, R7, R47 ;  /* 0x0000000700067224 */ /* 0x000fe400078e022f */
[----:B------:R-:W-:Y:S01]  /*0720*/  IMAD R0, R27, UR4, RZ ;  /* 0x000000041b007c24 */ /* 0x000fe2000f8e02ff */
[----:B------:R-:W0:Y:S01]  /*0730*/  LDC.64 R2, c[0x0][0x430] ;  /* 0x00010c00ff027b82 */ /* 0x000e220000000a00 */
[----:B---3--:R-:W-:Y:S01]  /*0740*/  IMAD.WIDE.U32 R30, R24, UR20, R44 ;  /* 0x00000014181e7c25 */ /* 0x008fe2000f8e002c */
[----:B------:R-:W-:Y:S01]  /*0750*/  USEL UR4, UR4, 0x1, !UP0 ;  /* 0x0000000104047887 */ /* 0x000fe2000c000000 */
[----:B------:R-:W-:-:S03]  /*0760*/  MOV R24, R11 ;  /* 0x0000000b00187202 */ /* 0x000fc60000000f00 */
[----:B------:R-:W-:Y:S02]  /*0770*/  UIADD3 UR6, UPT, UPT, -UR4, URZ, URZ ;  /* 0x000000ff04067290 */ /* 0x000fe4000fffe1ff */
[----:B------:R-:W3:Y:S01]  /*0780*/  LDC.64 R34, c[0x0][0x478] ;  /* 0x00011e00ff227b82 */ /* 0x000ee20000000a00 */
[----:B--2---:R-:W-:-:S04]  /*0790*/  LEA R7, P0, R46, R40, 0x2 ;  /* 0x000000282e077211 */ /* 0x004fc800078010ff */
[----:B------:R-:W-:-:S03]  /*07a0*/  LEA.HI.X R6, R46, R41, R6, 0x2, P0 ;  /* 0x000000292e067211 */ /* 0x000fc600000f1406 */
[----:B------:R-:W2:Y:S01]  /*07b0*/  LDC.64 R36, c[0x0][0x488] ;  /* 0x00012200ff247b82 */ /* 0x000ea20000000a00 */
[----:B-1----:R-:W-:-:S04]  /*07c0*/  IMAD.WIDE.U32 R28, R4, UR20, R42 ;  /* 0x00000014041c7c25 */ /* 0x002fc8000f8e002a */
[----:B------:R-:W-:Y:S01]  /*07d0*/  IMAD R4, R25, UR20, R31 ;  /* 0x0000001419047c24 */ /* 0x000fe2000f8e021f */
[----:B------:R-:W-:Y:S01]  /*07e0*/  MOV R25, R26 ;  /* 0x0000001a00197202 */ /* 0x000fe20000000f00 */
[----:B------:R-:W-:Y:S01]  /*07f0*/  IMAD R5, R5, UR20, R29 ;  /* 0x0000001405057c24 */ /* 0x000fe2000f8e021d */
[----:B------:R-:W1:Y:S01]  /*0800*/  LDC.64 R38, c[0x0][0x490] ;  /* 0x00012400ff267b82 */ /* 0x000e620000000a00 */
[----:B0-----:R-:W-:Y:S01]  /*0810*/  IMAD.WIDE.U32 R32, R2, UR20, R32 ;  /* 0x0000001402207c25 */ /* 0x001fe2000f8e0020 */
[----:B------:R-:W-:-:S03]  /*0820*/  MOV R2, RZ ;  /* 0x000000ff00027202 */ /* 0x000fc60000000f00 */
        /* <DEDUP_REMOVED lines=10> */
.L_x_4996:
        /* <DEDUP_REMOVED lines=28> */
.L_x_4982:
[----:B------:R-:W-:Y:S01]  /*0a90*/  SHF.L.U32 R26, R26, 0x10, RZ ;  /* 0x000000101a1a7819 */ /* 0x000fe200000006ff */
[----:B------:R-:W-:Y:S01]  /*0aa0*/  BSSY.RECONVERGENT B0, `(.L_x_4984) ;  /* 0x000002f000007945 */ /* 0x000fe20003800200 */
        /* <DEDUP_REMOVED lines=46> */
.L_x_4985:
[----:B------:R-:W-:Y:S05]  /*0d90*/  BSYNC.RECONVERGENT B0 ;  /* 0x0000000000007941 */ /* 0x000fea0003800200 */
.L_x_4984:
        /* <DEDUP_REMOVED lines=32> */
.L_x_4987:
[----:B------:R-:W-:Y:S05]  /*0fa0*/  BSYNC.RECONVERGENT B0 ;  /* 0x0000000000007941 */ /* 0x000fea0003800200 */
.L_x_4986:
        /* <DEDUP_REMOVED lines=32> */
.L_x_4989:
[----:B------:R-:W-:Y:S05]  /*11b0*/  BSYNC.RECONVERGENT B0 ;  /* 0x0000000000007941 */ /* 0x000fea0003800200 */
.L_x_4988:
        /* <DEDUP_REMOVED lines=32> */
.L_x_4991:
[----:B------:R-:W-:Y:S05]  /*13c0*/  BSYNC.RECONVERGENT B0 ;  /* 0x0000000000007941 */ /* 0x000fea0003800200 */
.L_x_4990:
[----:B------:R-:W-:Y:S01]  /*13d0*/  FMUL.FTZ R54, R55, R50 ;  /* 0x0000003237367220 */ /* 0x000fe20000410000 */
[----:B------:R-:W-:Y:S01]  /*13e0*/  FMUL.FTZ R51, R58, R11 ;  /* 0x0000000b3a337220 */ /* 0x000fe20000410000 */
[----:B------:R-:W-:Y:S01]  /*13f0*/  FMUL.FTZ R52, R57, R26 ;  /* 0x0000001a39347220 */ /* 0x000fe20000410000 */
[----:B------:R-:W-:-:S07]  /*1400*/  FMUL.FTZ R53, R56, R27 ;  /* 0x0000001b38357220 */ /* 0x000fce0000410000 */
.L_x_4983:
        /* <DEDUP_REMOVED lines=10> */
[----:B------:R-:W-:Y:S01]  /*14b0*/  ISETP.NE.AND P0, PT, R2, RZ, PT ;  /* 0x000000ff0200720c */ /* 0x000fe20003f05270 */
[----:B------:R-:W-:Y:S01]  /*14c0*/  UMOV UR4, 0x400 ;  /* 0x0000040000047882 */ /* 0x000fe20000000000 */
[C---:B------:R-:W-:Y:S01]  /*14d0*/  IMAD.WIDE.U32 R60, R8.reuse, 0x8, R22 ;  /* 0x00000008083c7825 */ /* 0x040fe200078e0016 */
[----:B------:R-:W-:Y:S02]  /*14e0*/  MOV R67, R6 ;  /* 0x0000000600437202 */ /* 0x000fe40000000f00 */
[C---:B------:R-:W-:Y:S01]  /*14f0*/  ISETP.EQ.AND P0, PT, R8.reuse, RZ, P0 ;  /* 0x000000ff0800720c */ /* 0x040fe20000702270 */
[----:B------:R-:W2:Y:S01]  /*1500*/  LDC.64 R40, c[0x0][0x480] ;  /* 0x00012000ff287b82 */ /* 0x000ea20000000a00 */
[----:B------:R-:W-:-:S04]  /*1510*/  IMAD.WIDE.U32 R62, R8, 0x8, R24 ;  /* 0x00000008083e7825 */ /* 0x000fc800078e0018 */
[----:B------:R-:W-:Y:S02]  /*1520*/  IMAD R65, R2, R65, RZ ;  /* 0x0000004102417224 */ /* 0x000fe400078e02ff */
[----:B------:R-:W-:Y:S01]  /*1530*/  IMAD.MOV.U32 R64, RZ, RZ, R7 ;  /* 0x000000ffff407224 */ /* 0x000fe200078e0007 */
[----:B0-----:R-:W-:-:S03]  /*1540*/  ULEA UR4, UR5, UR4, 0x18 ;  /* 0x0000000405047291 */ /* 0x001fc6000f8ec0ff */
[----:B------:R-:W-:Y:S01]  /*1550*/  UMOV UR5, UR6 ;  /* 0x0000000600057c82 */ /* 0x000fe20008000000 */
[----:B------:R-:W-:-:S12]  /*1560*/  UIADD3 UR4, UPT, UPT, UR4, 0x220, URZ ;  /* 0x0000022004047890 */ /* 0x000fd8000fffe0ff */
.L_x_4995:
[----:B------:R-:W-:-:S05]  /*1570*/  MOV R66, R64 ;  /* 0x0000004000427202 */ /* 0x000fca0000000f00 */
[----:B------:R-:W3:Y:S01]  /*1580*/  LDG.E R46, desc[UR18][R66.64] ;  /* 0x00000012422e7981 */ /* 0x000ee2000c1e1900 */
[----:B------:R-:W-:Y:S02]  /*1590*/  MOV R44, R60 ;  /* 0x0000003c002c7202 */ /* 0x000fe40000000f00 */
[----:B------:R-:W-:-:S06]  /*15a0*/  MOV R45, R61 ;  /* 0x0000003d002d7202 */ /* 0x000fcc0000000f00 */
[----:B------:R-:W4:Y:S01]  /*15b0*/  LDG.E.64 R44, desc[UR18][R44.64] ;  /* 0x000000122c2c7981 */ /* 0x000f22000c1e1b00 */
[----:B------:R-:W-:Y:S01]  /*15c0*/  MOV R42, R62 ;  /* 0x0000003e002a7202 */ /* 0x000fe20000000f00 */
[----:B------:R-:W-:-:S06]  /*15d0*/  IMAD.MOV.U32 R43, RZ, RZ, R63 ;  /* 0x000000ffff2b7224 */ /* 0x000fcc00078e003f */
        /* <DEDUP_REMOVED lines=12> */
[----:B------:R-:W-:Y:S01]  /*16a0*/  FMUL.FTZ R75, R46, R11 ;  /* 0x0000000b2e4b7220 */ /* 0x000fe20000410000 */
[C---:B----4-:R-:W-:Y:S02]  /*16b0*/  PRMT R47, R44.reuse, 0x7632, R47 ;  /* 0x000076322c2f7816 */ /* 0x050fe4000000002f */
[----:B------:R-:W0:Y:S01]  /*16c0*/  MUFU.EX2 R70, R70 ;  /* 0x0000004600467308 */ /* 0x000e220000000800 */
[----:B------:R-:W-:Y:S02]  /*16d0*/  SHF.L.U32 R72, R44, 0x10, RZ ;  /* 0x000000102c487819 */ /* 0x000fe400000006ff */
[----:B------:R-:W-:Y:S01]  /*16e0*/  SHF.L.U32 R47, R47, 0x10, RZ ;  /* 0x000000102f2f7819 */ /* 0x000fe200000006ff */
[----:B------:R-:W1:Y:S01]  /*16f0*/  MUFU.EX2 R66, R49 ;  /* 0x0000003100427308 */ /* 0x000e620000000800 */
[C---:B------:R-:W-:Y:S01]  /*1700*/  PRMT R44, R45.reuse, 0x7632, R44 ;  /* 0x000076322d2c7816 */ /* 0x040fe2000000002c */
[----:B------:R-:W-:Y:S01]  /*1710*/  FMUL.FTZ R72, R72, R51 ;  /* 0x0000003348487220 */ /* 0x000fe20000410000 */
[----:B------:R-:W-:Y:S01]  /*1720*/  SHF.L.U32 R48, R45, 0x10, RZ ;  /* 0x000000102d307819 */ /* 0x000fe200000006ff */
[----:B------:R-:W3:Y:S01]  /*1730*/  MUFU.EX2 R71, R71 ;  /* 0x0000004700477308 */ /* 0x000ee20000000800 */
[----:B------:R-:W-:Y:S01]  /*1740*/  FMUL.FTZ R73, R47, R52 ;  /* 0x000000342f497220 */ /* 0x000fe20000410000 */
[----:B------:R-:W-:-:S02]  /*1750*/  SHF.L.U32 R45, R44, 0x10, RZ ;  /* 0x000000102c2d7819 */ /* 0x000fc400000006ff */
[----:B------:R-:W-:Y:S01]  /*1760*/  FMUL.FTZ R69, R48, R53 ;  /* 0x0000003530457220 */ /* 0x000fe20000410000 */
[----:B------:R-:W4:Y:S01]  /*1770*/  MUFU.EX2 R75, R75 ;  /* 0x0000004b004b7308 */ /* 0x000f220000000800 */
[----:B0-----:R-:W-:Y:S01]  /*1780*/  FFMA.FTZ R44, R72, R70, R73 ;  /* 0x00000046482c7223 */ /* 0x001fe20000010049 */
[----:B------:R-:W-:-:S03]  /*1790*/  FMUL.FTZ R68, R45, R54 ;  /* 0x000000362d447220 */ /* 0x000fc60000410000 */
[----:B-1----:R-:W-:-:S04]  /*17a0*/  FFMA.FTZ R44, R66, R44, R69 ;  /* 0x0000002c422c7223 */ /* 0x002fc80000010045 */
[----:B---3--:R-:W-:-:S05]  /*17b0*/  FFMA.FTZ R46, R71, R44, R68 ;  /* 0x0000002c472e7223 */ /* 0x008fca0000010044 */
[----:B------:R-:W0:Y:S01]  /*17c0*/  SHFL.UP PT, R47, R46, 0x1, RZ ;  /* 0x042000002e2f7989 */ /* 0x000e2200000e00ff */
[----:B----4-:R-:W-:-:S04]  /*17d0*/  FMUL.FTZ R45, R75, R70 ;  /* 0x000000464b2d7220 */ /* 0x010fc80000410000 */
[----:B------:R-:W-:-:S04]  /*17e0*/  FMUL.FTZ R44, R66, R45 ;  /* 0x0000002d422c7220 */ /* 0x000fc80000410000 */
[----:B------:R-:W-:-:S05]  /*17f0*/  FMUL.FTZ R77, R71, R44 ;  /* 0x0000002c474d7220 */ /* 0x000fca0000410000 */
[----:B------:R-:W1:Y:S01]  /*1800*/  SHFL.UP PT, R44, R77, 0x1, RZ ;  /* 0x042000004d2c7989 */ /* 0x000e6200000e00ff */
[----:B0-----:R-:W-:-:S05]  /*1810*/  FFMA.FTZ R47, R77, R47, R46 ;  /* 0x0000002f4d2f7223 */ /* 0x001fca000001002e */
[----:B------:R-:W-:Y:S01]  /*1820*/  FSEL R48, R46, R47, !P1 ;  /* 0x0000002f2e307208 */ /* 0x000fe20004800000 */
[----:B------:R-:W-:Y:S02]  /*1830*/  HFMA2 R46, -RZ, RZ, 1.875, 0 ;  /* 0x3f800000ff2e7431 */ /* 0x000fe400000001ff */
[----:B------:R-:W-:Y:S02]  /*1840*/  IMAD.MOV.U32 R47, RZ, RZ, RZ ;  /* 0x000000ffff2f7224 */ /* 0x000fe400078e00ff */
[----:B------:R-:W0:Y:S01]  /*1850*/  SHFL.UP PT, R45, R48, 0x2, RZ ;  /* 0x04400000302d7989 */ /* 0x000e2200000e00ff */
[----:B-1----:R-:W-:Y:S01]  /*1860*/  @P1 FMUL.FTZ R77, R77, R44 ;  /* 0x0000002c4d4d1220 */ /* 0x002fe20000410000 */
[----:B------:R-:W-:Y:S02]  /*1870*/  ISETP.GE.AND P1, PT, R59, 0x2, PT ;  /* 0x000000023b00780c */ /* 0x000fe40003f26270 */
[----:B------:R-:W-:Y:S04]  /*1880*/  @P0 LDS.64 R46, [UR4] ;  /* 0x00000004ff2e0984 */ /* 0x000fe80008000a00 */
        /* <DEDUP_REMOVED lines=21> */
[----:B------:R5:W-:Y:S01]  /*19e0*/  @!P1 STS.64 [UR7+0x200], R48 ;  /* 0x00020030ff009988 */ /* 0x000be20008000a07 */
[----:B------:R-:W-:Y:S01]  /*19f0*/  BAR.SYNC.DEFER_BLOCKING 0x0 ;  /* 0x0000000000007b1d */ /* 0x000fe20000010000 */
[----:B------:R-:W-:-:S04]  /*1a00*/  ISETP.GE.AND P1, PT, R59, 0x10, PT ;  /* 0x000000103b00780c */ /* 0x000fc80003f26270 */
[----:B------:R-:W-:Y:S02]  /*1a10*/  FSEL R77, R77, R48, !P1 ;  /* 0x000000304d4d7208 */ /* 0x000fe40004800000 */
[----:B------:R-:W-:Y:S02]  /*1a20*/  FSEL R74, R74, R49, !P1 ;  /* 0x000000314a4a7208 */ /* 0x000fe40004800000 */
[----:B------:R-:W-:Y:S02]  /*1a30*/  ISETP.NE.AND P1, PT, R8, RZ, PT ;  /* 0x000000ff0800720c */ /* 0x000fe40003f25270 */
[----:B------:R-:W0:Y:S01]  /*1a40*/  SHFL.UP PT, R77, R77, 0x1, RZ ;  /* 0x042000004d4d7989 */ /* 0x000e2200000e00ff */
[----:B-----5:R-:W-:-:S03]  /*1a50*/  PRMT R48, R42, 0x7632, R48 ;  /* 0x000076322a307816 */ /* 0x020fc60000000030 */
        /* <DEDUP_REMOVED lines=9> */
[----:B------:R-:W-:-:S04]  /*1af0*/  FFMA.FTZ R75, R75, R49, R72 ;  /* 0x000000314b4b7223 */ /* 0x000fc80000010048 */
[----:B------:R-:W-:Y:S01]  /*1b00*/  FFMA.FTZ R70, R70, R75, R73 ;  /* 0x0000004b46467223 */ /* 0x000fe20000010049 */
[----:B------:R-:W-:Y:S02]  /*1b10*/  SHF.L.U32 R73, R42, 0x10, RZ ;  /* 0x000000102a497819 */ /* 0x000fe400000006ff */
        /* <DEDUP_REMOVED lines=10> */
.L_x_4994:
[----:B------:R-:W-:Y:S05]  /*1bc0*/  BSYNC.RECONVERGENT B0 ;  /* 0x0000000000007941 */ /* 0x000fea0003800200 */
.L_x_4993:
[----:B------:R-:W-:Y:S01]  /*1bd0*/  UIADD3 UR5, UPT, UPT, UR5, 0x1, URZ ;  /* 0x0000000105057890 */ /* 0x000fe2000fffe0ff */
[C---:B0-----:R-:W-:Y:S01]  /*1be0*/  SHF.L.U32 R45, R43.reuse, 0x10, RZ ;  /* 0x000000102b2d7819 */ /* 0x041fe200000006ff */
[-C--:B------:R-:W-:Y:S01]  /*1bf0*/  FFMA.FTZ R66, R66, R70.reuse, R69 ;  /* 0x0000004642427223 */ /* 0x080fe20000010045 */
[----:B------:R-:W-:Y:S01]  /*1c00*/  PRMT R43, R43, 0x7632, R43 ;  /* 0x000076322b2b7816 */ /* 0x000fe2000000002b */
[----:B------:R-:W-:Y:S01]  /*1c10*/  UISETP.NE.AND UP0, UPT, UR5, URZ, UPT ;  /* 0x000000ff0500728c */ /* 0x000fe2000bf05270 */
[----:B------:R-:W-:Y:S01]  /*1c20*/  FFMA.FTZ R57, R42, R70, R57 ;  /* 0x000000462a397223 */ /* 0x000fe20000010039 */
[----:B------:R-:W-:Y:S01]  /*1c30*/  FFMA.FTZ R68, R71, R66, R68 ;  /* 0x0000004247447223 */ /* 0x000fe20000010044 */
[----:B------:R-:W-:Y:S01]  /*1c40*/  LEA R60, P1, R12, R60, 0x1 ;  /* 0x0000003c0c3c7211 */ /* 0x000fe200078208ff */
[----:B------:R-:W-:Y:S01]  /*1c50*/  IMAD.U32 R42, R43, 0x10000, RZ ;  /* 0x000100002b2a7824 */ /* 0x000fe200078e00ff */
        /* <DEDUP_REMOVED lines=11> */
.L_x_4992:
[----:B------:R-:W0:Y:S01]  /*1d10*/  F2F.BF16.F32 R42, R57 ;  /* 0x00000039002a7304 */ /* 0x000e220000202000 */
[----:B------:R-:W-:Y:S01]  /*1d20*/  BAR.SYNC.DEFER_BLOCKING 0x0 ;  /* 0x0000000000007b1d */ /* 0x000fe20000010000 */
[----:B------:R-:W-:-:S04]  /*1d30*/  SHF.L.U32 R11, R2, 0x7, RZ ;  /* 0x00000007020b7819 */ /* 0x000fc800000006ff */
[----:B------:R-:W-:Y:S01]  /*1d40*/  IADD3 R47, P0, PT, R11, R28, RZ ;  /* 0x0000001c0b2f7210 */ /* 0x000fe20007f1e0ff */
[----:B------:R-:W1:Y:S01]  /*1d50*/  LDCU UR4, c[0x0][0x394] ;  /* 0x00007280ff0477ac */ /* 0x000e620008000800 */
[----:B------:R-:W-:Y:S03]  /*1d60*/  F2F.BF16.F32 R26, R56 ;  /* 0x00000038001a7304 */ /* 0x000fe60000202000 */
[----:B------:R-:W-:Y:S02]  /*1d70*/  IMAD.X R46, RZ, RZ, R5, P0 ;  /* 0x000000ffff2e7224 */ /* 0x000fe400000e0605 */
[----:B0-----:R-:W-:-:S03]  /*1d80*/  IMAD.WIDE.U32 R42, R42, 0x10000, RZ ;  /* 0x000100002a2a7825 */ /* 0x001fc600078e00ff */
[----:B--2---:R-:W0:Y:S08]  /*1d90*/  F2F.BF16.F32 R41, R55 ;  /* 0x0000003700297304 */ /* 0x004e300000202000 */
        /* <DEDUP_REMOVED lines=14> */
[----:B------:R-:W-:Y:S02]  /*1e80*/  IADD3 R2, PT, PT, R2, 0x1, RZ ;  /* 0x0000000102027810 */ /* 0x000fe40007ffe0ff */
[----:B------:R-:W-:Y:S02]  /*1e90*/  IADD3 R22, P1, PT, R22, 0x100, RZ ;  /* 0x0000010016167810 */ /* 0x000fe40007f3e0ff */
[----:B------:R-:W-:Y:S02]  /*1ea0*/  IADD3 R24, P2, PT, R24, 0x100, RZ ;  /* 0x0000010018187810 */ /* 0x000fe40007f5e0ff */
[----:B------:R-:W-:Y:S02]  /*1eb0*/  IADD3 R20, P3, PT, R20, 0x100, RZ ;  /* 0x0000010014147810 */ /* 0x000fe40007f7e0ff */
[----:B------:R-:W-:Y:S02]  /*1ec0*/  IADD3 R18, P4, PT, R18, 0x100, RZ ;  /* 0x0000010012127810 */ /* 0x000fe40007f9e0ff */
[----:B------:R-:W-:-:S02]  /*1ed0*/  IADD3.X R23, PT, PT, RZ, R23, RZ, P1, !PT ;  /* 0x00000017ff177210 */ /* 0x000fc40000ffe4ff */
[----:B------:R-:W-:Y:S02]  /*1ee0*/  IADD3.X R25, PT, PT, RZ, R25, RZ, P2, !PT ;  /* 0x00000019ff197210 */ /* 0x000fe400017fe4ff */
[----:B------:R-:W-:Y:S02]  /*1ef0*/  IADD3.X R21, PT, PT, RZ, R21, RZ, P3, !PT ;  /* 0x00000015ff157210 */ /* 0x000fe40001ffe4ff */
[----:B------:R-:W-:Y:S01]  /*1f00*/  IADD3.X R19, PT, PT, RZ, R19, RZ, P4, !PT ;  /* 0x00000013ff137210 */ /* 0x000fe200027fe4ff */
[----:B------:R-:W-:Y:S01]  /*1f10*/  BAR.SYNC.DEFER_BLOCKING 0x0 ;  /* 0x0000000000007b1d */ /* 0x000fe20000010000 */
[--C-:B--2---:R-:W-:Y:S02]  /*1f20*/  SHF.R.U32.HI R49, RZ, 0x10, R41.reuse ;  /* 0x00000010ff317819 */ /* 0x104fe40000011629 */
[----:B------:R-:W-:Y:S02]  /*1f30*/  SHF.R.U64 R46, R40, 0x10, R41 ;  /* 0x00000010282e7819 */ /* 0x000fe40000001229 */
[----:B------:R-:W-:-:S02]  /*1f40*/  SHF.L.U32 R47, R41, 0x10, RZ ;  /* 0x00000010292f7819 */ /* 0x000fc400000006ff */
[----:B0-----:R-:W-:Y:S02]  /*1f50*/  SHF.L.U32 R42, R49, 0x10, RZ ;  /* 0x00000010312a7819 */ /* 0x001fe400000006ff */
[----:B------:R-:W-:Y:S01]  /*1f60*/  SHF.L.U32 R46, R46, 0x10, RZ ;  /* 0x000000102e2e7819 */ /* 0x000fe200000006ff */
[----:B------:R-:W-:Y:S01]  /*1f70*/  FMUL.FTZ R48, R47, -1.4426950216293334961 ;  /* 0xbfb8aa3b2f307820 */ /* 0x000fe20000410000 */
[----:B------:R-:W-:Y:S01]  /*1f80*/  SHF.L.U32 R44, R40, 0x10, RZ ;  /* 0x00000010282c7819 */ /* 0x000fe200000006ff */
[----:B------:R-:W-:Y:S02]  /*1f90*/  FMUL.FTZ R41, R42, -1.4426950216293334961 ;  /* 0xbfb8aa3b2a297820 */ /* 0x000fe40000410000 */
[----:B------:R-:W-:Y:S02]  /*1fa0*/  FMUL.FTZ R26, R46, -1.4426950216293334961 ;  /* 0xbfb8aa3b2e1a7820 */ /* 0x000fe40000410000 */
[----:B------:R-:W-:Y:S01]  /*1fb0*/  FMUL.FTZ R45, R44, -1.4426950216293334961 ;  /* 0xbfb8aa3b2c2d7820 */ /* 0x000fe20000410000 */
[----:B------:R-:W0:Y:S04]  /*1fc0*/  MUFU.EX2 R48, R48 ;  /* 0x0000003000307308 */ /* 0x000e280000000800 */
        /* <DEDUP_REMOVED lines=10> */
[----:B0-----:R-:W-:-:S04]  /*2070*/  FMUL.FTZ R47, R47, R40 ;  /* 0x000000282f2f7220 */ /* 0x001fc80000410000 */
[----:B------:R-:W-:-:S03]  /*2080*/  FMUL.FTZ R47, R47, R56 ;  /* 0x000000382f2f7220 */ /* 0x000fc60000410000 */
[----:B------:R-:W0:Y:S01]  /*2090*/  MUFU.RCP R45, R45 ;  /* 0x0000002d002d7308 */ /* 0x000e220000001000 */
[----:B--2---:R-:W-:-:S04]  /*20a0*/  FMUL.FTZ R42, R42, R43 ;  /* 0x0000002b2a2a7220 */ /* 0x004fc80000410000 */
[----:B------:R-:W-:-:S03]  /*20b0*/  FMUL.FTZ R42, R42, R55 ;  /* 0x000000372a2a7220 */ /* 0x000fc60000410000 */
[----:B------:R-:W-:Y:S01]  /*20c0*/  F2F.BF16.F32 R47, R47 ;  /* 0x0000002f002f7304 */ /* 0x000fe20000202000 */
[----:B---3--:R-:W-:-:S04]  /*20d0*/  FMUL.FTZ R46, R46, R27 ;  /* 0x0000001b2e2e7220 */ /* 0x008fc80000410000 */
[----:B------:R-:W-:-:S03]  /*20e0*/  FMUL.FTZ R46, R46, R57 ;  /* 0x000000392e2e7220 */ /* 0x000fc60000410000 */
[----:B------:R-:W2:Y:S01]  /*20f0*/  F2F.BF16.F32 R42, R42 ;  /* 0x0000002a002a7304 */ /* 0x000ea20000202000 */
[----:B0-----:R-:W-:-:S04]  /*2100*/  FMUL.FTZ R27, R44, R45 ;  /* 0x0000002d2c1b7220 */ /* 0x001fc80000410000 */
[----:B------:R-:W-:Y:S01]  /*2110*/  FMUL.FTZ R58, R27, R58 ;  /* 0x0000003a1b3a7220 */ /* 0x000fe20000410000 */
[----:B------:R-:W-:Y:S02]  /*2120*/  IMAD.X R27, RZ, RZ, R3, P0 ;  /* 0x000000ffff1b7224 */ /* 0x000fe400000e0603 */
[----:B------:R-:W0:Y:S01]  /*2130*/  F2F.BF16.F32 R40, R46 ;  /* 0x0000002e00287304 */ /* 0x000e220000202000 */
[----:B------:R-:W-:-:S04]  /*2140*/  LEA R26, P0, R11, R38, 0x1 ;  /* 0x000000260b1a7211 */ /* 0x000fc800078008ff */
[----:B------:R-:W-:Y:S02]  /*2150*/  LEA.HI.X R27, R11, R39, R27, 0x1, P0 ;  /* 0x000000270b1b7211 */ /* 0x000fe400000f0c1b */
[----:B--2---:R-:W-:Y:S01]  /*2160*/  PRMT R47, R47, 0x5410, R42 ;  /* 0x000054102f2f7816 */ /* 0x004fe2000000002a */
[----:B------:R-:W2:Y:S01]  /*2170*/  F2F.BF16.F32 R43, R58 ;  /* 0x0000003a002b7304 */ /* 0x000ea20000202000 */
[----:B-1----:R-:W-:Y:S01]  /*2180*/  ISETP.NE.AND P0, PT, R2, UR4, PT ;  /* 0x0000000402007c0c */ /* 0x002fe2000bf05270 */
[----:B0-----:R-:W-:-:S05]  /*2190*/  IMAD.WIDE.U32 R40, R40, 0x10000, RZ ;  /* 0x0001000028287825 */ /* 0x001fca00078e00ff */
[----:B------:R-:W-:Y:S02]  /*21a0*/  LOP3.LUT R41, R47, R41, RZ, 0xfc, !PT ;  /* 0x000000292f297212 */ /* 0x000fe400078efcff */
[----:B--2---:R-:W-:-:S05]  /*21b0*/  LOP3.LUT R40, R40, R43, RZ, 0xfc, !PT ;  /* 0x0000002b28287212 */ /* 0x004fca00078efcff */
[----:B------:R0:W-:Y:S01]  /*21c0*/  STG.E.64 desc[UR18][R26.64], R40 ;  /* 0x000000281a007986 */ /* 0x0001e2000c101b12 */
[----:B------:R-:W-:Y:S05]  /*21d0*/  @P0 BRA `(.L_x_4996) ;  /* 0xffffffe400bc0947 */ /* 0x000fea000383ffff */
[----:B------:R-:W-:Y:S05]  /*21e0*/  EXIT ;  /* 0x000000000000794d */ /* 0x000fea0003800000 */
.L_x_4997:
        /* <DEDUP_REMOVED lines=9> */
.L_x_5157:


//--------------------- .nv.shared._Z25selective_scan_fwd_kernelI32Selective_Scan_fwd_kernel_traitsILi128ELi16ELi1ELb0ELb0ELb0ELb0EN3c108BFloat16ENS1_7complexIfEEEEv13SSMParamsBase --------------------------
	.section	.nv.shared._Z25selective_scan_fwd_kernelI32Selective_Scan_fwd_kernel_traitsILi128ELi16ELi1ELb0ELb0ELb0ELb0EN3c108BFloat16ENS1_7complexIfEEEEv13SSMParamsBase,"aw",@nobits
	.sectionflags	@""
	.align	16
	.zero		1024


//--------------------- .nv.shared.reserved.0     --------------------------
	.section	.nv.shared.reserved.0,"aw",@nobits
	.weak		__nv_reservedSMEM_offset_0_alias
	.size		__nv_reservedSMEM_offset_0_alias, 0, 64
	.other		__nv_reservedSMEM_offset_0_alias,@"STO_CUDA_RESERVED_SHARED STV_DEFAULT"
__nv_reservedSMEM_offset_0_alias:
	.zero		0
	.zero		64


//--------------------- .nv.global                --------------------------
	.section	.nv.global,"aw",@nobits
.nv.global:
	.type		_ZN62_INTERNAL_00950170_26_selective_scan_fwd_bf16_cu_80d2ef76_35464cuda3std3__48in_placeE,@object
	.size		_ZN62_INTERNAL_00950170_26_selective_scan_fwd_bf16_cu_80d2ef76_35464cuda3std3__48in_placeE,(_ZN62_INTERNAL_00950170_26_selective_scan_fwd_bf16_cu_80d2ef76_35464cuda3std6ranges3__45__cpo8distanceE - _ZN62_INTERNAL_00950170_26_selective_scan_fwd_bf16_cu_80d2ef76_35464cuda3std3__48in_placeE)
_ZN62_INTERNAL_00950170_26_selective_scan_fwd_bf16_cu_80d2ef76_35464cuda3std3__48in_placeE:
	.zero		1
	.type		_ZN62_INTERNAL_00950170_26_selective_scan_fwd_bf16_cu_80d2ef76_35464cuda3std6ranges3__45__cpo8distanceE,@object
	.size		_ZN62_INTERNAL_00950170_26_selective_scan_fwd_bf16_cu_80d2ef76_35464cuda3std6ranges3__45__cpo8distanceE,(_ZN62_INTERNAL_00950170_26_selective_scan_fwd_bf16_cu_80d2ef76_35464cuda3std3__45__cpo6cbeginE - _ZN62_INTERNAL_00950170_26_selective_scan_fwd_bf16_cu_80d2ef76_35464cuda3std6ranges3__45__cpo8distanceE)
_ZN62_INTERNAL_00950170_26_selective_scan_fwd_bf16_cu_80d2ef76_35464cuda3std6ranges3__45__cpo8distanceE:
	.zero		1
	.type		_ZN62_INTERNAL_00950170_26_selective_scan_fwd_bf16_cu_80d2ef76_35464cuda3std3__45__cpo6cbeginE,@object
	.size		_ZN62_INTERNAL_00950170_26_selective_scan_fwd_bf16_cu_80d2ef76_35464cuda3std3__45__cpo6cbeginE,(_ZN62_INTERNAL_00950170_26_selective_scan_fwd_bf16_cu_80d2ef76_35464cuda3std6ranges3__45__cpo7advanceE - _ZN62_INTERNAL_00950170_26_selective_scan_fwd_bf16_cu_80d2ef76_35464cuda3std3__45__cpo6cbeginE)
_ZN62_INTERNAL_00950170_26_selective_scan_fwd_bf16_cu_80d2ef76_35464cuda3std3__45__cpo6cbeginE:
	.zero		1
	.type		_ZN62_INTERNAL_00950170_26_selective_scan_fwd_bf16_cu_80d2ef76_35464cuda3std6ranges3__45__cpo7advanceE,@object
	.size		_ZN62_INTERNAL_00950170_26_selective_scan_fwd_bf16_cu_80d2ef76_35464cuda3std6ranges3__45__cpo7advanceE,(_ZN62_INTERNAL_00950170_26_selective_scan_fwd_bf16_cu_80d2ef76_35464cuda3std3__45__cpo7crbeginE - _ZN62_INTERNAL_00950170_26_selective_scan_fwd_bf16_cu_80d2ef76_35464cuda3std6ranges3__45__cpo7advanceE)
_ZN62_INTERNAL_00950170_26_selective_scan_fwd_bf16_cu_80d2ef76_35464cuda3std6ranges3__45__cpo7advanceE:
	.zero		1
	.type		_ZN62_INTERNAL_00950170_26_selective_scan_fwd_bf16_cu_80d2ef76_35464cuda3std3__45__cpo7crbeginE,@object
	.size		_ZN62_INTERNAL_00950170_26_selective_scan_fwd_bf16_cu_80d2ef76_35464cuda3std3__45__cpo7crbeginE,(_ZN62_INTERNAL_00950170_26_selective_scan_fwd_bf16_cu_80d2ef76_35464cuda3std6ranges3__45__cpo4dataE - _ZN62_INTERNAL_00950170_26_selective_scan_fwd_bf16_cu_80d2ef76_35464cuda3std3__45__cpo7crbeginE)
_ZN62_INTERNAL_00950170_26_selective_scan_fwd_bf16_cu_80d2ef76_35464cuda3std3__45__cpo7crbeginE:
	.zero		1
	.type		_ZN62_INTERNAL_00950170_26_selective_scan_fwd_bf16_cu_80d2ef76_35464cuda3std6ranges3__45__cpo4dataE,@object
	.size		_ZN62_INTERNAL_00950170_26_selective_scan_fwd_bf16_cu_80d2ef76_35464cuda3std6ranges3__45__cpo4dataE,(_ZN62_INTERNAL_00950170_26_selective_scan_fwd_bf16_cu_80d2ef76_35464cuda3std6ranges3__45__cpo5beginE - _ZN62_INTERNAL_00950170_26_selective_scan_fwd_bf16_cu_80d2ef76_35464cuda3std6ranges3__45__cpo4dataE)
_ZN62_INTERNAL_00950170_26_selective_scan_fwd_bf16_cu_80d2ef76_35464cuda3std6ranges3__45__cpo4dataE:
	.zero		1
	.type		_ZN62_INTERNAL_00950170_26_selective_scan_fwd_bf16_cu_80d2ef76_35464cuda3std6ranges3__45__cpo5beginE,@object
	.size		_ZN62_INTERNAL_00950170_26_selective_scan_fwd_bf16_cu_80d2ef76_35464cuda3std6ranges3__45__cpo5beginE,(_ZN62_INTERNAL_00950170_26_selective_scan_fwd_bf16_cu_80d2ef76_35464cuda3std3__464_GLOBAL__N__00950170_26_selective_scan_fwd_bf16_cu_80d2ef76_35466ignoreE - _ZN62_INTERNAL_00950170_26_selective_scan_fwd_bf16_cu_80d2ef76_35464cuda3std6ranges3__45__cpo5beginE)
_ZN62_INTERNAL_00950170_26_selective_scan_fwd_bf16_cu_80d2ef76_35464cuda3std6ranges3__45__cpo5beginE:
	.zero		1
	.type		_ZN62_INTERNAL_00950170_26_selective_scan_fwd_bf16_cu_80d2ef76_35464cuda3std3__464_GLOBAL__N__00950170_26_selective_scan_fwd_bf16_cu_80d2ef76_35466ignoreE,@object
	.size		_ZN62_INTERNAL_00950170_26_selective_scan_fwd_bf16_cu_80d2ef76_35464cuda3std3__464_GLOBAL__N__00950170_26_selective_scan_fwd_bf16_cu_80d2ef76_35466ignoreE,(_ZN62_INTERNAL_00950170_26_selective_scan_fwd_bf16_cu_80d2ef76_35464cuda3std6ranges3__45__cpo4sizeE - _ZN62_INTERNAL_00950170_26_selective_scan_fwd_bf16_cu_80d2ef76_35464cuda3std3__464_GLOBAL__N__00950170_26_selective_scan_fwd_bf16_cu_80d2ef76_35466ignoreE)
_ZN62_INTERNAL_00950170_26_selective_scan_fwd_bf16_cu_80d2ef76_35464cuda3std3__464_GLOBAL__N__00950170_26_selective_scan_fwd_bf16_cu_80d2ef76_35466ignoreE:
	.zero		1
	.type		_ZN62_INTERNAL_00950170_26_selective_scan_fwd_bf16_cu_80d2ef76_35464cuda3std6ranges3__45__cpo4sizeE,@object
	.size		_ZN62_INTERNAL_00950170_26_selective_scan_fwd_bf16_cu_80d2ef76_35464cuda3std6ranges3__45__cpo4sizeE,(_ZN62_INTERNAL_00950170_26_selective_scan_fwd_bf16_cu_80d2ef76_35464cuda3std3__45__cpo5beginE - _ZN62_INTERNAL_00950170_26_selective_scan_fwd_bf16_cu_80d2ef76_35464cuda3std6ranges3__45__cpo4sizeE)
_ZN62_INTERNAL_00950170_26_selective_scan_fwd_bf16_cu_80d2ef76_35464cuda3std6ranges3__45__cpo4sizeE:
	.zero		1
	.type		_ZN62_INTERNAL_00950170_26_selective_scan_fwd_bf16_cu_80d2ef76_35464cuda3std3__45__cpo5beginE,@object
	.size		_ZN62_INTERNAL_00950170_26_selective_scan_fwd_bf16_cu_80d2ef76_35464cuda3std3__45__cpo5beginE,(_ZN62_INTERNAL_00950170_26_selective_scan_fwd_bf16_cu_80d2ef76_35464cuda3std6ranges3__45__cpo6cbeginE - _ZN62_INTERNAL_00950170_26_selective_scan_fwd_bf16_cu_80d2ef76_35464cuda3std3__45__cpo5beginE)
_ZN62_INTERNAL_00950170_26_selective_scan_fwd_bf16_cu_80d2ef76_35464cuda3std3__45__cpo5beginE:
	.zero		1
	.type		_ZN62_INTERNAL_00950170_26_selective_scan_fwd_bf16_cu_80d2ef76_35464cuda3std6ranges3__45__cpo6cbeginE,@object
	.size		_ZN62_INTERNAL_00950170_26_selective_scan_fwd_bf16_cu_80d2ef76_35464cuda3std6ranges3__45__cpo6cbeginE,(_ZN62_INTERNAL_00950170_26_selective_scan_fwd_bf16_cu_80d2ef76_35464cuda3std3__45__cpo6rbeginE - _ZN62_INTERNAL_00950170_26_selective_scan_fwd_bf16_cu_80d2ef76_35464cuda3std6ranges3__45__cpo6cbeginE)
_ZN62_INTERNAL_00950170_26_selective_scan_fwd_bf16_cu_80d2ef76_35464cuda3std6ranges3__45__cpo6cbeginE:
	.zero		1
	.type		_ZN62_INTERNAL_00950170_26_selective_scan_fwd_bf16_cu_80d2ef76_35464cuda3std3__45__cpo6rbeginE,@object
	.size		_ZN62_INTERNAL_00950170_26_selective_scan_fwd_bf16_cu_80d2ef76_35464cuda3std3__45__cpo6rbeginE,(_ZN62_INTERNAL_00950170_26_selective_scan_fwd_bf16_cu_80d2ef76_35464cuda3std6ranges3__45__cpo4nextE - _ZN62_INTERNAL_00950170_26_selective_scan_fwd_bf16_cu_80d2ef76_35464cuda3std3__45__cpo6rbeginE)
_ZN62_INTERNAL_00950170_26_selective_scan_fwd_bf16_cu_80d2ef76_35464cuda3std3__45__cpo6rbeginE:
	.zero		1
	.type		_ZN62_INTERNAL_00950170_26_selective_scan_fwd_bf16_cu_80d2ef76_35464cuda3std6ranges3__45__cpo4nextE,@object
	.size		_ZN62_INTERNAL_00950170_26_selective_scan_fwd_bf16_cu_80d2ef76_35464cuda3std6ranges3__45__cpo4nextE,(_ZN62_INTERNAL_00950170_26_selective_scan_fwd_bf16_cu_80d2ef76_35464cuda3std6ranges3__45__cpo4swapE - _ZN62_INTERNAL_00950170_26_selective_scan_fwd_bf16_cu_80d2ef76_35464cuda3std6ranges3__45__cpo4nextE)
_ZN62_INTERNAL_00950170_26_selective_scan_fwd_bf16_cu_80d2ef76_35464cuda3std6ranges3__45__cpo4nextE:
	.zero		1
	.type		_ZN62_INTERNAL_00950170_26_selective_scan_fwd_bf16_cu_80d2ef76_35464cuda3std6ranges3__45__cpo4swapE,@object
	.size		_ZN62_INTERNAL_00950170_26_selective_scan_fwd_bf16_cu_80d2ef76_35464cuda3std6ranges3__45__cpo4swapE,(_ZN62_INTERNAL_00950170_26_selective_scan_fwd_bf16_cu_80d2ef76_35464cuda3std3__420unreachable_sentinelE - _ZN62_INTERNAL_00950170_26_selective_scan_fwd_bf16_cu_80d2ef76_35464cuda3std6ranges3__45__cpo4swapE)
_ZN62_INTERNAL_00950170_26_selective_scan_fwd_bf16_cu_80d2ef76_35464cuda3std6ranges3__45__cpo4swapE:
	.zero		1
	.type		_ZN62_INTERNAL_00950170_26_selective_scan_fwd_bf16_cu_80d2ef76_35464cuda3std3__420unreachable_sentinelE,@object
	.size		_ZN62_INTERNAL_00950170_26_selective_scan_fwd_bf16_cu_80d2ef76_35464cuda3std3__420unreachable_sentinelE,(_ZN62_INTERNAL_00950170_26_selective_scan_fwd_bf16_cu_80d2ef76_35466thrust24THRUST_300001_SM_1030_NS6system6detail10sequential3seqE - _ZN62_INTERNAL_00950170_26_selective_scan_fwd_bf16_cu_80d2ef76_35464cuda3std3__420unreachable_sentinelE)
_ZN62_INTERNAL_00950170_26_selective_scan_fwd_bf16_cu_80d2ef76_35464cuda3std3__420unreachable_sentinelE:
	.zero		1
	.type		_ZN62_INTERNAL_00950170_26_selective_scan_fwd_bf16_cu_80d2ef76_35466thrust24THRUST_300001_SM_1030_NS6system6detail10sequential3seqE,@object
	.size		_ZN62_INTERNAL_00950170_26_selective_scan_fwd_bf16_cu_80d2ef76_35466thrust24THRUST_300001_SM_1030_NS6system6detail10sequential3seqE,(_ZN62_INTERNAL_00950170_26_selective_scan_fwd_bf16_cu_80d2ef76_35464cuda3std3__45__cpo4cendE - _ZN62_INTERNAL_00950170_26_selective_scan_fwd_bf16_cu_80d2ef76_35466thrust24THRUST_300001_SM_1030_NS6system6detail10sequential3seqE)
_ZN62_INTERNAL_00950170_26_selective_scan_fwd_bf16_cu_80d2ef76_35466thrust24THRUST_300001_SM_1030_NS6system6detail10sequential3seqE:
	.zero		1
	.type		_ZN62_INTERNAL_00950170_26_selective_scan_fwd_bf16_cu_80d2ef76_35464cuda3std3__45__cpo4cendE,@object
	.size		_ZN62_INTERNAL_00950170_26_selective_scan_fwd_bf16_cu_80d2ef76_35464cuda3std3__45__cpo4cendE,(_ZN62_INTERNAL_00950170_26_selective_scan_fwd_bf16_cu_80d2ef76_35464cuda3std6ranges3__45__cpo9iter_swapE - _ZN62_INTERNAL_00950170_26_selective_scan_fwd_bf16_cu_80d2ef76_35464cuda3std3__45__cpo4cendE)
_ZN62_INTERNAL_00950170_26_selective_scan_fwd_bf16_cu_80d2ef76_35464cuda3std3__45__cpo4cendE:
	.zero		1
	.type		_ZN62_INTERNAL_00950170_26_selective_scan_fwd_bf16_cu_80d2ef76_35464cuda3std6ranges3__45__cpo9iter_swapE,@object
	.size		_ZN62_INTERNAL_00950170_26_selective_scan_fwd_bf16_cu_80d2ef76_35464cuda3std6ranges3__45__cpo9iter_swapE,(_ZN62_INTERNAL_00950170_26_selective_scan_fwd_bf16_cu_80d2ef76_35464cuda3std3__45__cpo5crendE - _ZN62_INTERNAL_00950170_26_selective_scan_fwd_bf16_cu_80d2ef76_35464cuda3std6ranges3__45__cpo9iter_swapE)
_ZN62_INTERNAL_00950170_26_selective_scan_fwd_bf16_cu_80d2ef76_35464cuda3std6ranges3__45__cpo9iter_swapE:
	.zero		1
	.type		_ZN62_INTERNAL_00950170_26_selective_scan_fwd_bf16_cu_80d2ef76_35464cuda3std3__45__cpo5crendE,@object
	.size		_ZN62_INTERNAL_00950170_26_selective_scan_fwd_bf16_cu_80d2ef76_35464cuda3std3__45__cpo5crendE,(_ZN62_INTERNAL_00950170_26_selective_scan_fwd_bf16_cu_80d2ef76_35464cuda3std6ranges3__45__cpo5cdataE - _ZN62_INTERNAL_00950170_26_selective_scan_fwd_bf16_cu_80d2ef76_35464cuda3std3__45__cpo5crendE)
_ZN62_INTERNAL_00950170_26_selective_scan_fwd_bf16_cu_80d2ef76_35464cuda3std3__45__cpo5crendE:
	.zero		1
	.type		_ZN62_INTERNAL_00950170_26_selective_scan_fwd_bf16_cu_80d2ef76_35464cuda3std6ranges3__45__cpo5cdataE,@object
	.size		_ZN62_INTERNAL_00950170_26_selective_scan_fwd_bf16_cu_80d2ef76_35464cuda3std6ranges3__45__cpo5cdataE,(_ZN62_INTERNAL_00950170_26_selective_scan_fwd_bf16_cu_80d2ef76_35464cuda3std6ranges3__45__cpo3endE - _ZN62_INTERNAL_00950170_26_selective_scan_fwd_bf16_cu_80d2ef76_35464cuda3std6ranges3__45__cpo5cdataE)
_ZN62_INTERNAL_00950170_26_selective_scan_fwd_bf16_cu_80d2ef76_35464cuda3std6ranges3__45__cpo5cdataE:
	.zero		1
	.type		_ZN62_INTERNAL_00950170_26_selective_scan_fwd_bf16_cu_80d2ef76_35464cuda3std6ranges3__45__cpo3endE,@object
	.size		_ZN62_INTERNAL_00950170_26_selective_scan_fwd_bf16_cu_80d2ef76_35464cuda3std6ranges3__45__cpo3endE,(_ZN62_INTERNAL_00950170_26_selective_scan_fwd_bf16_cu_80d2ef76_35464cuda3std3__419piecewise_constructE - _ZN62_INTERNAL_00950170_26_selective_scan_fwd_bf16_cu_80d2ef76_35464cuda3std6ranges3__45__cpo3endE)
_ZN62_INTERNAL_00950170_26_selective_scan_fwd_bf16_cu_80d2ef76_35464cuda3std6ranges3__45__cpo3endE:
	.zero		1
	.type		_ZN62_INTERNAL_00950170_26_selective_scan_fwd_bf16_cu_80d2ef76_35464cuda3std3__419piecewise_constructE,@object
	.size		_ZN62_INTERNAL_00950170_26_selective_scan_fwd_bf16_cu_80d2ef76_35464cuda3std3__419piecewise_constructE,(_ZN62_INTERNAL_00950170_26_selective_scan_fwd_bf16_cu_80d2ef76_35464cuda3std6ranges3__45__cpo5ssizeE - _ZN62_INTERNAL_00950170_26_selective_scan_fwd_bf16_cu_80d2ef76_35464cuda3std3__419piecewise_constructE)
_ZN62_INTERNAL_00950170_26_selective_scan_fwd_bf16_cu_80d2ef76_35464cuda3std3__419piecewise_constructE:
	.zero		1
	.type		_ZN62_INTERNAL_00950170_26_selective_scan_fwd_bf16_cu_80d2ef76_35464cuda3std6ranges3__45__cpo5ssizeE,@object
	.size		_ZN62_INTERNAL_00950170_26_selective_scan_fwd_bf16_cu_80d2ef76_35464cuda3std6ranges3__45__cpo5ssizeE,(_ZN62_INTERNAL_00950170_26_selective_scan_fwd_bf16_cu_80d2ef76_35464cuda3std3__45__cpo3endE - _ZN62_INTERNAL_00950170_26_selective_scan_fwd_bf16_cu_80d2ef76_35464cuda3std6ranges3__45__cpo5ssizeE)
_ZN62_INTERNAL_00950170_26_selective_scan_fwd_bf16_cu_80d2ef76_35464cuda3std6ranges3__45__cpo5ssizeE:
	.zero		1
	.type		_ZN62_INTERNAL_00950170_26_selective_scan_fwd_bf16_cu_80d2ef76_35464cuda3std3__45__cpo3endE,@object
	.size		_ZN62_INTERNAL_00950170_26_selective_scan_fwd_bf16_cu_80d2ef76_35464cuda3std3__45__cpo3endE,(_ZN62_INTERNAL_00950170_26_selective_scan_fwd_bf16_cu_80d2ef76_35464cuda3std6ranges3__45__cpo4cendE - _ZN62_INTERNAL_00950170_26_selective_scan_fwd_bf16_cu_80d2ef76_35464cuda3std3__45__cpo3endE)
_ZN62_INTERNAL_00950170_26_selective_scan_fwd_bf16_cu_80d2ef76_35464cuda3std3__45__cpo3endE:
	.zero		1
	.type		_ZN62_INTERNAL_00950170_26_selective_scan_fwd_bf16_cu_80d2ef76_35464cuda3std6ranges3__45__cpo4cendE,@object
	.size		_ZN62_INTERNAL_00950170_26_selective_scan_fwd_bf16_cu_80d2ef76_35464cuda3std6ranges3__45__cpo4cendE,(_ZN62_INTERNAL_00950170_26_selective_scan_fwd_bf16_cu_80d2ef76_35464cuda3std3__45__cpo4rendE - _ZN62_INTERNAL_00950170_26_selective_scan_fwd_bf16_cu_80d2ef76_35464cuda3std6ranges3__45__cpo4cendE)
_ZN62_INTERNAL_00950170_26_selective_scan_fwd_bf16_cu_80d2ef76_35464cuda3std6ranges3__45__cpo4cendE:
	.zero		1
	.type		_ZN62_INTERNAL_00950170_26_selective_scan_fwd_bf16_cu_80d2ef76_35464cuda3std3__45__cpo4rendE,@object
	.size		_ZN62_INTERNAL_00950170_26_selective_scan_fwd_bf16_cu_80d2ef76_35464cuda3std3__45__cpo4rendE,(_ZN62_INTERNAL_00950170_26_selective_scan_fwd_bf16_cu_80d2ef76_35464cuda3std6ranges3__45__cpo4prevE - _ZN62_INTERNAL_00950170_26_selective_scan_fwd_bf16_cu_80d2ef76_35464cuda3std3__45__cpo4rendE)
_ZN62_INTERNAL_00950170_26_selective_scan_fwd_bf16_cu_80d2ef76_35464cuda3std3__45__cpo4rendE:
	.zero		1
	.type		_ZN62_INTERNAL_00950170_26_selective_scan_fwd_bf16_cu_80d2ef76_35464cuda3std6ranges3__45__cpo4prevE,@object
	.size		_ZN62_INTERNAL_00950170_26_selective_scan_fwd_bf16_cu_80d2ef76_35464cuda3std6ranges3__45__cpo4prevE,(_ZN62_INTERNAL_00950170_26_selective_scan_fwd_bf16_cu_80d2ef76_35464cuda3std6ranges3__45__cpo9iter_moveE - _ZN62_INTERNAL_00950170_26_selective_scan_fwd_bf16_cu_80d2ef76_35464cuda3std6ranges3__45__cpo4prevE)
_ZN62_INTERNAL_00950170_26_selective_scan_fwd_bf16_cu_80d2ef76_35464cuda3std6ranges3__45__cpo4prevE:
	.zero		1
	.type		_ZN62_INTERNAL_00950170_26_selective_scan_fwd_bf16_cu_80d2ef76_35464cuda3std6ranges3__45__cpo9iter_moveE,@object
	.size		_ZN62_INTERNAL_00950170_26_selective_scan_fwd_bf16_cu_80d2ef76_35464cuda3std6ranges3__45__cpo9iter_moveE,(.L_13 - _ZN62_INTERNAL_00950170_26_selective_scan_fwd_bf16_cu_80d2ef76_35464cuda3std6ranges3__45__cpo9iter_moveE)
_ZN62_INTERNAL_00950170_26_selective_scan_fwd_bf16_cu_80d2ef76_35464cuda3std6ranges3__45__cpo9iter_moveE:
	.zero		1
.L_13:


//--------------------- .nv.shared._Z25selective_scan_fwd_kernelI32Selective_Scan_fwd_kernel_traitsILi128ELi16ELi1ELb0ELb0ELb0ELb1EN3c108BFloat16ENS1_7complexIfEEEEv13SSMParamsBase --------------------------
	.section	.nv.shared._Z25selective_scan_fwd_kernelI32Selective_Scan_fwd_kernel_traitsILi128ELi16ELi1ELb0ELb0ELb0ELb1EN3c108BFloat16ENS1_7complexIfEEEEv13SSMParamsBase,"aw",@nobits
	.sectionflags	@""
	.align	16
	.zero		1024


//--------------------- .nv.shared._Z25selective_scan_fwd_kernelI32Selective_Scan_fwd_kernel_traitsILi128ELi16ELi1ELb0ELb0ELb1ELb0EN3c108BFloat16ENS1_7complexIfEEEEv13SSMParamsBase --------------------------
	.section	.nv.shared._Z25selective_scan_fwd_kernelI32Selective_Scan_fwd_kernel_traitsILi128ELi16ELi1ELb0ELb0ELb1ELb0EN3c108BFloat16ENS1_7complexIfEEEEv13SSMParamsBase,"aw",@nobits
	.sectionflags	@""
	.align	16
	.zero		1024


//--------------------- .nv.shared._Z25selective_scan_fwd_kernelI32Selective_Scan_fwd_kernel_traitsILi128ELi16ELi1ELb0ELb0ELb1ELb1EN3c108BFloat16ENS1_7complexIfEEEEv13SSMParamsBase --------------------------
	.section	.nv.shared._Z25selective_scan_fwd_kernelI32Selective_Scan_fwd_kernel_traitsILi128ELi16ELi1ELb0ELb0ELb1ELb1EN3c108BFloat16ENS1_7complexIfEEEEv13SSMParamsBase,"aw",@nobits
	.sectionflags	@""
	.align	16
	.zero		1024


//--------------------- .nv.shared._Z25selective_scan_fwd_kernelI32Selective_Scan_fwd_kernel_traitsILi128ELi16ELi1ELb0ELb1ELb0ELb0EN3c108BFloat16ENS1_7complexIfEEEEv13SSMParamsBase --------------------------
	.section	.nv.shared._Z25selective_scan_fwd_kernelI32Selective_Scan_fwd_kernel_traitsILi128ELi16ELi1ELb0ELb1ELb0ELb0EN3c108BFloat16ENS1_7complexIfEEEEv13SSMParamsBase,"aw",@nobits
	.sectionflags	@""
	.align	16
	.zero		1024


//--------------------- .nv.shared._Z25selective_scan_fwd_kernelI32Selective_Scan_fwd_kernel_traitsILi128ELi16ELi1ELb0ELb1ELb0ELb1EN3c108BFloat16ENS1_7complexIfEEEEv13SSMParamsBase --------------------------
	.section	.nv.shared._Z25selective_scan_fwd_kernelI32Selective_Scan_fwd_kernel_traitsILi128ELi16ELi1ELb0ELb1ELb0ELb1EN3c108BFloat16ENS1_7complexIfEEEEv13SSMParamsBase,"aw",@nobits
	.sectionflags	@""
	.align	16
	.zero		1024


//--------------------- .nv.shared._Z25selective_scan_fwd_kernelI32Selective_Scan_fwd_kernel_traitsILi128ELi16ELi1ELb0ELb1ELb1ELb0EN3c108BFloat16ENS1_7complexIfEEEEv13SSMParamsBase --------------------------
	.section	.nv.shared._Z25selective_scan_fwd_kernelI32Selective_Scan_fwd_kernel_traitsILi128ELi16ELi1ELb0ELb1ELb1ELb0EN3c108BFloat16ENS1_7complexIfEEEEv13SSMParamsBase,"aw",@nobits
	.sectionflags	@""
	.align	16
	.zero		1024


//--------------------- .nv.shared._Z25selective_scan_fwd_kernelI32Selective_Scan_fwd_kernel_traitsILi128ELi16ELi1ELb0ELb1ELb1ELb1EN3c108BFloat16ENS1_7complexIfEEEEv13SSMParamsBase --------------------------
	.section	.nv.shared._Z25selective_scan_fwd_kernelI32Selective_Scan_fwd_kernel_traitsILi128ELi16ELi1ELb0ELb1ELb1ELb1EN3c108BFloat16ENS1_7complexIfEEEEv13SSMParamsBase,"aw",@nobits
	.sectionflags	@""
	.align	16
	.zero		1024


//--------------------- .nv.shared._Z25selective_scan_fwd_kernelI32Selective_Scan_fwd_kernel_traitsILi128ELi16ELi1ELb1ELb0ELb0ELb0EN3c108BFloat16ENS1_7complexIfEEEEv13SSMParamsBase --------------------------
	.section	.nv.shared._Z25selective_scan_fwd_kernelI32Selective_Scan_fwd_kernel_traitsILi128ELi16ELi1ELb1ELb0ELb0ELb0EN3c108BFloat16ENS1_7complexIfEEEEv13SSMParamsBase,"aw",@nobits
	.sectionflags	@""
	.align	16
	.zero		1024


//--------------------- .nv.shared._Z25selective_scan_fwd_kernelI32Selective_Scan_fwd_kernel_traitsILi128ELi16ELi1ELb1ELb0ELb0ELb1EN3c108BFloat16ENS1_7complexIfEEEEv13SSMParamsBase --------------------------
	.section	.nv.shared._Z25selective_scan_fwd_kernelI32Selective_Scan_fwd_kernel_traitsILi128ELi16ELi1ELb1ELb0ELb0ELb1EN3c108BFloat16ENS1_7complexIfEEEEv13SSMParamsBase,"aw",@nobits
	.sectionflags	@""
	.align	16
	.zero		1024


//--------------------- .nv.shared._Z25selective_scan_fwd_kernelI32Selective_Scan_fwd_kernel_traitsILi128ELi16ELi1ELb1ELb0ELb1ELb0EN3c108BFloat16ENS1_7complexIfEEEEv13SSMParamsBase --------------------------
	.section	.nv.shared._Z25selective_scan_fwd_kernelI32Selective_Scan_fwd_kernel_traitsILi128ELi16ELi1ELb1ELb0ELb1ELb0EN3c108BFloat16ENS1_7complexIfEEEEv13SSMParamsBase,"aw",@nobits
	.sectionflags	@""
	.align	16
	.zero		1024


//--------------------- .nv.shared._Z25selective_scan_fwd_kernelI32Selective_Scan_fwd_kernel_traitsILi128ELi16ELi1ELb1ELb0ELb1ELb1EN3c108BFloat16ENS1_7complexIfEEEEv13SSMParamsBase --------------------------
	.section	.nv.shared._Z25selective_scan_fwd_kernelI32Selective_Scan_fwd_kernel_traitsILi128ELi16ELi1ELb1ELb0ELb1ELb1EN3c108BFloat16ENS1_7complexIfEEEEv13SSMParamsBase,"aw",@nobits
	.sectionflags	@""
	.align	16
	.zero		1024


//--------------------- .nv.shared._Z25selective_scan_fwd_kernelI32Selective_Scan_fwd_kernel_traitsILi128ELi16ELi1ELb1ELb1ELb0ELb0EN3c108BFloat16ENS1_7complexIfEEEEv13SSMParamsBase --------------------------
	.section	.nv.shared._Z25selective_scan_fwd_kernelI32Selective_Scan_fwd_kernel_traitsILi128ELi16ELi1ELb1ELb1ELb0ELb0EN3c108BFloat16ENS1_7complexIfEEEEv13SSMParamsBase,"aw",@nobits
	.sectionflags	@""
	.align	16
	.zero		1024


//--------------------- .nv.shared._Z25selective_scan_fwd_kernelI32Selective_Scan_fwd_kernel_traitsILi128ELi16ELi1ELb1ELb1ELb0ELb1EN3c108BFloat16ENS1_7complexIfEEEEv13SSMParamsBase --------------------------
	.section	.nv.shared._Z25selective_scan_fwd_kernelI32Selective_Scan_fwd_kernel_traitsILi128ELi16ELi1ELb1ELb1ELb0ELb1EN3c108BFloat16ENS1_7complexIfEEEEv13SSMParamsBase,"aw",@nobits
	.sectionflags	@""
	.align	16
	.zero		1024


//--------------------- .nv.shared._Z25selective_scan_fwd_kernelI32Selective_Scan_fwd_kernel_traitsILi128ELi16ELi1ELb1ELb1ELb1ELb0EN3c108BFloat16ENS1_7complexIfEEEEv13SSMParamsBase --------------------------
	.section	.nv.shared._Z25selective_scan_fwd_kernelI32Selective_Scan_fwd_kernel_traitsILi128ELi16ELi1ELb1ELb1ELb1ELb0EN3c108BFloat16ENS1_7complexIfEEEEv13SSMParamsBase,"aw",@nobits
	.sectionflags	@""
	.align	16
	.zero		1024


//--------------------- .nv.shared._Z25selective_scan_fwd_kernelI32Selective_Scan_fwd_kernel_traitsILi128ELi16ELi1ELb1ELb1ELb1ELb1EN3c108BFloat16ENS1_7complexIfEEEEv13SSMParamsBase --------------------------
	.section	.nv.shared._Z25selective_scan_fwd_kernelI32Selective_Scan_fwd_kernel_traitsILi128ELi16ELi1ELb1ELb1ELb1ELb1EN3c108BFloat16ENS1_7complexIfEEEEv13SSMParamsBase,"aw",@nobits
	.sectionflags	@""
	.align	16
	.zero		1024


//--------------------- .nv.shared._Z25selective_scan_fwd_kernelI32Selective_Scan_fwd_kernel_traitsILi64ELi16ELi1ELb0ELb0ELb0ELb0EN3c108BFloat16ENS1_7complexIfEEEEv13SSMParamsBase --------------------------
	.section	.nv.shared._Z25selective_scan_fwd_kernelI32Selective_Scan_fwd_kernel_traitsILi64ELi16ELi1ELb0ELb0ELb0ELb0EN3c108BFloat16ENS1_7complexIfEEEEv13SSMParamsBase,"aw",@nobits
	.sectionflags	@""
	.align	16
	.zero		1024


//--------------------- .nv.shared._Z25selective_scan_fwd_kernelI32Selective_Scan_fwd_kernel_traitsILi64ELi16ELi1ELb0ELb0ELb0ELb1EN3c108BFloat16ENS1_7complexIfEEEEv13SSMParamsBase --------------------------
	.section	.nv.shared._Z25selective_scan_fwd_kernelI32Selective_Scan_fwd_kernel_traitsILi64ELi16ELi1ELb0ELb0ELb0ELb1EN3c108BFloat16ENS1_7complexIfEEEEv13SSMParamsBase,"aw",@nobits
	.sectionflags	@""
	.align	16
	.zero		1024


//--------------------- .nv.shared._Z25selective_scan_fwd_kernelI32Selective_Scan_fwd_kernel_traitsILi64ELi16ELi1ELb0ELb0ELb1ELb0EN3c108BFloat16ENS1_7complexIfEEEEv13SSMParamsBase --------------------------
	.section	.nv.shared._Z25selective_scan_fwd_kernelI32Selective_Scan_fwd_kernel_traitsILi64ELi16ELi1ELb0ELb0ELb1ELb0EN3c108BFloat16ENS1_7complexIfEEEEv13SSMParamsBase,"aw",@nobits
	.sectionflags	@""
	.align	16
	.zero		1024


//--------------------- .nv.shared._Z25selective_scan_fwd_kernelI32Selective_Scan_fwd_kernel_traitsILi64ELi16ELi1ELb0ELb0ELb1ELb1EN3c108BFloat16ENS1_7complexIfEEEEv13SSMParamsBase --------------------------
	.section	.nv.shared._Z25selective_scan_fwd_kernelI32Selective_Scan_fwd_kernel_traitsILi64ELi16ELi1ELb0ELb0ELb1ELb1EN3c108BFloat16ENS1_7complexIfEEEEv13SSMParamsBase,"aw",@nobits
	.sectionflags	@""
	.align	16
	.zero		1024


//--------------------- .nv.shared._Z25selective_scan_fwd_kernelI32Selective_Scan_fwd_kernel_traitsILi64ELi16ELi1ELb0ELb1ELb0ELb0EN3c108BFloat16ENS1_7complexIfEEEEv13SSMParamsBase --------------------------
	.section	.nv.shared._Z25selective_scan_fwd_kernelI32Selective_Scan_fwd_kernel_traitsILi64ELi16ELi1ELb0ELb1ELb0ELb0EN3c108BFloat16ENS1_7complexIfEEEEv13SSMParamsBase,"aw",@nobits
	.sectionflags	@""
	.align	16
	.zero		1024


//--------------------- .nv.shared._Z25selective_scan_fwd_kernelI32Selective_Scan_fwd_kernel_traitsILi64ELi16ELi1ELb0ELb1ELb0ELb1EN3c108BFloat16ENS1_7complexIfEEEEv13SSMParamsBase --------------------------
	.section	.nv.shared._Z25selective_scan_fwd_kernelI32Selective_Scan_fwd_kernel_traitsILi64ELi16ELi1ELb0ELb1ELb0ELb1EN3c108BFloat16ENS1_7complexIfEEEEv13SSMParamsBase,"aw",@nobits
	.sectionflags	@""
	.align	16
	.zero		1024


//--------------------- .nv.shared._Z25selective_scan_fwd_kernelI32Selective_Scan_fwd_kernel_traitsILi64ELi16ELi1ELb0ELb1ELb1ELb0EN3c108BFloat16ENS1_7complexIfEEEEv13SSMParamsBase --------------------------
	.section	.nv.shared._Z25selective_scan_fwd_kernelI32Selective_Scan_fwd_kernel_traitsILi64ELi16ELi1ELb0ELb1ELb1ELb0EN3c108BFloat16ENS1_7complexIfEEEEv13SSMParamsBase,"aw",@nobits
	.sectionflags	@""
	.align	16
	.zero		1024


//--------------------- .nv.shared._Z25selective_scan_fwd_kernelI32Selective_Scan_fwd_kernel_traitsILi64ELi16ELi1ELb0ELb1ELb1ELb1EN3c108BFloat16ENS1_7complexIfEEEEv13SSMParamsBase --------------------------
	.section	.nv.shared._Z25selective_scan_fwd_kernelI32Selective_Scan_fwd_kernel_traitsILi64ELi16ELi1ELb0ELb1ELb1ELb1EN3c108BFloat16ENS1_7complexIfEEEEv13SSMParamsBase,"aw",@nobits
	.sectionflags	@""
	.align	16
	.zero		1024


//--------------------- .nv.shared._Z25selective_scan_fwd_kernelI32Selective_Scan_fwd_kernel_traitsILi64ELi16ELi1ELb1ELb0ELb0ELb0EN3c108BFloat16ENS1_7complexIfEEEEv13SSMParamsBase --------------------------
	.section	.nv.shared._Z25selective_scan_fwd_kernelI32Selective_Scan_fwd_kernel_traitsILi64ELi16ELi1ELb1ELb0ELb0ELb0EN3c108BFloat16ENS1_7complexIfEEEEv13SSMParamsBase,"aw",@nobits
	.sectionflags	@""
	.align	16
	.zero		1024


//--------------------- .nv.shared._Z25selective_scan_fwd_kernelI32Selective_Scan_fwd_kernel_traitsILi64ELi16ELi1ELb1ELb0ELb0ELb1EN3c108BFloat16ENS1_7complexIfEEEEv13SSMParamsBase --------------------------
	.section	.nv.shared._Z25selective_scan_fwd_kernelI32Selective_Scan_fwd_kernel_traitsILi64ELi16ELi1ELb1ELb0ELb0ELb1EN3c108BFloat16ENS1_7complexIfEEEEv13SSMParamsBase,"aw",@nobits
	.sectionflags	@""
	.align	16
	.zero		1024


//--------------------- .nv.shared._Z25selective_scan_fwd_kernelI32Selective_Scan_fwd_kernel_traitsILi64ELi16ELi1ELb1ELb0ELb1ELb0EN3c108BFloat16ENS1_7complexIfEEEEv13SSMParamsBase --------------------------
	.section	.nv.shared._Z25selective_scan_fwd_kernelI32Selective_Scan_fwd_kernel_traitsILi64ELi16ELi1ELb1ELb0ELb1ELb0EN3c108BFloat16ENS1_7complexIfEEEEv13SSMParamsBase,"aw",@nobits
	.sectionflags	@""
	.align	16
	.zero		1024


//--------------------- .nv.shared._Z25selective_scan_fwd_kernelI32Selective_Scan_fwd_kernel_traitsILi64ELi16ELi1ELb1ELb0ELb1ELb1EN3c108BFloat16ENS1_7complexIfEEEEv13SSMParamsBase --------------------------
	.section	.nv.shared._Z25selective_scan_fwd_kernelI32Selective_Scan_fwd_kernel_traitsILi64ELi16ELi1ELb1ELb0ELb1ELb1EN3c108BFloat16ENS1_7complexIfEEEEv13SSMParamsBase,"aw",@nobits
	.sectionflags	@""
	.align	16
	.zero		1024


//--------------------- .nv.shared._Z25selective_scan_fwd_kernelI32Selective_Scan_fwd_kernel_traitsILi64ELi16ELi1ELb1ELb1ELb0ELb0EN3c108BFloat16ENS1_7complexIfEEEEv13SSMParamsBase --------------------------
	.section	.nv.shared._Z25selective_scan_fwd_kernelI32Selective_Scan_fwd_kernel_traitsILi64ELi16ELi1ELb1ELb1ELb0ELb0EN3c108BFloat16ENS1_7complexIfEEEEv13SSMParamsBase,"aw",@nobits
	.sectionflags	@""
	.align	16
	.zero		1024


//--------------------- .nv.shared._Z25selective_scan_fwd_kernelI32Selective_Scan_fwd_kernel_traitsILi64ELi16ELi1ELb1ELb1ELb0ELb1EN3c108BFloat16ENS1_7complexIfEEEEv13SSMParamsBase --------------------------
	.section	.nv.shared._Z25selective_scan_fwd_kernelI32Selective_Scan_fwd_kernel_traitsILi64ELi16ELi1ELb1ELb1ELb0ELb1EN3c108BFloat16ENS1_7complexIfEEEEv13SSMParamsBase,"aw",@nobits
	.sectionflags	@""
	.align	16
	.zero		1024


//--------------------- .nv.shared._Z25selective_scan_fwd_kernelI32Selective_Scan_fwd_kernel_traitsILi64ELi16ELi1ELb1ELb1ELb1ELb0EN3c108BFloat16ENS1_7complexIfEEEEv13SSMParamsBase --------------------------
	.section	.nv.shared._Z25selective_scan_fwd_kernelI32Selective_Scan_fwd_kernel_traitsILi64ELi16ELi1ELb1ELb1ELb1ELb0EN3c108BFloat16ENS1_7complexIfEEEEv13SSMParamsBase,"aw",@nobits
	.sectionflags	@""
	.align	16
	.zero		1024


//--------------------- .nv.shared._Z25selective_scan_fwd_kernelI32Selective_Scan_fwd_kernel_traitsILi64ELi16ELi1ELb1ELb1ELb1ELb1EN3c108BFloat16ENS1_7complexIfEEEEv13SSMParamsBase --------------------------
	.section	.nv.shared._Z25selective_scan_fwd_kernelI32Selective_Scan_fwd_kernel_traitsILi64ELi16ELi1ELb1ELb1ELb1ELb1EN3c108BFloat16ENS1_7complexIfEEEEv13SSMParamsBase,"aw",@nobits
	.sectionflags	@""
	.align	16
	.zero		1024


//--------------------- .nv.shared._Z25selective_scan_fwd_kernelI32Selective_Scan_fwd_kernel_traitsILi32ELi16ELi1ELb0ELb0ELb0ELb0EN3c108BFloat16ENS1_7complexIfEEEEv13SSMParamsBase --------------------------
	.section	.nv.shared._Z25selective_scan_fwd_kernelI32Selective_Scan_fwd_kernel_traitsILi32ELi16ELi1ELb0ELb0ELb0ELb0EN3c108BFloat16ENS1_7complexIfEEEEv13SSMParamsBase,"aw",@nobits
	.sectionflags	@""
	.align	16
	.zero		1024


//--------------------- .nv.shared._Z25selective_scan_fwd_kernelI32Selective_Scan_fwd_kernel_traitsILi32ELi16ELi1ELb0ELb0ELb0ELb1EN3c108BFloat16ENS1_7complexIfEEEEv13SSMParamsBase --------------------------
	.section	.nv.shared._Z25selective_scan_fwd_kernelI32Selective_Scan_fwd_kernel_traitsILi32ELi16ELi1ELb0ELb0ELb0ELb1EN3c108BFloat16ENS1_7complexIfEEEEv13SSMParamsBase,"aw",@nobits
	.sectionflags	@""
	.align	16
	.zero		1024


//--------------------- .nv.shared._Z25selective_scan_fwd_kernelI32Selective_Scan_fwd_kernel_traitsILi32ELi16ELi1ELb0ELb0ELb1ELb0EN3c108BFloat16ENS1_7complexIfEEEEv13SSMParamsBase --------------------------
	.section	.nv.shared._Z25selective_scan_fwd_kernelI32Selective_Scan_fwd_kernel_traitsILi32ELi16ELi1ELb0ELb0ELb1ELb0EN3c108BFloat16ENS1_7complexIfEEEEv13SSMParamsBase,"aw",@nobits
	.sectionflags	@""
	.align	16
	.zero		1024


//--------------------- .nv.shared._Z25selective_scan_fwd_kernelI32Selective_Scan_fwd_kernel_traitsILi32ELi16ELi1ELb0ELb0ELb1ELb1EN3c108BFloat16ENS1_7complexIfEEEEv13SSMParamsBase --------------------------
	.section	.nv.shared._Z25selective_scan_fwd_kernelI32Selective_Scan_fwd_kernel_traitsILi32ELi16ELi1ELb0ELb0ELb1ELb1EN3c108BFloat16ENS1_7complexIfEEEEv13SSMParamsBase,"aw",@nobits
	.sectionflags	@""
	.align	16
	.zero		1024


//--------------------- .nv.shared._Z25selective_scan_fwd_kernelI32Selective_Scan_fwd_kernel_traitsILi32ELi16ELi1ELb0ELb1ELb0ELb0EN3c108BFloat16ENS1_7complexIfEEEEv13SSMParamsBase --------------------------
	.section	.nv.shared._Z25selective_scan_fwd_kernelI32Selective_Scan_fwd_kernel_traitsILi32ELi16ELi1ELb0ELb1ELb0ELb0EN3c108BFloat16ENS1_7complexIfEEEEv13SSMParamsBase,"aw",@nobits
	.sectionflags	@""
	.align	16
	.zero		1024


//--------------------- .nv.shared._Z25selective_scan_fwd_kernelI32Selective_Scan_fwd_kernel_traitsILi32ELi16ELi1ELb0ELb1ELb0ELb1EN3c108BFloat16ENS1_7complexIfEEEEv13SSMParamsBase --------------------------
	.section	.nv.shared._Z25selective_scan_fwd_kernelI32Selective_Scan_fwd_kernel_traitsILi32ELi16ELi1ELb0ELb1ELb0ELb1EN3c108BFloat16ENS1_7complexIfEEEEv13SSMParamsBase,"aw",@nobits
	.sectionflags	@""
	.align	16
	.zero		1024


//--------------------- .nv.shared._Z25selective_scan_fwd_kernelI32Selective_Scan_fwd_kernel_traitsILi32ELi16ELi1ELb0ELb1ELb1ELb0EN3c108BFloat16ENS1_7complexIfEEEEv13SSMParamsBase --------------------------
	.section	.nv.shared._Z25selective_scan_fwd_kernelI32Selective_Scan_fwd_kernel_traitsILi32ELi16ELi1ELb0ELb1ELb1ELb0EN3c108BFloat16ENS1_7complexIfEEEEv13SSMParamsBase,"aw",@nobits
	.sectionflags	@""
	.align	16
	.zero		1024


//--------------------- .nv.shared._Z25selective_scan_fwd_kernelI32Selective_Scan_fwd_kernel_traitsILi32ELi16ELi1ELb0ELb1ELb1ELb1EN3c108BFloat16ENS1_7complexIfEEEEv13SSMParamsBase --------------------------
	.section	.nv.shared._Z25selective_scan_fwd_kernelI32Selective_Scan_fwd_kernel_traitsILi32ELi16ELi1ELb0ELb1ELb1ELb1EN3c108BFloat16ENS1_7complexIfEEEEv13SSMParamsBase,"aw",@nobits
	.sectionflags	@""
	.align	16
	.zero		1024


//--------------------- .nv.shared._Z25selective_scan_fwd_kernelI32Selective_Scan_fwd_kernel_traitsILi32ELi16ELi1ELb1ELb0ELb0ELb0EN3c108BFloat16ENS1_7complexIfEEEEv13SSMParamsBase --------------------------
	.section	.nv.shared._Z25selective_scan_fwd_kernelI32Selective_Scan_fwd_kernel_traitsILi32ELi16ELi1ELb1ELb0ELb0ELb0EN3c108BFloat16ENS1_7complexIfEEEEv13SSMParamsBase,"aw",@nobits
	.sectionflags	@""
	.align	16
	.zero		1024


//--------------------- .nv.shared._Z25selective_scan_fwd_kernelI32Selective_Scan_fwd_kernel_traitsILi32ELi16ELi1ELb1ELb0ELb0ELb1EN3c108BFloat16ENS1_7complexIfEEEEv13SSMParamsBase --------------------------
	.section	.nv.shared._Z25selective_scan_fwd_kernelI32Selective_Scan_fwd_kernel_traitsILi32ELi16ELi1ELb1ELb0ELb0ELb1EN3c108BFloat16ENS1_7complexIfEEEEv13SSMParamsBase,"aw",@nobits
	.sectionflags	@""
	.align	16
	.zero		1024


//--------------------- .nv.shared._Z25selective_scan_fwd_kernelI32Selective_Scan_fwd_kernel_traitsILi32ELi16ELi1ELb1ELb0ELb1ELb0EN3c108BFloat16ENS1_7complexIfEEEEv13SSMParamsBase --------------------------
	.section	.nv.shared._Z25selective_scan_fwd_kernelI32Selective_Scan_fwd_kernel_traitsILi32ELi16ELi1ELb1ELb0ELb1ELb0EN3c108BFloat16ENS1_7complexIfEEEEv13SSMParamsBase,"aw",@nobits
	.sectionflags	@""
	.align	16
	.zero		1024


//--------------------- .nv.shared._Z25selective_scan_fwd_kernelI32Selective_Scan_fwd_kernel_traitsILi32ELi16ELi1ELb1ELb0ELb1ELb1EN3c108BFloat16ENS1_7complexIfEEEEv13SSMParamsBase --------------------------
	.section	.nv.shared._Z25selective_scan_fwd_kernelI32Selective_Scan_fwd_kernel_traitsILi32ELi16ELi1ELb1ELb0ELb1ELb1EN3c108BFloat16ENS1_7complexIfEEEEv13SSMParamsBase,"aw",@nobits
	.sectionflags	@""
	.align	16
	.zero		1024


//--------------------- .nv.shared._Z25selective_scan_fwd_kernelI32Selective_Scan_fwd_kernel_traitsILi32ELi16ELi1ELb1ELb1ELb0ELb0EN3c108BFloat16ENS1_7complexIfEEEEv13SSMParamsBase --------------------------
	.section	.nv.shared._Z25selective_scan_fwd_kernelI32Selective_Scan_fwd_kernel_traitsILi32ELi16ELi1ELb1ELb1ELb0ELb0EN3c108BFloat16ENS1_7complexIfEEEEv13SSMParamsBase,"aw",@nobits
	.sectionflags	@""
	.align	16
	.zero		1024


//--------------------- .nv.shared._Z25selective_scan_fwd_kernelI32Selective_Scan_fwd_kernel_traitsILi32ELi16ELi1ELb1ELb1ELb0ELb1EN3c108BFloat16ENS1_7complexIfEEEEv13SSMParamsBase --------------------------
	.section	.nv.shared._Z25selective_scan_fwd_kernelI32Selective_Scan_fwd_kernel_traitsILi32ELi16ELi1ELb1ELb1ELb0ELb1EN3c108BFloat16ENS1_7complexIfEEEEv13SSMParamsBase,"aw",@nobits
	.sectionflags	@""
	.align	16
	.zero		1024


//--------------------- .nv.shared._Z25selective_scan_fwd_kernelI32Selective_Scan_fwd_kernel_traitsILi32ELi16ELi1ELb1ELb1ELb1ELb0EN3c108BFloat16ENS1_7complexIfEEEEv13SSMParamsBase --------------------------
	.section	.nv.shared._Z25selective_scan_fwd_kernelI32Selective_Scan_fwd_kernel_traitsILi32ELi16ELi1ELb1ELb1ELb1ELb0EN3c108BFloat16ENS1_7complexIfEEEEv13SSMParamsBase,"aw",@nobits
	.sectionflags	@""
	.align	16
	.zero		1024


//--------------------- .nv.shared._Z25selective_scan_fwd_kernelI32Selective_Scan_fwd_kernel_traitsILi32ELi16ELi1ELb1ELb1ELb1ELb1EN3c108BFloat16ENS1_7complexIfEEEEv13SSMParamsBase --------------------------
	.section	.nv.shared._Z25selective_scan_fwd_kernelI32Selective_Scan_fwd_kernel_traitsILi32ELi16ELi1ELb1ELb1ELb1ELb1EN3c108BFloat16ENS1_7complexIfEEEEv13SSMParamsBase,"aw",@nobits
	.sectionflags	@""
	.align	16
	.zero		1024


//--------------------- .nv.shared._Z25selective_scan_fwd_kernelI32Selective_Scan_fwd_kernel_traitsILi32ELi8ELi1ELb0ELb0ELb0ELb0EN3c108BFloat16ENS1_7complexIfEEEEv13SSMParamsBase --------------------------
	.section	.nv.shared._Z25selective_scan_fwd_kernelI32Selective_Scan_fwd_kernel_traitsILi32ELi8ELi1ELb0ELb0ELb0ELb0EN3c108BFloat16ENS1_7complexIfEEEEv13SSMParamsBase,"aw",@nobits
	.sectionflags	@""
	.align	16
	.zero		1024


//--------------------- .nv.shared._Z25selective_scan_fwd_kernelI32Selective_Scan_fwd_kernel_traitsILi32ELi8ELi1ELb0ELb0ELb0ELb1EN3c108BFloat16ENS1_7complexIfEEEEv13SSMParamsBase --------------------------
	.section	.nv.shared._Z25selective_scan_fwd_kernelI32Selective_Scan_fwd_kernel_traitsILi32ELi8ELi1ELb0ELb0ELb0ELb1EN3c108BFloat16ENS1_7complexIfEEEEv13SSMParamsBase,"aw",@nobits
	.sectionflags	@""
	.align	16
	.zero		1024


//--------------------- .nv.shared._Z25selective_scan_fwd_kernelI32Selective_Scan_fwd_kernel_traitsILi32ELi8ELi1ELb0ELb0ELb1ELb0EN3c108BFloat16ENS1_7complexIfEEEEv13SSMParamsBase --------------------------
	.section	.nv.shared._Z25selective_scan_fwd_kernelI32Selective_Scan_fwd_kernel_traitsILi32ELi8ELi1ELb0ELb0ELb1ELb0EN3c108BFloat16ENS1_7complexIfEEEEv13SSMParamsBase,"aw",@nobits
	.sectionflags	@""
	.align	16
	.zero		1024


//--------------------- .nv.shared._Z25selective_scan_fwd_kernelI32Selective_Scan_fwd_kernel_traitsILi32ELi8ELi1ELb0ELb0ELb1ELb1EN3c108BFloat16ENS1_7complexIfEEEEv13SSMParamsBase --------------------------
	.section	.nv.shared._Z25selective_scan_fwd_kernelI32Selective_Scan_fwd_kernel_traitsILi32ELi8ELi1ELb0ELb0ELb1ELb1EN3c108BFloat16ENS1_7complexIfEEEEv13SSMParamsBase,"aw",@nobits
	.sectionflags	@""
	.align	16
	.zero		1024


//--------------------- .nv.shared._Z25selective_scan_fwd_kernelI32Selective_Scan_fwd_kernel_traitsILi32ELi8ELi1ELb0ELb1ELb0ELb0EN3c108BFloat16ENS1_7complexIfEEEEv13SSMParamsBase --------------------------
	.section	.nv.shared._Z25selective_scan_fwd_kernelI32Selective_Scan_fwd_kernel_traitsILi32ELi8ELi1ELb0ELb1ELb0ELb0EN3c108BFloat16ENS1_7complexIfEEEEv13SSMParamsBase,"aw",@nobits
	.sectionflags	@""
	.align	16
	.zero		1024


//--------------------- .nv.shared._Z25selective_scan_fwd_kernelI32Selective_Scan_fwd_kernel_traitsILi32ELi8ELi1ELb0ELb1ELb0ELb1EN3c108BFloat16ENS1_7complexIfEEEEv13SSMParamsBase --------------------------
	.section	.nv.shared._Z25selective_scan_fwd_kernelI32Selective_Scan_fwd_kernel_traitsILi32ELi8ELi1ELb0ELb1ELb0ELb1EN3c108BFloat16ENS1_7complexIfEEEEv13SSMParamsBase,"aw",@nobits
	.sectionflags	@""
	.align	16
	.zero		1024


//--------------------- .nv.shared._Z25selective_scan_fwd_kernelI32Selective_Scan_fwd_kernel_traitsILi32ELi8ELi1ELb0ELb1ELb1ELb0EN3c108BFloat16ENS1_7complexIfEEEEv13SSMParamsBase --------------------------
	.section	.nv.shared._Z25selective_scan_fwd_kernelI32Selective_Scan_fwd_kernel_traitsILi32ELi8ELi1ELb0ELb1ELb1ELb0EN3c108BFloat16ENS1_7complexIfEEEEv13SSMParamsBase,"aw",@nobits
	.sectionflags	@""
	.align	16
	.zero		1024


//--------------------- .nv.shared._Z25selective_scan_fwd_kernelI32Selective_Scan_fwd_kernel_traitsILi32ELi8ELi1ELb0ELb1ELb1ELb1EN3c108BFloat16ENS1_7complexIfEEEEv13SSMParamsBase --------------------------
	.section	.nv.shared._Z25selective_scan_fwd_kernelI32Selective_Scan_fwd_kernel_traitsILi32ELi8ELi1ELb0ELb1ELb1ELb1EN3c108BFloat16ENS1_7complexIfEEEEv13SSMParamsBase,"aw",@nobits
	.sectionflags	@""
	.align	16
	.zero		1024


//--------------------- .nv.shared._Z25selective_scan_fwd_kernelI32Selective_Scan_fwd_kernel_traitsILi32ELi8ELi1ELb1ELb0ELb0ELb0EN3c108BFloat16ENS1_7complexIfEEEEv13SSMParamsBase --------------------------
	.section	.nv.shared._Z25selective_scan_fwd_kernelI32Selective_Scan_fwd_kernel_traitsILi32ELi8ELi1ELb1ELb0ELb0ELb0EN3c108BFloat16ENS1_7complexIfEEEEv13SSMParamsBase,"aw",@nobits
	.sectionflags	@""
	.align	16
	.zero		1024


//--------------------- .nv.shared._Z25selective_scan_fwd_kernelI32Selective_Scan_fwd_kernel_traitsILi32ELi8ELi1ELb1ELb0ELb0ELb1EN3c108BFloat16ENS1_7complexIfEEEEv13SSMParamsBase --------------------------
	.section	.nv.shared._Z25selective_scan_fwd_kernelI32Selective_Scan_fwd_kernel_traitsILi32ELi8ELi1ELb1ELb0ELb0ELb1EN3c108BFloat16ENS1_7complexIfEEEEv13SSMParamsBase,"aw",@nobits
	.sectionflags	@""
	.align	16
	.zero		1024


//--------------------- .nv.shared._Z25selective_scan_fwd_kernelI32Selective_Scan_fwd_kernel_traitsILi32ELi8ELi1ELb1ELb0ELb1ELb0EN3c108BFloat16ENS1_7complexIfEEEEv13SSMParamsBase --------------------------
	.section	.nv.shared._Z25selective_scan_fwd_kernelI32Selective_Scan_fwd_kernel_traitsILi32ELi8ELi1ELb1ELb0ELb1ELb0EN3c108BFloat16ENS1_7complexIfEEEEv13SSMParamsBase,"aw",@nobits
	.sectionflags	@""
	.align	16
	.zero		1024


//--------------------- .nv.shared._Z25selective_scan_fwd_kernelI32Selective_Scan_fwd_kernel_traitsILi32ELi8ELi1ELb1ELb0ELb1ELb1EN3c108BFloat16ENS1_7complexIfEEEEv13SSMParamsBase --------------------------
	.section	.nv.shared._Z25selective_scan_fwd_kernelI32Selective_Scan_fwd_kernel_traitsILi32ELi8ELi1ELb1ELb0ELb1ELb1EN3c108BFloat16ENS1_7complexIfEEEEv13SSMParamsBase,"aw",@nobits
	.sectionflags	@""
	.align	16
	.zero		1024


//--------------------- .nv.shared._Z25selective_scan_fwd_kernelI32Selective_Scan_fwd_kernel_traitsILi32ELi8ELi1ELb1ELb1ELb0ELb0EN3c108BFloat16ENS1_7complexIfEEEEv13SSMParamsBase --------------------------
	.section	.nv.shared._Z25selective_scan_fwd_kernelI32Selective_Scan_fwd_kernel_traitsILi32ELi8ELi1ELb1ELb1ELb0ELb0EN3c108BFloat16ENS1_7complexIfEEEEv13SSMParamsBase,"aw",@nobits
	.sectionflags	@""
	.align	16
	.zero		1024


//--------------------- .nv.shared._Z25selective_scan_fwd_kernelI32Selective_Scan_fwd_kernel_traitsILi32ELi8ELi1ELb1ELb1ELb0ELb1EN3c108BFloat16ENS1_7complexIfEEEEv13SSMParamsBase --------------------------
	.section	.nv.shared._Z25selective_scan_fwd_kernelI32Selective_Scan_fwd_kernel_traitsILi32ELi8ELi1ELb1ELb1ELb0ELb1EN3c108BFloat16ENS1_7complexIfEEEEv13SSMParamsBase,"aw",@nobits
	.sectionflags	@""
	.align	16
	.zero		1024


//--------------------- .nv.shared._Z25selective_scan_fwd_kernelI32Selective_Scan_fwd_kernel_traitsILi32ELi8ELi1ELb1ELb1ELb1ELb0EN3c108BFloat16ENS1_7complexIfEEEEv13SSMParamsBase --------------------------
	.section	.nv.shared._Z25selective_scan_fwd_kernelI32Selective_Scan_fwd_kernel_traitsILi32ELi8ELi1ELb1ELb1ELb1ELb0EN3c108BFloat16ENS1_7complexIfEEEEv13SSMParamsBase,"aw",@nobits
	.sectionflags	@""
	.align	16
	.zero		1024


//--------------------- .nv.shared._Z25selective_scan_fwd_kernelI32Selective_Scan_fwd_kernel_traitsILi32ELi8ELi1ELb1ELb1ELb1ELb1EN3c108BFloat16ENS1_7complexIfEEEEv13SSMParamsBase --------------------------
	.section	.nv.shared._Z25selective_scan_fwd_kernelI32Selective_Scan_fwd_kernel_traitsILi32ELi8ELi1ELb1ELb1ELb1ELb1EN3c108BFloat16ENS1_7complexIfEEEEv13SSMParamsBase,"aw",@nobits
	.sectionflags	@""
	.align	16
	.zero		1024


//--------------------- .nv.shared._Z25selective_scan_fwd_kernelI32Selective_Scan_fwd_kernel_traitsILi32ELi4ELi1ELb0ELb0ELb0ELb0EN3c108BFloat16ENS1_7complexIfEEEEv13SSMParamsBase --------------------------
	.section	.nv.shared._Z25selective_scan_fwd_kernelI32Selective_Scan_fwd_kernel_traitsILi32ELi4ELi1ELb0ELb0ELb0ELb0EN3c108BFloat16ENS1_7complexIfEEEEv13SSMParamsBase,"aw",@nobits
	.sectionflags	@""
	.align	16
	.zero		1024


//--------------------- .nv.shared._Z25selective_scan_fwd_kernelI32Selective_Scan_fwd_kernel_traitsILi32ELi4ELi1ELb0ELb0ELb0ELb1EN3c108BFloat16ENS1_7complexIfEEEEv13SSMParamsBase --------------------------
	.section	.nv.shared._Z25selective_scan_fwd_kernelI32Selective_Scan_fwd_kernel_traitsILi32ELi4ELi1ELb0ELb0ELb0ELb1EN3c108BFloat16ENS1_7complexIfEEEEv13SSMParamsBase,"aw",@nobits
	.sectionflags	@""
	.align	16
	.zero		1024


//--------------------- .nv.shared._Z25selective_scan_fwd_kernelI32Selective_Scan_fwd_kernel_traitsILi32ELi4ELi1ELb0ELb0ELb1ELb0EN3c108BFloat16ENS1_7complexIfEEEEv13SSMParamsBase --------------------------
	.section	.nv.shared._Z25selective_scan_fwd_kernelI32Selective_Scan_fwd_kernel_traitsILi32ELi4ELi1ELb0ELb0ELb1ELb0EN3c108BFloat16ENS1_7complexIfEEEEv13SSMParamsBase,"aw",@nobits
	.sectionflags	@""
	.align	16
	.zero		1024


//--------------------- .nv.shared._Z25selective_scan_fwd_kernelI32Selective_Scan_fwd_kernel_traitsILi32ELi4ELi1ELb0ELb0ELb1ELb1EN3c108BFloat16ENS1_7complexIfEEEEv13SSMParamsBase --------------------------
	.section	.nv.shared._Z25selective_scan_fwd_kernelI32Selective_Scan_fwd_kernel_traitsILi32ELi4ELi1ELb0ELb0ELb1ELb1EN3c108BFloat16ENS1_7complexIfEEEEv13SSMParamsBase,"aw",@nobits
	.sectionflags	@""
	.align	16
	.zero		1024


//--------------------- .nv.shared._Z25selective_scan_fwd_kernelI32Selective_Scan_fwd_kernel_traitsILi32ELi4ELi1ELb0ELb1ELb0ELb0EN3c108BFloat16ENS1_7complexIfEEEEv13SSMParamsBase --------------------------
	.section	.nv.shared._Z25selective_scan_fwd_kernelI32Selective_Scan_fwd_kernel_traitsILi32ELi4ELi1ELb0ELb1ELb0ELb0EN3c108BFloat16ENS1_7complexIfEEEEv13SSMParamsBase,"aw",@nobits
	.sectionflags	@""
	.align	16
	.zero		1024


//--------------------- .nv.shared._Z25selective_scan_fwd_kernelI32Selective_Scan_fwd_kernel_traitsILi32ELi4ELi1ELb0ELb1ELb0ELb1EN3c108BFloat16ENS1_7complexIfEEEEv13SSMParamsBase --------------------------
	.section	.nv.shared._Z25selective_scan_fwd_kernelI32Selective_Scan_fwd_kernel_traitsILi32ELi4ELi1ELb0ELb1ELb0ELb1EN3c108BFloat16ENS1_7complexIfEEEEv13SSMParamsBase,"aw",@nobits
	.sectionflags	@""
	.align	16
	.zero		1024


//--------------------- .nv.shared._Z25selective_scan_fwd_kernelI32Selective_Scan_fwd_kernel_traitsILi32ELi4ELi1ELb0ELb1ELb1ELb0EN3c108BFloat16ENS1_7complexIfEEEEv13SSMParamsBase --------------------------
	.section	.nv.shared._Z25selective_scan_fwd_kernelI32Selective_Scan_fwd_kernel_traitsILi32ELi4ELi1ELb0ELb1ELb1ELb0EN3c108BFloat16ENS1_7complexIfEEEEv13SSMParamsBase,"aw",@nobits
	.sectionflags	@""
	.align	16
	.zero		1024


//--------------------- .nv.shared._Z25selective_scan_fwd_kernelI32Selective_Scan_fwd_kernel_traitsILi32ELi4ELi1ELb0ELb1ELb1ELb1EN3c108BFloat16ENS1_7complexIfEEEEv13SSMParamsBase --------------------------
	.section	.nv.shared._Z25selective_scan_fwd_kernelI32Selective_Scan_fwd_kernel_traitsILi32ELi4ELi1ELb0ELb1ELb1ELb1EN3c108BFloat16ENS1_7complexIfEEEEv13SSMParamsBase,"aw",@nobits
	.sectionflags	@""
	.align	16
	.zero		1024


//--------------------- .nv.shared._Z25selective_scan_fwd_kernelI32Selective_Scan_fwd_kernel_traitsILi32ELi4ELi1ELb1ELb0ELb0ELb0EN3c108BFloat16ENS1_7complexIfEEEEv13SSMParamsBase --------------------------
	.section	.nv.shared._Z25selective_scan_fwd_kernelI32Selective_Scan_fwd_kernel_traitsILi32ELi4ELi1ELb1ELb0ELb0ELb0EN3c108BFloat16ENS1_7complexIfEEEEv13SSMParamsBase,"aw",@nobits
	.sectionflags	@""
	.align	16
	.zero		1024


//--------------------- .nv.shared._Z25selective_scan_fwd_kernelI32Selective_Scan_fwd_kernel_traitsILi32ELi4ELi1ELb1ELb0ELb0ELb1EN3c108BFloat16ENS1_7complexIfEEEEv13SSMParamsBase --------------------------
	.section	.nv.shared._Z25selective_scan_fwd_kernelI32Selective_Scan_fwd_kernel_traitsILi32ELi4ELi1ELb1ELb0ELb0ELb1EN3c108BFloat16ENS1_7complexIfEEEEv13SSMParamsBase,"aw",@nobits
	.sectionflags	@""
	.align	16
	.zero		1024


//--------------------- .nv.shared._Z25selective_scan_fwd_kernelI32Selective_Scan_fwd_kernel_traitsILi32ELi4ELi1ELb1ELb0ELb1ELb0EN3c108BFloat16ENS1_7complexIfEEEEv13SSMParamsBase --------------------------
	.section	.nv.shared._Z25selective_scan_fwd_kernelI32Selective_Scan_fwd_kernel_traitsILi32ELi4ELi1ELb1ELb0ELb1ELb0EN3c108BFloat16ENS1_7complexIfEEEEv13SSMParamsBase,"aw",@nobits
	.sectionflags	@""
	.align	16
	.zero		1024


//--------------------- .nv.shared._Z25selective_scan_fwd_kernelI32Selective_Scan_fwd_kernel_traitsILi32ELi4ELi1ELb1ELb0ELb1ELb1EN3c108BFloat16ENS1_7complexIfEEEEv13SSMParamsBase --------------------------
	.section	.nv.shared._Z25selective_scan_fwd_kernelI32Selective_Scan_fwd_kernel_traitsILi32ELi4ELi1ELb1ELb0ELb1ELb1EN3c108BFloat16ENS1_7complexIfEEEEv13SSMParamsBase,"aw",@nobits
	.sectionflags	@""
	.align	16
	.zero		1024


//--------------------- .nv.shared._Z25selective_scan_fwd_kernelI32Selective_Scan_fwd_kernel_traitsILi32ELi4ELi1ELb1ELb1ELb0ELb0EN3c108BFloat16ENS1_7complexIfEEEEv13SSMParamsBase --------------------------
	.section	.nv.shared._Z25selective_scan_fwd_kernelI32Selective_Scan_fwd_kernel_traitsILi32ELi4ELi1ELb1ELb1ELb0ELb0EN3c108BFloat16ENS1_7complexIfEEEEv13SSMParamsBase,"aw",@nobits
	.sectionflags	@""
	.align	16
	.zero		1024


//--------------------- .nv.shared._Z25selective_scan_fwd_kernelI32Selective_Scan_fwd_kernel_traitsILi32ELi4ELi1ELb1ELb1ELb0ELb1EN3c108BFloat16ENS1_7complexIfEEEEv13SSMParamsBase --------------------------
	.section	.nv.shared._Z25selective_scan_fwd_kernelI32Selective_Scan_fwd_kernel_traitsILi32ELi4ELi1ELb1ELb1ELb0ELb1EN3c108BFloat16ENS1_7complexIfEEEEv13SSMParamsBase,"aw",@nobits
	.sectionflags	@""
	.align	16
	.zero		1024


//--------------------- .nv.shared._Z25selective_scan_fwd_kernelI32Selective_Scan_fwd_kernel_traitsILi32ELi4ELi1ELb1ELb1ELb1ELb0EN3c108BFloat16ENS1_7complexIfEEEEv13SSMParamsBase --------------------------
	.section	.nv.shared._Z25selective_scan_fwd_kernelI32Selective_Scan_fwd_kernel_traitsILi32ELi4ELi1ELb1ELb1ELb1ELb0EN3c108BFloat16ENS1_7complexIfEEEEv13SSMParamsBase,"aw",@nobits
	.sectionflags	@""
	.align	16
	.zero		1024


//--------------------- .nv.shared._Z25selective_scan_fwd_kernelI32Selective_Scan_fwd_kernel_traitsILi32ELi4ELi1ELb1ELb1ELb1ELb1EN3c108BFloat16ENS1_7complexIfEEEEv13SSMParamsBase --------------------------
	.section	.nv.shared._Z25selective_scan_fwd_kernelI32Selective_Scan_fwd_kernel_traitsILi32ELi4ELi1ELb1ELb1ELb1ELb1EN3c108BFloat16ENS1_7complexIfEEEEv13SSMParamsBase,"aw",@nobits
	.sectionflags	@""
	.align	16
	.zero		1024


//--------------------- .nv.shared._Z25selective_scan_fwd_kernelI32Selective_Scan_fwd_kernel_traitsILi128ELi16ELi1ELb0ELb0ELb0ELb0EN3c108BFloat16EfEEv13SSMParamsBase --------------------------
	.section	.nv.shared._Z25selective_scan_fwd_kernelI32Selective_Scan_fwd_kernel_traitsILi128ELi16ELi1ELb0ELb0ELb0ELb0EN3c108BFloat16EfEEv13SSMParamsBase,"aw",@nobits
	.sectionflags	@""
	.align	16
	.zero		1024


//--------------------- .nv.shared._Z25selective_scan_fwd_kernelI32Selective_Scan_fwd_kernel_traitsILi128ELi16ELi1ELb0ELb0ELb0ELb1EN3c108BFloat16EfEEv13SSMParamsBase --------------------------
	.section	.nv.shared._Z25selective_scan_fwd_kernelI32Selective_Scan_fwd_kernel_traitsILi128ELi16ELi1ELb0ELb0ELb0ELb1EN3c108BFloat16EfEEv13SSMParamsBase,"aw",@nobits
	.sectionflags	@""
	.align	16
	.zero		1024


//--------------------- .nv.shared._Z25selective_scan_fwd_kernelI32Selective_Scan_fwd_kernel_traitsILi128ELi16ELi1ELb0ELb0ELb1ELb0EN3c108BFloat16EfEEv13SSMParamsBase --------------------------
	.section	.nv.shared._Z25selective_scan_fwd_kernelI32Selective_Scan_fwd_kernel_traitsILi128ELi16ELi1ELb0ELb0ELb1ELb0EN3c108BFloat16EfEEv13SSMParamsBase,"aw",@nobits
	.sectionflags	@""
	.align	16
	.zero		1024


//--------------------- .nv.shared._Z25selective_scan_fwd_kernelI32Selective_Scan_fwd_kernel_traitsILi128ELi16ELi1ELb0ELb0ELb1ELb1EN3c108BFloat16EfEEv13SSMParamsBase --------------------------
	.section	.nv.shared._Z25selective_scan_fwd_kernelI32Selective_Scan_fwd_kernel_traitsILi128ELi16ELi1ELb0ELb0ELb1ELb1EN3c108BFloat16EfEEv13SSMParamsBase,"aw",@nobits
	.sectionflags	@""
	.align	16
	.zero		1024


//--------------------- .nv.shared._Z25selective_scan_fwd_kernelI32Selective_Scan_fwd_kernel_traitsILi128ELi16ELi1ELb0ELb1ELb0ELb0EN3c108BFloat16EfEEv13SSMParamsBase --------------------------
	.section	.nv.shared._Z25selective_scan_fwd_kernelI32Selective_Scan_fwd_kernel_traitsILi128ELi16ELi1ELb0ELb1ELb0ELb0EN3c108BFloat16EfEEv13SSMParamsBase,"aw",@nobits
	.sectionflags	@""
	.align	16
	.zero		1024


//--------------------- .nv.shared._Z25selective_scan_fwd_kernelI32Selective_Scan_fwd_kernel_traitsILi128ELi16ELi1ELb0ELb1ELb0ELb1EN3c108BFloat16EfEEv13SSMParamsBase --------------------------
	.section	.nv.shared._Z25selective_scan_fwd_kernelI32Selective_Scan_fwd_kernel_traitsILi128ELi16ELi1ELb0ELb1ELb0ELb1EN3c108BFloat16EfEEv13SSMParamsBase,"aw",@nobits
	.sectionflags	@""
	.align	16
	.zero		1024


//--------------------- .nv.shared._Z25selective_scan_fwd_kernelI32Selective_Scan_fwd_kernel_traitsILi128ELi16ELi1ELb0ELb1ELb1ELb0EN3c108BFloat16EfEEv13SSMParamsBase --------------------------
	.section	.nv.shared._Z25selective_scan_fwd_kernelI32Selective_Scan_fwd_kernel_traitsILi128ELi16ELi1ELb0ELb1ELb1ELb0EN3c108BFloat16EfEEv13SSMParamsBase,"aw",@nobits
	.sectionflags	@""
	.align	16
	.zero		1024


//--------------------- .nv.shared._Z25selective_scan_fwd_kernelI32Selective_Scan_fwd_kernel_traitsILi128ELi16ELi1ELb0ELb1ELb1ELb1EN3c108BFloat16EfEEv13SSMParamsBase --------------------------
	.section	.nv.shared._Z25selective_scan_fwd_kernelI32Selective_Scan_fwd_kernel_traitsILi128ELi16ELi1ELb0ELb1ELb1ELb1EN3c108BFloat16EfEEv13SSMParamsBase,"aw",@nobits
	.sectionflags	@""
	.align	16
	.zero		1024


//--------------------- .nv.shared._Z25selective_scan_fwd_kernelI32Selective_Scan_fwd_kernel_traitsILi128ELi16ELi1ELb1ELb0ELb0ELb0EN3c108BFloat16EfEEv13SSMParamsBase --------------------------
	.section	.nv.shared._Z25selective_scan_fwd_kernelI32Selective_Scan_fwd_kernel_traitsILi128ELi16ELi1ELb1ELb0ELb0ELb0EN3c108BFloat16EfEEv13SSMParamsBase,"aw",@nobits
	.sectionflags	@""
	.align	16
	.zero		1024


//--------------------- .nv.shared._Z25selective_scan_fwd_kernelI32Selective_Scan_fwd_kernel_traitsILi128ELi16ELi1ELb1ELb0ELb0ELb1EN3c108BFloat16EfEEv13SSMParamsBase --------------------------
	.section	.nv.shared._Z25selective_scan_fwd_kernelI32Selective_Scan_fwd_kernel_traitsILi128ELi16ELi1ELb1ELb0ELb0ELb1EN3c108BFloat16EfEEv13SSMParamsBase,"aw",@nobits
	.sectionflags	@""
	.align	16
	.zero		1024


//--------------------- .nv.shared._Z25selective_scan_fwd_kernelI32Selective_Scan_fwd_kernel_traitsILi128ELi16ELi1ELb1ELb0ELb1ELb0EN3c108BFloat16EfEEv13SSMParamsBase --------------------------
	.section	.nv.shared._Z25selective_scan_fwd_kernelI32Selective_Scan_fwd_kernel_traitsILi128ELi16ELi1ELb1ELb0ELb1ELb0EN3c108BFloat16EfEEv13SSMParamsBase,"aw",@nobits
	.sectionflags	@""
	.align	16
	.zero		1024


//--------------------- .nv.shared._Z25selective_scan_fwd_kernelI32Selective_Scan_fwd_kernel_traitsILi128ELi16ELi1ELb1ELb0ELb1ELb1EN3c108BFloat16EfEEv13SSMParamsBase --------------------------
	.section	.nv.shared._Z25selective_scan_fwd_kernelI32Selective_Scan_fwd_kernel_traitsILi128ELi16ELi1ELb1ELb0ELb1ELb1EN3c108BFloat16EfEEv13SSMParamsBase,"aw",@nobits
	.sectionflags	@""
	.align	16
	.zero		1024


//--------------------- .nv.shared._Z25selective_scan_fwd_kernelI32Selective_Scan_fwd_kernel_traitsILi128ELi16ELi1ELb1ELb1ELb0ELb0EN3c108BFloat16EfEEv13SSMParamsBase --------------------------
	.section	.nv.shared._Z25selective_scan_fwd_kernelI32Selective_Scan_fwd_kernel_traitsILi128ELi16ELi1ELb1ELb1ELb0ELb0EN3c108BFloat16EfEEv13SSMParamsBase,"aw",@nobits
	.sectionflags	@""
	.align	16
	.zero		1024


//--------------------- .nv.shared._Z25selective_scan_fwd_kernelI32Selective_Scan_fwd_kernel_traitsILi128ELi16ELi1ELb1ELb1ELb0ELb1EN3c108BFloat16EfEEv13SSMParamsBase --------------------------
	.section	.nv.shared._Z25selective_scan_fwd_kernelI32Selective_Scan_fwd_kernel_traitsILi128ELi16ELi1ELb1ELb1ELb0ELb1EN3c108BFloat16EfEEv13SSMParamsBase,"aw",@nobits
	.sectionflags	@""
	.align	16
	.zero		1024


//--------------------- .nv.shared._Z25selective_scan_fwd_kernelI32Selective_Scan_fwd_kernel_traitsILi128ELi16ELi1ELb1ELb1ELb1ELb0EN3c108BFloat16EfEEv13SSMParamsBase --------------------------
	.section	.nv.shared._Z25selective_scan_fwd_kernelI32Selective_Scan_fwd_kernel_traitsILi128ELi16ELi1ELb1ELb1ELb1ELb0EN3c108BFloat16EfEEv13SSMParamsBase,"aw",@nobits
	.sectionflags	@""
	.align	16
	.zero		1024


//--------------------- .nv.shared._Z25selective_scan_fwd_kernelI32Selective_Scan_fwd_kernel_traitsILi128ELi16ELi1ELb1ELb1ELb1ELb1EN3c108BFloat16EfEEv13SSMParamsBase --------------------------
	.section	.nv.shared._Z25selective_scan_fwd_kernelI32Selective_Scan_fwd_kernel_traitsILi128ELi16ELi1ELb1ELb1ELb1ELb1EN3c108BFloat16EfEEv13SSMParamsBase,"aw",@nobits
	.sectionflags	@""
	.align	16
	.zero		1024


//--------------------- .nv.shared._Z25selective_scan_fwd_kernelI32Selective_Scan_fwd_kernel_traitsILi64ELi16ELi1ELb0ELb0ELb0ELb0EN3c108BFloat16EfEEv13SSMParamsBase --------------------------
	.section	.nv.shared._Z25selective_scan_fwd_kernelI32Selective_Scan_fwd_kernel_traitsILi64ELi16ELi1ELb0ELb0ELb0ELb0EN3c108BFloat16EfEEv13SSMParamsBase,"aw",@nobits
	.sectionflags	@""
	.align	16
	.zero		1024


//--------------------- .nv.shared._Z25selective_scan_fwd_kernelI32Selective_Scan_fwd_kernel_traitsILi64ELi16ELi1ELb0ELb0ELb0ELb1EN3c108BFloat16EfEEv13SSMParamsBase --------------------------
	.section	.nv.shared._Z25selective_scan_fwd_kernelI32Selective_Scan_fwd_kernel_traitsILi64ELi16ELi1ELb0ELb0ELb0ELb1EN3c108BFloat16EfEEv13SSMParamsBase,"aw",@nobits
	.sectionflags	@""
	.align	16
	.zero		1024


//--------------------- .nv.shared._Z25selective_scan_fwd_kernelI32Selective_Scan_fwd_kernel_traitsILi64ELi16ELi1ELb0ELb0ELb1ELb0EN3c108BFloat16EfEEv13SSMParamsBase --------------------------
	.section	.nv.shared._Z25selective_scan_fwd_kernelI32Selective_Scan_fwd_kernel_traitsILi64ELi16ELi1ELb0ELb0ELb1ELb0EN3c108BFloat16EfEEv13SSMParamsBase,"aw",@nobits
	.sectionflags	@""
	.align	16
	.zero		1024


//--------------------- .nv.shared._Z25selective_scan_fwd_kernelI32Selective_Scan_fwd_kernel_traitsILi64ELi16ELi1ELb0ELb0ELb1ELb1EN3c108BFloat16EfEEv13SSMParamsBase --------------------------
	.section	.nv.shared._Z25selective_scan_fwd_kernelI32Selective_Scan_fwd_kernel_traitsILi64ELi16ELi1ELb0ELb0ELb1ELb1EN3c108BFloat16EfEEv13SSMParamsBase,"aw",@nobits
	.sectionflags	@""
	.align	16
	.zero		1024


//--------------------- .nv.shared._Z25selective_scan_fwd_kernelI32Selective_Scan_fwd_kernel_traitsILi64ELi16ELi1ELb0ELb1ELb0ELb0EN3c108BFloat16EfEEv13SSMParamsBase --------------------------
	.section	.nv.shared._Z25selective_scan_fwd_kernelI32Selective_Scan_fwd_kernel_traitsILi64ELi16ELi1ELb0ELb1ELb0ELb0EN3c108BFloat16EfEEv13SSMParamsBase,"aw",@nobits
	.sectionflags	@""
	.align	16
	.zero		1024


//--------------------- .nv.shared._Z25selective_scan_fwd_kernelI32Selective_Scan_fwd_kernel_traitsILi64ELi16ELi1ELb0ELb1ELb0ELb1EN3c108BFloat16EfEEv13SSMParamsBase --------------------------
	.section	.nv.shared._Z25selective_scan_fwd_kernelI32Selective_Scan_fwd_kernel_traitsILi64ELi16ELi1ELb0ELb1ELb0ELb1EN3c108BFloat16EfEEv13SSMParamsBase,"aw",@nobits
	.sectionflags	@""
	.align	16
	.zero		1024


//--------------------- .nv.shared._Z25selective_scan_fwd_kernelI32Selective_Scan_fwd_kernel_traitsILi64ELi16ELi1ELb0ELb1ELb1ELb0EN3c108BFloat16EfEEv13SSMParamsBase --------------------------
	.section	.nv.shared._Z25selective_scan_fwd_kernelI32Selective_Scan_fwd_kernel_traitsILi64ELi16ELi1ELb0ELb1ELb1ELb0EN3c108BFloat16EfEEv13SSMParamsBase,"aw",@nobits
	.sectionflags	@""
	.align	16
	.zero		1024


//--------------------- .nv.shared._Z25selective_scan_fwd_kernelI32Selective_Scan_fwd_kernel_traitsILi64ELi16ELi1ELb0ELb1ELb1ELb1EN3c108BFloat16EfEEv13SSMParamsBase --------------------------
	.section	.nv.shared._Z25selective_scan_fwd_kernelI32Selective_Scan_fwd_kernel_traitsILi64ELi16ELi1ELb0ELb1ELb1ELb1EN3c108BFloat16EfEEv13SSMParamsBase,"aw",@nobits
	.sectionflags	@""
	.align	16
	.zero		1024


//--------------------- .nv.shared._Z25selective_scan_fwd_kernelI32Selective_Scan_fwd_kernel_traitsILi64ELi16ELi1ELb1ELb0ELb0ELb0EN3c108BFloat16EfEEv13SSMParamsBase --------------------------
	.section	.nv.shared._Z25selective_scan_fwd_kernelI32Selective_Scan_fwd_kernel_traitsILi64ELi16ELi1ELb1ELb0ELb0ELb0EN3c108BFloat16EfEEv13SSMParamsBase,"aw",@nobits
	.sectionflags	@""
	.align	16
	.zero		1024


//--------------------- .nv.shared._Z25selective_scan_fwd_kernelI32Selective_Scan_fwd_kernel_traitsILi64ELi16ELi1ELb1ELb0ELb0ELb1EN3c108BFloat16EfEEv13SSMParamsBase --------------------------
	.section	.nv.shared._Z25selective_scan_fwd_kernelI32Selective_Scan_fwd_kernel_traitsILi64ELi16ELi1ELb1ELb0ELb0ELb1EN3c108BFloat16EfEEv13SSMParamsBase,"aw",@nobits
	.sectionflags	@""
	.align	16
	.zero		1024


//--------------------- .nv.shared._Z25selective_scan_fwd_kernelI32Selective_Scan_fwd_kernel_traitsILi64ELi16ELi1ELb1ELb0ELb1ELb0EN3c108BFloat16EfEEv13SSMParamsBase --------------------------
	.section	.nv.shared._Z25selective_scan_fwd_kernelI32Selective_Scan_fwd_kernel_traitsILi64ELi16ELi1ELb1ELb0ELb1ELb0EN3c108BFloat16EfEEv13SSMParamsBase,"aw",@nobits
	.sectionflags	@""
	.align	16
	.zero		1024


//--------------------- .nv.shared._Z25selective_scan_fwd_kernelI32Selective_Scan_fwd_kernel_traitsILi64ELi16ELi1ELb1ELb0ELb1ELb1EN3c108BFloat16EfEEv13SSMParamsBase --------------------------
	.section	.nv.shared._Z25selective_scan_fwd_kernelI32Selective_Scan_fwd_kernel_traitsILi64ELi16ELi1ELb1ELb0ELb1ELb1EN3c108BFloat16EfEEv13SSMParamsBase,"aw",@nobits
	.sectionflags	@""
	.align	16
	.zero		1024


//--------------------- .nv.shared._Z25selective_scan_fwd_kernelI32Selective_Scan_fwd_kernel_traitsILi64ELi16ELi1ELb1ELb1ELb0ELb0EN3c108BFloat16EfEEv13SSMParamsBase --------------------------
	.section	.nv.shared._Z25selective_scan_fwd_kernelI32Selective_Scan_fwd_kernel_traitsILi64ELi16ELi1ELb1ELb1ELb0ELb0EN3c108BFloat16EfEEv13SSMParamsBase,"aw",@nobits
	.sectionflags	@""
	.align	16
	.zero		1024


//--------------------- .nv.shared._Z25selective_scan_fwd_kernelI32Selective_Scan_fwd_kernel_traitsILi64ELi16ELi1ELb1ELb1ELb0ELb1EN3c108BFloat16EfEEv13SSMParamsBase --------------------------
	.section	.nv.shared._Z25selective_scan_fwd_kernelI32Selective_Scan_fwd_kernel_traitsILi64ELi16ELi1ELb1ELb1ELb0ELb1EN3c108BFloat16EfEEv13SSMParamsBase,"aw",@nobits
	.sectionflags	@""
	.align	16
	.zero		1024


//--------------------- .nv.shared._Z25selective_scan_fwd_kernelI32Selective_Scan_fwd_kernel_traitsILi64ELi16ELi1ELb1ELb1ELb1ELb0EN3c108BFloat16EfEEv13SSMParamsBase --------------------------
	.section	.nv.shared._Z25selective_scan_fwd_kernelI32Selective_Scan_fwd_kernel_traitsILi64ELi16ELi1ELb1ELb1ELb1ELb0EN3c108BFloat16EfEEv13SSMParamsBase,"aw",@nobits
	.sectionflags	@""
	.align	16
	.zero		1024


//--------------------- .nv.shared._Z25selective_scan_fwd_kernelI32Selective_Scan_fwd_kernel_traitsILi64ELi16ELi1ELb1ELb1ELb1ELb1EN3c108BFloat16EfEEv13SSMParamsBase --------------------------
	.section	.nv.shared._Z25selective_scan_fwd_kernelI32Selective_Scan_fwd_kernel_traitsILi64ELi16ELi1ELb1ELb1ELb1ELb1EN3c108BFloat16EfEEv13SSMParamsBase,"aw",@nobits
	.sectionflags	@""
	.align	16
	.zero		1024


//--------------------- .nv.shared._Z25selective_scan_fwd_kernelI32Selective_Scan_fwd_kernel_traitsILi32ELi16ELi1ELb0ELb0ELb0ELb0EN3c108BFloat16EfEEv13SSMParamsBase --------------------------
	.section	.nv.shared._Z25selective_scan_fwd_kernelI32Selective_Scan_fwd_kernel_traitsILi32ELi16ELi1ELb0ELb0ELb0ELb0EN3c108BFloat16EfEEv13SSMParamsBase,"aw",@nobits
	.sectionflags	@""
	.align	16
	.zero		1024


//--------------------- .nv.shared._Z25selective_scan_fwd_kernelI32Selective_Scan_fwd_kernel_traitsILi32ELi16ELi1ELb0ELb0ELb0ELb1EN3c108BFloat16EfEEv13SSMParamsBase --------------------------
	.section	.nv.shared._Z25selective_scan_fwd_kernelI32Selective_Scan_fwd_kernel_traitsILi32ELi16ELi1ELb0ELb0ELb0ELb1EN3c108BFloat16EfEEv13SSMParamsBase,"aw",@nobits
	.sectionflags	@""
	.align	16
	.zero		1024


//--------------------- .nv.shared._Z25selective_scan_fwd_kernelI32Selective_Scan_fwd_kernel_traitsILi32ELi16ELi1ELb0ELb0ELb1ELb0EN3c108BFloat16EfEEv13SSMParamsBase --------------------------
	.section	.nv.shared._Z25selective_scan_fwd_kernelI32Selective_Scan_fwd_kernel_traitsILi32ELi16ELi1ELb0ELb0ELb1ELb0EN3c108BFloat16EfEEv13SSMParamsBase,"aw",@nobits
	.sectionflags	@""
	.align	16
	.zero		1024


//--------------------- .nv.shared._Z25selective_scan_fwd_kernelI32Selective_Scan_fwd_kernel_traitsILi32ELi16ELi1ELb0ELb0ELb1ELb1EN3c108BFloat16EfEEv13SSMParamsBase --------------------------
	.section	.nv.shared._Z25selective_scan_fwd_kernelI32Selective_Scan_fwd_kernel_traitsILi32ELi16ELi1ELb0ELb0ELb1ELb1EN3c108BFloat16EfEEv13SSMParamsBase,"aw",@nobits
	.sectionflags	@""
	.align	16
	.zero		1024


//--------------------- .nv.shared._Z25selective_scan_fwd_kernelI32Selective_Scan_fwd_kernel_traitsILi32ELi16ELi1ELb0ELb1ELb0ELb0EN3c108BFloat16EfEEv13SSMParamsBase --------------------------
	.section	.nv.shared._Z25selective_scan_fwd_kernelI32Selective_Scan_fwd_kernel_traitsILi32ELi16ELi1ELb0ELb1ELb0ELb0EN3c108BFloat16EfEEv13SSMParamsBase,"aw",@nobits
	.sectionflags	@""
	.align	16
	.zero		1024


//--------------------- .nv.shared._Z25selective_scan_fwd_kernelI32Selective_Scan_fwd_kernel_traitsILi32ELi16ELi1ELb0ELb1ELb0ELb1EN3c108BFloat16EfEEv13SSMParamsBase --------------------------
	.section	.nv.shared._Z25selective_scan_fwd_kernelI32Selective_Scan_fwd_kernel_traitsILi32ELi16ELi1ELb0ELb1ELb0ELb1EN3c108BFloat16EfEEv13SSMParamsBase,"aw",@nobits
	.sectionflags	@""
	.align	16
	.zero		1024


//--------------------- .nv.shared._Z25selective_scan_fwd_kernelI32Selective_Scan_fwd_kernel_traitsILi32ELi16ELi1ELb0ELb1ELb1ELb0EN3c108BFloat16EfEEv13SSMParamsBase --------------------------
	.section	.nv.shared._Z25selective_scan_fwd_kernelI32Selective_Scan_fwd_kernel_traitsILi32ELi16ELi1ELb0ELb1ELb1ELb0EN3c108BFloat16EfEEv13SSMParamsBase,"aw",@nobits
	.sectionflags	@""
	.align	16
	.zero		1024


//--------------------- .nv.shared._Z25selective_scan_fwd_kernelI32Selective_Scan_fwd_kernel_traitsILi32ELi16ELi1ELb0ELb1ELb1ELb1EN3c108BFloat16EfEEv13SSMParamsBase --------------------------
	.section	.nv.shared._Z25selective_scan_fwd_kernelI32Selective_Scan_fwd_kernel_traitsILi32ELi16ELi1ELb0ELb1ELb1ELb1EN3c108BFloat16EfEEv13SSMParamsBase,"aw",@nobits
	.sectionflags	@""
	.align	16
	.zero		1024


//--------------------- .nv.shared._Z25selective_scan_fwd_kernelI32Selective_Scan_fwd_kernel_traitsILi32ELi16ELi1ELb1ELb0ELb0ELb0EN3c108BFloat16EfEEv13SSMParamsBase --------------------------
	.section	.nv.shared._Z25selective_scan_fwd_kernelI32Selective_Scan_fwd_kernel_traitsILi32ELi16ELi1ELb1ELb0ELb0ELb0EN3c108BFloat16EfEEv13SSMParamsBase,"aw",@nobits
	.sectionflags	@""
	.align	16
	.zero		1024


//--------------------- .nv.shared._Z25selective_scan_fwd_kernelI32Selective_Scan_fwd_kernel_traitsILi32ELi16ELi1ELb1ELb0ELb0ELb1EN3c108BFloat16EfEEv13SSMParamsBase --------------------------
	.section	.nv.shared._Z25selective_scan_fwd_kernelI32Selective_Scan_fwd_kernel_traitsILi32ELi16ELi1ELb1ELb0ELb0ELb1EN3c108BFloat16EfEEv13SSMParamsBase,"aw",@nobits
	.sectionflags	@""
	.align	16
	.zero		1024


//--------------------- .nv.shared._Z25selective_scan_fwd_kernelI32Selective_Scan_fwd_kernel_traitsILi32ELi16ELi1ELb1ELb0ELb1ELb0EN3c108BFloat16EfEEv13SSMParamsBase --------------------------
	.section	.nv.shared._Z25selective_scan_fwd_kernelI32Selective_Scan_fwd_kernel_traitsILi32ELi16ELi1ELb1ELb0ELb1ELb0EN3c108BFloat16EfEEv13SSMParamsBase,"aw",@nobits
	.sectionflags	@""
	.align	16
	.zero		1024


//--------------------- .nv.shared._Z25selective_scan_fwd_kernelI32Selective_Scan_fwd_kernel_traitsILi32ELi16ELi1ELb1ELb0ELb1ELb1EN3c108BFloat16EfEEv13SSMParamsBase --------------------------
	.section	.nv.shared._Z25selective_scan_fwd_kernelI32Selective_Scan_fwd_kernel_traitsILi32ELi16ELi1ELb1ELb0ELb1ELb1EN3c108BFloat16EfEEv13SSMParamsBase,"aw",@nobits
	.sectionflags	@""
	.align	16
	.zero		1024


//--------------------- .nv.shared._Z25selective_scan_fwd_kernelI32Selective_Scan_fwd_kernel_traitsILi32ELi16ELi1ELb1ELb1ELb0ELb0EN3c108BFloat16EfEEv13SSMParamsBase --------------------------
	.section	.nv.shared._Z25selective_scan_fwd_kernelI32Selective_Scan_fwd_kernel_traitsILi32ELi16ELi1ELb1ELb1ELb0ELb0EN3c108BFloat16EfEEv13SSMParamsBase,"aw",@nobits
	.sectionflags	@""
	.align	16
	.zero		1024


//--------------------- .nv.shared._Z25selective_scan_fwd_kernelI32Selective_Scan_fwd_kernel_traitsILi32ELi16ELi1ELb1ELb1ELb0ELb1EN3c108BFloat16EfEEv13SSMParamsBase --------------------------
	.section	.nv.shared._Z25selective_scan_fwd_kernelI32Selective_Scan_fwd_kernel_traitsILi32ELi16ELi1ELb1ELb1ELb0ELb1EN3c108BFloat16EfEEv13SSMParamsBase,"aw",@nobits
	.sectionflags	@""
	.align	16
	.zero		1024


//--------------------- .nv.shared._Z25selective_scan_fwd_kernelI32Selective_Scan_fwd_kernel_traitsILi32ELi16ELi1ELb1ELb1ELb1ELb0EN3c108BFloat16EfEEv13SSMParamsBase --------------------------
	.section	.nv.shared._Z25selective_scan_fwd_kernelI32Selective_Scan_fwd_kernel_traitsILi32ELi16ELi1ELb1ELb1ELb1ELb0EN3c108BFloat16EfEEv13SSMParamsBase,"aw",@nobits
	.sectionflags	@""
	.align	16
	.zero		1024


//--------------------- .nv.shared._Z25selective_scan_fwd_kernelI32Selective_Scan_fwd_kernel_traitsILi32ELi16ELi1ELb1ELb1ELb1ELb1EN3c108BFloat16EfEEv13SSMParamsBase --------------------------
	.section	.nv.shared._Z25selective_scan_fwd_kernelI32Selective_Scan_fwd_kernel_traitsILi32ELi16ELi1ELb1ELb1ELb1ELb1EN3c108BFloat16EfEEv13SSMParamsBase,"aw",@nobits
	.sectionflags	@""
	.align	16
	.zero		1024


//--------------------- .nv.shared._Z25selective_scan_fwd_kernelI32Selective_Scan_fwd_kernel_traitsILi32ELi8ELi1ELb0ELb0ELb0ELb0EN3c108BFloat16EfEEv13SSMParamsBase --------------------------
	.section	.nv.shared._Z25selective_scan_fwd_kernelI32Selective_Scan_fwd_kernel_traitsILi32ELi8ELi1ELb0ELb0ELb0ELb0EN3c108BFloat16EfEEv13SSMParamsBase,"aw",@nobits
	.sectionflags	@""
	.align	16
	.zero		1024


//--------------------- .nv.shared._Z25selective_scan_fwd_kernelI32Selective_Scan_fwd_kernel_traitsILi32ELi8ELi1ELb0ELb0ELb0ELb1EN3c108BFloat16EfEEv13SSMParamsBase --------------------------
	.section	.nv.shared._Z25selective_scan_fwd_kernelI32Selective_Scan_fwd_kernel_traitsILi32ELi8ELi1ELb0ELb0ELb0ELb1EN3c108BFloat16EfEEv13SSMParamsBase,"aw",@nobits
	.sectionflags	@""
	.align	16
	.zero		1024


//--------------------- .nv.shared._Z25selective_scan_fwd_kernelI32Selective_Scan_fwd_kernel_traitsILi32ELi8ELi1ELb0ELb0ELb1ELb0EN3c108BFloat16EfEEv13SSMParamsBase --------------------------
	.section	.nv.shared._Z25selective_scan_fwd_kernelI32Selective_Scan_fwd_kernel_traitsILi32ELi8ELi1ELb0ELb0ELb1ELb0EN3c108BFloat16EfEEv13SSMParamsBase,"aw",@nobits
	.sectionflags	@""
	.align	16
	.zero		1024


//--------------------- .nv.shared._Z25selective_scan_fwd_kernelI32Selective_Scan_fwd_kernel_traitsILi32ELi8ELi1ELb0ELb0ELb1ELb1EN3c108BFloat16EfEEv13SSMParamsBase --------------------------
	.section	.nv.shared._Z25selective_scan_fwd_kernelI32Selective_Scan_fwd_kernel_traitsILi32ELi8ELi1ELb0ELb0ELb1ELb1EN3c108BFloat16EfEEv13SSMParamsBase,"aw",@nobits
	.sectionflags	@""
	.align	16
	.zero		1024


//--------------------- .nv.shared._Z25selective_scan_fwd_kernelI32Selective_Scan_fwd_kernel_traitsILi32ELi8ELi1ELb0ELb1ELb0ELb0EN3c108BFloat16EfEEv13SSMParamsBase --------------------------
	.section	.nv.shared._Z25selective_scan_fwd_kernelI32Selective_Scan_fwd_kernel_traitsILi32ELi8ELi1ELb0ELb1ELb0ELb0EN3c108BFloat16EfEEv13SSMParamsBase,"aw",@nobits
	.sectionflags	@""
	.align	16
	.zero		1024


//--------------------- .nv.shared._Z25selective_scan_fwd_kernelI32Selective_Scan_fwd_kernel_traitsILi32ELi8ELi1ELb0ELb1ELb0ELb1EN3c108BFloat16EfEEv13SSMParamsBase --------------------------
	.section	.nv.shared._Z25selective_scan_fwd_kernelI32Selective_Scan_fwd_kernel_traitsILi32ELi8ELi1ELb0ELb1ELb0ELb1EN3c108BFloat16EfEEv13SSMParamsBase,"aw",@nobits
	.sectionflags	@""
	.align	16
	.zero		1024


//--------------------- .nv.shared._Z25selective_scan_fwd_kernelI32Selective_Scan_fwd_kernel_traitsILi32ELi8ELi1ELb0ELb1ELb1ELb0EN3c108BFloat16EfEEv13SSMParamsBase --------------------------
	.section	.nv.shared._Z25selective_scan_fwd_kernelI32Selective_Scan_fwd_kernel_traitsILi32ELi8ELi1ELb0ELb1ELb1ELb0EN3c108BFloat16EfEEv13SSMParamsBase,"aw",@nobits
	.sectionflags	@""
	.align	16
	.zero		1024


//--------------------- .nv.shared._Z25selective_scan_fwd_kernelI32Selective_Scan_fwd_kernel_traitsILi32ELi8ELi1ELb0ELb1ELb1ELb1EN3c108BFloat16EfEEv13SSMParamsBase --------------------------
	.section	.nv.shared._Z25selective_scan_fwd_kernelI32Selective_Scan_fwd_kernel_traitsILi32ELi8ELi1ELb0ELb1ELb1ELb1EN3c108BFloat16EfEEv13SSMParamsBase,"aw",@nobits
	.sectionflags	@""
	.align	16
	.zero		1024


//--------------------- .nv.shared._Z25selective_scan_fwd_kernelI32Selective_Scan_fwd_kernel_traitsILi32ELi8ELi1ELb1ELb0ELb0ELb0EN3c108BFloat16EfEEv13SSMParamsBase --------------------------
	.section	.nv.shared._Z25selective_scan_fwd_kernelI32Selective_Scan_fwd_kernel_traitsILi32ELi8ELi1ELb1ELb0ELb0ELb0EN3c108BFloat16EfEEv13SSMParamsBase,"aw",@nobits
	.sectionflags	@""
	.align	16
	.zero		1024


//--------------------- .nv.shared._Z25selective_scan_fwd_kernelI32Selective_Scan_fwd_kernel_traitsILi32ELi8ELi1ELb1ELb0ELb0ELb1EN3c108BFloat16EfEEv13SSMParamsBase --------------------------
	.section	.nv.shared._Z25selective_scan_fwd_kernelI32Selective_Scan_fwd_kernel_traitsILi32ELi8ELi1ELb1ELb0ELb0ELb1EN3c108BFloat16EfEEv13SSMParamsBase,"aw",@nobits
	.sectionflags	@""
	.align	16
	.zero		1024


//--------------------- .nv.shared._Z25selective_scan_fwd_kernelI32Selective_Scan_fwd_kernel_traitsILi32ELi8ELi1ELb1ELb0ELb1ELb0EN3c108BFloat16EfEEv13SSMParamsBase --------------------------
	.section	.nv.shared._Z25selective_scan_fwd_kernelI32Selective_Scan_fwd_kernel_traitsILi32ELi8ELi1ELb1ELb0ELb1ELb0EN3c108BFloat16EfEEv13SSMParamsBase,"aw",@nobits
	.sectionflags	@""
	.align	16
	.zero		1024


//--------------------- .nv.shared._Z25selective_scan_fwd_kernelI32Selective_Scan_fwd_kernel_traitsILi32ELi8ELi1ELb1ELb0ELb1ELb1EN3c108BFloat16EfEEv13SSMParamsBase --------------------------
	.section	.nv.shared._Z25selective_scan_fwd_kernelI32Selective_Scan_fwd_kernel_traitsILi32ELi8ELi1ELb1ELb0ELb1ELb1EN3c108BFloat16EfEEv13SSMParamsBase,"aw",@nobits
	.sectionflags	@""
	.align	16
	.zero		1024


//--------------------- .nv.shared._Z25selective_scan_fwd_kernelI32Selective_Scan_fwd_kernel_traitsILi32ELi8ELi1ELb1ELb1ELb0ELb0EN3c108BFloat16EfEEv13SSMParamsBase --------------------------
	.section	.nv.shared._Z25selective_scan_fwd_kernelI32Selective_Scan_fwd_kernel_traitsILi32ELi8ELi1ELb1ELb1ELb0ELb0EN3c108BFloat16EfEEv13SSMParamsBase,"aw",@nobits
	.sectionflags	@""
	.align	16
	.zero		1024


//--------------------- .nv.shared._Z25selective_scan_fwd_kernelI32Selective_Scan_fwd_kernel_traitsILi32ELi8ELi1ELb1ELb1ELb0ELb1EN3c108BFloat16EfEEv13SSMParamsBase --------------------------
	.section	.nv.shared._Z25selective_scan_fwd_kernelI32Selective_Scan_fwd_kernel_traitsILi32ELi8ELi1ELb1ELb1ELb0ELb1EN3c108BFloat16EfEEv13SSMParamsBase,"aw",@nobits
	.sectionflags	@""
	.align	16
	.zero		1024


//--------------------- .nv.shared._Z25selective_scan_fwd_kernelI32Selective_Scan_fwd_kernel_traitsILi32ELi8ELi1ELb1ELb1ELb1ELb0EN3c108BFloat16EfEEv13SSMParamsBase --------------------------
	.section	.nv.shared._Z25selective_scan_fwd_kernelI32Selective_Scan_fwd_kernel_traitsILi32ELi8ELi1ELb1ELb1ELb1ELb0EN3c108BFloat16EfEEv13SSMParamsBase,"aw",@nobits
	.sectionflags	@""
	.align	16
	.zero		1024


//--------------------- .nv.shared._Z25selective_scan_fwd_kernelI32Selective_Scan_fwd_kernel_traitsILi32ELi8ELi1ELb1ELb1ELb1ELb1EN3c108BFloat16EfEEv13SSMParamsBase --------------------------
	.section	.nv.shared._Z25selective_scan_fwd_kernelI32Selective_Scan_fwd_kernel_traitsILi32ELi8ELi1ELb1ELb1ELb1ELb1EN3c108BFloat16EfEEv13SSMParamsBase,"aw",@nobits
	.sectionflags	@""
	.align	16
	.zero		1024


//--------------------- .nv.shared._Z25selective_scan_fwd_kernelI32Selective_Scan_fwd_kernel_traitsILi32ELi4ELi1ELb0ELb0ELb0ELb0EN3c108BFloat16EfEEv13SSMParamsBase --------------------------
	.section	.nv.shared._Z25selective_scan_fwd_kernelI32Selective_Scan_fwd_kernel_traitsILi32ELi4ELi1ELb0ELb0ELb0ELb0EN3c108BFloat16EfEEv13SSMParamsBase,"aw",@nobits
	.sectionflags	@""
	.align	16
	.zero		1024


//--------------------- .nv.shared._Z25selective_scan_fwd_kernelI32Selective_Scan_fwd_kernel_traitsILi32ELi4ELi1ELb0ELb0ELb0ELb1EN3c108BFloat16EfEEv13SSMParamsBase --------------------------
	.section	.nv.shared._Z25selective_scan_fwd_kernelI32Selective_Scan_fwd_kernel_traitsILi32ELi4ELi1ELb0ELb0ELb0ELb1EN3c108BFloat16EfEEv13SSMParamsBase,"aw",@nobits
	.sectionflags	@""
	.align	16
	.zero		1024


//--------------------- .nv.shared._Z25selective_scan_fwd_kernelI32Selective_Scan_fwd_kernel_traitsILi32ELi4ELi1ELb0ELb0ELb1ELb0EN3c108BFloat16EfEEv13SSMParamsBase --------------------------
	.section	.nv.shared._Z25selective_scan_fwd_kernelI32Selective_Scan_fwd_kernel_traitsILi32ELi4ELi1ELb0ELb0ELb1ELb0EN3c108BFloat16EfEEv13SSMParamsBase,"aw",@nobits
	.sectionflags	@""
	.align	16
	.zero		1024


//--------------------- .nv.shared._Z25selective_scan_fwd_kernelI32Selective_Scan_fwd_kernel_traitsILi32ELi4ELi1ELb0ELb0ELb1ELb1EN3c108BFloat16EfEEv13SSMParamsBase --------------------------
	.section	.nv.shared._Z25selective_scan_fwd_kernelI32Selective_Scan_fwd_kernel_traitsILi32ELi4ELi1ELb0ELb0ELb1ELb1EN3c108BFloat16EfEEv13SSMParamsBase,"aw",@nobits
	.sectionflags	@""
	.align	16
	.zero		1024


//--------------------- .nv.shared._Z25selective_scan_fwd_kernelI32Selective_Scan_fwd_kernel_traitsILi32ELi4ELi1ELb0ELb1ELb0ELb0EN3c108BFloat16EfEEv13SSMParamsBase --------------------------
	.section	.nv.shared._Z25selective_scan_fwd_kernelI32Selective_Scan_fwd_kernel_traitsILi32ELi4ELi1ELb0ELb1ELb0ELb0EN3c108BFloat16EfEEv13SSMParamsBase,"aw",@nobits
	.sectionflags	@""
	.align	16
	.zero		1024


//--------------------- .nv.shared._Z25selective_scan_fwd_kernelI32Selective_Scan_fwd_kernel_traitsILi32ELi4ELi1ELb0ELb1ELb0ELb1EN3c108BFloat16EfEEv13SSMParamsBase --------------------------
	.section	.nv.shared._Z25selective_scan_fwd_kernelI32Selective_Scan_fwd_kernel_traitsILi32ELi4ELi1ELb0ELb1ELb0ELb1EN3c108BFloat16EfEEv13SSMParamsBase,"aw",@nobits
	.sectionflags	@""
	.align	16
	.zero		1024


//--------------------- .nv.shared._Z25selective_scan_fwd_kernelI32Selective_Scan_fwd_kernel_traitsILi32ELi4ELi1ELb0ELb1ELb1ELb0EN3c108BFloat16EfEEv13SSMParamsBase --------------------------
	.section	.nv.shared._Z25selective_scan_fwd_kernelI32Selective_Scan_fwd_kernel_traitsILi32ELi4ELi1ELb0ELb1ELb1ELb0EN3c108BFloat16EfEEv13SSMParamsBase,"aw",@nobits
	.sectionflags	@""
	.align	16
	.zero		1024


//--------------------- .nv.shared._Z25selective_scan_fwd_kernelI32Selective_Scan_fwd_kernel_traitsILi32ELi4ELi1ELb0ELb1ELb1ELb1EN3c108BFloat16EfEEv13SSMParamsBase --------------------------
	.section	.nv.shared._Z25selective_scan_fwd_kernelI32Selective_Scan_fwd_kernel_traitsILi32ELi4ELi1ELb0ELb1ELb1ELb1EN3c108BFloat16EfEEv13SSMParamsBase,"aw",@nobits
	.sectionflags	@""
	.align	16
	.zero		1024


//--------------------- .nv.shared._Z25selective_scan_fwd_kernelI32Selective_Scan_fwd_kernel_traitsILi32ELi4ELi1ELb1ELb0ELb0ELb0EN3c108BFloat16EfEEv13SSMParamsBase --------------------------
	.section	.nv.shared._Z25selective_scan_fwd_kernelI32Selective_Scan_fwd_kernel_traitsILi32ELi4ELi1ELb1ELb0ELb0ELb0EN3c108BFloat16EfEEv13SSMParamsBase,"aw",@nobits
	.sectionflags	@""
	.align	16
	.zero		1024


//--------------------- .nv.shared._Z25selective_scan_fwd_kernelI32Selective_Scan_fwd_kernel_traitsILi32ELi4ELi1ELb1ELb0ELb0ELb1EN3c108BFloat16EfEEv13SSMParamsBase --------------------------
	.section	.nv.shared._Z25selective_scan_fwd_kernelI32Selective_Scan_fwd_kernel_traitsILi32ELi4ELi1ELb1ELb0ELb0ELb1EN3c108BFloat16EfEEv13SSMParamsBase,"aw",@nobits
	.sectionflags	@""
	.align	16
	.zero		1024


//--------------------- .nv.shared._Z25selective_scan_fwd_kernelI32Selective_Scan_fwd_kernel_traitsILi32ELi4ELi1ELb1ELb0ELb1ELb0EN3c108BFloat16EfEEv13SSMParamsBase --------------------------
	.section	.nv.shared._Z25selective_scan_fwd_kernelI32Selective_Scan_fwd_kernel_traitsILi32ELi4ELi1ELb1ELb0ELb1ELb0EN3c108BFloat16EfEEv13SSMParamsBase,"aw",@nobits
	.sectionflags	@""
	.align	16
	.zero		1024


//--------------------- .nv.shared._Z25selective_scan_fwd_kernelI32Selective_Scan_fwd_kernel_traitsILi32ELi4ELi1ELb1ELb0ELb1ELb1EN3c108BFloat16EfEEv13SSMParamsBase --------------------------
	.section	.nv.shared._Z25selective_scan_fwd_kernelI32Selective_Scan_fwd_kernel_traitsILi32ELi4ELi1ELb1ELb0ELb1ELb1EN3c108BFloat16EfEEv13SSMParamsBase,"aw",@nobits
	.sectionflags	@""
	.align	16
	.zero		1024


//--------------------- .nv.shared._Z25selective_scan_fwd_kernelI32Selective_Scan_fwd_kernel_traitsILi32ELi4ELi1ELb1ELb1ELb0ELb0EN3c108BFloat16EfEEv13SSMParamsBase --------------------------
	.section	.nv.shared._Z25selective_scan_fwd_kernelI32Selective_Scan_fwd_kernel_traitsILi32ELi4ELi1ELb1ELb1ELb0ELb0EN3c108BFloat16EfEEv13SSMParamsBase,"aw",@nobits
	.sectionflags	@""
	.align	16
	.zero		1024


//--------------------- .nv.shared._Z25selective_scan_fwd_kernelI32Selective_Scan_fwd_kernel_traitsILi32ELi4ELi1ELb1ELb1ELb0ELb1EN3c108BFloat16EfEEv13SSMParamsBase --------------------------
	.section	.nv.shared._Z25selective_scan_fwd_kernelI32Selective_Scan_fwd_kernel_traitsILi32ELi4ELi1ELb1ELb1ELb0ELb1EN3c108BFloat16EfEEv13SSMParamsBase,"aw",@nobits
	.sectionflags	@""
	.align	16
	.zero		1024


//--------------------- .nv.shared._Z25selective_scan_fwd_kernelI32Selective_Scan_fwd_kernel_traitsILi32ELi4ELi1ELb1ELb1ELb1ELb0EN3c108BFloat16EfEEv13SSMParamsBase --------------------------
	.section	.nv.shared._Z25selective_scan_fwd_kernelI32Selective_Scan_fwd_kernel_traitsILi32ELi4ELi1ELb1ELb1ELb1ELb0EN3c108BFloat16EfEEv13SSMParamsBase,"aw",@nobits
	.sectionflags	@""
	.align	16
	.zero		1024


//--------------------- .nv.shared._Z25selective_scan_fwd_kernelI32Selective_Scan_fwd_kernel_traitsILi32ELi4ELi1ELb1ELb1ELb1ELb1EN3c108BFloat16EfEEv13SSMParamsBase --------------------------
	.section	.nv.shared._Z25selective_scan_fwd_kernelI32Selective_Scan_fwd_kernel_traitsILi32ELi4ELi1ELb1ELb1ELb1ELb1EN3c108BFloat16EfEEv13SSMParamsBase,"aw",@nobits
	.sectionflags	@""
	.align	16
	.zero		1024


//--------------------- .nv.constant0._Z25selective_scan_fwd_kernelI32Selective_Scan_fwd_kernel_traitsILi128ELi16ELi1ELb0ELb0ELb0ELb0EN3c108BFloat16ENS1_7complexIfEEEEv13SSMParamsBase --------------------------
	.section	.nv.constant0._Z25selective_scan_fwd_kernelI32Selective_Scan_fwd_kernel_traitsILi128ELi16ELi1ELb0ELb0ELb0ELb0EN3c108BFloat16ENS1_7complexIfEEEEv13SSMParamsBase,"a",@progbits
	.sectionflags	@""
	.align	4
.nv.constant0._Z25selective_scan_fwd_kernelI32Selective_Scan_fwd_kernel_traitsILi128ELi16ELi1ELb0ELb0ELb0ELb0EN3c108BFloat16ENS1_7complexIfEEEEv13SSMParamsBase:
	.zero		1176


//--------------------- .nv.constant0._Z25selective_scan_fwd_kernelI32Selective_Scan_fwd_kernel_traitsILi128ELi16ELi1ELb0ELb0ELb0ELb1EN3c108BFloat16ENS1_7complexIfEEEEv13SSMParamsBase --------------------------
	.section	.nv.constant0._Z25selective_scan_fwd_kernelI32Selective_Scan_fwd_kernel_traitsILi128ELi16ELi1ELb0ELb0ELb0ELb1EN3c108BFloat16ENS1_7complexIfEEEEv13SSMParamsBase,"a",@progbits
	.sectionflags	@""
	.align	4
.nv.constant0._Z25selective_scan_fwd_kernelI32Selective_Scan_fwd_kernel_traitsILi128ELi16ELi1ELb0ELb0ELb0ELb1EN3c108BFloat16ENS1_7complexIfEEEEv13SSMParamsBase:
	.zero		1176


//--------------------- .nv.constant0._Z25selective_scan_fwd_kernelI32Selective_Scan_fwd_kernel_traitsILi128ELi16ELi1ELb0ELb0ELb1ELb0EN3c108BFloat16ENS1_7complexIfEEEEv13SSMParamsBase --------------------------
	.section	.nv.constant0._Z25selective_scan_fwd_kernelI32Selective_Scan_fwd_kernel_traitsILi128ELi16ELi1ELb0ELb0ELb1ELb0EN3c108BFloat16ENS1_7complexIfEEEEv13SSMParamsBase,"a",@progbits
	.sectionflags	@""
	.align	4
.nv.constant0._Z25selective_scan_fwd_kernelI32Selective_Scan_fwd_kernel_traitsILi128ELi16ELi1ELb0ELb0ELb1ELb0EN3c108BFloat16ENS1_7complexIfEEEEv13SSMParamsBase:
	.zero		1176


//--------------------- .nv.constant0._Z25selective_scan_fwd_kernelI32Selective_Scan_fwd_kernel_traitsILi128ELi16ELi1ELb0ELb0ELb1ELb1EN3c108BFloat16ENS1_7complexIfEEEEv13SSMParamsBase --------------------------
	.section	.nv.constant0._Z25selective_scan_fwd_kernelI32Selective_Scan_fwd_kernel_traitsILi128ELi16ELi1ELb0ELb0ELb1ELb1EN3c108BFloat16ENS1_7complexIfEEEEv13SSMParamsBase,"a",@progbits
	.sectionflags	@""
	.align	4
.nv.constant0._Z25selective_scan_fwd_kernelI32Selective_Scan_fwd_kernel_traitsILi128ELi16ELi1ELb0ELb0ELb1ELb1EN3c108BFloat16ENS1_7complexIfEEEEv13SSMParamsBase:
	.zero		1176


//--------------------- .nv.constant0._Z25selective_scan_fwd_kernelI32Selective_Scan_fwd_kernel_traitsILi128ELi16ELi1ELb0ELb1ELb0ELb0EN3c108BFloat16ENS1_7complexIfEEEEv13SSMParamsBase --------------------------
	.section	.nv.constant0._Z25selective_scan_fwd_kernelI32Selective_Scan_fwd_kernel_traitsILi128ELi16ELi1ELb0ELb1ELb0ELb0EN3c108BFloat16ENS1_7complexIfEEEEv13SSMParamsBase,"a",@progbits
	.sectionflags	@""
	.align	4
.nv.constant0._Z25selective_scan_fwd_kernelI32Selective_Scan_fwd_kernel_traitsILi128ELi16ELi1ELb0ELb1ELb0ELb0EN3c108BFloat16ENS1_7complexIfEEEEv13SSMParamsBase:
	.zero		1176


//--------------------- .nv.constant0._Z25selective_scan_fwd_kernelI32Selective_Scan_fwd_kernel_traitsILi128ELi16ELi1ELb0ELb1ELb0ELb1EN3c108BFloat16ENS1_7complexIfEEEEv13SSMParamsBase --------------------------
	.section	.nv.constant0._Z25selective_scan_fwd_kernelI32Selective_Scan_fwd_kernel_traitsILi128ELi16ELi1ELb0ELb1ELb0ELb1EN3c108BFloat16ENS1_7complexIfEEEEv13SSMParamsBase,"a",@progbits
	.sectionflags	@""
	.align	4
.nv.constant0._Z25selective_scan_fwd_kernelI32Selective_Scan_fwd_kernel_traitsILi128ELi16ELi1ELb0ELb1ELb0ELb1EN3c108BFloat16ENS1_7complexIfEEEEv13SSMParamsBase:
	.zero		1176


//--------------------- .nv.constant0._Z25selective_scan_fwd_kernelI32Selective_Scan_fwd_kernel_traitsILi128ELi16ELi1ELb0ELb1ELb1ELb0EN3c108BFloat16ENS1_7complexIfEEEEv13SSMParamsBase --------------------------
	.section	.nv.constant0._Z25selective_scan_fwd_kernelI32Selective_Scan_fwd_kernel_traitsILi128ELi16ELi1ELb0ELb1ELb1ELb0EN3c108BFloat16ENS1_7complexIfEEEEv13SSMParamsBase,"a",@progbits
	.sectionflags	@""
	.align	4
.nv.constant0._Z25selective_scan_fwd_kernelI32Selective_Scan_fwd_kernel_traitsILi128ELi16ELi1ELb0ELb1ELb1ELb0EN3c108BFloat16ENS1_7complexIfEEEEv13SSMParamsBase:
	.zero		1176


//--------------------- .nv.constant0._Z25selective_scan_fwd_kernelI32Selective_Scan_fwd_kernel_traitsILi128ELi16ELi1ELb0ELb1ELb1ELb1EN3c108BFloat16ENS1_7complexIfEEEEv13SSMParamsBase --------------------------
	.section	.nv.constant0._Z25selective_scan_fwd_kernelI32Selective_Scan_fwd_kernel_traitsILi128ELi16ELi1ELb0ELb1ELb1ELb1EN3c108BFloat16ENS1_7complexIfEEEEv13SSMParamsBase,"a",@progbits
	.sectionflags	@""
	.align	4
.nv.constant0._Z25selective_scan_fwd_kernelI32Selective_Scan_fwd_kernel_traitsILi128ELi16ELi1ELb0ELb1ELb1ELb1EN3c108BFloat16ENS1_7complexIfEEEEv13SSMParamsBase:
	.zero		1176


//--------------------- .nv.constant0._Z25selective_scan_fwd_kernelI32Selective_Scan_fwd_kernel_traitsILi128ELi16ELi1ELb1ELb0ELb0ELb0EN3c108BFloat16ENS1_7complexIfEEEEv13SSMParamsBase --------------------------
	.section	.nv.constant0._Z25selective_scan_fwd_kernelI32Selective_Scan_fwd_kernel_traitsILi128ELi16ELi1ELb1ELb0ELb0ELb0EN3c108BFloat16ENS1_7complexIfEEEEv13SSMParamsBase,"a",@progbits
	.sectionflags	@""
	.align	4
.nv.constant0._Z25selective_scan_fwd_kernelI32Selective_Scan_fwd_kernel_traitsILi128ELi16ELi1ELb1ELb0ELb0ELb0EN3c108BFloat16ENS1_7complexIfEEEEv13SSMParamsBase:
	.zero		1176


//--------------------- .nv.constant0._Z25selective_scan_fwd_kernelI32Selective_Scan_fwd_kernel_traitsILi128ELi16ELi1ELb1ELb0ELb0ELb1EN3c108BFloat16ENS1_7complexIfEEEEv13SSMParamsBase --------------------------
	.section	.nv.constant0._Z25selective_scan_fwd_kernelI32Selective_Scan_fwd_kernel_traitsILi128ELi16ELi1ELb1ELb0ELb0ELb1EN3c108BFloat16ENS1_7complexIfEEEEv13SSMParamsBase,"a",@progbits
	.sectionflags	@""
	.align	4
.nv.constant0._Z25selective_scan_fwd_kernelI32Selective_Scan_fwd_kernel_traitsILi128ELi16ELi1ELb1ELb0ELb0ELb1EN3c108BFloat16ENS1_7complexIfEEEEv13SSMParamsBase:
	.zero		1176


//--------------------- .nv.constant0._Z25selective_scan_fwd_kernelI32Selective_Scan_fwd_kernel_traitsILi128ELi16ELi1ELb1ELb0ELb1ELb0EN3c108BFloat16ENS1_7complexIfEEEEv13SSMParamsBase --------------------------
	.section	.nv.constant0._Z25selective_scan_fwd_kernelI32Selective_Scan_fwd_kernel_traitsILi128ELi16ELi1ELb1ELb0ELb1ELb0EN3c108BFloat16ENS1_7complexIfEEEEv13SSMParamsBase,"a",@progbits
	.sectionflags	@""
	.align	4
.nv.constant0._Z25selective_scan_fwd_kernelI32Selective_Scan_fwd_kernel_traitsILi128ELi16ELi1ELb1ELb0ELb1ELb0EN3c108BFloat16ENS1_7complexIfEEEEv13SSMParamsBase:
	.zero		1176


//--------------------- .nv.constant0._Z25selective_scan_fwd_kernelI32Selective_Scan_fwd_kernel_traitsILi128ELi16ELi1ELb1ELb0ELb1ELb1EN3c108BFloat16ENS1_7complexIfEEEEv13SSMParamsBase --------------------------
	.section	.nv.constant0._Z25selective_scan_fwd_kernelI32Selective_Scan_fwd_kernel_traitsILi128ELi16ELi1ELb1ELb0ELb1ELb1EN3c108BFloat16ENS1_7complexIfEEEEv13SSMParamsBase,"a",@progbits
	.sectionflags	@""
	.align	4
.nv.constant0._Z25selective_scan_fwd_kernelI32Selective_Scan_fwd_kernel_traitsILi128ELi16ELi1ELb1ELb0ELb1ELb1EN3c108BFloat16ENS1_7complexIfEEEEv13SSMParamsBase:
	.zero		1176


//--------------------- .nv.constant0._Z25selective_scan_fwd_kernelI32Selective_Scan_fwd_kernel_traitsILi128ELi16ELi1ELb1ELb1ELb0ELb0EN3c108BFloat16ENS1_7complexIfEEEEv13SSMParamsBase --------------------------
	.section	.nv.constant0._Z25selective_scan_fwd_kernelI32Selective_Scan_fwd_kernel_traitsILi128ELi16ELi1ELb1ELb1ELb0ELb0EN3c108BFloat16ENS1_7complexIfEEEEv13SSMParamsBase,"a",@progbits
	.sectionflags	@""
	.align	4
.nv.constant0._Z25selective_scan_fwd_kernelI32Selective_Scan_fwd_kernel_traitsILi128ELi16ELi1ELb1ELb1ELb0ELb0EN3c108BFloat16ENS1_7complexIfEEEEv13SSMParamsBase:
	.zero		1176


//--------------------- .nv.constant0._Z25selective_scan_fwd_kernelI32Selective_Scan_fwd_kernel_traitsILi128ELi16ELi1ELb1ELb1ELb0ELb1EN3c108BFloat16ENS1_7complexIfEEEEv13SSMParamsBase --------------------------
	.section	.nv.constant0._Z25selective_scan_fwd_kernelI32Selective_Scan_fwd_kernel_traitsILi128ELi16ELi1ELb1ELb1ELb0ELb1EN3c108BFloat16ENS1_7complexIfEEEEv13SSMParamsBase,"a",@progbits
	.sectionflags	@""
	.align	4
.nv.constant0._Z25selective_scan_fwd_kernelI32Selective_Scan_fwd_kernel_traitsILi128ELi16ELi1ELb1ELb1ELb0ELb1EN3c108BFloat16ENS1_7complexIfEEEEv13SSMParamsBase:
	.zero		1176


//--------------------- .nv.constant0._Z25selective_scan_fwd_kernelI32Selective_Scan_fwd_kernel_traitsILi128ELi16ELi1ELb1ELb1ELb1ELb0EN3c108BFloat16ENS1_7complexIfEEEEv13SSMParamsBase --------------------------
	.section	.nv.constant0._Z25selective_scan_fwd_kernelI32Selective_Scan_fwd_kernel_traitsILi128ELi16ELi1ELb1ELb1ELb1ELb0EN3c108BFloat16ENS1_7complexIfEEEEv13SSMParamsBase,"a",@progbits
	.sectionflags	@""
	.align	4
.nv.constant0._Z25selective_scan_fwd_kernelI32Selective_Scan_fwd_kernel_traitsILi128ELi16ELi1ELb1ELb1ELb1ELb0EN3c108BFloat16ENS1_7complexIfEEEEv13SSMParamsBase:
	.zero		1176


//--------------------- .nv.constant0._Z25selective_scan_fwd_kernelI32Selective_Scan_fwd_kernel_traitsILi128ELi16ELi1ELb1ELb1ELb1ELb1EN3c108BFloat16ENS1_7complexIfEEEEv13SSMParamsBase --------------------------
	.section	.nv.constant0._Z25selective_scan_fwd_kernelI32Selective_Scan_fwd_kernel_traitsILi128ELi16ELi1ELb1ELb1ELb1ELb1EN3c108BFloat16ENS1_7complexIfEEEEv13SSMParamsBase,"a",@progbits
	.sectionflags	@""
	.align	4
.nv.constant0._Z25selective_scan_fwd_kernelI32Selective_Scan_fwd_kernel_traitsILi128ELi16ELi1ELb1ELb1ELb1ELb1EN3c108BFloat16ENS1_7complexIfEEEEv13SSMParamsBase:
	.zero		1176


//--------------------- .nv.constant0._Z25selective_scan_fwd_kernelI32Selective_Scan_fwd_kernel_traitsILi64ELi16ELi1ELb0ELb0ELb0ELb0EN3c108BFloat16ENS1_7complexIfEEEEv13SSMParamsBase --------------------------
	.section	.nv.constant0._Z25selective_scan_fwd_kernelI32Selective_Scan_fwd_kernel_traitsILi64ELi16ELi1ELb0ELb0ELb0ELb0EN3c108BFloat16ENS1_7complexIfEEEEv13SSMParamsBase,"a",@progbits
	.sectionflags	@""
	.align	4
.nv.constant0._Z25selective_scan_fwd_kernelI32Selective_Scan_fwd_kernel_traitsILi64ELi16ELi1ELb0ELb0ELb0ELb0EN3c108BFloat16ENS1_7complexIfEEEEv13SSMParamsBase:
	.zero		1176


//--------------------- .nv.constant0._Z25selective_scan_fwd_kernelI32Selective_Scan_fwd_kernel_traitsILi64ELi16ELi1ELb0ELb0ELb0ELb1EN3c108BFloat16ENS1_7complexIfEEEEv13SSMParamsBase --------------------------
	.section	.nv.constant0._Z25selective_scan_fwd_kernelI32Selective_Scan_fwd_kernel_traitsILi64ELi16ELi1ELb0ELb0ELb0ELb1EN3c108BFloat16ENS1_7complexIfEEEEv13SSMParamsBase,"a",@progbits
	.sectionflags	@""
	.align	4
.nv.constant0._Z25selective_scan_fwd_kernelI32Selective_Scan_fwd_kernel_traitsILi64ELi16ELi1ELb0ELb0ELb0ELb1EN3c108BFloat16ENS1_7complexIfEEEEv13SSMParamsBase:
	.zero		1176


//--------------------- .nv.constant0._Z25selective_scan_fwd_kernelI32Selective_Scan_fwd_kernel_traitsILi64ELi16ELi1ELb0ELb0ELb1ELb0EN3c108BFloat16ENS1_7complexIfEEEEv13SSMParamsBase --------------------------
	.section	.nv.constant0._Z25selective_scan_fwd_kernelI32Selective_Scan_fwd_kernel_traitsILi64ELi16ELi1ELb0ELb0ELb1ELb0EN3c108BFloat16ENS1_7complexIfEEEEv13SSMParamsBase,"a",@progbits
	.sectionflags	@""
	.align	4
.nv.constant0._Z25selective_scan_fwd_kernelI32Selective_Scan_fwd_kernel_traitsILi64ELi16ELi1ELb0ELb0ELb1ELb0EN3c108BFloat16ENS1_7complexIfEEEEv13SSMParamsBase:
	.zero		1176


//--------------------- .nv.constant0._Z25selective_scan_fwd_kernelI32Selective_Scan_fwd_kernel_traitsILi64ELi16ELi1ELb0ELb0ELb1ELb1EN3c108BFloat16ENS1_7complexIfEEEEv13SSMParamsBase --------------------------
	.section	.nv.constant0._Z25selective_scan_fwd_kernelI32Selective_Scan_fwd_kernel_traitsILi64ELi16ELi1ELb0ELb0ELb1ELb1EN3c108BFloat16ENS1_7complexIfEEEEv13SSMParamsBase,"a",@progbits
	.sectionflags	@""
	.align	4
.nv.constant0._Z25selective_scan_fwd_kernelI32Selective_Scan_fwd_kernel_traitsILi64ELi16ELi1ELb0ELb0ELb1ELb1EN3c108BFloat16ENS1_7complexIfEEEEv13SSMParamsBase:
	.zero		1176


//--------------------- .nv.constant0._Z25selective_scan_fwd_kernelI32Selective_Scan_fwd_kernel_traitsILi64ELi16ELi1ELb0ELb1ELb0ELb0EN3c108BFloat16ENS1_7complexIfEEEEv13SSMParamsBase --------------------------
	.section	.nv.constant0._Z25selective_scan_fwd_kernelI32Selective_Scan_fwd_kernel_traitsILi64ELi16ELi1ELb0ELb1ELb0ELb0EN3c108BFloat16ENS1_7complexIfEEEEv13SSMParamsBase,"a",@progbits
	.sectionflags	@""
	.align	4
.nv.constant0._Z25selective_scan_fwd_kernelI32Selective_Scan_fwd_kernel_traitsILi64ELi16ELi1ELb0ELb1ELb0ELb0EN3c108BFloat16ENS1_7complexIfEEEEv13SSMParamsBase:
	.zero		1176


//--------------------- .nv.constant0._Z25selective_scan_fwd_kernelI32Selective_Scan_fwd_kernel_traitsILi64ELi16ELi1ELb0ELb1ELb0ELb1EN3c108BFloat16ENS1_7complexIfEEEEv13SSMParamsBase --------------------------
	.section	.nv.constant0._Z25selective_scan_fwd_kernelI32Selective_Scan_fwd_kernel_traitsILi64ELi16ELi1ELb0ELb1ELb0ELb1EN3c108BFloat16ENS1_7complexIfEEEEv13SSMParamsBase,"a",@progbits
	.sectionflags	@""
	.align	4
.nv.constant0._Z25selective_scan_fwd_kernelI32Selective_Scan_fwd_kernel_traitsILi64ELi16ELi1ELb0ELb1ELb0ELb1EN3c108BFloat16ENS1_7complexIfEEEEv13SSMParamsBase:
	.zero		1176


//--------------------- .nv.constant0._Z25selective_scan_fwd_kernelI32Selective_Scan_fwd_kernel_traitsILi64ELi16ELi1ELb0ELb1ELb1ELb0EN3c108BFloat16ENS1_7complexIfEEEEv13SSMParamsBase --------------------------
	.section	.nv.constant0._Z25selective_scan_fwd_kernelI32Selective_Scan_fwd_kernel_traitsILi64ELi16ELi1ELb0ELb1ELb1ELb0EN3c108BFloat16ENS1_7complexIfEEEEv13SSMParamsBase,"a",@progbits
	.sectionflags	@""
	.align	4
.nv.constant0._Z25selective_scan_fwd_kernelI32Selective_Scan_fwd_kernel_traitsILi64ELi16ELi1ELb0ELb1ELb1ELb0EN3c108BFloat16ENS1_7complexIfEEEEv13SSMParamsBase:
	.zero		1176


//--------------------- .nv.constant0._Z25selective_scan_fwd_kernelI32Selective_Scan_fwd_kernel_traitsILi64ELi16ELi1ELb0ELb1ELb1ELb1EN3c108BFloat16ENS1_7complexIfEEEEv13SSMParamsBase --------------------------
	.section	.nv.constant0._Z25selective_scan_fwd_kernelI32Selective_Scan_fwd_kernel_traitsILi64ELi16ELi1ELb0ELb1ELb1ELb1EN3c108BFloat16ENS1_7complexIfEEEEv13SSMParamsBase,"a",@progbits
	.sectionflags	@""
	.align	4
.nv.constant0._Z25selective_scan_fwd_kernelI32Selective_Scan_fwd_kernel_traitsILi64ELi16ELi1ELb0ELb1ELb1ELb1EN3c108BFloat16ENS1_7complexIfEEEEv13SSMParamsBase:
	.zero		1176


//--------------------- .nv.constant0._Z25selective_scan_fwd_kernelI32Selective_Scan_fwd_kernel_traitsILi64ELi16ELi1ELb1ELb0ELb0ELb0EN3c108BFloat16ENS1_7complexIfEEEEv13SSMParamsBase --------------------------
	.section	.nv.constant0._Z25selective_scan_fwd_kernelI32Selective_Scan_fwd_kernel_traitsILi64ELi16ELi1ELb1ELb0ELb0ELb0EN3c108BFloat16ENS1_7complexIfEEEEv13SSMParamsBase,"a",@progbits
	.sectionflags	@""
	.align	4
.nv.constant0._Z25selective_scan_fwd_kernelI32Selective_Scan_fwd_kernel_traitsILi64ELi16ELi1ELb1ELb0ELb0ELb0EN3c108BFloat16ENS1_7complexIfEEEEv13SSMParamsBase:
	.zero		1176


//--------------------- .nv.constant0._Z25selective_scan_fwd_kernelI32Selective_Scan_fwd_kernel_traitsILi64ELi16ELi1ELb1ELb0ELb0ELb1EN3c108BFloat16ENS1_7complexIfEEEEv13SSMParamsBase --------------------------
	.section	.nv.constant0._Z25selective_scan_fwd_kernelI32Selective_Scan_fwd_kernel_traitsILi64ELi16ELi1ELb1ELb0ELb0ELb1EN3c108BFloat16ENS1_7complexIfEEEEv13SSMParamsBase,"a",@progbits
	.sectionflags	@""
	.align	4
.nv.constant0._Z25selective_scan_fwd_kernelI32Selective_Scan_fwd_kernel_traitsILi64ELi16ELi1ELb1ELb0ELb0ELb1EN3c108BFloat16ENS1_7complexIfEEEEv13SSMParamsBase:
	.zero		1176


//--------------------- .nv.constant0._Z25selective_scan_fwd_kernelI32Selective_Scan_fwd_kernel_traitsILi64ELi16ELi1ELb1ELb0ELb1ELb0EN3c108BFloat16ENS1_7complexIfEEEEv13SSMParamsBase --------------------------
	.section	.nv.constant0._Z25selective_scan_fwd_kernelI32Selective_Scan_fwd_kernel_traitsILi64ELi16ELi1ELb1ELb0ELb1ELb0EN3c108BFloat16ENS1_7complexIfEEEEv13SSMParamsBase,"a",@progbits
	.sectionflags	@""
	.align	4
.nv.constant0._Z25selective_scan_fwd_kernelI32Selective_Scan_fwd_kernel_traitsILi64ELi16ELi1ELb1ELb0ELb1ELb0EN3c108BFloat16ENS1_7complexIfEEEEv13SSMParamsBase:
	.zero		1176


//--------------------- .nv.constant0._Z25selective_scan_fwd_kernelI32Selective_Scan_fwd_kernel_traitsILi64ELi16ELi1ELb1ELb0ELb1ELb1EN3c108BFloat16ENS1_7complexIfEEEEv13SSMParamsBase --------------------------
	.section	.nv.constant0._Z25selective_scan_fwd_kernelI32Selective_Scan_fwd_kernel_traitsILi64ELi16ELi1ELb1ELb0ELb1ELb1EN3c108BFloat16ENS1_7complexIfEEEEv13SSMParamsBase,"a",@progbits
	.sectionflags	@""
	.align	4
.nv.constant0._Z25selective_scan_fwd_kernelI32Selective_Scan_fwd_kernel_traitsILi64ELi16ELi1ELb1ELb0ELb1ELb1EN3c108BFloat16ENS1_7complexIfEEEEv13SSMParamsBase:
	.zero		1176


//--------------------- .nv.constant0._Z25selective_scan_fwd_kernelI32Selective_Scan_fwd_kernel_traitsILi64ELi16ELi1ELb1ELb1ELb0ELb0EN3c108BFloat16ENS1_7complexIfEEEEv13SSMParamsBase --------------------------
	.section	.nv.constant0._Z25selective_scan_fwd_kernelI32Selective_Scan_fwd_kernel_traitsILi64ELi16ELi1ELb1ELb1ELb0ELb0EN3c108BFloat16ENS1_7complexIfEEEEv13SSMParamsBase,"a",@progbits
	.sectionflags	@""
	.align	4
.nv.constant0._Z25selective_scan_fwd_kernelI32Selective_Scan_fwd_kernel_traitsILi64ELi16ELi1ELb1ELb1ELb0ELb0EN3c108BFloat16ENS1_7complexIfEEEEv13SSMParamsBase:
	.zero		1176


//--------------------- .nv.constant0._Z25selective_scan_fwd_kernelI32Selective_Scan_fwd_kernel_traitsILi64ELi16ELi1ELb1ELb1ELb0ELb1EN3c108BFloat16ENS1_7complexIfEEEEv13SSMParamsBase --------------------------
	.section	.nv.constant0._Z25selective_scan_fwd_kernelI32Selective_Scan_fwd_kernel_traitsILi64ELi16ELi1ELb1ELb1ELb0ELb1EN3c108BFloat16ENS1_7complexIfEEEEv13SSMParamsBase,"a",@progbits
	.sectionflags	@""
	.align	4
.nv.constant0._Z25selective_scan_fwd_kernelI32Selective_Scan_fwd_kernel_traitsILi64ELi16ELi1ELb1ELb1ELb0ELb1EN3c108BFloat16ENS1_7complexIfEEEEv13SSMParamsBase:
	.zero		1176


//--------------------- .nv.constant0._Z25selective_scan_fwd_kernelI32Selective_Scan_fwd_kernel_traitsILi64ELi16ELi1ELb1ELb1ELb1ELb0EN3c108BFloat16ENS1_7complexIfEEEEv13SSMParamsBase --------------------------
	.section	.nv.constant0._Z25selective_scan_fwd_kernelI32Selective_Scan_fwd_kernel_traitsILi64ELi16ELi1ELb1ELb1ELb1ELb0EN3c108BFloat16ENS1_7complexIfEEEEv13SSMParamsBase,"a",@progbits
	.sectionflags	@""
	.align	4
.nv.constant0._Z25selective_scan_fwd_kernelI32Selective_Scan_fwd_kernel_traitsILi64ELi16ELi1ELb1ELb1ELb1ELb0EN3c108BFloat16ENS1_7complexIfEEEEv13SSMParamsBase:
	.zero		1176


//--------------------- .nv.constant0._Z25selective_scan_fwd_kernelI32Selective_Scan_fwd_kernel_traitsILi64ELi16ELi1ELb1ELb1ELb1ELb1EN3c108BFloat16ENS1_7complexIfEEEEv13SSMParamsBase --------------------------
	.section	.nv.constant0._Z25selective_scan_fwd_kernelI32Selective_Scan_fwd_kernel_traitsILi64ELi16ELi1ELb1ELb1ELb1ELb1EN3c108BFloat16ENS1_7complexIfEEEEv13SSMParamsBase,"a",@progbits
	.sectionflags	@""
	.align	4
.nv.constant0._Z25selective_scan_fwd_kernelI32Selective_Scan_fwd_kernel_traitsILi64ELi16ELi1ELb1ELb1ELb1ELb1EN3c108BFloat16ENS1_7complexIfEEEEv13SSMParamsBase:
	.zero		1176


//--------------------- .nv.constant0._Z25selective_scan_fwd_kernelI32Selective_Scan_fwd_kernel_traitsILi32ELi16ELi1ELb0ELb0ELb0ELb0EN3c108BFloat16ENS1_7complexIfEEEEv13SSMParamsBase --------------------------
	.section	.nv.constant0._Z25selective_scan_fwd_kernelI32Selective_Scan_fwd_kernel_traitsILi32ELi16ELi1ELb0ELb0ELb0ELb0EN3c108BFloat16ENS1_7complexIfEEEEv13SSMParamsBase,"a",@progbits
	.sectionflags	@""
	.align	4
.nv.constant0._Z25selective_scan_fwd_kernelI32Selective_Scan_fwd_kernel_traitsILi32ELi16ELi1ELb0ELb0ELb0ELb0EN3c108BFloat16ENS1_7complexIfEEEEv13SSMParamsBase:
	.zero		1176


//--------------------- .nv.constant0._Z25selective_scan_fwd_kernelI32Selective_Scan_fwd_kernel_traitsILi32ELi16ELi1ELb0ELb0ELb0ELb1EN3c108BFloat16ENS1_7complexIfEEEEv13SSMParamsBase --------------------------
	.section	.nv.constant0._Z25selective_scan_fwd_kernelI32Selective_Scan_fwd_kernel_traitsILi32ELi16ELi1ELb0ELb0ELb0ELb1EN3c108BFloat16ENS1_7complexIfEEEEv13SSMParamsBase,"a",@progbits
	.sectionflags	@""
	.align	4
.nv.constant0._Z25selective_scan_fwd_kernelI32Selective_Scan_fwd_kernel_traitsILi32ELi16ELi1ELb0ELb0ELb0ELb1EN3c108BFloat16ENS1_7complexIfEEEEv13SSMParamsBase:
	.zero		1176


//--------------------- .nv.constant0._Z25selective_scan_fwd_kernelI32Selective_Scan_fwd_kernel_traitsILi32ELi16ELi1ELb0ELb0ELb1ELb0EN3c108BFloat16ENS1_7complexIfEEEEv13SSMParamsBase --------------------------
	.section	.nv.constant0._Z25selective_scan_fwd_kernelI32Selective_Scan_fwd_kernel_traitsILi32ELi16ELi1ELb0ELb0ELb1ELb0EN3c108BFloat16ENS1_7complexIfEEEEv13SSMParamsBase,"a",@progbits
	.sectionflags	@""
	.align	4
.nv.constant0._Z25selective_scan_fwd_kernelI32Selective_Scan_fwd_kernel_traitsILi32ELi16ELi1ELb0ELb0ELb1ELb0EN3c108BFloat16ENS1_7complexIfEEEEv13SSMParamsBase:
	.zero		1176


//--------------------- .nv.constant0._Z25selective_scan_fwd_kernelI32Selective_Scan_fwd_kernel_traitsILi32ELi16ELi1ELb0ELb0ELb1ELb1EN3c108BFloat16ENS1_7complexIfEEEEv13SSMParamsBase --------------------------
	.section	.nv.constant0._Z25selective_scan_fwd_kernelI32Selective_Scan_fwd_kernel_traitsILi32ELi16ELi1ELb0ELb0ELb1ELb1EN3c108BFloat16ENS1_7complexIfEEEEv13SSMParamsBase,"a",@progbits
	.sectionflags	@""
	.align	4
.nv.constant0._Z25selective_scan_fwd_kernelI32Selective_Scan_fwd_kernel_traitsILi32ELi16ELi1ELb0ELb0ELb1ELb1EN3c108BFloat16ENS1_7complexIfEEEEv13SSMParamsBase:
	.zero		1176


//--------------------- .nv.constant0._Z25selective_scan_fwd_kernelI32Selective_Scan_fwd_kernel_traitsILi32ELi16ELi1ELb0ELb1ELb0ELb0EN3c108BFloat16ENS1_7complexIfEEEEv13SSMParamsBase --------------------------
	.section	.nv.constant0._Z25selective_scan_fwd_kernelI32Selective_Scan_fwd_kernel_traitsILi32ELi16ELi1ELb0ELb1ELb0ELb0EN3c108BFloat16ENS1_7complexIfEEEEv13SSMParamsBase,"a",@progbits
	.sectionflags	@""
	.align	4
.nv.constant0._Z25selective_scan_fwd_kernelI32Selective_Scan_fwd_kernel_traitsILi32ELi16ELi1ELb0ELb1ELb0ELb0EN3c108BFloat16ENS1_7complexIfEEEEv13SSMParamsBase:
	.zero		1176


//--------------------- .nv.constant0._Z25selective_scan_fwd_kernelI32Selective_Scan_fwd_kernel_traitsILi32ELi16ELi1ELb0ELb1ELb0ELb1EN3c108BFloat16ENS1_7complexIfEEEEv13SSMParamsBase --------------------------
	.section	.nv.constant0._Z25selective_scan_fwd_kernelI32Selective_Scan_fwd_kernel_traitsILi32ELi16ELi1ELb0ELb1ELb0ELb1EN3c108BFloat16ENS1_7complexIfEEEEv13SSMParamsBase,"a",@progbits
	.sectionflags	@""
	.align	4
.nv.constant0._Z25selective_scan_fwd_kernelI32Selective_Scan_fwd_kernel_traitsILi32ELi16ELi1ELb0ELb1ELb0ELb1EN3c108BFloat16ENS1_7complexIfEEEEv13SSMParamsBase:
	.zero		1176


//--------------------- .nv.constant0._Z25selective_scan_fwd_kernelI32Selective_Scan_fwd_kernel_traitsILi32ELi16ELi1ELb0ELb1ELb1ELb0EN3c108BFloat16ENS1_7complexIfEEEEv13SSMParamsBase --------------------------
	.section	.nv.constant0._Z25selective_scan_fwd_kernelI32Selective_Scan_fwd_kernel_traitsILi32ELi16ELi1ELb0ELb1ELb1ELb0EN3c108BFloat16ENS1_7complexIfEEEEv13SSMParamsBase,"a",@progbits
	.sectionflags	@""
	.align	4
.nv.constant0._Z25selective_scan_fwd_kernelI32Selective_Scan_fwd_kernel_traitsILi32ELi16ELi1ELb0ELb1ELb1ELb0EN3c108BFloat16ENS1_7complexIfEEEEv13SSMParamsBase:
	.zero		1176


//--------------------- .nv.constant0._Z25selective_scan_fwd_kernelI32Selective_Scan_fwd_kernel_traitsILi32ELi16ELi1ELb0ELb1ELb1ELb1EN3c108BFloat16ENS1_7complexIfEEEEv13SSMParamsBase --------------------------
	.section	.nv.constant0._Z25selective_scan_fwd_kernelI32Selective_Scan_fwd_kernel_traitsILi32ELi16ELi1ELb0ELb1ELb1ELb1EN3c108BFloat16ENS1_7complexIfEEEEv13SSMParamsBase,"a",@progbits
	.sectionflags	@""
	.align	4
.nv.constant0._Z25selective_scan_fwd_kernelI32Selective_Scan_fwd_kernel_traitsILi32ELi16ELi1ELb0ELb1ELb1ELb1EN3c108BFloat16ENS1_7complexIfEEEEv13SSMParamsBase:
	.zero		1176


//--------------------- .nv.constant0._Z25selective_scan_fwd_kernelI32Selective_Scan_fwd_kernel_traitsILi32ELi16ELi1ELb1ELb0ELb0ELb0EN3c108BFloat16ENS1_7complexIfEEEEv13SSMParamsBase --------------------------
	.section	.nv.constant0._Z25selective_scan_fwd_kernelI32Selective_Scan_fwd_kernel_traitsILi32ELi16ELi1ELb1ELb0ELb0ELb0EN3c108BFloat16ENS1_7complexIfEEEEv13SSMParamsBase,"a",@progbits
	.sectionflags	@""
	.align	4
.nv.constant0._Z25selective_scan_fwd_kernelI32Selective_Scan_fwd_kernel_traitsILi32ELi16ELi1ELb1ELb0ELb0ELb0EN3c108BFloat16ENS1_7complexIfEEEEv13SSMParamsBase:
	.zero		1176


//--------------------- .nv.constant0._Z25selective_scan_fwd_kernelI32Selective_Scan_fwd_kernel_traitsILi32ELi16ELi1ELb1ELb0ELb0ELb1EN3c108BFloat16ENS1_7complexIfEEEEv13SSMParamsBase --------------------------
	.section	.nv.constant0._Z25selective_scan_fwd_kernelI32Selective_Scan_fwd_kernel_traitsILi32ELi16ELi1ELb1ELb0ELb0ELb1EN3c108BFloat16ENS1_7complexIfEEEEv13SSMParamsBase,"a",@progbits
	.sectionflags	@""
	.align	4
.nv.constant0._Z25selective_scan_fwd_kernelI32Selective_Scan_fwd_kernel_traitsILi32ELi16ELi1ELb1ELb0ELb0ELb1EN3c108BFloat16ENS1_7complexIfEEEEv13SSMParamsBase:
	.zero		1176


//--------------------- .nv.constant0._Z25selective_scan_fwd_kernelI32Selective_Scan_fwd_kernel_traitsILi32ELi16ELi1ELb1ELb0ELb1ELb0EN3c108BFloat16ENS1_7complexIfEEEEv13SSMParamsBase --------------------------
	.section	.nv.constant0._Z25selective_scan_fwd_kernelI32Selective_Scan_fwd_kernel_traitsILi32ELi16ELi1ELb1ELb0ELb1ELb0EN3c108BFloat16ENS1_7complexIfEEEEv13SSMParamsBase,"a",@progbits
	.sectionflags	@""
	.align	4
.nv.constant0._Z25selective_scan_fwd_kernelI32Selective_Scan_fwd_kernel_traitsILi32ELi16ELi1ELb1ELb0ELb1ELb0EN3c108BFloat16ENS1_7complexIfEEEEv13SSMParamsBase:
	.zero		1176


//--------------------- .nv.constant0._Z25selective_scan_fwd_kernelI32Selective_Scan_fwd_kernel_traitsILi32ELi16ELi1ELb1ELb0ELb1ELb1EN3c108BFloat16ENS1_7complexIfEEEEv13SSMParamsBase --------------------------
	.section	.nv.constant0._Z25selective_scan_fwd_kernelI32Selective_Scan_fwd_kernel_traitsILi32ELi16ELi1ELb1ELb0ELb1ELb1EN3c108BFloat16ENS1_7complexIfEEEEv13SSMParamsBase,"a",@progbits
	.sectionflags	@""
	.align	4
.nv.constant0._Z25selective_scan_fwd_kernelI32Selective_Scan_fwd_kernel_traitsILi32ELi16ELi1ELb1ELb0ELb1ELb1EN3c108BFloat16ENS1_7complexIfEEEEv13SSMParamsBase:
	.zero		1176


//--------------------- .nv.constant0._Z25selective_scan_fwd_kernelI32Selective_Scan_fwd_kernel_traitsILi32ELi16ELi1ELb1ELb1ELb0ELb0EN3c108BFloat16ENS1_7complexIfEEEEv13SSMParamsBase --------------------------
	.section	.nv.constant0._Z25selective_scan_fwd_kernelI32Selective_Scan_fwd_kernel_traitsILi32ELi16ELi1ELb1ELb1ELb0ELb0EN3c108BFloat16ENS1_7complexIfEEEEv13SSMParamsBase,"a",@progbits
	.sectionflags	@""
	.align	4
.nv.constant0._Z25selective_scan_fwd_kernelI32Selective_Scan_fwd_kernel_traitsILi32ELi16ELi1ELb1ELb1ELb0ELb0EN3c108BFloat16ENS1_7complexIfEEEEv13SSMParamsBase:
	.zero		1176


//--------------------- .nv.constant0._Z25selective_scan_fwd_kernelI32Selective_Scan_fwd_kernel_traitsILi32ELi16ELi1ELb1ELb1ELb0ELb1EN3c108BFloat16ENS1_7complexIfEEEEv13SSMParamsBase --------------------------
	.section	.nv.constant0._Z25selective_scan_fwd_kernelI32Selective_Scan_fwd_kernel_traitsILi32ELi16ELi1ELb1ELb1ELb0ELb1EN3c108BFloat16ENS1_7complexIfEEEEv13SSMParamsBase,"a",@progbits
	.sectionflags	@""
	.align	4
.nv.constant0._Z25selective_scan_fwd_kernelI32Selective_Scan_fwd_kernel_traitsILi32ELi16ELi1ELb1ELb1ELb0ELb1EN3c108BFloat16ENS1_7complexIfEEEEv13SSMParamsBase:
	.zero		1176


//--------------------- .nv.constant0._Z25selective_scan_fwd_kernelI32Selective_Scan_fwd_kernel_traitsILi32ELi16ELi1ELb1ELb1ELb1ELb0EN3c108BFloat16ENS1_7complexIfEEEEv13SSMParamsBase --------------------------
	.section	.nv.constant0._Z25selective_scan_fwd_kernelI32Selective_Scan_fwd_kernel_traitsILi32ELi16ELi1ELb1ELb1ELb1ELb0EN3c108BFloat16ENS1_7complexIfEEEEv13SSMParamsBase,"a",@progbits
	.sectionflags	@""
	.align	4
.nv.constant0._Z25selective_scan_fwd_kernelI32Selective_Scan_fwd_kernel_traitsILi32ELi16ELi1ELb1ELb1ELb1ELb0EN3c108BFloat16ENS1_7complexIfEEEEv13SSMParamsBase:
	.zero		1176


//--------------------- .nv.constant0._Z25selective_scan_fwd_kernelI32Selective_Scan_fwd_kernel_traitsILi32ELi16ELi1ELb1ELb1ELb1ELb1EN3c108BFloat16ENS1_7complexIfEEEEv13SSMParamsBase --------------------------
	.section	.nv.constant0._Z25selective_scan_fwd_kernelI32Selective_Scan_fwd_kernel_traitsILi32ELi16ELi1ELb1ELb1ELb1ELb1EN3c108BFloat16ENS1_7complexIfEEEEv13SSMParamsBase,"a",@progbits
	.sectionflags	@""
	.align	4
.nv.constant0._Z25selective_scan_fwd_kernelI32Selective_Scan_fwd_kernel_traitsILi32ELi16ELi1ELb1ELb1ELb1ELb1EN3c108BFloat16ENS1_7complexIfEEEEv13SSMParamsBase:
	.zero		1176


//--------------------- .nv.constant0._Z25selective_scan_fwd_kernelI32Selective_Scan_fwd_kernel_traitsILi32ELi8ELi1ELb0ELb0ELb0ELb0EN3c108BFloat16ENS1_7complexIfEEEEv13SSMParamsBase --------------------------
	.section	.nv.constant0._Z25selective_scan_fwd_kernelI32Selective_Scan_fwd_kernel_traitsILi32ELi8ELi1ELb0ELb0ELb0ELb0EN3c108BFloat16ENS1_7complexIfEEEEv13SSMParamsBase,"a",@progbits
	.sectionflags	@""
	.align	4
.nv.constant0._Z25selective_scan_fwd_kernelI32Selective_Scan_fwd_kernel_traitsILi32ELi8ELi1ELb0ELb0ELb0ELb0EN3c108BFloat16ENS1_7complexIfEEEEv13SSMParamsBase:
	.zero		1176


//--------------------- .nv.constant0._Z25selective_scan_fwd_kernelI32Selective_Scan_fwd_kernel_traitsILi32ELi8ELi1ELb0ELb0ELb0ELb1EN3c108BFloat16ENS1_7complexIfEEEEv13SSMParamsBase --------------------------
	.section	.nv.constant0._Z25selective_scan_fwd_kernelI32Selective_Scan_fwd_kernel_traitsILi32ELi8ELi1ELb0ELb0ELb0ELb1EN3c108BFloat16ENS1_7complexIfEEEEv13SSMParamsBase,"a",@progbits
	.sectionflags	@""
	.align	4
.nv.constant0._Z25selective_scan_fwd_kernelI32Selective_Scan_fwd_kernel_traitsILi32ELi8ELi1ELb0ELb0ELb0ELb1EN3c108BFloat16ENS1_7complexIfEEEEv13SSMParamsBase:
	.zero		1176


//--------------------- .nv.constant0._Z25selective_scan_fwd_kernelI32Selective_Scan_fwd_kernel_traitsILi32ELi8ELi1ELb0ELb0ELb1ELb0EN3c108BFloat16ENS1_7complexIfEEEEv13SSMParamsBase --------------------------
	.section	.nv.constant0._Z25selective_scan_fwd_kernelI32Selective_Scan_fwd_kernel_traitsILi32ELi8ELi1ELb0ELb0ELb1ELb0EN3c108BFloat16ENS1_7complexIfEEEEv13SSMParamsBase,"a",@progbits
	.sectionflags	@""
	.align	4
.nv.constant0._Z25selective_scan_fwd_kernelI32Selective_Scan_fwd_kernel_traitsILi32ELi8ELi1ELb0ELb0ELb1ELb0EN3c108BFloat16ENS1_7complexIfEEEEv13SSMParamsBase:
	.zero		1176


//--------------------- .nv.constant0._Z25selective_scan_fwd_kernelI32Selective_Scan_fwd_kernel_traitsILi32ELi8ELi1ELb0ELb0ELb1ELb1EN3c108BFloat16ENS1_7complexIfEEEEv13SSMParamsBase --------------------------
	.section	.nv.constant0._Z25selective_scan_fwd_kernelI32Selective_Scan_fwd_kernel_traitsILi32ELi8ELi1ELb0ELb0ELb1ELb1EN3c108BFloat16ENS1_7complexIfEEEEv13SSMParamsBase,"a",@progbits
	.sectionflags	@""
	.align	4
.nv.constant0._Z25selective_scan_fwd_kernelI32Selective_Scan_fwd_kernel_traitsILi32ELi8ELi1ELb0ELb0ELb1ELb1EN3c108BFloat16ENS1_7complexIfEEEEv13SSMParamsBase:
	.zero		1176


//--------------------- .nv.constant0._Z25selective_scan_fwd_kernelI32Selective_Scan_fwd_kernel_traitsILi32ELi8ELi1ELb0ELb1ELb0ELb0EN3c108BFloat16ENS1_7complexIfEEEEv13SSMParamsBase --------------------------
	.section	.nv.constant0._Z25selective_scan_fwd_kernelI32Selective_Scan_fwd_kernel_traitsILi32ELi8ELi1ELb0ELb1ELb0ELb0EN3c108BFloat16ENS1_7complexIfEEEEv13SSMParamsBase,"a",@progbits
	.sectionflags	@""
	.align	4
.nv.constant0._Z25selective_scan_fwd_kernelI32Selective_Scan_fwd_kernel_traitsILi32ELi8ELi1ELb0ELb1ELb0ELb0EN3c108BFloat16ENS1_7complexIfEEEEv13SSMParamsBase:
	.zero		1176


//--------------------- .nv.constant0._Z25selective_scan_fwd_kernelI32Selective_Scan_fwd_kernel_traitsILi32ELi8ELi1ELb0ELb1ELb0ELb1EN3c108BFloat16ENS1_7complexIfEEEEv13SSMParamsBase --------------------------
	.section	.nv.constant0._Z25selective_scan_fwd_kernelI32Selective_Scan_fwd_kernel_traitsILi32ELi8ELi1ELb0ELb1ELb0ELb1EN3c108BFloat16ENS1_7complexIfEEEEv13SSMParamsBase,"a",@progbits
	.sectionflags	@""
	.align	4
.nv.constant0._Z25selective_scan_fwd_kernelI32Selective_Scan_fwd_kernel_traitsILi32ELi8ELi1ELb0ELb1ELb0ELb1EN3c108BFloat16ENS1_7complexIfEEEEv13SSMParamsBase:
	.zero		1176


//--------------------- .nv.constant0._Z25selective_scan_fwd_kernelI32Selective_Scan_fwd_kernel_traitsILi32ELi8ELi1ELb0ELb1ELb1ELb0EN3c108BFloat16ENS1_7complexIfEEEEv13SSMParamsBase --------------------------
	.section	.nv.constant0._Z25selective_scan_fwd_kernelI32Selective_Scan_fwd_kernel_traitsILi32ELi8ELi1ELb0ELb1ELb1ELb0EN3c108BFloat16ENS1_7complexIfEEEEv13SSMParamsBase,"a",@progbits
	.sectionflags	@""
	.align	4
.nv.constant0._Z25selective_scan_fwd_kernelI32Selective_Scan_fwd_kernel_traitsILi32ELi8ELi1ELb0ELb1ELb1ELb0EN3c108BFloat16ENS1_7complexIfEEEEv13SSMParamsBase:
	.zero		1176


//--------------------- .nv.constant0._Z25selective_scan_fwd_kernelI32Selective_Scan_fwd_kernel_traitsILi32ELi8ELi1ELb0ELb1ELb1ELb1EN3c108BFloat16ENS1_7complexIfEEEEv13SSMParamsBase --------------------------
	.section	.nv.constant0._Z25selective_scan_fwd_kernelI32Selective_Scan_fwd_kernel_traitsILi32ELi8ELi1ELb0ELb1ELb1ELb1EN3c108BFloat16ENS1_7complexIfEEEEv13SSMParamsBase,"a",@progbits
	.sectionflags	@""
	.align	4
.nv.constant0._Z25selective_scan_fwd_kernelI32Selective_Scan_fwd_kernel_traitsILi32ELi8ELi1ELb0ELb1ELb1ELb1EN3c108BFloat16ENS1_7complexIfEEEEv13SSMParamsBase:
	.zero		1176


//--------------------- .nv.constant0._Z25selective_scan_fwd_kernelI32Selective_Scan_fwd_kernel_traitsILi32ELi8ELi1ELb1ELb0ELb0ELb0EN3c108BFloat16ENS1_7complexIfEEEEv13SSMParamsBase --------------------------
	.section	.nv.constant0._Z25selective_scan_fwd_kernelI32Selective_Scan_fwd_kernel_traitsILi32ELi8ELi1ELb1ELb0ELb0ELb0EN3c108BFloat16ENS1_7complexIfEEEEv13SSMParamsBase,"a",@progbits
	.sectionflags	@""
	.align	4
.nv.constant0._Z25selective_scan_fwd_kernelI32Selective_Scan_fwd_kernel_traitsILi32ELi8ELi1ELb1ELb0ELb0ELb0EN3c108BFloat16ENS1_7complexIfEEEEv13SSMParamsBase:
	.zero		1176


//--------------------- .nv.constant0._Z25selective_scan_fwd_kernelI32Selective_Scan_fwd_kernel_traitsILi32ELi8ELi1ELb1ELb0ELb0ELb1EN3c108BFloat16ENS1_7complexIfEEEEv13SSMParamsBase --------------------------
	.section	.nv.constant0._Z25selective_scan_fwd_kernelI32Selective_Scan_fwd_kernel_traitsILi32ELi8ELi1ELb1ELb0ELb0ELb1EN3c108BFloat16ENS1_7complexIfEEEEv13SSMParamsBase,"a",@progbits
	.sectionflags	@""
	.align	4
.nv.constant0._Z25selective_scan_fwd_kernelI32Selective_Scan_fwd_kernel_traitsILi32ELi8ELi1ELb1ELb0ELb0ELb1EN3c108BFloat16ENS1_7complexIfEEEEv13SSMParamsBase:
	.zero		1176


//--------------------- .nv.constant0._Z25selective_scan_fwd_kernelI32Selective_Scan_fwd_kernel_traitsILi32ELi8ELi1ELb1ELb0ELb1ELb0EN3c108BFloat16ENS1_7complexIfEEEEv13SSMParamsBase --------------------------
	.section	.nv.constant0._Z25selective_scan_fwd_kernelI32Selective_Scan_fwd_kernel_traitsILi32ELi8ELi1ELb1ELb0ELb1ELb0EN3c108BFloat16ENS1_7complexIfEEEEv13SSMParamsBase,"a",@progbits
	.sectionflags	@""
	.align	4
.nv.constant0._Z25selective_scan_fwd_kernelI32Selective_Scan_fwd_kernel_traitsILi32ELi8ELi1ELb1ELb0ELb1ELb0EN3c108BFloat16ENS1_7complexIfEEEEv13SSMParamsBase:
	.zero		1176


//--------------------- .nv.constant0._Z25selective_scan_fwd_kernelI32Selective_Scan_fwd_kernel_traitsILi32ELi8ELi1ELb1ELb0ELb1ELb1EN3c108BFloat16ENS1_7complexIfEEEEv13SSMParamsBase --------------------------
	.section	.nv.constant0._Z25selective_scan_fwd_kernelI32Selective_Scan_fwd_kernel_traitsILi32ELi8ELi1ELb1ELb0ELb1ELb1EN3c108BFloat16ENS1_7complexIfEEEEv13SSMParamsBase,"a",@progbits
	.sectionflags	@""
	.align	4
.nv.constant0._Z25selective_scan_fwd_kernelI32Selective_Scan_fwd_kernel_traitsILi32ELi8ELi1ELb1ELb0ELb1ELb1EN3c108BFloat16ENS1_7complexIfEEEEv13SSMParamsBase:
	.zero		1176


//--------------------- .nv.constant0._Z25selective_scan_fwd_kernelI32Selective_Scan_fwd_kernel_traitsILi32ELi8ELi1ELb1ELb1ELb0ELb0EN3c108BFloat16ENS1_7complexIfEEEEv13SSMParamsBase --------------------------
	.section	.nv.constant0._Z25selective_scan_fwd_kernelI32Selective_Scan_fwd_kernel_traitsILi32ELi8ELi1ELb1ELb1ELb0ELb0EN3c108BFloat16ENS1_7complexIfEEEEv13SSMParamsBase,"a",@progbits
	.sectionflags	@""
	.align	4
.nv.constant0._Z25selective_scan_fwd_kernelI32Selective_Scan_fwd_kernel_traitsILi32ELi8ELi1ELb1ELb1ELb0ELb0EN3c108BFloat16ENS1_7complexIfEEEEv13SSMParamsBase:
	.zero		1176


//--------------------- .nv.constant0._Z25selective_scan_fwd_kernelI32Selective_Scan_fwd_kernel_traitsILi32ELi8ELi1ELb1ELb1ELb0ELb1EN3c108BFloat16ENS1_7complexIfEEEEv13SSMParamsBase --------------------------
	.section	.nv.constant0._Z25selective_scan_fwd_kernelI32Selective_Scan_fwd_kernel_traitsILi32ELi8ELi1ELb1ELb1ELb0ELb1EN3c108BFloat16ENS1_7complexIfEEEEv13SSMParamsBase,"a",@progbits
	.sectionflags	@""
	.align	4
.nv.constant0._Z25selective_scan_fwd_kernelI32Selective_Scan_fwd_kernel_traitsILi32ELi8ELi1ELb1ELb1ELb0ELb1EN3c108BFloat16ENS1_7complexIfEEEEv13SSMParamsBase:
	.zero		1176


//--------------------- .nv.constant0._Z25selective_scan_fwd_kernelI32Selective_Scan_fwd_kernel_traitsILi32ELi8ELi1ELb1ELb1ELb1ELb0EN3c108BFloat16ENS1_7complexIfEEEEv13SSMParamsBase --------------------------
	.section	.nv.constant0._Z25selective_scan_fwd_kernelI32Selective_Scan_fwd_kernel_traitsILi32ELi8ELi1ELb1ELb1ELb1ELb0EN3c108BFloat16ENS1_7complexIfEEEEv13SSMParamsBase,"a",@progbits
	.sectionflags	@""
	.align	4
.nv.constant0._Z25selective_scan_fwd_kernelI32Selective_Scan_fwd_kernel_traitsILi32ELi8ELi1ELb1ELb1ELb1ELb0EN3c108BFloat16ENS1_7complexIfEEEEv13SSMParamsBase:
	.zero		1176


//--------------------- .nv.constant0._Z25selective_scan_fwd_kernelI32Selective_Scan_fwd_kernel_traitsILi32ELi8ELi1ELb1ELb1ELb1ELb1EN3c108BFloat16ENS1_7complexIfEEEEv13SSMParamsBase --------------------------
	.section	.nv.constant0._Z25selective_scan_fwd_kernelI32Selective_Scan_fwd_kernel_traitsILi32ELi8ELi1ELb1ELb1ELb1ELb1EN3c108BFloat16ENS1_7complexIfEEEEv13SSMParamsBase,"a",@progbits
	.sectionflags	@""
	.align	4
.nv.constant0._Z25selective_scan_fwd_kernelI32Selective_Scan_fwd_kernel_traitsILi32ELi8ELi1ELb1ELb1ELb1ELb1EN3c108BFloat16ENS1_7complexIfEEEEv13SSMParamsBase:
	.zero		1176


//--------------------- .nv.constant0._Z25selective_scan_fwd_kernelI32Selective_Scan_fwd_kernel_traitsILi32ELi4ELi1ELb0ELb0ELb0ELb0EN3c108BFloat16ENS1_7complexIfEEEEv13SSMParamsBase --------------------------
	.section	.nv.constant0._Z25selective_scan_fwd_kernelI32Selective_Scan_fwd_kernel_traitsILi32ELi4ELi1ELb0ELb0ELb0ELb0EN3c108BFloat16ENS1_7complexIfEEEEv13SSMParamsBase,"a",@progbits
	.sectionflags	@""
	.align	4
.nv.constant0._Z25selective_scan_fwd_kernelI32Selective_Scan_fwd_kernel_traitsILi32ELi4ELi1ELb0ELb0ELb0ELb0EN3c108BFloat16ENS1_7complexIfEEEEv13SSMParamsBase:
	.zero		1176


//--------------------- .nv.constant0._Z25selective_scan_fwd_kernelI32Selective_Scan_fwd_kernel_traitsILi32ELi4ELi1ELb0ELb0ELb0ELb1EN3c108BFloat16ENS1_7complexIfEEEEv13SSMParamsBase --------------------------
	.section	.nv.constant0._Z25selective_scan_fwd_kernelI32Selective_Scan_fwd_kernel_traitsILi32ELi4ELi1ELb0ELb0ELb0ELb1EN3c108BFloat16ENS1_7complexIfEEEEv13SSMParamsBase,"a",@progbits
	.sectionflags	@""
	.align	4
.nv.constant0._Z25selective_scan_fwd_kernelI32Selective_Scan_fwd_kernel_traitsILi32ELi4ELi1ELb0ELb0ELb0ELb1EN3c108BFloat16ENS1_7complexIfEEEEv13SSMParamsBase:
	.zero		1176


//--------------------- .nv.constant0._Z25selective_scan_fwd_kernelI32Selective_Scan_fwd_kernel_traitsILi32ELi4ELi1ELb0ELb0ELb1ELb0EN3c108BFloat16ENS1_7complexIfEEEEv13SSMParamsBase --------------------------
	.section	.nv.constant0._Z25selective_scan_fwd_kernelI32Selective_Scan_fwd_kernel_traitsILi32ELi4ELi1ELb0ELb0ELb1ELb0EN3c108BFloat16ENS1_7complexIfEEEEv13SSMParamsBase,"a",@progbits
	.sectionflags	@""
	.align	4
.nv.constant0._Z25selective_scan_fwd_kernelI32Selective_Scan_fwd_kernel_traitsILi32ELi4ELi1ELb0ELb0ELb1ELb0EN3c108BFloat16ENS1_7complexIfEEEEv13SSMParamsBase:
	.zero		1176


//--------------------- .nv.constant0._Z25selective_scan_fwd_kernelI32Selective_Scan_fwd_kernel_traitsILi32ELi4ELi1ELb0ELb0ELb1ELb1EN3c108BFloat16ENS1_7complexIfEEEEv13SSMParamsBase --------------------------
	.section	.nv.constant0._Z25selective_scan_fwd_kernelI32Selective_Scan_fwd_kernel_traitsILi32ELi4ELi1ELb0ELb0ELb1ELb1EN3c108BFloat16ENS1_7complexIfEEEEv13SSMParamsBase,"a",@progbits
	.sectionflags	@""
	.align	4
.nv.constant0._Z25selective_scan_fwd_kernelI32Selective_Scan_fwd_kernel_traitsILi32ELi4ELi1ELb0ELb0ELb1ELb1EN3c108BFloat16ENS1_7complexIfEEEEv13SSMParamsBase:
	.zero		1176


//--------------------- .nv.constant0._Z25selective_scan_fwd_kernelI32Selective_Scan_fwd_kernel_traitsILi32ELi4ELi1ELb0ELb1ELb0ELb0EN3c108BFloat16ENS1_7complexIfEEEEv13SSMParamsBase --------------------------
	.section	.nv.constant0._Z25selective_scan_fwd_kernelI32Selective_Scan_fwd_kernel_traitsILi32ELi4ELi1ELb0ELb1ELb0ELb0EN3c108BFloat16ENS1_7complexIfEEEEv13SSMParamsBase,"a",@progbits
	.sectionflags	@""
	.align	4
.nv.constant0._Z25selective_scan_fwd_kernelI32Selective_Scan_fwd_kernel_traitsILi32ELi4ELi1ELb0ELb1ELb0ELb0EN3c108BFloat16ENS1_7complexIfEEEEv13SSMParamsBase:
	.zero		1176


//--------------------- .nv.constant0._Z25selective_scan_fwd_kernelI32Selective_Scan_fwd_kernel_traitsILi32ELi4ELi1ELb0ELb1ELb0ELb1EN3c108BFloat16ENS1_7complexIfEEEEv13SSMParamsBase --------------------------
	.section	.nv.constant0._Z25selective_scan_fwd_kernelI32Selective_Scan_fwd_kernel_traitsILi32ELi4ELi1ELb0ELb1ELb0ELb1EN3c108BFloat16ENS1_7complexIfEEEEv13SSMParamsBase,"a",@progbits
	.sectionflags	@""
	.align	4
.nv.constant0._Z25selective_scan_fwd_kernelI32Selective_Scan_fwd_kernel_traitsILi32ELi4ELi1ELb0ELb1ELb0ELb1EN3c108BFloat16ENS1_7complexIfEEEEv13SSMParamsBase:
	.zero		1176


//--------------------- .nv.constant0._Z25selective_scan_fwd_kernelI32Selective_Scan_fwd_kernel_traitsILi32ELi4ELi1ELb0ELb1ELb1ELb0EN3c108BFloat16ENS1_7complexIfEEEEv13SSMParamsBase --------------------------
	.section	.nv.constant0._Z25selective_scan_fwd_kernelI32Selective_Scan_fwd_kernel_traitsILi32ELi4ELi1ELb0ELb1ELb1ELb0EN3c108BFloat16ENS1_7complexIfEEEEv13SSMParamsBase,"a",@progbits
	.sectionflags	@""
	.align	4
.nv.constant0._Z25selective_scan_fwd_kernelI32Selective_Scan_fwd_kernel_traitsILi32ELi4ELi1ELb0ELb1ELb1ELb0EN3c108BFloat16ENS1_7complexIfEEEEv13SSMParamsBase:
	.zero		1176


//--------------------- .nv.constant0._Z25selective_scan_fwd_kernelI32Selective_Scan_fwd_kernel_traitsILi32ELi4ELi1ELb0ELb1ELb1ELb1EN3c108BFloat16ENS1_7complexIfEEEEv13SSMParamsBase --------------------------
	.section	.nv.constant0._Z25selective_scan_fwd_kernelI32Selective_Scan_fwd_kernel_traitsILi32ELi4ELi1ELb0ELb1ELb1ELb1EN3c108BFloat16ENS1_7complexIfEEEEv13SSMParamsBase,"a",@progbits
	.sectionflags	@""
	.align	4
.nv.constant0._Z25selective_scan_fwd_kernelI32Selective_Scan_fwd_kernel_traitsILi32ELi4ELi1ELb0ELb1ELb1ELb1EN3c108BFloat16ENS1_7complexIfEEEEv13SSMParamsBase:
	.zero		1176


//--------------------- .nv.constant0._Z25selective_scan_fwd_kernelI32Selective_Scan_fwd_kernel_traitsILi32ELi4ELi1ELb1ELb0ELb0ELb0EN3c108BFloat16ENS1_7complexIfEEEEv13SSMParamsBase --------------------------
	.section	.nv.constant0._Z25selective_scan_fwd_kernelI32Selective_Scan_fwd_kernel_traitsILi32ELi4ELi1ELb1ELb0ELb0ELb0EN3c108BFloat16ENS1_7complexIfEEEEv13SSMParamsBase,"a",@progbits
	.sectionflags	@""
	.align	4
.nv.constant0._Z25selective_scan_fwd_kernelI32Selective_Scan_fwd_kernel_traitsILi32ELi4ELi1ELb1ELb0ELb0ELb0EN3c108BFloat16ENS1_7complexIfEEEEv13SSMParamsBase:
	.zero		1176


//--------------------- .nv.constant0._Z25selective_scan_fwd_kernelI32Selective_Scan_fwd_kernel_traitsILi32ELi4ELi1ELb1ELb0ELb0ELb1EN3c108BFloat16ENS1_7complexIfEEEEv13SSMParamsBase --------------------------
	.section	.nv.constant0._Z25selective_scan_fwd_kernelI32Selective_Scan_fwd_kernel_traitsILi32ELi4ELi1ELb1ELb0ELb0ELb1EN3c108BFloat16ENS1_7complexIfEEEEv13SSMParamsBase,"a",@progbits
	.sectionflags	@""
	.align	4
.nv.constant0._Z25selective_scan_fwd_kernelI32Selective_Scan_fwd_kernel_traitsILi32ELi4ELi1ELb1ELb0ELb0ELb1EN3c108BFloat16ENS1_7complexIfEEEEv13SSMParamsBase:
	.zero		1176


//--------------------- .nv.constant0._Z25selective_scan_fwd_kernelI32Selective_Scan_fwd_kernel_traitsILi32ELi4ELi1ELb1ELb0ELb1ELb0EN3c108BFloat16ENS1_7complexIfEEEEv13SSMParamsBase --------------------------
	.section	.nv.constant0._Z25selective_scan_fwd_kernelI32Selective_Scan_fwd_kernel_traitsILi32ELi4ELi1ELb1ELb0ELb1ELb0EN3c108BFloat16ENS1_7complexIfEEEEv13SSMParamsBase,"a",@progbits
	.sectionflags	@""
	.align	4
.nv.constant0._Z25selective_scan_fwd_kernelI32Selective_Scan_fwd_kernel_traitsILi32ELi4ELi1ELb1ELb0ELb1ELb0EN3c108BFloat16ENS1_7complexIfEEEEv13SSMParamsBase:
	.zero		1176


//--------------------- .nv.constant0._Z25selective_scan_fwd_kernelI32Selective_Scan_fwd_kernel_traitsILi32ELi4ELi1ELb1ELb0ELb1ELb1EN3c108BFloat16ENS1_7complexIfEEEEv13SSMParamsBase --------------------------
	.section	.nv.constant0._Z25selective_scan_fwd_kernelI32Selective_Scan_fwd_kernel_traitsILi32ELi4ELi1ELb1ELb0ELb1ELb1EN3c108BFloat16ENS1_7complexIfEEEEv13SSMParamsBase,"a",@progbits
	.sectionflags	@""
	.align	4
.nv.constant0._Z25selective_scan_fwd_kernelI32Selective_Scan_fwd_kernel_traitsILi32ELi4ELi1ELb1ELb0ELb1ELb1EN3c108BFloat16ENS1_7complexIfEEEEv13SSMParamsBase:
	.zero		1176


//--------------------- .nv.constant0._Z25selective_scan_fwd_kernelI32Selective_Scan_fwd_kernel_traitsILi32ELi4ELi1ELb1ELb1ELb0ELb0EN3c108BFloat16ENS1_7complexIfEEEEv13SSMParamsBase --------------------------
	.section	.nv.constant0._Z25selective_scan_fwd_kernelI32Selective_Scan_fwd_kernel_traitsILi32ELi4ELi1ELb1ELb1ELb0ELb0EN3c108BFloat16ENS1_7complexIfEEEEv13SSMParamsBase,"a",@progbits
	.sectionflags	@""
	.align	4
.nv.constant0._Z25selective_scan_fwd_kernelI32Selective_Scan_fwd_kernel_traitsILi32ELi4ELi1ELb1ELb1ELb0ELb0EN3c108BFloat16ENS1_7complexIfEEEEv13SSMParamsBase:
	.zero		1176


//--------------------- .nv.constant0._Z25selective_scan_fwd_kernelI32Selective_Scan_fwd_kernel_traitsILi32ELi4ELi1ELb1ELb1ELb0ELb1EN3c108BFloat16ENS1_7complexIfEEEEv13SSMParamsBase --------------------------
	.section	.nv.constant0._Z25selective_scan_fwd_kernelI32Selective_Scan_fwd_kernel_traitsILi32ELi4ELi1ELb1ELb1ELb0ELb1EN3c108BFloat16ENS1_7complexIfEEEEv13SSMParamsBase,"a",@progbits
	.sectionflags	@""
	.align	4
.nv.constant0._Z25selective_scan_fwd_kernelI32Selective_Scan_fwd_kernel_traitsILi32ELi4ELi1ELb1ELb1ELb0ELb1EN3c108BFloat16ENS1_7complexIfEEEEv13SSMParamsBase:
	.zero		1176


//--------------------- .nv.constant0._Z25selective_scan_fwd_kernelI32Selective_Scan_fwd_kernel_traitsILi32ELi4ELi1ELb1ELb1ELb1ELb0EN3c108BFloat16ENS1_7complexIfEEEEv13SSMParamsBase --------------------------
	.section	.nv.constant0._Z25selective_scan_fwd_kernelI32Selective_Scan_fwd_kernel_traitsILi32ELi4ELi1ELb1ELb1ELb1ELb0EN3c108BFloat16ENS1_7complexIfEEEEv13SSMParamsBase,"a",@progbits
	.sectionflags	@""
	.align	4
.nv.constant0._Z25selective_scan_fwd_kernelI32Selective_Scan_fwd_kernel_traitsILi32ELi4ELi1ELb1ELb1ELb1ELb0EN3c108BFloat16ENS1_7complexIfEEEEv13SSMParamsBase:
	.zero		1176


//--------------------- .nv.constant0._Z25selective_scan_fwd_kernelI32Selective_Scan_fwd_kernel_traitsILi32ELi4ELi1ELb1ELb1ELb1ELb1EN3c108BFloat16ENS1_7complexIfEEEEv13SSMParamsBase --------------------------
	.section	.nv.constant0._Z25selective_scan_fwd_kernelI32Selective_Scan_fwd_kernel_traitsILi32ELi4ELi1ELb1ELb1ELb1ELb1EN3c108BFloat16ENS1_7complexIfEEEEv13SSMParamsBase,"a",@progbits
	.sectionflags	@""
	.align	4
.nv.constant0._Z25selective_scan_fwd_kernelI32Selective_Scan_fwd_kernel_traitsILi32ELi4ELi1ELb1ELb1ELb1ELb1EN3c108BFloat16ENS1_7complexIfEEEEv13SSMParamsBase:
	.zero		1176


//--------------------- .nv.constant0._Z25selective_scan_fwd_kernelI32Selective_Scan_fwd_kernel_traitsILi128ELi16ELi1ELb0ELb0ELb0ELb0EN3c108BFloat16EfEEv13SSMParamsBase --------------------------
	.section	.nv.constant0._Z25selective_scan_fwd_kernelI32Selective_Scan_fwd_kernel_traitsILi128ELi16ELi1ELb0ELb0ELb0ELb0EN3c108BFloat16EfEEv13SSMParamsBase,"a",@progbits
	.sectionflags	@""
	.align	4
.nv.constant0._Z25selective_scan_fwd_kernelI32Selective_Scan_fwd_kernel_traitsILi128ELi16ELi1ELb0ELb0ELb0ELb0EN3c108BFloat16EfEEv13SSMParamsBase:
	.zero		1176


//--------------------- .nv.constant0._Z25selective_scan_fwd_kernelI32Selective_Scan_fwd_kernel_traitsILi128ELi16ELi1ELb0ELb0ELb0ELb1EN3c108BFloat16EfEEv13SSMParamsBase --------------------------
	.section	.nv.constant0._Z25selective_scan_fwd_kernelI32Selective_Scan_fwd_kernel_traitsILi128ELi16ELi1ELb0ELb0ELb0ELb1EN3c108BFloat16EfEEv13SSMParamsBase,"a",@progbits
	.sectionflags	@""
	.align	4
.nv.constant0._Z25selective_scan_fwd_kernelI32Selective_Scan_fwd_kernel_traitsILi128ELi16ELi1ELb0ELb0ELb0ELb1EN3c108BFloat16EfEEv13SSMParamsBase:
	.zero		1176


//--------------------- .nv.constant0._Z25selective_scan_fwd_kernelI32Selective_Scan_fwd_kernel_traitsILi128ELi16ELi1ELb0ELb0ELb1ELb0EN3c108BFloat16EfEEv13SSMParamsBase --------------------------
	.section	.nv.constant0._Z25selective_scan_fwd_kernelI32Selective_Scan_fwd_kernel_traitsILi128ELi16ELi1ELb0ELb0ELb1ELb0EN3c108BFloat16EfEEv13SSMParamsBase,"a",@progbits
	.sectionflags	@""
	.align	4
.nv.constant0._Z25selective_scan_fwd_kernelI32Selective_Scan_fwd_kernel_traitsILi128ELi16ELi1ELb0ELb0ELb1ELb0EN3c108BFloat16EfEEv13SSMParamsBase:
	.zero		1176


//--------------------- .nv.constant0._Z25selective_scan_fwd_kernelI32Selective_Scan_fwd_kernel_traitsILi128ELi16ELi1ELb0ELb0ELb1ELb1EN3c108BFloat16EfEEv13SSMParamsBase --------------------------
	.section	.nv.constant0._Z25selective_scan_fwd_kernelI32Selective_Scan_fwd_kernel_traitsILi128ELi16ELi1ELb0ELb0ELb1ELb1EN3c108BFloat16EfEEv13SSMParamsBase,"a",@progbits
	.sectionflags	@""
	.align	4
.nv.constant0._Z25selective_scan_fwd_kernelI32Selective_Scan_fwd_kernel_traitsILi128ELi16ELi1ELb0ELb0ELb1ELb1EN3c108BFloat16EfEEv13SSMParamsBase:
	.zero		1176


//--------------------- .nv.constant0._Z25selective_scan_fwd_kernelI32Selective_Scan_fwd_kernel_traitsILi128ELi16ELi1ELb0ELb1ELb0ELb0EN3c108BFloat16EfEEv13SSMParamsBase --------------------------
	.section	.nv.constant0._Z25selective_scan_fwd_kernelI32Selective_Scan_fwd_kernel_traitsILi128ELi16ELi1ELb0ELb1ELb0ELb0EN3c108BFloat16EfEEv13SSMParamsBase,"a",@progbits
	.sectionflags	@""
	.align	4
.nv.constant0._Z25selective_scan_fwd_kernelI32Selective_Scan_fwd_kernel_traitsILi128ELi16ELi1ELb0ELb1ELb0ELb0EN3c108BFloat16EfEEv13SSMParamsBase:
	.zero		1176


//--------------------- .nv.constant0._Z25selective_scan_fwd_kernelI32Selective_Scan_fwd_kernel_traitsILi128ELi16ELi1ELb0ELb1ELb0ELb1EN3c108BFloat16EfEEv13SSMParamsBase --------------------------
	.section	.nv.constant0._Z25selective_scan_fwd_kernelI32Selective_Scan_fwd_kernel_traitsILi128ELi16ELi1ELb0ELb1ELb0ELb1EN3c108BFloat16EfEEv13SSMParamsBase,"a",@progbits
	.sectionflags	@""
	.align	4
.nv.constant0._Z25selective_scan_fwd_kernelI32Selective_Scan_fwd_kernel_traitsILi128ELi16ELi1ELb0ELb1ELb0ELb1EN3c108BFloat16EfEEv13SSMParamsBase:
	.zero		1176


//--------------------- .nv.constant0._Z25selective_scan_fwd_kernelI32Selective_Scan_fwd_kernel_traitsILi128ELi16ELi1ELb0ELb1ELb1ELb0EN3c108BFloat16EfEEv13SSMParamsBase --------------------------
	.section	.nv.constant0._Z25selective_scan_fwd_kernelI32Selective_Scan_fwd_kernel_traitsILi128ELi16ELi1ELb0ELb1ELb1ELb0EN3c108BFloat16EfEEv13SSMParamsBase,"a",@progbits
	.sectionflags	@""
	.align	4
.nv.constant0._Z25selective_scan_fwd_kernelI32Selective_Scan_fwd_kernel_traitsILi128ELi16ELi1ELb0ELb1ELb1ELb0EN3c108BFloat16EfEEv13SSMParamsBase:
	.zero		1176


//--------------------- .nv.constant0._Z25selective_scan_fwd_kernelI32Selective_Scan_fwd_kernel_traitsILi128ELi16ELi1ELb0ELb1ELb1ELb1EN3c108BFloat16EfEEv13SSMParamsBase --------------------------
	.section	.nv.constant0._Z25selective_scan_fwd_kernelI32Selective_Scan_fwd_kernel_traitsILi128ELi16ELi1ELb0ELb1ELb1ELb1EN3c108BFloat16EfEEv13SSMParamsBase,"a",@progbits
	.sectionflags	@""
	.align	4
.nv.constant0._Z25selective_scan_fwd_kernelI32Selective_Scan_fwd_kernel_traitsILi128ELi16ELi1ELb0ELb1ELb1ELb1EN3c108BFloat16EfEEv13SSMParamsBase:
	.zero		1176


//--------------------- .nv.constant0._Z25selective_scan_fwd_kernelI32Selective_Scan_fwd_kernel_traitsILi128ELi16ELi1ELb1ELb0ELb0ELb0EN3c108BFloat16EfEEv13SSMParamsBase --------------------------
	.section	.nv.constant0._Z25selective_scan_fwd_kernelI32Selective_Scan_fwd_kernel_traitsILi128ELi16ELi1ELb1ELb0ELb0ELb0EN3c108BFloat16EfEEv13SSMParamsBase,"a",@progbits
	.sectionflags	@""
	.align	4
.nv.constant0._Z25selective_scan_fwd_kernelI32Selective_Scan_fwd_kernel_traitsILi128ELi16ELi1ELb1ELb0ELb0ELb0EN3c108BFloat16EfEEv13SSMParamsBase:
	.zero		1176


//--------------------- .nv.constant0._Z25selective_scan_fwd_kernelI32Selective_Scan_fwd_kernel_traitsILi128ELi16ELi1ELb1ELb0ELb0ELb1EN3c108BFloat16EfEEv13SSMParamsBase --------------------------
	.section	.nv.constant0._Z25selective_scan_fwd_kernelI32Selective_Scan_fwd_kernel_traitsILi128ELi16ELi1ELb1ELb0ELb0ELb1EN3c108BFloat16EfEEv13SSMParamsBase,"a",@progbits
	.sectionflags	@""
	.align	4
.nv.constant0._Z25selective_scan_fwd_kernelI32Selective_Scan_fwd_kernel_traitsILi128ELi16ELi1ELb1ELb0ELb0ELb1EN3c108BFloat16EfEEv13SSMParamsBase:
	.zero		1176


//--------------------- .nv.constant0._Z25selective_scan_fwd_kernelI32Selective_Scan_fwd_kernel_traitsILi128ELi16ELi1ELb1ELb0ELb1ELb0EN3c108BFloat16EfEEv13SSMParamsBase --------------------------
	.section	.nv.constant0._Z25selective_scan_fwd_kernelI32Selective_Scan_fwd_kernel_traitsILi128ELi16ELi1ELb1ELb0ELb1ELb0EN3c108BFloat16EfEEv13SSMParamsBase,"a",@progbits
	.sectionflags	@""
	.align	4
.nv.constant0._Z25selective_scan_fwd_kernelI32Selective_Scan_fwd_kernel_traitsILi128ELi16ELi1ELb1ELb0ELb1ELb0EN3c108BFloat16EfEEv13SSMParamsBase:
	.zero		1176


//--------------------- .nv.constant0._Z25selective_scan_fwd_kernelI32Selective_Scan_fwd_kernel_traitsILi128ELi16ELi1ELb1ELb0ELb1ELb1EN3c108BFloat16EfEEv13SSMParamsBase --------------------------
	.section	.nv.constant0._Z25selective_scan_fwd_kernelI32Selective_Scan_fwd_kernel_traitsILi128ELi16ELi1ELb1ELb0ELb1ELb1EN3c108BFloat16EfEEv13SSMParamsBase,"a",@progbits
	.sectionflags	@""
	.align	4
.nv.constant0._Z25selective_scan_fwd_kernelI32Selective_Scan_fwd_kernel_traitsILi128ELi16ELi1ELb1ELb0ELb1ELb1EN3c108BFloat16EfEEv13SSMParamsBase:
	.zero		1176


//--------------------- .nv.constant0._Z25selective_scan_fwd_kernelI32Selective_Scan_fwd_kernel_traitsILi128ELi16ELi1ELb1ELb1ELb0ELb0EN3c108BFloat16EfEEv13SSMParamsBase --------------------------
	.section	.nv.constant0._Z25selective_scan_fwd_kernelI32Selective_Scan_fwd_kernel_traitsILi128ELi16ELi1ELb1ELb1ELb0ELb0EN3c108BFloat16EfEEv13SSMParamsBase,"a",@progbits
	.sectionflags	@""
	.align	4
.nv.constant0._Z25selective_scan_fwd_kernelI32Selective_Scan_fwd_kernel_traitsILi128ELi16ELi1ELb1ELb1ELb0ELb0EN3c108BFloat16EfEEv13SSMParamsBase:
	.zero		1176


//--------------------- .nv.constant0._Z25selective_scan_fwd_kernelI32Selective_Scan_fwd_kernel_traitsILi128ELi16ELi1ELb1ELb1ELb0ELb1EN3c108BFloat16EfEEv13SSMParamsBase --------------------------
	.section	.nv.constant0._Z25selective_scan_fwd_kernelI32Selective_Scan_fwd_kernel_traitsILi128ELi16ELi1ELb1ELb1ELb0ELb1EN3c108BFloat16EfEEv13SSMParamsBase,"a",@progbits
	.sectionflags	@""
	.align	4
.nv.constant0._Z25selective_scan_fwd_kernelI32Selective_Scan_fwd_kernel_traitsILi128ELi16ELi1ELb1ELb1ELb0ELb1EN3c108BFloat16EfEEv13SSMParamsBase:
	.zero		1176


//--------------------- .nv.constant0._Z25selective_scan_fwd_kernelI32Selective_Scan_fwd_kernel_traitsILi128ELi16ELi1ELb1ELb1ELb1ELb0EN3c108BFloat16EfEEv13SSMParamsBase --------------------------
	.section	.nv.constant0._Z25selective_scan_fwd_kernelI32Selective_Scan_fwd_kernel_traitsILi128ELi16ELi1ELb1ELb1ELb1ELb0EN3c108BFloat16EfEEv13SSMParamsBase,"a",@progbits
	.sectionflags	@""
	.align	4
.nv.constant0._Z25selective_scan_fwd_kernelI32Selective_Scan_fwd_kernel_traitsILi128ELi16ELi1ELb1ELb1ELb1ELb0EN3c108BFloat16EfEEv13SSMParamsBase:
	.zero		1176


//--------------------- .nv.constant0._Z25selective_scan_fwd_kernelI32Selective_Scan_fwd_kernel_traitsILi128ELi16ELi1ELb1ELb1ELb1ELb1EN3c108BFloat16EfEEv13SSMParamsBase --------------------------
	.section	.nv.constant0._Z25selective_scan_fwd_kernelI32Selective_Scan_fwd_kernel_traitsILi128ELi16ELi1ELb1ELb1ELb1ELb1EN3c108BFloat16EfEEv13SSMParamsBase,"a",@progbits
	.sectionflags	@""
	.align	4
.nv.constant0._Z25selective_scan_fwd_kernelI32Selective_Scan_fwd_kernel_traitsILi128ELi16ELi1ELb1ELb1ELb1ELb1EN3c108BFloat16EfEEv13SSMParamsBase:
	.zero		1176


//--------------------- .nv.constant0._Z25selective_scan_fwd_kernelI32Selective_Scan_fwd_kernel_traitsILi64ELi16ELi1ELb0ELb0ELb0ELb0EN3c108BFloat16EfEEv13SSMParamsBase --------------------------
	.section	.nv.constant0._Z25selective_scan_fwd_kernelI32Selective_Scan_fwd_kernel_traitsILi64ELi16ELi1ELb0ELb0ELb0ELb0EN3c108BFloat16EfEEv13SSMParamsBase,"a",@progbits
	.sectionflags	@""
	.align	4
.nv.constant0._Z25selective_scan_fwd_kernelI32Selective_Scan_fwd_kernel_traitsILi64ELi16ELi1ELb0ELb0ELb0ELb0EN3c108BFloat16EfEEv13SSMParamsBase:
	.zero		1176


//--------------------- .nv.constant0._Z25selective_scan_fwd_kernelI32Selective_Scan_fwd_kernel_traitsILi64ELi16ELi1ELb0ELb0ELb0ELb1EN3c108BFloat16EfEEv13SSMParamsBase --------------------------
	.section	.nv.constant0._Z25selective_scan_fwd_kernelI32Selective_Scan_fwd_kernel_traitsILi64ELi16ELi1ELb0ELb0ELb0ELb1EN3c108BFloat16EfEEv13SSMParamsBase,"a",@progbits
	.sectionflags	@""
	.align	4
.nv.constant0._Z25selective_scan_fwd_kernelI32Selective_Scan_fwd_kernel_traitsILi64ELi16ELi1ELb0ELb0ELb0ELb1EN3c108BFloat16EfEEv13SSMParamsBase:
	.zero		1176


//--------------------- .nv.constant0._Z25selective_scan_fwd_kernelI32Selective_Scan_fwd_kernel_traitsILi64ELi16ELi1ELb0ELb0ELb1ELb0EN3c108BFloat16EfEEv13SSMParamsBase --------------------------
	.section	.nv.constant0._Z25selective_scan_fwd_kernelI32Selective_Scan_fwd_kernel_traitsILi64ELi16ELi1ELb0ELb0ELb1ELb0EN3c108BFloat16EfEEv13SSMParamsBase,"a",@progbits
	.sectionflags	@""
	.align	4
.nv.constant0._Z25selective_scan_fwd_kernelI32Selective_Scan_fwd_kernel_traitsILi64ELi16ELi1ELb0ELb0ELb1ELb0EN3c108BFloat16EfEEv13SSMParamsBase:
	.zero		1176


//--------------------- .nv.constant0._Z25selective_scan_fwd_kernelI32Selective_Scan_fwd_kernel_traitsILi64ELi16ELi1ELb0ELb0ELb1ELb1EN3c108BFloat16EfEEv13SSMParamsBase --------------------------
	.section	.nv.constant0._Z25selective_scan_fwd_kernelI32Selective_Scan_fwd_kernel_traitsILi64ELi16ELi1ELb0ELb0ELb1ELb1EN3c108BFloat16EfEEv13SSMParamsBase,"a",@progbits
	.sectionflags	@""
	.align	4
.nv.constant0._Z25selective_scan_fwd_kernelI32Selective_Scan_fwd_kernel_traitsILi64ELi16ELi1ELb0ELb0ELb1ELb1EN3c108BFloat16EfEEv13SSMParamsBase:
	.zero		1176


//--------------------- .nv.constant0._Z25selective_scan_fwd_kernelI32Selective_Scan_fwd_kernel_traitsILi64ELi16ELi1ELb0ELb1ELb0ELb0EN3c108BFloat16EfEEv13SSMParamsBase --------------------------
	.section	.nv.constant0._Z25selective_scan_fwd_kernelI32Selective_Scan_fwd_kernel_traitsILi64ELi16ELi1ELb0ELb1ELb0ELb0EN3c108BFloat16EfEEv13SSMParamsBase,"a",@progbits
	.sectionflags	@""
	.align	4
.nv.constant0._Z25selective_scan_fwd_kernelI32Selective_Scan_fwd_kernel_traitsILi64ELi16ELi1ELb0ELb1ELb0ELb0EN3c108BFloat16EfEEv13SSMParamsBase:
	.zero		1176


//--------------------- .nv.constant0._Z25selective_scan_fwd_kernelI32Selective_Scan_fwd_kernel_traitsILi64ELi16ELi1ELb0ELb1ELb0ELb1EN3c108BFloat16EfEEv13SSMParamsBase --------------------------
	.section	.nv.constant0._Z25selective_scan_fwd_kernelI32Selective_Scan_fwd_kernel_traitsILi64ELi16ELi1ELb0ELb1ELb0ELb1EN3c108BFloat16EfEEv13SSMParamsBase,"a",@progbits
	.sectionflags	@""
	.align	4
.nv.constant0._Z25selective_scan_fwd_kernelI32Selective_Scan_fwd_kernel_traitsILi64ELi16ELi1ELb0ELb1ELb0ELb1EN3c108BFloat16EfEEv13SSMParamsBase:
	.zero		1176


//--------------------- .nv.constant0._Z25selective_scan_fwd_kernelI32Selective_Scan_fwd_kernel_traitsILi64ELi16ELi1ELb0ELb1ELb1ELb0EN3c108BFloat16EfEEv13SSMParamsBase --------------------------
	.section	.nv.constant0._Z25selective_scan_fwd_kernelI32Selective_Scan_fwd_kernel_traitsILi64ELi16ELi1ELb0ELb1ELb1ELb0EN3c108BFloat16EfEEv13SSMParamsBase,"a",@progbits
	.sectionflags	@""
	.align	4
.nv.constant0._Z25selective_scan_fwd_kernelI32Selective_Scan_fwd_kernel_traitsILi64ELi16ELi1ELb0ELb1ELb1ELb0EN3c108BFloat16EfEEv13SSMParamsBase:
	.zero		1176


//--------------------- .nv.constant0._Z25selective_scan_fwd_kernelI32Selective_Scan_fwd_kernel_traitsILi64ELi16ELi1ELb0ELb1ELb1ELb1EN3c108BFloat16EfEEv13SSMParamsBase --------------------------
	.section	.nv.constant0._Z25selective_scan_fwd_kernelI32Selective_Scan_fwd_kernel_traitsILi64ELi16ELi1ELb0ELb1ELb1ELb1EN3c108BFloat16EfEEv13SSMParamsBase,"a",@progbits
	.sectionflags	@""
	.align	4
.nv.constant0._Z25selective_scan_fwd_kernelI32Selective_Scan_fwd_kernel_traitsILi64ELi16ELi1ELb0ELb1ELb1ELb1EN3c108BFloat16EfEEv13SSMParamsBase:
	.zero		1176


//--------------------- .nv.constant0._Z25selective_scan_fwd_kernelI32Selective_Scan_fwd_kernel_traitsILi64ELi16ELi1ELb1ELb0ELb0ELb0EN3c108BFloat16EfEEv13SSMParamsBase --------------------------
	.section	.nv.constant0._Z25selective_scan_fwd_kernelI32Selective_Scan_fwd_kernel_traitsILi64ELi16ELi1ELb1ELb0ELb0ELb0EN3c108BFloat16EfEEv13SSMParamsBase,"a",@progbits
	.sectionflags	@""
	.align	4
.nv.constant0._Z25selective_scan_fwd_kernelI32Selective_Scan_fwd_kernel_traitsILi64ELi16ELi1ELb1ELb0ELb0ELb0EN3c108BFloat16EfEEv13SSMParamsBase:
	.zero		1176


//--------------------- .nv.constant0._Z25selective_scan_fwd_kernelI32Selective_Scan_fwd_kernel_traitsILi64ELi16ELi1ELb1ELb0ELb0ELb1EN3c108BFloat16EfEEv13SSMParamsBase --------------------------
	.section	.nv.constant0._Z25selective_scan_fwd_kernelI32Selective_Scan_fwd_kernel_traitsILi64ELi16ELi1ELb1ELb0ELb0ELb1EN3c108BFloat16EfEEv13SSMParamsBase,"a",@progbits
	.sectionflags	@""
	.align	4
.nv.constant0._Z25selective_scan_fwd_kernelI32Selective_Scan_fwd_kernel_traitsILi64ELi16ELi1ELb1ELb0ELb0ELb1EN3c108BFloat16EfEEv13SSMParamsBase:
	.zero		1176


//--------------------- .nv.constant0._Z25selective_scan_fwd_kernelI32Selective_Scan_fwd_kernel_traitsILi64ELi16ELi1ELb1ELb0ELb1ELb0EN3c108BFloat16EfEEv13SSMParamsBase --------------------------
	.section	.nv.constant0._Z25selective_scan_fwd_kernelI32Selective_Scan_fwd_kernel_traitsILi64ELi16ELi1ELb1ELb0ELb1ELb0EN3c108BFloat16EfEEv13SSMParamsBase,"a",@progbits
	.sectionflags	@""
	.align	4
.nv.constant0._Z25selective_scan_fwd_kernelI32Selective_Scan_fwd_kernel_traitsILi64ELi16ELi1ELb1ELb0ELb1ELb0EN3c108BFloat16EfEEv13SSMParamsBase:
	.zero		1176


//--------------------- .nv.constant0._Z25selective_scan_fwd_kernelI32Selective_Scan_fwd_kernel_traitsILi64ELi16ELi1ELb1ELb0ELb1ELb1EN3c108BFloat16EfEEv13SSMParamsBase --------------------------
	.section	.nv.constant0._Z25selective_scan_fwd_kernelI32Selective_Scan_fwd_kernel_traitsILi64ELi16ELi1ELb1ELb0ELb1ELb1EN3c108BFloat16EfEEv13SSMParamsBase,"a",@progbits
	.sectionflags	@""
	.align	4
.nv.constant0._Z25selective_scan_fwd_kernelI32Selective_Scan_fwd_kernel_traitsILi64ELi16ELi1ELb1ELb0ELb1ELb1EN3c108BFloat16EfEEv13SSMParamsBase:
	.zero		1176


//--------------------- .nv.constant0._Z25selective_scan_fwd_kernelI32Selective_Scan_fwd_kernel_traitsILi64ELi16ELi1ELb1ELb1ELb0ELb0EN3c108BFloat16EfEEv13SSMParamsBase --------------------------
	.section	.nv.constant0._Z25selective_scan_fwd_kernelI32Selective_Scan_fwd_kernel_traitsILi64ELi16ELi1ELb1ELb1ELb0ELb0EN3c108BFloat16EfEEv13SSMParamsBase,"a",@progbits
	.sectionflags	@""
	.align	4
.nv.constant0._Z25selective_scan_fwd_kernelI32Selective_Scan_fwd_kernel_traitsILi64ELi16ELi1ELb1ELb1ELb0ELb0EN3c108BFloat16EfEEv13SSMParamsBase:
	.zero		1176


//--------------------- .nv.constant0._Z25selective_scan_fwd_kernelI32Selective_Scan_fwd_kernel_traitsILi64ELi16ELi1ELb1ELb1ELb0ELb1EN3c108BFloat16EfEEv13SSMParamsBase --------------------------
	.section	.nv.constant0._Z25selective_scan_fwd_kernelI32Selective_Scan_fwd_kernel_traitsILi64ELi16ELi1ELb1ELb1ELb0ELb1EN3c108BFloat16EfEEv13SSMParamsBase,"a",@progbits
	.sectionflags	@""
	.align	4
.nv.constant0._Z25selective_scan_fwd_kernelI32Selective_Scan_fwd_kernel_traitsILi64ELi16ELi1ELb1ELb1ELb0ELb1EN3c108BFloat16EfEEv13SSMParamsBase:
	.zero		1176


//--------------------- .nv.constant0._Z25selective_scan_fwd_kernelI32Selective_Scan_fwd_kernel_traitsILi64ELi16ELi1ELb1ELb1ELb1ELb0EN3c108BFloat16EfEEv13SSMParamsBase --------------------------
	.section	.nv.constant0._Z25selective_scan_fwd_kernelI32Selective_Scan_fwd_kernel_traitsILi64ELi16ELi1ELb1ELb1ELb1ELb0EN3c108BFloat16EfEEv13SSMParamsBase,"a",@progbits
	.sectionflags	@""
	.align	4
.nv.constant0._Z25selective_scan_fwd_kernelI32Selective_Scan_fwd_kernel_traitsILi64ELi16ELi1ELb1ELb1ELb1ELb0EN3c108BFloat16EfEEv13SSMParamsBase:
	.zero		1176


//--------------------- .nv.constant0._Z25selective_scan_fwd_kernelI32Selective_Scan_fwd_kernel_traitsILi64ELi16ELi1ELb1ELb1ELb1ELb1EN3c108BFloat16EfEEv13SSMParamsBase --------------------------
	.section	.nv.constant0._Z25selective_scan_fwd_kernelI32Selective_Scan_fwd_kernel_traitsILi64ELi16ELi1ELb1ELb1ELb1ELb1EN3c108BFloat16EfEEv13SSMParamsBase,"a",@progbits
	.sectionflags	@""
	.align	4
.nv.constant0._Z25selective_scan_fwd_kernelI32Selective_Scan_fwd_kernel_traitsILi64ELi16ELi1ELb1ELb1ELb1ELb1EN3c108BFloat16EfEEv13SSMParamsBase:
	.zero		1176


//--------------------- .nv.constant0._Z25selective_scan_fwd_kernelI32Selective_Scan_fwd_kernel_traitsILi32ELi16ELi1ELb0ELb0ELb0ELb0EN3c108BFloat16EfEEv13SSMParamsBase --------------------------
	.section	.nv.constant0._Z25selective_scan_fwd_kernelI32Selective_Scan_fwd_kernel_traitsILi32ELi16ELi1ELb0ELb0ELb0ELb0EN3c108BFloat16EfEEv13SSMParamsBase,"a",@progbits
	.sectionflags	@""
	.align	4
.nv.constant0._Z25selective_scan_fwd_kernelI32Selective_Scan_fwd_kernel_traitsILi32ELi16ELi1ELb0ELb0ELb0ELb0EN3c108BFloat16EfEEv13SSMParamsBase:
	.zero		1176


//--------------------- .nv.constant0._Z25selective_scan_fwd_kernelI32Selective_Scan_fwd_kernel_traitsILi32ELi16ELi1ELb0ELb0ELb0ELb1EN3c108BFloat16EfEEv13SSMParamsBase --------------------------
	.section	.nv.constant0._Z25selective_scan_fwd_kernelI32Selective_Scan_fwd_kernel_traitsILi32ELi16ELi1ELb0ELb0ELb0ELb1EN3c108BFloat16EfEEv13SSMParamsBase,"a",@progbits
	.sectionflags	@""
	.align	4
.nv.constant0._Z25selective_scan_fwd_kernelI32Selective_Scan_fwd_kernel_traitsILi32ELi16ELi1ELb0ELb0ELb0ELb1EN3c108BFloat16EfEEv13SSMParamsBase:
	.zero		1176


//--------------------- .nv.constant0._Z25selective_scan_fwd_kernelI32Selective_Scan_fwd_kernel_traitsILi32ELi16ELi1ELb0ELb0ELb1ELb0EN3c108BFloat16EfEEv13SSMParamsBase --------------------------
	.section	.nv.constant0._Z25selective_scan_fwd_kernelI32Selective_Scan_fwd_kernel_traitsILi32ELi16ELi1ELb0ELb0ELb1ELb0EN3c108BFloat16EfEEv13SSMParamsBase,"a",@progbits
	.sectionflags	@""
	.align	4
.nv.constant0._Z25selective_scan_fwd_kernelI32Selective_Scan_fwd_kernel_traitsILi32ELi16ELi1ELb0ELb0ELb1ELb0EN3c108BFloat16EfEEv13SSMParamsBase:
	.zero		1176


//--------------------- .nv.constant0._Z25selective_scan_fwd_kernelI32Selective_Scan_fwd_kernel_traitsILi32ELi16ELi1ELb0ELb0ELb1ELb1EN3c108BFloat16EfEEv13SSMParamsBase --------------------------
	.section	.nv.constant0._Z25selective_scan_fwd_kernelI32Selective_Scan_fwd_kernel_traitsILi32ELi16ELi1ELb0ELb0ELb1ELb1EN3c108BFloat16EfEEv13SSMParamsBase,"a",@progbits
	.sectionflags	@""
	.align	4
.nv.constant0._Z25selective_scan_fwd_kernelI32Selective_Scan_fwd_kernel_traitsILi32ELi16ELi1ELb0ELb0ELb1ELb1EN3c108BFloat16EfEEv13SSMParamsBase:
	.zero		1176


//--------------------- .nv.constant0._Z25selective_scan_fwd_kernelI32Selective_Scan_fwd_kernel_traitsILi32ELi16ELi1ELb0ELb1ELb0ELb0EN3c108BFloat16EfEEv13SSMParamsBase --------------------------
	.section	.nv.constant0._Z25selective_scan_fwd_kernelI32Selective_Scan_fwd_kernel_traitsILi32ELi16ELi1ELb0ELb1ELb0ELb0EN3c108BFloat16EfEEv13SSMParamsBase,"a",@progbits
	.sectionflags	@""
	.align	4
.nv.constant0._Z25selective_scan_fwd_kernelI32Selective_Scan_fwd_kernel_traitsILi32ELi16ELi1ELb0ELb1ELb0ELb0EN3c108BFloat16EfEEv13SSMParamsBase:
	.zero		1176


//--------------------- .nv.constant0._Z25selective_scan_fwd_kernelI32Selective_Scan_fwd_kernel_traitsILi32ELi16ELi1ELb0ELb1ELb0ELb1EN3c108BFloat16EfEEv13SSMParamsBase --------------------------
	.section	.nv.constant0._Z25selective_scan_fwd_kernelI32Selective_Scan_fwd_kernel_traitsILi32ELi16ELi1ELb0ELb1ELb0ELb1EN3c108BFloat16EfEEv13SSMParamsBase,"a",@progbits
	.sectionflags	@""
	.align	4
.nv.constant0._Z25selective_scan_fwd_kernelI32Selective_Scan_fwd_kernel_traitsILi32ELi16ELi1ELb0ELb1ELb0ELb1EN3c108BFloat16EfEEv13SSMParamsBase:
	.zero		1176


//--------------------- .nv.constant0._Z25selective_scan_fwd_kernelI32Selective_Scan_fwd_kernel_traitsILi32ELi16ELi1ELb0ELb1ELb1ELb0EN3c108BFloat16EfEEv13SSMParamsBase --------------------------
	.section	.nv.constant0._Z25selective_scan_fwd_kernelI32Selective_Scan_fwd_kernel_traitsILi32ELi16ELi1ELb0ELb1ELb1ELb0EN3c108BFloat16EfEEv13SSMParamsBase,"a",@progbits
	.sectionflags	@""
	.align	4
.nv.constant0._Z25selective_scan_fwd_kernelI32Selective_Scan_fwd_kernel_traitsILi32ELi16ELi1ELb0ELb1ELb1ELb0EN3c108BFloat16EfEEv13SSMParamsBase:
	.zero		1176


//--------------------- .nv.constant0._Z25selective_scan_fwd_kernelI32Selective_Scan_fwd_kernel_traitsILi32ELi16ELi1ELb0ELb1ELb1ELb1EN3c108BFloat16EfEEv13SSMParamsBase --------------------------
	.section	.nv.constant0._Z25selective_scan_fwd_kernelI32Selective_Scan_fwd_kernel_traitsILi32ELi16ELi1ELb0ELb1ELb1ELb1EN3c108BFloat16EfEEv13SSMParamsBase,"a",@progbits
	.sectionflags	@""
	.align	4
.nv.constant0._Z25selective_scan_fwd_kernelI32Selective_Scan_fwd_kernel_traitsILi32ELi16ELi1ELb0ELb1ELb1ELb1EN3c108BFloat16EfEEv13SSMParamsBase:
	.zero		1176


//--------------------- .nv.constant0._Z25selective_scan_fwd_kernelI32Selective_Scan_fwd_kernel_traitsILi32ELi16ELi1ELb1ELb0ELb0ELb0EN3c108BFloat16EfEEv13SSMParamsBase --------------------------
	.section	.nv.constant0._Z25selective_scan_fwd_kernelI32Selective_Scan_fwd_kernel_traitsILi32ELi16ELi1ELb1ELb0ELb0ELb0EN3c108BFloat16EfEEv13SSMParamsBase,"a",@progbits
	.sectionflags	@""
	.align	4
.nv.constant0._Z25selective_scan_fwd_kernelI32Selective_Scan_fwd_kernel_traitsILi32ELi16ELi1ELb1ELb0ELb0ELb0EN3c108BFloat16EfEEv13SSMParamsBase:
	.zero		1176


//--------------------- .nv.constant0._Z25selective_scan_fwd_kernelI32Selective_Scan_fwd_kernel_traitsILi32ELi16ELi1ELb1ELb0ELb0ELb1EN3c108BFloat16EfEEv13SSMParamsBase --------------------------
	.section	.nv.constant0._Z25selective_scan_fwd_kernelI32Selective_Scan_fwd_kernel_traitsILi32ELi16ELi1ELb1ELb0ELb0ELb1EN3c108BFloat16EfEEv13SSMParamsBase,"a",@progbits
	.sectionflags	@""
	.align	4
.nv.constant0._Z25selective_scan_fwd_kernelI32Selective_Scan_fwd_kernel_traitsILi32ELi16ELi1ELb1ELb0ELb0ELb1EN3c108BFloat16EfEEv13SSMParamsBase:
	.zero		1176


//--------------------- .nv.constant0._Z25selective_scan_fwd_kernelI32Selective_Scan_fwd_kernel_traitsILi32ELi16ELi1ELb1ELb0ELb1ELb0EN3c108BFloat16EfEEv13SSMParamsBase --------------------------
	.section	.nv.constant0._Z25selective_scan_fwd_kernelI32Selective_Scan_fwd_kernel_traitsILi32ELi16ELi1ELb1ELb0ELb1ELb0EN3c108BFloat16EfEEv13SSMParamsBase,"a",@progbits
	.sectionflags	@""
	.align	4
.nv.constant0._Z25selective_scan_fwd_kernelI32Selective_Scan_fwd_kernel_traitsILi32ELi16ELi1ELb1ELb0ELb1ELb0EN3c108BFloat16EfEEv13SSMParamsBase:
	.zero		1176


//--------------------- .nv.constant0._Z25selective_scan_fwd_kernelI32Selective_Scan_fwd_kernel_traitsILi32ELi16ELi1ELb1ELb0ELb1ELb1EN3c108BFloat16EfEEv13SSMParamsBase --------------------------
	.section	.nv.constant0._Z25selective_scan_fwd_kernelI32Selective_Scan_fwd_kernel_traitsILi32ELi16ELi1ELb1ELb0ELb1ELb1EN3c108BFloat16EfEEv13SSMParamsBase,"a",@progbits
	.sectionflags	@""
	.align	4
.nv.constant0._Z25selective_scan_fwd_kernelI32Selective_Scan_fwd_kernel_traitsILi32ELi16ELi1ELb1ELb0ELb1ELb1EN3c108BFloat16EfEEv13SSMParamsBase:
	.zero		1176


//--------------------- .nv.constant0._Z25selective_scan_fwd_kernelI32Selective_Scan_fwd_kernel_traitsILi32ELi16ELi1ELb1ELb1ELb0ELb0EN3c108BFloat16EfEEv13SSMParamsBase --------------------------
	.section	.nv.constant0._Z25selective_scan_fwd_kernelI32Selective_Scan_fwd_kernel_traitsILi32ELi16ELi1ELb1ELb1ELb0ELb0EN3c108BFloat16EfEEv13SSMParamsBase,"a",@progbits
	.sectionflags	@""
	.align	4
.nv.constant0._Z25selective_scan_fwd_kernelI32Selective_Scan_fwd_kernel_traitsILi32ELi16ELi1ELb1ELb1ELb0ELb0EN3c108BFloat16EfEEv13SSMParamsBase:
	.zero		1176


//--------------------- .nv.constant0._Z25selective_scan_fwd_kernelI32Selective_Scan_fwd_kernel_traitsILi32ELi16ELi1ELb1ELb1ELb0ELb1EN3c108BFloat16EfEEv13SSMParamsBase --------------------------
	.section	.nv.constant0._Z25selective_scan_fwd_kernelI32Selective_Scan_fwd_kernel_traitsILi32ELi16ELi1ELb1ELb1ELb0ELb1EN3c108BFloat16EfEEv13SSMParamsBase,"a",@progbits
	.sectionflags	@""
	.align	4
.nv.constant0._Z25selective_scan_fwd_kernelI32Selective_Scan_fwd_kernel_traitsILi32ELi16ELi1ELb1ELb1ELb0ELb1EN3c108BFloat16EfEEv13SSMParamsBase:
	.zero		1176


//--------------------- .nv.constant0._Z25selective_scan_fwd_kernelI32Selective_Scan_fwd_kernel_traitsILi32ELi16ELi1ELb1ELb1ELb1ELb0EN3c108BFloat16EfEEv13SSMParamsBase --------------------------
	.section	.nv.constant0._Z25selective_scan_fwd_kernelI32Selective_Scan_fwd_kernel_traitsILi32ELi16ELi1ELb1ELb1ELb1ELb0EN3c108BFloat16EfEEv13SSMParamsBase,"a",@progbits
	.sectionflags	@""
	.align	4
.nv.constant0._Z25selective_scan_fwd_kernelI32Selective_Scan_fwd_kernel_traitsILi32ELi16ELi1ELb1ELb1ELb1ELb0EN3c108BFloat16EfEEv13SSMParamsBase:
	.zero		1176


//--------------------- .nv.constant0._Z25selective_scan_fwd_kernelI32Selective_Scan_fwd_kernel_traitsILi32ELi16ELi1ELb1ELb1ELb1ELb1EN3c108BFloat16EfEEv13SSMParamsBase --------------------------
	.section	.nv.constant0._Z25selective_scan_fwd_kernelI32Selective_Scan_fwd_kernel_traitsILi32ELi16ELi1ELb1ELb1ELb1ELb1EN3c108BFloat16EfEEv13SSMParamsBase,"a",@progbits
	.sectionflags	@""
	.align	4
.nv.constant0._Z25selective_scan_fwd_kernelI32Selective_Scan_fwd_kernel_traitsILi32ELi16ELi1ELb1ELb1ELb1ELb1EN3c108BFloat16EfEEv13SSMParamsBase:
	.zero		1176


//--------------------- .nv.constant0._Z25selective_scan_fwd_kernelI32Selective_Scan_fwd_kernel_traitsILi32ELi8ELi1ELb0ELb0ELb0ELb0EN3c108BFloat16EfEEv13SSMParamsBase --------------------------
	.section	.nv.constant0._Z25selective_scan_fwd_kernelI32Selective_Scan_fwd_kernel_traitsILi32ELi8ELi1ELb0ELb0ELb0ELb0EN3c108BFloat16EfEEv13SSMParamsBase,"a",@progbits
	.sectionflags	@""
	.align	4
.nv.constant0._Z25selective_scan_fwd_kernelI32Selective_Scan_fwd_kernel_traitsILi32ELi8ELi1ELb0ELb0ELb0ELb0EN3c108BFloat16EfEEv13SSMParamsBase:
	.zero		1176


//--------------------- .nv.constant0._Z25selective_scan_fwd_kernelI32Selective_Scan_fwd_kernel_traitsILi32ELi8ELi1ELb0ELb0ELb0ELb1EN3c108BFloat16EfEEv13SSMParamsBase --------------------------
	.section	.nv.constant0._Z25selective_scan_fwd_kernelI32Selective_Scan_fwd_kernel_traitsILi32ELi8ELi1ELb0ELb0ELb0ELb1EN3c108BFloat16EfEEv13SSMParamsBase,"a",@progbits
	.sectionflags	@""
	.align	4
.nv.constant0._Z25selective_scan_fwd_kernelI32Selective_Scan_fwd_kernel_traitsILi32ELi8ELi1ELb0ELb0ELb0ELb1EN3c108BFloat16EfEEv13SSMParamsBase:
	.zero		1176


//--------------------- .nv.constant0._Z25selective_scan_fwd_kernelI32Selective_Scan_fwd_kernel_traitsILi32ELi8ELi1ELb0ELb0ELb1ELb0EN3c108BFloat16EfEEv13SSMParamsBase --------------------------
	.section	.nv.constant0._Z25selective_scan_fwd_kernelI32Selective_Scan_fwd_kernel_traitsILi32ELi8ELi1ELb0ELb0ELb1ELb0EN3c108BFloat16EfEEv13SSMParamsBase,"a",@progbits
	.sectionflags	@""
	.align	4
.nv.constant0._Z25selective_scan_fwd_kernelI32Selective_Scan_fwd_kernel_traitsILi32ELi8ELi1ELb0ELb0ELb1ELb0EN3c108BFloat16EfEEv13SSMParamsBase:
	.zero		1176


//--------------------- .nv.constant0._Z25selective_scan_fwd_kernelI32Selective_Scan_fwd_kernel_traitsILi32ELi8ELi1ELb0ELb0ELb1ELb1EN3c108BFloat16EfEEv13SSMParamsBase --------------------------
	.section	.nv.constant0._Z25selective_scan_fwd_kernelI32Selective_Scan_fwd_kernel_traitsILi32ELi8ELi1ELb0ELb0ELb1ELb1EN3c108BFloat16EfEEv13SSMParamsBase,"a",@progbits
	.sectionflags	@""
	.align	4
.nv.constant0._Z25selective_scan_fwd_kernelI32Selective_Scan_fwd_kernel_traitsILi32ELi8ELi1ELb0ELb0ELb1ELb1EN3c108BFloat16EfEEv13SSMParamsBase:
	.zero		1176


//--------------------- .nv.constant0._Z25selective_scan_fwd_kernelI32Selective_Scan_fwd_kernel_traitsILi32ELi8ELi1ELb0ELb1ELb0ELb0EN3c108BFloat16EfEEv13SSMParamsBase --------------------------
	.section	.nv.constant0._Z25selective_scan_fwd_kernelI32Selective_Scan_fwd_kernel_traitsILi32ELi8ELi1ELb0ELb1ELb0ELb0EN3c108BFloat16EfEEv13SSMParamsBase,"a",@progbits
	.sectionflags	@""
	.align	4
.nv.constant0._Z25selective_scan_fwd_kernelI32Selective_Scan_fwd_kernel_traitsILi32ELi8ELi1ELb0ELb1ELb0ELb0EN3c108BFloat16EfEEv13SSMParamsBase:
	.zero		1176


//--------------------- .nv.constant0._Z25selective_scan_fwd_kernelI32Selective_Scan_fwd_kernel_traitsILi32ELi8ELi1ELb0ELb1ELb0ELb1EN3c108BFloat16EfEEv13SSMParamsBase --------------------------
	.section	.nv.constant0._Z25selective_scan_fwd_kernelI32Selective_Scan_fwd_kernel_traitsILi32ELi8ELi1ELb0ELb1ELb0ELb1EN3c108BFloat16EfEEv13SSMParamsBase,"a",@progbits
	.sectionflags	@""
	.align	4
.nv.constant0._Z25selective_scan_fwd_kernelI32Selective_Scan_fwd_kernel_traitsILi32ELi8ELi1ELb0ELb1ELb0ELb1EN3c108BFloat16EfEEv13SSMParamsBase:
	.zero		1176


//--------------------- .nv.constant0._Z25selective_scan_fwd_kernelI32Selective_Scan_fwd_kernel_traitsILi32ELi8ELi1ELb0ELb1ELb1ELb0EN3c108BFloat16EfEEv13SSMParamsBase --------------------------
	.section	.nv.constant0._Z25selective_scan_fwd_kernelI32Selective_Scan_fwd_kernel_traitsILi32ELi8ELi1ELb0ELb1ELb1ELb0EN3c108BFloat16EfEEv13SSMParamsBase,"a",@progbits
	.sectionflags	@""
	.align	4
.nv.constant0._Z25selective_scan_fwd_kernelI32Selective_Scan_fwd_kernel_traitsILi32ELi8ELi1ELb0ELb1ELb1ELb0EN3c108BFloat16EfEEv13SSMParamsBase:
	.zero		1176


//--------------------- .nv.constant0._Z25selective_scan_fwd_kernelI32Selective_Scan_fwd_kernel_traitsILi32ELi8ELi1ELb0ELb1ELb1ELb1EN3c108BFloat16EfEEv13SSMParamsBase --------------------------
	.section	.nv.constant0._Z25selective_scan_fwd_kernelI32Selective_Scan_fwd_kernel_traitsILi32ELi8ELi1ELb0ELb1ELb1ELb1EN3c108BFloat16EfEEv13SSMParamsBase,"a",@progbits
	.sectionflags	@""
	.align	4
.nv.constant0._Z25selective_scan_fwd_kernelI32Selective_Scan_fwd_kernel_traitsILi32ELi8ELi1ELb0ELb1ELb1ELb1EN3c108BFloat16EfEEv13SSMParamsBase:
	.zero		1176


//--------------------- .nv.constant0._Z25selective_scan_fwd_kernelI32Selective_Scan_fwd_kernel_traitsILi32ELi8ELi1ELb1ELb0ELb0ELb0EN3c108BFloat16EfEEv13SSMParamsBase --------------------------
	.section	.nv.constant0._Z25selective_scan_fwd_kernelI32Selective_Scan_fwd_kernel_traitsILi32ELi8ELi1ELb1ELb0ELb0ELb0EN3c108BFloat16EfEEv13SSMParamsBase,"a",@progbits
	.sectionflags	@""
	.align	4
.nv.constant0._Z25selective_scan_fwd_kernelI32Selective_Scan_fwd_kernel_traitsILi32ELi8ELi1ELb1ELb0ELb0ELb0EN3c108BFloat16EfEEv13SSMParamsBase:
	.zero		1176


//--------------------- .nv.constant0._Z25selective_scan_fwd_kernelI32Selective_Scan_fwd_kernel_traitsILi32ELi8ELi1ELb1ELb0ELb0ELb1EN3c108BFloat16EfEEv13SSMParamsBase --------------------------
	.section	.nv.constant0._Z25selective_scan_fwd_kernelI32Selective_Scan_fwd_kernel_traitsILi32ELi8ELi1ELb1ELb0ELb0ELb1EN3c108BFloat16EfEEv13SSMParamsBase,"a",@progbits
	.sectionflags	@""
	.align	4
.nv.constant0._Z25selective_scan_fwd_kernelI32Selective_Scan_fwd_kernel_traitsILi32ELi8ELi1ELb1ELb0ELb0ELb1EN3c108BFloat16EfEEv13SSMParamsBase:
	.zero		1176


//--------------------- .nv.constant0._Z25selective_scan_fwd_kernelI32Selective_Scan_fwd_kernel_traitsILi32ELi8ELi1ELb1ELb0ELb1ELb0EN3c108BFloat16EfEEv13SSMParamsBase --------------------------
	.section	.nv.constant0._Z25selective_scan_fwd_kernelI32Selective_Scan_fwd_kernel_traitsILi32ELi8ELi1ELb1ELb0ELb1ELb0EN3c108BFloat16EfEEv13SSMParamsBase,"a",@progbits
	.sectionflags	@""
	.align	4
.nv.constant0._Z25selective_scan_fwd_kernelI32Selective_Scan_fwd_kernel_traitsILi32ELi8ELi1ELb1ELb0ELb1ELb0EN3c108BFloat16EfEEv13SSMParamsBase:
	.zero		1176


//--------------------- .nv.constant0._Z25selective_scan_fwd_kernelI32Selective_Scan_fwd_kernel_traitsILi32ELi8ELi1ELb1ELb0ELb1ELb1EN3c108BFloat16EfEEv13SSMParamsBase --------------------------
	.section	.nv.constant0._Z25selective_scan_fwd_kernelI32Selective_Scan_fwd_kernel_traitsILi32ELi8ELi1ELb1ELb0ELb1ELb1EN3c108BFloat16EfEEv13SSMParamsBase,"a",@progbits
	.sectionflags	@""
	.align	4
.nv.constant0._Z25selective_scan_fwd_kernelI32Selective_Scan_fwd_kernel_traitsILi32ELi8ELi1ELb1ELb0ELb1ELb1EN3c108BFloat16EfEEv13SSMParamsBase:
	.zero		1176


//--------------------- .nv.constant0._Z25selective_scan_fwd_kernelI32Selective_Scan_fwd_kernel_traitsILi32ELi8ELi1ELb1ELb1ELb0ELb0EN3c108BFloat16EfEEv13SSMParamsBase --------------------------
	.section	.nv.constant0._Z25selective_scan_fwd_kernelI32Selective_Scan_fwd_kernel_traitsILi32ELi8ELi1ELb1ELb1ELb0ELb0EN3c108BFloat16EfEEv13SSMParamsBase,"a",@progbits
	.sectionflags	@""
	.align	4
.nv.constant0._Z25selective_scan_fwd_kernelI32Selective_Scan_fwd_kernel_traitsILi32ELi8ELi1ELb1ELb1ELb0ELb0EN3c108BFloat16EfEEv13SSMParamsBase:
	.zero		1176


//--------------------- .nv.constant0._Z25selective_scan_fwd_kernelI32Selective_Scan_fwd_kernel_traitsILi32ELi8ELi1ELb1ELb1ELb0ELb1EN3c108BFloat16EfEEv13SSMParamsBase --------------------------
	.section	.nv.constant0._Z25selective_scan_fwd_kernelI32Selective_Scan_fwd_kernel_traitsILi32ELi8ELi1ELb1ELb1ELb0ELb1EN3c108BFloat16EfEEv13SSMParamsBase,"a",@progbits
	.sectionflags	@""
	.align	4
.nv.constant0._Z25selective_scan_fwd_kernelI32Selective_Scan_fwd_kernel_traitsILi32ELi8ELi1ELb1ELb1ELb0ELb1EN3c108BFloat16EfEEv13SSMParamsBase:
	.zero		1176


//--------------------- .nv.constant0._Z25selective_scan_fwd_kernelI32Selective_Scan_fwd_kernel_traitsILi32ELi8ELi1ELb1ELb1ELb1ELb0EN3c108BFloat16EfEEv13SSMParamsBase --------------------------
	.section	.nv.constant0._Z25selective_scan_fwd_kernelI32Selective_Scan_fwd_kernel_traitsILi32ELi8ELi1ELb1ELb1ELb1ELb0EN3c108BFloat16EfEEv13SSMParamsBase,"a",@progbits
	.sectionflags	@""
	.align	4
.nv.constant0._Z25selective_scan_fwd_kernelI32Selective_Scan_fwd_kernel_traitsILi32ELi8ELi1ELb1ELb1ELb1ELb0EN3c108BFloat16EfEEv13SSMParamsBase:
	.zero		1176


//--------------------- .nv.constant0._Z25selective_scan_fwd_kernelI32Selective_Scan_fwd_kernel_traitsILi32ELi8ELi1ELb1ELb1ELb1ELb1EN3c108BFloat16EfEEv13SSMParamsBase --------------------------
	.section	.nv.constant0._Z25selective_scan_fwd_kernelI32Selective_Scan_fwd_kernel_traitsILi32ELi8ELi1ELb1ELb1ELb1ELb1EN3c108BFloat16EfEEv13SSMParamsBase,"a",@progbits
	.sectionflags	@""
	.align	4
.nv.constant0._Z25selective_scan_fwd_kernelI32Selective_Scan_fwd_kernel_traitsILi32ELi8ELi1ELb1ELb1ELb1ELb1EN3c108BFloat16EfEEv13SSMParamsBase:
	.zero		1176


//--------------------- .nv.constant0._Z25selective_scan_fwd_kernelI32Selective_Scan_fwd_kernel_traitsILi32ELi4ELi1ELb0ELb0ELb0ELb0EN3c108BFloat16EfEEv13SSMParamsBase --------------------------
	.section	.nv.constant0._Z25selective_scan_fwd_kernelI32Selective_Scan_fwd_kernel_traitsILi32ELi4ELi1ELb0ELb0ELb0ELb0EN3c108BFloat16EfEEv13SSMParamsBase,"a",@progbits
	.sectionflags	@""
	.align	4
.nv.constant0._Z25selective_scan_fwd_kernelI32Selective_Scan_fwd_kernel_traitsILi32ELi4ELi1ELb0ELb0ELb0ELb0EN3c108BFloat16EfEEv13SSMParamsBase:
	.zero		1176


//--------------------- .nv.constant0._Z25selective_scan_fwd_kernelI32Selective_Scan_fwd_kernel_traitsILi32ELi4ELi1ELb0ELb0ELb0ELb1EN3c108BFloat16EfEEv13SSMParamsBase --------------------------
	.section	.nv.constant0._Z25selective_scan_fwd_kernelI32Selective_Scan_fwd_kernel_traitsILi32ELi4ELi1ELb0ELb0ELb0ELb1EN3c108BFloat16EfEEv13SSMParamsBase,"a",@progbits
	.sectionflags	@""
	.align	4
.nv.constant0._Z25selective_scan_fwd_kernelI32Selective_Scan_fwd_kernel_traitsILi32ELi4ELi1ELb0ELb0ELb0ELb1EN3c108BFloat16EfEEv13SSMParamsBase:
	.zero		1176


//--------------------- .nv.constant0._Z25selective_scan_fwd_kernelI32Selective_Scan_fwd_kernel_traitsILi32ELi4ELi1ELb0ELb0ELb1ELb0EN3c108BFloat16EfEEv13SSMParamsBase --------------------------
	.section	.nv.constant0._Z25selective_scan_fwd_kernelI32Selective_Scan_fwd_kernel_traitsILi32ELi4ELi1ELb0ELb0ELb1ELb0EN3c108BFloat16EfEEv13SSMParamsBase,"a",@progbits
	.sectionflags	@""
	.align	4
.nv.constant0._Z25selective_scan_fwd_kernelI32Selective_Scan_fwd_kernel_traitsILi32ELi4ELi1ELb0ELb0ELb1ELb0EN3c108BFloat16EfEEv13SSMParamsBase:
	.zero		1176


//--------------------- .nv.constant0._Z25selective_scan_fwd_kernelI32Selective_Scan_fwd_kernel_traitsILi32ELi4ELi1ELb0ELb0ELb1ELb1EN3c108BFloat16EfEEv13SSMParamsBase --------------------------
	.section	.nv.constant0._Z25selective_scan_fwd_kernelI32Selective_Scan_fwd_kernel_traitsILi32ELi4ELi1ELb0ELb0ELb1ELb1EN3c108BFloat16EfEEv13SSMParamsBase,"a",@progbits
	.sectionflags	@""
	.align	4
.nv.constant0._Z25selective_scan_fwd_kernelI32Selective_Scan_fwd_kernel_traitsILi32ELi4ELi1ELb0ELb0ELb1ELb1EN3c108BFloat16EfEEv13SSMParamsBase:
	.zero		1176


//--------------------- .nv.constant0._Z25selective_scan_fwd_kernelI32Selective_Scan_fwd_kernel_traitsILi32ELi4ELi1ELb0ELb1ELb0ELb0EN3c108BFloat16EfEEv13SSMParamsBase --------------------------
	.section	.nv.constant0._Z25selective_scan_fwd_kernelI32Selective_Scan_fwd_kernel_traitsILi32ELi4ELi1ELb0ELb1ELb0ELb0EN3c108BFloat16EfEEv13SSMParamsBase,"a",@progbits
	.sectionflags	@""
	.align	4
.nv.constant0._Z25selective_scan_fwd_kernelI32Selective_Scan_fwd_kernel_traitsILi32ELi4ELi1ELb0ELb1ELb0ELb0EN3c108BFloat16EfEEv13SSMParamsBase:
	.zero		1176


//--------------------- .nv.constant0._Z25selective_scan_fwd_kernelI32Selective_Scan_fwd_kernel_traitsILi32ELi4ELi1ELb0ELb1ELb0ELb1EN3c108BFloat16EfEEv13SSMParamsBase --------------------------
	.section	.nv.constant0._Z25selective_scan_fwd_kernelI32Selective_Scan_fwd_kernel_traitsILi32ELi4ELi1ELb0ELb1ELb0ELb1EN3c108BFloat16EfEEv13SSMParamsBase,"a",@progbits
	.sectionflags	@""
	.align	4
.nv.constant0._Z25selective_scan_fwd_kernelI32Selective_Scan_fwd_kernel_traitsILi32ELi4ELi1ELb0ELb1ELb0ELb1EN3c108BFloat16EfEEv13SSMParamsBase:
	.zero		1176


//--------------------- .nv.constant0._Z25selective_scan_fwd_kernelI32Selective_Scan_fwd_kernel_traitsILi32ELi4ELi1ELb0ELb1ELb1ELb0EN3c108BFloat16EfEEv13SSMParamsBase --------------------------
	.section	.nv.constant0._Z25selective_scan_fwd_kernelI32Selective_Scan_fwd_kernel_traitsILi32ELi4ELi1ELb0ELb1ELb1ELb0EN3c108BFloat16EfEEv13SSMParamsBase,"a",@progbits
	.sectionflags	@""
	.align	4
.nv.constant0._Z25selective_scan_fwd_kernelI32Selective_Scan_fwd_kernel_traitsILi32ELi4ELi1ELb0ELb1ELb1ELb0EN3c108BFloat16EfEEv13SSMParamsBase:
	.zero		1176


//--------------------- .nv.constant0._Z25selective_scan_fwd_kernelI32Selective_Scan_fwd_kernel_traitsILi32ELi4ELi1ELb0ELb1ELb1ELb1EN3c108BFloat16EfEEv13SSMParamsBase --------------------------
	.section	.nv.constant0._Z25selective_scan_fwd_kernelI32Selective_Scan_fwd_kernel_traitsILi32ELi4ELi1ELb0ELb1ELb1ELb1EN3c108BFloat16EfEEv13SSMParamsBase,"a",@progbits
	.sectionflags	@""
	.align	4
.nv.constant0._Z25selective_scan_fwd_kernelI32Selective_Scan_fwd_kernel_traitsILi32ELi4ELi1ELb0ELb1ELb1ELb1EN3c108BFloat16EfEEv13SSMParamsBase:
	.zero		1176


//--------------------- .nv.constant0._Z25selective_scan_fwd_kernelI32Selective_Scan_fwd_kernel_traitsILi32ELi4ELi1ELb1ELb0ELb0ELb0EN3c108BFloat16EfEEv13SSMParamsBase --------------------------
	.section	.nv.constant0._Z25selective_scan_fwd_kernelI32Selective_Scan_fwd_kernel_traitsILi32ELi4ELi1ELb1ELb0ELb0ELb0EN3c108BFloat16EfEEv13SSMParamsBase,"a",@progbits
	.sectionflags	@""
	.align	4
.nv.constant0._Z25selective_scan_fwd_kernelI32Selective_Scan_fwd_kernel_traitsILi32ELi4ELi1ELb1ELb0ELb0ELb0EN3c108BFloat16EfEEv13SSMParamsBase:
	.zero		1176


//--------------------- .nv.constant0._Z25selective_scan_fwd_kernelI32Selective_Scan_fwd_kernel_traitsILi32ELi4ELi1ELb1ELb0ELb0ELb1EN3c108BFloat16EfEEv13SSMParamsBase --------------------------
	.section	.nv.constant0._Z25selective_scan_fwd_kernelI32Selective_Scan_fwd_kernel_traitsILi32ELi4ELi1ELb1ELb0ELb0ELb1EN3c108BFloat16EfEEv13SSMParamsBase,"a",@progbits
	.sectionflags	@""
	.align	4
.nv.constant0._Z25selective_scan_fwd_kernelI32Selective_Scan_fwd_kernel_traitsILi32ELi4ELi1ELb1ELb0ELb0ELb1EN3c108BFloat16EfEEv13SSMParamsBase:
	.zero		1176


//--------------------- .nv.constant0._Z25selective_scan_fwd_kernelI32Selective_Scan_fwd_kernel_traitsILi32ELi4ELi1ELb1ELb0ELb1ELb0EN3c108BFloat16EfEEv13SSMParamsBase --------------------------
	.section	.nv.constant0._Z25selective_scan_fwd_kernelI32Selective_Scan_fwd_kernel_traitsILi32ELi4ELi1ELb1ELb0ELb1ELb0EN3c108BFloat16EfEEv13SSMParamsBase,"a",@progbits
	.sectionflags	@""
	.align	4
.nv.constant0._Z25selective_scan_fwd_kernelI32Selective_Scan_fwd_kernel_traitsILi32ELi4ELi1ELb1ELb0ELb1ELb0EN3c108BFloat16EfEEv13SSMParamsBase:
	.zero		1176


//--------------------- .nv.constant0._Z25selective_scan_fwd_kernelI32Selective_Scan_fwd_kernel_traitsILi32ELi4ELi1ELb1ELb0ELb1ELb1EN3c108BFloat16EfEEv13SSMParamsBase --------------------------
	.section	.nv.constant0._Z25selective_scan_fwd_kernelI32Selective_Scan_fwd_kernel_traitsILi32ELi4ELi1ELb1ELb0ELb1ELb1EN3c108BFloat16EfEEv13SSMParamsBase,"a",@progbits
	.sectionflags	@""
	.align	4
.nv.constant0._Z25selective_scan_fwd_kernelI32Selective_Scan_fwd_kernel_traitsILi32ELi4ELi1ELb1ELb0ELb1ELb1EN3c108BFloat16EfEEv13SSMParamsBase:
	.zero		1176


//--------------------- .nv.constant0._Z25selective_scan_fwd_kernelI32Selective_Scan_fwd_kernel_traitsILi32ELi4ELi1ELb1ELb1ELb0ELb0EN3c108BFloat16EfEEv13SSMParamsBase --------------------------
	.section	.nv.constant0._Z25selective_scan_fwd_kernelI32Selective_Scan_fwd_kernel_traitsILi32ELi4ELi1ELb1ELb1ELb0ELb0EN3c108BFloat16EfEEv13SSMParamsBase,"a",@progbits
	.sectionflags	@""
	.align	4
.nv.constant0._Z25selective_scan_fwd_kernelI32Selective_Scan_fwd_kernel_traitsILi32ELi4ELi1ELb1ELb1ELb0ELb0EN3c108BFloat16EfEEv13SSMParamsBase:
	.zero		1176


//--------------------- .nv.constant0._Z25selective_scan_fwd_kernelI32Selective_Scan_fwd_kernel_traitsILi32ELi4ELi1ELb1ELb1ELb0ELb1EN3c108BFloat16EfEEv13SSMParamsBase --------------------------
	.section	.nv.constant0._Z25selective_scan_fwd_kernelI32Selective_Scan_fwd_kernel_traitsILi32ELi4ELi1ELb1ELb1ELb0ELb1EN3c108BFloat16EfEEv13SSMParamsBase,"a",@progbits
	.sectionflags	@""
	.align	4
.nv.constant0._Z25selective_scan_fwd_kernelI32Selective_Scan_fwd_kernel_traitsILi32ELi4ELi1ELb1ELb1ELb0ELb1EN3c108BFloat16EfEEv13SSMParamsBase:
	.zero		1176


//--------------------- .nv.constant0._Z25selective_scan_fwd_kernelI32Selective_Scan_fwd_kernel_traitsILi32ELi4ELi1ELb1ELb1ELb1ELb0EN3c108BFloat16EfEEv13SSMParamsBase --------------------------
	.section	.nv.constant0._Z25selective_scan_fwd_kernelI32Selective_Scan_fwd_kernel_traitsILi32ELi4ELi1ELb1ELb1ELb1ELb0EN3c108BFloat16EfEEv13SSMParamsBase,"a",@progbits
	.sectionflags	@""
	.align	4
.nv.constant0._Z25selective_scan_fwd_kernelI32Selective_Scan_fwd_kernel_traitsILi32ELi4ELi1ELb1ELb1ELb1ELb0EN3c108BFloat16EfEEv13SSMParamsBase:
	.zero		1176


//--------------------- .nv.constant0._Z25selective_scan_fwd_kernelI32Selective_Scan_fwd_kernel_traitsILi32ELi4ELi1ELb1ELb1ELb1ELb1EN3c108BFloat16EfEEv13SSMParamsBase --------------------------
	.section	.nv.constant0._Z25selective_scan_fwd_kernelI32Selective_Scan_fwd_kernel_traitsILi32ELi4ELi1ELb1ELb1ELb1ELb1EN3c108BFloat16EfEEv13SSMParamsBase,"a",@progbits
	.sectionflags	@""
	.align	4
.nv.constant0._Z25selective_scan_fwd_kernelI32Selective_Scan_fwd_kernel_traitsILi32ELi4ELi1ELb1ELb1ELb1ELb1EN3c108BFloat16EfEEv13SSMParamsBase:
	.zero		1176


//--------------------- SYMBOLS --------------------------

	.type		.nv.reservedSmem.offset0,@object
	.size		.nv.reservedSmem.offset0,0x4
	.type		.nv.reservedSmem.cap,@object
	.size		.nv.reservedSmem.cap,0x4
